	.target	sm_80

	.elftype	@"ET_EXEC"


//--------------------- .note.nv.tkinfo           --------------------------
	.section	.note.nv.tkinfo,"",@"SHT_NOTE"
	.sectionflags	@"SHF_NOTE_NV_TKINFO"
	.tkinfo
        /*0018*/ 	.word	0x00000002
        /*0030*/ 	.string	""
        /*0030*/ 	.string	"ptxas"
        /*0030*/ 	.string	"Cuda compilation tools, release 13.0, V13.0.88"
        /*0030*/ 	.string	"Build cuda_13.0.r13.0/compiler.36424714_0"
        /*0030*/ 	.string	"-arch sm_80 -m 64 "



//--------------------- .note.nv.cuinfo           --------------------------
	.section	.note.nv.cuinfo,"",@"SHT_NOTE"
	.sectionflags	@"SHF_NOTE_NV_CUINFO"
        /*0018*/ 	.short	0x0002
        /*001a*/ 	.short	0x0050
        /*001c*/ 	.short	0x0082
	.zero		2


//--------------------- .nv.info                  --------------------------
	.section	.nv.info,"",@"SHT_CUDA_INFO"
	.align	4


	//----- nvinfo : EIATTR_REGCOUNT
	.align		4
        /*0000*/ 	.byte	0x04, 0x2f
        /*0002*/ 	.short	(.L_12 - .L_11)
	.align		4
.L_11:
        /*0004*/ 	.word	index@(_ZN7cutlass13device_kernelIN5flash19enable_sm80_to_sm89INS1_16FlashAttnFwdSm80INS1_25CollectiveMainloopFwdSm80ILi4ELi1ELb0EN4cute5tupleIJNS5_1CILi128EEENS7_ILi112EEENS7_ILi64EEEEEELi64ENS_10bfloat16_tEfNS_4arch4Sm80ELb1ELb0ELb0ELb1ELb0ELb1ELb1ELb0EEENS1_21CollectiveEpilogueFwdINS6_IJS8_SA_S9_EEENS6_IJNS7_ILi1EEESI_SI_EEESC_SE_Li128ELb1ELb1ELb0ELb0EEENS1_19SingleTileSchedulerILb1ELb0ELb1ELi128EEEEEEEEEvNT_6ParamsE)
        /*0008*/ 	.word	0x000000ff


	//----- nvinfo : EIATTR_FRAME_SIZE
	.align		4
.L_12:
        /*000c*/ 	.byte	0x04, 0x11
        /*000e*/ 	.short	(.L_14 - .L_13)
	.align		4
.L_13:
        /*0010*/ 	.word	index@(_ZN7cutlass13device_kernelIN5flash19enable_sm80_to_sm89INS1_16FlashAttnFwdSm80INS1_25CollectiveMainloopFwdSm80ILi4ELi1ELb0EN4cute5tupleIJNS5_1CILi128EEENS7_ILi112EEENS7_ILi64EEEEEELi64ENS_10bfloat16_tEfNS_4arch4Sm80ELb1ELb0ELb0ELb1ELb0ELb1ELb1ELb0EEENS1_21CollectiveEpilogueFwdINS6_IJS8_SA_S9_EEENS6_IJNS7_ILi1EEESI_SI_EEESC_SE_Li128ELb1ELb1ELb0ELb0EEENS1_19SingleTileSchedulerILb1ELb0ELb1ELi128EEEEEEEEEvNT_6ParamsE)
        /*0014*/ 	.word	0x000000b8


	//----- nvinfo : EIATTR_REGCOUNT
	.align		4
.L_14:
        /*0018*/ 	.byte	0x04, 0x2f
        /*001a*/ 	.short	(.L_16 - .L_15)
	.align		4
.L_15:
        /*001c*/ 	.word	index@(_ZN7cutlass13device_kernelIN5flash19enable_sm80_to_sm89INS1_16FlashAttnFwdSm80INS1_25CollectiveMainloopFwdSm80ILi4ELi1ELb0EN4cute5tupleIJNS5_1CILi128EEENS7_ILi112EEENS7_ILi64EEEEEELi64ENS_10bfloat16_tEfNS_4arch4Sm80ELb1ELb0ELb0ELb1ELb0ELb0ELb1ELb0EEENS1_21CollectiveEpilogueFwdINS6_IJS8_SA_S9_EEENS6_IJNS7_ILi1EEESI_SI_EEESC_SE_Li128ELb1ELb1ELb0ELb0EEENS1_19SingleTileSchedulerILb1ELb0ELb1ELi128EEEEEEEEEvNT_6ParamsE)
        /*0020*/ 	.word	0x000000ff


	//----- nvinfo : EIATTR_FRAME_SIZE
	.align		4
.L_16:
        /*0024*/ 	.byte	0x04, 0x11
        /*0026*/ 	.short	(.L_18 - .L_17)
	.align		4
.L_17:
        /*0028*/ 	.word	index@(_ZN7cutlass13device_kernelIN5flash19enable_sm80_to_sm89INS1_16FlashAttnFwdSm80INS1_25CollectiveMainloopFwdSm80ILi4ELi1ELb0EN4cute5tupleIJNS5_1CILi128EEENS7_ILi112EEENS7_ILi64EEEEEELi64ENS_10bfloat16_tEfNS_4arch4Sm80ELb1ELb0ELb0ELb1ELb0ELb0ELb1ELb0EEENS1_21CollectiveEpilogueFwdINS6_IJS8_SA_S9_EEENS6_IJNS7_ILi1EEESI_SI_EEESC_SE_Li128ELb1ELb1ELb0ELb0EEENS1_19SingleTileSchedulerILb1ELb0ELb1ELi128EEEEEEEEEvNT_6ParamsE)
        /*002c*/ 	.word	0x000000c8


	//----- nvinfo : EIATTR_REGCOUNT
	.align		4
.L_18:
        /*0030*/ 	.byte	0x04, 0x2f
        /*0032*/ 	.short	(.L_20 - .L_19)
	.align		4
.L_19:
        /*0034*/ 	.word	index@(_ZN7cutlass13device_kernelIN5flash19enable_sm80_to_sm89INS1_16FlashAttnFwdSm80INS1_25CollectiveMainloopFwdSm80ILi4ELi1ELb0EN4cute5tupleIJNS5_1CILi128EEENS7_ILi112EEENS7_ILi64EEEEEELi64ENS_10bfloat16_tEfNS_4arch4Sm80ELb1ELb0ELb0ELb0ELb0ELb0ELb1ELb0EEENS1_21CollectiveEpilogueFwdINS6_IJS8_SA_S9_EEENS6_IJNS7_ILi1EEESI_SI_EEESC_SE_Li128ELb0ELb1ELb0ELb0EEENS1_30DynamicPersistentTileSchedulerILi128ELi128ELb0ELb1ELb0EEEEEEEEEvNT_6ParamsE)
        /*0038*/ 	.word	0x000000ff


	//----- nvinfo : EIATTR_FRAME_SIZE
	.align		4
.L_20:
        /*003c*/ 	.byte	0x04, 0x11
        /*003e*/ 	.short	(.L_22 - .L_21)
	.align		4
.L_21:
        /*0040*/ 	.word	index@($__internal_3_$__cuda_sm70_shflsync_idx_p)
        /*0044*/ 	.word	0x00000000


	//----- nvinfo : EIATTR_FRAME_SIZE
	.align		4
.L_22:
        /*0048*/ 	.byte	0x04, 0x11
        /*004a*/ 	.short	(.L_24 - .L_23)
	.align		4
.L_23:
        /*004c*/ 	.word	index@($__internal_2_$__cuda_sm70_shflsync_bfly_p)
        /*0050*/ 	.word	0x00000000


	//----- nvinfo : EIATTR_FRAME_SIZE
	.align		4
.L_24:
        /*0054*/ 	.byte	0x04, 0x11
        /*0056*/ 	.short	(.L_26 - .L_25)
	.align		4
.L_25:
        /*0058*/ 	.word	index@(_ZN7cutlass13device_kernelIN5flash19enable_sm80_to_sm89INS1_16FlashAttnFwdSm80INS1_25CollectiveMainloopFwdSm80ILi4ELi1ELb0EN4cute5tupleIJNS5_1CILi128EEENS7_ILi112EEENS7_ILi64EEEEEELi64ENS_10bfloat16_tEfNS_4arch4Sm80ELb1ELb0ELb0ELb0ELb0ELb0ELb1ELb0EEENS1_21CollectiveEpilogueFwdINS6_IJS8_SA_S9_EEENS6_IJNS7_ILi1EEESI_SI_EEESC_SE_Li128ELb0ELb1ELb0ELb0EEENS1_30DynamicPersistentTileSchedulerILi128ELi128ELb0ELb1ELb0EEEEEEEEEvNT_6ParamsE)
        /*005c*/ 	.word	0x000000d8


	//----- nvinfo : EIATTR_REGCOUNT
	.align		4
.L_26:
        /*0060*/ 	.byte	0x04, 0x2f
        /*0062*/ 	.short	(.L_28 - .L_27)
	.align		4
.L_27:
        /*0064*/ 	.word	index@(_ZN7cutlass13device_kernelIN5flash19enable_sm80_to_sm89INS1_16FlashAttnFwdSm80INS1_25CollectiveMainloopFwdSm80ILi4ELi1ELb0EN4cute5tupleIJNS5_1CILi128EEENS7_ILi96EEENS7_ILi64EEEEEELi64ENS_10bfloat16_tEfNS_4arch4Sm80ELb0ELb1ELb0ELb1ELb0ELb1ELb1ELb0EEENS1_21CollectiveEpilogueFwdINS6_IJS8_SA_S9_EEENS6_IJNS7_ILi1EEESI_SI_EEESC_SE_Li128ELb1ELb1ELb0ELb0EEENS1_19SingleTileSchedulerILb1ELb0ELb1ELi128EEEEEEEEEvNT_6ParamsE)
        /*0068*/ 	.word	0x000000ff


	//----- nvinfo : EIATTR_FRAME_SIZE
	.align		4
.L_28:
        /*006c*/ 	.byte	0x04, 0x11
        /*006e*/ 	.short	(.L_30 - .L_29)
	.align		4
.L_29:
        /*0070*/ 	.word	index@(_ZN7cutlass13device_kernelIN5flash19enable_sm80_to_sm89INS1_16FlashAttnFwdSm80INS1_25CollectiveMainloopFwdSm80ILi4ELi1ELb0EN4cute5tupleIJNS5_1CILi128EEENS7_ILi96EEENS7_ILi64EEEEEELi64ENS_10bfloat16_tEfNS_4arch4Sm80ELb0ELb1ELb0ELb1ELb0ELb1ELb1ELb0EEENS1_21CollectiveEpilogueFwdINS6_IJS8_SA_S9_EEENS6_IJNS7_ILi1EEESI_SI_EEESC_SE_Li128ELb1ELb1ELb0ELb0EEENS1_19SingleTileSchedulerILb1ELb0ELb1ELi128EEEEEEEEEvNT_6ParamsE)
        /*0074*/ 	.word	0x00000088


	//----- nvinfo : EIATTR_REGCOUNT
	.align		4
.L_30:
        /*0078*/ 	.byte	0x04, 0x2f
        /*007a*/ 	.short	(.L_32 - .L_31)
	.align		4
.L_31:
        /*007c*/ 	.word	index@(_ZN7cutlass13device_kernelIN5flash19enable_sm80_to_sm89INS1_16FlashAttnFwdSm80INS1_25CollectiveMainloopFwdSm80ILi4ELi1ELb0EN4cute5tupleIJNS5_1CILi128EEENS7_ILi96EEENS7_ILi64EEEEEELi64ENS_10bfloat16_tEfNS_4arch4Sm80ELb0ELb1ELb0ELb1ELb0ELb0ELb1ELb0EEENS1_21CollectiveEpilogueFwdINS6_IJS8_SA_S9_EEENS6_IJNS7_ILi1EEESI_SI_EEESC_SE_Li128ELb1ELb1ELb0ELb0EEENS1_19SingleTileSchedulerILb1ELb0ELb1ELi128EEEEEEEEEvNT_6ParamsE)
        /*0080*/ 	.word	0x000000ff


	//----- nvinfo : EIATTR_FRAME_SIZE
	.align		4
.L_32:
        /*0084*/ 	.byte	0x04, 0x11
        /*0086*/ 	.short	(.L_34 - .L_33)
	.align		4
.L_33:
        /*0088*/ 	.word	index@(_ZN7cutlass13device_kernelIN5flash19enable_sm80_to_sm89INS1_16FlashAttnFwdSm80INS1_25CollectiveMainloopFwdSm80ILi4ELi1ELb0EN4cute5tupleIJNS5_1CILi128EEENS7_ILi96EEENS7_ILi64EEEEEELi64ENS_10bfloat16_tEfNS_4arch4Sm80ELb0ELb1ELb0ELb1ELb0ELb0ELb1ELb0EEENS1_21CollectiveEpilogueFwdINS6_IJS8_SA_S9_EEENS6_IJNS7_ILi1EEESI_SI_EEESC_SE_Li128ELb1ELb1ELb0ELb0EEENS1_19SingleTileSchedulerILb1ELb0ELb1ELi128EEEEEEEEEvNT_6ParamsE)
        /*008c*/ 	.word	0x00000048


	//----- nvinfo : EIATTR_REGCOUNT
	.align		4
.L_34:
        /*0090*/ 	.byte	0x04, 0x2f
        /*0092*/ 	.short	(.L_36 - .L_35)
	.align		4
.L_35:
        /*0094*/ 	.word	index@(_ZN7cutlass13device_kernelIN5flash19enable_sm80_to_sm89INS1_16FlashAttnFwdSm80INS1_25CollectiveMainloopFwdSm80ILi4ELi1ELb0EN4cute5tupleIJNS5_1CILi128EEENS7_ILi96EEENS7_ILi64EEEEEELi64ENS_10bfloat16_tEfNS_4arch4Sm80ELb0ELb1ELb0ELb0ELb0ELb0ELb1ELb0EEENS1_21CollectiveEpilogueFwdINS6_IJS8_SA_S9_EEENS6_IJNS7_ILi1EEESI_SI_EEESC_SE_Li128ELb0ELb1ELb0ELb0EEENS1_19SingleTileSchedulerILb0ELb0ELb1ELi128EEEEEEEEEvNT_6ParamsE)
        /*0098*/ 	.word	0x000000ff


	//----- nvinfo : EIATTR_FRAME_SIZE
	.align		4
.L_36:
        /*009c*/ 	.byte	0x04, 0x11
        /*009e*/ 	.short	(.L_38 - .L_37)
	.align		4
.L_37:
        /*00a0*/ 	.word	index@(_ZN7cutlass13device_kernelIN5flash19enable_sm80_to_sm89INS1_16FlashAttnFwdSm80INS1_25CollectiveMainloopFwdSm80ILi4ELi1ELb0EN4cute5tupleIJNS5_1CILi128EEENS7_ILi96EEENS7_ILi64EEEEEELi64ENS_10bfloat16_tEfNS_4arch4Sm80ELb0ELb1ELb0ELb0ELb0ELb0ELb1ELb0EEENS1_21CollectiveEpilogueFwdINS6_IJS8_SA_S9_EEENS6_IJNS7_ILi1EEESI_SI_EEESC_SE_Li128ELb0ELb1ELb0ELb0EEENS1_19SingleTileSchedulerILb0ELb0ELb1ELi128EEEEEEEEEvNT_6ParamsE)
        /*00a4*/ 	.word	0x00000068


	//----- nvinfo : EIATTR_REGCOUNT
	.align		4
.L_38:
        /*00a8*/ 	.byte	0x04, 0x2f
        /*00aa*/ 	.short	(.L_40 - .L_39)
	.align		4
.L_39:
        /*00ac*/ 	.word	index@(_ZN7cutlass13device_kernelIN5flash19enable_sm80_to_sm89INS1_16FlashAttnFwdSm80INS1_25CollectiveMainloopFwdSm80ILi4ELi1ELb0EN4cute5tupleIJNS5_1CILi128EEENS7_ILi112EEENS7_ILi64EEEEEELi64ENS_10bfloat16_tEfNS_4arch4Sm80ELb0ELb0ELb0ELb1ELb0ELb1ELb1ELb0EEENS1_21CollectiveEpilogueFwdINS6_IJS8_SA_S9_EEENS6_IJNS7_ILi1EEESI_SI_EEESC_SE_Li128ELb1ELb1ELb0ELb0EEENS1_19SingleTileSchedulerILb1ELb0ELb1ELi128EEEEEEEEEvNT_6ParamsE)
        /*00b0*/ 	.word	0x000000ff


	//----- nvinfo : EIATTR_FRAME_SIZE
	.align		4
.L_40:
        /*00b4*/ 	.byte	0x04, 0x11
        /*00b6*/ 	.short	(.L_42 - .L_41)
	.align		4
.L_41:
        /*00b8*/ 	.word	index@(_ZN7cutlass13device_kernelIN5flash19enable_sm80_to_sm89INS1_16FlashAttnFwdSm80INS1_25CollectiveMainloopFwdSm80ILi4ELi1ELb0EN4cute5tupleIJNS5_1CILi128EEENS7_ILi112EEENS7_ILi64EEEEEELi64ENS_10bfloat16_tEfNS_4arch4Sm80ELb0ELb0ELb0ELb1ELb0ELb1ELb1ELb0EEENS1_21CollectiveEpilogueFwdINS6_IJS8_SA_S9_EEENS6_IJNS7_ILi1EEESI_SI_EEESC_SE_Li128ELb1ELb1ELb0ELb0EEENS1_19SingleTileSchedulerILb1ELb0ELb1ELi128EEEEEEEEEvNT_6ParamsE)
        /*00bc*/ 	.word	0x00000078


	//----- nvinfo : EIATTR_REGCOUNT
	.align		4
.L_42:
        /*00c0*/ 	.byte	0x04, 0x2f
        /*00c2*/ 	.short	(.L_44 - .L_43)
	.align		4
.L_43:
        /*00c4*/ 	.word	index@(_ZN7cutlass13device_kernelIN5flash19enable_sm80_to_sm89INS1_16FlashAttnFwdSm80INS1_25CollectiveMainloopFwdSm80ILi4ELi1ELb0EN4cute5tupleIJNS5_1CILi128EEENS7_ILi112EEENS7_ILi64EEEEEELi64ENS_10bfloat16_tEfNS_4arch4Sm80ELb0ELb0ELb0ELb1ELb0ELb0ELb1ELb0EEENS1_21CollectiveEpilogueFwdINS6_IJS8_SA_S9_EEENS6_IJNS7_ILi1EEESI_SI_EEESC_SE_Li128ELb1ELb1ELb0ELb0EEENS1_19SingleTileSchedulerILb1ELb0ELb1ELi128EEEEEEEEEvNT_6ParamsE)
        /*00c8*/ 	.word	0x000000ff


	//----- nvinfo : EIATTR_FRAME_SIZE
	.align		4
.L_44:
        /*00cc*/ 	.byte	0x04, 0x11
        /*00ce*/ 	.short	(.L_46 - .L_45)
	.align		4
.L_45:
        /*00d0*/ 	.word	index@(_ZN7cutlass13device_kernelIN5flash19enable_sm80_to_sm89INS1_16FlashAttnFwdSm80INS1_25CollectiveMainloopFwdSm80ILi4ELi1ELb0EN4cute5tupleIJNS5_1CILi128EEENS7_ILi112EEENS7_ILi64EEEEEELi64ENS_10bfloat16_tEfNS_4arch4Sm80ELb0ELb0ELb0ELb1ELb0ELb0ELb1ELb0EEENS1_21CollectiveEpilogueFwdINS6_IJS8_SA_S9_EEENS6_IJNS7_ILi1EEESI_SI_EEESC_SE_Li128ELb1ELb1ELb0ELb0EEENS1_19SingleTileSchedulerILb1ELb0ELb1ELi128EEEEEEEEEvNT_6ParamsE)
        /*00d4*/ 	.word	0x00000048


	//----- nvinfo : EIATTR_REGCOUNT
	.align		4
.L_46:
        /*00d8*/ 	.byte	0x04, 0x2f
        /*00da*/ 	.short	(.L_48 - .L_47)
	.align		4
.L_47:
        /*00dc*/ 	.word	index@(_ZN7cutlass13device_kernelIN5flash19enable_sm80_to_sm89INS1_16FlashAttnFwdSm80INS1_25CollectiveMainloopFwdSm80ILi4ELi1ELb0EN4cute5tupleIJNS5_1CILi128EEENS7_ILi112EEENS7_ILi64EEEEEELi64ENS_10bfloat16_tEfNS_4arch4Sm80ELb0ELb0ELb0ELb0ELb0ELb0ELb1ELb0EEENS1_21CollectiveEpilogueFwdINS6_IJS8_SA_S9_EEENS6_IJNS7_ILi1EEESI_SI_EEESC_SE_Li128ELb0ELb1ELb0ELb0EEENS1_19SingleTileSchedulerILb0ELb0ELb1ELi128EEEEEEEEEvNT_6ParamsE)
        /*00e0*/ 	.word	0x000000ff


	//----- nvinfo : EIATTR_FRAME_SIZE
	.align		4
.L_48:
        /*00e4*/ 	.byte	0x04, 0x11
        /*00e6*/ 	.short	(.L_50 - .L_49)
	.align		4
.L_49:
        /*00e8*/ 	.word	index@(_ZN7cutlass13device_kernelIN5flash19enable_sm80_to_sm89INS1_16FlashAttnFwdSm80INS1_25CollectiveMainloopFwdSm80ILi4ELi1ELb0EN4cute5tupleIJNS5_1CILi128EEENS7_ILi112EEENS7_ILi64EEEEEELi64ENS_10bfloat16_tEfNS_4arch4Sm80ELb0ELb0ELb0ELb0ELb0ELb0ELb1ELb0EEENS1_21CollectiveEpilogueFwdINS6_IJS8_SA_S9_EEENS6_IJNS7_ILi1EEESI_SI_EEESC_SE_Li128ELb0ELb1ELb0ELb0EEENS1_19SingleTileSchedulerILb0ELb0ELb1ELi128EEEEEEEEEvNT_6ParamsE)
        /*00ec*/ 	.word	0x00000088


	//----- nvinfo : EIATTR_REGCOUNT
	.align		4
.L_50:
        /*00f0*/ 	.byte	0x04, 0x2f
        /*00f2*/ 	.short	(.L_52 - .L_51)
	.align		4
.L_51:
        /*00f4*/ 	.word	index@(_ZN7cutlass13device_kernelIN5flash19enable_sm80_to_sm89INS1_16FlashAttnFwdSm80INS1_25CollectiveMainloopFwdSm80ILi4ELi1ELb0EN4cute5tupleIJNS5_1CILi128EEENS7_ILi112EEENS7_ILi64EEEEEELi64ENS_10bfloat16_tEfNS_4arch4Sm80ELb1ELb0ELb1ELb1ELb0ELb1ELb1ELb0EEENS1_21CollectiveEpilogueFwdINS6_IJS8_SA_S9_EEENS6_IJNS7_ILi1EEESI_SI_EEESC_SE_Li128ELb1ELb1ELb0ELb0EEENS1_19SingleTileSchedulerILb1ELb0ELb1ELi128EEEEEEEEEvNT_6ParamsE)
        /*00f8*/ 	.word	0x000000ff


	//----- nvinfo : EIATTR_FRAME_SIZE
	.align		4
.L_52:
        /*00fc*/ 	.byte	0x04, 0x11
        /*00fe*/ 	.short	(.L_54 - .L_53)
	.align		4
.L_53:
        /*0100*/ 	.word	index@(_ZN7cutlass13device_kernelIN5flash19enable_sm80_to_sm89INS1_16FlashAttnFwdSm80INS1_25CollectiveMainloopFwdSm80ILi4ELi1ELb0EN4cute5tupleIJNS5_1CILi128EEENS7_ILi112EEENS7_ILi64EEEEEELi64ENS_10bfloat16_tEfNS_4arch4Sm80ELb1ELb0ELb1ELb1ELb0ELb1ELb1ELb0EEENS1_21CollectiveEpilogueFwdINS6_IJS8_SA_S9_EEENS6_IJNS7_ILi1EEESI_SI_EEESC_SE_Li128ELb1ELb1ELb0ELb0EEENS1_19SingleTileSchedulerILb1ELb0ELb1ELi128EEEEEEEEEvNT_6ParamsE)
        /*0104*/ 	.word	0x000000c8


	//----- nvinfo : EIATTR_REGCOUNT
	.align		4
.L_54:
        /*0108*/ 	.byte	0x04, 0x2f
        /*010a*/ 	.short	(.L_56 - .L_55)
	.align		4
.L_55:
        /*010c*/ 	.word	index@(_ZN7cutlass13device_kernelIN5flash19enable_sm80_to_sm89INS1_16FlashAttnFwdSm80INS1_25CollectiveMainloopFwdSm80ILi4ELi1ELb0EN4cute5tupleIJNS5_1CILi128EEENS7_ILi112EEENS7_ILi64EEEEEELi64ENS_10bfloat16_tEfNS_4arch4Sm80ELb1ELb0ELb1ELb1ELb0ELb0ELb1ELb0EEENS1_21CollectiveEpilogueFwdINS6_IJS8_SA_S9_EEENS6_IJNS7_ILi1EEESI_SI_EEESC_SE_Li128ELb1ELb1ELb0ELb0EEENS1_19SingleTileSchedulerILb1ELb0ELb1ELi128EEEEEEEEEvNT_6ParamsE)
        /*0110*/ 	.word	0x000000ff


	//----- nvinfo : EIATTR_FRAME_SIZE
	.align		4
.L_56:
        /*0114*/ 	.byte	0x04, 0x11
        /*0116*/ 	.short	(.L_58 - .L_57)
	.align		4
.L_57:
        /*0118*/ 	.word	index@(_ZN7cutlass13device_kernelIN5flash19enable_sm80_to_sm89INS1_16FlashAttnFwdSm80INS1_25CollectiveMainloopFwdSm80ILi4ELi1ELb0EN4cute5tupleIJNS5_1CILi128EEENS7_ILi112EEENS7_ILi64EEEEEELi64ENS_10bfloat16_tEfNS_4arch4Sm80ELb1ELb0ELb1ELb1ELb0ELb0ELb1ELb0EEENS1_21CollectiveEpilogueFwdINS6_IJS8_SA_S9_EEENS6_IJNS7_ILi1EEESI_SI_EEESC_SE_Li128ELb1ELb1ELb0ELb0EEENS1_19SingleTileSchedulerILb1ELb0ELb1ELi128EEEEEEEEEvNT_6ParamsE)
        /*011c*/ 	.word	0x000000b0


	//----- nvinfo : EIATTR_REGCOUNT
	.align		4
.L_58:
        /*0120*/ 	.byte	0x04, 0x2f
        /*0122*/ 	.short	(.L_60 - .L_59)
	.align		4
.L_59:
        /*0124*/ 	.word	index@(_ZN7cutlass13device_kernelIN5flash19enable_sm80_to_sm89INS1_16FlashAttnFwdSm80INS1_25CollectiveMainloopFwdSm80ILi4ELi1ELb0EN4cute5tupleIJNS5_1CILi128EEENS7_ILi112EEENS7_ILi64EEEEEELi64ENS_10bfloat16_tEfNS_4arch4Sm80ELb1ELb0ELb1ELb0ELb0ELb0ELb1ELb0EEENS1_21CollectiveEpilogueFwdINS6_IJS8_SA_S9_EEENS6_IJNS7_ILi1EEESI_SI_EEESC_SE_Li128ELb0ELb1ELb0ELb0EEENS1_30DynamicPersistentTileSchedulerILi128ELi128ELb0ELb1ELb0EEEEEEEEEvNT_6ParamsE)
        /*0128*/ 	.word	0x000000ff


	//----- nvinfo : EIATTR_FRAME_SIZE
	.align		4
.L_60:
        /*012c*/ 	.byte	0x04, 0x11
        /*012e*/ 	.short	(.L_62 - .L_61)
	.align		4
.L_61:
        /*0130*/ 	.word	index@($__internal_1_$__cuda_sm70_shflsync_idx_p)
        /*0134*/ 	.word	0x00000000


	//----- nvinfo : EIATTR_FRAME_SIZE
	.align		4
.L_62:
        /*0138*/ 	.byte	0x04, 0x11
        /*013a*/ 	.short	(.L_64 - .L_63)
	.align		4
.L_63:
        /*013c*/ 	.word	index@($__internal_0_$__cuda_sm70_shflsync_bfly_p)
        /*0140*/ 	.word	0x00000000


	//----- nvinfo : EIATTR_FRAME_SIZE
	.align		4
.L_64:
        /*0144*/ 	.byte	0x04, 0x11
        /*0146*/ 	.short	(.L_66 - .L_65)
	.align		4
.L_65:
        /*0148*/ 	.word	index@(_ZN7cutlass13device_kernelIN5flash19enable_sm80_to_sm89INS1_16FlashAttnFwdSm80INS1_25CollectiveMainloopFwdSm80ILi4ELi1ELb0EN4cute5tupleIJNS5_1CILi128EEENS7_ILi112EEENS7_ILi64EEEEEELi64ENS_10bfloat16_tEfNS_4arch4Sm80ELb1ELb0ELb1ELb0ELb0ELb0ELb1ELb0EEENS1_21CollectiveEpilogueFwdINS6_IJS8_SA_S9_EEENS6_IJNS7_ILi1EEESI_SI_EEESC_SE_Li128ELb0ELb1ELb0ELb0EEENS1_30DynamicPersistentTileSchedulerILi128ELi128ELb0ELb1ELb0EEEEEEEEEvNT_6ParamsE)
        /*014c*/ 	.word	0x000000b0


	//----- nvinfo : EIATTR_REGCOUNT
	.align		4
.L_66:
        /*0150*/ 	.byte	0x04, 0x2f
        /*0152*/ 	.short	(.L_68 - .L_67)
	.align		4
.L_67:
        /*0154*/ 	.word	index@(_ZN7cutlass13device_kernelIN5flash19enable_sm80_to_sm89INS1_16FlashAttnFwdSm80INS1_25CollectiveMainloopFwdSm80ILi4ELi1ELb0EN4cute5tupleIJNS5_1CILi128EEENS7_ILi96EEENS7_ILi64EEEEEELi64ENS_10bfloat16_tEfNS_4arch4Sm80ELb0ELb1ELb1ELb1ELb0ELb1ELb1ELb0EEENS1_21CollectiveEpilogueFwdINS6_IJS8_SA_S9_EEENS6_IJNS7_ILi1EEESI_SI_EEESC_SE_Li128ELb1ELb1ELb0ELb0EEENS1_19SingleTileSchedulerILb1ELb0ELb1ELi128EEEEEEEEEvNT_6ParamsE)
        /*0158*/ 	.word	0x000000ff


	//----- nvinfo : EIATTR_FRAME_SIZE
	.align		4
.L_68:
        /*015c*/ 	.byte	0x04, 0x11
        /*015e*/ 	.short	(.L_70 - .L_69)
	.align		4
.L_69:
        /*0160*/ 	.word	index@(_ZN7cutlass13device_kernelIN5flash19enable_sm80_to_sm89INS1_16FlashAttnFwdSm80INS1_25CollectiveMainloopFwdSm80ILi4ELi1ELb0EN4cute5tupleIJNS5_1CILi128EEENS7_ILi96EEENS7_ILi64EEEEEELi64ENS_10bfloat16_tEfNS_4arch4Sm80ELb0ELb1ELb1ELb1ELb0ELb1ELb1ELb0EEENS1_21CollectiveEpilogueFwdINS6_IJS8_SA_S9_EEENS6_IJNS7_ILi1EEESI_SI_EEESC_SE_Li128ELb1ELb1ELb0ELb0EEENS1_19SingleTileSchedulerILb1ELb0ELb1ELi128EEEEEEEEEvNT_6ParamsE)
        /*0164*/ 	.word	0x00000090


	//----- nvinfo : EIATTR_REGCOUNT
	.align		4
.L_70:
        /*0168*/ 	.byte	0x04, 0x2f
        /*016a*/ 	.short	(.L_72 - .L_71)
	.align		4
.L_71:
        /*016c*/ 	.word	index@(_ZN7cutlass13device_kernelIN5flash19enable_sm80_to_sm89INS1_16FlashAttnFwdSm80INS1_25CollectiveMainloopFwdSm80ILi4ELi1ELb0EN4cute5tupleIJNS5_1CILi128EEENS7_ILi96EEENS7_ILi64EEEEEELi64ENS_10bfloat16_tEfNS_4arch4Sm80ELb0ELb1ELb1ELb1ELb0ELb0ELb1ELb0EEENS1_21CollectiveEpilogueFwdINS6_IJS8_SA_S9_EEENS6_IJNS7_ILi1EEESI_SI_EEESC_SE_Li128ELb1ELb1ELb0ELb0EEENS1_19SingleTileSchedulerILb1ELb0ELb1ELi128EEEEEEEEEvNT_6ParamsE)
        /*0170*/ 	.word	0x000000ff


	//----- nvinfo : EIATTR_FRAME_SIZE
	.align		4
.L_72:
        /*0174*/ 	.byte	0x04, 0x11
        /*0176*/ 	.short	(.L_74 - .L_73)
	.align		4
.L_73:
        /*0178*/ 	.word	index@(_ZN7cutlass13device_kernelIN5flash19enable_sm80_to_sm89INS1_16FlashAttnFwdSm80INS1_25CollectiveMainloopFwdSm80ILi4ELi1ELb0EN4cute5tupleIJNS5_1CILi128EEENS7_ILi96EEENS7_ILi64EEEEEELi64ENS_10bfloat16_tEfNS_4arch4Sm80ELb0ELb1ELb1ELb1ELb0ELb0ELb1ELb0EEENS1_21CollectiveEpilogueFwdINS6_IJS8_SA_S9_EEENS6_IJNS7_ILi1EEESI_SI_EEESC_SE_Li128ELb1ELb1ELb0ELb0EEENS1_19SingleTileSchedulerILb1ELb0ELb1ELi128EEEEEEEEEvNT_6ParamsE)
        /*017c*/ 	.word	0x00000070


	//----- nvinfo : EIATTR_REGCOUNT
	.align		4
.L_74:
        /*0180*/ 	.byte	0x04, 0x2f
        /*0182*/ 	.short	(.L_76 - .L_75)
	.align		4
.L_75:
        /*0184*/ 	.word	index@(_ZN7cutlass13device_kernelIN5flash19enable_sm80_to_sm89INS1_16FlashAttnFwdSm80INS1_25CollectiveMainloopFwdSm80ILi4ELi1ELb0EN4cute5tupleIJNS5_1CILi128EEENS7_ILi96EEENS7_ILi64EEEEEELi64ENS_10bfloat16_tEfNS_4arch4Sm80ELb0ELb1ELb1ELb0ELb0ELb0ELb1ELb0EEENS1_21CollectiveEpilogueFwdINS6_IJS8_SA_S9_EEENS6_IJNS7_ILi1EEESI_SI_EEESC_SE_Li128ELb0ELb1ELb0ELb0EEENS1_19SingleTileSchedulerILb0ELb0ELb1ELi128EEEEEEEEEvNT_6ParamsE)
        /*0188*/ 	.word	0x000000ff


	//----- nvinfo : EIATTR_FRAME_SIZE
	.align		4
.L_76:
        /*018c*/ 	.byte	0x04, 0x11
        /*018e*/ 	.short	(.L_78 - .L_77)
	.align		4
.L_77:
        /*0190*/ 	.word	index@(_ZN7cutlass13device_kernelIN5flash19enable_sm80_to_sm89INS1_16FlashAttnFwdSm80INS1_25CollectiveMainloopFwdSm80ILi4ELi1ELb0EN4cute5tupleIJNS5_1CILi128EEENS7_ILi96EEENS7_ILi64EEEEEELi64ENS_10bfloat16_tEfNS_4arch4Sm80ELb0ELb1ELb1ELb0ELb0ELb0ELb1ELb0EEENS1_21CollectiveEpilogueFwdINS6_IJS8_SA_S9_EEENS6_IJNS7_ILi1EEESI_SI_EEESC_SE_Li128ELb0ELb1ELb0ELb0EEENS1_19SingleTileSchedulerILb0ELb0ELb1ELi128EEEEEEEEEvNT_6ParamsE)
        /*0194*/ 	.word	0x00000068


	//----- nvinfo : EIATTR_REGCOUNT
	.align		4
.L_78:
        /*0198*/ 	.byte	0x04, 0x2f
        /*019a*/ 	.short	(.L_80 - .L_79)
	.align		4
.L_79:
        /*019c*/ 	.word	index@(_ZN7cutlass13device_kernelIN5flash19enable_sm80_to_sm89INS1_16FlashAttnFwdSm80INS1_25CollectiveMainloopFwdSm80ILi4ELi1ELb0EN4cute5tupleIJNS5_1CILi128EEENS7_ILi112EEENS7_ILi64EEEEEELi64ENS_10bfloat16_tEfNS_4arch4Sm80ELb0ELb0ELb1ELb1ELb0ELb1ELb1ELb0EEENS1_21CollectiveEpilogueFwdINS6_IJS8_SA_S9_EEENS6_IJNS7_ILi1EEESI_SI_EEESC_SE_Li128ELb1ELb1ELb0ELb0EEENS1_19SingleTileSchedulerILb1ELb0ELb1ELi128EEEEEEEEEvNT_6ParamsE)
        /*01a0*/ 	.word	0x000000ff


	//----- nvinfo : EIATTR_FRAME_SIZE
	.align		4
.L_80:
        /*01a4*/ 	.byte	0x04, 0x11
        /*01a6*/ 	.short	(.L_82 - .L_81)
	.align		4
.L_81:
        /*01a8*/ 	.word	index@(_ZN7cutlass13device_kernelIN5flash19enable_sm80_to_sm89INS1_16FlashAttnFwdSm80INS1_25CollectiveMainloopFwdSm80ILi4ELi1ELb0EN4cute5tupleIJNS5_1CILi128EEENS7_ILi112EEENS7_ILi64EEEEEELi64ENS_10bfloat16_tEfNS_4arch4Sm80ELb0ELb0ELb1ELb1ELb0ELb1ELb1ELb0EEENS1_21CollectiveEpilogueFwdINS6_IJS8_SA_S9_EEENS6_IJNS7_ILi1EEESI_SI_EEESC_SE_Li128ELb1ELb1ELb0ELb0EEENS1_19SingleTileSchedulerILb1ELb0ELb1ELi128EEEEEEEEEvNT_6ParamsE)
        /*01ac*/ 	.word	0x00000088


	//----- nvinfo : EIATTR_REGCOUNT
	.align		4
.L_82:
        /*01b0*/ 	.byte	0x04, 0x2f
        /*01b2*/ 	.short	(.L_84 - .L_83)
	.align		4
.L_83:
        /*01b4*/ 	.word	index@(_ZN7cutlass13device_kernelIN5flash19enable_sm80_to_sm89INS1_16FlashAttnFwdSm80INS1_25CollectiveMainloopFwdSm80ILi4ELi1ELb0EN4cute5tupleIJNS5_1CILi128EEENS7_ILi112EEENS7_ILi64EEEEEELi64ENS_10bfloat16_tEfNS_4arch4Sm80ELb0ELb0ELb1ELb1ELb0ELb0ELb1ELb0EEENS1_21CollectiveEpilogueFwdINS6_IJS8_SA_S9_EEENS6_IJNS7_ILi1EEESI_SI_EEESC_SE_Li128ELb1ELb1ELb0ELb0EEENS1_19SingleTileSchedulerILb1ELb0ELb1ELi128EEEEEEEEEvNT_6ParamsE)
        /*01b8*/ 	.word	0x000000ff


	//----- nvinfo : EIATTR_FRAME_SIZE
	.align		4
.L_84:
        /*01bc*/ 	.byte	0x04, 0x11
        /*01be*/ 	.short	(.L_86 - .L_85)
	.align		4
.L_85:
        /*01c0*/ 	.word	index@(_ZN7cutlass13device_kernelIN5flash19enable_sm80_to_sm89INS1_16FlashAttnFwdSm80INS1_25CollectiveMainloopFwdSm80ILi4ELi1ELb0EN4cute5tupleIJNS5_1CILi128EEENS7_ILi112EEENS7_ILi64EEEEEELi64ENS_10bfloat16_tEfNS_4arch4Sm80ELb0ELb0ELb1ELb1ELb0ELb0ELb1ELb0EEENS1_21CollectiveEpilogueFwdINS6_IJS8_SA_S9_EEENS6_IJNS7_ILi1EEESI_SI_EEESC_SE_Li128ELb1ELb1ELb0ELb0EEENS1_19SingleTileSchedulerILb1ELb0ELb1ELi128EEEEEEEEEvNT_6ParamsE)
        /*01c4*/ 	.word	0x00000078


	//----- nvinfo : EIATTR_REGCOUNT
	.align		4
.L_86:
        /*01c8*/ 	.byte	0x04, 0x2f
        /*01ca*/ 	.short	(.L_88 - .L_87)
	.align		4
.L_87:
        /*01cc*/ 	.word	index@(_ZN7cutlass13device_kernelIN5flash19enable_sm80_to_sm89INS1_16FlashAttnFwdSm80INS1_25CollectiveMainloopFwdSm80ILi4ELi1ELb0EN4cute5tupleIJNS5_1CILi128EEENS7_ILi112EEENS7_ILi64EEEEEELi64ENS_10bfloat16_tEfNS_4arch4Sm80ELb0ELb0ELb1ELb0ELb0ELb0ELb1ELb0EEENS1_21CollectiveEpilogueFwdINS6_IJS8_SA_S9_EEENS6_IJNS7_ILi1EEESI_SI_EEESC_SE_Li128ELb0ELb1ELb0ELb0EEENS1_19SingleTileSchedulerILb0ELb0ELb1ELi128EEEEEEEEEvNT_6ParamsE)
        /*01d0*/ 	.word	0x000000ff


	//----- nvinfo : EIATTR_FRAME_SIZE
	.align		4
.L_88:
        /*01d4*/ 	.byte	0x04, 0x11
        /*01d6*/ 	.short	(.L_90 - .L_89)
	.align		4
.L_89:
        /*01d8*/ 	.word	index@(_ZN7cutlass13device_kernelIN5flash19enable_sm80_to_sm89INS1_16FlashAttnFwdSm80INS1_25CollectiveMainloopFwdSm80ILi4ELi1ELb0EN4cute5tupleIJNS5_1CILi128EEENS7_ILi112EEENS7_ILi64EEEEEELi64ENS_10bfloat16_tEfNS_4arch4Sm80ELb0ELb0ELb1ELb0ELb0ELb0ELb1ELb0EEENS1_21CollectiveEpilogueFwdINS6_IJS8_SA_S9_EEENS6_IJNS7_ILi1EEESI_SI_EEESC_SE_Li128ELb0ELb1ELb0ELb0EEENS1_19SingleTileSchedulerILb0ELb0ELb1ELi128EEEEEEEEEvNT_6ParamsE)
        /*01dc*/ 	.word	0x00000098


	//----- nvinfo : EIATTR_MIN_STACK_SIZE
	.align		4
.L_90:
        /*01e0*/ 	.byte	0x04, 0x12
        /*01e2*/ 	.short	(.L_92 - .L_91)
	.align		4
.L_91:
        /*01e4*/ 	.word	index@(_ZN7cutlass13device_kernelIN5flash19enable_sm80_to_sm89INS1_16FlashAttnFwdSm80INS1_25CollectiveMainloopFwdSm80ILi4ELi1ELb0EN4cute5tupleIJNS5_1CILi128EEENS7_ILi112EEENS7_ILi64EEEEEELi64ENS_10bfloat16_tEfNS_4arch4Sm80ELb0ELb0ELb1ELb0ELb0ELb0ELb1ELb0EEENS1_21CollectiveEpilogueFwdINS6_IJS8_SA_S9_EEENS6_IJNS7_ILi1EEESI_SI_EEESC_SE_Li128ELb0ELb1ELb0ELb0EEENS1_19SingleTileSchedulerILb0ELb0ELb1ELi128EEEEEEEEEvNT_6ParamsE)
        /*01e8*/ 	.word	0x00000098


	//----- nvinfo : EIATTR_MIN_STACK_SIZE
	.align		4
.L_92:
        /*01ec*/ 	.byte	0x04, 0x12
        /*01ee*/ 	.short	(.L_94 - .L_93)
	.align		4
.L_93:
        /*01f0*/ 	.word	index@(_ZN7cutlass13device_kernelIN5flash19enable_sm80_to_sm89INS1_16FlashAttnFwdSm80INS1_25CollectiveMainloopFwdSm80ILi4ELi1ELb0EN4cute5tupleIJNS5_1CILi128EEENS7_ILi112EEENS7_ILi64EEEEEELi64ENS_10bfloat16_tEfNS_4arch4Sm80ELb0ELb0ELb1ELb1ELb0ELb0ELb1ELb0EEENS1_21CollectiveEpilogueFwdINS6_IJS8_SA_S9_EEENS6_IJNS7_ILi1EEESI_SI_EEESC_SE_Li128ELb1ELb1ELb0ELb0EEENS1_19SingleTileSchedulerILb1ELb0ELb1ELi128EEEEEEEEEvNT_6ParamsE)
        /*01f4*/ 	.word	0x00000078


	//----- nvinfo : EIATTR_MIN_STACK_SIZE
	.align		4
.L_94:
        /*01f8*/ 	.byte	0x04, 0x12
        /*01fa*/ 	.short	(.L_96 - .L_95)
	.align		4
.L_95:
        /*01fc*/ 	.word	index@(_ZN7cutlass13device_kernelIN5flash19enable_sm80_to_sm89INS1_16FlashAttnFwdSm80INS1_25CollectiveMainloopFwdSm80ILi4ELi1ELb0EN4cute5tupleIJNS5_1CILi128EEENS7_ILi112EEENS7_ILi64EEEEEELi64ENS_10bfloat16_tEfNS_4arch4Sm80ELb0ELb0ELb1ELb1ELb0ELb1ELb1ELb0EEENS1_21CollectiveEpilogueFwdINS6_IJS8_SA_S9_EEENS6_IJNS7_ILi1EEESI_SI_EEESC_SE_Li128ELb1ELb1ELb0ELb0EEENS1_19SingleTileSchedulerILb1ELb0ELb1ELi128EEEEEEEEEvNT_6ParamsE)
        /*0200*/ 	.word	0x00000088


	//----- nvinfo : EIATTR_MIN_STACK_SIZE
	.align		4
.L_96:
        /*0204*/ 	.byte	0x04, 0x12
        /*0206*/ 	.short	(.L_98 - .L_97)
	.align		4
.L_97:
        /*0208*/ 	.word	index@(_ZN7cutlass13device_kernelIN5flash19enable_sm80_to_sm89INS1_16FlashAttnFwdSm80INS1_25CollectiveMainloopFwdSm80ILi4ELi1ELb0EN4cute5tupleIJNS5_1CILi128EEENS7_ILi96EEENS7_ILi64EEEEEELi64ENS_10bfloat16_tEfNS_4arch4Sm80ELb0ELb1ELb1ELb0ELb0ELb0ELb1ELb0EEENS1_21CollectiveEpilogueFwdINS6_IJS8_SA_S9_EEENS6_IJNS7_ILi1EEESI_SI_EEESC_SE_Li128ELb0ELb1ELb0ELb0EEENS1_19SingleTileSchedulerILb0ELb0ELb1ELi128EEEEEEEEEvNT_6ParamsE)
        /*020c*/ 	.word	0x00000068


	//----- nvinfo : EIATTR_MIN_STACK_SIZE
	.align		4
.L_98:
        /*0210*/ 	.byte	0x04, 0x12
        /*0212*/ 	.short	(.L_100 - .L_99)
	.align		4
.L_99:
        /*0214*/ 	.word	index@(_ZN7cutlass13device_kernelIN5flash19enable_sm80_to_sm89INS1_16FlashAttnFwdSm80INS1_25CollectiveMainloopFwdSm80ILi4ELi1ELb0EN4cute5tupleIJNS5_1CILi128EEENS7_ILi96EEENS7_ILi64EEEEEELi64ENS_10bfloat16_tEfNS_4arch4Sm80ELb0ELb1ELb1ELb1ELb0ELb0ELb1ELb0EEENS1_21CollectiveEpilogueFwdINS6_IJS8_SA_S9_EEENS6_IJNS7_ILi1EEESI_SI_EEESC_SE_Li128ELb1ELb1ELb0ELb0EEENS1_19SingleTileSchedulerILb1ELb0ELb1ELi128EEEEEEEEEvNT_6ParamsE)
        /*0218*/ 	.word	0x00000070


	//----- nvinfo : EIATTR_MIN_STACK_SIZE
	.align		4
.L_100:
        /*021c*/ 	.byte	0x04, 0x12
        /*021e*/ 	.short	(.L_102 - .L_101)
	.align		4
.L_101:
        /*0220*/ 	.word	index@(_ZN7cutlass13device_kernelIN5flash19enable_sm80_to_sm89INS1_16FlashAttnFwdSm80INS1_25CollectiveMainloopFwdSm80ILi4ELi1ELb0EN4cute5tupleIJNS5_1CILi128EEENS7_ILi96EEENS7_ILi64EEEEEELi64ENS_10bfloat16_tEfNS_4arch4Sm80ELb0ELb1ELb1ELb1ELb0ELb1ELb1ELb0EEENS1_21CollectiveEpilogueFwdINS6_IJS8_SA_S9_EEENS6_IJNS7_ILi1EEESI_SI_EEESC_SE_Li128ELb1ELb1ELb0ELb0EEENS1_19SingleTileSchedulerILb1ELb0ELb1ELi128EEEEEEEEEvNT_6ParamsE)
        /*0224*/ 	.word	0x00000090


	//----- nvinfo : EIATTR_MIN_STACK_SIZE
	.align		4
.L_102:
        /*0228*/ 	.byte	0x04, 0x12
        /*022a*/ 	.short	(.L_104 - .L_103)
	.align		4
.L_103:
        /*022c*/ 	.word	index@(_ZN7cutlass13device_kernelIN5flash19enable_sm80_to_sm89INS1_16FlashAttnFwdSm80INS1_25CollectiveMainloopFwdSm80ILi4ELi1ELb0EN4cute5tupleIJNS5_1CILi128EEENS7_ILi112EEENS7_ILi64EEEEEELi64ENS_10bfloat16_tEfNS_4arch4Sm80ELb1ELb0ELb1ELb0ELb0ELb0ELb1ELb0EEENS1_21CollectiveEpilogueFwdINS6_IJS8_SA_S9_EEENS6_IJNS7_ILi1EEESI_SI_EEESC_SE_Li128ELb0ELb1ELb0ELb0EEENS1_30DynamicPersistentTileSchedulerILi128ELi128ELb0ELb1ELb0EEEEEEEEEvNT_6ParamsE)
        /*0230*/ 	.word	0x000000b0


	//----- nvinfo : EIATTR_MIN_STACK_SIZE
	.align		4
.L_104:
        /*0234*/ 	.byte	0x04, 0x12
        /*0236*/ 	.short	(.L_106 - .L_105)
	.align		4
.L_105:
        /*0238*/ 	.word	index@(_ZN7cutlass13device_kernelIN5flash19enable_sm80_to_sm89INS1_16FlashAttnFwdSm80INS1_25CollectiveMainloopFwdSm80ILi4ELi1ELb0EN4cute5tupleIJNS5_1CILi128EEENS7_ILi112EEENS7_ILi64EEEEEELi64ENS_10bfloat16_tEfNS_4arch4Sm80ELb1ELb0ELb1ELb1ELb0ELb0ELb1ELb0EEENS1_21CollectiveEpilogueFwdINS6_IJS8_SA_S9_EEENS6_IJNS7_ILi1EEESI_SI_EEESC_SE_Li128ELb1ELb1ELb0ELb0EEENS1_19SingleTileSchedulerILb1ELb0ELb1ELi128EEEEEEEEEvNT_6ParamsE)
        /*023c*/ 	.word	0x000000b0


	//----- nvinfo : EIATTR_MIN_STACK_SIZE
	.align		4
.L_106:
        /*0240*/ 	.byte	0x04, 0x12
        /*0242*/ 	.short	(.L_108 - .L_107)
	.align		4
.L_107:
        /*0244*/ 	.word	index@(_ZN7cutlass13device_kernelIN5flash19enable_sm80_to_sm89INS1_16FlashAttnFwdSm80INS1_25CollectiveMainloopFwdSm80ILi4ELi1ELb0EN4cute5tupleIJNS5_1CILi128EEENS7_ILi112EEENS7_ILi64EEEEEELi64ENS_10bfloat16_tEfNS_4arch4Sm80ELb1ELb0ELb1ELb1ELb0ELb1ELb1ELb0EEENS1_21CollectiveEpilogueFwdINS6_IJS8_SA_S9_EEENS6_IJNS7_ILi1EEESI_SI_EEESC_SE_Li128ELb1ELb1ELb0ELb0EEENS1_19SingleTileSchedulerILb1ELb0ELb1ELi128EEEEEEEEEvNT_6ParamsE)
        /*0248*/ 	.word	0x000000c8


	//----- nvinfo : EIATTR_MIN_STACK_SIZE
	.align		4
.L_108:
        /*024c*/ 	.byte	0x04, 0x12
        /*024e*/ 	.short	(.L_110 - .L_109)
	.align		4
.L_109:
        /*0250*/ 	.word	index@(_ZN7cutlass13device_kernelIN5flash19enable_sm80_to_sm89INS1_16FlashAttnFwdSm80INS1_25CollectiveMainloopFwdSm80ILi4ELi1ELb0EN4cute5tupleIJNS5_1CILi128EEENS7_ILi112EEENS7_ILi64EEEEEELi64ENS_10bfloat16_tEfNS_4arch4Sm80ELb0ELb0ELb0ELb0ELb0ELb0ELb1ELb0EEENS1_21CollectiveEpilogueFwdINS6_IJS8_SA_S9_EEENS6_IJNS7_ILi1EEESI_SI_EEESC_SE_Li128ELb0ELb1ELb0ELb0EEENS1_19SingleTileSchedulerILb0ELb0ELb1ELi128EEEEEEEEEvNT_6ParamsE)
        /*0254*/ 	.word	0x00000088


	//----- nvinfo : EIATTR_MIN_STACK_SIZE
	.align		4
.L_110:
        /*0258*/ 	.byte	0x04, 0x12
        /*025a*/ 	.short	(.L_112 - .L_111)
	.align		4
.L_111:
        /*025c*/ 	.word	index@(_ZN7cutlass13device_kernelIN5flash19enable_sm80_to_sm89INS1_16FlashAttnFwdSm80INS1_25CollectiveMainloopFwdSm80ILi4ELi1ELb0EN4cute5tupleIJNS5_1CILi128EEENS7_ILi112EEENS7_ILi64EEEEEELi64ENS_10bfloat16_tEfNS_4arch4Sm80ELb0ELb0ELb0ELb1ELb0ELb0ELb1ELb0EEENS1_21CollectiveEpilogueFwdINS6_IJS8_SA_S9_EEENS6_IJNS7_ILi1EEESI_SI_EEESC_SE_Li128ELb1ELb1ELb0ELb0EEENS1_19SingleTileSchedulerILb1ELb0ELb1ELi128EEEEEEEEEvNT_6ParamsE)
        /*0260*/ 	.word	0x00000048


	//----- nvinfo : EIATTR_MIN_STACK_SIZE
	.align		4
.L_112:
        /*0264*/ 	.byte	0x04, 0x12
        /*0266*/ 	.short	(.L_114 - .L_113)
	.align		4
.L_113:
        /*0268*/ 	.word	index@(_ZN7cutlass13device_kernelIN5flash19enable_sm80_to_sm89INS1_16FlashAttnFwdSm80INS1_25CollectiveMainloopFwdSm80ILi4ELi1ELb0EN4cute5tupleIJNS5_1CILi128EEENS7_ILi112EEENS7_ILi64EEEEEELi64ENS_10bfloat16_tEfNS_4arch4Sm80ELb0ELb0ELb0ELb1ELb0ELb1ELb1ELb0EEENS1_21CollectiveEpilogueFwdINS6_IJS8_SA_S9_EEENS6_IJNS7_ILi1EEESI_SI_EEESC_SE_Li128ELb1ELb1ELb0ELb0EEENS1_19SingleTileSchedulerILb1ELb0ELb1ELi128EEEEEEEEEvNT_6ParamsE)
        /*026c*/ 	.word	0x00000078


	//----- nvinfo : EIATTR_MIN_STACK_SIZE
	.align		4
.L_114:
        /*0270*/ 	.byte	0x04, 0x12
        /*0272*/ 	.short	(.L_116 - .L_115)
	.align		4
.L_115:
        /*0274*/ 	.word	index@(_ZN7cutlass13device_kernelIN5flash19enable_sm80_to_sm89INS1_16FlashAttnFwdSm80INS1_25CollectiveMainloopFwdSm80ILi4ELi1ELb0EN4cute5tupleIJNS5_1CILi128EEENS7_ILi96EEENS7_ILi64EEEEEELi64ENS_10bfloat16_tEfNS_4arch4Sm80ELb0ELb1ELb0ELb0ELb0ELb0ELb1ELb0EEENS1_21CollectiveEpilogueFwdINS6_IJS8_SA_S9_EEENS6_IJNS7_ILi1EEESI_SI_EEESC_SE_Li128ELb0ELb1ELb0ELb0EEENS1_19SingleTileSchedulerILb0ELb0ELb1ELi128EEEEEEEEEvNT_6ParamsE)
        /*0278*/ 	.word	0x00000068


	//----- nvinfo : EIATTR_MIN_STACK_SIZE
	.align		4
.L_116:
        /*027c*/ 	.byte	0x04, 0x12
        /*027e*/ 	.short	(.L_118 - .L_117)
	.align		4
.L_117:
        /*0280*/ 	.word	index@(_ZN7cutlass13device_kernelIN5flash19enable_sm80_to_sm89INS1_16FlashAttnFwdSm80INS1_25CollectiveMainloopFwdSm80ILi4ELi1ELb0EN4cute5tupleIJNS5_1CILi128EEENS7_ILi96EEENS7_ILi64EEEEEELi64ENS_10bfloat16_tEfNS_4arch4Sm80ELb0ELb1ELb0ELb1ELb0ELb0ELb1ELb0EEENS1_21CollectiveEpilogueFwdINS6_IJS8_SA_S9_EEENS6_IJNS7_ILi1EEESI_SI_EEESC_SE_Li128ELb1ELb1ELb0ELb0EEENS1_19SingleTileSchedulerILb1ELb0ELb1ELi128EEEEEEEEEvNT_6ParamsE)
        /*0284*/ 	.word	0x00000048


	//----- nvinfo : EIATTR_MIN_STACK_SIZE
	.align		4
.L_118:
        /*0288*/ 	.byte	0x04, 0x12
        /*028a*/ 	.short	(.L_120 - .L_119)
	.align		4
.L_119:
        /*028c*/ 	.word	index@(_ZN7cutlass13device_kernelIN5flash19enable_sm80_to_sm89INS1_16FlashAttnFwdSm80INS1_25CollectiveMainloopFwdSm80ILi4ELi1ELb0EN4cute5tupleIJNS5_1CILi128EEENS7_ILi96EEENS7_ILi64EEEEEELi64ENS_10bfloat16_tEfNS_4arch4Sm80ELb0ELb1ELb0ELb1ELb0ELb1ELb1ELb0EEENS1_21CollectiveEpilogueFwdINS6_IJS8_SA_S9_EEENS6_IJNS7_ILi1EEESI_SI_EEESC_SE_Li128ELb1ELb1ELb0ELb0EEENS1_19SingleTileSchedulerILb1ELb0ELb1ELi128EEEEEEEEEvNT_6ParamsE)
        /*0290*/ 	.word	0x00000088


	//----- nvinfo : EIATTR_MIN_STACK_SIZE
	.align		4
.L_120:
        /*0294*/ 	.byte	0x04, 0x12
        /*0296*/ 	.short	(.L_122 - .L_121)
	.align		4
.L_121:
        /*0298*/ 	.word	index@(_ZN7cutlass13device_kernelIN5flash19enable_sm80_to_sm89INS1_16FlashAttnFwdSm80INS1_25CollectiveMainloopFwdSm80ILi4ELi1ELb0EN4cute5tupleIJNS5_1CILi128EEENS7_ILi112EEENS7_ILi64EEEEEELi64ENS_10bfloat16_tEfNS_4arch4Sm80ELb1ELb0ELb0ELb0ELb0ELb0ELb1ELb0EEENS1_21CollectiveEpilogueFwdINS6_IJS8_SA_S9_EEENS6_IJNS7_ILi1EEESI_SI_EEESC_SE_Li128ELb0ELb1ELb0ELb0EEENS1_30DynamicPersistentTileSchedulerILi128ELi128ELb0ELb1ELb0EEEEEEEEEvNT_6ParamsE)
        /*029c*/ 	.word	0x000000d8


	//----- nvinfo : EIATTR_MIN_STACK_SIZE
	.align		4
.L_122:
        /*02a0*/ 	.byte	0x04, 0x12
        /*02a2*/ 	.short	(.L_124 - .L_123)
	.align		4
.L_123:
        /*02a4*/ 	.word	index@(_ZN7cutlass13device_kernelIN5flash19enable_sm80_to_sm89INS1_16FlashAttnFwdSm80INS1_25CollectiveMainloopFwdSm80ILi4ELi1ELb0EN4cute5tupleIJNS5_1CILi128EEENS7_ILi112EEENS7_ILi64EEEEEELi64ENS_10bfloat16_tEfNS_4arch4Sm80ELb1ELb0ELb0ELb1ELb0ELb0ELb1ELb0EEENS1_21CollectiveEpilogueFwdINS6_IJS8_SA_S9_EEENS6_IJNS7_ILi1EEESI_SI_EEESC_SE_Li128ELb1ELb1ELb0ELb0EEENS1_19SingleTileSchedulerILb1ELb0ELb1ELi128EEEEEEEEEvNT_6ParamsE)
        /*02a8*/ 	.word	0x000000c8


	//----- nvinfo : EIATTR_MIN_STACK_SIZE
	.align		4
.L_124:
        /*02ac*/ 	.byte	0x04, 0x12
        /*02ae*/ 	.short	(.L_126 - .L_125)
	.align		4
.L_125:
        /*02b0*/ 	.word	index@(_ZN7cutlass13device_kernelIN5flash19enable_sm80_to_sm89INS1_16FlashAttnFwdSm80INS1_25CollectiveMainloopFwdSm80ILi4ELi1ELb0EN4cute5tupleIJNS5_1CILi128EEENS7_ILi112EEENS7_ILi64EEEEEELi64ENS_10bfloat16_tEfNS_4arch4Sm80ELb1ELb0ELb0ELb1ELb0ELb1ELb1ELb0EEENS1_21CollectiveEpilogueFwdINS6_IJS8_SA_S9_EEENS6_IJNS7_ILi1EEESI_SI_EEESC_SE_Li128ELb1ELb1ELb0ELb0EEENS1_19SingleTileSchedulerILb1ELb0ELb1ELi128EEEEEEEEEvNT_6ParamsE)
        /*02b4*/ 	.word	0x000000b8
.L_126:


//--------------------- .nv.info._ZN7cutlass13device_kernelIN5flash19enable_sm80_to_sm89INS1_16FlashAttnFwdSm80INS1_25CollectiveMainloopFwdSm80ILi4ELi1ELb0EN4cute5tupleIJNS5_1CILi128EEENS7_ILi112EEENS7_ILi64EEEEEELi64ENS_10bfloat16_tEfNS_4arch4Sm80ELb0ELb0ELb1ELb0ELb0ELb0ELb1ELb0EEENS1_21CollectiveEpilogueFwdINS6_IJS8_SA_S9_EEENS6_IJNS7_ILi1EEESI_SI_EEESC_SE_Li128ELb0ELb1ELb0ELb0EEENS1_19SingleTileSchedulerILb0ELb0ELb1ELi128EEEEEEEEEvNT_6ParamsE --------------------------
	.section	.nv.info._ZN7cutlass13device_kernelIN5flash19enable_sm80_to_sm89INS1_16FlashAttnFwdSm80INS1_25CollectiveMainloopFwdSm80ILi4ELi1ELb0EN4cute5tupleIJNS5_1CILi128EEENS7_ILi112EEENS7_ILi64EEEEEELi64ENS_10bfloat16_tEfNS_4arch4Sm80ELb0ELb0ELb1ELb0ELb0ELb0ELb1ELb0EEENS1_21CollectiveEpilogueFwdINS6_IJS8_SA_S9_EEENS6_IJNS7_ILi1EEESI_SI_EEESC_SE_Li128ELb0ELb1ELb0ELb0EEENS1_19SingleTileSchedulerILb0ELb0ELb1ELi128EEEEEEEEEvNT_6ParamsE,"",@"SHT_CUDA_INFO"
	.sectionflags	@""
	.align	4


	//----- nvinfo : EIATTR_CUDA_API_VERSION
	.align		4
        /*0000*/ 	.byte	0x04, 0x37
        /*0002*/ 	.short	(.L_128 - .L_127)
.L_127:
        /*0004*/ 	.word	0x00000082


	//----- nvinfo : EIATTR_SW2861232_WAR
	.align		4
.L_128:
        /*0008*/ 	.byte	0x01, 0x35
	.zero		2


	//----- nvinfo : EIATTR_PARAM_CBANK
	.align		4
        /*000c*/ 	.byte	0x04, 0x0a
        /*000e*/ 	.short	(.L_130 - .L_129)
	.align		4
.L_129:
        /*0010*/ 	.word	index@(.nv.constant0._ZN7cutlass13device_kernelIN5flash19enable_sm80_to_sm89INS1_16FlashAttnFwdSm80INS1_25CollectiveMainloopFwdSm80ILi4ELi1ELb0EN4cute5tupleIJNS5_1CILi128EEENS7_ILi112EEENS7_ILi64EEEEEELi64ENS_10bfloat16_tEfNS_4arch4Sm80ELb0ELb0ELb1ELb0ELb0ELb0ELb1ELb0EEENS1_21CollectiveEpilogueFwdINS6_IJS8_SA_S9_EEENS6_IJNS7_ILi1EEESI_SI_EEESC_SE_Li128ELb0ELb1ELb0ELb0EEENS1_19SingleTileSchedulerILb0ELb0ELb1ELi128EEEEEEEEEvNT_6ParamsE)
        /*0014*/ 	.short	0x0160
        /*0016*/ 	.short	0x0418


	//----- nvinfo : EIATTR_CBANK_PARAM_SIZE
	.align		4
.L_130:
        /*0018*/ 	.byte	0x03, 0x19
        /*001a*/ 	.short	0x0418


	//----- nvinfo : EIATTR_KPARAM_INFO
	.align		4
        /*001c*/ 	.byte	0x04, 0x17
        /*001e*/ 	.short	(.L_132 - .L_131)
.L_131:
        /*0020*/ 	.word	0x00000000
        /*0024*/ 	.short	0x0000
        /*0026*/ 	.short	0x0000
        /*0028*/ 	.byte	0x00, 0xf0, 0x61, 0x10


	//----- nvinfo : EIATTR_MAXREG_COUNT
	.align		4
.L_132:
        /*002c*/ 	.byte	0x03, 0x1b
        /*002e*/ 	.short	0x00ff


	//----- nvinfo : EIATTR_NUM_BARRIERS
	.align		4
        /*0030*/ 	.byte	0x02, 0x4c
        /*0032*/ 	.byte	0x02
	.zero		1


	//----- nvinfo : EIATTR_ANNOTATIONS
	.align		4
        /*0034*/ 	.byte	0x04, 0x55
        /*0036*/ 	.short	(.L_134 - .L_133)


	//   ....[0]....
.L_133:
        /*0038*/ 	.word	0x00000001
        /*003c*/ 	.byte	0x60, 0x02, 0x00, 0x00, 0x01, 0x00, 0x00, 0x00, 0x60, 0x06, 0x00, 0x00, 0x01, 0x00, 0x00, 0x00
        /* <DEDUP_REMOVED lines=37> */
        /*029c*/ 	.byte	0x90, 0xd8, 0x00, 0x00, 0x01, 0x00, 0x00, 0x00, 0xa0, 0xd8, 0x00, 0x00


	//----- nvinfo : EIATTR_MERCURY_ISA_VERSION
	.align		4
.L_134:
        /*02a8*/ 	.byte	0x03, 0x5f
        /*02aa*/ 	.short	0x0000


	//----- nvinfo : EIATTR_COOP_GROUP_MASK_REGIDS
	.align		4
        /*02ac*/ 	.byte	0x04, 0x29
        /*02ae*/ 	.short	(.L_136 - .L_135)


	//   ....[0]....
.L_135:
        /*02b0*/ 	.word	0xffffffff


	//   ....[1]....
        /*02b4*/ 	.word	0xffffffff


	//   ....[2]....
        /*02b8*/ 	.word	0xffffffff


	//   ....[3]....
        /*02bc*/ 	.word	0xffffffff


	//   ....[4]....
        /*02c0*/ 	.word	0xffffffff


	//   ....[5]....
        /*02c4*/ 	.word	0xffffffff


	//   ....[6]....
        /*02c8*/ 	.word	0xffffffff


	//   ....[7]....
        /*02cc*/ 	.word	0xffffffff


	//   ....[8]....
        /*02d0*/ 	.word	0xffffffff


	//   ....[9]....
        /*02d4*/ 	.word	0xffffffff


	//   ....[10]....
        /*02d8*/ 	.word	0xffffffff


	//   ....[11]....
        /*02dc*/ 	.word	0xffffffff


	//   ....[12]....
        /*02e0*/ 	.word	0xffffffff


	//   ....[13]....
        /*02e4*/ 	.word	0xffffffff


	//   ....[14]....
        /*02e8*/ 	.word	0xffffffff


	//   ....[15]....
        /*02ec*/ 	.word	0xffffffff


	//   ....[16]....
        /*02f0*/ 	.word	0xffffffff


	//   ....[17]....
        /*02f4*/ 	.word	0xffffffff


	//   ....[18]....
        /*02f8*/ 	.word	0xffffffff


	//   ....[19]....
        /*02fc*/ 	.word	0xffffffff


	//   ....[20]....
        /*0300*/ 	.word	0xffffffff


	//   ....[21]....
        /*0304*/ 	.word	0xffffffff


	//   ....[22]....
        /*0308*/ 	.word	0xffffffff


	//   ....[23]....
        /*030c*/ 	.word	0xffffffff


	//   ....[24]....
        /*0310*/ 	.word	0xffffffff


	//   ....[25]....
        /*0314*/ 	.word	0xffffffff


	//   ....[26]....
        /*0318*/ 	.word	0xffffffff


	//   ....[27]....
        /*031c*/ 	.word	0xffffffff


	//   ....[28]....
        /*0320*/ 	.word	0xffffffff


	//   ....[29]....
        /*0324*/ 	.word	0xffffffff


	//   ....[30]....
        /*0328*/ 	.word	0xffffffff


	//   ....[31]....
        /*032c*/ 	.word	0xffffffff


	//   ....[32]....
        /*0330*/ 	.word	0xffffffff


	//   ....[33]....
        /*0334*/ 	.word	0xffffffff


	//   ....[34]....
        /*0338*/ 	.word	0xffffffff


	//   ....[35]....
        /*033c*/ 	.word	0xffffffff


	//   ....[36]....
        /*0340*/ 	.word	0xffffffff


	//   ....[37]....
        /*0344*/ 	.word	0xffffffff


	//   ....[38]....
        /*0348*/ 	.word	0xffffffff


	//   ....[39]....
        /*034c*/ 	.word	0xffffffff


	//   ....[40]....
        /*0350*/ 	.word	0xffffffff


	//   ....[41]....
        /*0354*/ 	.word	0xffffffff


	//   ....[42]....
        /*0358*/ 	.word	0xffffffff


	//   ....[43]....
        /*035c*/ 	.word	0xffffffff


	//   ....[44]....
        /*0360*/ 	.word	0xffffffff


	//   ....[45]....
        /*0364*/ 	.word	0xffffffff


	//   ....[46]....
        /*0368*/ 	.word	0xffffffff


	//   ....[47]....
        /*036c*/ 	.word	0xffffffff


	//   ....[48]....
        /*0370*/ 	.word	0xffffffff


	//   ....[49]....
        /*0374*/ 	.word	0xffffffff


	//   ....[50]....
        /*0378*/ 	.word	0xffffffff


	//   ....[51]....
        /*037c*/ 	.word	0xffffffff


	//   ....[52]....
        /*0380*/ 	.word	0xffffffff


	//   ....[53]....
        /*0384*/ 	.word	0xffffffff


	//   ....[54]....
        /*0388*/ 	.word	0xffffffff


	//   ....[55]....
        /*038c*/ 	.word	0xffffffff


	//   ....[56]....
        /*0390*/ 	.word	0xffffffff


	//   ....[57]....
        /*0394*/ 	.word	0xffffffff


	//   ....[58]....
        /*0398*/ 	.word	0xffffffff


	//   ....[59]....
        /*039c*/ 	.word	0xffffffff


	//   ....[60]....
        /*03a0*/ 	.word	0xffffffff


	//   ....[61]....
        /*03a4*/ 	.word	0xffffffff


	//   ....[62]....
        /*03a8*/ 	.word	0xffffffff


	//   ....[63]....
        /*03ac*/ 	.word	0xffffffff


	//----- nvinfo : EIATTR_COOP_GROUP_INSTR_OFFSETS
	.align		4
.L_136:
        /*03b0*/ 	.byte	0x04, 0x28
        /*03b2*/ 	.short	(.L_138 - .L_137)


	//   ....[0]....
.L_137:
        /*03b4*/ 	.word	0x000003f0


	//   ....[1]....
        /*03b8*/ 	.word	0x00000420


	//   ....[2]....
        /*03bc*/ 	.word	0x00000450


	//   ....[3]....
        /*03c0*/ 	.word	0x00000480


	//   ....[4]....
        /*03c4*/ 	.word	0x000004d0


	//   ....[5]....
        /*03c8*/ 	.word	0x00000500


	//   ....[6]....
        /*03cc*/ 	.word	0x00000570


	//   ....[7]....
        /*03d0*/ 	.word	0x000005a0


	//   ....[8]....
        /*03d4*/ 	.word	0x000005f0


	//   ....[9]....
        /*03d8*/ 	.word	0x00000620


	//   ....[10]....
        /*03dc*/ 	.word	0x00000630


	//   ....[11]....
        /*03e0*/ 	.word	0x00000640


	//   ....[12]....
        /*03e4*/ 	.word	0x00000650


	//   ....[13]....
        /*03e8*/ 	.word	0x00000680


	//   ....[14]....
        /*03ec*/ 	.word	0x00000690


	//   ....[15]....
        /*03f0*/ 	.word	0x00000710


	//   ....[16]....
        /*03f4*/ 	.word	0x00004030


	//   ....[17]....
        /*03f8*/ 	.word	0x00004090


	//   ....[18]....
        /*03fc*/ 	.word	0x000041c0


	//   ....[19]....
        /*0400*/ 	.word	0x000041f0


	//   ....[20]....
        /*0404*/ 	.word	0x00004220


	//   ....[21]....
        /*0408*/ 	.word	0x00004320


	//   ....[22]....
        /*040c*/ 	.word	0x000043d0


	//   ....[23]....
        /*0410*/ 	.word	0x00004540


	//   ....[24]....
        /*0414*/ 	.word	0x000098c0


	//   ....[25]....
        /*0418*/ 	.word	0x00009940


	//   ....[26]....
        /*041c*/ 	.word	0x00009a00


	//   ....[27]....
        /*0420*/ 	.word	0x00009a30


	//   ....[28]....
        /*0424*/ 	.word	0x00009a60


	//   ....[29]....
        /*0428*/ 	.word	0x00009b80


	//   ....[30]....
        /*042c*/ 	.word	0x00009d20


	//   ....[31]....
        /*0430*/ 	.word	0x00009fc0


	//   ....[32]....
        /*0434*/ 	.word	0x0000cf10


	//   ....[33]....
        /*0438*/ 	.word	0x0000cf20


	//   ....[34]....
        /*043c*/ 	.word	0x0000cf30


	//   ....[35]....
        /*0440*/ 	.word	0x0000cf40


	//   ....[36]....
        /*0444*/ 	.word	0x0000cfa0


	//   ....[37]....
        /*0448*/ 	.word	0x0000cfc0


	//   ....[38]....
        /*044c*/ 	.word	0x0000cfd0


	//   ....[39]....
        /*0450*/ 	.word	0x0000cfe0


	//   ....[40]....
        /*0454*/ 	.word	0x0000dfa0


	//   ....[41]....
        /*0458*/ 	.word	0x0000dfe0


	//   ....[42]....
        /*045c*/ 	.word	0x0000e000


	//   ....[43]....
        /*0460*/ 	.word	0x0000e020


	//   ....[44]....
        /*0464*/ 	.word	0x0000e190


	//   ....[45]....
        /*0468*/ 	.word	0x0000e1b0


	//   ....[46]....
        /*046c*/ 	.word	0x0000e1c0


	//   ....[47]....
        /*0470*/ 	.word	0x0000e1d0


	//   ....[48]....
        /*0474*/ 	.word	0x0000e280


	//   ....[49]....
        /*0478*/ 	.word	0x0000e290


	//   ....[50]....
        /*047c*/ 	.word	0x0000e310


	//   ....[51]....
        /*0480*/ 	.word	0x0000e320


	//   ....[52]....
        /*0484*/ 	.word	0x0000e340


	//   ....[53]....
        /*0488*/ 	.word	0x0000e350


	//   ....[54]....
        /*048c*/ 	.word	0x0000e370


	//   ....[55]....
        /*0490*/ 	.word	0x0000e380


	//   ....[56]....
        /*0494*/ 	.word	0x0000e3a0


	//   ....[57]....
        /*0498*/ 	.word	0x0000e3b0


	//   ....[58]....
        /*049c*/ 	.word	0x0000e3d0


	//   ....[59]....
        /*04a0*/ 	.word	0x0000e3e0


	//   ....[60]....
        /*04a4*/ 	.word	0x0000e400


	//   ....[61]....
        /*04a8*/ 	.word	0x0000e410


	//   ....[62]....
        /*04ac*/ 	.word	0x0000e4c0


	//   ....[63]....
        /*04b0*/ 	.word	0x0000e500


	//----- nvinfo : EIATTR_EXIT_INSTR_OFFSETS
	.align		4
.L_138:
        /*04b4*/ 	.byte	0x04, 0x1c
        /*04b6*/ 	.short	(.L_140 - .L_139)


	//   ....[0]....
.L_139:
        /*04b8*/ 	.word	0x00000040


	//   ....[1]....
        /*04bc*/ 	.word	0x0000e5c0


	//   ....[2]....
        /*04c0*/ 	.word	0x0000e5f0


	//----- nvinfo : EIATTR_CTAIDZ_USED
	.align		4
.L_140:
        /*04c4*/ 	.byte	0x01, 0x04
	.zero		2


	//----- nvinfo : EIATTR_MAX_THREADS
	.align		4
        /*04c8*/ 	.byte	0x04, 0x05
        /*04ca*/ 	.short	(.L_142 - .L_141)
.L_141:
        /*04cc*/ 	.word	0x00000080
        /*04d0*/ 	.word	0x00000001
        /*04d4*/ 	.word	0x00000001
.L_142:


//--------------------- .nv.info._ZN7cutlass13device_kernelIN5flash19enable_sm80_to_sm89INS1_16FlashAttnFwdSm80INS1_25CollectiveMainloopFwdSm80ILi4ELi1ELb0EN4cute5tupleIJNS5_1CILi128EEENS7_ILi112EEENS7_ILi64EEEEEELi64ENS_10bfloat16_tEfNS_4arch4Sm80ELb0ELb0ELb1ELb1ELb0ELb0ELb1ELb0EEENS1_21CollectiveEpilogueFwdINS6_IJS8_SA_S9_EEENS6_IJNS7_ILi1EEESI_SI_EEESC_SE_Li128ELb1ELb1ELb0ELb0EEENS1_19SingleTileSchedulerILb1ELb0ELb1ELi128EEEEEEEEEvNT_6ParamsE --------------------------
	.section	.nv.info._ZN7cutlass13device_kernelIN5flash19enable_sm80_to_sm89INS1_16FlashAttnFwdSm80INS1_25CollectiveMainloopFwdSm80ILi4ELi1ELb0EN4cute5tupleIJNS5_1CILi128EEENS7_ILi112EEENS7_ILi64EEEEEELi64ENS_10bfloat16_tEfNS_4arch4Sm80ELb0ELb0ELb1ELb1ELb0ELb0ELb1ELb0EEENS1_21CollectiveEpilogueFwdINS6_IJS8_SA_S9_EEENS6_IJNS7_ILi1EEESI_SI_EEESC_SE_Li128ELb1ELb1ELb0ELb0EEENS1_19SingleTileSchedulerILb1ELb0ELb1ELi128EEEEEEEEEvNT_6ParamsE,"",@"SHT_CUDA_INFO"
	.sectionflags	@""
	.align	4


	//----- nvinfo : EIATTR_CUDA_API_VERSION
	.align		4
        /*0000*/ 	.byte	0x04, 0x37
        /*0002*/ 	.short	(.L_144 - .L_143)
.L_143:
        /*0004*/ 	.word	0x00000082


	//----- nvinfo : EIATTR_SW2861232_WAR
	.align		4
.L_144:
        /*0008*/ 	.byte	0x01, 0x35
	.zero		2


	//----- nvinfo : EIATTR_PARAM_CBANK
	.align		4
        /*000c*/ 	.byte	0x04, 0x0a
        /*000e*/ 	.short	(.L_146 - .L_145)
	.align		4
.L_145:
        /*0010*/ 	.word	index@(.nv.constant0._ZN7cutlass13device_kernelIN5flash19enable_sm80_to_sm89INS1_16FlashAttnFwdSm80INS1_25CollectiveMainloopFwdSm80ILi4ELi1ELb0EN4cute5tupleIJNS5_1CILi128EEENS7_ILi112EEENS7_ILi64EEEEEELi64ENS_10bfloat16_tEfNS_4arch4Sm80ELb0ELb0ELb1ELb1ELb0ELb0ELb1ELb0EEENS1_21CollectiveEpilogueFwdINS6_IJS8_SA_S9_EEENS6_IJNS7_ILi1EEESI_SI_EEESC_SE_Li128ELb1ELb1ELb0ELb0EEENS1_19SingleTileSchedulerILb1ELb0ELb1ELi128EEEEEEEEEvNT_6ParamsE)
        /*0014*/ 	.short	0x0160
        /*0016*/ 	.short	0x0418


	//----- nvinfo : EIATTR_CBANK_PARAM_SIZE
	.align		4
.L_146:
        /*0018*/ 	.byte	0x03, 0x19
        /*001a*/ 	.short	0x0418


	//----- nvinfo : EIATTR_KPARAM_INFO
	.align		4
        /*001c*/ 	.byte	0x04, 0x17
        /*001e*/ 	.short	(.L_148 - .L_147)
.L_147:
        /*0020*/ 	.word	0x00000000
        /*0024*/ 	.short	0x0000
        /*0026*/ 	.short	0x0000
        /*0028*/ 	.byte	0x00, 0xf0, 0x61, 0x10


	//----- nvinfo : EIATTR_MAXREG_COUNT
	.align		4
.L_148:
        /*002c*/ 	.byte	0x03, 0x1b
        /*002e*/ 	.short	0x00ff


	//----- nvinfo : EIATTR_NUM_BARRIERS
	.align		4
        /*0030*/ 	.byte	0x02, 0x4c
        /*0032*/ 	.byte	0x02
	.zero		1


	//----- nvinfo : EIATTR_ANNOTATIONS
	.align		4
        /*0034*/ 	.byte	0x04, 0x55
        /*0036*/ 	.short	(.L_150 - .L_149)


	//   ....[0]....
.L_149:
        /* <DEDUP_REMOVED lines=31> */
        /*021c*/ 	.byte	0x90, 0xe6, 0x00, 0x00


	//----- nvinfo : EIATTR_MERCURY_ISA_VERSION
	.align		4
.L_150:
        /*0220*/ 	.byte	0x03, 0x5f
        /*0222*/ 	.short	0x0000


	//----- nvinfo : EIATTR_COOP_GROUP_MASK_REGIDS
	.align		4
        /*0224*/ 	.byte	0x04, 0x29
        /*0226*/ 	.short	(.L_152 - .L_151)


	//   ....[0]....
.L_151:
        /*0228*/ 	.word	0xffffffff


	//   ....[1]....
        /*022c*/ 	.word	0xffffffff


	//   ....[2]....
        /*0230*/ 	.word	0xffffffff


	//   ....[3]....
        /*0234*/ 	.word	0xffffffff


	//   ....[4]....
        /*0238*/ 	.word	0xffffffff


	//   ....[5]....
        /*023c*/ 	.word	0xffffffff


	//   ....[6]....
        /*0240*/ 	.word	0xffffffff


	//   ....[7]....
        /*0244*/ 	.word	0xffffffff


	//   ....[8]....
        /*0248*/ 	.word	0xffffffff


	//   ....[9]....
        /*024c*/ 	.word	0xffffffff


	//   ....[10]....
        /*0250*/ 	.word	0xffffffff


	//   ....[11]....
        /*0254*/ 	.word	0xffffffff


	//   ....[12]....
        /*0258*/ 	.word	0xffffffff


	//   ....[13]....
        /*025c*/ 	.word	0xffffffff


	//   ....[14]....
        /*0260*/ 	.word	0xffffffff


	//   ....[15]....
        /*0264*/ 	.word	0xffffffff


	//   ....[16]....
        /*0268*/ 	.word	0xffffffff


	//   ....[17]....
        /*026c*/ 	.word	0xffffffff


	//   ....[18]....
        /*0270*/ 	.word	0xffffffff


	//   ....[19]....
        /*0274*/ 	.word	0xffffffff


	//   ....[20]....
        /*0278*/ 	.word	0xffffffff


	//   ....[21]....
        /*027c*/ 	.word	0xffffffff


	//   ....[22]....
        /*0280*/ 	.word	0xffffffff


	//   ....[23]....
        /*0284*/ 	.word	0xffffffff


	//   ....[24]....
        /*0288*/ 	.word	0xffffffff


	//   ....[25]....
        /*028c*/ 	.word	0xffffffff


	//   ....[26]....
        /*0290*/ 	.word	0xffffffff


	//   ....[27]....
        /*0294*/ 	.word	0xffffffff


	//   ....[28]....
        /*0298*/ 	.word	0xffffffff


	//   ....[29]....
        /*029c*/ 	.word	0xffffffff


	//   ....[30]....
        /*02a0*/ 	.word	0xffffffff


	//   ....[31]....
        /*02a4*/ 	.word	0xffffffff


	//   ....[32]....
        /*02a8*/ 	.word	0xffffffff


	//   ....[33]....
        /*02ac*/ 	.word	0xffffffff


	//   ....[34]....
        /*02b0*/ 	.word	0xffffffff


	//   ....[35]....
        /*02b4*/ 	.word	0xffffffff


	//   ....[36]....
        /*02b8*/ 	.word	0xffffffff


	//   ....[37]....
        /*02bc*/ 	.word	0xffffffff


	//   ....[38]....
        /*02c0*/ 	.word	0xffffffff


	//   ....[39]....
        /*02c4*/ 	.word	0xffffffff


	//   ....[40]....
        /*02c8*/ 	.word	0xffffffff


	//   ....[41]....
        /*02cc*/ 	.word	0xffffffff


	//   ....[42]....
        /*02d0*/ 	.word	0xffffffff


	//   ....[43]....
        /*02d4*/ 	.word	0xffffffff


	//   ....[44]....
        /*02d8*/ 	.word	0xffffffff


	//   ....[45]....
        /*02dc*/ 	.word	0xffffffff


	//   ....[46]....
        /*02e0*/ 	.word	0xffffffff


	//   ....[47]....
        /*02e4*/ 	.word	0xffffffff


	//   ....[48]....
        /*02e8*/ 	.word	0xffffffff


	//   ....[49]....
        /*02ec*/ 	.word	0xffffffff


	//   ....[50]....
        /*02f0*/ 	.word	0xffffffff


	//   ....[51]....
        /*02f4*/ 	.word	0xffffffff


	//   ....[52]....
        /*02f8*/ 	.word	0xffffffff


	//   ....[53]....
        /*02fc*/ 	.word	0xffffffff


	//   ....[54]....
        /*0300*/ 	.word	0xffffffff


	//   ....[55]....
        /*0304*/ 	.word	0xffffffff


	//   ....[56]....
        /*0308*/ 	.word	0xffffffff


	//   ....[57]....
        /*030c*/ 	.word	0xffffffff


	//   ....[58]....
        /*0310*/ 	.word	0xffffffff


	//   ....[59]....
        /*0314*/ 	.word	0xffffffff


	//   ....[60]....
        /*0318*/ 	.word	0xffffffff


	//   ....[61]....
        /*031c*/ 	.word	0xffffffff


	//   ....[62]....
        /*0320*/ 	.word	0xffffffff


	//   ....[63]....
        /*0324*/ 	.word	0xffffffff


	//   ....[64]....
        /*0328*/ 	.word	0xffffffff


	//   ....[65]....
        /*032c*/ 	.word	0xffffffff


	//   ....[66]....
        /*0330*/ 	.word	0xffffffff


	//   ....[67]....
        /*0334*/ 	.word	0xffffffff


	//   ....[68]....
        /*0338*/ 	.word	0xffffffff


	//   ....[69]....
        /*033c*/ 	.word	0xffffffff


	//   ....[70]....
        /*0340*/ 	.word	0xffffffff


	//   ....[71]....
        /*0344*/ 	.word	0xffffffff


	//   ....[72]....
        /*0348*/ 	.word	0xffffffff


	//   ....[73]....
        /*034c*/ 	.word	0xffffffff


	//   ....[74]....
        /*0350*/ 	.word	0xffffffff


	//   ....[75]....
        /*0354*/ 	.word	0xffffffff


	//   ....[76]....
        /*0358*/ 	.word	0xffffffff


	//   ....[77]....
        /*035c*/ 	.word	0xffffffff


	//   ....[78]....
        /*0360*/ 	.word	0xffffffff


	//   ....[79]....
        /*0364*/ 	.word	0xffffffff


	//   ....[80]....
        /*0368*/ 	.word	0xffffffff


	//----- nvinfo : EIATTR_COOP_GROUP_INSTR_OFFSETS
	.align		4
.L_152:
        /*036c*/ 	.byte	0x04, 0x28
        /*036e*/ 	.short	(.L_154 - .L_153)


	//   ....[0]....
.L_153:
        /*0370*/ 	.word	0x00000090


	//   ....[1]....
        /*0374*/ 	.word	0x00000e70


	//   ....[2]....
        /*0378*/ 	.word	0x00000e90


	//   ....[3]....
        /*037c*/ 	.word	0x000010d0


	//   ....[4]....
        /*0380*/ 	.word	0x00001100


	//   ....[5]....
        /*0384*/ 	.word	0x00001190


	//   ....[6]....
        /*0388*/ 	.word	0x000011c0


	//   ....[7]....
        /*038c*/ 	.word	0x00001250


	//   ....[8]....
        /*0390*/ 	.word	0x00001280


	//   ....[9]....
        /*0394*/ 	.word	0x00001310


	//   ....[10]....
        /*0398*/ 	.word	0x00001340


	//   ....[11]....
        /*039c*/ 	.word	0x000013d0


	//   ....[12]....
        /*03a0*/ 	.word	0x00001400


	//   ....[13]....
        /*03a4*/ 	.word	0x00001490


	//   ....[14]....
        /*03a8*/ 	.word	0x000014c0


	//   ....[15]....
        /*03ac*/ 	.word	0x00001540


	//   ....[16]....
        /*03b0*/ 	.word	0x00001580


	//   ....[17]....
        /*03b4*/ 	.word	0x00004560


	//   ....[18]....
        /*03b8*/ 	.word	0x00004670


	//   ....[19]....
        /*03bc*/ 	.word	0x00004a80


	//   ....[20]....
        /*03c0*/ 	.word	0x00004b50


	//   ....[21]....
        /*03c4*/ 	.word	0x00004bb0


	//   ....[22]....
        /*03c8*/ 	.word	0x00004c40


	//   ....[23]....
        /*03cc*/ 	.word	0x00004d70


	//   ....[24]....
        /*03d0*/ 	.word	0x00004ec0


	//   ....[25]....
        /*03d4*/ 	.word	0x00009230


	//   ....[26]....
        /*03d8*/ 	.word	0x000092a0


	//   ....[27]....
        /*03dc*/ 	.word	0x00009340


	//   ....[28]....
        /*03e0*/ 	.word	0x00009380


	//   ....[29]....
        /*03e4*/ 	.word	0x00009480


	//   ....[30]....
        /*03e8*/ 	.word	0x000095d0


	//   ....[31]....
        /*03ec*/ 	.word	0x00009730


	//   ....[32]....
        /*03f0*/ 	.word	0x000099c0


	//   ....[33]....
        /*03f4*/ 	.word	0x0000cc70


	//   ....[34]....
        /*03f8*/ 	.word	0x0000cc80


	//   ....[35]....
        /*03fc*/ 	.word	0x0000cc90


	//   ....[36]....
        /*0400*/ 	.word	0x0000cca0


	//   ....[37]....
        /*0404*/ 	.word	0x0000ccd0


	//   ....[38]....
        /*0408*/ 	.word	0x0000ccf0


	//   ....[39]....
        /*040c*/ 	.word	0x0000cd10


	//   ....[40]....
        /*0410*/ 	.word	0x0000cd20


	//   ....[41]....
        /*0414*/ 	.word	0x0000e000


	//   ....[42]....
        /*0418*/ 	.word	0x0000e050


	//   ....[43]....
        /*041c*/ 	.word	0x0000e080


	//   ....[44]....
        /*0420*/ 	.word	0x0000e0b0


	//   ....[45]....
        /*0424*/ 	.word	0x0000e0e0


	//   ....[46]....
        /*0428*/ 	.word	0x0000e120


	//   ....[47]....
        /*042c*/ 	.word	0x0000e150


	//   ....[48]....
        /*0430*/ 	.word	0x0000e180


	//   ....[49]....
        /*0434*/ 	.word	0x0000e260


	//   ....[50]....
        /*0438*/ 	.word	0x0000e290


	//   ....[51]....
        /*043c*/ 	.word	0x0000e2f0


	//   ....[52]....
        /*0440*/ 	.word	0x0000e350


	//   ....[53]....
        /*0444*/ 	.word	0x0000e360


	//   ....[54]....
        /*0448*/ 	.word	0x0000e370


	//   ....[55]....
        /*044c*/ 	.word	0x0000e380


	//   ....[56]....
        /*0450*/ 	.word	0x0000e3f0


	//   ....[57]....
        /*0454*/ 	.word	0x0000e4a0


	//   ....[58]....
        /*0458*/ 	.word	0x0000e4b0


	//   ....[59]....
        /*045c*/ 	.word	0x0000e4e0


	//   ....[60]....
        /*0460*/ 	.word	0x0000e4f0


	//   ....[61]....
        /*0464*/ 	.word	0x0000e500


	//   ....[62]....
        /*0468*/ 	.word	0x0000e510


	//   ....[63]....
        /*046c*/ 	.word	0x0000e590


	//   ....[64]....
        /*0470*/ 	.word	0x0000e5a0


	//   ....[65]....
        /*0474*/ 	.word	0x0000ed00


	//   ....[66]....
        /*0478*/ 	.word	0x0000ed40


	//   ....[67]....
        /*047c*/ 	.word	0x0000ed70


	//   ....[68]....
        /*0480*/ 	.word	0x0000eda0


	//   ....[69]....
        /*0484*/ 	.word	0x0000edd0


	//   ....[70]....
        /*0488*/ 	.word	0x0000ee00


	//   ....[71]....
        /*048c*/ 	.word	0x0000ee30


	//   ....[72]....
        /*0490*/ 	.word	0x0000ee50


	//   ....[73]....
        /*0494*/ 	.word	0x0000ee70


	//   ....[74]....
        /*0498*/ 	.word	0x0000eea0


	//   ....[75]....
        /*049c*/ 	.word	0x0000eeb0


	//   ....[76]....
        /*04a0*/ 	.word	0x0000eec0


	//   ....[77]....
        /*04a4*/ 	.word	0x0000eed0


	//   ....[78]....
        /*04a8*/ 	.word	0x0000eee0


	//   ....[79]....
        /*04ac*/ 	.word	0x0000ef10


	//   ....[80]....
        /*04b0*/ 	.word	0x0000ef30


	//----- nvinfo : EIATTR_EXIT_INSTR_OFFSETS
	.align		4
.L_154:
        /*04b4*/ 	.byte	0x04, 0x1c
        /*04b6*/ 	.short	(.L_156 - .L_155)


	//   ....[0]....
.L_155:
        /*04b8*/ 	.word	0x00000350


	//   ....[1]....
        /*04bc*/ 	.word	0x0000e640


	//   ....[2]....
        /*04c0*/ 	.word	0x0000e680


	//   ....[3]....
        /*04c4*/ 	.word	0x0000f090


	//   ....[4]....
        /*04c8*/ 	.word	0x0000f0d0


	//----- nvinfo : EIATTR_CTAIDZ_USED
	.align		4
.L_156:
        /*04cc*/ 	.byte	0x01, 0x04
	.zero		2


	//----- nvinfo : EIATTR_MAX_THREADS
	.align		4
        /*04d0*/ 	.byte	0x04, 0x05
        /*04d2*/ 	.short	(.L_158 - .L_157)
.L_157:
        /*04d4*/ 	.word	0x00000080
        /*04d8*/ 	.word	0x00000001
        /*04dc*/ 	.word	0x00000001


	//----- nvinfo : EIATTR_CRS_STACK_SIZE
	.align		4
.L_158:
        /*04e0*/ 	.byte	0x04, 0x1e
        /*04e2*/ 	.short	(.L_160 - .L_159)
.L_159:
        /*04e4*/ 	.word	0x00000000
.L_160:


//--------------------- .nv.info._ZN7cutlass13device_kernelIN5flash19enable_sm80_to_sm89INS1_16FlashAttnFwdSm80INS1_25CollectiveMainloopFwdSm80ILi4ELi1ELb0EN4cute5tupleIJNS5_1CILi128EEENS7_ILi112EEENS7_ILi64EEEEEELi64ENS_10bfloat16_tEfNS_4arch4Sm80ELb0ELb0ELb1ELb1ELb0ELb1ELb1ELb0EEENS1_21CollectiveEpilogueFwdINS6_IJS8_SA_S9_EEENS6_IJNS7_ILi1EEESI_SI_EEESC_SE_Li128ELb1ELb1ELb0ELb0EEENS1_19SingleTileSchedulerILb1ELb0ELb1ELi128EEEEEEEEEvNT_6ParamsE --------------------------
	.section	.nv.info._ZN7cutlass13device_kernelIN5flash19enable_sm80_to_sm89INS1_16FlashAttnFwdSm80INS1_25CollectiveMainloopFwdSm80ILi4ELi1ELb0EN4cute5tupleIJNS5_1CILi128EEENS7_ILi112EEENS7_ILi64EEEEEELi64ENS_10bfloat16_tEfNS_4arch4Sm80ELb0ELb0ELb1ELb1ELb0ELb1ELb1ELb0EEENS1_21CollectiveEpilogueFwdINS6_IJS8_SA_S9_EEENS6_IJNS7_ILi1EEESI_SI_EEESC_SE_Li128ELb1ELb1ELb0ELb0EEENS1_19SingleTileSchedulerILb1ELb0ELb1ELi128EEEEEEEEEvNT_6ParamsE,"",@"SHT_CUDA_INFO"
	.sectionflags	@""
	.align	4


	//----- nvinfo : EIATTR_CUDA_API_VERSION
	.align		4
        /*0000*/ 	.byte	0x04, 0x37
        /*0002*/ 	.short	(.L_162 - .L_161)
.L_161:
        /*0004*/ 	.word	0x00000082


	//----- nvinfo : EIATTR_SW2861232_WAR
	.align		4
.L_162:
        /*0008*/ 	.byte	0x01, 0x35
	.zero		2


	//----- nvinfo : EIATTR_PARAM_CBANK
	.align		4
        /*000c*/ 	.byte	0x04, 0x0a
        /*000e*/ 	.short	(.L_164 - .L_163)
	.align		4
.L_163:
        /*0010*/ 	.word	index@(.nv.constant0._ZN7cutlass13device_kernelIN5flash19enable_sm80_to_sm89INS1_16FlashAttnFwdSm80INS1_25CollectiveMainloopFwdSm80ILi4ELi1ELb0EN4cute5tupleIJNS5_1CILi128EEENS7_ILi112EEENS7_ILi64EEEEEELi64ENS_10bfloat16_tEfNS_4arch4Sm80ELb0ELb0ELb1ELb1ELb0ELb1ELb1ELb0EEENS1_21CollectiveEpilogueFwdINS6_IJS8_SA_S9_EEENS6_IJNS7_ILi1EEESI_SI_EEESC_SE_Li128ELb1ELb1ELb0ELb0EEENS1_19SingleTileSchedulerILb1ELb0ELb1ELi128EEEEEEEEEvNT_6ParamsE)
        /*0014*/ 	.short	0x0160
        /*0016*/ 	.short	0x0418


	//----- nvinfo : EIATTR_CBANK_PARAM_SIZE
	.align		4
.L_164:
        /*0018*/ 	.byte	0x03, 0x19
        /*001a*/ 	.short	0x0418


	//----- nvinfo : EIATTR_KPARAM_INFO
	.align		4
        /*001c*/ 	.byte	0x04, 0x17
        /*001e*/ 	.short	(.L_166 - .L_165)
.L_165:
        /*0020*/ 	.word	0x00000000
        /*0024*/ 	.short	0x0000
        /*0026*/ 	.short	0x0000
        /*0028*/ 	.byte	0x00, 0xf0, 0x61, 0x10


	//----- nvinfo : EIATTR_MAXREG_COUNT
	.align		4
.L_166:
        /*002c*/ 	.byte	0x03, 0x1b
        /*002e*/ 	.short	0x00ff


	//----- nvinfo : EIATTR_NUM_BARRIERS
	.align		4
        /*0030*/ 	.byte	0x02, 0x4c
        /*0032*/ 	.byte	0x02
	.zero		1


	//----- nvinfo : EIATTR_ANNOTATIONS
	.align		4
        /*0034*/ 	.byte	0x04, 0x55
        /*0036*/ 	.short	(.L_168 - .L_167)


	//   ....[0]....
.L_167:
        /* <DEDUP_REMOVED lines=39> */


	//----- nvinfo : EIATTR_MERCURY_ISA_VERSION
	.align		4
.L_168:
        /*0298*/ 	.byte	0x03, 0x5f
        /*029a*/ 	.short	0x0000


	//----- nvinfo : EIATTR_COOP_GROUP_MASK_REGIDS
	.align		4
        /*029c*/ 	.byte	0x04, 0x29
        /*029e*/ 	.short	(.L_170 - .L_169)


	//   ....[0]....
.L_169:
        /*02a0*/ 	.word	0xffffffff


	//   ....[1]....
        /*02a4*/ 	.word	0xffffffff


	//   ....[2]....
        /*02a8*/ 	.word	0xffffffff


	//   ....[3]....
        /*02ac*/ 	.word	0xffffffff


	//   ....[4]....
        /*02b0*/ 	.word	0xffffffff


	//   ....[5]....
        /*02b4*/ 	.word	0xffffffff


	//   ....[6]....
        /*02b8*/ 	.word	0xffffffff


	//   ....[7]....
        /*02bc*/ 	.word	0xffffffff


	//   ....[8]....
        /*02c0*/ 	.word	0xffffffff


	//   ....[9]....
        /*02c4*/ 	.word	0xffffffff


	//   ....[10]....
        /*02c8*/ 	.word	0xffffffff


	//   ....[11]....
        /*02cc*/ 	.word	0xffffffff


	//   ....[12]....
        /*02d0*/ 	.word	0xffffffff


	//   ....[13]....
        /*02d4*/ 	.word	0xffffffff


	//   ....[14]....
        /*02d8*/ 	.word	0xffffffff


	//   ....[15]....
        /*02dc*/ 	.word	0xffffffff


	//   ....[16]....
        /*02e0*/ 	.word	0xffffffff


	//   ....[17]....
        /*02e4*/ 	.word	0xffffffff


	//   ....[18]....
        /*02e8*/ 	.word	0xffffffff


	//   ....[19]....
        /*02ec*/ 	.word	0xffffffff


	//   ....[20]....
        /*02f0*/ 	.word	0xffffffff


	//   ....[21]....
        /*02f4*/ 	.word	0xffffffff


	//   ....[22]....
        /*02f8*/ 	.word	0xffffffff


	//   ....[23]....
        /*02fc*/ 	.word	0xffffffff


	//   ....[24]....
        /*0300*/ 	.word	0xffffffff


	//   ....[25]....
        /*0304*/ 	.word	0xffffffff


	//   ....[26]....
        /*0308*/ 	.word	0xffffffff


	//   ....[27]....
        /*030c*/ 	.word	0xffffffff


	//   ....[28]....
        /*0310*/ 	.word	0xffffffff


	//   ....[29]....
        /*0314*/ 	.word	0xffffffff


	//   ....[30]....
        /*0318*/ 	.word	0xffffffff


	//   ....[31]....
        /*031c*/ 	.word	0xffffffff


	//   ....[32]....
        /*0320*/ 	.word	0xffffffff


	//   ....[33]....
        /*0324*/ 	.word	0xffffffff


	//   ....[34]....
        /*0328*/ 	.word	0xffffffff


	//   ....[35]....
        /*032c*/ 	.word	0xffffffff


	//   ....[36]....
        /*0330*/ 	.word	0xffffffff


	//   ....[37]....
        /*0334*/ 	.word	0xffffffff


	//   ....[38]....
        /*0338*/ 	.word	0xffffffff


	//   ....[39]....
        /*033c*/ 	.word	0xffffffff


	//   ....[40]....
        /*0340*/ 	.word	0xffffffff


	//   ....[41]....
        /*0344*/ 	.word	0xffffffff


	//   ....[42]....
        /*0348*/ 	.word	0xffffffff


	//   ....[43]....
        /*034c*/ 	.word	0xffffffff


	//   ....[44]....
        /*0350*/ 	.word	0xffffffff


	//   ....[45]....
        /*0354*/ 	.word	0xffffffff


	//   ....[46]....
        /*0358*/ 	.word	0xffffffff


	//   ....[47]....
        /*035c*/ 	.word	0xffffffff


	//   ....[48]....
        /*0360*/ 	.word	0xffffffff


	//   ....[49]....
        /*0364*/ 	.word	0xffffffff


	//   ....[50]....
        /*0368*/ 	.word	0xffffffff


	//   ....[51]....
        /*036c*/ 	.word	0xffffffff


	//   ....[52]....
        /*0370*/ 	.word	0xffffffff


	//   ....[53]....
        /*0374*/ 	.word	0xffffffff


	//   ....[54]....
        /*0378*/ 	.word	0xffffffff


	//   ....[55]....
        /*037c*/ 	.word	0xffffffff


	//   ....[56]....
        /*0380*/ 	.word	0xffffffff


	//   ....[57]....
        /*0384*/ 	.word	0xffffffff


	//   ....[58]....
        /*0388*/ 	.word	0xffffffff


	//   ....[59]....
        /*038c*/ 	.word	0xffffffff


	//   ....[60]....
        /*0390*/ 	.word	0xffffffff


	//   ....[61]....
        /*0394*/ 	.word	0xffffffff


	//   ....[62]....
        /*0398*/ 	.word	0xffffffff


	//   ....[63]....
        /*039c*/ 	.word	0xffffffff


	//   ....[64]....
        /*03a0*/ 	.word	0xffffffff


	//   ....[65]....
        /*03a4*/ 	.word	0xffffffff


	//   ....[66]....
        /*03a8*/ 	.word	0xffffffff


	//   ....[67]....
        /*03ac*/ 	.word	0xffffffff


	//   ....[68]....
        /*03b0*/ 	.word	0xffffffff


	//   ....[69]....
        /*03b4*/ 	.word	0xffffffff


	//   ....[70]....
        /*03b8*/ 	.word	0xffffffff


	//   ....[71]....
        /*03bc*/ 	.word	0xffffffff


	//   ....[72]....
        /*03c0*/ 	.word	0xffffffff


	//   ....[73]....
        /*03c4*/ 	.word	0xffffffff


	//   ....[74]....
        /*03c8*/ 	.word	0xffffffff


	//   ....[75]....
        /*03cc*/ 	.word	0xffffffff


	//   ....[76]....
        /*03d0*/ 	.word	0xffffffff


	//   ....[77]....
        /*03d4*/ 	.word	0xffffffff


	//   ....[78]....
        /*03d8*/ 	.word	0xffffffff


	//   ....[79]....
        /*03dc*/ 	.word	0xffffffff


	//   ....[80]....
        /*03e0*/ 	.word	0xffffffff


	//----- nvinfo : EIATTR_COOP_GROUP_INSTR_OFFSETS
	.align		4
.L_170:
        /*03e4*/ 	.byte	0x04, 0x28
        /*03e6*/ 	.short	(.L_172 - .L_171)


	//   ....[0]....
.L_171:
        /*03e8*/ 	.word	0x00000090


	//   ....[1]....
        /*03ec*/ 	.word	0x00008740


	//   ....[2]....
        /*03f0*/ 	.word	0x00008770


	//   ....[3]....
        /*03f4*/ 	.word	0x000087a0


	//   ....[4]....
        /*03f8*/ 	.word	0x000087d0


	//   ....[5]....
        /*03fc*/ 	.word	0x000087f0


	//   ....[6]....
        /*0400*/ 	.word	0x00008830


	//   ....[7]....
        /*0404*/ 	.word	0x00008850


	//   ....[8]....
        /*0408*/ 	.word	0x00008890


	//   ....[9]....
        /*040c*/ 	.word	0x000088c0


	//   ....[10]....
        /*0410*/ 	.word	0x00008910


	//   ....[11]....
        /*0414*/ 	.word	0x00008930


	//   ....[12]....
        /*0418*/ 	.word	0x00008940


	//   ....[13]....
        /*041c*/ 	.word	0x00008950


	//   ....[14]....
        /*0420*/ 	.word	0x000089a0


	//   ....[15]....
        /*0424*/ 	.word	0x000089d0


	//   ....[16]....
        /*0428*/ 	.word	0x00008a10


	//   ....[17]....
        /*042c*/ 	.word	0x0000f8f0


	//   ....[18]....
        /*0430*/ 	.word	0x0000f9b0


	//   ....[19]....
        /*0434*/ 	.word	0x0000fad0


	//   ....[20]....
        /*0438*/ 	.word	0x0000fb00


	//   ....[21]....
        /*043c*/ 	.word	0x0000fb30


	//   ....[22]....
        /*0440*/ 	.word	0x0000fc20


	//   ....[23]....
        /*0444*/ 	.word	0x0000fd00


	//   ....[24]....
        /*0448*/ 	.word	0x0000fe70


	//   ....[25]....
        /*044c*/ 	.word	0x000150c0


	//   ....[26]....
        /*0450*/ 	.word	0x00015140


	//   ....[27]....
        /*0454*/ 	.word	0x00015200


	//   ....[28]....
        /*0458*/ 	.word	0x00015230


	//   ....[29]....
        /*045c*/ 	.word	0x00015260


	//   ....[30]....
        /*0460*/ 	.word	0x00015380


	//   ....[31]....
        /*0464*/ 	.word	0x00015520


	//   ....[32]....
        /*0468*/ 	.word	0x000157c0


	//   ....[33]....
        /*046c*/ 	.word	0x000186a0


	//   ....[34]....
        /*0470*/ 	.word	0x000186b0


	//   ....[35]....
        /*0474*/ 	.word	0x000186c0


	//   ....[36]....
        /*0478*/ 	.word	0x000186d0


	//   ....[37]....
        /*047c*/ 	.word	0x00018700


	//   ....[38]....
        /*0480*/ 	.word	0x00018720


	//   ....[39]....
        /*0484*/ 	.word	0x00018740


	//   ....[40]....
        /*0488*/ 	.word	0x00018750


	//   ....[41]....
        /*048c*/ 	.word	0x00019a40


	//   ....[42]....
        /*0490*/ 	.word	0x00019a70


	//   ....[43]....
        /*0494*/ 	.word	0x00019ad0


	//   ....[44]....
        /*0498*/ 	.word	0x00019b00


	//   ....[45]....
        /*049c*/ 	.word	0x00019b40


	//   ....[46]....
        /*04a0*/ 	.word	0x00019b80


	//   ....[47]....
        /*04a4*/ 	.word	0x00019bb0


	//   ....[48]....
        /*04a8*/ 	.word	0x00019bd0


	//   ....[49]....
        /*04ac*/ 	.word	0x00019bf0


	//   ....[50]....
        /*04b0*/ 	.word	0x00019c30


	//   ....[51]....
        /*04b4*/ 	.word	0x00019c50


	//   ....[52]....
        /*04b8*/ 	.word	0x00019c80


	//   ....[53]....
        /*04bc*/ 	.word	0x00019cd0


	//   ....[54]....
        /*04c0*/ 	.word	0x00019d00


	//   ....[55]....
        /*04c4*/ 	.word	0x00019d50


	//   ....[56]....
        /*04c8*/ 	.word	0x00019da0


	//   ....[57]....
        /*04cc*/ 	.word	0x00019dd0


	//   ....[58]....
        /*04d0*/ 	.word	0x00019e20


	//   ....[59]....
        /*04d4*/ 	.word	0x00019ed0


	//   ....[60]....
        /*04d8*/ 	.word	0x00019ef0


	//   ....[61]....
        /*04dc*/ 	.word	0x00019f20


	//   ....[62]....
        /*04e0*/ 	.word	0x00019f50


	//   ....[63]....
        /*04e4*/ 	.word	0x00019ff0


	//   ....[64]....
        /*04e8*/ 	.word	0x0001a000


	//   ....[65]....
        /*04ec*/ 	.word	0x0001a720


	//   ....[66]....
        /*04f0*/ 	.word	0x0001a760


	//   ....[67]....
        /*04f4*/ 	.word	0x0001a790


	//   ....[68]....
        /*04f8*/ 	.word	0x0001a7c0


	//   ....[69]....
        /*04fc*/ 	.word	0x0001a7f0


	//   ....[70]....
        /*0500*/ 	.word	0x0001a820


	//   ....[71]....
        /*0504*/ 	.word	0x0001a850


	//   ....[72]....
        /*0508*/ 	.word	0x0001a880


	//   ....[73]....
        /*050c*/ 	.word	0x0001a8a0


	//   ....[74]....
        /*0510*/ 	.word	0x0001a8c0


	//   ....[75]....
        /*0514*/ 	.word	0x0001a8d0


	//   ....[76]....
        /*0518*/ 	.word	0x0001a8e0


	//   ....[77]....
        /*051c*/ 	.word	0x0001a8f0


	//   ....[78]....
        /*0520*/ 	.word	0x0001a900


	//   ....[79]....
        /*0524*/ 	.word	0x0001a910


	//   ....[80]....
        /*0528*/ 	.word	0x0001a940


	//----- nvinfo : EIATTR_EXIT_INSTR_OFFSETS
	.align		4
.L_172:
        /*052c*/ 	.byte	0x04, 0x1c
        /*052e*/ 	.short	(.L_174 - .L_173)


	//   ....[0]....
.L_173:
        /*0530*/ 	.word	0x00000350


	//   ....[1]....
        /*0534*/ 	.word	0x0001a0a0


	//   ....[2]....
        /*0538*/ 	.word	0x0001a0e0


	//   ....[3]....
        /*053c*/ 	.word	0x0001aad0


	//   ....[4]....
        /*0540*/ 	.word	0x0001ab10


	//----- nvinfo : EIATTR_CTAIDZ_USED
	.align		4
.L_174:
        /*0544*/ 	.byte	0x01, 0x04
	.zero		2


	//----- nvinfo : EIATTR_MAX_THREADS
	.align		4
        /*0548*/ 	.byte	0x04, 0x05
        /*054a*/ 	.short	(.L_176 - .L_175)
.L_175:
        /*054c*/ 	.word	0x00000080
        /*0550*/ 	.word	0x00000001
        /*0554*/ 	.word	0x00000001


	//----- nvinfo : EIATTR_CRS_STACK_SIZE
	.align		4
.L_176:
        /*0558*/ 	.byte	0x04, 0x1e
        /*055a*/ 	.short	(.L_178 - .L_177)
.L_177:
        /*055c*/ 	.word	0x00000000
.L_178:


//--------------------- .nv.info._ZN7cutlass13device_kernelIN5flash19enable_sm80_to_sm89INS1_16FlashAttnFwdSm80INS1_25CollectiveMainloopFwdSm80ILi4ELi1ELb0EN4cute5tupleIJNS5_1CILi128EEENS7_ILi96EEENS7_ILi64EEEEEELi64ENS_10bfloat16_tEfNS_4arch4Sm80ELb0ELb1ELb1ELb0ELb0ELb0ELb1ELb0EEENS1_21CollectiveEpilogueFwdINS6_IJS8_SA_S9_EEENS6_IJNS7_ILi1EEESI_SI_EEESC_SE_Li128ELb0ELb1ELb0ELb0EEENS1_19SingleTileSchedulerILb0ELb0ELb1ELi128EEEEEEEEEvNT_6ParamsE --------------------------
	.section	.nv.info._ZN7cutlass13device_kernelIN5flash19enable_sm80_to_sm89INS1_16FlashAttnFwdSm80INS1_25CollectiveMainloopFwdSm80ILi4ELi1ELb0EN4cute5tupleIJNS5_1CILi128EEENS7_ILi96EEENS7_ILi64EEEEEELi64ENS_10bfloat16_tEfNS_4arch4Sm80ELb0ELb1ELb1ELb0ELb0ELb0ELb1ELb0EEENS1_21CollectiveEpilogueFwdINS6_IJS8_SA_S9_EEENS6_IJNS7_ILi1EEESI_SI_EEESC_SE_Li128ELb0ELb1ELb0ELb0EEENS1_19SingleTileSchedulerILb0ELb0ELb1ELi128EEEEEEEEEvNT_6ParamsE,"",@"SHT_CUDA_INFO"
	.sectionflags	@""
	.align	4


	//----- nvinfo : EIATTR_CUDA_API_VERSION
	.align		4
        /*0000*/ 	.byte	0x04, 0x37
        /*0002*/ 	.short	(.L_180 - .L_179)
.L_179:
        /*0004*/ 	.word	0x00000082


	//----- nvinfo : EIATTR_SW2861232_WAR
	.align		4
.L_180:
        /*0008*/ 	.byte	0x01, 0x35
	.zero		2


	//----- nvinfo : EIATTR_PARAM_CBANK
	.align		4
        /*000c*/ 	.byte	0x04, 0x0a
        /*000e*/ 	.short	(.L_182 - .L_181)
	.align		4
.L_181:
        /*0010*/ 	.word	index@(.nv.constant0._ZN7cutlass13device_kernelIN5flash19enable_sm80_to_sm89INS1_16FlashAttnFwdSm80INS1_25CollectiveMainloopFwdSm80ILi4ELi1ELb0EN4cute5tupleIJNS5_1CILi128EEENS7_ILi96EEENS7_ILi64EEEEEELi64ENS_10bfloat16_tEfNS_4arch4Sm80ELb0ELb1ELb1ELb0ELb0ELb0ELb1ELb0EEENS1_21CollectiveEpilogueFwdINS6_IJS8_SA_S9_EEENS6_IJNS7_ILi1EEESI_SI_EEESC_SE_Li128ELb0ELb1ELb0ELb0EEENS1_19SingleTileSchedulerILb0ELb0ELb1ELi128EEEEEEEEEvNT_6ParamsE)
        /*0014*/ 	.short	0x0160
        /*0016*/ 	.short	0x0418


	//----- nvinfo : EIATTR_CBANK_PARAM_SIZE
	.align		4
.L_182:
        /*0018*/ 	.byte	0x03, 0x19
        /*001a*/ 	.short	0x0418


	//----- nvinfo : EIATTR_KPARAM_INFO
	.align		4
        /*001c*/ 	.byte	0x04, 0x17
        /*001e*/ 	.short	(.L_184 - .L_183)
.L_183:
        /*0020*/ 	.word	0x00000000
        /*0024*/ 	.short	0x0000
        /*0026*/ 	.short	0x0000
        /*0028*/ 	.byte	0x00, 0xf0, 0x61, 0x10


	//----- nvinfo : EIATTR_MAXREG_COUNT
	.align		4
.L_184:
        /*002c*/ 	.byte	0x03, 0x1b
        /*002e*/ 	.short	0x00ff


	//----- nvinfo : EIATTR_NUM_BARRIERS
	.align		4
        /*0030*/ 	.byte	0x02, 0x4c
        /*0032*/ 	.byte	0x02
	.zero		1


	//----- nvinfo : EIATTR_ANNOTATIONS
	.align		4
        /*0034*/ 	.byte	0x04, 0x55
        /*0036*/ 	.short	(.L_186 - .L_185)


	//   ....[0]....
.L_185:
        /* <DEDUP_REMOVED lines=45> */


	//----- nvinfo : EIATTR_MERCURY_ISA_VERSION
	.align		4
.L_186:
        /*02f0*/ 	.byte	0x03, 0x5f
        /*02f2*/ 	.short	0x0000


	//----- nvinfo : EIATTR_COOP_GROUP_MASK_REGIDS
	.align		4
        /*02f4*/ 	.byte	0x04, 0x29
        /*02f6*/ 	.short	(.L_188 - .L_187)


	//   ....[0]....
.L_187:
        /*02f8*/ 	.word	0xffffffff


	//   ....[1]....
        /*02fc*/ 	.word	0xffffffff


	//   ....[2]....
        /*0300*/ 	.word	0xffffffff


	//   ....[3]....
        /*0304*/ 	.word	0xffffffff


	//   ....[4]....
        /*0308*/ 	.word	0xffffffff


	//   ....[5]....
        /*030c*/ 	.word	0xffffffff


	//   ....[6]....
        /*0310*/ 	.word	0xffffffff


	//   ....[7]....
        /*0314*/ 	.word	0xffffffff


	//   ....[8]....
        /*0318*/ 	.word	0xffffffff


	//   ....[9]....
        /*031c*/ 	.word	0xffffffff


	//   ....[10]....
        /*0320*/ 	.word	0xffffffff


	//   ....[11]....
        /*0324*/ 	.word	0xffffffff


	//   ....[12]....
        /*0328*/ 	.word	0xffffffff


	//   ....[13]....
        /*032c*/ 	.word	0xffffffff


	//   ....[14]....
        /*0330*/ 	.word	0xffffffff


	//   ....[15]....
        /*0334*/ 	.word	0xffffffff


	//   ....[16]....
        /*0338*/ 	.word	0xffffffff


	//   ....[17]....
        /*033c*/ 	.word	0xffffffff


	//   ....[18]....
        /*0340*/ 	.word	0xffffffff


	//   ....[19]....
        /*0344*/ 	.word	0xffffffff


	//   ....[20]....
        /*0348*/ 	.word	0xffffffff


	//   ....[21]....
        /*034c*/ 	.word	0xffffffff


	//   ....[22]....
        /*0350*/ 	.word	0xffffffff


	//   ....[23]....
        /*0354*/ 	.word	0xffffffff


	//   ....[24]....
        /*0358*/ 	.word	0xffffffff


	//   ....[25]....
        /*035c*/ 	.word	0xffffffff


	//   ....[26]....
        /*0360*/ 	.word	0xffffffff


	//   ....[27]....
        /*0364*/ 	.word	0xffffffff


	//   ....[28]....
        /*0368*/ 	.word	0xffffffff


	//   ....[29]....
        /*036c*/ 	.word	0xffffffff


	//   ....[30]....
        /*0370*/ 	.word	0xffffffff


	//   ....[31]....
        /*0374*/ 	.word	0xffffffff


	//   ....[32]....
        /*0378*/ 	.word	0xffffffff


	//   ....[33]....
        /*037c*/ 	.word	0xffffffff


	//   ....[34]....
        /*0380*/ 	.word	0xffffffff


	//   ....[35]....
        /*0384*/ 	.word	0xffffffff


	//   ....[36]....
        /*0388*/ 	.word	0xffffffff


	//   ....[37]....
        /*038c*/ 	.word	0xffffffff


	//   ....[38]....
        /*0390*/ 	.word	0xffffffff


	//   ....[39]....
        /*0394*/ 	.word	0xffffffff


	//   ....[40]....
        /*0398*/ 	.word	0xffffffff


	//   ....[41]....
        /*039c*/ 	.word	0xffffffff


	//   ....[42]....
        /*03a0*/ 	.word	0xffffffff


	//   ....[43]....
        /*03a4*/ 	.word	0xffffffff


	//   ....[44]....
        /*03a8*/ 	.word	0xffffffff


	//   ....[45]....
        /*03ac*/ 	.word	0xffffffff


	//   ....[46]....
        /*03b0*/ 	.word	0xffffffff


	//   ....[47]....
        /*03b4*/ 	.word	0xffffffff


	//   ....[48]....
        /*03b8*/ 	.word	0xffffffff


	//   ....[49]....
        /*03bc*/ 	.word	0xffffffff


	//   ....[50]....
        /*03c0*/ 	.word	0xffffffff


	//   ....[51]....
        /*03c4*/ 	.word	0xffffffff


	//   ....[52]....
        /*03c8*/ 	.word	0xffffffff


	//   ....[53]....
        /*03cc*/ 	.word	0xffffffff


	//   ....[54]....
        /*03d0*/ 	.word	0xffffffff


	//   ....[55]....
        /*03d4*/ 	.word	0xffffffff


	//   ....[56]....
        /*03d8*/ 	.word	0xffffffff


	//   ....[57]....
        /*03dc*/ 	.word	0xffffffff


	//   ....[58]....
        /*03e0*/ 	.word	0xffffffff


	//   ....[59]....
        /*03e4*/ 	.word	0xffffffff


	//   ....[60]....
        /*03e8*/ 	.word	0xffffffff


	//   ....[61]....
        /*03ec*/ 	.word	0xffffffff


	//   ....[62]....
        /*03f0*/ 	.word	0xffffffff


	//   ....[63]....
        /*03f4*/ 	.word	0xffffffff


	//   ....[64]....
        /*03f8*/ 	.word	0xffffffff


	//   ....[65]....
        /*03fc*/ 	.word	0xffffffff


	//   ....[66]....
        /*0400*/ 	.word	0xffffffff


	//   ....[67]....
        /*0404*/ 	.word	0xffffffff


	//   ....[68]....
        /*0408*/ 	.word	0xffffffff


	//   ....[69]....
        /*040c*/ 	.word	0xffffffff


	//   ....[70]....
        /*0410*/ 	.word	0xffffffff


	//   ....[71]....
        /*0414*/ 	.word	0xffffffff


	//   ....[72]....
        /*0418*/ 	.word	0xffffffff


	//   ....[73]....
        /*041c*/ 	.word	0xffffffff


	//   ....[74]....
        /*0420*/ 	.word	0xffffffff


	//   ....[75]....
        /*0424*/ 	.word	0xffffffff


	//   ....[76]....
        /*0428*/ 	.word	0xffffffff


	//   ....[77]....
        /*042c*/ 	.word	0xffffffff


	//   ....[78]....
        /*0430*/ 	.word	0xffffffff


	//   ....[79]....
        /*0434*/ 	.word	0xffffffff


	//   ....[80]....
        /*0438*/ 	.word	0xffffffff


	//   ....[81]....
        /*043c*/ 	.word	0xffffffff


	//   ....[82]....
        /*0440*/ 	.word	0xffffffff


	//   ....[83]....
        /*0444*/ 	.word	0xffffffff


	//   ....[84]....
        /*0448*/ 	.word	0xffffffff


	//   ....[85]....
        /*044c*/ 	.word	0xffffffff


	//   ....[86]....
        /*0450*/ 	.word	0xffffffff


	//   ....[87]....
        /*0454*/ 	.word	0xffffffff


	//   ....[88]....
        /*0458*/ 	.word	0xffffffff


	//   ....[89]....
        /*045c*/ 	.word	0xffffffff


	//   ....[90]....
        /*0460*/ 	.word	0xffffffff


	//   ....[91]....
        /*0464*/ 	.word	0xffffffff


	//   ....[92]....
        /*0468*/ 	.word	0xffffffff


	//   ....[93]....
        /*046c*/ 	.word	0xffffffff


	//   ....[94]....
        /*0470*/ 	.word	0xffffffff


	//   ....[95]....
        /*0474*/ 	.word	0xffffffff


	//   ....[96]....
        /*0478*/ 	.word	0xffffffff


	//   ....[97]....
        /*047c*/ 	.word	0xffffffff


	//   ....[98]....
        /*0480*/ 	.word	0xffffffff


	//   ....[99]....
        /*0484*/ 	.word	0xffffffff


	//   ....[100]....
        /*0488*/ 	.word	0xffffffff


	//   ....[101]....
        /*048c*/ 	.word	0xffffffff


	//   ....[102]....
        /*0490*/ 	.word	0xffffffff


	//   ....[103]....
        /*0494*/ 	.word	0xffffffff


	//   ....[104]....
        /*0498*/ 	.word	0xffffffff


	//   ....[105]....
        /*049c*/ 	.word	0xffffffff


	//   ....[106]....
        /*04a0*/ 	.word	0xffffffff


	//   ....[107]....
        /*04a4*/ 	.word	0xffffffff


	//----- nvinfo : EIATTR_COOP_GROUP_INSTR_OFFSETS
	.align		4
.L_188:
        /*04a8*/ 	.byte	0x04, 0x28
        /*04aa*/ 	.short	(.L_190 - .L_189)


	//   ....[0]....
.L_189:
        /*04ac*/ 	.word	0x00000c30


	//   ....[1]....
        /*04b0*/ 	.word	0x00000c60


	//   ....[2]....
        /*04b4*/ 	.word	0x00000c90


	//   ....[3]....
        /*04b8*/ 	.word	0x00000cb0


	//   ....[4]....
        /*04bc*/ 	.word	0x00000ce0


	//   ....[5]....
        /*04c0*/ 	.word	0x00000d00


	//   ....[6]....
        /*04c4*/ 	.word	0x00000d40


	//   ....[7]....
        /*04c8*/ 	.word	0x00000d70


	//   ....[8]....
        /*04cc*/ 	.word	0x00000da0


	//   ....[9]....
        /*04d0*/ 	.word	0x00000e20


	//   ....[10]....
        /*04d4*/ 	.word	0x00000e30


	//   ....[11]....
        /*04d8*/ 	.word	0x00000e70


	//   ....[12]....
        /*04dc*/ 	.word	0x00000e90


	//   ....[13]....
        /*04e0*/ 	.word	0x00000ec0


	//   ....[14]....
        /*04e4*/ 	.word	0x00000ee0


	//   ....[15]....
        /*04e8*/ 	.word	0x00000f00


	//   ....[16]....
        /*04ec*/ 	.word	0x00002a30


	//   ....[17]....
        /*04f0*/ 	.word	0x00002cc0


	//   ....[18]....
        /*04f4*/ 	.word	0x000038a0


	//   ....[19]....
        /*04f8*/ 	.word	0x00004300


	//   ....[20]....
        /*04fc*/ 	.word	0x00005260


	//   ....[21]....
        /*0500*/ 	.word	0x00005390


	//   ....[22]....
        /*0504*/ 	.word	0x00005490


	//   ....[23]....
        /*0508*/ 	.word	0x000055b0


	//   ....[24]....
        /*050c*/ 	.word	0x00005ec0


	//   ....[25]....
        /*0510*/ 	.word	0x00005f40


	//   ....[26]....
        /*0514*/ 	.word	0x00006030


	//   ....[27]....
        /*0518*/ 	.word	0x000060d0


	//   ....[28]....
        /*051c*/ 	.word	0x00009990


	//   ....[29]....
        /*0520*/ 	.word	0x0000a4d0


	//   ....[30]....
        /*0524*/ 	.word	0x0000a6f0


	//   ....[31]....
        /*0528*/ 	.word	0x0000ae90


	//   ....[32]....
        /*052c*/ 	.word	0x0000bc00


	//   ....[33]....
        /*0530*/ 	.word	0x0000bca0


	//   ....[34]....
        /*0534*/ 	.word	0x0000bd60


	//   ....[35]....
        /*0538*/ 	.word	0x0000bdb0


	//   ....[36]....
        /*053c*/ 	.word	0x0000c2a0


	//   ....[37]....
        /*0540*/ 	.word	0x0000c3f0


	//   ....[38]....
        /*0544*/ 	.word	0x0000c490


	//   ....[39]....
        /*0548*/ 	.word	0x0000c5f0


	//   ....[40]....
        /*054c*/ 	.word	0x000106e0


	//   ....[41]....
        /*0550*/ 	.word	0x00010720


	//   ....[42]....
        /*0554*/ 	.word	0x000107b0


	//   ....[43]....
        /*0558*/ 	.word	0x00010800


	//   ....[44]....
        /*055c*/ 	.word	0x00010a20


	//   ....[45]....
        /*0560*/ 	.word	0x00010ac0


	//   ....[46]....
        /*0564*/ 	.word	0x00010b50


	//   ....[47]....
        /*0568*/ 	.word	0x00010dc0


	//   ....[48]....
        /*056c*/ 	.word	0x00014fd0


	//   ....[49]....
        /*0570*/ 	.word	0x00015cc0


	//   ....[50]....
        /*0574*/ 	.word	0x00015eb0


	//   ....[51]....
        /*0578*/ 	.word	0x00016640


	//   ....[52]....
        /*057c*/ 	.word	0x00017370


	//   ....[53]....
        /*0580*/ 	.word	0x00017410


	//   ....[54]....
        /*0584*/ 	.word	0x000174d0


	//   ....[55]....
        /*0588*/ 	.word	0x00017520


	//   ....[56]....
        /*058c*/ 	.word	0x000179f0


	//   ....[57]....
        /*0590*/ 	.word	0x00017b40


	//   ....[58]....
        /*0594*/ 	.word	0x00017c20


	//   ....[59]....
        /*0598*/ 	.word	0x00017d80


	//   ....[60]....
        /*059c*/ 	.word	0x0001a1a0


	//   ....[61]....
        /*05a0*/ 	.word	0x0001a1b0


	//   ....[62]....
        /*05a4*/ 	.word	0x0001a1c0


	//   ....[63]....
        /*05a8*/ 	.word	0x0001a1d0


	//   ....[64]....
        /*05ac*/ 	.word	0x0001a200


	//   ....[65]....
        /*05b0*/ 	.word	0x0001a220


	//   ....[66]....
        /*05b4*/ 	.word	0x0001a240


	//   ....[67]....
        /*05b8*/ 	.word	0x0001a250


	//   ....[68]....
        /*05bc*/ 	.word	0x0001b300


	//   ....[69]....
        /*05c0*/ 	.word	0x0001b330


	//   ....[70]....
        /*05c4*/ 	.word	0x0001b360


	//   ....[71]....
        /*05c8*/ 	.word	0x0001b390


	//   ....[72]....
        /*05cc*/ 	.word	0x0001b3d0


	//   ....[73]....
        /*05d0*/ 	.word	0x0001b4b0


	//   ....[74]....
        /*05d4*/ 	.word	0x0001b4c0


	//   ....[75]....
        /*05d8*/ 	.word	0x0001b4f0


	//   ....[76]....
        /*05dc*/ 	.word	0x0001b520


	//   ....[77]....
        /*05e0*/ 	.word	0x0001b560


	//   ....[78]....
        /*05e4*/ 	.word	0x0001b580


	//   ....[79]....
        /*05e8*/ 	.word	0x0001b590


	//   ....[80]....
        /*05ec*/ 	.word	0x0001b5a0


	//   ....[81]....
        /*05f0*/ 	.word	0x0001b6c0


	//   ....[82]....
        /*05f4*/ 	.word	0x0001b6d0


	//   ....[83]....
        /*05f8*/ 	.word	0x0001b750


	//   ....[84]....
        /*05fc*/ 	.word	0x0001b770


	//   ....[85]....
        /*0600*/ 	.word	0x0001b7b0


	//   ....[86]....
        /*0604*/ 	.word	0x0001b7c0


	//   ....[87]....
        /*0608*/ 	.word	0x0001b7d0


	//   ....[88]....
        /*060c*/ 	.word	0x0001b8c0


	//   ....[89]....
        /*0610*/ 	.word	0x0001b8f0


	//   ....[90]....
        /*0614*/ 	.word	0x0001ba20


	//   ....[91]....
        /*0618*/ 	.word	0x0001ba30


	//   ....[92]....
        /*061c*/ 	.word	0x0001bf90


	//   ....[93]....
        /*0620*/ 	.word	0x0001bfd0


	//   ....[94]....
        /*0624*/ 	.word	0x0001c000


	//   ....[95]....
        /*0628*/ 	.word	0x0001c030


	//   ....[96]....
        /*062c*/ 	.word	0x0001c060


	//   ....[97]....
        /*0630*/ 	.word	0x0001c090


	//   ....[98]....
        /*0634*/ 	.word	0x0001c0c0


	//   ....[99]....
        /*0638*/ 	.word	0x0001c0f0


	//   ....[100]....
        /*063c*/ 	.word	0x0001c110


	//   ....[101]....
        /*0640*/ 	.word	0x0001c130


	//   ....[102]....
        /*0644*/ 	.word	0x0001c140


	//   ....[103]....
        /*0648*/ 	.word	0x0001c150


	//   ....[104]....
        /*064c*/ 	.word	0x0001c160


	//   ....[105]....
        /*0650*/ 	.word	0x0001c170


	//   ....[106]....
        /*0654*/ 	.word	0x0001c180


	//   ....[107]....
        /*0658*/ 	.word	0x0001c1b0


	//----- nvinfo : EIATTR_EXIT_INSTR_OFFSETS
	.align		4
.L_190:
        /*065c*/ 	.byte	0x04, 0x1c
        /*065e*/ 	.short	(.L_192 - .L_191)


	//   ....[0]....
.L_191:
        /*0660*/ 	.word	0x00000040


	//   ....[1]....
        /*0664*/ 	.word	0x0001ba50


	//   ....[2]....
        /*0668*/ 	.word	0x0001ba90


	//   ....[3]....
        /*066c*/ 	.word	0x0001c340


	//   ....[4]....
        /*0670*/ 	.word	0x0001c380


	//----- nvinfo : EIATTR_CTAIDZ_USED
	.align		4
.L_192:
        /*0674*/ 	.byte	0x01, 0x04
	.zero		2


	//----- nvinfo : EIATTR_MAX_THREADS
	.align		4
        /*0678*/ 	.byte	0x04, 0x05
        /*067a*/ 	.short	(.L_194 - .L_193)
.L_193:
        /*067c*/ 	.word	0x00000080
        /*0680*/ 	.word	0x00000001
        /*0684*/ 	.word	0x00000001


	//----- nvinfo : EIATTR_CRS_STACK_SIZE
	.align		4
.L_194:
        /*0688*/ 	.byte	0x04, 0x1e
        /*068a*/ 	.short	(.L_196 - .L_195)
.L_195:
        /*068c*/ 	.word	0x00000000
.L_196:


//--------------------- .nv.info._ZN7cutlass13device_kernelIN5flash19enable_sm80_to_sm89INS1_16FlashAttnFwdSm80INS1_25CollectiveMainloopFwdSm80ILi4ELi1ELb0EN4cute5tupleIJNS5_1CILi128EEENS7_ILi96EEENS7_ILi64EEEEEELi64ENS_10bfloat16_tEfNS_4arch4Sm80ELb0ELb1ELb1ELb1ELb0ELb0ELb1ELb0EEENS1_21CollectiveEpilogueFwdINS6_IJS8_SA_S9_EEENS6_IJNS7_ILi1EEESI_SI_EEESC_SE_Li128ELb1ELb1ELb0ELb0EEENS1_19SingleTileSchedulerILb1ELb0ELb1ELi128EEEEEEEEEvNT_6ParamsE --------------------------
	.section	.nv.info._ZN7cutlass13device_kernelIN5flash19enable_sm80_to_sm89INS1_16FlashAttnFwdSm80INS1_25CollectiveMainloopFwdSm80ILi4ELi1ELb0EN4cute5tupleIJNS5_1CILi128EEENS7_ILi96EEENS7_ILi64EEEEEELi64ENS_10bfloat16_tEfNS_4arch4Sm80ELb0ELb1ELb1ELb1ELb0ELb0ELb1ELb0EEENS1_21CollectiveEpilogueFwdINS6_IJS8_SA_S9_EEENS6_IJNS7_ILi1EEESI_SI_EEESC_SE_Li128ELb1ELb1ELb0ELb0EEENS1_19SingleTileSchedulerILb1ELb0ELb1ELi128EEEEEEEEEvNT_6ParamsE,"",@"SHT_CUDA_INFO"
	.sectionflags	@""
	.align	4


	//----- nvinfo : EIATTR_CUDA_API_VERSION
	.align		4
        /*0000*/ 	.byte	0x04, 0x37
        /*0002*/ 	.short	(.L_198 - .L_197)
.L_197:
        /*0004*/ 	.word	0x00000082


	//----- nvinfo : EIATTR_SW2861232_WAR
	.align		4
.L_198:
        /*0008*/ 	.byte	0x01, 0x35
	.zero		2


	//----- nvinfo : EIATTR_PARAM_CBANK
	.align		4
        /*000c*/ 	.byte	0x04, 0x0a
        /*000e*/ 	.short	(.L_200 - .L_199)
	.align		4
.L_199:
        /*0010*/ 	.word	index@(.nv.constant0._ZN7cutlass13device_kernelIN5flash19enable_sm80_to_sm89INS1_16FlashAttnFwdSm80INS1_25CollectiveMainloopFwdSm80ILi4ELi1ELb0EN4cute5tupleIJNS5_1CILi128EEENS7_ILi96EEENS7_ILi64EEEEEELi64ENS_10bfloat16_tEfNS_4arch4Sm80ELb0ELb1ELb1ELb1ELb0ELb0ELb1ELb0EEENS1_21CollectiveEpilogueFwdINS6_IJS8_SA_S9_EEENS6_IJNS7_ILi1EEESI_SI_EEESC_SE_Li128ELb1ELb1ELb0ELb0EEENS1_19SingleTileSchedulerILb1ELb0ELb1ELi128EEEEEEEEEvNT_6ParamsE)
        /*0014*/ 	.short	0x0160
        /*0016*/ 	.short	0x0418


	//----- nvinfo : EIATTR_CBANK_PARAM_SIZE
	.align		4
.L_200:
        /*0018*/ 	.byte	0x03, 0x19
        /*001a*/ 	.short	0x0418


	//----- nvinfo : EIATTR_KPARAM_INFO
	.align		4
        /*001c*/ 	.byte	0x04, 0x17
        /*001e*/ 	.short	(.L_202 - .L_201)
.L_201:
        /*0020*/ 	.word	0x00000000
        /*0024*/ 	.short	0x0000
        /*0026*/ 	.short	0x0000
        /*0028*/ 	.byte	0x00, 0xf0, 0x61, 0x10


	//----- nvinfo : EIATTR_MAXREG_COUNT
	.align		4
.L_202:
        /*002c*/ 	.byte	0x03, 0x1b
        /*002e*/ 	.short	0x00ff


	//----- nvinfo : EIATTR_NUM_BARRIERS
	.align		4
        /*0030*/ 	.byte	0x02, 0x4c
        /*0032*/ 	.byte	0x02
	.zero		1


	//----- nvinfo : EIATTR_ANNOTATIONS
	.align		4
        /*0034*/ 	.byte	0x04, 0x55
        /*0036*/ 	.short	(.L_204 - .L_203)


	//   ....[0]....
.L_203:
        /* <DEDUP_REMOVED lines=43> */


	//----- nvinfo : EIATTR_MERCURY_ISA_VERSION
	.align		4
.L_204:
        /*02d8*/ 	.byte	0x03, 0x5f
        /*02da*/ 	.short	0x0000


	//----- nvinfo : EIATTR_COOP_GROUP_MASK_REGIDS
	.align		4
        /*02dc*/ 	.byte	0x04, 0x29
        /*02de*/ 	.short	(.L_206 - .L_205)


	//   ....[0]....
.L_205:
        /*02e0*/ 	.word	0xffffffff


	//   ....[1]....
        /*02e4*/ 	.word	0xffffffff


	//   ....[2]....
        /*02e8*/ 	.word	0xffffffff


	//   ....[3]....
        /*02ec*/ 	.word	0xffffffff


	//   ....[4]....
        /*02f0*/ 	.word	0xffffffff


	//   ....[5]....
        /*02f4*/ 	.word	0xffffffff


	//   ....[6]....
        /*02f8*/ 	.word	0xffffffff


	//   ....[7]....
        /*02fc*/ 	.word	0xffffffff


	//   ....[8]....
        /*0300*/ 	.word	0xffffffff


	//   ....[9]....
        /*0304*/ 	.word	0xffffffff


	//   ....[10]....
        /*0308*/ 	.word	0xffffffff


	//   ....[11]....
        /*030c*/ 	.word	0xffffffff


	//   ....[12]....
        /*0310*/ 	.word	0xffffffff


	//   ....[13]....
        /*0314*/ 	.word	0xffffffff


	//   ....[14]....
        /*0318*/ 	.word	0xffffffff


	//   ....[15]....
        /*031c*/ 	.word	0xffffffff


	//   ....[16]....
        /*0320*/ 	.word	0xffffffff


	//   ....[17]....
        /*0324*/ 	.word	0xffffffff


	//   ....[18]....
        /*0328*/ 	.word	0xffffffff


	//   ....[19]....
        /*032c*/ 	.word	0xffffffff


	//   ....[20]....
        /*0330*/ 	.word	0xffffffff


	//   ....[21]....
        /*0334*/ 	.word	0xffffffff


	//   ....[22]....
        /*0338*/ 	.word	0xffffffff


	//   ....[23]....
        /*033c*/ 	.word	0xffffffff


	//   ....[24]....
        /*0340*/ 	.word	0xffffffff


	//   ....[25]....
        /*0344*/ 	.word	0xffffffff


	//   ....[26]....
        /*0348*/ 	.word	0xffffffff


	//   ....[27]....
        /*034c*/ 	.word	0xffffffff


	//   ....[28]....
        /*0350*/ 	.word	0xffffffff


	//   ....[29]....
        /*0354*/ 	.word	0xffffffff


	//   ....[30]....
        /*0358*/ 	.word	0xffffffff


	//   ....[31]....
        /*035c*/ 	.word	0xffffffff


	//   ....[32]....
        /*0360*/ 	.word	0xffffffff


	//   ....[33]....
        /*0364*/ 	.word	0xffffffff


	//   ....[34]....
        /*0368*/ 	.word	0xffffffff


	//   ....[35]....
        /*036c*/ 	.word	0xffffffff


	//   ....[36]....
        /*0370*/ 	.word	0xffffffff


	//   ....[37]....
        /*0374*/ 	.word	0xffffffff


	//   ....[38]....
        /*0378*/ 	.word	0xffffffff


	//   ....[39]....
        /*037c*/ 	.word	0xffffffff


	//   ....[40]....
        /*0380*/ 	.word	0xffffffff


	//   ....[41]....
        /*0384*/ 	.word	0xffffffff


	//   ....[42]....
        /*0388*/ 	.word	0xffffffff


	//   ....[43]....
        /*038c*/ 	.word	0xffffffff


	//   ....[44]....
        /*0390*/ 	.word	0xffffffff


	//   ....[45]....
        /*0394*/ 	.word	0xffffffff


	//   ....[46]....
        /*0398*/ 	.word	0xffffffff


	//   ....[47]....
        /*039c*/ 	.word	0xffffffff


	//   ....[48]....
        /*03a0*/ 	.word	0xffffffff


	//   ....[49]....
        /*03a4*/ 	.word	0xffffffff


	//   ....[50]....
        /*03a8*/ 	.word	0xffffffff


	//   ....[51]....
        /*03ac*/ 	.word	0xffffffff


	//   ....[52]....
        /*03b0*/ 	.word	0xffffffff


	//   ....[53]....
        /*03b4*/ 	.word	0xffffffff


	//   ....[54]....
        /*03b8*/ 	.word	0xffffffff


	//   ....[55]....
        /*03bc*/ 	.word	0xffffffff


	//   ....[56]....
        /*03c0*/ 	.word	0xffffffff


	//   ....[57]....
        /*03c4*/ 	.word	0xffffffff


	//   ....[58]....
        /*03c8*/ 	.word	0xffffffff


	//   ....[59]....
        /*03cc*/ 	.word	0xffffffff


	//   ....[60]....
        /*03d0*/ 	.word	0xffffffff


	//   ....[61]....
        /*03d4*/ 	.word	0xffffffff


	//   ....[62]....
        /*03d8*/ 	.word	0xffffffff


	//   ....[63]....
        /*03dc*/ 	.word	0xffffffff


	//   ....[64]....
        /*03e0*/ 	.word	0xffffffff


	//   ....[65]....
        /*03e4*/ 	.word	0xffffffff


	//   ....[66]....
        /*03e8*/ 	.word	0xffffffff


	//   ....[67]....
        /*03ec*/ 	.word	0xffffffff


	//   ....[68]....
        /*03f0*/ 	.word	0xffffffff


	//   ....[69]....
        /*03f4*/ 	.word	0xffffffff


	//   ....[70]....
        /*03f8*/ 	.word	0xffffffff


	//   ....[71]....
        /*03fc*/ 	.word	0xffffffff


	//   ....[72]....
        /*0400*/ 	.word	0xffffffff


	//   ....[73]....
        /*0404*/ 	.word	0xffffffff


	//   ....[74]....
        /*0408*/ 	.word	0xffffffff


	//   ....[75]....
        /*040c*/ 	.word	0xffffffff


	//   ....[76]....
        /*0410*/ 	.word	0xffffffff


	//   ....[77]....
        /*0414*/ 	.word	0xffffffff


	//   ....[78]....
        /*0418*/ 	.word	0xffffffff


	//   ....[79]....
        /*041c*/ 	.word	0xffffffff


	//   ....[80]....
        /*0420*/ 	.word	0xffffffff


	//   ....[81]....
        /*0424*/ 	.word	0xffffffff


	//   ....[82]....
        /*0428*/ 	.word	0xffffffff


	//   ....[83]....
        /*042c*/ 	.word	0xffffffff


	//   ....[84]....
        /*0430*/ 	.word	0xffffffff


	//   ....[85]....
        /*0434*/ 	.word	0xffffffff


	//   ....[86]....
        /*0438*/ 	.word	0xffffffff


	//   ....[87]....
        /*043c*/ 	.word	0xffffffff


	//   ....[88]....
        /*0440*/ 	.word	0xffffffff


	//   ....[89]....
        /*0444*/ 	.word	0xffffffff


	//   ....[90]....
        /*0448*/ 	.word	0xffffffff


	//   ....[91]....
        /*044c*/ 	.word	0xffffffff


	//   ....[92]....
        /*0450*/ 	.word	0xffffffff


	//   ....[93]....
        /*0454*/ 	.word	0xffffffff


	//   ....[94]....
        /*0458*/ 	.word	0xffffffff


	//   ....[95]....
        /*045c*/ 	.word	0xffffffff


	//   ....[96]....
        /*0460*/ 	.word	0xffffffff


	//   ....[97]....
        /*0464*/ 	.word	0xffffffff


	//   ....[98]....
        /*0468*/ 	.word	0xffffffff


	//   ....[99]....
        /*046c*/ 	.word	0xffffffff


	//   ....[100]....
        /*0470*/ 	.word	0xffffffff


	//   ....[101]....
        /*0474*/ 	.word	0xffffffff


	//   ....[102]....
        /*0478*/ 	.word	0xffffffff


	//   ....[103]....
        /*047c*/ 	.word	0xffffffff


	//   ....[104]....
        /*0480*/ 	.word	0xffffffff


	//   ....[105]....
        /*0484*/ 	.word	0xffffffff


	//   ....[106]....
        /*0488*/ 	.word	0xffffffff


	//   ....[107]....
        /*048c*/ 	.word	0xffffffff


	//   ....[108]....
        /*0490*/ 	.word	0xffffffff


	//----- nvinfo : EIATTR_COOP_GROUP_INSTR_OFFSETS
	.align		4
.L_206:
        /*0494*/ 	.byte	0x04, 0x28
        /*0496*/ 	.short	(.L_208 - .L_207)


	//   ....[0]....
.L_207:
        /*0498*/ 	.word	0x00000090


	//   ....[1]....
        /*049c*/ 	.word	0x00001400


	//   ....[2]....
        /*04a0*/ 	.word	0x000014e0


	//   ....[3]....
        /*04a4*/ 	.word	0x00001680


	//   ....[4]....
        /*04a8*/ 	.word	0x000016b0


	//   ....[5]....
        /*04ac*/ 	.word	0x00001740


	//   ....[6]....
        /*04b0*/ 	.word	0x00001770


	//   ....[7]....
        /*04b4*/ 	.word	0x00001800


	//   ....[8]....
        /*04b8*/ 	.word	0x00001830


	//   ....[9]....
        /*04bc*/ 	.word	0x000018c0


	//   ....[10]....
        /*04c0*/ 	.word	0x000018f0


	//   ....[11]....
        /*04c4*/ 	.word	0x00001980


	//   ....[12]....
        /*04c8*/ 	.word	0x000019b0


	//   ....[13]....
        /*04cc*/ 	.word	0x00001a40


	//   ....[14]....
        /*04d0*/ 	.word	0x00001a70


	//   ....[15]....
        /*04d4*/ 	.word	0x00001af0


	//   ....[16]....
        /*04d8*/ 	.word	0x00001b30


	//   ....[17]....
        /*04dc*/ 	.word	0x00003430


	//   ....[18]....
        /*04e0*/ 	.word	0x00003ed0


	//   ....[19]....
        /*04e4*/ 	.word	0x00004f70


	//   ....[20]....
        /*04e8*/ 	.word	0x00005c30


	//   ....[21]....
        /*04ec*/ 	.word	0x00006240


	//   ....[22]....
        /*04f0*/ 	.word	0x00006280


	//   ....[23]....
        /*04f4*/ 	.word	0x000063a0


	//   ....[24]....
        /*04f8*/ 	.word	0x000063e0


	//   ....[25]....
        /*04fc*/ 	.word	0x00007180


	//   ....[26]....
        /*0500*/ 	.word	0x00007230


	//   ....[27]....
        /*0504*/ 	.word	0x00007460


	//   ....[28]....
        /*0508*/ 	.word	0x00007510


	//   ....[29]....
        /*050c*/ 	.word	0x0000ac70


	//   ....[30]....
        /*0510*/ 	.word	0x0000b860


	//   ....[31]....
        /*0514*/ 	.word	0x0000ba80


	//   ....[32]....
        /*0518*/ 	.word	0x0000c240


	//   ....[33]....
        /*051c*/ 	.word	0x0000d1f0


	//   ....[34]....
        /*0520*/ 	.word	0x0000d240


	//   ....[35]....
        /*0524*/ 	.word	0x0000d340


	//   ....[36]....
        /*0528*/ 	.word	0x0000d390


	//   ....[37]....
        /*052c*/ 	.word	0x0000d5e0


	//   ....[38]....
        /*0530*/ 	.word	0x0000d700


	//   ....[39]....
        /*0534*/ 	.word	0x0000d820


	//   ....[40]....
        /*0538*/ 	.word	0x0000d960


	//   ....[41]....
        /*053c*/ 	.word	0x00011ac0


	//   ....[42]....
        /*0540*/ 	.word	0x00011b00


	//   ....[43]....
        /*0544*/ 	.word	0x00011b90


	//   ....[44]....
        /*0548*/ 	.word	0x00011bd0


	//   ....[45]....
        /*054c*/ 	.word	0x00011de0


	//   ....[46]....
        /*0550*/ 	.word	0x00011e90


	//   ....[47]....
        /*0554*/ 	.word	0x00011f40


	//   ....[48]....
        /*0558*/ 	.word	0x000121b0


	//   ....[49]....
        /*055c*/ 	.word	0x00016180


	//   ....[50]....
        /*0560*/ 	.word	0x000170c0


	//   ....[51]....
        /*0564*/ 	.word	0x000172b0


	//   ....[52]....
        /*0568*/ 	.word	0x00017a40


	//   ....[53]....
        /*056c*/ 	.word	0x000187c0


	//   ....[54]....
        /*0570*/ 	.word	0x000188f0


	//   ....[55]....
        /*0574*/ 	.word	0x00018940


	//   ....[56]....
        /*0578*/ 	.word	0x00018aa0


	//   ....[57]....
        /*057c*/ 	.word	0x00018dd0


	//   ....[58]....
        /*0580*/ 	.word	0x00018f20


	//   ....[59]....
        /*0584*/ 	.word	0x00019070


	//   ....[60]....
        /*0588*/ 	.word	0x00019180


	//   ....[61]....
        /*058c*/ 	.word	0x0001b5e0


	//   ....[62]....
        /*0590*/ 	.word	0x0001b5f0


	//   ....[63]....
        /*0594*/ 	.word	0x0001b600


	//   ....[64]....
        /*0598*/ 	.word	0x0001b610


	//   ....[65]....
        /*059c*/ 	.word	0x0001b640


	//   ....[66]....
        /*05a0*/ 	.word	0x0001b660


	//   ....[67]....
        /*05a4*/ 	.word	0x0001b680


	//   ....[68]....
        /*05a8*/ 	.word	0x0001b690


	//   ....[69]....
        /*05ac*/ 	.word	0x0001c970


	//   ....[70]....
        /*05b0*/ 	.word	0x0001c9e0


	//   ....[71]....
        /*05b4*/ 	.word	0x0001ca10


	//   ....[72]....
        /*05b8*/ 	.word	0x0001ca40


	//   ....[73]....
        /*05bc*/ 	.word	0x0001ca80


	//   ....[74]....
        /*05c0*/ 	.word	0x0001cab0


	//   ....[75]....
        /*05c4*/ 	.word	0x0001cae0


	//   ....[76]....
        /*05c8*/ 	.word	0x0001caf0


	//   ....[77]....
        /*05cc*/ 	.word	0x0001cbd0


	//   ....[78]....
        /*05d0*/ 	.word	0x0001cc30


	//   ....[79]....
        /*05d4*/ 	.word	0x0001cc60


	//   ....[80]....
        /*05d8*/ 	.word	0x0001ccc0


	//   ....[81]....
        /*05dc*/ 	.word	0x0001ccd0


	//   ....[82]....
        /*05e0*/ 	.word	0x0001cce0


	//   ....[83]....
        /*05e4*/ 	.word	0x0001cd00


	//   ....[84]....
        /*05e8*/ 	.word	0x0001cd60


	//   ....[85]....
        /*05ec*/ 	.word	0x0001ce10


	//   ....[86]....
        /*05f0*/ 	.word	0x0001ce20


	//   ....[87]....
        /*05f4*/ 	.word	0x0001ce50


	//   ....[88]....
        /*05f8*/ 	.word	0x0001ce60


	//   ....[89]....
        /*05fc*/ 	.word	0x0001ce70


	//   ....[90]....
        /*0600*/ 	.word	0x0001ce80


	//   ....[91]....
        /*0604*/ 	.word	0x0001cf00


	//   ....[92]....
        /*0608*/ 	.word	0x0001cf10


	//   ....[93]....
        /*060c*/ 	.word	0x0001d670


	//   ....[94]....
        /*0610*/ 	.word	0x0001d6b0


	//   ....[95]....
        /*0614*/ 	.word	0x0001d6e0


	//   ....[96]....
        /*0618*/ 	.word	0x0001d710


	//   ....[97]....
        /*061c*/ 	.word	0x0001d740


	//   ....[98]....
        /*0620*/ 	.word	0x0001d770


	//   ....[99]....
        /*0624*/ 	.word	0x0001d7a0


	//   ....[100]....
        /*0628*/ 	.word	0x0001d7c0


	//   ....[101]....
        /*062c*/ 	.word	0x0001d7e0


	//   ....[102]....
        /*0630*/ 	.word	0x0001d810


	//   ....[103]....
        /*0634*/ 	.word	0x0001d820


	//   ....[104]....
        /*0638*/ 	.word	0x0001d830


	//   ....[105]....
        /*063c*/ 	.word	0x0001d840


	//   ....[106]....
        /*0640*/ 	.word	0x0001d850


	//   ....[107]....
        /*0644*/ 	.word	0x0001d880


	//   ....[108]....
        /*0648*/ 	.word	0x0001d8a0


	//----- nvinfo : EIATTR_EXIT_INSTR_OFFSETS
	.align		4
.L_208:
        /*064c*/ 	.byte	0x04, 0x1c
        /*064e*/ 	.short	(.L_210 - .L_209)


	//   ....[0]....
.L_209:
        /*0650*/ 	.word	0x00000370


	//   ....[1]....
        /*0654*/ 	.word	0x0001cfb0


	//   ....[2]....
        /*0658*/ 	.word	0x0001cff0


	//   ....[3]....
        /*065c*/ 	.word	0x0001da00


	//   ....[4]....
        /*0660*/ 	.word	0x0001da40


	//----- nvinfo : EIATTR_CTAIDZ_USED
	.align		4
.L_210:
        /*0664*/ 	.byte	0x01, 0x04
	.zero		2


	//----- nvinfo : EIATTR_MAX_THREADS
	.align		4
        /*0668*/ 	.byte	0x04, 0x05
        /*066a*/ 	.short	(.L_212 - .L_211)
.L_211:
        /*066c*/ 	.word	0x00000080
        /*0670*/ 	.word	0x00000001
        /*0674*/ 	.word	0x00000001


	//----- nvinfo : EIATTR_CRS_STACK_SIZE
	.align		4
.L_212:
        /*0678*/ 	.byte	0x04, 0x1e
        /*067a*/ 	.short	(.L_214 - .L_213)
.L_213:
        /*067c*/ 	.word	0x00000000
.L_214:


//--------------------- .nv.info._ZN7cutlass13device_kernelIN5flash19enable_sm80_to_sm89INS1_16FlashAttnFwdSm80INS1_25CollectiveMainloopFwdSm80ILi4ELi1ELb0EN4cute5tupleIJNS5_1CILi128EEENS7_ILi96EEENS7_ILi64EEEEEELi64ENS_10bfloat16_tEfNS_4arch4Sm80ELb0ELb1ELb1ELb1ELb0ELb1ELb1ELb0EEENS1_21CollectiveEpilogueFwdINS6_IJS8_SA_S9_EEENS6_IJNS7_ILi1EEESI_SI_EEESC_SE_Li128ELb1ELb1ELb0ELb0EEENS1_19SingleTileSchedulerILb1ELb0ELb1ELi128EEEEEEEEEvNT_6ParamsE --------------------------
	.section	.nv.info._ZN7cutlass13device_kernelIN5flash19enable_sm80_to_sm89INS1_16FlashAttnFwdSm80INS1_25CollectiveMainloopFwdSm80ILi4ELi1ELb0EN4cute5tupleIJNS5_1CILi128EEENS7_ILi96EEENS7_ILi64EEEEEELi64ENS_10bfloat16_tEfNS_4arch4Sm80ELb0ELb1ELb1ELb1ELb0ELb1ELb1ELb0EEENS1_21CollectiveEpilogueFwdINS6_IJS8_SA_S9_EEENS6_IJNS7_ILi1EEESI_SI_EEESC_SE_Li128ELb1ELb1ELb0ELb0EEENS1_19SingleTileSchedulerILb1ELb0ELb1ELi128EEEEEEEEEvNT_6ParamsE,"",@"SHT_CUDA_INFO"
	.sectionflags	@""
	.align	4


	//----- nvinfo : EIATTR_CUDA_API_VERSION
	.align		4
        /*0000*/ 	.byte	0x04, 0x37
        /*0002*/ 	.short	(.L_216 - .L_215)
.L_215:
        /*0004*/ 	.word	0x00000082


	//----- nvinfo : EIATTR_SW2861232_WAR
	.align		4
.L_216:
        /*0008*/ 	.byte	0x01, 0x35
	.zero		2


	//----- nvinfo : EIATTR_PARAM_CBANK
	.align		4
        /*000c*/ 	.byte	0x04, 0x0a
        /*000e*/ 	.short	(.L_218 - .L_217)
	.align		4
.L_217:
        /*0010*/ 	.word	index@(.nv.constant0._ZN7cutlass13device_kernelIN5flash19enable_sm80_to_sm89INS1_16FlashAttnFwdSm80INS1_25CollectiveMainloopFwdSm80ILi4ELi1ELb0EN4cute5tupleIJNS5_1CILi128EEENS7_ILi96EEENS7_ILi64EEEEEELi64ENS_10bfloat16_tEfNS_4arch4Sm80ELb0ELb1ELb1ELb1ELb0ELb1ELb1ELb0EEENS1_21CollectiveEpilogueFwdINS6_IJS8_SA_S9_EEENS6_IJNS7_ILi1EEESI_SI_EEESC_SE_Li128ELb1ELb1ELb0ELb0EEENS1_19SingleTileSchedulerILb1ELb0ELb1ELi128EEEEEEEEEvNT_6ParamsE)
        /*0014*/ 	.short	0x0160
        /*0016*/ 	.short	0x0418


	//----- nvinfo : EIATTR_CBANK_PARAM_SIZE
	.align		4
.L_218:
        /*0018*/ 	.byte	0x03, 0x19
        /*001a*/ 	.short	0x0418


	//----- nvinfo : EIATTR_KPARAM_INFO
	.align		4
        /*001c*/ 	.byte	0x04, 0x17
        /*001e*/ 	.short	(.L_220 - .L_219)
.L_219:
        /*0020*/ 	.word	0x00000000
        /*0024*/ 	.short	0x0000
        /*0026*/ 	.short	0x0000
        /*0028*/ 	.byte	0x00, 0xf0, 0x61, 0x10


	//----- nvinfo : EIATTR_MAXREG_COUNT
	.align		4
.L_220:
        /*002c*/ 	.byte	0x03, 0x1b
        /*002e*/ 	.short	0x00ff


	//----- nvinfo : EIATTR_NUM_BARRIERS
	.align		4
        /*0030*/ 	.byte	0x02, 0x4c
        /*0032*/ 	.byte	0x02
	.zero		1


	//----- nvinfo : EIATTR_ANNOTATIONS
	.align		4
        /*0034*/ 	.byte	0x04, 0x55
        /*0036*/ 	.short	(.L_222 - .L_221)


	//   ....[0]....
.L_221:
        /* <DEDUP_REMOVED lines=62> */


	//----- nvinfo : EIATTR_MERCURY_ISA_VERSION
	.align		4
.L_222:
        /*0400*/ 	.byte	0x03, 0x5f
        /*0402*/ 	.short	0x0000


	//----- nvinfo : EIATTR_COOP_GROUP_MASK_REGIDS
	.align		4
        /*0404*/ 	.byte	0x04, 0x29
        /*0406*/ 	.short	(.L_224 - .L_223)


	//   ....[0]....
.L_223:
        /*0408*/ 	.word	0xffffffff


	//   ....[1]....
        /*040c*/ 	.word	0xffffffff


	//   ....[2]....
        /*0410*/ 	.word	0xffffffff


	//   ....[3]....
        /*0414*/ 	.word	0xffffffff


	//   ....[4]....
        /*0418*/ 	.word	0xffffffff


	//   ....[5]....
        /*041c*/ 	.word	0xffffffff


	//   ....[6]....
        /*0420*/ 	.word	0xffffffff


	//   ....[7]....
        /*0424*/ 	.word	0xffffffff


	//   ....[8]....
        /*0428*/ 	.word	0xffffffff


	//   ....[9]....
        /*042c*/ 	.word	0xffffffff


	//   ....[10]....
        /*0430*/ 	.word	0xffffffff


	//   ....[11]....
        /*0434*/ 	.word	0xffffffff


	//   ....[12]....
        /*0438*/ 	.word	0xffffffff


	//   ....[13]....
        /*043c*/ 	.word	0xffffffff


	//   ....[14]....
        /*0440*/ 	.word	0xffffffff


	//   ....[15]....
        /*0444*/ 	.word	0xffffffff


	//   ....[16]....
        /*0448*/ 	.word	0xffffffff


	//   ....[17]....
        /*044c*/ 	.word	0xffffffff


	//   ....[18]....
        /*0450*/ 	.word	0xffffffff


	//   ....[19]....
        /*0454*/ 	.word	0xffffffff


	//   ....[20]....
        /*0458*/ 	.word	0xffffffff


	//   ....[21]....
        /*045c*/ 	.word	0xffffffff


	//   ....[22]....
        /*0460*/ 	.word	0xffffffff


	//   ....[23]....
        /*0464*/ 	.word	0xffffffff


	//   ....[24]....
        /*0468*/ 	.word	0xffffffff


	//   ....[25]....
        /*046c*/ 	.word	0xffffffff


	//   ....[26]....
        /*0470*/ 	.word	0xffffffff


	//   ....[27]....
        /*0474*/ 	.word	0xffffffff


	//   ....[28]....
        /*0478*/ 	.word	0xffffffff


	//   ....[29]....
        /*047c*/ 	.word	0xffffffff


	//   ....[30]....
        /*0480*/ 	.word	0xffffffff


	//   ....[31]....
        /*0484*/ 	.word	0xffffffff


	//   ....[32]....
        /*0488*/ 	.word	0xffffffff


	//   ....[33]....
        /*048c*/ 	.word	0xffffffff


	//   ....[34]....
        /*0490*/ 	.word	0xffffffff


	//   ....[35]....
        /*0494*/ 	.word	0xffffffff


	//   ....[36]....
        /*0498*/ 	.word	0xffffffff


	//   ....[37]....
        /*049c*/ 	.word	0xffffffff


	//   ....[38]....
        /*04a0*/ 	.word	0xffffffff


	//   ....[39]....
        /*04a4*/ 	.word	0xffffffff


	//   ....[40]....
        /*04a8*/ 	.word	0xffffffff


	//   ....[41]....
        /*04ac*/ 	.word	0xffffffff


	//   ....[42]....
        /*04b0*/ 	.word	0xffffffff


	//   ....[43]....
        /*04b4*/ 	.word	0xffffffff


	//   ....[44]....
        /*04b8*/ 	.word	0xffffffff


	//   ....[45]....
        /*04bc*/ 	.word	0xffffffff


	//   ....[46]....
        /*04c0*/ 	.word	0xffffffff


	//   ....[47]....
        /*04c4*/ 	.word	0xffffffff


	//   ....[48]....
        /*04c8*/ 	.word	0xffffffff


	//   ....[49]....
        /*04cc*/ 	.word	0xffffffff


	//   ....[50]....
        /*04d0*/ 	.word	0xffffffff


	//   ....[51]....
        /*04d4*/ 	.word	0xffffffff


	//   ....[52]....
        /*04d8*/ 	.word	0xffffffff


	//   ....[53]....
        /*04dc*/ 	.word	0xffffffff


	//   ....[54]....
        /*04e0*/ 	.word	0xffffffff


	//   ....[55]....
        /*04e4*/ 	.word	0xffffffff


	//   ....[56]....
        /*04e8*/ 	.word	0xffffffff


	//   ....[57]....
        /*04ec*/ 	.word	0xffffffff


	//   ....[58]....
        /*04f0*/ 	.word	0xffffffff


	//   ....[59]....
        /*04f4*/ 	.word	0xffffffff


	//   ....[60]....
        /*04f8*/ 	.word	0xffffffff


	//   ....[61]....
        /*04fc*/ 	.word	0xffffffff


	//   ....[62]....
        /*0500*/ 	.word	0xffffffff


	//   ....[63]....
        /*0504*/ 	.word	0xffffffff


	//   ....[64]....
        /*0508*/ 	.word	0xffffffff


	//   ....[65]....
        /*050c*/ 	.word	0xffffffff


	//   ....[66]....
        /*0510*/ 	.word	0xffffffff


	//   ....[67]....
        /*0514*/ 	.word	0xffffffff


	//   ....[68]....
        /*0518*/ 	.word	0xffffffff


	//   ....[69]....
        /*051c*/ 	.word	0xffffffff


	//   ....[70]....
        /*0520*/ 	.word	0xffffffff


	//   ....[71]....
        /*0524*/ 	.word	0xffffffff


	//   ....[72]....
        /*0528*/ 	.word	0xffffffff


	//   ....[73]....
        /*052c*/ 	.word	0xffffffff


	//   ....[74]....
        /*0530*/ 	.word	0xffffffff


	//   ....[75]....
        /*0534*/ 	.word	0xffffffff


	//   ....[76]....
        /*0538*/ 	.word	0xffffffff


	//   ....[77]....
        /*053c*/ 	.word	0xffffffff


	//   ....[78]....
        /*0540*/ 	.word	0xffffffff


	//   ....[79]....
        /*0544*/ 	.word	0xffffffff


	//   ....[80]....
        /*0548*/ 	.word	0xffffffff


	//   ....[81]....
        /*054c*/ 	.word	0xffffffff


	//   ....[82]....
        /*0550*/ 	.word	0xffffffff


	//   ....[83]....
        /*0554*/ 	.word	0xffffffff


	//   ....[84]....
        /*0558*/ 	.word	0xffffffff


	//   ....[85]....
        /*055c*/ 	.word	0xffffffff


	//   ....[86]....
        /*0560*/ 	.word	0xffffffff


	//   ....[87]....
        /*0564*/ 	.word	0xffffffff


	//   ....[88]....
        /*0568*/ 	.word	0xffffffff


	//   ....[89]....
        /*056c*/ 	.word	0xffffffff


	//   ....[90]....
        /*0570*/ 	.word	0xffffffff


	//   ....[91]....
        /*0574*/ 	.word	0xffffffff


	//   ....[92]....
        /*0578*/ 	.word	0xffffffff


	//   ....[93]....
        /*057c*/ 	.word	0xffffffff


	//   ....[94]....
        /*0580*/ 	.word	0xffffffff


	//   ....[95]....
        /*0584*/ 	.word	0xffffffff


	//   ....[96]....
        /*0588*/ 	.word	0xffffffff


	//   ....[97]....
        /*058c*/ 	.word	0xffffffff


	//   ....[98]....
        /*0590*/ 	.word	0xffffffff


	//   ....[99]....
        /*0594*/ 	.word	0xffffffff


	//   ....[100]....
        /*0598*/ 	.word	0xffffffff


	//   ....[101]....
        /*059c*/ 	.word	0xffffffff


	//   ....[102]....
        /*05a0*/ 	.word	0xffffffff


	//   ....[103]....
        /*05a4*/ 	.word	0xffffffff


	//   ....[104]....
        /*05a8*/ 	.word	0xffffffff


	//   ....[105]....
        /*05ac*/ 	.word	0xffffffff


	//   ....[106]....
        /*05b0*/ 	.word	0xffffffff


	//   ....[107]....
        /*05b4*/ 	.word	0xffffffff


	//   ....[108]....
        /*05b8*/ 	.word	0xffffffff


	//   ....[109]....
        /*05bc*/ 	.word	0xffffffff


	//   ....[110]....
        /*05c0*/ 	.word	0xffffffff


	//   ....[111]....
        /*05c4*/ 	.word	0xffffffff


	//   ....[112]....
        /*05c8*/ 	.word	0xffffffff


	//   ....[113]....
        /*05cc*/ 	.word	0xffffffff


	//   ....[114]....
        /*05d0*/ 	.word	0xffffffff


	//   ....[115]....
        /*05d4*/ 	.word	0xffffffff


	//   ....[116]....
        /*05d8*/ 	.word	0xffffffff


	//   ....[117]....
        /*05dc*/ 	.word	0xffffffff


	//   ....[118]....
        /*05e0*/ 	.word	0xffffffff


	//   ....[119]....
        /*05e4*/ 	.word	0xffffffff


	//   ....[120]....
        /*05e8*/ 	.word	0xffffffff


	//   ....[121]....
        /*05ec*/ 	.word	0xffffffff


	//   ....[122]....
        /*05f0*/ 	.word	0xffffffff


	//   ....[123]....
        /*05f4*/ 	.word	0xffffffff


	//   ....[124]....
        /*05f8*/ 	.word	0xffffffff


	//   ....[125]....
        /*05fc*/ 	.word	0xffffffff


	//   ....[126]....
        /*0600*/ 	.word	0xffffffff


	//   ....[127]....
        /*0604*/ 	.word	0xffffffff


	//   ....[128]....
        /*0608*/ 	.word	0xffffffff


	//   ....[129]....
        /*060c*/ 	.word	0xffffffff


	//   ....[130]....
        /*0610*/ 	.word	0xffffffff


	//   ....[131]....
        /*0614*/ 	.word	0xffffffff


	//   ....[132]....
        /*0618*/ 	.word	0xffffffff


	//   ....[133]....
        /*061c*/ 	.word	0xffffffff


	//   ....[134]....
        /*0620*/ 	.word	0xffffffff


	//   ....[135]....
        /*0624*/ 	.word	0xffffffff


	//   ....[136]....
        /*0628*/ 	.word	0xffffffff


	//   ....[137]....
        /*062c*/ 	.word	0xffffffff


	//   ....[138]....
        /*0630*/ 	.word	0xffffffff


	//   ....[139]....
        /*0634*/ 	.word	0xffffffff


	//   ....[140]....
        /*0638*/ 	.word	0xffffffff


	//----- nvinfo : EIATTR_COOP_GROUP_INSTR_OFFSETS
	.align		4
.L_224:
        /*063c*/ 	.byte	0x04, 0x28
        /*063e*/ 	.short	(.L_226 - .L_225)


	//   ....[0]....
.L_225:
        /*0640*/ 	.word	0x00000090


	//   ....[1]....
        /*0644*/ 	.word	0x00007700


	//   ....[2]....
        /*0648*/ 	.word	0x00007720


	//   ....[3]....
        /*064c*/ 	.word	0x00007930


	//   ....[4]....
        /*0650*/ 	.word	0x00007960


	//   ....[5]....
        /*0654*/ 	.word	0x000079f0


	//   ....[6]....
        /*0658*/ 	.word	0x00007a20


	//   ....[7]....
        /*065c*/ 	.word	0x00007ab0


	//   ....[8]....
        /*0660*/ 	.word	0x00007ae0


	//   ....[9]....
        /*0664*/ 	.word	0x00007b70


	//   ....[10]....
        /*0668*/ 	.word	0x00007ba0


	//   ....[11]....
        /*066c*/ 	.word	0x00007c30


	//   ....[12]....
        /*0670*/ 	.word	0x00007c60


	//   ....[13]....
        /*0674*/ 	.word	0x00007cf0


	//   ....[14]....
        /*0678*/ 	.word	0x00007d20


	//   ....[15]....
        /*067c*/ 	.word	0x00007dd0


	//   ....[16]....
        /*0680*/ 	.word	0x00007df0


	//   ....[17]....
        /*0684*/ 	.word	0x000085c0


	//   ....[18]....
        /*0688*/ 	.word	0x000085e0


	//   ....[19]....
        /*068c*/ 	.word	0x000085f0


	//   ....[20]....
        /*0690*/ 	.word	0x00008600


	//   ....[21]....
        /*0694*/ 	.word	0x00008770


	//   ....[22]....
        /*0698*/ 	.word	0x000087b0


	//   ....[23]....
        /*069c*/ 	.word	0x00008800


	//   ....[24]....
        /*06a0*/ 	.word	0x00008840


	//   ....[25]....
        /*06a4*/ 	.word	0x00008a10


	//   ....[26]....
        /*06a8*/ 	.word	0x00008a50


	//   ....[27]....
        /*06ac*/ 	.word	0x00008aa0


	//   ....[28]....
        /*06b0*/ 	.word	0x00008ae0


	//   ....[29]....
        /*06b4*/ 	.word	0x00008cd0


	//   ....[30]....
        /*06b8*/ 	.word	0x00008d10


	//   ....[31]....
        /*06bc*/ 	.word	0x00008d60


	//   ....[32]....
        /*06c0*/ 	.word	0x00008da0


	//   ....[33]....
        /*06c4*/ 	.word	0x0000ac80


	//   ....[34]....
        /*06c8*/ 	.word	0x0000aca0


	//   ....[35]....
        /*06cc*/ 	.word	0x0000acd0


	//   ....[36]....
        /*06d0*/ 	.word	0x0000ace0


	//   ....[37]....
        /*06d4*/ 	.word	0x0000adc0


	//   ....[38]....
        /*06d8*/ 	.word	0x0000ae00


	//   ....[39]....
        /*06dc*/ 	.word	0x0000ae20


	//   ....[40]....
        /*06e0*/ 	.word	0x0000ae30


	//   ....[41]....
        /*06e4*/ 	.word	0x0000aff0


	//   ....[42]....
        /*06e8*/ 	.word	0x0000b030


	//   ....[43]....
        /*06ec*/ 	.word	0x0000b050


	//   ....[44]....
        /*06f0*/ 	.word	0x0000b060


	//   ....[45]....
        /*06f4*/ 	.word	0x0000b160


	//   ....[46]....
        /*06f8*/ 	.word	0x0000b1a0


	//   ....[47]....
        /*06fc*/ 	.word	0x0000b200


	//   ....[48]....
        /*0700*/ 	.word	0x0000b230


	//   ....[49]....
        /*0704*/ 	.word	0x0000e4d0


	//   ....[50]....
        /*0708*/ 	.word	0x0000e710


	//   ....[51]....
        /*070c*/ 	.word	0x0000f2e0


	//   ....[52]....
        /*0710*/ 	.word	0x0000fd30


	//   ....[53]....
        /*0714*/ 	.word	0x00010d20


	//   ....[54]....
        /*0718*/ 	.word	0x00010e60


	//   ....[55]....
        /*071c*/ 	.word	0x00010f90


	//   ....[56]....
        /*0720*/ 	.word	0x000110c0


	//   ....[57]....
        /*0724*/ 	.word	0x000117a0


	//   ....[58]....
        /*0728*/ 	.word	0x00011830


	//   ....[59]....
        /*072c*/ 	.word	0x000118b0


	//   ....[60]....
        /*0730*/ 	.word	0x000119b0


	//   ....[61]....
        /*0734*/ 	.word	0x000154c0


	//   ....[62]....
        /*0738*/ 	.word	0x00016140


	//   ....[63]....
        /*073c*/ 	.word	0x00016350


	//   ....[64]....
        /*0740*/ 	.word	0x00016b00


	//   ....[65]....
        /*0744*/ 	.word	0x000178d0


	//   ....[66]....
        /*0748*/ 	.word	0x00017a80


	//   ....[67]....
        /*074c*/ 	.word	0x00017cf0


	//   ....[68]....
        /*0750*/ 	.word	0x00017da0


	//   ....[69]....
        /*0754*/ 	.word	0x00017e20


	//   ....[70]....
        /*0758*/ 	.word	0x00017ed0


	//   ....[71]....
        /*075c*/ 	.word	0x00018190


	//   ....[72]....
        /*0760*/ 	.word	0x00018290


	//   ....[73]....
        /*0764*/ 	.word	0x0001c230


	//   ....[74]....
        /*0768*/ 	.word	0x0001c2c0


	//   ....[75]....
        /*076c*/ 	.word	0x0001c3b0


	//   ....[76]....
        /*0770*/ 	.word	0x0001c3e0


	//   ....[77]....
        /*0774*/ 	.word	0x0001c590


	//   ....[78]....
        /*0778*/ 	.word	0x0001c630


	//   ....[79]....
        /*077c*/ 	.word	0x0001c740


	//   ....[80]....
        /*0780*/ 	.word	0x0001c9e0


	//   ....[81]....
        /*0784*/ 	.word	0x00020b50


	//   ....[82]....
        /*0788*/ 	.word	0x00021450


	//   ....[83]....
        /*078c*/ 	.word	0x00021630


	//   ....[84]....
        /*0790*/ 	.word	0x00021db0


	//   ....[85]....
        /*0794*/ 	.word	0x00022bb0


	//   ....[86]....
        /*0798*/ 	.word	0x00022c40


	//   ....[87]....
        /*079c*/ 	.word	0x00022d30


	//   ....[88]....
        /*07a0*/ 	.word	0x00022d80


	//   ....[89]....
        /*07a4*/ 	.word	0x00023140


	//   ....[90]....
        /*07a8*/ 	.word	0x00023280


	//   ....[91]....
        /*07ac*/ 	.word	0x00023380


	//   ....[92]....
        /*07b0*/ 	.word	0x000234e0


	//   ....[93]....
        /*07b4*/ 	.word	0x00025870


	//   ....[94]....
        /*07b8*/ 	.word	0x00025880


	//   ....[95]....
        /*07bc*/ 	.word	0x00025890


	//   ....[96]....
        /*07c0*/ 	.word	0x000258a0


	//   ....[97]....
        /*07c4*/ 	.word	0x000258d0


	//   ....[98]....
        /*07c8*/ 	.word	0x000258f0


	//   ....[99]....
        /*07cc*/ 	.word	0x00025910


	//   ....[100]....
        /*07d0*/ 	.word	0x00025920


	//   ....[101]....
        /*07d4*/ 	.word	0x00026c00


	//   ....[102]....
        /*07d8*/ 	.word	0x00026c60


	//   ....[103]....
        /*07dc*/ 	.word	0x00026c80


	//   ....[104]....
        /*07e0*/ 	.word	0x00026cb0


	//   ....[105]....
        /*07e4*/ 	.word	0x00026cf0


	//   ....[106]....
        /*07e8*/ 	.word	0x00026d20


	//   ....[107]....
        /*07ec*/ 	.word	0x00026d50


	//   ....[108]....
        /*07f0*/ 	.word	0x00026d80


	//   ....[109]....
        /*07f4*/ 	.word	0x00026e70


	//   ....[110]....
        /*07f8*/ 	.word	0x00026e80


	//   ....[111]....
        /*07fc*/ 	.word	0x00026ec0


	//   ....[112]....
        /*0800*/ 	.word	0x00026ef0


	//   ....[113]....
        /*0804*/ 	.word	0x00026f40


	//   ....[114]....
        /*0808*/ 	.word	0x00026f60


	//   ....[115]....
        /*080c*/ 	.word	0x00026f70


	//   ....[116]....
        /*0810*/ 	.word	0x00026fd0


	//   ....[117]....
        /*0814*/ 	.word	0x00027080


	//   ....[118]....
        /*0818*/ 	.word	0x000270b0


	//   ....[119]....
        /*081c*/ 	.word	0x000270e0


	//   ....[120]....
        /*0820*/ 	.word	0x00027100


	//   ....[121]....
        /*0824*/ 	.word	0x00027110


	//   ....[122]....
        /*0828*/ 	.word	0x00027120


	//   ....[123]....
        /*082c*/ 	.word	0x000271a0


	//   ....[124]....
        /*0830*/ 	.word	0x000271b0


	//   ....[125]....
        /*0834*/ 	.word	0x000278d0


	//   ....[126]....
        /*0838*/ 	.word	0x00027910


	//   ....[127]....
        /*083c*/ 	.word	0x00027940


	//   ....[128]....
        /*0840*/ 	.word	0x00027970


	//   ....[129]....
        /*0844*/ 	.word	0x000279a0


	//   ....[130]....
        /*0848*/ 	.word	0x000279d0


	//   ....[131]....
        /*084c*/ 	.word	0x00027a00


	//   ....[132]....
        /*0850*/ 	.word	0x00027a30


	//   ....[133]....
        /*0854*/ 	.word	0x00027a50


	//   ....[134]....
        /*0858*/ 	.word	0x00027a70


	//   ....[135]....
        /*085c*/ 	.word	0x00027a80


	//   ....[136]....
        /*0860*/ 	.word	0x00027a90


	//   ....[137]....
        /*0864*/ 	.word	0x00027aa0


	//   ....[138]....
        /*0868*/ 	.word	0x00027ab0


	//   ....[139]....
        /*086c*/ 	.word	0x00027ac0


	//   ....[140]....
        /*0870*/ 	.word	0x00027af0


	//----- nvinfo : EIATTR_EXIT_INSTR_OFFSETS
	.align		4
.L_226:
        /*0874*/ 	.byte	0x04, 0x1c
        /*0876*/ 	.short	(.L_228 - .L_227)


	//   ....[0]....
.L_227:
        /*0878*/ 	.word	0x00000370


	//   ....[1]....
        /*087c*/ 	.word	0x00027250


	//   ....[2]....
        /*0880*/ 	.word	0x00027290


	//   ....[3]....
        /*0884*/ 	.word	0x00027c80


	//   ....[4]....
        /*0888*/ 	.word	0x00027cc0


	//----- nvinfo : EIATTR_CTAIDZ_USED
	.align		4
.L_228:
        /*088c*/ 	.byte	0x01, 0x04
	.zero		2


	//----- nvinfo : EIATTR_MAX_THREADS
	.align		4
        /*0890*/ 	.byte	0x04, 0x05
        /*0892*/ 	.short	(.L_230 - .L_229)
.L_229:
        /*0894*/ 	.word	0x00000080
        /*0898*/ 	.word	0x00000001
        /*089c*/ 	.word	0x00000001


	//----- nvinfo : EIATTR_CRS_STACK_SIZE
	.align		4
.L_230:
        /*08a0*/ 	.byte	0x04, 0x1e
        /*08a2*/ 	.short	(.L_232 - .L_231)
.L_231:
        /*08a4*/ 	.word	0x00000000
.L_232:


//--------------------- .nv.info._ZN7cutlass13device_kernelIN5flash19enable_sm80_to_sm89INS1_16FlashAttnFwdSm80INS1_25CollectiveMainloopFwdSm80ILi4ELi1ELb0EN4cute5tupleIJNS5_1CILi128EEENS7_ILi112EEENS7_ILi64EEEEEELi64ENS_10bfloat16_tEfNS_4arch4Sm80ELb1ELb0ELb1ELb0ELb0ELb0ELb1ELb0EEENS1_21CollectiveEpilogueFwdINS6_IJS8_SA_S9_EEENS6_IJNS7_ILi1EEESI_SI_EEESC_SE_Li128ELb0ELb1ELb0ELb0EEENS1_30DynamicPersistentTileSchedulerILi128ELi128ELb0ELb1ELb0EEEEEEEEEvNT_6ParamsE --------------------------
	.section	.nv.info._ZN7cutlass13device_kernelIN5flash19enable_sm80_to_sm89INS1_16FlashAttnFwdSm80INS1_25CollectiveMainloopFwdSm80ILi4ELi1ELb0EN4cute5tupleIJNS5_1CILi128EEENS7_ILi112EEENS7_ILi64EEEEEELi64ENS_10bfloat16_tEfNS_4arch4Sm80ELb1ELb0ELb1ELb0ELb0ELb0ELb1ELb0EEENS1_21CollectiveEpilogueFwdINS6_IJS8_SA_S9_EEENS6_IJNS7_ILi1EEESI_SI_EEESC_SE_Li128ELb0ELb1ELb0ELb0EEENS1_30DynamicPersistentTileSchedulerILi128ELi128ELb0ELb1ELb0EEEEEEEEEvNT_6ParamsE,"",@"SHT_CUDA_INFO"
	.sectionflags	@""
	.align	4


	//----- nvinfo : EIATTR_CUDA_API_VERSION
	.align		4
        /*0000*/ 	.byte	0x04, 0x37
        /*0002*/ 	.short	(.L_234 - .L_233)
.L_233:
        /*0004*/ 	.word	0x00000082


	//----- nvinfo : EIATTR_SW2861232_WAR
	.align		4
.L_234:
        /*0008*/ 	.byte	0x01, 0x35
	.zero		2


	//----- nvinfo : EIATTR_PARAM_CBANK
	.align		4
        /*000c*/ 	.byte	0x04, 0x0a
        /*000e*/ 	.short	(.L_236 - .L_235)
	.align		4
.L_235:
        /*0010*/ 	.word	index@(.nv.constant0._ZN7cutlass13device_kernelIN5flash19enable_sm80_to_sm89INS1_16FlashAttnFwdSm80INS1_25CollectiveMainloopFwdSm80ILi4ELi1ELb0EN4cute5tupleIJNS5_1CILi128EEENS7_ILi112EEENS7_ILi64EEEEEELi64ENS_10bfloat16_tEfNS_4arch4Sm80ELb1ELb0ELb1ELb0ELb0ELb0ELb1ELb0EEENS1_21CollectiveEpilogueFwdINS6_IJS8_SA_S9_EEENS6_IJNS7_ILi1EEESI_SI_EEESC_SE_Li128ELb0ELb1ELb0ELb0EEENS1_30DynamicPersistentTileSchedulerILi128ELi128ELb0ELb1ELb0EEEEEEEEEvNT_6ParamsE)
        /*0014*/ 	.short	0x0160
        /*0016*/ 	.short	0x0428


	//----- nvinfo : EIATTR_CBANK_PARAM_SIZE
	.align		4
.L_236:
        /*0018*/ 	.byte	0x03, 0x19
        /*001a*/ 	.short	0x0428


	//----- nvinfo : EIATTR_KPARAM_INFO
	.align		4
        /*001c*/ 	.byte	0x04, 0x17
        /*001e*/ 	.short	(.L_238 - .L_237)
.L_237:
        /*0020*/ 	.word	0x00000000
        /*0024*/ 	.short	0x0000
        /*0026*/ 	.short	0x0000
        /*0028*/ 	.byte	0x00, 0xf0, 0xa1, 0x10


	//----- nvinfo : EIATTR_MAXREG_COUNT
	.align		4
.L_238:
        /*002c*/ 	.byte	0x03, 0x1b
        /*002e*/ 	.short	0x00ff


	//----- nvinfo : EIATTR_NUM_BARRIERS
	.align		4
        /*0030*/ 	.byte	0x02, 0x4c
        /*0032*/ 	.byte	0x06
	.zero		1


	//----- nvinfo : EIATTR_ANNOTATIONS
	.align		4
        /*0034*/ 	.byte	0x04, 0x55
        /*0036*/ 	.short	(.L_240 - .L_239)


	//   ....[0]....
.L_239:
        /* <DEDUP_REMOVED lines=86> */


	//----- nvinfo : EIATTR_MERCURY_ISA_VERSION
	.align		4
.L_240:
        /*0580*/ 	.byte	0x03, 0x5f
        /*0582*/ 	.short	0x0000


	//----- nvinfo : EIATTR_INT_WARP_WIDE_INSTR_OFFSETS
	.align		4
        /*0584*/ 	.byte	0x04, 0x31
        /*0586*/ 	.short	(.L_242 - .L_241)


	//   ....[0]....
.L_241:
        /*0588*/ 	.word	0x000142f0


	//   ....[1]....
        /*058c*/ 	.word	0x00014370


	//----- nvinfo : EIATTR_COOP_GROUP_MASK_REGIDS
	.align		4
.L_242:
        /*0590*/ 	.byte	0x04, 0x29
        /*0592*/ 	.short	(.L_244 - .L_243)


	//   ....[0]....
.L_243:
        /*0594*/ 	.word	0xffffffff


	//   ....[1]....
        /*0598*/ 	.word	0xffffffff


	//   ....[2]....
        /*059c*/ 	.word	0xffffffff


	//   ....[3]....
        /*05a0*/ 	.word	0xffffffff


	//   ....[4]....
        /*05a4*/ 	.word	0xffffffff


	//   ....[5]....
        /*05a8*/ 	.word	0xffffffff


	//   ....[6]....
        /*05ac*/ 	.word	0xffffffff


	//   ....[7]....
        /*05b0*/ 	.word	0xffffffff


	//   ....[8]....
        /*05b4*/ 	.word	0xffffffff


	//   ....[9]....
        /*05b8*/ 	.word	0xffffffff


	//   ....[10]....
        /*05bc*/ 	.word	0xffffffff


	//   ....[11]....
        /*05c0*/ 	.word	0xffffffff


	//   ....[12]....
        /*05c4*/ 	.word	0xffffffff


	//   ....[13]....
        /*05c8*/ 	.word	0xffffffff


	//   ....[14]....
        /*05cc*/ 	.word	0xffffffff


	//   ....[15]....
        /*05d0*/ 	.word	0xffffffff


	//   ....[16]....
        /*05d4*/ 	.word	0xffffffff


	//   ....[17]....
        /*05d8*/ 	.word	0xffffffff


	//   ....[18]....
        /*05dc*/ 	.word	0xffffffff


	//   ....[19]....
        /*05e0*/ 	.word	0xffffffff


	//   ....[20]....
        /*05e4*/ 	.word	0xffffffff


	//   ....[21]....
        /*05e8*/ 	.word	0xffffffff


	//   ....[22]....
        /*05ec*/ 	.word	0xffffffff


	//   ....[23]....
        /*05f0*/ 	.word	0xffffffff


	//   ....[24]....
        /*05f4*/ 	.word	0xffffffff


	//   ....[25]....
        /*05f8*/ 	.word	0xffffffff


	//   ....[26]....
        /*05fc*/ 	.word	0xffffffff


	//   ....[27]....
        /*0600*/ 	.word	0xffffffff


	//   ....[28]....
        /*0604*/ 	.word	0xffffffff


	//   ....[29]....
        /*0608*/ 	.word	0xffffffff


	//   ....[30]....
        /*060c*/ 	.word	0xffffffff


	//   ....[31]....
        /*0610*/ 	.word	0xffffffff


	//   ....[32]....
        /*0614*/ 	.word	0xffffffff


	//   ....[33]....
        /*0618*/ 	.word	0xffffffff


	//   ....[34]....
        /*061c*/ 	.word	0xffffffff


	//   ....[35]....
        /*0620*/ 	.word	0xffffffff


	//   ....[36]....
        /*0624*/ 	.word	0xffffffff


	//   ....[37]....
        /*0628*/ 	.word	0xffffffff


	//   ....[38]....
        /*062c*/ 	.word	0xffffffff


	//   ....[39]....
        /*0630*/ 	.word	0xffffffff


	//   ....[40]....
        /*0634*/ 	.word	0xffffffff


	//   ....[41]....
        /*0638*/ 	.word	0xffffffff


	//   ....[42]....
        /*063c*/ 	.word	0xffffffff


	//   ....[43]....
        /*0640*/ 	.word	0xffffffff


	//   ....[44]....
        /*0644*/ 	.word	0xffffffff


	//   ....[45]....
        /*0648*/ 	.word	0xffffffff


	//   ....[46]....
        /*064c*/ 	.word	0xffffffff


	//   ....[47]....
        /*0650*/ 	.word	0xffffffff


	//   ....[48]....
        /*0654*/ 	.word	0xffffffff


	//   ....[49]....
        /*0658*/ 	.word	0xffffffff


	//   ....[50]....
        /*065c*/ 	.word	0xffffffff


	//   ....[51]....
        /*0660*/ 	.word	0xffffffff


	//   ....[52]....
        /*0664*/ 	.word	0xffffffff


	//   ....[53]....
        /*0668*/ 	.word	0xffffffff


	//   ....[54]....
        /*066c*/ 	.word	0xffffffff


	//   ....[55]....
        /*0670*/ 	.word	0xffffffff


	//   ....[56]....
        /*0674*/ 	.word	0xffffffff


	//   ....[57]....
        /*0678*/ 	.word	0xffffffff


	//   ....[58]....
        /*067c*/ 	.word	0xffffffff


	//   ....[59]....
        /*0680*/ 	.word	0xffffffff


	//   ....[60]....
        /*0684*/ 	.word	0xffffffff


	//   ....[61]....
        /*0688*/ 	.word	0xffffffff


	//   ....[62]....
        /*068c*/ 	.word	0xffffffff


	//   ....[63]....
        /*0690*/ 	.word	0xffffffff


	//   ....[64]....
        /*0694*/ 	.word	0xffffffff


	//   ....[65]....
        /*0698*/ 	.word	0xffffffff


	//   ....[66]....
        /*069c*/ 	.word	0xffffffff


	//   ....[67]....
        /*06a0*/ 	.word	0xffffffff


	//   ....[68]....
        /*06a4*/ 	.word	0xffffffff


	//   ....[69]....
        /*06a8*/ 	.word	0xffffffff


	//   ....[70]....
        /*06ac*/ 	.word	0xffffffff


	//   ....[71]....
        /*06b0*/ 	.word	0xffffffff


	//   ....[72]....
        /*06b4*/ 	.word	0xffffffff


	//   ....[73]....
        /*06b8*/ 	.word	0xffffffff


	//   ....[74]....
        /*06bc*/ 	.word	0xffffffff


	//   ....[75]....
        /*06c0*/ 	.word	0xffffffff


	//   ....[76]....
        /*06c4*/ 	.word	0xffffffff


	//   ....[77]....
        /*06c8*/ 	.word	0xffffffff


	//   ....[78]....
        /*06cc*/ 	.word	0xffffffff


	//   ....[79]....
        /*06d0*/ 	.word	0xffffffff


	//   ....[80]....
        /*06d4*/ 	.word	0xffffffff


	//   ....[81]....
        /*06d8*/ 	.word	0xffffffff


	//   ....[82]....
        /*06dc*/ 	.word	0xffffffff


	//   ....[83]....
        /*06e0*/ 	.word	0xffffffff


	//   ....[84]....
        /*06e4*/ 	.word	0xffffffff


	//   ....[85]....
        /*06e8*/ 	.word	0xffffffff


	//   ....[86]....
        /*06ec*/ 	.word	0xffffffff


	//   ....[87]....
        /*06f0*/ 	.word	0xffffffff


	//   ....[88]....
        /*06f4*/ 	.word	0xffffffff


	//   ....[89]....
        /*06f8*/ 	.word	0xffffffff


	//   ....[90]....
        /*06fc*/ 	.word	0xffffffff


	//   ....[91]....
        /*0700*/ 	.word	0xffffffff


	//   ....[92]....
        /*0704*/ 	.word	0xffffffff


	//   ....[93]....
        /*0708*/ 	.word	0xffffffff


	//   ....[94]....
        /*070c*/ 	.word	0xffffffff


	//   ....[95]....
        /*0710*/ 	.word	0xffffffff


	//   ....[96]....
        /*0714*/ 	.word	0xffffffff


	//   ....[97]....
        /*0718*/ 	.word	0xffffffff


	//   ....[98]....
        /*071c*/ 	.word	0xffffffff


	//   ....[99]....
        /*0720*/ 	.word	0xffffffff


	//   ....[100]....
        /*0724*/ 	.word	0xffffffff


	//   ....[101]....
        /*0728*/ 	.word	0xffffffff


	//   ....[102]....
        /*072c*/ 	.word	0xffffffff


	//   ....[103]....
        /*0730*/ 	.word	0xffffffff


	//   ....[104]....
        /*0734*/ 	.word	0xffffffff


	//   ....[105]....
        /*0738*/ 	.word	0xffffffff


	//   ....[106]....
        /*073c*/ 	.word	0xffffffff


	//   ....[107]....
        /*0740*/ 	.word	0xffffffff


	//   ....[108]....
        /*0744*/ 	.word	0xffffffff


	//   ....[109]....
        /*0748*/ 	.word	0xffffffff


	//   ....[110]....
        /*074c*/ 	.word	0xffffffff


	//   ....[111]....
        /*0750*/ 	.word	0xffffffff


	//   ....[112]....
        /*0754*/ 	.word	0xffffffff


	//   ....[113]....
        /*0758*/ 	.word	0xffffffff


	//   ....[114]....
        /*075c*/ 	.word	0xffffffff


	//   ....[115]....
        /*0760*/ 	.word	0xffffffff


	//   ....[116]....
        /*0764*/ 	.word	0xffffffff


	//   ....[117]....
        /*0768*/ 	.word	0xffffffff


	//   ....[118]....
        /*076c*/ 	.word	0xffffffff


	//   ....[119]....
        /*0770*/ 	.word	0xffffffff


	//   ....[120]....
        /*0774*/ 	.word	0xffffffff


	//   ....[121]....
        /*0778*/ 	.word	0xffffffff


	//   ....[122]....
        /*077c*/ 	.word	0xffffffff


	//   ....[123]....
        /*0780*/ 	.word	0xffffffff


	//   ....[124]....
        /*0784*/ 	.word	0xffffffff


	//   ....[125]....
        /*0788*/ 	.word	0xffffffff


	//   ....[126]....
        /*078c*/ 	.word	0xffffffff


	//   ....[127]....
        /*0790*/ 	.word	0xffffffff


	//   ....[128]....
        /*0794*/ 	.word	0xffffffff


	//   ....[129]....
        /*0798*/ 	.word	0xffffffff


	//   ....[130]....
        /*079c*/ 	.word	0xffffffff


	//   ....[131]....
        /*07a0*/ 	.word	0xffffffff


	//   ....[132]....
        /*07a4*/ 	.word	0xffffffff


	//   ....[133]....
        /*07a8*/ 	.word	0xffffffff


	//   ....[134]....
        /*07ac*/ 	.word	0xffffffff


	//   ....[135]....
        /*07b0*/ 	.word	0xffffffff


	//   ....[136]....
        /*07b4*/ 	.word	0xffffffff


	//   ....[137]....
        /*07b8*/ 	.word	0xffffffff


	//   ....[138]....
        /*07bc*/ 	.word	0xffffffff


	//   ....[139]....
        /*07c0*/ 	.word	0xffffffff


	//----- nvinfo : EIATTR_COOP_GROUP_INSTR_OFFSETS
	.align		4
.L_244:
        /*07c4*/ 	.byte	0x04, 0x28
        /*07c6*/ 	.short	(.L_246 - .L_245)


	//   ....[0]....
.L_245:
        /*07c8*/ 	.word	0x00000050


	//   ....[1]....
        /*07cc*/ 	.word	0x00001560


	//   ....[2]....
        /*07d0*/ 	.word	0x00001580


	//   ....[3]....
        /*07d4*/ 	.word	0x00001670


	//   ....[4]....
        /*07d8*/ 	.word	0x00001680


	//   ....[5]....
        /*07dc*/ 	.word	0x00001760


	//   ....[6]....
        /*07e0*/ 	.word	0x00001780


	//   ....[7]....
        /*07e4*/ 	.word	0x00001860


	//   ....[8]....
        /*07e8*/ 	.word	0x00001870


	//   ....[9]....
        /*07ec*/ 	.word	0x00001950


	//   ....[10]....
        /*07f0*/ 	.word	0x00001970


	//   ....[11]....
        /*07f4*/ 	.word	0x00001a50


	//   ....[12]....
        /*07f8*/ 	.word	0x00001a60


	//   ....[13]....
        /*07fc*/ 	.word	0x00001b40


	//   ....[14]....
        /*0800*/ 	.word	0x00001b60


	//   ....[15]....
        /*0804*/ 	.word	0x00001c40


	//   ....[16]....
        /*0808*/ 	.word	0x00001c50


	//   ....[17]....
        /*080c*/ 	.word	0x00004020


	//   ....[18]....
        /*0810*/ 	.word	0x00004050


	//   ....[19]....
        /*0814*/ 	.word	0x00004af0


	//   ....[20]....
        /*0818*/ 	.word	0x00004b70


	//   ....[21]....
        /*081c*/ 	.word	0x00004b90


	//   ....[22]....
        /*0820*/ 	.word	0x00004bb0


	//   ....[23]....
        /*0824*/ 	.word	0x00004c80


	//   ....[24]....
        /*0828*/ 	.word	0x00004fb0


	//   ....[25]....
        /*082c*/ 	.word	0x00005a40


	//   ....[26]....
        /*0830*/ 	.word	0x00005be0


	//   ....[27]....
        /*0834*/ 	.word	0x00005c30


	//   ....[28]....
        /*0838*/ 	.word	0x00005cb0


	//   ....[29]....
        /*083c*/ 	.word	0x00008c90


	//   ....[30]....
        /*0840*/ 	.word	0x00008f80


	//   ....[31]....
        /*0844*/ 	.word	0x00009860


	//   ....[32]....
        /*0848*/ 	.word	0x00009890


	//   ....[33]....
        /*084c*/ 	.word	0x0000adb0


	//   ....[34]....
        /*0850*/ 	.word	0x0000b140


	//   ....[35]....
        /*0854*/ 	.word	0x0000b210


	//   ....[36]....
        /*0858*/ 	.word	0x0000b4a0


	//   ....[37]....
        /*085c*/ 	.word	0x0000b520


	//   ....[38]....
        /*0860*/ 	.word	0x0000b6f0


	//   ....[39]....
        /*0864*/ 	.word	0x0000b7b0


	//   ....[40]....
        /*0868*/ 	.word	0x0000b960


	//   ....[41]....
        /*086c*/ 	.word	0x00010410


	//   ....[42]....
        /*0870*/ 	.word	0x00010450


	//   ....[43]....
        /*0874*/ 	.word	0x00010490


	//   ....[44]....
        /*0878*/ 	.word	0x00010500


	//   ....[45]....
        /*087c*/ 	.word	0x00010860


	//   ....[46]....
        /*0880*/ 	.word	0x00010af0


	//   ....[47]....
        /*0884*/ 	.word	0x00010b50


	//   ....[48]....
        /*0888*/ 	.word	0x00010d80


	//   ....[49]....
        /*088c*/ 	.word	0x00013af0


	//   ....[50]....
        /*0890*/ 	.word	0x00013b60


	//   ....[51]....
        /*0894*/ 	.word	0x00013b70


	//   ....[52]....
        /*0898*/ 	.word	0x00013b80


	//   ....[53]....
        /*089c*/ 	.word	0x00013bb0


	//   ....[54]....
        /*08a0*/ 	.word	0x00013bd0


	//   ....[55]....
        /*08a4*/ 	.word	0x00013be0


	//   ....[56]....
        /*08a8*/ 	.word	0x00013bf0


	//   ....[57]....
        /*08ac*/ 	.word	0x00014950


	//   ....[58]....
        /*08b0*/ 	.word	0x00014d70


	//   ....[59]....
        /*08b4*/ 	.word	0x00014d90


	//   ....[60]....
        /*08b8*/ 	.word	0x00014da0


	//   ....[61]....
        /*08bc*/ 	.word	0x00014db0


	//   ....[62]....
        /*08c0*/ 	.word	0x00014dc0


	//   ....[63]....
        /*08c4*/ 	.word	0x00014dd0


	//   ....[64]....
        /*08c8*/ 	.word	0x00014de0


	//   ....[65]....
        /*08cc*/ 	.word	0x00014df0


	//   ....[66]....
        /*08d0*/ 	.word	0x00014f60


	//   ....[67]....
        /*08d4*/ 	.word	0x00014f90


	//   ....[68]....
        /*08d8*/ 	.word	0x00014fb0


	//   ....[69]....
        /*08dc*/ 	.word	0x00014fc0


	//   ....[70]....
        /*08e0*/ 	.word	0x00014fe0


	//   ....[71]....
        /*08e4*/ 	.word	0x00015000


	//   ....[72]....
        /*08e8*/ 	.word	0x00015090


	//   ....[73]....
        /*08ec*/ 	.word	0x000150c0


	//   ....[74]....
        /*08f0*/ 	.word	0x00015150


	//   ....[75]....
        /*08f4*/ 	.word	0x00015180


	//   ....[76]....
        /*08f8*/ 	.word	0x00015190


	//   ....[77]....
        /*08fc*/ 	.word	0x000151a0


	//   ....[78]....
        /*0900*/ 	.word	0x000151b0


	//   ....[79]....
        /*0904*/ 	.word	0x000151c0


	//   ....[80]....
        /*0908*/ 	.word	0x00015310


	//   ....[81]....
        /*090c*/ 	.word	0x00015320


	//   ....[82]....
        /*0910*/ 	.word	0x00015850


	//   ....[83]....
        /*0914*/ 	.word	0x00015870


	//   ....[84]....
        /*0918*/ 	.word	0x00015900


	//   ....[85]....
        /*091c*/ 	.word	0x00015910


	//   ....[86]....
        /*0920*/ 	.word	0x00015990


	//   ....[87]....
        /*0924*/ 	.word	0x000159b0


	//   ....[88]....
        /*0928*/ 	.word	0x00015a30


	//   ....[89]....
        /*092c*/ 	.word	0x00015a40


	//   ....[90]....
        /*0930*/ 	.word	0x00015ac0


	//   ....[91]....
        /*0934*/ 	.word	0x00015ae0


	//   ....[92]....
        /*0938*/ 	.word	0x00015b60


	//   ....[93]....
        /*093c*/ 	.word	0x00015b70


	//   ....[94]....
        /*0940*/ 	.word	0x00015bf0


	//   ....[95]....
        /*0944*/ 	.word	0x00015c10


	//   ....[96]....
        /*0948*/ 	.word	0x00015c90


	//   ....[97]....
        /*094c*/ 	.word	0x00015ca0


	//   ....[98]....
        /*0950*/ 	.word	0x00015db0


	//   ....[99]....
        /*0954*/ 	.word	0x00015ea0


	//   ....[100]....
        /*0958*/ 	.word	0x00015f10


	//   ....[101]....
        /*095c*/ 	.word	0x00015f80


	//   ....[102]....
        /*0960*/ 	.word	0x00015fe0


	//   ....[103]....
        /*0964*/ 	.word	0x00016050


	//   ....[104]....
        /*0968*/ 	.word	0x000160c0


	//   ....[105]....
        /*096c*/ 	.word	0x00016130


	//   ....[106]....
        /*0970*/ 	.word	0x00016190


	//   ....[107]....
        /*0974*/ 	.word	0x00016200


	//   ....[108]....
        /*0978*/ 	.word	0x00016270


	//   ....[109]....
        /*097c*/ 	.word	0x000162e0


	//   ....[110]....
        /*0980*/ 	.word	0x00016340


	//   ....[111]....
        /*0984*/ 	.word	0x000163b0


	//   ....[112]....
        /*0988*/ 	.word	0x00016420


	//   ....[113]....
        /*098c*/ 	.word	0x00016490


	//   ....[114]....
        /*0990*/ 	.word	0x000164f0


	//   ....[115]....
        /*0994*/ 	.word	0x00016550


	//   ....[116]....
        /*0998*/ 	.word	0x000165b0


	//   ....[117]....
        /*099c*/ 	.word	0x00016600


	//   ....[118]....
        /*09a0*/ 	.word	0x00016660


	//   ....[119]....
        /*09a4*/ 	.word	0x000166b0


	//   ....[120]....
        /*09a8*/ 	.word	0x00016710


	//   ....[121]....
        /*09ac*/ 	.word	0x00016760


	//   ....[122]....
        /*09b0*/ 	.word	0x000167c0


	//   ....[123]....
        /*09b4*/ 	.word	0x00016830


	//   ....[124]....
        /*09b8*/ 	.word	0x000168a0


	//   ....[125]....
        /*09bc*/ 	.word	0x00016910


	//   ....[126]....
        /*09c0*/ 	.word	0x00016970


	//   ....[127]....
        /*09c4*/ 	.word	0x000169e0


	//   ....[128]....
        /*09c8*/ 	.word	0x00016a50


	//   ....[129]....
        /*09cc*/ 	.word	0x00016ac0


	//   ....[130]....
        /*09d0*/ 	.word	0x00016b20


	//   ....[131]....
        /*09d4*/ 	.word	0x00016b90


	//   ....[132]....
        /*09d8*/ 	.word	0x00016c00


	//   ....[133]....
        /*09dc*/ 	.word	0x00016c70


	//   ....[134]....
        /*09e0*/ 	.word	0x00016cd0


	//   ....[135]....
        /*09e4*/ 	.word	0x00016d40


	//   ....[136]....
        /*09e8*/ 	.word	0x00016db0


	//   ....[137]....
        /*09ec*/ 	.word	0x00016e20


	//   ....[138]....
        /*09f0*/ 	.word	0x00016e80


	//   ....[139]....
        /*09f4*/ 	.word	0x00016ef0


	//----- nvinfo : EIATTR_EXIT_INSTR_OFFSETS
	.align		4
.L_246:
        /*09f8*/ 	.byte	0x04, 0x1c
        /*09fa*/ 	.short	(.L_248 - .L_247)


	//   ....[0]....
.L_247:
        /*09fc*/ 	.word	0x000000a0


	//   ....[1]....
        /*0a00*/ 	.word	0x00015e50


	//----- nvinfo : EIATTR_MAX_THREADS
	.align		4
.L_248:
        /*0a04*/ 	.byte	0x04, 0x05
        /*0a06*/ 	.short	(.L_250 - .L_249)
.L_249:
        /*0a08*/ 	.word	0x00000080
        /*0a0c*/ 	.word	0x00000001
        /*0a10*/ 	.word	0x00000001


	//----- nvinfo : EIATTR_CRS_STACK_SIZE
	.align		4
.L_250:
        /*0a14*/ 	.byte	0x04, 0x1e
        /*0a16*/ 	.short	(.L_252 - .L_251)
.L_251:
        /*0a18*/ 	.word	0x00000000
.L_252:


//--------------------- .nv.info._ZN7cutlass13device_kernelIN5flash19enable_sm80_to_sm89INS1_16FlashAttnFwdSm80INS1_25CollectiveMainloopFwdSm80ILi4ELi1ELb0EN4cute5tupleIJNS5_1CILi128EEENS7_ILi112EEENS7_ILi64EEEEEELi64ENS_10bfloat16_tEfNS_4arch4Sm80ELb1ELb0ELb1ELb1ELb0ELb0ELb1ELb0EEENS1_21CollectiveEpilogueFwdINS6_IJS8_SA_S9_EEENS6_IJNS7_ILi1EEESI_SI_EEESC_SE_Li128ELb1ELb1ELb0ELb0EEENS1_19SingleTileSchedulerILb1ELb0ELb1ELi128EEEEEEEEEvNT_6ParamsE --------------------------
	.section	.nv.info._ZN7cutlass13device_kernelIN5flash19enable_sm80_to_sm89INS1_16FlashAttnFwdSm80INS1_25CollectiveMainloopFwdSm80ILi4ELi1ELb0EN4cute5tupleIJNS5_1CILi128EEENS7_ILi112EEENS7_ILi64EEEEEELi64ENS_10bfloat16_tEfNS_4arch4Sm80ELb1ELb0ELb1ELb1ELb0ELb0ELb1ELb0EEENS1_21CollectiveEpilogueFwdINS6_IJS8_SA_S9_EEENS6_IJNS7_ILi1EEESI_SI_EEESC_SE_Li128ELb1ELb1ELb0ELb0EEENS1_19SingleTileSchedulerILb1ELb0ELb1ELi128EEEEEEEEEvNT_6ParamsE,"",@"SHT_CUDA_INFO"
	.sectionflags	@""
	.align	4


	//----- nvinfo : EIATTR_CUDA_API_VERSION
	.align		4
        /*0000*/ 	.byte	0x04, 0x37
        /*0002*/ 	.short	(.L_254 - .L_253)
.L_253:
        /*0004*/ 	.word	0x00000082


	//----- nvinfo : EIATTR_SW2861232_WAR
	.align		4
.L_254:
        /*0008*/ 	.byte	0x01, 0x35
	.zero		2


	//----- nvinfo : EIATTR_PARAM_CBANK
	.align		4
        /*000c*/ 	.byte	0x04, 0x0a
        /*000e*/ 	.short	(.L_256 - .L_255)
	.align		4
.L_255:
        /*0010*/ 	.word	index@(.nv.constant0._ZN7cutlass13device_kernelIN5flash19enable_sm80_to_sm89INS1_16FlashAttnFwdSm80INS1_25CollectiveMainloopFwdSm80ILi4ELi1ELb0EN4cute5tupleIJNS5_1CILi128EEENS7_ILi112EEENS7_ILi64EEEEEELi64ENS_10bfloat16_tEfNS_4arch4Sm80ELb1ELb0ELb1ELb1ELb0ELb0ELb1ELb0EEENS1_21CollectiveEpilogueFwdINS6_IJS8_SA_S9_EEENS6_IJNS7_ILi1EEESI_SI_EEESC_SE_Li128ELb1ELb1ELb0ELb0EEENS1_19SingleTileSchedulerILb1ELb0ELb1ELi128EEEEEEEEEvNT_6ParamsE)
        /*0014*/ 	.short	0x0160
        /*0016*/ 	.short	0x0418


	//----- nvinfo : EIATTR_CBANK_PARAM_SIZE
	.align		4
.L_256:
        /*0018*/ 	.byte	0x03, 0x19
        /*001a*/ 	.short	0x0418


	//----- nvinfo : EIATTR_KPARAM_INFO
	.align		4
        /*001c*/ 	.byte	0x04, 0x17
        /*001e*/ 	.short	(.L_258 - .L_257)
.L_257:
        /*0020*/ 	.word	0x00000000
        /*0024*/ 	.short	0x0000
        /*0026*/ 	.short	0x0000
        /*0028*/ 	.byte	0x00, 0xf0, 0x61, 0x10


	//----- nvinfo : EIATTR_MAXREG_COUNT
	.align		4
.L_258:
        /*002c*/ 	.byte	0x03, 0x1b
        /*002e*/ 	.short	0x00ff


	//----- nvinfo : EIATTR_NUM_BARRIERS
	.align		4
        /*0030*/ 	.byte	0x02, 0x4c
        /*0032*/ 	.byte	0x02
	.zero		1


	//----- nvinfo : EIATTR_ANNOTATIONS
	.align		4
        /*0034*/ 	.byte	0x04, 0x55
        /*0036*/ 	.short	(.L_260 - .L_259)


	//   ....[0]....
.L_259:
        /* <DEDUP_REMOVED lines=86> */


	//----- nvinfo : EIATTR_MERCURY_ISA_VERSION
	.align		4
.L_260:
        /*0588*/ 	.byte	0x03, 0x5f
        /*058a*/ 	.short	0x0000


	//----- nvinfo : EIATTR_COOP_GROUP_MASK_REGIDS
	.align		4
        /*058c*/ 	.byte	0x04, 0x29
        /*058e*/ 	.short	(.L_262 - .L_261)


	//   ....[0]....
.L_261:
        /*0590*/ 	.word	0xffffffff


	//   ....[1]....
        /*0594*/ 	.word	0xffffffff


	//   ....[2]....
        /*0598*/ 	.word	0xffffffff


	//   ....[3]....
        /*059c*/ 	.word	0xffffffff


	//   ....[4]....
        /*05a0*/ 	.word	0xffffffff


	//   ....[5]....
        /*05a4*/ 	.word	0xffffffff


	//   ....[6]....
        /*05a8*/ 	.word	0xffffffff


	//   ....[7]....
        /*05ac*/ 	.word	0xffffffff


	//   ....[8]....
        /*05b0*/ 	.word	0xffffffff


	//   ....[9]....
        /*05b4*/ 	.word	0xffffffff


	//   ....[10]....
        /*05b8*/ 	.word	0xffffffff


	//   ....[11]....
        /*05bc*/ 	.word	0xffffffff


	//   ....[12]....
        /*05c0*/ 	.word	0xffffffff


	//   ....[13]....
        /*05c4*/ 	.word	0xffffffff


	//   ....[14]....
        /*05c8*/ 	.word	0xffffffff


	//   ....[15]....
        /*05cc*/ 	.word	0xffffffff


	//   ....[16]....
        /*05d0*/ 	.word	0xffffffff


	//   ....[17]....
        /*05d4*/ 	.word	0xffffffff


	//   ....[18]....
        /*05d8*/ 	.word	0xffffffff


	//   ....[19]....
        /*05dc*/ 	.word	0xffffffff


	//   ....[20]....
        /*05e0*/ 	.word	0xffffffff


	//   ....[21]....
        /*05e4*/ 	.word	0xffffffff


	//   ....[22]....
        /*05e8*/ 	.word	0xffffffff


	//   ....[23]....
        /*05ec*/ 	.word	0xffffffff


	//   ....[24]....
        /*05f0*/ 	.word	0xffffffff


	//   ....[25]....
        /*05f4*/ 	.word	0xffffffff


	//   ....[26]....
        /*05f8*/ 	.word	0xffffffff


	//   ....[27]....
        /*05fc*/ 	.word	0xffffffff


	//   ....[28]....
        /*0600*/ 	.word	0xffffffff


	//   ....[29]....
        /*0604*/ 	.word	0xffffffff


	//   ....[30]....
        /*0608*/ 	.word	0xffffffff


	//   ....[31]....
        /*060c*/ 	.word	0xffffffff


	//   ....[32]....
        /*0610*/ 	.word	0xffffffff


	//   ....[33]....
        /*0614*/ 	.word	0xffffffff


	//   ....[34]....
        /*0618*/ 	.word	0xffffffff


	//   ....[35]....
        /*061c*/ 	.word	0xffffffff


	//   ....[36]....
        /*0620*/ 	.word	0xffffffff


	//   ....[37]....
        /*0624*/ 	.word	0xffffffff


	//   ....[38]....
        /*0628*/ 	.word	0xffffffff


	//   ....[39]....
        /*062c*/ 	.word	0xffffffff


	//   ....[40]....
        /*0630*/ 	.word	0xffffffff


	//   ....[41]....
        /*0634*/ 	.word	0xffffffff


	//   ....[42]....
        /*0638*/ 	.word	0xffffffff


	//   ....[43]....
        /*063c*/ 	.word	0xffffffff


	//   ....[44]....
        /*0640*/ 	.word	0xffffffff


	//   ....[45]....
        /*0644*/ 	.word	0xffffffff


	//   ....[46]....
        /*0648*/ 	.word	0xffffffff


	//   ....[47]....
        /*064c*/ 	.word	0xffffffff


	//   ....[48]....
        /*0650*/ 	.word	0xffffffff


	//   ....[49]....
        /*0654*/ 	.word	0xffffffff


	//   ....[50]....
        /*0658*/ 	.word	0xffffffff


	//   ....[51]....
        /*065c*/ 	.word	0xffffffff


	//   ....[52]....
        /*0660*/ 	.word	0xffffffff


	//   ....[53]....
        /*0664*/ 	.word	0xffffffff


	//   ....[54]....
        /*0668*/ 	.word	0xffffffff


	//   ....[55]....
        /*066c*/ 	.word	0xffffffff


	//   ....[56]....
        /*0670*/ 	.word	0xffffffff


	//   ....[57]....
        /*0674*/ 	.word	0xffffffff


	//   ....[58]....
        /*0678*/ 	.word	0xffffffff


	//   ....[59]....
        /*067c*/ 	.word	0xffffffff


	//   ....[60]....
        /*0680*/ 	.word	0xffffffff


	//   ....[61]....
        /*0684*/ 	.word	0xffffffff


	//   ....[62]....
        /*0688*/ 	.word	0xffffffff


	//   ....[63]....
        /*068c*/ 	.word	0xffffffff


	//   ....[64]....
        /*0690*/ 	.word	0xffffffff


	//   ....[65]....
        /*0694*/ 	.word	0xffffffff


	//   ....[66]....
        /*0698*/ 	.word	0xffffffff


	//   ....[67]....
        /*069c*/ 	.word	0xffffffff


	//   ....[68]....
        /*06a0*/ 	.word	0xffffffff


	//   ....[69]....
        /*06a4*/ 	.word	0xffffffff


	//   ....[70]....
        /*06a8*/ 	.word	0xffffffff


	//   ....[71]....
        /*06ac*/ 	.word	0xffffffff


	//   ....[72]....
        /*06b0*/ 	.word	0xffffffff


	//   ....[73]....
        /*06b4*/ 	.word	0xffffffff


	//   ....[74]....
        /*06b8*/ 	.word	0xffffffff


	//   ....[75]....
        /*06bc*/ 	.word	0xffffffff


	//   ....[76]....
        /*06c0*/ 	.word	0xffffffff


	//   ....[77]....
        /*06c4*/ 	.word	0xffffffff


	//   ....[78]....
        /*06c8*/ 	.word	0xffffffff


	//   ....[79]....
        /*06cc*/ 	.word	0xffffffff


	//   ....[80]....
        /*06d0*/ 	.word	0xffffffff


	//   ....[81]....
        /*06d4*/ 	.word	0xffffffff


	//   ....[82]....
        /*06d8*/ 	.word	0xffffffff


	//   ....[83]....
        /*06dc*/ 	.word	0xffffffff


	//   ....[84]....
        /*06e0*/ 	.word	0xffffffff


	//   ....[85]....
        /*06e4*/ 	.word	0xffffffff


	//   ....[86]....
        /*06e8*/ 	.word	0xffffffff


	//   ....[87]....
        /*06ec*/ 	.word	0xffffffff


	//   ....[88]....
        /*06f0*/ 	.word	0xffffffff


	//   ....[89]....
        /*06f4*/ 	.word	0xffffffff


	//   ....[90]....
        /*06f8*/ 	.word	0xffffffff


	//   ....[91]....
        /*06fc*/ 	.word	0xffffffff


	//   ....[92]....
        /*0700*/ 	.word	0xffffffff


	//   ....[93]....
        /*0704*/ 	.word	0xffffffff


	//   ....[94]....
        /*0708*/ 	.word	0xffffffff


	//   ....[95]....
        /*070c*/ 	.word	0xffffffff


	//   ....[96]....
        /*0710*/ 	.word	0xffffffff


	//----- nvinfo : EIATTR_COOP_GROUP_INSTR_OFFSETS
	.align		4
.L_262:
        /*0714*/ 	.byte	0x04, 0x28
        /*0716*/ 	.short	(.L_264 - .L_263)


	//   ....[0]....
.L_263:
        /*0718*/ 	.word	0x00000090


	//   ....[1]....
        /*071c*/ 	.word	0x00001020


	//   ....[2]....
        /*0720*/ 	.word	0x00001050


	//   ....[3]....
        /*0724*/ 	.word	0x000011f0


	//   ....[4]....
        /*0728*/ 	.word	0x00001220


	//   ....[5]....
        /*072c*/ 	.word	0x000012b0


	//   ....[6]....
        /*0730*/ 	.word	0x000012e0


	//   ....[7]....
        /*0734*/ 	.word	0x00001370


	//   ....[8]....
        /*0738*/ 	.word	0x000013a0


	//   ....[9]....
        /*073c*/ 	.word	0x00001430


	//   ....[10]....
        /*0740*/ 	.word	0x00001460


	//   ....[11]....
        /*0744*/ 	.word	0x000014f0


	//   ....[12]....
        /*0748*/ 	.word	0x00001520


	//   ....[13]....
        /*074c*/ 	.word	0x000015b0


	//   ....[14]....
        /*0750*/ 	.word	0x000015e0


	//   ....[15]....
        /*0754*/ 	.word	0x00001660


	//   ....[16]....
        /*0758*/ 	.word	0x000016a0


	//   ....[17]....
        /*075c*/ 	.word	0x00003be0


	//   ....[18]....
        /*0760*/ 	.word	0x00003bf0


	//   ....[19]....
        /*0764*/ 	.word	0x00003c10


	//   ....[20]....
        /*0768*/ 	.word	0x00004d70


	//   ....[21]....
        /*076c*/ 	.word	0x00004da0


	//   ....[22]....
        /*0770*/ 	.word	0x00004db0


	//   ....[23]....
        /*0774*/ 	.word	0x00004df0


	//   ....[24]....
        /*0778*/ 	.word	0x00004e20


	//   ....[25]....
        /*077c*/ 	.word	0x00004e60


	//   ....[26]....
        /*0780*/ 	.word	0x00004e70


	//   ....[27]....
        /*0784*/ 	.word	0x000057a0


	//   ....[28]....
        /*0788*/ 	.word	0x00005820


	//   ....[29]....
        /*078c*/ 	.word	0x00009370


	//   ....[30]....
        /*0790*/ 	.word	0x000094f0


	//   ....[31]....
        /*0794*/ 	.word	0x00009530


	//   ....[32]....
        /*0798*/ 	.word	0x00009600


	//   ....[33]....
        /*079c*/ 	.word	0x0000acf0


	//   ....[34]....
        /*07a0*/ 	.word	0x0000ae00


	//   ....[35]....
        /*07a4*/ 	.word	0x0000b4d0


	//   ....[36]....
        /*07a8*/ 	.word	0x0000b530


	//   ....[37]....
        /*07ac*/ 	.word	0x0000b670


	//   ....[38]....
        /*07b0*/ 	.word	0x0000b7c0


	//   ....[39]....
        /*07b4*/ 	.word	0x0000b800


	//   ....[40]....
        /*07b8*/ 	.word	0x0000b8f0


	//   ....[41]....
        /*07bc*/ 	.word	0x000105c0


	//   ....[42]....
        /*07c0*/ 	.word	0x00010670


	//   ....[43]....
        /*07c4*/ 	.word	0x000106c0


	//   ....[44]....
        /*07c8*/ 	.word	0x00010750


	//   ....[45]....
        /*07cc*/ 	.word	0x000109c0


	//   ....[46]....
        /*07d0*/ 	.word	0x00010a60


	//   ....[47]....
        /*07d4*/ 	.word	0x00010b90


	//   ....[48]....
        /*07d8*/ 	.word	0x00010d80


	//   ....[49]....
        /*07dc*/ 	.word	0x00014550


	//   ....[50]....
        /*07e0*/ 	.word	0x00014560


	//   ....[51]....
        /*07e4*/ 	.word	0x00014570


	//   ....[52]....
        /*07e8*/ 	.word	0x00014580


	//   ....[53]....
        /*07ec*/ 	.word	0x000145b0


	//   ....[54]....
        /*07f0*/ 	.word	0x000145d0


	//   ....[55]....
        /*07f4*/ 	.word	0x000145f0


	//   ....[56]....
        /*07f8*/ 	.word	0x00014600


	//   ....[57]....
        /*07fc*/ 	.word	0x000158d0


	//   ....[58]....
        /*0800*/ 	.word	0x00015940


	//   ....[59]....
        /*0804*/ 	.word	0x00015970


	//   ....[60]....
        /*0808*/ 	.word	0x000159a0


	//   ....[61]....
        /*080c*/ 	.word	0x000159e0


	//   ....[62]....
        /*0810*/ 	.word	0x00015a10


	//   ....[63]....
        /*0814*/ 	.word	0x00015a40


	//   ....[64]....
        /*0818*/ 	.word	0x00015a50


	//   ....[65]....
        /*081c*/ 	.word	0x00015b30


	//   ....[66]....
        /*0820*/ 	.word	0x00015b90


	//   ....[67]....
        /*0824*/ 	.word	0x00015bc0


	//   ....[68]....
        /*0828*/ 	.word	0x00015c20


	//   ....[69]....
        /*082c*/ 	.word	0x00015c30


	//   ....[70]....
        /*0830*/ 	.word	0x00015c40


	//   ....[71]....
        /*0834*/ 	.word	0x00015c60


	//   ....[72]....
        /*0838*/ 	.word	0x00015cc0


	//   ....[73]....
        /*083c*/ 	.word	0x00015d70


	//   ....[74]....
        /*0840*/ 	.word	0x00015d80


	//   ....[75]....
        /*0844*/ 	.word	0x00015db0


	//   ....[76]....
        /*0848*/ 	.word	0x00015dc0


	//   ....[77]....
        /*084c*/ 	.word	0x00015dd0


	//   ....[78]....
        /*0850*/ 	.word	0x00015de0


	//   ....[79]....
        /*0854*/ 	.word	0x00015e60


	//   ....[80]....
        /*0858*/ 	.word	0x00015e70


	//   ....[81]....
        /*085c*/ 	.word	0x000165d0


	//   ....[82]....
        /*0860*/ 	.word	0x00016610


	//   ....[83]....
        /*0864*/ 	.word	0x00016640


	//   ....[84]....
        /*0868*/ 	.word	0x00016670


	//   ....[85]....
        /*086c*/ 	.word	0x000166a0


	//   ....[86]....
        /*0870*/ 	.word	0x000166d0


	//   ....[87]....
        /*0874*/ 	.word	0x00016700


	//   ....[88]....
        /*0878*/ 	.word	0x00016720


	//   ....[89]....
        /*087c*/ 	.word	0x00016740


	//   ....[90]....
        /*0880*/ 	.word	0x00016770


	//   ....[91]....
        /*0884*/ 	.word	0x00016780


	//   ....[92]....
        /*0888*/ 	.word	0x00016790


	//   ....[93]....
        /*088c*/ 	.word	0x000167a0


	//   ....[94]....
        /*0890*/ 	.word	0x000167b0


	//   ....[95]....
        /*0894*/ 	.word	0x000167e0


	//   ....[96]....
        /*0898*/ 	.word	0x00016800


	//----- nvinfo : EIATTR_EXIT_INSTR_OFFSETS
	.align		4
.L_264:
        /*089c*/ 	.byte	0x04, 0x1c
        /*089e*/ 	.short	(.L_266 - .L_265)


	//   ....[0]....
.L_265:
        /*08a0*/ 	.word	0x00000370


	//   ....[1]....
        /*08a4*/ 	.word	0x00015f10


	//   ....[2]....
        /*08a8*/ 	.word	0x00015f50


	//   ....[3]....
        /*08ac*/ 	.word	0x00016960


	//   ....[4]....
        /*08b0*/ 	.word	0x000169a0


	//----- nvinfo : EIATTR_CTAIDZ_USED
	.align		4
.L_266:
        /*08b4*/ 	.byte	0x01, 0x04
	.zero		2


	//----- nvinfo : EIATTR_MAX_THREADS
	.align		4
        /*08b8*/ 	.byte	0x04, 0x05
        /*08ba*/ 	.short	(.L_268 - .L_267)
.L_267:
        /*08bc*/ 	.word	0x00000080
        /*08c0*/ 	.word	0x00000001
        /*08c4*/ 	.word	0x00000001


	//----- nvinfo : EIATTR_CRS_STACK_SIZE
	.align		4
.L_268:
        /*08c8*/ 	.byte	0x04, 0x1e
        /*08ca*/ 	.short	(.L_270 - .L_269)
.L_269:
        /*08cc*/ 	.word	0x00000000
.L_270:


//--------------------- .nv.info._ZN7cutlass13device_kernelIN5flash19enable_sm80_to_sm89INS1_16FlashAttnFwdSm80INS1_25CollectiveMainloopFwdSm80ILi4ELi1ELb0EN4cute5tupleIJNS5_1CILi128EEENS7_ILi112EEENS7_ILi64EEEEEELi64ENS_10bfloat16_tEfNS_4arch4Sm80ELb1ELb0ELb1ELb1ELb0ELb1ELb1ELb0EEENS1_21CollectiveEpilogueFwdINS6_IJS8_SA_S9_EEENS6_IJNS7_ILi1EEESI_SI_EEESC_SE_Li128ELb1ELb1ELb0ELb0EEENS1_19SingleTileSchedulerILb1ELb0ELb1ELi128EEEEEEEEEvNT_6ParamsE --------------------------
	.section	.nv.info._ZN7cutlass13device_kernelIN5flash19enable_sm80_to_sm89INS1_16FlashAttnFwdSm80INS1_25CollectiveMainloopFwdSm80ILi4ELi1ELb0EN4cute5tupleIJNS5_1CILi128EEENS7_ILi112EEENS7_ILi64EEEEEELi64ENS_10bfloat16_tEfNS_4arch4Sm80ELb1ELb0ELb1ELb1ELb0ELb1ELb1ELb0EEENS1_21CollectiveEpilogueFwdINS6_IJS8_SA_S9_EEENS6_IJNS7_ILi1EEESI_SI_EEESC_SE_Li128ELb1ELb1ELb0ELb0EEENS1_19SingleTileSchedulerILb1ELb0ELb1ELi128EEEEEEEEEvNT_6ParamsE,"",@"SHT_CUDA_INFO"
	.sectionflags	@""
	.align	4


	//----- nvinfo : EIATTR_CUDA_API_VERSION
	.align		4
        /*0000*/ 	.byte	0x04, 0x37
        /*0002*/ 	.short	(.L_272 - .L_271)
.L_271:
        /*0004*/ 	.word	0x00000082


	//----- nvinfo : EIATTR_SW2861232_WAR
	.align		4
.L_272:
        /*0008*/ 	.byte	0x01, 0x35
	.zero		2


	//----- nvinfo : EIATTR_PARAM_CBANK
	.align		4
        /*000c*/ 	.byte	0x04, 0x0a
        /*000e*/ 	.short	(.L_274 - .L_273)
	.align		4
.L_273:
        /*0010*/ 	.word	index@(.nv.constant0._ZN7cutlass13device_kernelIN5flash19enable_sm80_to_sm89INS1_16FlashAttnFwdSm80INS1_25CollectiveMainloopFwdSm80ILi4ELi1ELb0EN4cute5tupleIJNS5_1CILi128EEENS7_ILi112EEENS7_ILi64EEEEEELi64ENS_10bfloat16_tEfNS_4arch4Sm80ELb1ELb0ELb1ELb1ELb0ELb1ELb1ELb0EEENS1_21CollectiveEpilogueFwdINS6_IJS8_SA_S9_EEENS6_IJNS7_ILi1EEESI_SI_EEESC_SE_Li128ELb1ELb1ELb0ELb0EEENS1_19SingleTileSchedulerILb1ELb0ELb1ELi128EEEEEEEEEvNT_6ParamsE)
        /*0014*/ 	.short	0x0160
        /*0016*/ 	.short	0x0418


	//----- nvinfo : EIATTR_CBANK_PARAM_SIZE
	.align		4
.L_274:
        /*0018*/ 	.byte	0x03, 0x19
        /*001a*/ 	.short	0x0418


	//----- nvinfo : EIATTR_KPARAM_INFO
	.align		4
        /*001c*/ 	.byte	0x04, 0x17
        /*001e*/ 	.short	(.L_276 - .L_275)
.L_275:
        /*0020*/ 	.word	0x00000000
        /*0024*/ 	.short	0x0000
        /*0026*/ 	.short	0x0000
        /*0028*/ 	.byte	0x00, 0xf0, 0x61, 0x10


	//----- nvinfo : EIATTR_MAXREG_COUNT
	.align		4
.L_276:
        /*002c*/ 	.byte	0x03, 0x1b
        /*002e*/ 	.short	0x00ff


	//----- nvinfo : EIATTR_NUM_BARRIERS
	.align		4
        /*0030*/ 	.byte	0x02, 0x4c
        /*0032*/ 	.byte	0x02
	.zero		1


	//----- nvinfo : EIATTR_ANNOTATIONS
	.align		4
        /*0034*/ 	.byte	0x04, 0x55
        /*0036*/ 	.short	(.L_278 - .L_277)


	//   ....[0]....
.L_277:
        /* <DEDUP_REMOVED lines=89> */


	//----- nvinfo : EIATTR_MERCURY_ISA_VERSION
	.align		4
.L_278:
        /*05b8*/ 	.byte	0x03, 0x5f
        /*05ba*/ 	.short	0x0000


	//----- nvinfo : EIATTR_COOP_GROUP_MASK_REGIDS
	.align		4
        /*05bc*/ 	.byte	0x04, 0x29
        /*05be*/ 	.short	(.L_280 - .L_279)


	//   ....[0]....
.L_279:
        /*05c0*/ 	.word	0xffffffff


	//   ....[1]....
        /*05c4*/ 	.word	0xffffffff


	//   ....[2]....
        /*05c8*/ 	.word	0xffffffff


	//   ....[3]....
        /*05cc*/ 	.word	0xffffffff


	//   ....[4]....
        /*05d0*/ 	.word	0xffffffff


	//   ....[5]....
        /*05d4*/ 	.word	0xffffffff


	//   ....[6]....
        /*05d8*/ 	.word	0xffffffff


	//   ....[7]....
        /*05dc*/ 	.word	0xffffffff


	//   ....[8]....
        /*05e0*/ 	.word	0xffffffff


	//   ....[9]....
        /*05e4*/ 	.word	0xffffffff


	//   ....[10]....
        /*05e8*/ 	.word	0xffffffff


	//   ....[11]....
        /*05ec*/ 	.word	0xffffffff


	//   ....[12]....
        /*05f0*/ 	.word	0xffffffff


	//   ....[13]....
        /*05f4*/ 	.word	0xffffffff


	//   ....[14]....
        /*05f8*/ 	.word	0xffffffff


	//   ....[15]....
        /*05fc*/ 	.word	0xffffffff


	//   ....[16]....
        /*0600*/ 	.word	0xffffffff


	//   ....[17]....
        /*0604*/ 	.word	0xffffffff


	//   ....[18]....
        /*0608*/ 	.word	0xffffffff


	//   ....[19]....
        /*060c*/ 	.word	0xffffffff


	//   ....[20]....
        /*0610*/ 	.word	0xffffffff


	//   ....[21]....
        /*0614*/ 	.word	0xffffffff


	//   ....[22]....
        /*0618*/ 	.word	0xffffffff


	//   ....[23]....
        /*061c*/ 	.word	0xffffffff


	//   ....[24]....
        /*0620*/ 	.word	0xffffffff


	//   ....[25]....
        /*0624*/ 	.word	0xffffffff


	//   ....[26]....
        /*0628*/ 	.word	0xffffffff


	//   ....[27]....
        /*062c*/ 	.word	0xffffffff


	//   ....[28]....
        /*0630*/ 	.word	0xffffffff


	//   ....[29]....
        /*0634*/ 	.word	0xffffffff


	//   ....[30]....
        /*0638*/ 	.word	0xffffffff


	//   ....[31]....
        /*063c*/ 	.word	0xffffffff


	//   ....[32]....
        /*0640*/ 	.word	0xffffffff


	//   ....[33]....
        /*0644*/ 	.word	0xffffffff


	//   ....[34]....
        /*0648*/ 	.word	0xffffffff


	//   ....[35]....
        /*064c*/ 	.word	0xffffffff


	//   ....[36]....
        /*0650*/ 	.word	0xffffffff


	//   ....[37]....
        /*0654*/ 	.word	0xffffffff


	//   ....[38]....
        /*0658*/ 	.word	0xffffffff


	//   ....[39]....
        /*065c*/ 	.word	0xffffffff


	//   ....[40]....
        /*0660*/ 	.word	0xffffffff


	//   ....[41]....
        /*0664*/ 	.word	0xffffffff


	//   ....[42]....
        /*0668*/ 	.word	0xffffffff


	//   ....[43]....
        /*066c*/ 	.word	0xffffffff


	//   ....[44]....
        /*0670*/ 	.word	0xffffffff


	//   ....[45]....
        /*0674*/ 	.word	0xffffffff


	//   ....[46]....
        /*0678*/ 	.word	0xffffffff


	//   ....[47]....
        /*067c*/ 	.word	0xffffffff


	//   ....[48]....
        /*0680*/ 	.word	0xffffffff


	//   ....[49]....
        /*0684*/ 	.word	0xffffffff


	//   ....[50]....
        /*0688*/ 	.word	0xffffffff


	//   ....[51]....
        /*068c*/ 	.word	0xffffffff


	//   ....[52]....
        /*0690*/ 	.word	0xffffffff


	//   ....[53]....
        /*0694*/ 	.word	0xffffffff


	//   ....[54]....
        /*0698*/ 	.word	0xffffffff


	//   ....[55]....
        /*069c*/ 	.word	0xffffffff


	//   ....[56]....
        /*06a0*/ 	.word	0xffffffff


	//   ....[57]....
        /*06a4*/ 	.word	0xffffffff


	//   ....[58]....
        /*06a8*/ 	.word	0xffffffff


	//   ....[59]....
        /*06ac*/ 	.word	0xffffffff


	//   ....[60]....
        /*06b0*/ 	.word	0xffffffff


	//   ....[61]....
        /*06b4*/ 	.word	0xffffffff


	//   ....[62]....
        /*06b8*/ 	.word	0xffffffff


	//   ....[63]....
        /*06bc*/ 	.word	0xffffffff


	//   ....[64]....
        /*06c0*/ 	.word	0xffffffff


	//   ....[65]....
        /*06c4*/ 	.word	0xffffffff


	//   ....[66]....
        /*06c8*/ 	.word	0xffffffff


	//   ....[67]....
        /*06cc*/ 	.word	0xffffffff


	//   ....[68]....
        /*06d0*/ 	.word	0xffffffff


	//   ....[69]....
        /*06d4*/ 	.word	0xffffffff


	//   ....[70]....
        /*06d8*/ 	.word	0xffffffff


	//   ....[71]....
        /*06dc*/ 	.word	0xffffffff


	//   ....[72]....
        /*06e0*/ 	.word	0xffffffff


	//   ....[73]....
        /*06e4*/ 	.word	0xffffffff


	//   ....[74]....
        /*06e8*/ 	.word	0xffffffff


	//   ....[75]....
        /*06ec*/ 	.word	0xffffffff


	//   ....[76]....
        /*06f0*/ 	.word	0xffffffff


	//   ....[77]....
        /*06f4*/ 	.word	0xffffffff


	//   ....[78]....
        /*06f8*/ 	.word	0xffffffff


	//   ....[79]....
        /*06fc*/ 	.word	0xffffffff


	//   ....[80]....
        /*0700*/ 	.word	0xffffffff


	//   ....[81]....
        /*0704*/ 	.word	0xffffffff


	//   ....[82]....
        /*0708*/ 	.word	0xffffffff


	//   ....[83]....
        /*070c*/ 	.word	0xffffffff


	//   ....[84]....
        /*0710*/ 	.word	0xffffffff


	//   ....[85]....
        /*0714*/ 	.word	0xffffffff


	//   ....[86]....
        /*0718*/ 	.word	0xffffffff


	//   ....[87]....
        /*071c*/ 	.word	0xffffffff


	//   ....[88]....
        /*0720*/ 	.word	0xffffffff


	//   ....[89]....
        /*0724*/ 	.word	0xffffffff


	//   ....[90]....
        /*0728*/ 	.word	0xffffffff


	//   ....[91]....
        /*072c*/ 	.word	0xffffffff


	//   ....[92]....
        /*0730*/ 	.word	0xffffffff


	//   ....[93]....
        /*0734*/ 	.word	0xffffffff


	//   ....[94]....
        /*0738*/ 	.word	0xffffffff


	//   ....[95]....
        /*073c*/ 	.word	0xffffffff


	//   ....[96]....
        /*0740*/ 	.word	0xffffffff


	//   ....[97]....
        /*0744*/ 	.word	0xffffffff


	//   ....[98]....
        /*0748*/ 	.word	0xffffffff


	//   ....[99]....
        /*074c*/ 	.word	0xffffffff


	//   ....[100]....
        /*0750*/ 	.word	0xffffffff


	//   ....[101]....
        /*0754*/ 	.word	0xffffffff


	//   ....[102]....
        /*0758*/ 	.word	0xffffffff


	//   ....[103]....
        /*075c*/ 	.word	0xffffffff


	//   ....[104]....
        /*0760*/ 	.word	0xffffffff


	//   ....[105]....
        /*0764*/ 	.word	0xffffffff


	//   ....[106]....
        /*0768*/ 	.word	0xffffffff


	//   ....[107]....
        /*076c*/ 	.word	0xffffffff


	//   ....[108]....
        /*0770*/ 	.word	0xffffffff


	//   ....[109]....
        /*0774*/ 	.word	0xffffffff


	//   ....[110]....
        /*0778*/ 	.word	0xffffffff


	//   ....[111]....
        /*077c*/ 	.word	0xffffffff


	//   ....[112]....
        /*0780*/ 	.word	0xffffffff


	//   ....[113]....
        /*0784*/ 	.word	0xffffffff


	//   ....[114]....
        /*0788*/ 	.word	0xffffffff


	//   ....[115]....
        /*078c*/ 	.word	0xffffffff


	//   ....[116]....
        /*0790*/ 	.word	0xffffffff


	//   ....[117]....
        /*0794*/ 	.word	0xffffffff


	//   ....[118]....
        /*0798*/ 	.word	0xffffffff


	//   ....[119]....
        /*079c*/ 	.word	0xffffffff


	//   ....[120]....
        /*07a0*/ 	.word	0xffffffff


	//   ....[121]....
        /*07a4*/ 	.word	0xffffffff


	//   ....[122]....
        /*07a8*/ 	.word	0xffffffff


	//   ....[123]....
        /*07ac*/ 	.word	0xffffffff


	//   ....[124]....
        /*07b0*/ 	.word	0xffffffff


	//   ....[125]....
        /*07b4*/ 	.word	0xffffffff


	//   ....[126]....
        /*07b8*/ 	.word	0xffffffff


	//   ....[127]....
        /*07bc*/ 	.word	0xffffffff


	//   ....[128]....
        /*07c0*/ 	.word	0xffffffff


	//----- nvinfo : EIATTR_COOP_GROUP_INSTR_OFFSETS
	.align		4
.L_280:
        /*07c4*/ 	.byte	0x04, 0x28
        /*07c6*/ 	.short	(.L_282 - .L_281)


	//   ....[0]....
.L_281:
        /*07c8*/ 	.word	0x00000090


	//   ....[1]....
        /*07cc*/ 	.word	0x00008ae0


	//   ....[2]....
        /*07d0*/ 	.word	0x00008b10


	//   ....[3]....
        /*07d4*/ 	.word	0x00008d30


	//   ....[4]....
        /*07d8*/ 	.word	0x00008d60


	//   ....[5]....
        /*07dc*/ 	.word	0x00008df0


	//   ....[6]....
        /*07e0*/ 	.word	0x00008e20


	//   ....[7]....
        /*07e4*/ 	.word	0x00008eb0


	//   ....[8]....
        /*07e8*/ 	.word	0x00008ee0


	//   ....[9]....
        /*07ec*/ 	.word	0x00008f70


	//   ....[10]....
        /*07f0*/ 	.word	0x00008fa0


	//   ....[11]....
        /*07f4*/ 	.word	0x00009030


	//   ....[12]....
        /*07f8*/ 	.word	0x00009060


	//   ....[13]....
        /*07fc*/ 	.word	0x000090f0


	//   ....[14]....
        /*0800*/ 	.word	0x00009120


	//   ....[15]....
        /*0804*/ 	.word	0x000091e0


	//   ....[16]....
        /*0808*/ 	.word	0x00009220


	//   ....[17]....
        /*080c*/ 	.word	0x00009af0


	//   ....[18]....
        /*0810*/ 	.word	0x00009b10


	//   ....[19]....
        /*0814*/ 	.word	0x00009b20


	//   ....[20]....
        /*0818*/ 	.word	0x00009b30


	//   ....[21]....
        /*081c*/ 	.word	0x00009ca0


	//   ....[22]....
        /*0820*/ 	.word	0x00009ce0


	//   ....[23]....
        /*0824*/ 	.word	0x00009d30


	//   ....[24]....
        /*0828*/ 	.word	0x00009d70


	//   ....[25]....
        /*082c*/ 	.word	0x00009f40


	//   ....[26]....
        /*0830*/ 	.word	0x00009f80


	//   ....[27]....
        /*0834*/ 	.word	0x00009fd0


	//   ....[28]....
        /*0838*/ 	.word	0x0000a010


	//   ....[29]....
        /*083c*/ 	.word	0x0000a200


	//   ....[30]....
        /*0840*/ 	.word	0x0000a240


	//   ....[31]....
        /*0844*/ 	.word	0x0000a290


	//   ....[32]....
        /*0848*/ 	.word	0x0000a2d0


	//   ....[33]....
        /*084c*/ 	.word	0x0000c1a0


	//   ....[34]....
        /*0850*/ 	.word	0x0000c1c0


	//   ....[35]....
        /*0854*/ 	.word	0x0000c1f0


	//   ....[36]....
        /*0858*/ 	.word	0x0000c200


	//   ....[37]....
        /*085c*/ 	.word	0x0000c2e0


	//   ....[38]....
        /*0860*/ 	.word	0x0000c320


	//   ....[39]....
        /*0864*/ 	.word	0x0000c340


	//   ....[40]....
        /*0868*/ 	.word	0x0000c350


	//   ....[41]....
        /*086c*/ 	.word	0x0000c510


	//   ....[42]....
        /*0870*/ 	.word	0x0000c550


	//   ....[43]....
        /*0874*/ 	.word	0x0000c570


	//   ....[44]....
        /*0878*/ 	.word	0x0000c580


	//   ....[45]....
        /*087c*/ 	.word	0x0000c680


	//   ....[46]....
        /*0880*/ 	.word	0x0000c6c0


	//   ....[47]....
        /*0884*/ 	.word	0x0000c720


	//   ....[48]....
        /*0888*/ 	.word	0x0000c750


	//   ....[49]....
        /*088c*/ 	.word	0x00010660


	//   ....[50]....
        /*0890*/ 	.word	0x00010680


	//   ....[51]....
        /*0894*/ 	.word	0x000106a0


	//   ....[52]....
        /*0898*/ 	.word	0x000117a0


	//   ....[53]....
        /*089c*/ 	.word	0x000117e0


	//   ....[54]....
        /*08a0*/ 	.word	0x00011800


	//   ....[55]....
        /*08a4*/ 	.word	0x00011840


	//   ....[56]....
        /*08a8*/ 	.word	0x00011850


	//   ....[57]....
        /*08ac*/ 	.word	0x000118b0


	//   ....[58]....
        /*08b0*/ 	.word	0x000118c0


	//   ....[59]....
        /*08b4*/ 	.word	0x000121d0


	//   ....[60]....
        /*08b8*/ 	.word	0x00012250


	//   ....[61]....
        /*08bc*/ 	.word	0x00015f00


	//   ....[62]....
        /*08c0*/ 	.word	0x00015f50


	//   ....[63]....
        /*08c4*/ 	.word	0x00015fa0


	//   ....[64]....
        /*08c8*/ 	.word	0x00015ff0


	//   ....[65]....
        /*08cc*/ 	.word	0x00017710


	//   ....[66]....
        /*08d0*/ 	.word	0x00017860


	//   ....[67]....
        /*08d4*/ 	.word	0x00017c80


	//   ....[68]....
        /*08d8*/ 	.word	0x00017dc0


	//   ....[69]....
        /*08dc*/ 	.word	0x000180a0


	//   ....[70]....
        /*08e0*/ 	.word	0x00018230


	//   ....[71]....
        /*08e4*/ 	.word	0x000182c0


	//   ....[72]....
        /*08e8*/ 	.word	0x00018400


	//   ....[73]....
        /*08ec*/ 	.word	0x0001cf80


	//   ....[74]....
        /*08f0*/ 	.word	0x0001d010


	//   ....[75]....
        /*08f4*/ 	.word	0x0001d040


	//   ....[76]....
        /*08f8*/ 	.word	0x0001d0e0


	//   ....[77]....
        /*08fc*/ 	.word	0x0001d3e0


	//   ....[78]....
        /*0900*/ 	.word	0x0001d480


	//   ....[79]....
        /*0904*/ 	.word	0x0001d5d0


	//   ....[80]....
        /*0908*/ 	.word	0x0001d730


	//   ....[81]....
        /*090c*/ 	.word	0x00020c50


	//   ....[82]....
        /*0910*/ 	.word	0x00020c60


	//   ....[83]....
        /*0914*/ 	.word	0x00020c70


	//   ....[84]....
        /*0918*/ 	.word	0x00020c80


	//   ....[85]....
        /*091c*/ 	.word	0x00020cb0


	//   ....[86]....
        /*0920*/ 	.word	0x00020cd0


	//   ....[87]....
        /*0924*/ 	.word	0x00020cf0


	//   ....[88]....
        /*0928*/ 	.word	0x00020d00


	//   ....[89]....
        /*092c*/ 	.word	0x00021fd0


	//   ....[90]....
        /*0930*/ 	.word	0x00022030


	//   ....[91]....
        /*0934*/ 	.word	0x00022050


	//   ....[92]....
        /*0938*/ 	.word	0x00022080


	//   ....[93]....
        /*093c*/ 	.word	0x000220c0


	//   ....[94]....
        /*0940*/ 	.word	0x000220f0


	//   ....[95]....
        /*0944*/ 	.word	0x00022120


	//   ....[96]....
        /*0948*/ 	.word	0x00022150


	//   ....[97]....
        /*094c*/ 	.word	0x00022240


	//   ....[98]....
        /*0950*/ 	.word	0x00022250


	//   ....[99]....
        /*0954*/ 	.word	0x00022290


	//   ....[100]....
        /*0958*/ 	.word	0x000222c0


	//   ....[101]....
        /*095c*/ 	.word	0x00022310


	//   ....[102]....
        /*0960*/ 	.word	0x00022330


	//   ....[103]....
        /*0964*/ 	.word	0x00022340


	//   ....[104]....
        /*0968*/ 	.word	0x000223a0


	//   ....[105]....
        /*096c*/ 	.word	0x00022450


	//   ....[106]....
        /*0970*/ 	.word	0x00022480


	//   ....[107]....
        /*0974*/ 	.word	0x000224b0


	//   ....[108]....
        /*0978*/ 	.word	0x000224d0


	//   ....[109]....
        /*097c*/ 	.word	0x000224e0


	//   ....[110]....
        /*0980*/ 	.word	0x000224f0


	//   ....[111]....
        /*0984*/ 	.word	0x00022570


	//   ....[112]....
        /*0988*/ 	.word	0x00022580


	//   ....[113]....
        /*098c*/ 	.word	0x00022ca0


	//   ....[114]....
        /*0990*/ 	.word	0x00022ce0


	//   ....[115]....
        /*0994*/ 	.word	0x00022d10


	//   ....[116]....
        /*0998*/ 	.word	0x00022d40


	//   ....[117]....
        /*099c*/ 	.word	0x00022d70


	//   ....[118]....
        /*09a0*/ 	.word	0x00022da0


	//   ....[119]....
        /*09a4*/ 	.word	0x00022dd0


	//   ....[120]....
        /*09a8*/ 	.word	0x00022e00


	//   ....[121]....
        /*09ac*/ 	.word	0x00022e20


	//   ....[122]....
        /*09b0*/ 	.word	0x00022e40


	//   ....[123]....
        /*09b4*/ 	.word	0x00022e50


	//   ....[124]....
        /*09b8*/ 	.word	0x00022e60


	//   ....[125]....
        /*09bc*/ 	.word	0x00022e70


	//   ....[126]....
        /*09c0*/ 	.word	0x00022e80


	//   ....[127]....
        /*09c4*/ 	.word	0x00022e90


	//   ....[128]....
        /*09c8*/ 	.word	0x00022ec0


	//----- nvinfo : EIATTR_EXIT_INSTR_OFFSETS
	.align		4
.L_282:
        /*09cc*/ 	.byte	0x04, 0x1c
        /*09ce*/ 	.short	(.L_284 - .L_283)


	//   ....[0]....
.L_283:
        /*09d0*/ 	.word	0x00000370


	//   ....[1]....
        /*09d4*/ 	.word	0x00022620


	//   ....[2]....
        /*09d8*/ 	.word	0x00022660


	//   ....[3]....
        /*09dc*/ 	.word	0x00023050


	//   ....[4]....
        /*09e0*/ 	.word	0x00023090


	//----- nvinfo : EIATTR_CTAIDZ_USED
	.align		4
.L_284:
        /*09e4*/ 	.byte	0x01, 0x04
	.zero		2


	//----- nvinfo : EIATTR_MAX_THREADS
	.align		4
        /*09e8*/ 	.byte	0x04, 0x05
        /*09ea*/ 	.short	(.L_286 - .L_285)
.L_285:
        /*09ec*/ 	.word	0x00000080
        /*09f0*/ 	.word	0x00000001
        /*09f4*/ 	.word	0x00000001


	//----- nvinfo : EIATTR_CRS_STACK_SIZE
	.align		4
.L_286:
        /*09f8*/ 	.byte	0x04, 0x1e
        /*09fa*/ 	.short	(.L_288 - .L_287)
.L_287:
        /*09fc*/ 	.word	0x00000000
.L_288:


//--------------------- .nv.info._ZN7cutlass13device_kernelIN5flash19enable_sm80_to_sm89INS1_16FlashAttnFwdSm80INS1_25CollectiveMainloopFwdSm80ILi4ELi1ELb0EN4cute5tupleIJNS5_1CILi128EEENS7_ILi112EEENS7_ILi64EEEEEELi64ENS_10bfloat16_tEfNS_4arch4Sm80ELb0ELb0ELb0ELb0ELb0ELb0ELb1ELb0EEENS1_21CollectiveEpilogueFwdINS6_IJS8_SA_S9_EEENS6_IJNS7_ILi1EEESI_SI_EEESC_SE_Li128ELb0ELb1ELb0ELb0EEENS1_19SingleTileSchedulerILb0ELb0ELb1ELi128EEEEEEEEEvNT_6ParamsE --------------------------
	.section	.nv.info._ZN7cutlass13device_kernelIN5flash19enable_sm80_to_sm89INS1_16FlashAttnFwdSm80INS1_25CollectiveMainloopFwdSm80ILi4ELi1ELb0EN4cute5tupleIJNS5_1CILi128EEENS7_ILi112EEENS7_ILi64EEEEEELi64ENS_10bfloat16_tEfNS_4arch4Sm80ELb0ELb0ELb0ELb0ELb0ELb0ELb1ELb0EEENS1_21CollectiveEpilogueFwdINS6_IJS8_SA_S9_EEENS6_IJNS7_ILi1EEESI_SI_EEESC_SE_Li128ELb0ELb1ELb0ELb0EEENS1_19SingleTileSchedulerILb0ELb0ELb1ELi128EEEEEEEEEvNT_6ParamsE,"",@"SHT_CUDA_INFO"
	.sectionflags	@""
	.align	4


	//----- nvinfo : EIATTR_CUDA_API_VERSION
	.align		4
        /*0000*/ 	.byte	0x04, 0x37
        /*0002*/ 	.short	(.L_290 - .L_289)
.L_289:
        /*0004*/ 	.word	0x00000082


	//----- nvinfo : EIATTR_SW2861232_WAR
	.align		4
.L_290:
        /*0008*/ 	.byte	0x01, 0x35
	.zero		2


	//----- nvinfo : EIATTR_PARAM_CBANK
	.align		4
        /*000c*/ 	.byte	0x04, 0x0a
        /*000e*/ 	.short	(.L_292 - .L_291)
	.align		4
.L_291:
        /*0010*/ 	.word	index@(.nv.constant0._ZN7cutlass13device_kernelIN5flash19enable_sm80_to_sm89INS1_16FlashAttnFwdSm80INS1_25CollectiveMainloopFwdSm80ILi4ELi1ELb0EN4cute5tupleIJNS5_1CILi128EEENS7_ILi112EEENS7_ILi64EEEEEELi64ENS_10bfloat16_tEfNS_4arch4Sm80ELb0ELb0ELb0ELb0ELb0ELb0ELb1ELb0EEENS1_21CollectiveEpilogueFwdINS6_IJS8_SA_S9_EEENS6_IJNS7_ILi1EEESI_SI_EEESC_SE_Li128ELb0ELb1ELb0ELb0EEENS1_19SingleTileSchedulerILb0ELb0ELb1ELi128EEEEEEEEEvNT_6ParamsE)
        /*0014*/ 	.short	0x0160
        /*0016*/ 	.short	0x0418


	//----- nvinfo : EIATTR_CBANK_PARAM_SIZE
	.align		4
.L_292:
        /*0018*/ 	.byte	0x03, 0x19
        /*001a*/ 	.short	0x0418


	//----- nvinfo : EIATTR_KPARAM_INFO
	.align		4
        /*001c*/ 	.byte	0x04, 0x17
        /*001e*/ 	.short	(.L_294 - .L_293)
.L_293:
        /*0020*/ 	.word	0x00000000
        /*0024*/ 	.short	0x0000
        /*0026*/ 	.short	0x0000
        /*0028*/ 	.byte	0x00, 0xf0, 0x61, 0x10


	//----- nvinfo : EIATTR_MAXREG_COUNT
	.align		4
.L_294:
        /*002c*/ 	.byte	0x03, 0x1b
        /*002e*/ 	.short	0x00ff


	//----- nvinfo : EIATTR_NUM_BARRIERS
	.align		4
        /*0030*/ 	.byte	0x02, 0x4c
        /*0032*/ 	.byte	0x02
	.zero		1


	//----- nvinfo : EIATTR_ANNOTATIONS
	.align		4
        /*0034*/ 	.byte	0x04, 0x55
        /*0036*/ 	.short	(.L_296 - .L_295)


	//   ....[0]....
.L_295:
        /* <DEDUP_REMOVED lines=32> */


	//----- nvinfo : EIATTR_MERCURY_ISA_VERSION
	.align		4
.L_296:
        /*0228*/ 	.byte	0x03, 0x5f
        /*022a*/ 	.short	0x0000


	//----- nvinfo : EIATTR_COOP_GROUP_MASK_REGIDS
	.align		4
        /*022c*/ 	.byte	0x04, 0x29
        /*022e*/ 	.short	(.L_298 - .L_297)


	//   ....[0]....
.L_297:
        /*0230*/ 	.word	0xffffffff


	//   ....[1]....
        /*0234*/ 	.word	0xffffffff


	//   ....[2]....
        /*0238*/ 	.word	0xffffffff


	//   ....[3]....
        /*023c*/ 	.word	0xffffffff


	//   ....[4]....
        /*0240*/ 	.word	0xffffffff


	//   ....[5]....
        /*0244*/ 	.word	0xffffffff


	//   ....[6]....
        /*0248*/ 	.word	0xffffffff


	//   ....[7]....
        /*024c*/ 	.word	0xffffffff


	//   ....[8]....
        /*0250*/ 	.word	0xffffffff


	//   ....[9]....
        /*0254*/ 	.word	0xffffffff


	//   ....[10]....
        /*0258*/ 	.word	0xffffffff


	//   ....[11]....
        /*025c*/ 	.word	0xffffffff


	//   ....[12]....
        /*0260*/ 	.word	0xffffffff


	//   ....[13]....
        /*0264*/ 	.word	0xffffffff


	//   ....[14]....
        /*0268*/ 	.word	0xffffffff


	//   ....[15]....
        /*026c*/ 	.word	0xffffffff


	//   ....[16]....
        /*0270*/ 	.word	0xffffffff


	//   ....[17]....
        /*0274*/ 	.word	0xffffffff


	//   ....[18]....
        /*0278*/ 	.word	0xffffffff


	//   ....[19]....
        /*027c*/ 	.word	0xffffffff


	//   ....[20]....
        /*0280*/ 	.word	0xffffffff


	//   ....[21]....
        /*0284*/ 	.word	0xffffffff


	//   ....[22]....
        /*0288*/ 	.word	0xffffffff


	//   ....[23]....
        /*028c*/ 	.word	0xffffffff


	//   ....[24]....
        /*0290*/ 	.word	0xffffffff


	//   ....[25]....
        /*0294*/ 	.word	0xffffffff


	//   ....[26]....
        /*0298*/ 	.word	0xffffffff


	//   ....[27]....
        /*029c*/ 	.word	0xffffffff


	//   ....[28]....
        /*02a0*/ 	.word	0xffffffff


	//   ....[29]....
        /*02a4*/ 	.word	0xffffffff


	//   ....[30]....
        /*02a8*/ 	.word	0xffffffff


	//   ....[31]....
        /*02ac*/ 	.word	0xffffffff


	//   ....[32]....
        /*02b0*/ 	.word	0xffffffff


	//   ....[33]....
        /*02b4*/ 	.word	0xffffffff


	//   ....[34]....
        /*02b8*/ 	.word	0xffffffff


	//   ....[35]....
        /*02bc*/ 	.word	0xffffffff


	//   ....[36]....
        /*02c0*/ 	.word	0xffffffff


	//   ....[37]....
        /*02c4*/ 	.word	0xffffffff


	//   ....[38]....
        /*02c8*/ 	.word	0xffffffff


	//   ....[39]....
        /*02cc*/ 	.word	0xffffffff


	//   ....[40]....
        /*02d0*/ 	.word	0xffffffff


	//   ....[41]....
        /*02d4*/ 	.word	0xffffffff


	//   ....[42]....
        /*02d8*/ 	.word	0xffffffff


	//   ....[43]....
        /*02dc*/ 	.word	0xffffffff


	//   ....[44]....
        /*02e0*/ 	.word	0xffffffff


	//   ....[45]....
        /*02e4*/ 	.word	0xffffffff


	//   ....[46]....
        /*02e8*/ 	.word	0xffffffff


	//   ....[47]....
        /*02ec*/ 	.word	0xffffffff


	//   ....[48]....
        /*02f0*/ 	.word	0xffffffff


	//   ....[49]....
        /*02f4*/ 	.word	0xffffffff


	//   ....[50]....
        /*02f8*/ 	.word	0xffffffff


	//   ....[51]....
        /*02fc*/ 	.word	0xffffffff


	//   ....[52]....
        /*0300*/ 	.word	0xffffffff


	//   ....[53]....
        /*0304*/ 	.word	0xffffffff


	//   ....[54]....
        /*0308*/ 	.word	0xffffffff


	//   ....[55]....
        /*030c*/ 	.word	0xffffffff


	//   ....[56]....
        /*0310*/ 	.word	0xffffffff


	//   ....[57]....
        /*0314*/ 	.word	0xffffffff


	//   ....[58]....
        /*0318*/ 	.word	0xffffffff


	//   ....[59]....
        /*031c*/ 	.word	0xffffffff


	//   ....[60]....
        /*0320*/ 	.word	0xffffffff


	//   ....[61]....
        /*0324*/ 	.word	0xffffffff


	//   ....[62]....
        /*0328*/ 	.word	0xffffffff


	//   ....[63]....
        /*032c*/ 	.word	0xffffffff


	//----- nvinfo : EIATTR_COOP_GROUP_INSTR_OFFSETS
	.align		4
.L_298:
        /*0330*/ 	.byte	0x04, 0x28
        /*0332*/ 	.short	(.L_300 - .L_299)


	//   ....[0]....
.L_299:
        /*0334*/ 	.word	0x000003f0


	//   ....[1]....
        /*0338*/ 	.word	0x00000420


	//   ....[2]....
        /*033c*/ 	.word	0x00000450


	//   ....[3]....
        /*0340*/ 	.word	0x00000480


	//   ....[4]....
        /*0344*/ 	.word	0x000004d0


	//   ....[5]....
        /*0348*/ 	.word	0x00000500


	//   ....[6]....
        /*034c*/ 	.word	0x00000570


	//   ....[7]....
        /*0350*/ 	.word	0x000005a0


	//   ....[8]....
        /*0354*/ 	.word	0x000005f0


	//   ....[9]....
        /*0358*/ 	.word	0x00000620


	//   ....[10]....
        /*035c*/ 	.word	0x00000630


	//   ....[11]....
        /*0360*/ 	.word	0x00000640


	//   ....[12]....
        /*0364*/ 	.word	0x00000650


	//   ....[13]....
        /*0368*/ 	.word	0x00000680


	//   ....[14]....
        /*036c*/ 	.word	0x00000690


	//   ....[15]....
        /*0370*/ 	.word	0x00000710


	//   ....[16]....
        /*0374*/ 	.word	0x00003070


	//   ....[17]....
        /*0378*/ 	.word	0x00003170


	//   ....[18]....
        /*037c*/ 	.word	0x00003260


	//   ....[19]....
        /*0380*/ 	.word	0x00003290


	//   ....[20]....
        /*0384*/ 	.word	0x000032c0


	//   ....[21]....
        /*0388*/ 	.word	0x00003380


	//   ....[22]....
        /*038c*/ 	.word	0x00003470


	//   ....[23]....
        /*0390*/ 	.word	0x000035d0


	//   ....[24]....
        /*0394*/ 	.word	0x000078f0


	//   ....[25]....
        /*0398*/ 	.word	0x00007970


	//   ....[26]....
        /*039c*/ 	.word	0x00007a30


	//   ....[27]....
        /*03a0*/ 	.word	0x00007a90


	//   ....[28]....
        /*03a4*/ 	.word	0x00007ac0


	//   ....[29]....
        /*03a8*/ 	.word	0x00007ba0


	//   ....[30]....
        /*03ac*/ 	.word	0x00007d20


	//   ....[31]....
        /*03b0*/ 	.word	0x00008010


	//   ....[32]....
        /*03b4*/ 	.word	0x0000a730


	//   ....[33]....
        /*03b8*/ 	.word	0x0000a740


	//   ....[34]....
        /*03bc*/ 	.word	0x0000a750


	//   ....[35]....
        /*03c0*/ 	.word	0x0000a760


	//   ....[36]....
        /*03c4*/ 	.word	0x0000a7b0


	//   ....[37]....
        /*03c8*/ 	.word	0x0000a7f0


	//   ....[38]....
        /*03cc*/ 	.word	0x0000a800


	//   ....[39]....
        /*03d0*/ 	.word	0x0000a810


	//   ....[40]....
        /*03d4*/ 	.word	0x0000b7e0


	//   ....[41]....
        /*03d8*/ 	.word	0x0000b820


	//   ....[42]....
        /*03dc*/ 	.word	0x0000b840


	//   ....[43]....
        /*03e0*/ 	.word	0x0000b860


	//   ....[44]....
        /*03e4*/ 	.word	0x0000b9d0


	//   ....[45]....
        /*03e8*/ 	.word	0x0000b9f0


	//   ....[46]....
        /*03ec*/ 	.word	0x0000ba00


	//   ....[47]....
        /*03f0*/ 	.word	0x0000ba10


	//   ....[48]....
        /*03f4*/ 	.word	0x0000bac0


	//   ....[49]....
        /*03f8*/ 	.word	0x0000bad0


	//   ....[50]....
        /*03fc*/ 	.word	0x0000bb50


	//   ....[51]....
        /*0400*/ 	.word	0x0000bb60


	//   ....[52]....
        /*0404*/ 	.word	0x0000bb80


	//   ....[53]....
        /*0408*/ 	.word	0x0000bb90


	//   ....[54]....
        /*040c*/ 	.word	0x0000bbb0


	//   ....[55]....
        /*0410*/ 	.word	0x0000bbc0


	//   ....[56]....
        /*0414*/ 	.word	0x0000bbe0


	//   ....[57]....
        /*0418*/ 	.word	0x0000bbf0


	//   ....[58]....
        /*041c*/ 	.word	0x0000bc10


	//   ....[59]....
        /*0420*/ 	.word	0x0000bc20


	//   ....[60]....
        /*0424*/ 	.word	0x0000bc40


	//   ....[61]....
        /*0428*/ 	.word	0x0000bc50


	//   ....[62]....
        /*042c*/ 	.word	0x0000bd00


	//   ....[63]....
        /*0430*/ 	.word	0x0000bd40


	//----- nvinfo : EIATTR_EXIT_INSTR_OFFSETS
	.align		4
.L_300:
        /*0434*/ 	.byte	0x04, 0x1c
        /*0436*/ 	.short	(.L_302 - .L_301)


	//   ....[0]....
.L_301:
        /*0438*/ 	.word	0x00000040


	//   ....[1]....
        /*043c*/ 	.word	0x0000be00


	//   ....[2]....
        /*0440*/ 	.word	0x0000be30


	//----- nvinfo : EIATTR_CTAIDZ_USED
	.align		4
.L_302:
        /*0444*/ 	.byte	0x01, 0x04
	.zero		2


	//----- nvinfo : EIATTR_MAX_THREADS
	.align		4
        /*0448*/ 	.byte	0x04, 0x05
        /*044a*/ 	.short	(.L_304 - .L_303)
.L_303:
        /*044c*/ 	.word	0x00000080
        /*0450*/ 	.word	0x00000001
        /*0454*/ 	.word	0x00000001
.L_304:


//--------------------- .nv.info._ZN7cutlass13device_kernelIN5flash19enable_sm80_to_sm89INS1_16FlashAttnFwdSm80INS1_25CollectiveMainloopFwdSm80ILi4ELi1ELb0EN4cute5tupleIJNS5_1CILi128EEENS7_ILi112EEENS7_ILi64EEEEEELi64ENS_10bfloat16_tEfNS_4arch4Sm80ELb0ELb0ELb0ELb1ELb0ELb0ELb1ELb0EEENS1_21CollectiveEpilogueFwdINS6_IJS8_SA_S9_EEENS6_IJNS7_ILi1EEESI_SI_EEESC_SE_Li128ELb1ELb1ELb0ELb0EEENS1_19SingleTileSchedulerILb1ELb0ELb1ELi128EEEEEEEEEvNT_6ParamsE --------------------------
	.section	.nv.info._ZN7cutlass13device_kernelIN5flash19enable_sm80_to_sm89INS1_16FlashAttnFwdSm80INS1_25CollectiveMainloopFwdSm80ILi4ELi1ELb0EN4cute5tupleIJNS5_1CILi128EEENS7_ILi112EEENS7_ILi64EEEEEELi64ENS_10bfloat16_tEfNS_4arch4Sm80ELb0ELb0ELb0ELb1ELb0ELb0ELb1ELb0EEENS1_21CollectiveEpilogueFwdINS6_IJS8_SA_S9_EEENS6_IJNS7_ILi1EEESI_SI_EEESC_SE_Li128ELb1ELb1ELb0ELb0EEENS1_19SingleTileSchedulerILb1ELb0ELb1ELi128EEEEEEEEEvNT_6ParamsE,"",@"SHT_CUDA_INFO"
	.sectionflags	@""
	.align	4


	//----- nvinfo : EIATTR_CUDA_API_VERSION
	.align		4
        /*0000*/ 	.byte	0x04, 0x37
        /*0002*/ 	.short	(.L_306 - .L_305)
.L_305:
        /*0004*/ 	.word	0x00000082


	//----- nvinfo : EIATTR_SW2861232_WAR
	.align		4
.L_306:
        /*0008*/ 	.byte	0x01, 0x35
	.zero		2


	//----- nvinfo : EIATTR_PARAM_CBANK
	.align		4
        /*000c*/ 	.byte	0x04, 0x0a
        /*000e*/ 	.short	(.L_308 - .L_307)
	.align		4
.L_307:
        /*0010*/ 	.word	index@(.nv.constant0._ZN7cutlass13device_kernelIN5flash19enable_sm80_to_sm89INS1_16FlashAttnFwdSm80INS1_25CollectiveMainloopFwdSm80ILi4ELi1ELb0EN4cute5tupleIJNS5_1CILi128EEENS7_ILi112EEENS7_ILi64EEEEEELi64ENS_10bfloat16_tEfNS_4arch4Sm80ELb0ELb0ELb0ELb1ELb0ELb0ELb1ELb0EEENS1_21CollectiveEpilogueFwdINS6_IJS8_SA_S9_EEENS6_IJNS7_ILi1EEESI_SI_EEESC_SE_Li128ELb1ELb1ELb0ELb0EEENS1_19SingleTileSchedulerILb1ELb0ELb1ELi128EEEEEEEEEvNT_6ParamsE)
        /*0014*/ 	.short	0x0160
        /*0016*/ 	.short	0x0418


	//----- nvinfo : EIATTR_CBANK_PARAM_SIZE
	.align		4
.L_308:
        /*0018*/ 	.byte	0x03, 0x19
        /*001a*/ 	.short	0x0418


	//----- nvinfo : EIATTR_KPARAM_INFO
	.align		4
        /*001c*/ 	.byte	0x04, 0x17
        /*001e*/ 	.short	(.L_310 - .L_309)
.L_309:
        /*0020*/ 	.word	0x00000000
        /*0024*/ 	.short	0x0000
        /*0026*/ 	.short	0x0000
        /*0028*/ 	.byte	0x00, 0xf0, 0x61, 0x10


	//----- nvinfo : EIATTR_MAXREG_COUNT
	.align		4
.L_310:
        /*002c*/ 	.byte	0x03, 0x1b
        /*002e*/ 	.short	0x00ff


	//----- nvinfo : EIATTR_NUM_BARRIERS
	.align		4
        /*0030*/ 	.byte	0x02, 0x4c
        /*0032*/ 	.byte	0x02
	.zero		1


	//----- nvinfo : EIATTR_ANNOTATIONS
	.align		4
        /*0034*/ 	.byte	0x04, 0x55
        /*0036*/ 	.short	(.L_312 - .L_311)


	//   ....[0]....
.L_311:
        /* <DEDUP_REMOVED lines=19> */


	//----- nvinfo : EIATTR_MERCURY_ISA_VERSION
	.align		4
.L_312:
        /*0150*/ 	.byte	0x03, 0x5f
        /*0152*/ 	.short	0x0000


	//----- nvinfo : EIATTR_COOP_GROUP_MASK_REGIDS
	.align		4
        /*0154*/ 	.byte	0x04, 0x29
        /*0156*/ 	.short	(.L_314 - .L_313)


	//   ....[0]....
.L_313:
        /*0158*/ 	.word	0xffffffff


	//   ....[1]....
        /*015c*/ 	.word	0xffffffff


	//   ....[2]....
        /*0160*/ 	.word	0xffffffff


	//   ....[3]....
        /*0164*/ 	.word	0xffffffff


	//   ....[4]....
        /*0168*/ 	.word	0xffffffff


	//   ....[5]....
        /*016c*/ 	.word	0xffffffff


	//   ....[6]....
        /*0170*/ 	.word	0xffffffff


	//   ....[7]....
        /*0174*/ 	.word	0xffffffff


	//   ....[8]....
        /*0178*/ 	.word	0xffffffff


	//   ....[9]....
        /*017c*/ 	.word	0xffffffff


	//   ....[10]....
        /*0180*/ 	.word	0xffffffff


	//   ....[11]....
        /*0184*/ 	.word	0xffffffff


	//   ....[12]....
        /*0188*/ 	.word	0xffffffff


	//   ....[13]....
        /*018c*/ 	.word	0xffffffff


	//   ....[14]....
        /*0190*/ 	.word	0xffffffff


	//   ....[15]....
        /*0194*/ 	.word	0xffffffff


	//   ....[16]....
        /*0198*/ 	.word	0xffffffff


	//   ....[17]....
        /*019c*/ 	.word	0xffffffff


	//   ....[18]....
        /*01a0*/ 	.word	0xffffffff


	//   ....[19]....
        /*01a4*/ 	.word	0xffffffff


	//   ....[20]....
        /*01a8*/ 	.word	0xffffffff


	//   ....[21]....
        /*01ac*/ 	.word	0xffffffff


	//   ....[22]....
        /*01b0*/ 	.word	0xffffffff


	//   ....[23]....
        /*01b4*/ 	.word	0xffffffff


	//   ....[24]....
        /*01b8*/ 	.word	0xffffffff


	//   ....[25]....
        /*01bc*/ 	.word	0xffffffff


	//   ....[26]....
        /*01c0*/ 	.word	0xffffffff


	//   ....[27]....
        /*01c4*/ 	.word	0xffffffff


	//   ....[28]....
        /*01c8*/ 	.word	0xffffffff


	//   ....[29]....
        /*01cc*/ 	.word	0xffffffff


	//   ....[30]....
        /*01d0*/ 	.word	0xffffffff


	//   ....[31]....
        /*01d4*/ 	.word	0xffffffff


	//   ....[32]....
        /*01d8*/ 	.word	0xffffffff


	//   ....[33]....
        /*01dc*/ 	.word	0xffffffff


	//   ....[34]....
        /*01e0*/ 	.word	0xffffffff


	//   ....[35]....
        /*01e4*/ 	.word	0xffffffff


	//   ....[36]....
        /*01e8*/ 	.word	0xffffffff


	//   ....[37]....
        /*01ec*/ 	.word	0xffffffff


	//   ....[38]....
        /*01f0*/ 	.word	0xffffffff


	//   ....[39]....
        /*01f4*/ 	.word	0xffffffff


	//   ....[40]....
        /*01f8*/ 	.word	0xffffffff


	//   ....[41]....
        /*01fc*/ 	.word	0xffffffff


	//   ....[42]....
        /*0200*/ 	.word	0xffffffff


	//   ....[43]....
        /*0204*/ 	.word	0xffffffff


	//   ....[44]....
        /*0208*/ 	.word	0xffffffff


	//   ....[45]....
        /*020c*/ 	.word	0xffffffff


	//   ....[46]....
        /*0210*/ 	.word	0xffffffff


	//   ....[47]....
        /*0214*/ 	.word	0xffffffff


	//   ....[48]....
        /*0218*/ 	.word	0xffffffff


	//   ....[49]....
        /*021c*/ 	.word	0xffffffff


	//   ....[50]....
        /*0220*/ 	.word	0xffffffff


	//   ....[51]....
        /*0224*/ 	.word	0xffffffff


	//   ....[52]....
        /*0228*/ 	.word	0xffffffff


	//   ....[53]....
        /*022c*/ 	.word	0xffffffff


	//   ....[54]....
        /*0230*/ 	.word	0xffffffff


	//   ....[55]....
        /*0234*/ 	.word	0xffffffff


	//   ....[56]....
        /*0238*/ 	.word	0xffffffff


	//   ....[57]....
        /*023c*/ 	.word	0xffffffff


	//   ....[58]....
        /*0240*/ 	.word	0xffffffff


	//   ....[59]....
        /*0244*/ 	.word	0xffffffff


	//   ....[60]....
        /*0248*/ 	.word	0xffffffff


	//   ....[61]....
        /*024c*/ 	.word	0xffffffff


	//   ....[62]....
        /*0250*/ 	.word	0xffffffff


	//   ....[63]....
        /*0254*/ 	.word	0xffffffff


	//   ....[64]....
        /*0258*/ 	.word	0xffffffff


	//   ....[65]....
        /*025c*/ 	.word	0xffffffff


	//   ....[66]....
        /*0260*/ 	.word	0xffffffff


	//   ....[67]....
        /*0264*/ 	.word	0xffffffff


	//   ....[68]....
        /*0268*/ 	.word	0xffffffff


	//   ....[69]....
        /*026c*/ 	.word	0xffffffff


	//   ....[70]....
        /*0270*/ 	.word	0xffffffff


	//   ....[71]....
        /*0274*/ 	.word	0xffffffff


	//   ....[72]....
        /*0278*/ 	.word	0xffffffff


	//   ....[73]....
        /*027c*/ 	.word	0xffffffff


	//   ....[74]....
        /*0280*/ 	.word	0xffffffff


	//   ....[75]....
        /*0284*/ 	.word	0xffffffff


	//   ....[76]....
        /*0288*/ 	.word	0xffffffff


	//   ....[77]....
        /*028c*/ 	.word	0xffffffff


	//   ....[78]....
        /*0290*/ 	.word	0xffffffff


	//   ....[79]....
        /*0294*/ 	.word	0xffffffff


	//   ....[80]....
        /*0298*/ 	.word	0xffffffff


	//----- nvinfo : EIATTR_COOP_GROUP_INSTR_OFFSETS
	.align		4
.L_314:
        /*029c*/ 	.byte	0x04, 0x28
        /*029e*/ 	.short	(.L_316 - .L_315)


	//   ....[0]....
.L_315:
        /*02a0*/ 	.word	0x00000090


	//   ....[1]....
        /*02a4*/ 	.word	0x00000e80


	//   ....[2]....
        /*02a8*/ 	.word	0x00000ea0


	//   ....[3]....
        /*02ac*/ 	.word	0x000010d0


	//   ....[4]....
        /*02b0*/ 	.word	0x00001100


	//   ....[5]....
        /*02b4*/ 	.word	0x00001190


	//   ....[6]....
        /*02b8*/ 	.word	0x000011c0


	//   ....[7]....
        /*02bc*/ 	.word	0x00001250


	//   ....[8]....
        /*02c0*/ 	.word	0x00001280


	//   ....[9]....
        /*02c4*/ 	.word	0x00001310


	//   ....[10]....
        /*02c8*/ 	.word	0x00001340


	//   ....[11]....
        /*02cc*/ 	.word	0x000013d0


	//   ....[12]....
        /*02d0*/ 	.word	0x00001400


	//   ....[13]....
        /*02d4*/ 	.word	0x00001490


	//   ....[14]....
        /*02d8*/ 	.word	0x000014c0


	//   ....[15]....
        /*02dc*/ 	.word	0x00001540


	//   ....[16]....
        /*02e0*/ 	.word	0x00001580


	//   ....[17]....
        /*02e4*/ 	.word	0x00003630


	//   ....[18]....
        /*02e8*/ 	.word	0x00003730


	//   ....[19]....
        /*02ec*/ 	.word	0x00003b60


	//   ....[20]....
        /*02f0*/ 	.word	0x00003c10


	//   ....[21]....
        /*02f4*/ 	.word	0x00003c60


	//   ....[22]....
        /*02f8*/ 	.word	0x00003cc0


	//   ....[23]....
        /*02fc*/ 	.word	0x00003e00


	//   ....[24]....
        /*0300*/ 	.word	0x00003f60


	//   ....[25]....
        /*0304*/ 	.word	0x00007570


	//   ....[26]....
        /*0308*/ 	.word	0x000075f0


	//   ....[27]....
        /*030c*/ 	.word	0x000076b0


	//   ....[28]....
        /*0310*/ 	.word	0x00007710


	//   ....[29]....
        /*0314*/ 	.word	0x00007740


	//   ....[30]....
        /*0318*/ 	.word	0x00007820


	//   ....[31]....
        /*031c*/ 	.word	0x000079a0


	//   ....[32]....
        /*0320*/ 	.word	0x00007cc0


	//   ....[33]....
        /*0324*/ 	.word	0x0000a340


	//   ....[34]....
        /*0328*/ 	.word	0x0000a350


	//   ....[35]....
        /*032c*/ 	.word	0x0000a360


	//   ....[36]....
        /*0330*/ 	.word	0x0000a380


	//   ....[37]....
        /*0334*/ 	.word	0x0000a3a0


	//   ....[38]....
        /*0338*/ 	.word	0x0000a3b0


	//   ....[39]....
        /*033c*/ 	.word	0x0000a3d0


	//   ....[40]....
        /*0340*/ 	.word	0x0000a400


	//   ....[41]....
        /*0344*/ 	.word	0x0000b6d0


	//   ....[42]....
        /*0348*/ 	.word	0x0000b720


	//   ....[43]....
        /*034c*/ 	.word	0x0000b750


	//   ....[44]....
        /*0350*/ 	.word	0x0000b780


	//   ....[45]....
        /*0354*/ 	.word	0x0000b7b0


	//   ....[46]....
        /*0358*/ 	.word	0x0000b7f0


	//   ....[47]....
        /*035c*/ 	.word	0x0000b820


	//   ....[48]....
        /*0360*/ 	.word	0x0000b850


	//   ....[49]....
        /*0364*/ 	.word	0x0000b930


	//   ....[50]....
        /*0368*/ 	.word	0x0000b960


	//   ....[51]....
        /*036c*/ 	.word	0x0000b9c0


	//   ....[52]....
        /*0370*/ 	.word	0x0000ba20


	//   ....[53]....
        /*0374*/ 	.word	0x0000ba30


	//   ....[54]....
        /*0378*/ 	.word	0x0000ba40


	//   ....[55]....
        /*037c*/ 	.word	0x0000ba50


	//   ....[56]....
        /*0380*/ 	.word	0x0000bac0


	//   ....[57]....
        /*0384*/ 	.word	0x0000bb70


	//   ....[58]....
        /*0388*/ 	.word	0x0000bb80


	//   ....[59]....
        /*038c*/ 	.word	0x0000bbb0


	//   ....[60]....
        /*0390*/ 	.word	0x0000bbc0


	//   ....[61]....
        /*0394*/ 	.word	0x0000bbd0


	//   ....[62]....
        /*0398*/ 	.word	0x0000bbe0


	//   ....[63]....
        /*039c*/ 	.word	0x0000bc60


	//   ....[64]....
        /*03a0*/ 	.word	0x0000bc70


	//   ....[65]....
        /*03a4*/ 	.word	0x0000c3d0


	//   ....[66]....
        /*03a8*/ 	.word	0x0000c410


	//   ....[67]....
        /*03ac*/ 	.word	0x0000c440


	//   ....[68]....
        /*03b0*/ 	.word	0x0000c470


	//   ....[69]....
        /*03b4*/ 	.word	0x0000c4a0


	//   ....[70]....
        /*03b8*/ 	.word	0x0000c4d0


	//   ....[71]....
        /*03bc*/ 	.word	0x0000c500


	//   ....[72]....
        /*03c0*/ 	.word	0x0000c520


	//   ....[73]....
        /*03c4*/ 	.word	0x0000c540


	//   ....[74]....
        /*03c8*/ 	.word	0x0000c570


	//   ....[75]....
        /*03cc*/ 	.word	0x0000c580


	//   ....[76]....
        /*03d0*/ 	.word	0x0000c590


	//   ....[77]....
        /*03d4*/ 	.word	0x0000c5a0


	//   ....[78]....
        /*03d8*/ 	.word	0x0000c5b0


	//   ....[79]....
        /*03dc*/ 	.word	0x0000c5e0


	//   ....[80]....
        /*03e0*/ 	.word	0x0000c600


	//----- nvinfo : EIATTR_EXIT_INSTR_OFFSETS
	.align		4
.L_316:
        /*03e4*/ 	.byte	0x04, 0x1c
        /*03e6*/ 	.short	(.L_318 - .L_317)


	//   ....[0]....
.L_317:
        /*03e8*/ 	.word	0x00000350


	//   ....[1]....
        /*03ec*/ 	.word	0x0000bd10


	//   ....[2]....
        /*03f0*/ 	.word	0x0000bd50


	//   ....[3]....
        /*03f4*/ 	.word	0x0000c760


	//   ....[4]....
        /*03f8*/ 	.word	0x0000c7a0


	//----- nvinfo : EIATTR_CTAIDZ_USED
	.align		4
.L_318:
        /*03fc*/ 	.byte	0x01, 0x04
	.zero		2


	//----- nvinfo : EIATTR_MAX_THREADS
	.align		4
        /*0400*/ 	.byte	0x04, 0x05
        /*0402*/ 	.short	(.L_320 - .L_319)
.L_319:
        /*0404*/ 	.word	0x00000080
        /*0408*/ 	.word	0x00000001
        /*040c*/ 	.word	0x00000001


	//----- nvinfo : EIATTR_CRS_STACK_SIZE
	.align		4
.L_320:
        /*0410*/ 	.byte	0x04, 0x1e
        /*0412*/ 	.short	(.L_322 - .L_321)
.L_321:
        /*0414*/ 	.word	0x00000000
.L_322:


//--------------------- .nv.info._ZN7cutlass13device_kernelIN5flash19enable_sm80_to_sm89INS1_16FlashAttnFwdSm80INS1_25CollectiveMainloopFwdSm80ILi4ELi1ELb0EN4cute5tupleIJNS5_1CILi128EEENS7_ILi112EEENS7_ILi64EEEEEELi64ENS_10bfloat16_tEfNS_4arch4Sm80ELb0ELb0ELb0ELb1ELb0ELb1ELb1ELb0EEENS1_21CollectiveEpilogueFwdINS6_IJS8_SA_S9_EEENS6_IJNS7_ILi1EEESI_SI_EEESC_SE_Li128ELb1ELb1ELb0ELb0EEENS1_19SingleTileSchedulerILb1ELb0ELb1ELi128EEEEEEEEEvNT_6ParamsE --------------------------
	.section	.nv.info._ZN7cutlass13device_kernelIN5flash19enable_sm80_to_sm89INS1_16FlashAttnFwdSm80INS1_25CollectiveMainloopFwdSm80ILi4ELi1ELb0EN4cute5tupleIJNS5_1CILi128EEENS7_ILi112EEENS7_ILi64EEEEEELi64ENS_10bfloat16_tEfNS_4arch4Sm80ELb0ELb0ELb0ELb1ELb0ELb1ELb1ELb0EEENS1_21CollectiveEpilogueFwdINS6_IJS8_SA_S9_EEENS6_IJNS7_ILi1EEESI_SI_EEESC_SE_Li128ELb1ELb1ELb0ELb0EEENS1_19SingleTileSchedulerILb1ELb0ELb1ELi128EEEEEEEEEvNT_6ParamsE,"",@"SHT_CUDA_INFO"
	.sectionflags	@""
	.align	4


	//----- nvinfo : EIATTR_CUDA_API_VERSION
	.align		4
        /*0000*/ 	.byte	0x04, 0x37
        /*0002*/ 	.short	(.L_324 - .L_323)
.L_323:
        /*0004*/ 	.word	0x00000082


	//----- nvinfo : EIATTR_SW2861232_WAR
	.align		4
.L_324:
        /*0008*/ 	.byte	0x01, 0x35
	.zero		2


	//----- nvinfo : EIATTR_PARAM_CBANK
	.align		4
        /*000c*/ 	.byte	0x04, 0x0a
        /*000e*/ 	.short	(.L_326 - .L_325)
	.align		4
.L_325:
        /*0010*/ 	.word	index@(.nv.constant0._ZN7cutlass13device_kernelIN5flash19enable_sm80_to_sm89INS1_16FlashAttnFwdSm80INS1_25CollectiveMainloopFwdSm80ILi4ELi1ELb0EN4cute5tupleIJNS5_1CILi128EEENS7_ILi112EEENS7_ILi64EEEEEELi64ENS_10bfloat16_tEfNS_4arch4Sm80ELb0ELb0ELb0ELb1ELb0ELb1ELb1ELb0EEENS1_21CollectiveEpilogueFwdINS6_IJS8_SA_S9_EEENS6_IJNS7_ILi1EEESI_SI_EEESC_SE_Li128ELb1ELb1ELb0ELb0EEENS1_19SingleTileSchedulerILb1ELb0ELb1ELi128EEEEEEEEEvNT_6ParamsE)
        /*0014*/ 	.short	0x0160
        /*0016*/ 	.short	0x0418


	//----- nvinfo : EIATTR_CBANK_PARAM_SIZE
	.align		4
.L_326:
        /*0018*/ 	.byte	0x03, 0x19
        /*001a*/ 	.short	0x0418


	//----- nvinfo : EIATTR_KPARAM_INFO
	.align		4
        /*001c*/ 	.byte	0x04, 0x17
        /*001e*/ 	.short	(.L_328 - .L_327)
.L_327:
        /*0020*/ 	.word	0x00000000
        /*0024*/ 	.short	0x0000
        /*0026*/ 	.short	0x0000
        /*0028*/ 	.byte	0x00, 0xf0, 0x61, 0x10


	//----- nvinfo : EIATTR_MAXREG_COUNT
	.align		4
.L_328:
        /*002c*/ 	.byte	0x03, 0x1b
        /*002e*/ 	.short	0x00ff


	//----- nvinfo : EIATTR_NUM_BARRIERS
	.align		4
        /*0030*/ 	.byte	0x02, 0x4c
        /*0032*/ 	.byte	0x02
	.zero		1


	//----- nvinfo : EIATTR_ANNOTATIONS
	.align		4
        /*0034*/ 	.byte	0x04, 0x55
        /*0036*/ 	.short	(.L_330 - .L_329)


	//   ....[0]....
.L_329:
        /* <DEDUP_REMOVED lines=30> */


	//----- nvinfo : EIATTR_MERCURY_ISA_VERSION
	.align		4
.L_330:
        /*0208*/ 	.byte	0x03, 0x5f
        /*020a*/ 	.short	0x0000


	//----- nvinfo : EIATTR_COOP_GROUP_MASK_REGIDS
	.align		4
        /*020c*/ 	.byte	0x04, 0x29
        /*020e*/ 	.short	(.L_332 - .L_331)


	//   ....[0]....
.L_331:
        /*0210*/ 	.word	0xffffffff


	//   ....[1]....
        /*0214*/ 	.word	0xffffffff


	//   ....[2]....
        /*0218*/ 	.word	0xffffffff


	//   ....[3]....
        /*021c*/ 	.word	0xffffffff


	//   ....[4]....
        /*0220*/ 	.word	0xffffffff


	//   ....[5]....
        /*0224*/ 	.word	0xffffffff


	//   ....[6]....
        /*0228*/ 	.word	0xffffffff


	//   ....[7]....
        /*022c*/ 	.word	0xffffffff


	//   ....[8]....
        /*0230*/ 	.word	0xffffffff


	//   ....[9]....
        /*0234*/ 	.word	0xffffffff


	//   ....[10]....
        /*0238*/ 	.word	0xffffffff


	//   ....[11]....
        /*023c*/ 	.word	0xffffffff


	//   ....[12]....
        /*0240*/ 	.word	0xffffffff


	//   ....[13]....
        /*0244*/ 	.word	0xffffffff


	//   ....[14]....
        /*0248*/ 	.word	0xffffffff


	//   ....[15]....
        /*024c*/ 	.word	0xffffffff


	//   ....[16]....
        /*0250*/ 	.word	0xffffffff


	//   ....[17]....
        /*0254*/ 	.word	0xffffffff


	//   ....[18]....
        /*0258*/ 	.word	0xffffffff


	//   ....[19]....
        /*025c*/ 	.word	0xffffffff


	//   ....[20]....
        /*0260*/ 	.word	0xffffffff


	//   ....[21]....
        /*0264*/ 	.word	0xffffffff


	//   ....[22]....
        /*0268*/ 	.word	0xffffffff


	//   ....[23]....
        /*026c*/ 	.word	0xffffffff


	//   ....[24]....
        /*0270*/ 	.word	0xffffffff


	//   ....[25]....
        /*0274*/ 	.word	0xffffffff


	//   ....[26]....
        /*0278*/ 	.word	0xffffffff


	//   ....[27]....
        /*027c*/ 	.word	0xffffffff


	//   ....[28]....
        /*0280*/ 	.word	0xffffffff


	//   ....[29]....
        /*0284*/ 	.word	0xffffffff


	//   ....[30]....
        /*0288*/ 	.word	0xffffffff


	//   ....[31]....
        /*028c*/ 	.word	0xffffffff


	//   ....[32]....
        /*0290*/ 	.word	0xffffffff


	//   ....[33]....
        /*0294*/ 	.word	0xffffffff


	//   ....[34]....
        /*0298*/ 	.word	0xffffffff


	//   ....[35]....
        /*029c*/ 	.word	0xffffffff


	//   ....[36]....
        /*02a0*/ 	.word	0xffffffff


	//   ....[37]....
        /*02a4*/ 	.word	0xffffffff


	//   ....[38]....
        /*02a8*/ 	.word	0xffffffff


	//   ....[39]....
        /*02ac*/ 	.word	0xffffffff


	//   ....[40]....
        /*02b0*/ 	.word	0xffffffff


	//   ....[41]....
        /*02b4*/ 	.word	0xffffffff


	//   ....[42]....
        /*02b8*/ 	.word	0xffffffff


	//   ....[43]....
        /*02bc*/ 	.word	0xffffffff


	//   ....[44]....
        /*02c0*/ 	.word	0xffffffff


	//   ....[45]....
        /*02c4*/ 	.word	0xffffffff


	//   ....[46]....
        /*02c8*/ 	.word	0xffffffff


	//   ....[47]....
        /*02cc*/ 	.word	0xffffffff


	//   ....[48]....
        /*02d0*/ 	.word	0xffffffff


	//   ....[49]....
        /*02d4*/ 	.word	0xffffffff


	//   ....[50]....
        /*02d8*/ 	.word	0xffffffff


	//   ....[51]....
        /*02dc*/ 	.word	0xffffffff


	//   ....[52]....
        /*02e0*/ 	.word	0xffffffff


	//   ....[53]....
        /*02e4*/ 	.word	0xffffffff


	//   ....[54]....
        /*02e8*/ 	.word	0xffffffff


	//   ....[55]....
        /*02ec*/ 	.word	0xffffffff


	//   ....[56]....
        /*02f0*/ 	.word	0xffffffff


	//   ....[57]....
        /*02f4*/ 	.word	0xffffffff


	//   ....[58]....
        /*02f8*/ 	.word	0xffffffff


	//   ....[59]....
        /*02fc*/ 	.word	0xffffffff


	//   ....[60]....
        /*0300*/ 	.word	0xffffffff


	//   ....[61]....
        /*0304*/ 	.word	0xffffffff


	//   ....[62]....
        /*0308*/ 	.word	0xffffffff


	//   ....[63]....
        /*030c*/ 	.word	0xffffffff


	//   ....[64]....
        /*0310*/ 	.word	0xffffffff


	//   ....[65]....
        /*0314*/ 	.word	0xffffffff


	//   ....[66]....
        /*0318*/ 	.word	0xffffffff


	//   ....[67]....
        /*031c*/ 	.word	0xffffffff


	//   ....[68]....
        /*0320*/ 	.word	0xffffffff


	//   ....[69]....
        /*0324*/ 	.word	0xffffffff


	//   ....[70]....
        /*0328*/ 	.word	0xffffffff


	//   ....[71]....
        /*032c*/ 	.word	0xffffffff


	//   ....[72]....
        /*0330*/ 	.word	0xffffffff


	//   ....[73]....
        /*0334*/ 	.word	0xffffffff


	//   ....[74]....
        /*0338*/ 	.word	0xffffffff


	//   ....[75]....
        /*033c*/ 	.word	0xffffffff


	//   ....[76]....
        /*0340*/ 	.word	0xffffffff


	//   ....[77]....
        /*0344*/ 	.word	0xffffffff


	//   ....[78]....
        /*0348*/ 	.word	0xffffffff


	//   ....[79]....
        /*034c*/ 	.word	0xffffffff


	//   ....[80]....
        /*0350*/ 	.word	0xffffffff


	//----- nvinfo : EIATTR_COOP_GROUP_INSTR_OFFSETS
	.align		4
.L_332:
        /*0354*/ 	.byte	0x04, 0x28
        /*0356*/ 	.short	(.L_334 - .L_333)


	//   ....[0]....
.L_333:
        /*0358*/ 	.word	0x00000090


	//   ....[1]....
        /*035c*/ 	.word	0x00008740


	//   ....[2]....
        /*0360*/ 	.word	0x00008770


	//   ....[3]....
        /*0364*/ 	.word	0x000087a0


	//   ....[4]....
        /*0368*/ 	.word	0x000087d0


	//   ....[5]....
        /*036c*/ 	.word	0x000087f0


	//   ....[6]....
        /*0370*/ 	.word	0x00008830


	//   ....[7]....
        /*0374*/ 	.word	0x00008850


	//   ....[8]....
        /*0378*/ 	.word	0x00008890


	//   ....[9]....
        /*037c*/ 	.word	0x000088c0


	//   ....[10]....
        /*0380*/ 	.word	0x00008910


	//   ....[11]....
        /*0384*/ 	.word	0x00008930


	//   ....[12]....
        /*0388*/ 	.word	0x00008940


	//   ....[13]....
        /*038c*/ 	.word	0x00008950


	//   ....[14]....
        /*0390*/ 	.word	0x000089a0


	//   ....[15]....
        /*0394*/ 	.word	0x000089d0


	//   ....[16]....
        /*0398*/ 	.word	0x00008a10


	//   ....[17]....
        /*039c*/ 	.word	0x0000e930


	//   ....[18]....
        /*03a0*/ 	.word	0x0000ea30


	//   ....[19]....
        /*03a4*/ 	.word	0x0000eb20


	//   ....[20]....
        /*03a8*/ 	.word	0x0000eb50


	//   ....[21]....
        /*03ac*/ 	.word	0x0000eb80


	//   ....[22]....
        /*03b0*/ 	.word	0x0000ec40


	//   ....[23]....
        /*03b4*/ 	.word	0x0000ed40


	//   ....[24]....
        /*03b8*/ 	.word	0x0000eea0


	//   ....[25]....
        /*03bc*/ 	.word	0x000132d0


	//   ....[26]....
        /*03c0*/ 	.word	0x00013350


	//   ....[27]....
        /*03c4*/ 	.word	0x00013410


	//   ....[28]....
        /*03c8*/ 	.word	0x00013470


	//   ....[29]....
        /*03cc*/ 	.word	0x000134a0


	//   ....[30]....
        /*03d0*/ 	.word	0x00013580


	//   ....[31]....
        /*03d4*/ 	.word	0x00013700


	//   ....[32]....
        /*03d8*/ 	.word	0x000139f0


	//   ....[33]....
        /*03dc*/ 	.word	0x000160c0


	//   ....[34]....
        /*03e0*/ 	.word	0x000160d0


	//   ....[35]....
        /*03e4*/ 	.word	0x000160e0


	//   ....[36]....
        /*03e8*/ 	.word	0x00016100


	//   ....[37]....
        /*03ec*/ 	.word	0x00016120


	//   ....[38]....
        /*03f0*/ 	.word	0x00016130


	//   ....[39]....
        /*03f4*/ 	.word	0x00016150


	//   ....[40]....
        /*03f8*/ 	.word	0x00016180


	//   ....[41]....
        /*03fc*/ 	.word	0x00017460


	//   ....[42]....
        /*0400*/ 	.word	0x00017490


	//   ....[43]....
        /*0404*/ 	.word	0x000174f0


	//   ....[44]....
        /*0408*/ 	.word	0x00017520


	//   ....[45]....
        /*040c*/ 	.word	0x00017560


	//   ....[46]....
        /*0410*/ 	.word	0x000175a0


	//   ....[47]....
        /*0414*/ 	.word	0x000175d0


	//   ....[48]....
        /*0418*/ 	.word	0x000175f0


	//   ....[49]....
        /*041c*/ 	.word	0x00017610


	//   ....[50]....
        /*0420*/ 	.word	0x00017650


	//   ....[51]....
        /*0424*/ 	.word	0x00017670


	//   ....[52]....
        /*0428*/ 	.word	0x000176a0


	//   ....[53]....
        /*042c*/ 	.word	0x000176f0


	//   ....[54]....
        /*0430*/ 	.word	0x00017720


	//   ....[55]....
        /*0434*/ 	.word	0x00017770


	//   ....[56]....
        /*0438*/ 	.word	0x000177c0


	//   ....[57]....
        /*043c*/ 	.word	0x000177f0


	//   ....[58]....
        /*0440*/ 	.word	0x00017840


	//   ....[59]....
        /*0444*/ 	.word	0x000178f0


	//   ....[60]....
        /*0448*/ 	.word	0x00017910


	//   ....[61]....
        /*044c*/ 	.word	0x00017940


	//   ....[62]....
        /*0450*/ 	.word	0x00017970


	//   ....[63]....
        /*0454*/ 	.word	0x00017a10


	//   ....[64]....
        /*0458*/ 	.word	0x00017a20


	//   ....[65]....
        /*045c*/ 	.word	0x00018140


	//   ....[66]....
        /*0460*/ 	.word	0x00018180


	//   ....[67]....
        /*0464*/ 	.word	0x000181b0


	//   ....[68]....
        /*0468*/ 	.word	0x000181e0


	//   ....[69]....
        /*046c*/ 	.word	0x00018210


	//   ....[70]....
        /*0470*/ 	.word	0x00018240


	//   ....[71]....
        /*0474*/ 	.word	0x00018270


	//   ....[72]....
        /*0478*/ 	.word	0x000182a0


	//   ....[73]....
        /*047c*/ 	.word	0x000182c0


	//   ....[74]....
        /*0480*/ 	.word	0x000182e0


	//   ....[75]....
        /*0484*/ 	.word	0x000182f0


	//   ....[76]....
        /*0488*/ 	.word	0x00018300


	//   ....[77]....
        /*048c*/ 	.word	0x00018310


	//   ....[78]....
        /*0490*/ 	.word	0x00018320


	//   ....[79]....
        /*0494*/ 	.word	0x00018330


	//   ....[80]....
        /*0498*/ 	.word	0x00018360


	//----- nvinfo : EIATTR_EXIT_INSTR_OFFSETS
	.align		4
.L_334:
        /*049c*/ 	.byte	0x04, 0x1c
        /*049e*/ 	.short	(.L_336 - .L_335)


	//   ....[0]....
.L_335:
        /*04a0*/ 	.word	0x00000350


	//   ....[1]....
        /*04a4*/ 	.word	0x00017ac0


	//   ....[2]....
        /*04a8*/ 	.word	0x00017b00


	//   ....[3]....
        /*04ac*/ 	.word	0x000184f0


	//   ....[4]....
        /*04b0*/ 	.word	0x00018530


	//----- nvinfo : EIATTR_CTAIDZ_USED
	.align		4
.L_336:
        /*04b4*/ 	.byte	0x01, 0x04
	.zero		2


	//----- nvinfo : EIATTR_MAX_THREADS
	.align		4
        /*04b8*/ 	.byte	0x04, 0x05
        /*04ba*/ 	.short	(.L_338 - .L_337)
.L_337:
        /*04bc*/ 	.word	0x00000080
        /*04c0*/ 	.word	0x00000001
        /*04c4*/ 	.word	0x00000001


	//----- nvinfo : EIATTR_CRS_STACK_SIZE
	.align		4
.L_338:
        /*04c8*/ 	.byte	0x04, 0x1e
        /*04ca*/ 	.short	(.L_340 - .L_339)
.L_339:
        /*04cc*/ 	.word	0x00000000
.L_340:


//--------------------- .nv.info._ZN7cutlass13device_kernelIN5flash19enable_sm80_to_sm89INS1_16FlashAttnFwdSm80INS1_25CollectiveMainloopFwdSm80ILi4ELi1ELb0EN4cute5tupleIJNS5_1CILi128EEENS7_ILi96EEENS7_ILi64EEEEEELi64ENS_10bfloat16_tEfNS_4arch4Sm80ELb0ELb1ELb0ELb0ELb0ELb0ELb1ELb0EEENS1_21CollectiveEpilogueFwdINS6_IJS8_SA_S9_EEENS6_IJNS7_ILi1EEESI_SI_EEESC_SE_Li128ELb0ELb1ELb0ELb0EEENS1_19SingleTileSchedulerILb0ELb0ELb1ELi128EEEEEEEEEvNT_6ParamsE --------------------------
	.section	.nv.info._ZN7cutlass13device_kernelIN5flash19enable_sm80_to_sm89INS1_16FlashAttnFwdSm80INS1_25CollectiveMainloopFwdSm80ILi4ELi1ELb0EN4cute5tupleIJNS5_1CILi128EEENS7_ILi96EEENS7_ILi64EEEEEELi64ENS_10bfloat16_tEfNS_4arch4Sm80ELb0ELb1ELb0ELb0ELb0ELb0ELb1ELb0EEENS1_21CollectiveEpilogueFwdINS6_IJS8_SA_S9_EEENS6_IJNS7_ILi1EEESI_SI_EEESC_SE_Li128ELb0ELb1ELb0ELb0EEENS1_19SingleTileSchedulerILb0ELb0ELb1ELi128EEEEEEEEEvNT_6ParamsE,"",@"SHT_CUDA_INFO"
	.sectionflags	@""
	.align	4


	//----- nvinfo : EIATTR_CUDA_API_VERSION
	.align		4
        /*0000*/ 	.byte	0x04, 0x37
        /*0002*/ 	.short	(.L_342 - .L_341)
.L_341:
        /*0004*/ 	.word	0x00000082


	//----- nvinfo : EIATTR_SW2861232_WAR
	.align		4
.L_342:
        /*0008*/ 	.byte	0x01, 0x35
	.zero		2


	//----- nvinfo : EIATTR_PARAM_CBANK
	.align		4
        /*000c*/ 	.byte	0x04, 0x0a
        /*000e*/ 	.short	(.L_344 - .L_343)
	.align		4
.L_343:
        /*0010*/ 	.word	index@(.nv.constant0._ZN7cutlass13device_kernelIN5flash19enable_sm80_to_sm89INS1_16FlashAttnFwdSm80INS1_25CollectiveMainloopFwdSm80ILi4ELi1ELb0EN4cute5tupleIJNS5_1CILi128EEENS7_ILi96EEENS7_ILi64EEEEEELi64ENS_10bfloat16_tEfNS_4arch4Sm80ELb0ELb1ELb0ELb0ELb0ELb0ELb1ELb0EEENS1_21CollectiveEpilogueFwdINS6_IJS8_SA_S9_EEENS6_IJNS7_ILi1EEESI_SI_EEESC_SE_Li128ELb0ELb1ELb0ELb0EEENS1_19SingleTileSchedulerILb0ELb0ELb1ELi128EEEEEEEEEvNT_6ParamsE)
        /*0014*/ 	.short	0x0160
        /*0016*/ 	.short	0x0418


	//----- nvinfo : EIATTR_CBANK_PARAM_SIZE
	.align		4
.L_344:
        /*0018*/ 	.byte	0x03, 0x19
        /*001a*/ 	.short	0x0418


	//----- nvinfo : EIATTR_KPARAM_INFO
	.align		4
        /*001c*/ 	.byte	0x04, 0x17
        /*001e*/ 	.short	(.L_346 - .L_345)
.L_345:
        /*0020*/ 	.word	0x00000000
        /*0024*/ 	.short	0x0000
        /*0026*/ 	.short	0x0000
        /*0028*/ 	.byte	0x00, 0xf0, 0x61, 0x10


	//----- nvinfo : EIATTR_MAXREG_COUNT
	.align		4
.L_346:
        /*002c*/ 	.byte	0x03, 0x1b
        /*002e*/ 	.short	0x00ff


	//----- nvinfo : EIATTR_NUM_BARRIERS
	.align		4
        /*0030*/ 	.byte	0x02, 0x4c
        /*0032*/ 	.byte	0x02
	.zero		1


	//----- nvinfo : EIATTR_ANNOTATIONS
	.align		4
        /*0034*/ 	.byte	0x04, 0x55
        /*0036*/ 	.short	(.L_348 - .L_347)


	//   ....[0]....
.L_347:
        /* <DEDUP_REMOVED lines=38> */


	//----- nvinfo : EIATTR_MERCURY_ISA_VERSION
	.align		4
.L_348:
        /*0280*/ 	.byte	0x03, 0x5f
        /*0282*/ 	.short	0x0000


	//----- nvinfo : EIATTR_COOP_GROUP_MASK_REGIDS
	.align		4
        /*0284*/ 	.byte	0x04, 0x29
        /*0286*/ 	.short	(.L_350 - .L_349)


	//   ....[0]....
.L_349:
        /*0288*/ 	.word	0xffffffff


	//   ....[1]....
        /*028c*/ 	.word	0xffffffff


	//   ....[2]....
        /*0290*/ 	.word	0xffffffff


	//   ....[3]....
        /*0294*/ 	.word	0xffffffff


	//   ....[4]....
        /*0298*/ 	.word	0xffffffff


	//   ....[5]....
        /*029c*/ 	.word	0xffffffff


	//   ....[6]....
        /*02a0*/ 	.word	0xffffffff


	//   ....[7]....
        /*02a4*/ 	.word	0xffffffff


	//   ....[8]....
        /*02a8*/ 	.word	0xffffffff


	//   ....[9]....
        /*02ac*/ 	.word	0xffffffff


	//   ....[10]....
        /*02b0*/ 	.word	0xffffffff


	//   ....[11]....
        /*02b4*/ 	.word	0xffffffff


	//   ....[12]....
        /*02b8*/ 	.word	0xffffffff


	//   ....[13]....
        /*02bc*/ 	.word	0xffffffff


	//   ....[14]....
        /*02c0*/ 	.word	0xffffffff


	//   ....[15]....
        /*02c4*/ 	.word	0xffffffff


	//   ....[16]....
        /*02c8*/ 	.word	0xffffffff


	//   ....[17]....
        /*02cc*/ 	.word	0xffffffff


	//   ....[18]....
        /*02d0*/ 	.word	0xffffffff


	//   ....[19]....
        /*02d4*/ 	.word	0xffffffff


	//   ....[20]....
        /*02d8*/ 	.word	0xffffffff


	//   ....[21]....
        /*02dc*/ 	.word	0xffffffff


	//   ....[22]....
        /*02e0*/ 	.word	0xffffffff


	//   ....[23]....
        /*02e4*/ 	.word	0xffffffff


	//   ....[24]....
        /*02e8*/ 	.word	0xffffffff


	//   ....[25]....
        /*02ec*/ 	.word	0xffffffff


	//   ....[26]....
        /*02f0*/ 	.word	0xffffffff


	//   ....[27]....
        /*02f4*/ 	.word	0xffffffff


	//   ....[28]....
        /*02f8*/ 	.word	0xffffffff


	//   ....[29]....
        /*02fc*/ 	.word	0xffffffff


	//   ....[30]....
        /*0300*/ 	.word	0xffffffff


	//   ....[31]....
        /*0304*/ 	.word	0xffffffff


	//   ....[32]....
        /*0308*/ 	.word	0xffffffff


	//   ....[33]....
        /*030c*/ 	.word	0xffffffff


	//   ....[34]....
        /*0310*/ 	.word	0xffffffff


	//   ....[35]....
        /*0314*/ 	.word	0xffffffff


	//   ....[36]....
        /*0318*/ 	.word	0xffffffff


	//   ....[37]....
        /*031c*/ 	.word	0xffffffff


	//   ....[38]....
        /*0320*/ 	.word	0xffffffff


	//   ....[39]....
        /*0324*/ 	.word	0xffffffff


	//   ....[40]....
        /*0328*/ 	.word	0xffffffff


	//   ....[41]....
        /*032c*/ 	.word	0xffffffff


	//   ....[42]....
        /*0330*/ 	.word	0xffffffff


	//   ....[43]....
        /*0334*/ 	.word	0xffffffff


	//   ....[44]....
        /*0338*/ 	.word	0xffffffff


	//   ....[45]....
        /*033c*/ 	.word	0xffffffff


	//   ....[46]....
        /*0340*/ 	.word	0xffffffff


	//   ....[47]....
        /*0344*/ 	.word	0xffffffff


	//   ....[48]....
        /*0348*/ 	.word	0xffffffff


	//   ....[49]....
        /*034c*/ 	.word	0xffffffff


	//   ....[50]....
        /*0350*/ 	.word	0xffffffff


	//   ....[51]....
        /*0354*/ 	.word	0xffffffff


	//   ....[52]....
        /*0358*/ 	.word	0xffffffff


	//   ....[53]....
        /*035c*/ 	.word	0xffffffff


	//   ....[54]....
        /*0360*/ 	.word	0xffffffff


	//   ....[55]....
        /*0364*/ 	.word	0xffffffff


	//   ....[56]....
        /*0368*/ 	.word	0xffffffff


	//   ....[57]....
        /*036c*/ 	.word	0xffffffff


	//   ....[58]....
        /*0370*/ 	.word	0xffffffff


	//   ....[59]....
        /*0374*/ 	.word	0xffffffff


	//   ....[60]....
        /*0378*/ 	.word	0xffffffff


	//   ....[61]....
        /*037c*/ 	.word	0xffffffff


	//   ....[62]....
        /*0380*/ 	.word	0xffffffff


	//   ....[63]....
        /*0384*/ 	.word	0xffffffff


	//   ....[64]....
        /*0388*/ 	.word	0xffffffff


	//   ....[65]....
        /*038c*/ 	.word	0xffffffff


	//   ....[66]....
        /*0390*/ 	.word	0xffffffff


	//   ....[67]....
        /*0394*/ 	.word	0xffffffff


	//   ....[68]....
        /*0398*/ 	.word	0xffffffff


	//   ....[69]....
        /*039c*/ 	.word	0xffffffff


	//   ....[70]....
        /*03a0*/ 	.word	0xffffffff


	//   ....[71]....
        /*03a4*/ 	.word	0xffffffff


	//   ....[72]....
        /*03a8*/ 	.word	0xffffffff


	//   ....[73]....
        /*03ac*/ 	.word	0xffffffff


	//   ....[74]....
        /*03b0*/ 	.word	0xffffffff


	//   ....[75]....
        /*03b4*/ 	.word	0xffffffff


	//   ....[76]....
        /*03b8*/ 	.word	0xffffffff


	//   ....[77]....
        /*03bc*/ 	.word	0xffffffff


	//   ....[78]....
        /*03c0*/ 	.word	0xffffffff


	//   ....[79]....
        /*03c4*/ 	.word	0xffffffff


	//   ....[80]....
        /*03c8*/ 	.word	0xffffffff


	//   ....[81]....
        /*03cc*/ 	.word	0xffffffff


	//   ....[82]....
        /*03d0*/ 	.word	0xffffffff


	//   ....[83]....
        /*03d4*/ 	.word	0xffffffff


	//   ....[84]....
        /*03d8*/ 	.word	0xffffffff


	//   ....[85]....
        /*03dc*/ 	.word	0xffffffff


	//   ....[86]....
        /*03e0*/ 	.word	0xffffffff


	//   ....[87]....
        /*03e4*/ 	.word	0xffffffff


	//   ....[88]....
        /*03e8*/ 	.word	0xffffffff


	//   ....[89]....
        /*03ec*/ 	.word	0xffffffff


	//   ....[90]....
        /*03f0*/ 	.word	0xffffffff


	//   ....[91]....
        /*03f4*/ 	.word	0xffffffff


	//   ....[92]....
        /*03f8*/ 	.word	0xffffffff


	//   ....[93]....
        /*03fc*/ 	.word	0xffffffff


	//   ....[94]....
        /*0400*/ 	.word	0xffffffff


	//   ....[95]....
        /*0404*/ 	.word	0xffffffff


	//   ....[96]....
        /*0408*/ 	.word	0xffffffff


	//   ....[97]....
        /*040c*/ 	.word	0xffffffff


	//   ....[98]....
        /*0410*/ 	.word	0xffffffff


	//   ....[99]....
        /*0414*/ 	.word	0xffffffff


	//   ....[100]....
        /*0418*/ 	.word	0xffffffff


	//   ....[101]....
        /*041c*/ 	.word	0xffffffff


	//   ....[102]....
        /*0420*/ 	.word	0xffffffff


	//   ....[103]....
        /*0424*/ 	.word	0xffffffff


	//   ....[104]....
        /*0428*/ 	.word	0xffffffff


	//   ....[105]....
        /*042c*/ 	.word	0xffffffff


	//   ....[106]....
        /*0430*/ 	.word	0xffffffff


	//   ....[107]....
        /*0434*/ 	.word	0xffffffff


	//----- nvinfo : EIATTR_COOP_GROUP_INSTR_OFFSETS
	.align		4
.L_350:
        /*0438*/ 	.byte	0x04, 0x28
        /*043a*/ 	.short	(.L_352 - .L_351)


	//   ....[0]....
.L_351:
        /*043c*/ 	.word	0x00000c30


	//   ....[1]....
        /*0440*/ 	.word	0x00000c60


	//   ....[2]....
        /*0444*/ 	.word	0x00000c90


	//   ....[3]....
        /*0448*/ 	.word	0x00000cb0


	//   ....[4]....
        /*044c*/ 	.word	0x00000ce0


	//   ....[5]....
        /*0450*/ 	.word	0x00000d00


	//   ....[6]....
        /*0454*/ 	.word	0x00000d40


	//   ....[7]....
        /*0458*/ 	.word	0x00000d70


	//   ....[8]....
        /*045c*/ 	.word	0x00000da0


	//   ....[9]....
        /*0460*/ 	.word	0x00000e20


	//   ....[10]....
        /*0464*/ 	.word	0x00000e30


	//   ....[11]....
        /*0468*/ 	.word	0x00000e70


	//   ....[12]....
        /*046c*/ 	.word	0x00000e90


	//   ....[13]....
        /*0470*/ 	.word	0x00000ec0


	//   ....[14]....
        /*0474*/ 	.word	0x00000ee0


	//   ....[15]....
        /*0478*/ 	.word	0x00000f00


	//   ....[16]....
        /*047c*/ 	.word	0x00002780


	//   ....[17]....
        /*0480*/ 	.word	0x000029c0


	//   ....[18]....
        /*0484*/ 	.word	0x00002b80


	//   ....[19]....
        /*0488*/ 	.word	0x00003a00


	//   ....[20]....
        /*048c*/ 	.word	0x000046b0


	//   ....[21]....
        /*0490*/ 	.word	0x000047d0


	//   ....[22]....
        /*0494*/ 	.word	0x000048e0


	//   ....[23]....
        /*0498*/ 	.word	0x00004a10


	//   ....[24]....
        /*049c*/ 	.word	0x00005300


	//   ....[25]....
        /*04a0*/ 	.word	0x000053a0


	//   ....[26]....
        /*04a4*/ 	.word	0x00005450


	//   ....[27]....
        /*04a8*/ 	.word	0x000054c0


	//   ....[28]....
        /*04ac*/ 	.word	0x000084d0


	//   ....[29]....
        /*04b0*/ 	.word	0x000086b0


	//   ....[30]....
        /*04b4*/ 	.word	0x00008890


	//   ....[31]....
        /*04b8*/ 	.word	0x00009ba0


	//   ....[32]....
        /*04bc*/ 	.word	0x0000a320


	//   ....[33]....
        /*04c0*/ 	.word	0x0000a4f0


	//   ....[34]....
        /*04c4*/ 	.word	0x0000a5c0


	//   ....[35]....
        /*04c8*/ 	.word	0x0000a790


	//   ....[36]....
        /*04cc*/ 	.word	0x0000a820


	//   ....[37]....
        /*04d0*/ 	.word	0x0000a970


	//   ....[38]....
        /*04d4*/ 	.word	0x0000adc0


	//   ....[39]....
        /*04d8*/ 	.word	0x0000ae20


	//   ....[40]....
        /*04dc*/ 	.word	0x0000e430


	//   ....[41]....
        /*04e0*/ 	.word	0x0000e490


	//   ....[42]....
        /*04e4*/ 	.word	0x0000e540


	//   ....[43]....
        /*04e8*/ 	.word	0x0000e5a0


	//   ....[44]....
        /*04ec*/ 	.word	0x0000e5d0


	//   ....[45]....
        /*04f0*/ 	.word	0x0000e6a0


	//   ....[46]....
        /*04f4*/ 	.word	0x0000e8e0


	//   ....[47]....
        /*04f8*/ 	.word	0x0000ebc0


	//   ....[48]....
        /*04fc*/ 	.word	0x00011990


	//   ....[49]....
        /*0500*/ 	.word	0x00011bc0


	//   ....[50]....
        /*0504*/ 	.word	0x00012470


	//   ....[51]....
        /*0508*/ 	.word	0x00012c30


	//   ....[52]....
        /*050c*/ 	.word	0x00013b20


	//   ....[53]....
        /*0510*/ 	.word	0x00013c20


	//   ....[54]....
        /*0514*/ 	.word	0x00013c70


	//   ....[55]....
        /*0518*/ 	.word	0x00013d80


	//   ....[56]....
        /*051c*/ 	.word	0x00013e70


	//   ....[57]....
        /*0520*/ 	.word	0x00013fd0


	//   ....[58]....
        /*0524*/ 	.word	0x00014300


	//   ....[59]....
        /*0528*/ 	.word	0x000143a0


	//   ....[60]....
        /*052c*/ 	.word	0x000166e0


	//   ....[61]....
        /*0530*/ 	.word	0x000166f0


	//   ....[62]....
        /*0534*/ 	.word	0x00016700


	//   ....[63]....
        /*0538*/ 	.word	0x00016710


	//   ....[64]....
        /*053c*/ 	.word	0x00016740


	//   ....[65]....
        /*0540*/ 	.word	0x00016760


	//   ....[66]....
        /*0544*/ 	.word	0x00016780


	//   ....[67]....
        /*0548*/ 	.word	0x00016790


	//   ....[68]....
        /*054c*/ 	.word	0x00017840


	//   ....[69]....
        /*0550*/ 	.word	0x00017870


	//   ....[70]....
        /*0554*/ 	.word	0x000178a0


	//   ....[71]....
        /*0558*/ 	.word	0x000178d0


	//   ....[72]....
        /*055c*/ 	.word	0x00017910


	//   ....[73]....
        /*0560*/ 	.word	0x000179f0


	//   ....[74]....
        /*0564*/ 	.word	0x00017a00


	//   ....[75]....
        /*0568*/ 	.word	0x00017a30


	//   ....[76]....
        /*056c*/ 	.word	0x00017a60


	//   ....[77]....
        /*0570*/ 	.word	0x00017aa0


	//   ....[78]....
        /*0574*/ 	.word	0x00017ac0


	//   ....[79]....
        /*0578*/ 	.word	0x00017ad0


	//   ....[80]....
        /*057c*/ 	.word	0x00017ae0


	//   ....[81]....
        /*0580*/ 	.word	0x00017c00


	//   ....[82]....
        /*0584*/ 	.word	0x00017c10


	//   ....[83]....
        /*0588*/ 	.word	0x00017c90


	//   ....[84]....
        /*058c*/ 	.word	0x00017cb0


	//   ....[85]....
        /*0590*/ 	.word	0x00017cf0


	//   ....[86]....
        /*0594*/ 	.word	0x00017d00


	//   ....[87]....
        /*0598*/ 	.word	0x00017d10


	//   ....[88]....
        /*059c*/ 	.word	0x00017e00


	//   ....[89]....
        /*05a0*/ 	.word	0x00017e30


	//   ....[90]....
        /*05a4*/ 	.word	0x00017f60


	//   ....[91]....
        /*05a8*/ 	.word	0x00017f70


	//   ....[92]....
        /*05ac*/ 	.word	0x000184d0


	//   ....[93]....
        /*05b0*/ 	.word	0x00018510


	//   ....[94]....
        /*05b4*/ 	.word	0x00018540


	//   ....[95]....
        /*05b8*/ 	.word	0x00018570


	//   ....[96]....
        /*05bc*/ 	.word	0x000185a0


	//   ....[97]....
        /*05c0*/ 	.word	0x000185d0


	//   ....[98]....
        /*05c4*/ 	.word	0x00018600


	//   ....[99]....
        /*05c8*/ 	.word	0x00018630


	//   ....[100]....
        /*05cc*/ 	.word	0x00018650


	//   ....[101]....
        /*05d0*/ 	.word	0x00018670


	//   ....[102]....
        /*05d4*/ 	.word	0x00018680


	//   ....[103]....
        /*05d8*/ 	.word	0x00018690


	//   ....[104]....
        /*05dc*/ 	.word	0x000186a0


	//   ....[105]....
        /*05e0*/ 	.word	0x000186b0


	//   ....[106]....
        /*05e4*/ 	.word	0x000186c0


	//   ....[107]....
        /*05e8*/ 	.word	0x000186f0


	//----- nvinfo : EIATTR_EXIT_INSTR_OFFSETS
	.align		4
.L_352:
        /*05ec*/ 	.byte	0x04, 0x1c
        /*05ee*/ 	.short	(.L_354 - .L_353)


	//   ....[0]....
.L_353:
        /*05f0*/ 	.word	0x00000040


	//   ....[1]....
        /*05f4*/ 	.word	0x00017f90


	//   ....[2]....
        /*05f8*/ 	.word	0x00017fd0


	//   ....[3]....
        /*05fc*/ 	.word	0x00018880


	//   ....[4]....
        /*0600*/ 	.word	0x000188c0


	//----- nvinfo : EIATTR_CTAIDZ_USED
	.align		4
.L_354:
        /*0604*/ 	.byte	0x01, 0x04
	.zero		2


	//----- nvinfo : EIATTR_MAX_THREADS
	.align		4
        /*0608*/ 	.byte	0x04, 0x05
        /*060a*/ 	.short	(.L_356 - .L_355)
.L_355:
        /*060c*/ 	.word	0x00000080
        /*0610*/ 	.word	0x00000001
        /*0614*/ 	.word	0x00000001


	//----- nvinfo : EIATTR_CRS_STACK_SIZE
	.align		4
.L_356:
        /*0618*/ 	.byte	0x04, 0x1e
        /*061a*/ 	.short	(.L_358 - .L_357)
.L_357:
        /*061c*/ 	.word	0x00000000
.L_358:


//--------------------- .nv.info._ZN7cutlass13device_kernelIN5flash19enable_sm80_to_sm89INS1_16FlashAttnFwdSm80INS1_25CollectiveMainloopFwdSm80ILi4ELi1ELb0EN4cute5tupleIJNS5_1CILi128EEENS7_ILi96EEENS7_ILi64EEEEEELi64ENS_10bfloat16_tEfNS_4arch4Sm80ELb0ELb1ELb0ELb1ELb0ELb0ELb1ELb0EEENS1_21CollectiveEpilogueFwdINS6_IJS8_SA_S9_EEENS6_IJNS7_ILi1EEESI_SI_EEESC_SE_Li128ELb1ELb1ELb0ELb0EEENS1_19SingleTileSchedulerILb1ELb0ELb1ELi128EEEEEEEEEvNT_6ParamsE --------------------------
	.section	.nv.info._ZN7cutlass13device_kernelIN5flash19enable_sm80_to_sm89INS1_16FlashAttnFwdSm80INS1_25CollectiveMainloopFwdSm80ILi4ELi1ELb0EN4cute5tupleIJNS5_1CILi128EEENS7_ILi96EEENS7_ILi64EEEEEELi64ENS_10bfloat16_tEfNS_4arch4Sm80ELb0ELb1ELb0ELb1ELb0ELb0ELb1ELb0EEENS1_21CollectiveEpilogueFwdINS6_IJS8_SA_S9_EEENS6_IJNS7_ILi1EEESI_SI_EEESC_SE_Li128ELb1ELb1ELb0ELb0EEENS1_19SingleTileSchedulerILb1ELb0ELb1ELi128EEEEEEEEEvNT_6ParamsE,"",@"SHT_CUDA_INFO"
	.sectionflags	@""
	.align	4


	//----- nvinfo : EIATTR_CUDA_API_VERSION
	.align		4
        /*0000*/ 	.byte	0x04, 0x37
        /*0002*/ 	.short	(.L_360 - .L_359)
.L_359:
        /*0004*/ 	.word	0x00000082


	//----- nvinfo : EIATTR_SW2861232_WAR
	.align		4
.L_360:
        /*0008*/ 	.byte	0x01, 0x35
	.zero		2


	//----- nvinfo : EIATTR_PARAM_CBANK
	.align		4
        /*000c*/ 	.byte	0x04, 0x0a
        /*000e*/ 	.short	(.L_362 - .L_361)
	.align		4
.L_361:
        /*0010*/ 	.word	index@(.nv.constant0._ZN7cutlass13device_kernelIN5flash19enable_sm80_to_sm89INS1_16FlashAttnFwdSm80INS1_25CollectiveMainloopFwdSm80ILi4ELi1ELb0EN4cute5tupleIJNS5_1CILi128EEENS7_ILi96EEENS7_ILi64EEEEEELi64ENS_10bfloat16_tEfNS_4arch4Sm80ELb0ELb1ELb0ELb1ELb0ELb0ELb1ELb0EEENS1_21CollectiveEpilogueFwdINS6_IJS8_SA_S9_EEENS6_IJNS7_ILi1EEESI_SI_EEESC_SE_Li128ELb1ELb1ELb0ELb0EEENS1_19SingleTileSchedulerILb1ELb0ELb1ELi128EEEEEEEEEvNT_6ParamsE)
        /*0014*/ 	.short	0x0160
        /*0016*/ 	.short	0x0418


	//----- nvinfo : EIATTR_CBANK_PARAM_SIZE
	.align		4
.L_362:
        /*0018*/ 	.byte	0x03, 0x19
        /*001a*/ 	.short	0x0418


	//----- nvinfo : EIATTR_KPARAM_INFO
	.align		4
        /*001c*/ 	.byte	0x04, 0x17
        /*001e*/ 	.short	(.L_364 - .L_363)
.L_363:
        /*0020*/ 	.word	0x00000000
        /*0024*/ 	.short	0x0000
        /*0026*/ 	.short	0x0000
        /*0028*/ 	.byte	0x00, 0xf0, 0x61, 0x10


	//----- nvinfo : EIATTR_MAXREG_COUNT
	.align		4
.L_364:
        /*002c*/ 	.byte	0x03, 0x1b
        /*002e*/ 	.short	0x00ff


	//----- nvinfo : EIATTR_NUM_BARRIERS
	.align		4
        /*0030*/ 	.byte	0x02, 0x4c
        /*0032*/ 	.byte	0x02
	.zero		1


	//----- nvinfo : EIATTR_ANNOTATIONS
	.align		4
        /*0034*/ 	.byte	0x04, 0x55
        /*0036*/ 	.short	(.L_366 - .L_365)


	//   ....[0]....
.L_365:
        /* <DEDUP_REMOVED lines=34> */


	//----- nvinfo : EIATTR_MERCURY_ISA_VERSION
	.align		4
.L_366:
        /*0248*/ 	.byte	0x03, 0x5f
        /*024a*/ 	.short	0x0000


	//----- nvinfo : EIATTR_COOP_GROUP_MASK_REGIDS
	.align		4
        /*024c*/ 	.byte	0x04, 0x29
        /*024e*/ 	.short	(.L_368 - .L_367)


	//   ....[0]....
.L_367:
        /*0250*/ 	.word	0xffffffff


	//   ....[1]....
        /*0254*/ 	.word	0xffffffff


	//   ....[2]....
        /*0258*/ 	.word	0xffffffff


	//   ....[3]....
        /*025c*/ 	.word	0xffffffff


	//   ....[4]....
        /*0260*/ 	.word	0xffffffff


	//   ....[5]....
        /*0264*/ 	.word	0xffffffff


	//   ....[6]....
        /*0268*/ 	.word	0xffffffff


	//   ....[7]....
        /*026c*/ 	.word	0xffffffff


	//   ....[8]....
        /*0270*/ 	.word	0xffffffff


	//   ....[9]....
        /*0274*/ 	.word	0xffffffff


	//   ....[10]....
        /*0278*/ 	.word	0xffffffff


	//   ....[11]....
        /*027c*/ 	.word	0xffffffff


	//   ....[12]....
        /*0280*/ 	.word	0xffffffff


	//   ....[13]....
        /*0284*/ 	.word	0xffffffff


	//   ....[14]....
        /*0288*/ 	.word	0xffffffff


	//   ....[15]....
        /*028c*/ 	.word	0xffffffff


	//   ....[16]....
        /*0290*/ 	.word	0xffffffff


	//   ....[17]....
        /*0294*/ 	.word	0xffffffff


	//   ....[18]....
        /*0298*/ 	.word	0xffffffff


	//   ....[19]....
        /*029c*/ 	.word	0xffffffff


	//   ....[20]....
        /*02a0*/ 	.word	0xffffffff


	//   ....[21]....
        /*02a4*/ 	.word	0xffffffff


	//   ....[22]....
        /*02a8*/ 	.word	0xffffffff


	//   ....[23]....
        /*02ac*/ 	.word	0xffffffff


	//   ....[24]....
        /*02b0*/ 	.word	0xffffffff


	//   ....[25]....
        /*02b4*/ 	.word	0xffffffff


	//   ....[26]....
        /*02b8*/ 	.word	0xffffffff


	//   ....[27]....
        /*02bc*/ 	.word	0xffffffff


	//   ....[28]....
        /*02c0*/ 	.word	0xffffffff


	//   ....[29]....
        /*02c4*/ 	.word	0xffffffff


	//   ....[30]....
        /*02c8*/ 	.word	0xffffffff


	//   ....[31]....
        /*02cc*/ 	.word	0xffffffff


	//   ....[32]....
        /*02d0*/ 	.word	0xffffffff


	//   ....[33]....
        /*02d4*/ 	.word	0xffffffff


	//   ....[34]....
        /*02d8*/ 	.word	0xffffffff


	//   ....[35]....
        /*02dc*/ 	.word	0xffffffff


	//   ....[36]....
        /*02e0*/ 	.word	0xffffffff


	//   ....[37]....
        /*02e4*/ 	.word	0xffffffff


	//   ....[38]....
        /*02e8*/ 	.word	0xffffffff


	//   ....[39]....
        /*02ec*/ 	.word	0xffffffff


	//   ....[40]....
        /*02f0*/ 	.word	0xffffffff


	//   ....[41]....
        /*02f4*/ 	.word	0xffffffff


	//   ....[42]....
        /*02f8*/ 	.word	0xffffffff


	//   ....[43]....
        /*02fc*/ 	.word	0xffffffff


	//   ....[44]....
        /*0300*/ 	.word	0xffffffff


	//   ....[45]....
        /*0304*/ 	.word	0xffffffff


	//   ....[46]....
        /*0308*/ 	.word	0xffffffff


	//   ....[47]....
        /*030c*/ 	.word	0xffffffff


	//   ....[48]....
        /*0310*/ 	.word	0xffffffff


	//   ....[49]....
        /*0314*/ 	.word	0xffffffff


	//   ....[50]....
        /*0318*/ 	.word	0xffffffff


	//   ....[51]....
        /*031c*/ 	.word	0xffffffff


	//   ....[52]....
        /*0320*/ 	.word	0xffffffff


	//   ....[53]....
        /*0324*/ 	.word	0xffffffff


	//   ....[54]....
        /*0328*/ 	.word	0xffffffff


	//   ....[55]....
        /*032c*/ 	.word	0xffffffff


	//   ....[56]....
        /*0330*/ 	.word	0xffffffff


	//   ....[57]....
        /*0334*/ 	.word	0xffffffff


	//   ....[58]....
        /*0338*/ 	.word	0xffffffff


	//   ....[59]....
        /*033c*/ 	.word	0xffffffff


	//   ....[60]....
        /*0340*/ 	.word	0xffffffff


	//   ....[61]....
        /*0344*/ 	.word	0xffffffff


	//   ....[62]....
        /*0348*/ 	.word	0xffffffff


	//   ....[63]....
        /*034c*/ 	.word	0xffffffff


	//   ....[64]....
        /*0350*/ 	.word	0xffffffff


	//   ....[65]....
        /*0354*/ 	.word	0xffffffff


	//   ....[66]....
        /*0358*/ 	.word	0xffffffff


	//   ....[67]....
        /*035c*/ 	.word	0xffffffff


	//   ....[68]....
        /*0360*/ 	.word	0xffffffff


	//   ....[69]....
        /*0364*/ 	.word	0xffffffff


	//   ....[70]....
        /*0368*/ 	.word	0xffffffff


	//   ....[71]....
        /*036c*/ 	.word	0xffffffff


	//   ....[72]....
        /*0370*/ 	.word	0xffffffff


	//   ....[73]....
        /*0374*/ 	.word	0xffffffff


	//   ....[74]....
        /*0378*/ 	.word	0xffffffff


	//   ....[75]....
        /*037c*/ 	.word	0xffffffff


	//   ....[76]....
        /*0380*/ 	.word	0xffffffff


	//   ....[77]....
        /*0384*/ 	.word	0xffffffff


	//   ....[78]....
        /*0388*/ 	.word	0xffffffff


	//   ....[79]....
        /*038c*/ 	.word	0xffffffff


	//   ....[80]....
        /*0390*/ 	.word	0xffffffff


	//   ....[81]....
        /*0394*/ 	.word	0xffffffff


	//   ....[82]....
        /*0398*/ 	.word	0xffffffff


	//   ....[83]....
        /*039c*/ 	.word	0xffffffff


	//   ....[84]....
        /*03a0*/ 	.word	0xffffffff


	//   ....[85]....
        /*03a4*/ 	.word	0xffffffff


	//   ....[86]....
        /*03a8*/ 	.word	0xffffffff


	//   ....[87]....
        /*03ac*/ 	.word	0xffffffff


	//   ....[88]....
        /*03b0*/ 	.word	0xffffffff


	//   ....[89]....
        /*03b4*/ 	.word	0xffffffff


	//   ....[90]....
        /*03b8*/ 	.word	0xffffffff


	//   ....[91]....
        /*03bc*/ 	.word	0xffffffff


	//   ....[92]....
        /*03c0*/ 	.word	0xffffffff


	//   ....[93]....
        /*03c4*/ 	.word	0xffffffff


	//   ....[94]....
        /*03c8*/ 	.word	0xffffffff


	//   ....[95]....
        /*03cc*/ 	.word	0xffffffff


	//   ....[96]....
        /*03d0*/ 	.word	0xffffffff


	//   ....[97]....
        /*03d4*/ 	.word	0xffffffff


	//   ....[98]....
        /*03d8*/ 	.word	0xffffffff


	//   ....[99]....
        /*03dc*/ 	.word	0xffffffff


	//   ....[100]....
        /*03e0*/ 	.word	0xffffffff


	//   ....[101]....
        /*03e4*/ 	.word	0xffffffff


	//   ....[102]....
        /*03e8*/ 	.word	0xffffffff


	//   ....[103]....
        /*03ec*/ 	.word	0xffffffff


	//   ....[104]....
        /*03f0*/ 	.word	0xffffffff


	//   ....[105]....
        /*03f4*/ 	.word	0xffffffff


	//   ....[106]....
        /*03f8*/ 	.word	0xffffffff


	//   ....[107]....
        /*03fc*/ 	.word	0xffffffff


	//   ....[108]....
        /*0400*/ 	.word	0xffffffff


	//----- nvinfo : EIATTR_COOP_GROUP_INSTR_OFFSETS
	.align		4
.L_368:
        /*0404*/ 	.byte	0x04, 0x28
        /*0406*/ 	.short	(.L_370 - .L_369)


	//   ....[0]....
.L_369:
        /*0408*/ 	.word	0x00000090


	//   ....[1]....
        /*040c*/ 	.word	0x00001400


	//   ....[2]....
        /*0410*/ 	.word	0x000014e0


	//   ....[3]....
        /*0414*/ 	.word	0x00001680


	//   ....[4]....
        /*0418*/ 	.word	0x000016b0


	//   ....[5]....
        /*041c*/ 	.word	0x00001740


	//   ....[6]....
        /*0420*/ 	.word	0x00001770


	//   ....[7]....
        /*0424*/ 	.word	0x00001800


	//   ....[8]....
        /*0428*/ 	.word	0x00001830


	//   ....[9]....
        /*042c*/ 	.word	0x000018c0


	//   ....[10]....
        /*0430*/ 	.word	0x000018f0


	//   ....[11]....
        /*0434*/ 	.word	0x00001980


	//   ....[12]....
        /*0438*/ 	.word	0x000019b0


	//   ....[13]....
        /*043c*/ 	.word	0x00001a40


	//   ....[14]....
        /*0440*/ 	.word	0x00001a70


	//   ....[15]....
        /*0444*/ 	.word	0x00001af0


	//   ....[16]....
        /*0448*/ 	.word	0x00001b30


	//   ....[17]....
        /*044c*/ 	.word	0x00003180


	//   ....[18]....
        /*0450*/ 	.word	0x000033f0


	//   ....[19]....
        /*0454*/ 	.word	0x000035b0


	//   ....[20]....
        /*0458*/ 	.word	0x000049e0


	//   ....[21]....
        /*045c*/ 	.word	0x000056d0


	//   ....[22]....
        /*0460*/ 	.word	0x00005710


	//   ....[23]....
        /*0464*/ 	.word	0x00005830


	//   ....[24]....
        /*0468*/ 	.word	0x00005870


	//   ....[25]....
        /*046c*/ 	.word	0x000065c0


	//   ....[26]....
        /*0470*/ 	.word	0x00006670


	//   ....[27]....
        /*0474*/ 	.word	0x00006880


	//   ....[28]....
        /*0478*/ 	.word	0x00006900


	//   ....[29]....
        /*047c*/ 	.word	0x00009530


	//   ....[30]....
        /*0480*/ 	.word	0x000097b0


	//   ....[31]....
        /*0484*/ 	.word	0x00009990


	//   ....[32]....
        /*0488*/ 	.word	0x0000a710


	//   ....[33]....
        /*048c*/ 	.word	0x0000b5f0


	//   ....[34]....
        /*0490*/ 	.word	0x0000b6c0


	//   ....[35]....
        /*0494*/ 	.word	0x0000b7d0


	//   ....[36]....
        /*0498*/ 	.word	0x0000b880


	//   ....[37]....
        /*049c*/ 	.word	0x0000b8d0


	//   ....[38]....
        /*04a0*/ 	.word	0x0000b9f0


	//   ....[39]....
        /*04a4*/ 	.word	0x0000beb0


	//   ....[40]....
        /*04a8*/ 	.word	0x0000bf30


	//   ....[41]....
        /*04ac*/ 	.word	0x0000f650


	//   ....[42]....
        /*04b0*/ 	.word	0x0000f6b0


	//   ....[43]....
        /*04b4*/ 	.word	0x0000f760


	//   ....[44]....
        /*04b8*/ 	.word	0x0000f7c0


	//   ....[45]....
        /*04bc*/ 	.word	0x0000f7f0


	//   ....[46]....
        /*04c0*/ 	.word	0x0000f8c0


	//   ....[47]....
        /*04c4*/ 	.word	0x0000fb00


	//   ....[48]....
        /*04c8*/ 	.word	0x0000fde0


	//   ....[49]....
        /*04cc*/ 	.word	0x00012ba0


	//   ....[50]....
        /*04d0*/ 	.word	0x00012de0


	//   ....[51]....
        /*04d4*/ 	.word	0x000136a0


	//   ....[52]....
        /*04d8*/ 	.word	0x00013e50


	//   ....[53]....
        /*04dc*/ 	.word	0x00014df0


	//   ....[54]....
        /*04e0*/ 	.word	0x00014e60


	//   ....[55]....
        /*04e4*/ 	.word	0x00015060


	//   ....[56]....
        /*04e8*/ 	.word	0x000150e0


	//   ....[57]....
        /*04ec*/ 	.word	0x00015120


	//   ....[58]....
        /*04f0*/ 	.word	0x000151e0


	//   ....[59]....
        /*04f4*/ 	.word	0x00015520


	//   ....[60]....
        /*04f8*/ 	.word	0x000155e0


	//   ....[61]....
        /*04fc*/ 	.word	0x000178d0


	//   ....[62]....
        /*0500*/ 	.word	0x000178e0


	//   ....[63]....
        /*0504*/ 	.word	0x000178f0


	//   ....[64]....
        /*0508*/ 	.word	0x00017900


	//   ....[65]....
        /*050c*/ 	.word	0x00017930


	//   ....[66]....
        /*0510*/ 	.word	0x00017950


	//   ....[67]....
        /*0514*/ 	.word	0x00017970


	//   ....[68]....
        /*0518*/ 	.word	0x00017980


	//   ....[69]....
        /*051c*/ 	.word	0x00018c60


	//   ....[70]....
        /*0520*/ 	.word	0x00018cd0


	//   ....[71]....
        /*0524*/ 	.word	0x00018d00


	//   ....[72]....
        /*0528*/ 	.word	0x00018d30


	//   ....[73]....
        /*052c*/ 	.word	0x00018d70


	//   ....[74]....
        /*0530*/ 	.word	0x00018da0


	//   ....[75]....
        /*0534*/ 	.word	0x00018dd0


	//   ....[76]....
        /*0538*/ 	.word	0x00018de0


	//   ....[77]....
        /*053c*/ 	.word	0x00018ec0


	//   ....[78]....
        /*0540*/ 	.word	0x00018f20


	//   ....[79]....
        /*0544*/ 	.word	0x00018f50


	//   ....[80]....
        /*0548*/ 	.word	0x00018fb0


	//   ....[81]....
        /*054c*/ 	.word	0x00018fc0


	//   ....[82]....
        /*0550*/ 	.word	0x00018fd0


	//   ....[83]....
        /*0554*/ 	.word	0x00018ff0


	//   ....[84]....
        /*0558*/ 	.word	0x00019050


	//   ....[85]....
        /*055c*/ 	.word	0x00019100


	//   ....[86]....
        /*0560*/ 	.word	0x00019110


	//   ....[87]....
        /*0564*/ 	.word	0x00019140


	//   ....[88]....
        /*0568*/ 	.word	0x00019150


	//   ....[89]....
        /*056c*/ 	.word	0x00019160


	//   ....[90]....
        /*0570*/ 	.word	0x00019170


	//   ....[91]....
        /*0574*/ 	.word	0x000191f0


	//   ....[92]....
        /*0578*/ 	.word	0x00019200


	//   ....[93]....
        /*057c*/ 	.word	0x00019960


	//   ....[94]....
        /*0580*/ 	.word	0x000199a0


	//   ....[95]....
        /*0584*/ 	.word	0x000199d0


	//   ....[96]....
        /*0588*/ 	.word	0x00019a00


	//   ....[97]....
        /*058c*/ 	.word	0x00019a30


	//   ....[98]....
        /*0590*/ 	.word	0x00019a60


	//   ....[99]....
        /*0594*/ 	.word	0x00019a90


	//   ....[100]....
        /*0598*/ 	.word	0x00019ab0


	//   ....[101]....
        /*059c*/ 	.word	0x00019ad0


	//   ....[102]....
        /*05a0*/ 	.word	0x00019b00


	//   ....[103]....
        /*05a4*/ 	.word	0x00019b10


	//   ....[104]....
        /*05a8*/ 	.word	0x00019b20


	//   ....[105]....
        /*05ac*/ 	.word	0x00019b30


	//   ....[106]....
        /*05b0*/ 	.word	0x00019b40


	//   ....[107]....
        /*05b4*/ 	.word	0x00019b70


	//   ....[108]....
        /*05b8*/ 	.word	0x00019b90


	//----- nvinfo : EIATTR_EXIT_INSTR_OFFSETS
	.align		4
.L_370:
        /*05bc*/ 	.byte	0x04, 0x1c
        /*05be*/ 	.short	(.L_372 - .L_371)


	//   ....[0]....
.L_371:
        /*05c0*/ 	.word	0x00000370


	//   ....[1]....
        /*05c4*/ 	.word	0x000192a0


	//   ....[2]....
        /*05c8*/ 	.word	0x000192e0


	//   ....[3]....
        /*05cc*/ 	.word	0x00019cf0


	//   ....[4]....
        /*05d0*/ 	.word	0x00019d30


	//----- nvinfo : EIATTR_CTAIDZ_USED
	.align		4
.L_372:
        /*05d4*/ 	.byte	0x01, 0x04
	.zero		2


	//----- nvinfo : EIATTR_MAX_THREADS
	.align		4
        /*05d8*/ 	.byte	0x04, 0x05
        /*05da*/ 	.short	(.L_374 - .L_373)
.L_373:
        /*05dc*/ 	.word	0x00000080
        /*05e0*/ 	.word	0x00000001
        /*05e4*/ 	.word	0x00000001


	//----- nvinfo : EIATTR_CRS_STACK_SIZE
	.align		4
.L_374:
        /*05e8*/ 	.byte	0x04, 0x1e
        /*05ea*/ 	.short	(.L_376 - .L_375)
.L_375:
        /*05ec*/ 	.word	0x00000000
.L_376:


//--------------------- .nv.info._ZN7cutlass13device_kernelIN5flash19enable_sm80_to_sm89INS1_16FlashAttnFwdSm80INS1_25CollectiveMainloopFwdSm80ILi4ELi1ELb0EN4cute5tupleIJNS5_1CILi128EEENS7_ILi96EEENS7_ILi64EEEEEELi64ENS_10bfloat16_tEfNS_4arch4Sm80ELb0ELb1ELb0ELb1ELb0ELb1ELb1ELb0EEENS1_21CollectiveEpilogueFwdINS6_IJS8_SA_S9_EEENS6_IJNS7_ILi1EEESI_SI_EEESC_SE_Li128ELb1ELb1ELb0ELb0EEENS1_19SingleTileSchedulerILb1ELb0ELb1ELi128EEEEEEEEEvNT_6ParamsE --------------------------
	.section	.nv.info._ZN7cutlass13device_kernelIN5flash19enable_sm80_to_sm89INS1_16FlashAttnFwdSm80INS1_25CollectiveMainloopFwdSm80ILi4ELi1ELb0EN4cute5tupleIJNS5_1CILi128EEENS7_ILi96EEENS7_ILi64EEEEEELi64ENS_10bfloat16_tEfNS_4arch4Sm80ELb0ELb1ELb0ELb1ELb0ELb1ELb1ELb0EEENS1_21CollectiveEpilogueFwdINS6_IJS8_SA_S9_EEENS6_IJNS7_ILi1EEESI_SI_EEESC_SE_Li128ELb1ELb1ELb0ELb0EEENS1_19SingleTileSchedulerILb1ELb0ELb1ELi128EEEEEEEEEvNT_6ParamsE,"",@"SHT_CUDA_INFO"
	.sectionflags	@""
	.align	4


	//----- nvinfo : EIATTR_CUDA_API_VERSION
	.align		4
        /*0000*/ 	.byte	0x04, 0x37
        /*0002*/ 	.short	(.L_378 - .L_377)
.L_377:
        /*0004*/ 	.word	0x00000082


	//----- nvinfo : EIATTR_SW2861232_WAR
	.align		4
.L_378:
        /*0008*/ 	.byte	0x01, 0x35
	.zero		2


	//----- nvinfo : EIATTR_PARAM_CBANK
	.align		4
        /*000c*/ 	.byte	0x04, 0x0a
        /*000e*/ 	.short	(.L_380 - .L_379)
	.align		4
.L_379:
        /*0010*/ 	.word	index@(.nv.constant0._ZN7cutlass13device_kernelIN5flash19enable_sm80_to_sm89INS1_16FlashAttnFwdSm80INS1_25CollectiveMainloopFwdSm80ILi4ELi1ELb0EN4cute5tupleIJNS5_1CILi128EEENS7_ILi96EEENS7_ILi64EEEEEELi64ENS_10bfloat16_tEfNS_4arch4Sm80ELb0ELb1ELb0ELb1ELb0ELb1ELb1ELb0EEENS1_21CollectiveEpilogueFwdINS6_IJS8_SA_S9_EEENS6_IJNS7_ILi1EEESI_SI_EEESC_SE_Li128ELb1ELb1ELb0ELb0EEENS1_19SingleTileSchedulerILb1ELb0ELb1ELi128EEEEEEEEEvNT_6ParamsE)
        /*0014*/ 	.short	0x0160
        /*0016*/ 	.short	0x0418


	//----- nvinfo : EIATTR_CBANK_PARAM_SIZE
	.align		4
.L_380:
        /*0018*/ 	.byte	0x03, 0x19
        /*001a*/ 	.short	0x0418


	//----- nvinfo : EIATTR_KPARAM_INFO
	.align		4
        /*001c*/ 	.byte	0x04, 0x17
        /*001e*/ 	.short	(.L_382 - .L_381)
.L_381:
        /*0020*/ 	.word	0x00000000
        /*0024*/ 	.short	0x0000
        /*0026*/ 	.short	0x0000
        /*0028*/ 	.byte	0x00, 0xf0, 0x61, 0x10


	//----- nvinfo : EIATTR_MAXREG_COUNT
	.align		4
.L_382:
        /*002c*/ 	.byte	0x03, 0x1b
        /*002e*/ 	.short	0x00ff


	//----- nvinfo : EIATTR_NUM_BARRIERS
	.align		4
        /*0030*/ 	.byte	0x02, 0x4c
        /*0032*/ 	.byte	0x02
	.zero		1


	//----- nvinfo : EIATTR_ANNOTATIONS
	.align		4
        /*0034*/ 	.byte	0x04, 0x55
        /*0036*/ 	.short	(.L_384 - .L_383)


	//   ....[0]....
.L_383:
        /* <DEDUP_REMOVED lines=56> */


	//----- nvinfo : EIATTR_MERCURY_ISA_VERSION
	.align		4
.L_384:
        /*03a0*/ 	.byte	0x03, 0x5f
        /*03a2*/ 	.short	0x0000


	//----- nvinfo : EIATTR_COOP_GROUP_MASK_REGIDS
	.align		4
        /*03a4*/ 	.byte	0x04, 0x29
        /*03a6*/ 	.short	(.L_386 - .L_385)


	//   ....[0]....
.L_385:
        /*03a8*/ 	.word	0xffffffff


	//   ....[1]....
        /*03ac*/ 	.word	0xffffffff


	//   ....[2]....
        /*03b0*/ 	.word	0xffffffff


	//   ....[3]....
        /*03b4*/ 	.word	0xffffffff


	//   ....[4]....
        /*03b8*/ 	.word	0xffffffff


	//   ....[5]....
        /*03bc*/ 	.word	0xffffffff


	//   ....[6]....
        /*03c0*/ 	.word	0xffffffff


	//   ....[7]....
        /*03c4*/ 	.word	0xffffffff


	//   ....[8]....
        /*03c8*/ 	.word	0xffffffff


	//   ....[9]....
        /*03cc*/ 	.word	0xffffffff


	//   ....[10]....
        /*03d0*/ 	.word	0xffffffff


	//   ....[11]....
        /*03d4*/ 	.word	0xffffffff


	//   ....[12]....
        /*03d8*/ 	.word	0xffffffff


	//   ....[13]....
        /*03dc*/ 	.word	0xffffffff


	//   ....[14]....
        /*03e0*/ 	.word	0xffffffff


	//   ....[15]....
        /*03e4*/ 	.word	0xffffffff


	//   ....[16]....
        /*03e8*/ 	.word	0xffffffff


	//   ....[17]....
        /*03ec*/ 	.word	0xffffffff


	//   ....[18]....
        /*03f0*/ 	.word	0xffffffff


	//   ....[19]....
        /*03f4*/ 	.word	0xffffffff


	//   ....[20]....
        /*03f8*/ 	.word	0xffffffff


	//   ....[21]....
        /*03fc*/ 	.word	0xffffffff


	//   ....[22]....
        /*0400*/ 	.word	0xffffffff


	//   ....[23]....
        /*0404*/ 	.word	0xffffffff


	//   ....[24]....
        /*0408*/ 	.word	0xffffffff


	//   ....[25]....
        /*040c*/ 	.word	0xffffffff


	//   ....[26]....
        /*0410*/ 	.word	0xffffffff


	//   ....[27]....
        /*0414*/ 	.word	0xffffffff


	//   ....[28]....
        /*0418*/ 	.word	0xffffffff


	//   ....[29]....
        /*041c*/ 	.word	0xffffffff


	//   ....[30]....
        /*0420*/ 	.word	0xffffffff


	//   ....[31]....
        /*0424*/ 	.word	0xffffffff


	//   ....[32]....
        /*0428*/ 	.word	0xffffffff


	//   ....[33]....
        /*042c*/ 	.word	0xffffffff


	//   ....[34]....
        /*0430*/ 	.word	0xffffffff


	//   ....[35]....
        /*0434*/ 	.word	0xffffffff


	//   ....[36]....
        /*0438*/ 	.word	0xffffffff


	//   ....[37]....
        /*043c*/ 	.word	0xffffffff


	//   ....[38]....
        /*0440*/ 	.word	0xffffffff


	//   ....[39]....
        /*0444*/ 	.word	0xffffffff


	//   ....[40]....
        /*0448*/ 	.word	0xffffffff


	//   ....[41]....
        /*044c*/ 	.word	0xffffffff


	//   ....[42]....
        /*0450*/ 	.word	0xffffffff


	//   ....[43]....
        /*0454*/ 	.word	0xffffffff


	//   ....[44]....
        /*0458*/ 	.word	0xffffffff


	//   ....[45]....
        /*045c*/ 	.word	0xffffffff


	//   ....[46]....
        /*0460*/ 	.word	0xffffffff


	//   ....[47]....
        /*0464*/ 	.word	0xffffffff


	//   ....[48]....
        /*0468*/ 	.word	0xffffffff


	//   ....[49]....
        /*046c*/ 	.word	0xffffffff


	//   ....[50]....
        /*0470*/ 	.word	0xffffffff


	//   ....[51]....
        /*0474*/ 	.word	0xffffffff


	//   ....[52]....
        /*0478*/ 	.word	0xffffffff


	//   ....[53]....
        /*047c*/ 	.word	0xffffffff


	//   ....[54]....
        /*0480*/ 	.word	0xffffffff


	//   ....[55]....
        /*0484*/ 	.word	0xffffffff


	//   ....[56]....
        /*0488*/ 	.word	0xffffffff


	//   ....[57]....
        /*048c*/ 	.word	0xffffffff


	//   ....[58]....
        /*0490*/ 	.word	0xffffffff


	//   ....[59]....
        /*0494*/ 	.word	0xffffffff


	//   ....[60]....
        /*0498*/ 	.word	0xffffffff


	//   ....[61]....
        /*049c*/ 	.word	0xffffffff


	//   ....[62]....
        /*04a0*/ 	.word	0xffffffff


	//   ....[63]....
        /*04a4*/ 	.word	0xffffffff


	//   ....[64]....
        /*04a8*/ 	.word	0xffffffff


	//   ....[65]....
        /*04ac*/ 	.word	0xffffffff


	//   ....[66]....
        /*04b0*/ 	.word	0xffffffff


	//   ....[67]....
        /*04b4*/ 	.word	0xffffffff


	//   ....[68]....
        /*04b8*/ 	.word	0xffffffff


	//   ....[69]....
        /*04bc*/ 	.word	0xffffffff


	//   ....[70]....
        /*04c0*/ 	.word	0xffffffff


	//   ....[71]....
        /*04c4*/ 	.word	0xffffffff


	//   ....[72]....
        /*04c8*/ 	.word	0xffffffff


	//   ....[73]....
        /*04cc*/ 	.word	0xffffffff


	//   ....[74]....
        /*04d0*/ 	.word	0xffffffff


	//   ....[75]....
        /*04d4*/ 	.word	0xffffffff


	//   ....[76]....
        /*04d8*/ 	.word	0xffffffff


	//   ....[77]....
        /*04dc*/ 	.word	0xffffffff


	//   ....[78]....
        /*04e0*/ 	.word	0xffffffff


	//   ....[79]....
        /*04e4*/ 	.word	0xffffffff


	//   ....[80]....
        /*04e8*/ 	.word	0xffffffff


	//   ....[81]....
        /*04ec*/ 	.word	0xffffffff


	//   ....[82]....
        /*04f0*/ 	.word	0xffffffff


	//   ....[83]....
        /*04f4*/ 	.word	0xffffffff


	//   ....[84]....
        /*04f8*/ 	.word	0xffffffff


	//   ....[85]....
        /*04fc*/ 	.word	0xffffffff


	//   ....[86]....
        /*0500*/ 	.word	0xffffffff


	//   ....[87]....
        /*0504*/ 	.word	0xffffffff


	//   ....[88]....
        /*0508*/ 	.word	0xffffffff


	//   ....[89]....
        /*050c*/ 	.word	0xffffffff


	//   ....[90]....
        /*0510*/ 	.word	0xffffffff


	//   ....[91]....
        /*0514*/ 	.word	0xffffffff


	//   ....[92]....
        /*0518*/ 	.word	0xffffffff


	//   ....[93]....
        /*051c*/ 	.word	0xffffffff


	//   ....[94]....
        /*0520*/ 	.word	0xffffffff


	//   ....[95]....
        /*0524*/ 	.word	0xffffffff


	//   ....[96]....
        /*0528*/ 	.word	0xffffffff


	//   ....[97]....
        /*052c*/ 	.word	0xffffffff


	//   ....[98]....
        /*0530*/ 	.word	0xffffffff


	//   ....[99]....
        /*0534*/ 	.word	0xffffffff


	//   ....[100]....
        /*0538*/ 	.word	0xffffffff


	//   ....[101]....
        /*053c*/ 	.word	0xffffffff


	//   ....[102]....
        /*0540*/ 	.word	0xffffffff


	//   ....[103]....
        /*0544*/ 	.word	0xffffffff


	//   ....[104]....
        /*0548*/ 	.word	0xffffffff


	//   ....[105]....
        /*054c*/ 	.word	0xffffffff


	//   ....[106]....
        /*0550*/ 	.word	0xffffffff


	//   ....[107]....
        /*0554*/ 	.word	0xffffffff


	//   ....[108]....
        /*0558*/ 	.word	0xffffffff


	//   ....[109]....
        /*055c*/ 	.word	0xffffffff


	//   ....[110]....
        /*0560*/ 	.word	0xffffffff


	//   ....[111]....
        /*0564*/ 	.word	0xffffffff


	//   ....[112]....
        /*0568*/ 	.word	0xffffffff


	//   ....[113]....
        /*056c*/ 	.word	0xffffffff


	//   ....[114]....
        /*0570*/ 	.word	0xffffffff


	//   ....[115]....
        /*0574*/ 	.word	0xffffffff


	//   ....[116]....
        /*0578*/ 	.word	0xffffffff


	//   ....[117]....
        /*057c*/ 	.word	0xffffffff


	//   ....[118]....
        /*0580*/ 	.word	0xffffffff


	//   ....[119]....
        /*0584*/ 	.word	0xffffffff


	//   ....[120]....
        /*0588*/ 	.word	0xffffffff


	//   ....[121]....
        /*058c*/ 	.word	0xffffffff


	//   ....[122]....
        /*0590*/ 	.word	0xffffffff


	//   ....[123]....
        /*0594*/ 	.word	0xffffffff


	//   ....[124]....
        /*0598*/ 	.word	0xffffffff


	//   ....[125]....
        /*059c*/ 	.word	0xffffffff


	//   ....[126]....
        /*05a0*/ 	.word	0xffffffff


	//   ....[127]....
        /*05a4*/ 	.word	0xffffffff


	//   ....[128]....
        /*05a8*/ 	.word	0xffffffff


	//   ....[129]....
        /*05ac*/ 	.word	0xffffffff


	//   ....[130]....
        /*05b0*/ 	.word	0xffffffff


	//   ....[131]....
        /*05b4*/ 	.word	0xffffffff


	//   ....[132]....
        /*05b8*/ 	.word	0xffffffff


	//   ....[133]....
        /*05bc*/ 	.word	0xffffffff


	//   ....[134]....
        /*05c0*/ 	.word	0xffffffff


	//   ....[135]....
        /*05c4*/ 	.word	0xffffffff


	//   ....[136]....
        /*05c8*/ 	.word	0xffffffff


	//   ....[137]....
        /*05cc*/ 	.word	0xffffffff


	//   ....[138]....
        /*05d0*/ 	.word	0xffffffff


	//   ....[139]....
        /*05d4*/ 	.word	0xffffffff


	//   ....[140]....
        /*05d8*/ 	.word	0xffffffff


	//----- nvinfo : EIATTR_COOP_GROUP_INSTR_OFFSETS
	.align		4
.L_386:
        /*05dc*/ 	.byte	0x04, 0x28
        /*05de*/ 	.short	(.L_388 - .L_387)


	//   ....[0]....
.L_387:
        /*05e0*/ 	.word	0x00000090


	//   ....[1]....
        /*05e4*/ 	.word	0x00007700


	//   ....[2]....
        /*05e8*/ 	.word	0x00007720


	//   ....[3]....
        /*05ec*/ 	.word	0x00007930


	//   ....[4]....
        /*05f0*/ 	.word	0x00007960


	//   ....[5]....
        /*05f4*/ 	.word	0x000079f0


	//   ....[6]....
        /*05f8*/ 	.word	0x00007a20


	//   ....[7]....
        /*05fc*/ 	.word	0x00007ab0


	//   ....[8]....
        /*0600*/ 	.word	0x00007ae0


	//   ....[9]....
        /*0604*/ 	.word	0x00007b70


	//   ....[10]....
        /*0608*/ 	.word	0x00007ba0


	//   ....[11]....
        /*060c*/ 	.word	0x00007c30


	//   ....[12]....
        /*0610*/ 	.word	0x00007c60


	//   ....[13]....
        /*0614*/ 	.word	0x00007cf0


	//   ....[14]....
        /*0618*/ 	.word	0x00007d20


	//   ....[15]....
        /*061c*/ 	.word	0x00007dd0


	//   ....[16]....
        /*0620*/ 	.word	0x00007df0


	//   ....[17]....
        /*0624*/ 	.word	0x000085c0


	//   ....[18]....
        /*0628*/ 	.word	0x000085e0


	//   ....[19]....
        /*062c*/ 	.word	0x000085f0


	//   ....[20]....
        /*0630*/ 	.word	0x00008600


	//   ....[21]....
        /*0634*/ 	.word	0x00008770


	//   ....[22]....
        /*0638*/ 	.word	0x000087b0


	//   ....[23]....
        /*063c*/ 	.word	0x00008800


	//   ....[24]....
        /*0640*/ 	.word	0x00008840


	//   ....[25]....
        /*0644*/ 	.word	0x00008a10


	//   ....[26]....
        /*0648*/ 	.word	0x00008a50


	//   ....[27]....
        /*064c*/ 	.word	0x00008aa0


	//   ....[28]....
        /*0650*/ 	.word	0x00008ae0


	//   ....[29]....
        /*0654*/ 	.word	0x00008cd0


	//   ....[30]....
        /*0658*/ 	.word	0x00008d10


	//   ....[31]....
        /*065c*/ 	.word	0x00008d60


	//   ....[32]....
        /*0660*/ 	.word	0x00008da0


	//   ....[33]....
        /*0664*/ 	.word	0x0000ac80


	//   ....[34]....
        /*0668*/ 	.word	0x0000aca0


	//   ....[35]....
        /*066c*/ 	.word	0x0000acd0


	//   ....[36]....
        /*0670*/ 	.word	0x0000ace0


	//   ....[37]....
        /*0674*/ 	.word	0x0000adc0


	//   ....[38]....
        /*0678*/ 	.word	0x0000ae00


	//   ....[39]....
        /*067c*/ 	.word	0x0000ae20


	//   ....[40]....
        /*0680*/ 	.word	0x0000ae30


	//   ....[41]....
        /*0684*/ 	.word	0x0000aff0


	//   ....[42]....
        /*0688*/ 	.word	0x0000b030


	//   ....[43]....
        /*068c*/ 	.word	0x0000b050


	//   ....[44]....
        /*0690*/ 	.word	0x0000b060


	//   ....[45]....
        /*0694*/ 	.word	0x0000b160


	//   ....[46]....
        /*0698*/ 	.word	0x0000b1a0


	//   ....[47]....
        /*069c*/ 	.word	0x0000b200


	//   ....[48]....
        /*06a0*/ 	.word	0x0000b230


	//   ....[49]....
        /*06a4*/ 	.word	0x0000e1c0


	//   ....[50]....
        /*06a8*/ 	.word	0x0000e3f0


	//   ....[51]....
        /*06ac*/ 	.word	0x0000e590


	//   ....[52]....
        /*06b0*/ 	.word	0x0000f400


	//   ....[53]....
        /*06b4*/ 	.word	0x000101f0


	//   ....[54]....
        /*06b8*/ 	.word	0x00010310


	//   ....[55]....
        /*06bc*/ 	.word	0x00010410


	//   ....[56]....
        /*06c0*/ 	.word	0x00010530


	//   ....[57]....
        /*06c4*/ 	.word	0x00010b90


	//   ....[58]....
        /*06c8*/ 	.word	0x00010c20


	//   ....[59]....
        /*06cc*/ 	.word	0x00010ca0


	//   ....[60]....
        /*06d0*/ 	.word	0x00010d80


	//   ....[61]....
        /*06d4*/ 	.word	0x00013ec0


	//   ....[62]....
        /*06d8*/ 	.word	0x00014080


	//   ....[63]....
        /*06dc*/ 	.word	0x00014240


	//   ....[64]....
        /*06e0*/ 	.word	0x00015670


	//   ....[65]....
        /*06e4*/ 	.word	0x00015e40


	//   ....[66]....
        /*06e8*/ 	.word	0x00016000


	//   ....[67]....
        /*06ec*/ 	.word	0x00016290


	//   ....[68]....
        /*06f0*/ 	.word	0x00016360


	//   ....[69]....
        /*06f4*/ 	.word	0x000163b0


	//   ....[70]....
        /*06f8*/ 	.word	0x00016470


	//   ....[71]....
        /*06fc*/ 	.word	0x000167e0


	//   ....[72]....
        /*0700*/ 	.word	0x000168d0


	//   ....[73]....
        /*0704*/ 	.word	0x00019e40


	//   ....[74]....
        /*0708*/ 	.word	0x00019ea0


	//   ....[75]....
        /*070c*/ 	.word	0x00019f50


	//   ....[76]....
        /*0710*/ 	.word	0x00019fb0


	//   ....[77]....
        /*0714*/ 	.word	0x00019fe0


	//   ....[78]....
        /*0718*/ 	.word	0x0001a060


	//   ....[79]....
        /*071c*/ 	.word	0x0001a2b0


	//   ....[80]....
        /*0720*/ 	.word	0x0001a530


	//   ....[81]....
        /*0724*/ 	.word	0x0001d250


	//   ....[82]....
        /*0728*/ 	.word	0x0001d6f0


	//   ....[83]....
        /*072c*/ 	.word	0x0001e0c0


	//   ....[84]....
        /*0730*/ 	.word	0x0001e890


	//   ....[85]....
        /*0734*/ 	.word	0x0001f630


	//   ....[86]....
        /*0738*/ 	.word	0x0001f7e0


	//   ....[87]....
        /*073c*/ 	.word	0x0001f8c0


	//   ....[88]....
        /*0740*/ 	.word	0x0001fa60


	//   ....[89]....
        /*0744*/ 	.word	0x0001fb10


	//   ....[90]....
        /*0748*/ 	.word	0x0001fc50


	//   ....[91]....
        /*074c*/ 	.word	0x0001ff30


	//   ....[92]....
        /*0750*/ 	.word	0x0001ffc0


	//   ....[93]....
        /*0754*/ 	.word	0x00022360


	//   ....[94]....
        /*0758*/ 	.word	0x00022370


	//   ....[95]....
        /*075c*/ 	.word	0x00022380


	//   ....[96]....
        /*0760*/ 	.word	0x00022390


	//   ....[97]....
        /*0764*/ 	.word	0x000223c0


	//   ....[98]....
        /*0768*/ 	.word	0x000223e0


	//   ....[99]....
        /*076c*/ 	.word	0x00022400


	//   ....[100]....
        /*0770*/ 	.word	0x00022410


	//   ....[101]....
        /*0774*/ 	.word	0x000236f0


	//   ....[102]....
        /*0778*/ 	.word	0x00023750


	//   ....[103]....
        /*077c*/ 	.word	0x00023770


	//   ....[104]....
        /*0780*/ 	.word	0x000237a0


	//   ....[105]....
        /*0784*/ 	.word	0x000237e0


	//   ....[106]....
        /*0788*/ 	.word	0x00023810


	//   ....[107]....
        /*078c*/ 	.word	0x00023840


	//   ....[108]....
        /*0790*/ 	.word	0x00023870


	//   ....[109]....
        /*0794*/ 	.word	0x00023960


	//   ....[110]....
        /*0798*/ 	.word	0x00023970


	//   ....[111]....
        /*079c*/ 	.word	0x000239b0


	//   ....[112]....
        /*07a0*/ 	.word	0x000239e0


	//   ....[113]....
        /*07a4*/ 	.word	0x00023a30


	//   ....[114]....
        /*07a8*/ 	.word	0x00023a50


	//   ....[115]....
        /*07ac*/ 	.word	0x00023a60


	//   ....[116]....
        /*07b0*/ 	.word	0x00023ac0


	//   ....[117]....
        /*07b4*/ 	.word	0x00023b70


	//   ....[118]....
        /*07b8*/ 	.word	0x00023ba0


	//   ....[119]....
        /*07bc*/ 	.word	0x00023bd0


	//   ....[120]....
        /*07c0*/ 	.word	0x00023bf0


	//   ....[121]....
        /*07c4*/ 	.word	0x00023c00


	//   ....[122]....
        /*07c8*/ 	.word	0x00023c10


	//   ....[123]....
        /*07cc*/ 	.word	0x00023c90


	//   ....[124]....
        /*07d0*/ 	.word	0x00023ca0


	//   ....[125]....
        /*07d4*/ 	.word	0x000243c0


	//   ....[126]....
        /*07d8*/ 	.word	0x00024400


	//   ....[127]....
        /*07dc*/ 	.word	0x00024430


	//   ....[128]....
        /*07e0*/ 	.word	0x00024460


	//   ....[129]....
        /*07e4*/ 	.word	0x00024490


	//   ....[130]....
        /*07e8*/ 	.word	0x000244c0


	//   ....[131]....
        /*07ec*/ 	.word	0x000244f0


	//   ....[132]....
        /*07f0*/ 	.word	0x00024520


	//   ....[133]....
        /*07f4*/ 	.word	0x00024540


	//   ....[134]....
        /*07f8*/ 	.word	0x00024560


	//   ....[135]....
        /*07fc*/ 	.word	0x00024570


	//   ....[136]....
        /*0800*/ 	.word	0x00024580


	//   ....[137]....
        /*0804*/ 	.word	0x00024590


	//   ....[138]....
        /*0808*/ 	.word	0x000245a0


	//   ....[139]....
        /*080c*/ 	.word	0x000245b0


	//   ....[140]....
        /*0810*/ 	.word	0x000245e0


	//----- nvinfo : EIATTR_EXIT_INSTR_OFFSETS
	.align		4
.L_388:
        /*0814*/ 	.byte	0x04, 0x1c
        /*0816*/ 	.short	(.L_390 - .L_389)


	//   ....[0]....
.L_389:
        /*0818*/ 	.word	0x00000370


	//   ....[1]....
        /*081c*/ 	.word	0x00023d40


	//   ....[2]....
        /*0820*/ 	.word	0x00023d80


	//   ....[3]....
        /*0824*/ 	.word	0x00024770


	//   ....[4]....
        /*0828*/ 	.word	0x000247b0


	//----- nvinfo : EIATTR_CTAIDZ_USED
	.align		4
.L_390:
        /*082c*/ 	.byte	0x01, 0x04
	.zero		2


	//----- nvinfo : EIATTR_MAX_THREADS
	.align		4
        /*0830*/ 	.byte	0x04, 0x05
        /*0832*/ 	.short	(.L_392 - .L_391)
.L_391:
        /*0834*/ 	.word	0x00000080
        /*0838*/ 	.word	0x00000001
        /*083c*/ 	.word	0x00000001


	//----- nvinfo : EIATTR_CRS_STACK_SIZE
	.align		4
.L_392:
        /*0840*/ 	.byte	0x04, 0x1e
        /*0842*/ 	.short	(.L_394 - .L_393)
.L_393:
        /*0844*/ 	.word	0x00000000
.L_394:


//--------------------- .nv.info._ZN7cutlass13device_kernelIN5flash19enable_sm80_to_sm89INS1_16FlashAttnFwdSm80INS1_25CollectiveMainloopFwdSm80ILi4ELi1ELb0EN4cute5tupleIJNS5_1CILi128EEENS7_ILi112EEENS7_ILi64EEEEEELi64ENS_10bfloat16_tEfNS_4arch4Sm80ELb1ELb0ELb0ELb0ELb0ELb0ELb1ELb0EEENS1_21CollectiveEpilogueFwdINS6_IJS8_SA_S9_EEENS6_IJNS7_ILi1EEESI_SI_EEESC_SE_Li128ELb0ELb1ELb0ELb0EEENS1_30DynamicPersistentTileSchedulerILi128ELi128ELb0ELb1ELb0EEEEEEEEEvNT_6ParamsE --------------------------
	.section	.nv.info._ZN7cutlass13device_kernelIN5flash19enable_sm80_to_sm89INS1_16FlashAttnFwdSm80INS1_25CollectiveMainloopFwdSm80ILi4ELi1ELb0EN4cute5tupleIJNS5_1CILi128EEENS7_ILi112EEENS7_ILi64EEEEEELi64ENS_10bfloat16_tEfNS_4arch4Sm80ELb1ELb0ELb0ELb0ELb0ELb0ELb1ELb0EEENS1_21CollectiveEpilogueFwdINS6_IJS8_SA_S9_EEENS6_IJNS7_ILi1EEESI_SI_EEESC_SE_Li128ELb0ELb1ELb0ELb0EEENS1_30DynamicPersistentTileSchedulerILi128ELi128ELb0ELb1ELb0EEEEEEEEEvNT_6ParamsE,"",@"SHT_CUDA_INFO"
	.sectionflags	@""
	.align	4


	//----- nvinfo : EIATTR_CUDA_API_VERSION
	.align		4
        /*0000*/ 	.byte	0x04, 0x37
        /*0002*/ 	.short	(.L_396 - .L_395)
.L_395:
        /*0004*/ 	.word	0x00000082


	//----- nvinfo : EIATTR_SW2861232_WAR
	.align		4
.L_396:
        /*0008*/ 	.byte	0x01, 0x35
	.zero		2


	//----- nvinfo : EIATTR_PARAM_CBANK
	.align		4
        /*000c*/ 	.byte	0x04, 0x0a
        /*000e*/ 	.short	(.L_398 - .L_397)
	.align		4
.L_397:
        /*0010*/ 	.word	index@(.nv.constant0._ZN7cutlass13device_kernelIN5flash19enable_sm80_to_sm89INS1_16FlashAttnFwdSm80INS1_25CollectiveMainloopFwdSm80ILi4ELi1ELb0EN4cute5tupleIJNS5_1CILi128EEENS7_ILi112EEENS7_ILi64EEEEEELi64ENS_10bfloat16_tEfNS_4arch4Sm80ELb1ELb0ELb0ELb0ELb0ELb0ELb1ELb0EEENS1_21CollectiveEpilogueFwdINS6_IJS8_SA_S9_EEENS6_IJNS7_ILi1EEESI_SI_EEESC_SE_Li128ELb0ELb1ELb0ELb0EEENS1_30DynamicPersistentTileSchedulerILi128ELi128ELb0ELb1ELb0EEEEEEEEEvNT_6ParamsE)
        /*0014*/ 	.short	0x0160
        /*0016*/ 	.short	0x0428


	//----- nvinfo : EIATTR_CBANK_PARAM_SIZE
	.align		4
.L_398:
        /*0018*/ 	.byte	0x03, 0x19
        /*001a*/ 	.short	0x0428


	//----- nvinfo : EIATTR_KPARAM_INFO
	.align		4
        /*001c*/ 	.byte	0x04, 0x17
        /*001e*/ 	.short	(.L_400 - .L_399)
.L_399:
        /*0020*/ 	.word	0x00000000
        /*0024*/ 	.short	0x0000
        /*0026*/ 	.short	0x0000
        /*0028*/ 	.byte	0x00, 0xf0, 0xa1, 0x10


	//----- nvinfo : EIATTR_MAXREG_COUNT
	.align		4
.L_400:
        /*002c*/ 	.byte	0x03, 0x1b
        /*002e*/ 	.short	0x00ff


	//----- nvinfo : EIATTR_NUM_BARRIERS
	.align		4
        /*0030*/ 	.byte	0x02, 0x4c
        /*0032*/ 	.byte	0x06
	.zero		1


	//----- nvinfo : EIATTR_ANNOTATIONS
	.align		4
        /*0034*/ 	.byte	0x04, 0x55
        /*0036*/ 	.short	(.L_402 - .L_401)


	//   ....[0]....
.L_401:
        /* <DEDUP_REMOVED lines=98> */


	//----- nvinfo : EIATTR_MERCURY_ISA_VERSION
	.align		4
.L_402:
        /*0640*/ 	.byte	0x03, 0x5f
        /*0642*/ 	.short	0x0000


	//----- nvinfo : EIATTR_INT_WARP_WIDE_INSTR_OFFSETS
	.align		4
        /*0644*/ 	.byte	0x04, 0x31
        /*0646*/ 	.short	(.L_404 - .L_403)


	//   ....[0]....
.L_403:
        /*0648*/ 	.word	0x00011ba0


	//   ....[1]....
        /*064c*/ 	.word	0x00011c20


	//----- nvinfo : EIATTR_COOP_GROUP_MASK_REGIDS
	.align		4
.L_404:
        /*0650*/ 	.byte	0x04, 0x29
        /*0652*/ 	.short	(.L_406 - .L_405)


	//   ....[0]....
.L_405:
        /*0654*/ 	.word	0xffffffff


	//   ....[1]....
        /*0658*/ 	.word	0xffffffff


	//   ....[2]....
        /*065c*/ 	.word	0xffffffff


	//   ....[3]....
        /*0660*/ 	.word	0xffffffff


	//   ....[4]....
        /*0664*/ 	.word	0xffffffff


	//   ....[5]....
        /*0668*/ 	.word	0xffffffff


	//   ....[6]....
        /*066c*/ 	.word	0xffffffff


	//   ....[7]....
        /*0670*/ 	.word	0xffffffff


	//   ....[8]....
        /*0674*/ 	.word	0xffffffff


	//   ....[9]....
        /*0678*/ 	.word	0xffffffff


	//   ....[10]....
        /*067c*/ 	.word	0xffffffff


	//   ....[11]....
        /*0680*/ 	.word	0xffffffff


	//   ....[12]....
        /*0684*/ 	.word	0xffffffff


	//   ....[13]....
        /*0688*/ 	.word	0xffffffff


	//   ....[14]....
        /*068c*/ 	.word	0xffffffff


	//   ....[15]....
        /*0690*/ 	.word	0xffffffff


	//   ....[16]....
        /*0694*/ 	.word	0xffffffff


	//   ....[17]....
        /*0698*/ 	.word	0xffffffff


	//   ....[18]....
        /*069c*/ 	.word	0xffffffff


	//   ....[19]....
        /*06a0*/ 	.word	0xffffffff


	//   ....[20]....
        /*06a4*/ 	.word	0xffffffff


	//   ....[21]....
        /*06a8*/ 	.word	0xffffffff


	//   ....[22]....
        /*06ac*/ 	.word	0xffffffff


	//   ....[23]....
        /*06b0*/ 	.word	0xffffffff


	//   ....[24]....
        /*06b4*/ 	.word	0xffffffff


	//   ....[25]....
        /*06b8*/ 	.word	0xffffffff


	//   ....[26]....
        /*06bc*/ 	.word	0xffffffff


	//   ....[27]....
        /*06c0*/ 	.word	0xffffffff


	//   ....[28]....
        /*06c4*/ 	.word	0xffffffff


	//   ....[29]....
        /*06c8*/ 	.word	0xffffffff


	//   ....[30]....
        /*06cc*/ 	.word	0xffffffff


	//   ....[31]....
        /*06d0*/ 	.word	0xffffffff


	//   ....[32]....
        /*06d4*/ 	.word	0xffffffff


	//   ....[33]....
        /*06d8*/ 	.word	0xffffffff


	//   ....[34]....
        /*06dc*/ 	.word	0xffffffff


	//   ....[35]....
        /*06e0*/ 	.word	0xffffffff


	//   ....[36]....
        /*06e4*/ 	.word	0xffffffff


	//   ....[37]....
        /*06e8*/ 	.word	0xffffffff


	//   ....[38]....
        /*06ec*/ 	.word	0xffffffff


	//   ....[39]....
        /*06f0*/ 	.word	0xffffffff


	//   ....[40]....
        /*06f4*/ 	.word	0xffffffff


	//   ....[41]....
        /*06f8*/ 	.word	0xffffffff


	//   ....[42]....
        /*06fc*/ 	.word	0xffffffff


	//   ....[43]....
        /*0700*/ 	.word	0xffffffff


	//   ....[44]....
        /*0704*/ 	.word	0xffffffff


	//   ....[45]....
        /*0708*/ 	.word	0xffffffff


	//   ....[46]....
        /*070c*/ 	.word	0xffffffff


	//   ....[47]....
        /*0710*/ 	.word	0xffffffff


	//   ....[48]....
        /*0714*/ 	.word	0xffffffff


	//   ....[49]....
        /*0718*/ 	.word	0xffffffff


	//   ....[50]....
        /*071c*/ 	.word	0xffffffff


	//   ....[51]....
        /*0720*/ 	.word	0xffffffff


	//   ....[52]....
        /*0724*/ 	.word	0xffffffff


	//   ....[53]....
        /*0728*/ 	.word	0xffffffff


	//   ....[54]....
        /*072c*/ 	.word	0xffffffff


	//   ....[55]....
        /*0730*/ 	.word	0xffffffff


	//   ....[56]....
        /*0734*/ 	.word	0xffffffff


	//   ....[57]....
        /*0738*/ 	.word	0xffffffff


	//   ....[58]....
        /*073c*/ 	.word	0xffffffff


	//   ....[59]....
        /*0740*/ 	.word	0xffffffff


	//   ....[60]....
        /*0744*/ 	.word	0xffffffff


	//   ....[61]....
        /*0748*/ 	.word	0xffffffff


	//   ....[62]....
        /*074c*/ 	.word	0xffffffff


	//   ....[63]....
        /*0750*/ 	.word	0xffffffff


	//   ....[64]....
        /*0754*/ 	.word	0xffffffff


	//   ....[65]....
        /*0758*/ 	.word	0xffffffff


	//   ....[66]....
        /*075c*/ 	.word	0xffffffff


	//   ....[67]....
        /*0760*/ 	.word	0xffffffff


	//   ....[68]....
        /*0764*/ 	.word	0xffffffff


	//   ....[69]....
        /*0768*/ 	.word	0xffffffff


	//   ....[70]....
        /*076c*/ 	.word	0xffffffff


	//   ....[71]....
        /*0770*/ 	.word	0xffffffff


	//   ....[72]....
        /*0774*/ 	.word	0xffffffff


	//   ....[73]....
        /*0778*/ 	.word	0xffffffff


	//   ....[74]....
        /*077c*/ 	.word	0xffffffff


	//   ....[75]....
        /*0780*/ 	.word	0xffffffff


	//   ....[76]....
        /*0784*/ 	.word	0xffffffff


	//   ....[77]....
        /*0788*/ 	.word	0xffffffff


	//   ....[78]....
        /*078c*/ 	.word	0xffffffff


	//   ....[79]....
        /*0790*/ 	.word	0xffffffff


	//   ....[80]....
        /*0794*/ 	.word	0xffffffff


	//   ....[81]....
        /*0798*/ 	.word	0xffffffff


	//   ....[82]....
        /*079c*/ 	.word	0xffffffff


	//   ....[83]....
        /*07a0*/ 	.word	0xffffffff


	//   ....[84]....
        /*07a4*/ 	.word	0xffffffff


	//   ....[85]....
        /*07a8*/ 	.word	0xffffffff


	//   ....[86]....
        /*07ac*/ 	.word	0xffffffff


	//   ....[87]....
        /*07b0*/ 	.word	0xffffffff


	//   ....[88]....
        /*07b4*/ 	.word	0xffffffff


	//   ....[89]....
        /*07b8*/ 	.word	0xffffffff


	//   ....[90]....
        /*07bc*/ 	.word	0xffffffff


	//   ....[91]....
        /*07c0*/ 	.word	0xffffffff


	//   ....[92]....
        /*07c4*/ 	.word	0xffffffff


	//   ....[93]....
        /*07c8*/ 	.word	0xffffffff


	//   ....[94]....
        /*07cc*/ 	.word	0xffffffff


	//   ....[95]....
        /*07d0*/ 	.word	0xffffffff


	//   ....[96]....
        /*07d4*/ 	.word	0xffffffff


	//   ....[97]....
        /*07d8*/ 	.word	0xffffffff


	//   ....[98]....
        /*07dc*/ 	.word	0xffffffff


	//   ....[99]....
        /*07e0*/ 	.word	0xffffffff


	//   ....[100]....
        /*07e4*/ 	.word	0xffffffff


	//   ....[101]....
        /*07e8*/ 	.word	0xffffffff


	//   ....[102]....
        /*07ec*/ 	.word	0xffffffff


	//   ....[103]....
        /*07f0*/ 	.word	0xffffffff


	//   ....[104]....
        /*07f4*/ 	.word	0xffffffff


	//   ....[105]....
        /*07f8*/ 	.word	0xffffffff


	//   ....[106]....
        /*07fc*/ 	.word	0xffffffff


	//   ....[107]....
        /*0800*/ 	.word	0xffffffff


	//   ....[108]....
        /*0804*/ 	.word	0xffffffff


	//   ....[109]....
        /*0808*/ 	.word	0xffffffff


	//   ....[110]....
        /*080c*/ 	.word	0xffffffff


	//   ....[111]....
        /*0810*/ 	.word	0xffffffff


	//   ....[112]....
        /*0814*/ 	.word	0xffffffff


	//   ....[113]....
        /*0818*/ 	.word	0xffffffff


	//   ....[114]....
        /*081c*/ 	.word	0xffffffff


	//   ....[115]....
        /*0820*/ 	.word	0xffffffff


	//   ....[116]....
        /*0824*/ 	.word	0xffffffff


	//   ....[117]....
        /*0828*/ 	.word	0xffffffff


	//   ....[118]....
        /*082c*/ 	.word	0xffffffff


	//   ....[119]....
        /*0830*/ 	.word	0xffffffff


	//   ....[120]....
        /*0834*/ 	.word	0xffffffff


	//   ....[121]....
        /*0838*/ 	.word	0xffffffff


	//   ....[122]....
        /*083c*/ 	.word	0xffffffff


	//   ....[123]....
        /*0840*/ 	.word	0xffffffff


	//   ....[124]....
        /*0844*/ 	.word	0xffffffff


	//   ....[125]....
        /*0848*/ 	.word	0xffffffff


	//   ....[126]....
        /*084c*/ 	.word	0xffffffff


	//   ....[127]....
        /*0850*/ 	.word	0xffffffff


	//   ....[128]....
        /*0854*/ 	.word	0xffffffff


	//   ....[129]....
        /*0858*/ 	.word	0xffffffff


	//   ....[130]....
        /*085c*/ 	.word	0xffffffff


	//   ....[131]....
        /*0860*/ 	.word	0xffffffff


	//   ....[132]....
        /*0864*/ 	.word	0xffffffff


	//   ....[133]....
        /*0868*/ 	.word	0xffffffff


	//   ....[134]....
        /*086c*/ 	.word	0xffffffff


	//   ....[135]....
        /*0870*/ 	.word	0xffffffff


	//   ....[136]....
        /*0874*/ 	.word	0xffffffff


	//   ....[137]....
        /*0878*/ 	.word	0xffffffff


	//   ....[138]....
        /*087c*/ 	.word	0xffffffff


	//   ....[139]....
        /*0880*/ 	.word	0xffffffff


	//----- nvinfo : EIATTR_COOP_GROUP_INSTR_OFFSETS
	.align		4
.L_406:
        /*0884*/ 	.byte	0x04, 0x28
        /*0886*/ 	.short	(.L_408 - .L_407)


	//   ....[0]....
.L_407:
        /*0888*/ 	.word	0x00000050


	//   ....[1]....
        /*088c*/ 	.word	0x00001560


	//   ....[2]....
        /*0890*/ 	.word	0x00001580


	//   ....[3]....
        /*0894*/ 	.word	0x00001670


	//   ....[4]....
        /*0898*/ 	.word	0x00001680


	//   ....[5]....
        /*089c*/ 	.word	0x00001760


	//   ....[6]....
        /*08a0*/ 	.word	0x00001780


	//   ....[7]....
        /*08a4*/ 	.word	0x00001860


	//   ....[8]....
        /*08a8*/ 	.word	0x00001870


	//   ....[9]....
        /*08ac*/ 	.word	0x00001950


	//   ....[10]....
        /*08b0*/ 	.word	0x00001970


	//   ....[11]....
        /*08b4*/ 	.word	0x00001a50


	//   ....[12]....
        /*08b8*/ 	.word	0x00001a60


	//   ....[13]....
        /*08bc*/ 	.word	0x00001b40


	//   ....[14]....
        /*08c0*/ 	.word	0x00001b60


	//   ....[15]....
        /*08c4*/ 	.word	0x00001c40


	//   ....[16]....
        /*08c8*/ 	.word	0x00001c50


	//   ....[17]....
        /*08cc*/ 	.word	0x000032d0


	//   ....[18]....
        /*08d0*/ 	.word	0x00003300


	//   ....[19]....
        /*08d4*/ 	.word	0x00003d30


	//   ....[20]....
        /*08d8*/ 	.word	0x00003df0


	//   ....[21]....
        /*08dc*/ 	.word	0x00003e00


	//   ....[22]....
        /*08e0*/ 	.word	0x00003e30


	//   ....[23]....
        /*08e4*/ 	.word	0x00003ea0


	//   ....[24]....
        /*08e8*/ 	.word	0x00004210


	//   ....[25]....
        /*08ec*/ 	.word	0x00004c30


	//   ....[26]....
        /*08f0*/ 	.word	0x00004df0


	//   ....[27]....
        /*08f4*/ 	.word	0x00004e40


	//   ....[28]....
        /*08f8*/ 	.word	0x00004eb0


	//   ....[29]....
        /*08fc*/ 	.word	0x000080e0


	//   ....[30]....
        /*0900*/ 	.word	0x00008100


	//   ....[31]....
        /*0904*/ 	.word	0x00008420


	//   ....[32]....
        /*0908*/ 	.word	0x00008440


	//   ....[33]....
        /*090c*/ 	.word	0x00009240


	//   ....[34]....
        /*0910*/ 	.word	0x000097a0


	//   ....[35]....
        /*0914*/ 	.word	0x00009900


	//   ....[36]....
        /*0918*/ 	.word	0x00009b00


	//   ....[37]....
        /*091c*/ 	.word	0x00009bf0


	//   ....[38]....
        /*0920*/ 	.word	0x00009d10


	//   ....[39]....
        /*0924*/ 	.word	0x00009e30


	//   ....[40]....
        /*0928*/ 	.word	0x00009ea0


	//   ....[41]....
        /*092c*/ 	.word	0x0000e4d0


	//   ....[42]....
        /*0930*/ 	.word	0x0000e560


	//   ....[43]....
        /*0934*/ 	.word	0x0000e620


	//   ....[44]....
        /*0938*/ 	.word	0x0000e680


	//   ....[45]....
        /*093c*/ 	.word	0x0000e6c0


	//   ....[46]....
        /*0940*/ 	.word	0x0000e810


	//   ....[47]....
        /*0944*/ 	.word	0x0000e930


	//   ....[48]....
        /*0948*/ 	.word	0x0000ec20


	//   ....[49]....
        /*094c*/ 	.word	0x000113a0


	//   ....[50]....
        /*0950*/ 	.word	0x00011410


	//   ....[51]....
        /*0954*/ 	.word	0x00011420


	//   ....[52]....
        /*0958*/ 	.word	0x00011430


	//   ....[53]....
        /*095c*/ 	.word	0x00011460


	//   ....[54]....
        /*0960*/ 	.word	0x00011480


	//   ....[55]....
        /*0964*/ 	.word	0x00011490


	//   ....[56]....
        /*0968*/ 	.word	0x000114a0


	//   ....[57]....
        /*096c*/ 	.word	0x00012200


	//   ....[58]....
        /*0970*/ 	.word	0x00012620


	//   ....[59]....
        /*0974*/ 	.word	0x00012640


	//   ....[60]....
        /*0978*/ 	.word	0x00012650


	//   ....[61]....
        /*097c*/ 	.word	0x00012660


	//   ....[62]....
        /*0980*/ 	.word	0x00012670


	//   ....[63]....
        /*0984*/ 	.word	0x00012680


	//   ....[64]....
        /*0988*/ 	.word	0x00012690


	//   ....[65]....
        /*098c*/ 	.word	0x000126a0


	//   ....[66]....
        /*0990*/ 	.word	0x00012810


	//   ....[67]....
        /*0994*/ 	.word	0x00012840


	//   ....[68]....
        /*0998*/ 	.word	0x00012860


	//   ....[69]....
        /*099c*/ 	.word	0x00012870


	//   ....[70]....
        /*09a0*/ 	.word	0x00012890


	//   ....[71]....
        /*09a4*/ 	.word	0x000128b0


	//   ....[72]....
        /*09a8*/ 	.word	0x00012940


	//   ....[73]....
        /*09ac*/ 	.word	0x00012970


	//   ....[74]....
        /*09b0*/ 	.word	0x00012a00


	//   ....[75]....
        /*09b4*/ 	.word	0x00012a30


	//   ....[76]....
        /*09b8*/ 	.word	0x00012a40


	//   ....[77]....
        /*09bc*/ 	.word	0x00012a50


	//   ....[78]....
        /*09c0*/ 	.word	0x00012a60


	//   ....[79]....
        /*09c4*/ 	.word	0x00012a70


	//   ....[80]....
        /*09c8*/ 	.word	0x00012bc0


	//   ....[81]....
        /*09cc*/ 	.word	0x00012bd0


	//   ....[82]....
        /*09d0*/ 	.word	0x00013100


	//   ....[83]....
        /*09d4*/ 	.word	0x00013120


	//   ....[84]....
        /*09d8*/ 	.word	0x000131b0


	//   ....[85]....
        /*09dc*/ 	.word	0x000131c0


	//   ....[86]....
        /*09e0*/ 	.word	0x00013240


	//   ....[87]....
        /*09e4*/ 	.word	0x00013260


	//   ....[88]....
        /*09e8*/ 	.word	0x000132e0


	//   ....[89]....
        /*09ec*/ 	.word	0x000132f0


	//   ....[90]....
        /*09f0*/ 	.word	0x00013370


	//   ....[91]....
        /*09f4*/ 	.word	0x00013390


	//   ....[92]....
        /*09f8*/ 	.word	0x00013410


	//   ....[93]....
        /*09fc*/ 	.word	0x00013420


	//   ....[94]....
        /*0a00*/ 	.word	0x000134a0


	//   ....[95]....
        /*0a04*/ 	.word	0x000134c0


	//   ....[96]....
        /*0a08*/ 	.word	0x00013540


	//   ....[97]....
        /*0a0c*/ 	.word	0x00013550


	//   ....[98]....
        /*0a10*/ 	.word	0x00013660


	//   ....[99]....
        /*0a14*/ 	.word	0x00013750


	//   ....[100]....
        /*0a18*/ 	.word	0x000137c0


	//   ....[101]....
        /*0a1c*/ 	.word	0x00013830


	//   ....[102]....
        /*0a20*/ 	.word	0x00013890


	//   ....[103]....
        /*0a24*/ 	.word	0x00013900


	//   ....[104]....
        /*0a28*/ 	.word	0x00013970


	//   ....[105]....
        /*0a2c*/ 	.word	0x000139e0


	//   ....[106]....
        /*0a30*/ 	.word	0x00013a40


	//   ....[107]....
        /*0a34*/ 	.word	0x00013ab0


	//   ....[108]....
        /*0a38*/ 	.word	0x00013b20


	//   ....[109]....
        /*0a3c*/ 	.word	0x00013b90


	//   ....[110]....
        /*0a40*/ 	.word	0x00013bf0


	//   ....[111]....
        /*0a44*/ 	.word	0x00013c60


	//   ....[112]....
        /*0a48*/ 	.word	0x00013cd0


	//   ....[113]....
        /*0a4c*/ 	.word	0x00013d40


	//   ....[114]....
        /*0a50*/ 	.word	0x00013da0


	//   ....[115]....
        /*0a54*/ 	.word	0x00013e00


	//   ....[116]....
        /*0a58*/ 	.word	0x00013e60


	//   ....[117]....
        /*0a5c*/ 	.word	0x00013eb0


	//   ....[118]....
        /*0a60*/ 	.word	0x00013f10


	//   ....[119]....
        /*0a64*/ 	.word	0x00013f60


	//   ....[120]....
        /*0a68*/ 	.word	0x00013fc0


	//   ....[121]....
        /*0a6c*/ 	.word	0x00014010


	//   ....[122]....
        /*0a70*/ 	.word	0x00014070


	//   ....[123]....
        /*0a74*/ 	.word	0x000140e0


	//   ....[124]....
        /*0a78*/ 	.word	0x00014150


	//   ....[125]....
        /*0a7c*/ 	.word	0x000141c0


	//   ....[126]....
        /*0a80*/ 	.word	0x00014220


	//   ....[127]....
        /*0a84*/ 	.word	0x00014290


	//   ....[128]....
        /*0a88*/ 	.word	0x00014300


	//   ....[129]....
        /*0a8c*/ 	.word	0x00014370


	//   ....[130]....
        /*0a90*/ 	.word	0x000143d0


	//   ....[131]....
        /*0a94*/ 	.word	0x00014440


	//   ....[132]....
        /*0a98*/ 	.word	0x000144b0


	//   ....[133]....
        /*0a9c*/ 	.word	0x00014520


	//   ....[134]....
        /*0aa0*/ 	.word	0x00014580


	//   ....[135]....
        /*0aa4*/ 	.word	0x000145f0


	//   ....[136]....
        /*0aa8*/ 	.word	0x00014660


	//   ....[137]....
        /*0aac*/ 	.word	0x000146d0


	//   ....[138]....
        /*0ab0*/ 	.word	0x00014730


	//   ....[139]....
        /*0ab4*/ 	.word	0x000147a0


	//----- nvinfo : EIATTR_EXIT_INSTR_OFFSETS
	.align		4
.L_408:
        /*0ab8*/ 	.byte	0x04, 0x1c
        /*0aba*/ 	.short	(.L_410 - .L_409)


	//   ....[0]....
.L_409:
        /*0abc*/ 	.word	0x000000a0


	//   ....[1]....
        /*0ac0*/ 	.word	0x00013700


	//----- nvinfo : EIATTR_MAX_THREADS
	.align		4
.L_410:
        /*0ac4*/ 	.byte	0x04, 0x05
        /*0ac6*/ 	.short	(.L_412 - .L_411)
.L_411:
        /*0ac8*/ 	.word	0x00000080
        /*0acc*/ 	.word	0x00000001
        /*0ad0*/ 	.word	0x00000001


	//----- nvinfo : EIATTR_CRS_STACK_SIZE
	.align		4
.L_412:
        /*0ad4*/ 	.byte	0x04, 0x1e
        /*0ad6*/ 	.short	(.L_414 - .L_413)
.L_413:
        /*0ad8*/ 	.word	0x00000000
.L_414:


//--------------------- .nv.info._ZN7cutlass13device_kernelIN5flash19enable_sm80_to_sm89INS1_16FlashAttnFwdSm80INS1_25CollectiveMainloopFwdSm80ILi4ELi1ELb0EN4cute5tupleIJNS5_1CILi128EEENS7_ILi112EEENS7_ILi64EEEEEELi64ENS_10bfloat16_tEfNS_4arch4Sm80ELb1ELb0ELb0ELb1ELb0ELb0ELb1ELb0EEENS1_21CollectiveEpilogueFwdINS6_IJS8_SA_S9_EEENS6_IJNS7_ILi1EEESI_SI_EEESC_SE_Li128ELb1ELb1ELb0ELb0EEENS1_19SingleTileSchedulerILb1ELb0ELb1ELi128EEEEEEEEEvNT_6ParamsE --------------------------
	.section	.nv.info._ZN7cutlass13device_kernelIN5flash19enable_sm80_to_sm89INS1_16FlashAttnFwdSm80INS1_25CollectiveMainloopFwdSm80ILi4ELi1ELb0EN4cute5tupleIJNS5_1CILi128EEENS7_ILi112EEENS7_ILi64EEEEEELi64ENS_10bfloat16_tEfNS_4arch4Sm80ELb1ELb0ELb0ELb1ELb0ELb0ELb1ELb0EEENS1_21CollectiveEpilogueFwdINS6_IJS8_SA_S9_EEENS6_IJNS7_ILi1EEESI_SI_EEESC_SE_Li128ELb1ELb1ELb0ELb0EEENS1_19SingleTileSchedulerILb1ELb0ELb1ELi128EEEEEEEEEvNT_6ParamsE,"",@"SHT_CUDA_INFO"
	.sectionflags	@""
	.align	4


	//----- nvinfo : EIATTR_CUDA_API_VERSION
	.align		4
        /*0000*/ 	.byte	0x04, 0x37
        /*0002*/ 	.short	(.L_416 - .L_415)
.L_415:
        /*0004*/ 	.word	0x00000082


	//----- nvinfo : EIATTR_SW2861232_WAR
	.align		4
.L_416:
        /*0008*/ 	.byte	0x01, 0x35
	.zero		2


	//----- nvinfo : EIATTR_PARAM_CBANK
	.align		4
        /*000c*/ 	.byte	0x04, 0x0a
        /*000e*/ 	.short	(.L_418 - .L_417)
	.align		4
.L_417:
        /*0010*/ 	.word	index@(.nv.constant0._ZN7cutlass13device_kernelIN5flash19enable_sm80_to_sm89INS1_16FlashAttnFwdSm80INS1_25CollectiveMainloopFwdSm80ILi4ELi1ELb0EN4cute5tupleIJNS5_1CILi128EEENS7_ILi112EEENS7_ILi64EEEEEELi64ENS_10bfloat16_tEfNS_4arch4Sm80ELb1ELb0ELb0ELb1ELb0ELb0ELb1ELb0EEENS1_21CollectiveEpilogueFwdINS6_IJS8_SA_S9_EEENS6_IJNS7_ILi1EEESI_SI_EEESC_SE_Li128ELb1ELb1ELb0ELb0EEENS1_19SingleTileSchedulerILb1ELb0ELb1ELi128EEEEEEEEEvNT_6ParamsE)
        /*0014*/ 	.short	0x0160
        /*0016*/ 	.short	0x0418


	//----- nvinfo : EIATTR_CBANK_PARAM_SIZE
	.align		4
.L_418:
        /*0018*/ 	.byte	0x03, 0x19
        /*001a*/ 	.short	0x0418


	//----- nvinfo : EIATTR_KPARAM_INFO
	.align		4
        /*001c*/ 	.byte	0x04, 0x17
        /*001e*/ 	.short	(.L_420 - .L_419)
.L_419:
        /*0020*/ 	.word	0x00000000
        /*0024*/ 	.short	0x0000
        /*0026*/ 	.short	0x0000
        /*0028*/ 	.byte	0x00, 0xf0, 0x61, 0x10


	//----- nvinfo : EIATTR_MAXREG_COUNT
	.align		4
.L_420:
        /*002c*/ 	.byte	0x03, 0x1b
        /*002e*/ 	.short	0x00ff


	//----- nvinfo : EIATTR_NUM_BARRIERS
	.align		4
        /*0030*/ 	.byte	0x02, 0x4c
        /*0032*/ 	.byte	0x02
	.zero		1


	//----- nvinfo : EIATTR_ANNOTATIONS
	.align		4
        /*0034*/ 	.byte	0x04, 0x55
        /*0036*/ 	.short	(.L_422 - .L_421)


	//   ....[0]....
.L_421:
        /* <DEDUP_REMOVED lines=80> */


	//----- nvinfo : EIATTR_MERCURY_ISA_VERSION
	.align		4
.L_422:
        /*0520*/ 	.byte	0x03, 0x5f
        /*0522*/ 	.short	0x0000


	//----- nvinfo : EIATTR_COOP_GROUP_MASK_REGIDS
	.align		4
        /*0524*/ 	.byte	0x04, 0x29
        /*0526*/ 	.short	(.L_424 - .L_423)


	//   ....[0]....
.L_423:
        /*0528*/ 	.word	0xffffffff


	//   ....[1]....
        /*052c*/ 	.word	0xffffffff


	//   ....[2]....
        /*0530*/ 	.word	0xffffffff


	//   ....[3]....
        /*0534*/ 	.word	0xffffffff


	//   ....[4]....
        /*0538*/ 	.word	0xffffffff


	//   ....[5]....
        /*053c*/ 	.word	0xffffffff


	//   ....[6]....
        /*0540*/ 	.word	0xffffffff


	//   ....[7]....
        /*0544*/ 	.word	0xffffffff


	//   ....[8]....
        /*0548*/ 	.word	0xffffffff


	//   ....[9]....
        /*054c*/ 	.word	0xffffffff


	//   ....[10]....
        /*0550*/ 	.word	0xffffffff


	//   ....[11]....
        /*0554*/ 	.word	0xffffffff


	//   ....[12]....
        /*0558*/ 	.word	0xffffffff


	//   ....[13]....
        /*055c*/ 	.word	0xffffffff


	//   ....[14]....
        /*0560*/ 	.word	0xffffffff


	//   ....[15]....
        /*0564*/ 	.word	0xffffffff


	//   ....[16]....
        /*0568*/ 	.word	0xffffffff


	//   ....[17]....
        /*056c*/ 	.word	0xffffffff


	//   ....[18]....
        /*0570*/ 	.word	0xffffffff


	//   ....[19]....
        /*0574*/ 	.word	0xffffffff


	//   ....[20]....
        /*0578*/ 	.word	0xffffffff


	//   ....[21]....
        /*057c*/ 	.word	0xffffffff


	//   ....[22]....
        /*0580*/ 	.word	0xffffffff


	//   ....[23]....
        /*0584*/ 	.word	0xffffffff


	//   ....[24]....
        /*0588*/ 	.word	0xffffffff


	//   ....[25]....
        /*058c*/ 	.word	0xffffffff


	//   ....[26]....
        /*0590*/ 	.word	0xffffffff


	//   ....[27]....
        /*0594*/ 	.word	0xffffffff


	//   ....[28]....
        /*0598*/ 	.word	0xffffffff


	//   ....[29]....
        /*059c*/ 	.word	0xffffffff


	//   ....[30]....
        /*05a0*/ 	.word	0xffffffff


	//   ....[31]....
        /*05a4*/ 	.word	0xffffffff


	//   ....[32]....
        /*05a8*/ 	.word	0xffffffff


	//   ....[33]....
        /*05ac*/ 	.word	0xffffffff


	//   ....[34]....
        /*05b0*/ 	.word	0xffffffff


	//   ....[35]....
        /*05b4*/ 	.word	0xffffffff


	//   ....[36]....
        /*05b8*/ 	.word	0xffffffff


	//   ....[37]....
        /*05bc*/ 	.word	0xffffffff


	//   ....[38]....
        /*05c0*/ 	.word	0xffffffff


	//   ....[39]....
        /*05c4*/ 	.word	0xffffffff


	//   ....[40]....
        /*05c8*/ 	.word	0xffffffff


	//   ....[41]....
        /*05cc*/ 	.word	0xffffffff


	//   ....[42]....
        /*05d0*/ 	.word	0xffffffff


	//   ....[43]....
        /*05d4*/ 	.word	0xffffffff


	//   ....[44]....
        /*05d8*/ 	.word	0xffffffff


	//   ....[45]....
        /*05dc*/ 	.word	0xffffffff


	//   ....[46]....
        /*05e0*/ 	.word	0xffffffff


	//   ....[47]....
        /*05e4*/ 	.word	0xffffffff


	//   ....[48]....
        /*05e8*/ 	.word	0xffffffff


	//   ....[49]....
        /*05ec*/ 	.word	0xffffffff


	//   ....[50]....
        /*05f0*/ 	.word	0xffffffff


	//   ....[51]....
        /*05f4*/ 	.word	0xffffffff


	//   ....[52]....
        /*05f8*/ 	.word	0xffffffff


	//   ....[53]....
        /*05fc*/ 	.word	0xffffffff


	//   ....[54]....
        /*0600*/ 	.word	0xffffffff


	//   ....[55]....
        /*0604*/ 	.word	0xffffffff


	//   ....[56]....
        /*0608*/ 	.word	0xffffffff


	//   ....[57]....
        /*060c*/ 	.word	0xffffffff


	//   ....[58]....
        /*0610*/ 	.word	0xffffffff


	//   ....[59]....
        /*0614*/ 	.word	0xffffffff


	//   ....[60]....
        /*0618*/ 	.word	0xffffffff


	//   ....[61]....
        /*061c*/ 	.word	0xffffffff


	//   ....[62]....
        /*0620*/ 	.word	0xffffffff


	//   ....[63]....
        /*0624*/ 	.word	0xffffffff


	//   ....[64]....
        /*0628*/ 	.word	0xffffffff


	//   ....[65]....
        /*062c*/ 	.word	0xffffffff


	//   ....[66]....
        /*0630*/ 	.word	0xffffffff


	//   ....[67]....
        /*0634*/ 	.word	0xffffffff


	//   ....[68]....
        /*0638*/ 	.word	0xffffffff


	//   ....[69]....
        /*063c*/ 	.word	0xffffffff


	//   ....[70]....
        /*0640*/ 	.word	0xffffffff


	//   ....[71]....
        /*0644*/ 	.word	0xffffffff


	//   ....[72]....
        /*0648*/ 	.word	0xffffffff


	//   ....[73]....
        /*064c*/ 	.word	0xffffffff


	//   ....[74]....
        /*0650*/ 	.word	0xffffffff


	//   ....[75]....
        /*0654*/ 	.word	0xffffffff


	//   ....[76]....
        /*0658*/ 	.word	0xffffffff


	//   ....[77]....
        /*065c*/ 	.word	0xffffffff


	//   ....[78]....
        /*0660*/ 	.word	0xffffffff


	//   ....[79]....
        /*0664*/ 	.word	0xffffffff


	//   ....[80]....
        /*0668*/ 	.word	0xffffffff


	//   ....[81]....
        /*066c*/ 	.word	0xffffffff


	//   ....[82]....
        /*0670*/ 	.word	0xffffffff


	//   ....[83]....
        /*0674*/ 	.word	0xffffffff


	//   ....[84]....
        /*0678*/ 	.word	0xffffffff


	//   ....[85]....
        /*067c*/ 	.word	0xffffffff


	//   ....[86]....
        /*0680*/ 	.word	0xffffffff


	//   ....[87]....
        /*0684*/ 	.word	0xffffffff


	//   ....[88]....
        /*0688*/ 	.word	0xffffffff


	//   ....[89]....
        /*068c*/ 	.word	0xffffffff


	//   ....[90]....
        /*0690*/ 	.word	0xffffffff


	//   ....[91]....
        /*0694*/ 	.word	0xffffffff


	//   ....[92]....
        /*0698*/ 	.word	0xffffffff


	//   ....[93]....
        /*069c*/ 	.word	0xffffffff


	//   ....[94]....
        /*06a0*/ 	.word	0xffffffff


	//   ....[95]....
        /*06a4*/ 	.word	0xffffffff


	//   ....[96]....
        /*06a8*/ 	.word	0xffffffff


	//----- nvinfo : EIATTR_COOP_GROUP_INSTR_OFFSETS
	.align		4
.L_424:
        /*06ac*/ 	.byte	0x04, 0x28
        /*06ae*/ 	.short	(.L_426 - .L_425)


	//   ....[0]....
.L_425:
        /*06b0*/ 	.word	0x00000090


	//   ....[1]....
        /*06b4*/ 	.word	0x00001020


	//   ....[2]....
        /*06b8*/ 	.word	0x00001050


	//   ....[3]....
        /*06bc*/ 	.word	0x000011f0


	//   ....[4]....
        /*06c0*/ 	.word	0x00001220


	//   ....[5]....
        /*06c4*/ 	.word	0x000012b0


	//   ....[6]....
        /*06c8*/ 	.word	0x000012e0


	//   ....[7]....
        /*06cc*/ 	.word	0x00001370


	//   ....[8]....
        /*06d0*/ 	.word	0x000013a0


	//   ....[9]....
        /*06d4*/ 	.word	0x00001430


	//   ....[10]....
        /*06d8*/ 	.word	0x00001460


	//   ....[11]....
        /*06dc*/ 	.word	0x000014f0


	//   ....[12]....
        /*06e0*/ 	.word	0x00001520


	//   ....[13]....
        /*06e4*/ 	.word	0x000015b0


	//   ....[14]....
        /*06e8*/ 	.word	0x000015e0


	//   ....[15]....
        /*06ec*/ 	.word	0x00001660


	//   ....[16]....
        /*06f0*/ 	.word	0x000016a0


	//   ....[17]....
        /*06f4*/ 	.word	0x00002ee0


	//   ....[18]....
        /*06f8*/ 	.word	0x00002ef0


	//   ....[19]....
        /*06fc*/ 	.word	0x00002f00


	//   ....[20]....
        /*0700*/ 	.word	0x00002f10


	//   ....[21]....
        /*0704*/ 	.word	0x00003db0


	//   ....[22]....
        /*0708*/ 	.word	0x00003ff0


	//   ....[23]....
        /*070c*/ 	.word	0x00004010


	//   ....[24]....
        /*0710*/ 	.word	0x000040f0


	//   ....[25]....
        /*0714*/ 	.word	0x00004270


	//   ....[26]....
        /*0718*/ 	.word	0x000044a0


	//   ....[27]....
        /*071c*/ 	.word	0x00004910


	//   ....[28]....
        /*0720*/ 	.word	0x00004990


	//   ....[29]....
        /*0724*/ 	.word	0x00008210


	//   ....[30]....
        /*0728*/ 	.word	0x00008230


	//   ....[31]....
        /*072c*/ 	.word	0x00008250


	//   ....[32]....
        /*0730*/ 	.word	0x00008270


	//   ....[33]....
        /*0734*/ 	.word	0x00009400


	//   ....[34]....
        /*0738*/ 	.word	0x00009500


	//   ....[35]....
        /*073c*/ 	.word	0x00009a10


	//   ....[36]....
        /*0740*/ 	.word	0x00009b70


	//   ....[37]....
        /*0744*/ 	.word	0x00009cb0


	//   ....[38]....
        /*0748*/ 	.word	0x00009cd0


	//   ....[39]....
        /*074c*/ 	.word	0x00009d20


	//   ....[40]....
        /*0750*/ 	.word	0x00009d90


	//   ....[41]....
        /*0754*/ 	.word	0x0000df30


	//   ....[42]....
        /*0758*/ 	.word	0x0000dfb0


	//   ....[43]....
        /*075c*/ 	.word	0x0000e070


	//   ....[44]....
        /*0760*/ 	.word	0x0000e0d0


	//   ....[45]....
        /*0764*/ 	.word	0x0000e100


	//   ....[46]....
        /*0768*/ 	.word	0x0000e1e0


	//   ....[47]....
        /*076c*/ 	.word	0x0000e360


	//   ....[48]....
        /*0770*/ 	.word	0x0000e6d0


	//   ....[49]....
        /*0774*/ 	.word	0x00010c50


	//   ....[50]....
        /*0778*/ 	.word	0x00010c60


	//   ....[51]....
        /*077c*/ 	.word	0x00010c70


	//   ....[52]....
        /*0780*/ 	.word	0x00010c90


	//   ....[53]....
        /*0784*/ 	.word	0x00010cb0


	//   ....[54]....
        /*0788*/ 	.word	0x00010cc0


	//   ....[55]....
        /*078c*/ 	.word	0x00010cf0


	//   ....[56]....
        /*0790*/ 	.word	0x00010d20


	//   ....[57]....
        /*0794*/ 	.word	0x00011fd0


	//   ....[58]....
        /*0798*/ 	.word	0x00012020


	//   ....[59]....
        /*079c*/ 	.word	0x00012050


	//   ....[60]....
        /*07a0*/ 	.word	0x00012080


	//   ....[61]....
        /*07a4*/ 	.word	0x000120b0


	//   ....[62]....
        /*07a8*/ 	.word	0x000120f0


	//   ....[63]....
        /*07ac*/ 	.word	0x00012120


	//   ....[64]....
        /*07b0*/ 	.word	0x00012150


	//   ....[65]....
        /*07b4*/ 	.word	0x00012230


	//   ....[66]....
        /*07b8*/ 	.word	0x00012290


	//   ....[67]....
        /*07bc*/ 	.word	0x000122c0


	//   ....[68]....
        /*07c0*/ 	.word	0x00012320


	//   ....[69]....
        /*07c4*/ 	.word	0x00012330


	//   ....[70]....
        /*07c8*/ 	.word	0x00012340


	//   ....[71]....
        /*07cc*/ 	.word	0x00012360


	//   ....[72]....
        /*07d0*/ 	.word	0x000123c0


	//   ....[73]....
        /*07d4*/ 	.word	0x00012470


	//   ....[74]....
        /*07d8*/ 	.word	0x00012480


	//   ....[75]....
        /*07dc*/ 	.word	0x000124b0


	//   ....[76]....
        /*07e0*/ 	.word	0x000124c0


	//   ....[77]....
        /*07e4*/ 	.word	0x000124d0


	//   ....[78]....
        /*07e8*/ 	.word	0x000124e0


	//   ....[79]....
        /*07ec*/ 	.word	0x00012560


	//   ....[80]....
        /*07f0*/ 	.word	0x00012570


	//   ....[81]....
        /*07f4*/ 	.word	0x00012cd0


	//   ....[82]....
        /*07f8*/ 	.word	0x00012d10


	//   ....[83]....
        /*07fc*/ 	.word	0x00012d40


	//   ....[84]....
        /*0800*/ 	.word	0x00012d70


	//   ....[85]....
        /*0804*/ 	.word	0x00012da0


	//   ....[86]....
        /*0808*/ 	.word	0x00012dd0


	//   ....[87]....
        /*080c*/ 	.word	0x00012e00


	//   ....[88]....
        /*0810*/ 	.word	0x00012e20


	//   ....[89]....
        /*0814*/ 	.word	0x00012e40


	//   ....[90]....
        /*0818*/ 	.word	0x00012e70


	//   ....[91]....
        /*081c*/ 	.word	0x00012e80


	//   ....[92]....
        /*0820*/ 	.word	0x00012e90


	//   ....[93]....
        /*0824*/ 	.word	0x00012ea0


	//   ....[94]....
        /*0828*/ 	.word	0x00012eb0


	//   ....[95]....
        /*082c*/ 	.word	0x00012ee0


	//   ....[96]....
        /*0830*/ 	.word	0x00012f00


	//----- nvinfo : EIATTR_EXIT_INSTR_OFFSETS
	.align		4
.L_426:
        /*0834*/ 	.byte	0x04, 0x1c
        /*0836*/ 	.short	(.L_428 - .L_427)


	//   ....[0]....
.L_427:
        /*0838*/ 	.word	0x00000370


	//   ....[1]....
        /*083c*/ 	.word	0x00012610


	//   ....[2]....
        /*0840*/ 	.word	0x00012650


	//   ....[3]....
        /*0844*/ 	.word	0x00013060


	//   ....[4]....
        /*0848*/ 	.word	0x000130a0


	//----- nvinfo : EIATTR_CTAIDZ_USED
	.align		4
.L_428:
        /*084c*/ 	.byte	0x01, 0x04
	.zero		2


	//----- nvinfo : EIATTR_MAX_THREADS
	.align		4
        /*0850*/ 	.byte	0x04, 0x05
        /*0852*/ 	.short	(.L_430 - .L_429)
.L_429:
        /*0854*/ 	.word	0x00000080
        /*0858*/ 	.word	0x00000001
        /*085c*/ 	.word	0x00000001


	//----- nvinfo : EIATTR_CRS_STACK_SIZE
	.align		4
.L_430:
        /*0860*/ 	.byte	0x04, 0x1e
        /*0862*/ 	.short	(.L_432 - .L_431)
.L_431:
        /*0864*/ 	.word	0x00000000
.L_432:


//--------------------- .nv.info._ZN7cutlass13device_kernelIN5flash19enable_sm80_to_sm89INS1_16FlashAttnFwdSm80INS1_25CollectiveMainloopFwdSm80ILi4ELi1ELb0EN4cute5tupleIJNS5_1CILi128EEENS7_ILi112EEENS7_ILi64EEEEEELi64ENS_10bfloat16_tEfNS_4arch4Sm80ELb1ELb0ELb0ELb1ELb0ELb1ELb1ELb0EEENS1_21CollectiveEpilogueFwdINS6_IJS8_SA_S9_EEENS6_IJNS7_ILi1EEESI_SI_EEESC_SE_Li128ELb1ELb1ELb0ELb0EEENS1_19SingleTileSchedulerILb1ELb0ELb1ELi128EEEEEEEEEvNT_6ParamsE --------------------------
	.section	.nv.info._ZN7cutlass13device_kernelIN5flash19enable_sm80_to_sm89INS1_16FlashAttnFwdSm80INS1_25CollectiveMainloopFwdSm80ILi4ELi1ELb0EN4cute5tupleIJNS5_1CILi128EEENS7_ILi112EEENS7_ILi64EEEEEELi64ENS_10bfloat16_tEfNS_4arch4Sm80ELb1ELb0ELb0ELb1ELb0ELb1ELb1ELb0EEENS1_21CollectiveEpilogueFwdINS6_IJS8_SA_S9_EEENS6_IJNS7_ILi1EEESI_SI_EEESC_SE_Li128ELb1ELb1ELb0ELb0EEENS1_19SingleTileSchedulerILb1ELb0ELb1ELi128EEEEEEEEEvNT_6ParamsE,"",@"SHT_CUDA_INFO"
	.sectionflags	@""
	.align	4


	//----- nvinfo : EIATTR_CUDA_API_VERSION
	.align		4
        /*0000*/ 	.byte	0x04, 0x37
        /*0002*/ 	.short	(.L_434 - .L_433)
.L_433:
        /*0004*/ 	.word	0x00000082


	//----- nvinfo : EIATTR_SW2861232_WAR
	.align		4
.L_434:
        /*0008*/ 	.byte	0x01, 0x35
	.zero		2


	//----- nvinfo : EIATTR_PARAM_CBANK
	.align		4
        /*000c*/ 	.byte	0x04, 0x0a
        /*000e*/ 	.short	(.L_436 - .L_435)
	.align		4
.L_435:
        /*0010*/ 	.word	index@(.nv.constant0._ZN7cutlass13device_kernelIN5flash19enable_sm80_to_sm89INS1_16FlashAttnFwdSm80INS1_25CollectiveMainloopFwdSm80ILi4ELi1ELb0EN4cute5tupleIJNS5_1CILi128EEENS7_ILi112EEENS7_ILi64EEEEEELi64ENS_10bfloat16_tEfNS_4arch4Sm80ELb1ELb0ELb0ELb1ELb0ELb1ELb1ELb0EEENS1_21CollectiveEpilogueFwdINS6_IJS8_SA_S9_EEENS6_IJNS7_ILi1EEESI_SI_EEESC_SE_Li128ELb1ELb1ELb0ELb0EEENS1_19SingleTileSchedulerILb1ELb0ELb1ELi128EEEEEEEEEvNT_6ParamsE)
        /*0014*/ 	.short	0x0160
        /*0016*/ 	.short	0x0418


	//----- nvinfo : EIATTR_CBANK_PARAM_SIZE
	.align		4
.L_436:
        /*0018*/ 	.byte	0x03, 0x19
        /*001a*/ 	.short	0x0418


	//----- nvinfo : EIATTR_KPARAM_INFO
	.align		4
        /*001c*/ 	.byte	0x04, 0x17
        /*001e*/ 	.short	(.L_438 - .L_437)
.L_437:
        /*0020*/ 	.word	0x00000000
        /*0024*/ 	.short	0x0000
        /*0026*/ 	.short	0x0000
        /*0028*/ 	.byte	0x00, 0xf0, 0x61, 0x10


	//----- nvinfo : EIATTR_MAXREG_COUNT
	.align		4
.L_438:
        /*002c*/ 	.byte	0x03, 0x1b
        /*002e*/ 	.short	0x00ff


	//----- nvinfo : EIATTR_NUM_BARRIERS
	.align		4
        /*0030*/ 	.byte	0x02, 0x4c
        /*0032*/ 	.byte	0x02
	.zero		1


	//----- nvinfo : EIATTR_ANNOTATIONS
	.align		4
        /*0034*/ 	.byte	0x04, 0x55
        /*0036*/ 	.short	(.L_440 - .L_439)


	//   ....[0]....
.L_439:
        /* <DEDUP_REMOVED lines=74> */


	//----- nvinfo : EIATTR_MERCURY_ISA_VERSION
	.align		4
.L_440:
        /*04c8*/ 	.byte	0x03, 0x5f
        /*04ca*/ 	.short	0x0000


	//----- nvinfo : EIATTR_COOP_GROUP_MASK_REGIDS
	.align		4
        /*04cc*/ 	.byte	0x04, 0x29
        /*04ce*/ 	.short	(.L_442 - .L_441)


	//   ....[0]....
.L_441:
        /*04d0*/ 	.word	0xffffffff


	//   ....[1]....
        /*04d4*/ 	.word	0xffffffff


	//   ....[2]....
        /*04d8*/ 	.word	0xffffffff


	//   ....[3]....
        /*04dc*/ 	.word	0xffffffff


	//   ....[4]....
        /*04e0*/ 	.word	0xffffffff


	//   ....[5]....
        /*04e4*/ 	.word	0xffffffff


	//   ....[6]....
        /*04e8*/ 	.word	0xffffffff


	//   ....[7]....
        /*04ec*/ 	.word	0xffffffff


	//   ....[8]....
        /*04f0*/ 	.word	0xffffffff


	//   ....[9]....
        /*04f4*/ 	.word	0xffffffff


	//   ....[10]....
        /*04f8*/ 	.word	0xffffffff


	//   ....[11]....
        /*04fc*/ 	.word	0xffffffff


	//   ....[12]....
        /*0500*/ 	.word	0xffffffff


	//   ....[13]....
        /*0504*/ 	.word	0xffffffff


	//   ....[14]....
        /*0508*/ 	.word	0xffffffff


	//   ....[15]....
        /*050c*/ 	.word	0xffffffff


	//   ....[16]....
        /*0510*/ 	.word	0xffffffff


	//   ....[17]....
        /*0514*/ 	.word	0xffffffff


	//   ....[18]....
        /*0518*/ 	.word	0xffffffff


	//   ....[19]....
        /*051c*/ 	.word	0xffffffff


	//   ....[20]....
        /*0520*/ 	.word	0xffffffff


	//   ....[21]....
        /*0524*/ 	.word	0xffffffff


	//   ....[22]....
        /*0528*/ 	.word	0xffffffff


	//   ....[23]....
        /*052c*/ 	.word	0xffffffff


	//   ....[24]....
        /*0530*/ 	.word	0xffffffff


	//   ....[25]....
        /*0534*/ 	.word	0xffffffff


	//   ....[26]....
        /*0538*/ 	.word	0xffffffff


	//   ....[27]....
        /*053c*/ 	.word	0xffffffff


	//   ....[28]....
        /*0540*/ 	.word	0xffffffff


	//   ....[29]....
        /*0544*/ 	.word	0xffffffff


	//   ....[30]....
        /*0548*/ 	.word	0xffffffff


	//   ....[31]....
        /*054c*/ 	.word	0xffffffff


	//   ....[32]....
        /*0550*/ 	.word	0xffffffff


	//   ....[33]....
        /*0554*/ 	.word	0xffffffff


	//   ....[34]....
        /*0558*/ 	.word	0xffffffff


	//   ....[35]....
        /*055c*/ 	.word	0xffffffff


	//   ....[36]....
        /*0560*/ 	.word	0xffffffff


	//   ....[37]....
        /*0564*/ 	.word	0xffffffff


	//   ....[38]....
        /*0568*/ 	.word	0xffffffff


	//   ....[39]....
        /*056c*/ 	.word	0xffffffff


	//   ....[40]....
        /*0570*/ 	.word	0xffffffff


	//   ....[41]....
        /*0574*/ 	.word	0xffffffff


	//   ....[42]....
        /*0578*/ 	.word	0xffffffff


	//   ....[43]....
        /*057c*/ 	.word	0xffffffff


	//   ....[44]....
        /*0580*/ 	.word	0xffffffff


	//   ....[45]....
        /*0584*/ 	.word	0xffffffff


	//   ....[46]....
        /*0588*/ 	.word	0xffffffff


	//   ....[47]....
        /*058c*/ 	.word	0xffffffff


	//   ....[48]....
        /*0590*/ 	.word	0xffffffff


	//   ....[49]....
        /*0594*/ 	.word	0xffffffff


	//   ....[50]....
        /*0598*/ 	.word	0xffffffff


	//   ....[51]....
        /*059c*/ 	.word	0xffffffff


	//   ....[52]....
        /*05a0*/ 	.word	0xffffffff


	//   ....[53]....
        /*05a4*/ 	.word	0xffffffff


	//   ....[54]....
        /*05a8*/ 	.word	0xffffffff


	//   ....[55]....
        /*05ac*/ 	.word	0xffffffff


	//   ....[56]....
        /*05b0*/ 	.word	0xffffffff


	//   ....[57]....
        /*05b4*/ 	.word	0xffffffff


	//   ....[58]....
        /*05b8*/ 	.word	0xffffffff


	//   ....[59]....
        /*05bc*/ 	.word	0xffffffff


	//   ....[60]....
        /*05c0*/ 	.word	0xffffffff


	//   ....[61]....
        /*05c4*/ 	.word	0xffffffff


	//   ....[62]....
        /*05c8*/ 	.word	0xffffffff


	//   ....[63]....
        /*05cc*/ 	.word	0xffffffff


	//   ....[64]....
        /*05d0*/ 	.word	0xffffffff


	//   ....[65]....
        /*05d4*/ 	.word	0xffffffff


	//   ....[66]....
        /*05d8*/ 	.word	0xffffffff


	//   ....[67]....
        /*05dc*/ 	.word	0xffffffff


	//   ....[68]....
        /*05e0*/ 	.word	0xffffffff


	//   ....[69]....
        /*05e4*/ 	.word	0xffffffff


	//   ....[70]....
        /*05e8*/ 	.word	0xffffffff


	//   ....[71]....
        /*05ec*/ 	.word	0xffffffff


	//   ....[72]....
        /*05f0*/ 	.word	0xffffffff


	//   ....[73]....
        /*05f4*/ 	.word	0xffffffff


	//   ....[74]....
        /*05f8*/ 	.word	0xffffffff


	//   ....[75]....
        /*05fc*/ 	.word	0xffffffff


	//   ....[76]....
        /*0600*/ 	.word	0xffffffff


	//   ....[77]....
        /*0604*/ 	.word	0xffffffff


	//   ....[78]....
        /*0608*/ 	.word	0xffffffff


	//   ....[79]....
        /*060c*/ 	.word	0xffffffff


	//   ....[80]....
        /*0610*/ 	.word	0xffffffff


	//   ....[81]....
        /*0614*/ 	.word	0xffffffff


	//   ....[82]....
        /*0618*/ 	.word	0xffffffff


	//   ....[83]....
        /*061c*/ 	.word	0xffffffff


	//   ....[84]....
        /*0620*/ 	.word	0xffffffff


	//   ....[85]....
        /*0624*/ 	.word	0xffffffff


	//   ....[86]....
        /*0628*/ 	.word	0xffffffff


	//   ....[87]....
        /*062c*/ 	.word	0xffffffff


	//   ....[88]....
        /*0630*/ 	.word	0xffffffff


	//   ....[89]....
        /*0634*/ 	.word	0xffffffff


	//   ....[90]....
        /*0638*/ 	.word	0xffffffff


	//   ....[91]....
        /*063c*/ 	.word	0xffffffff


	//   ....[92]....
        /*0640*/ 	.word	0xffffffff


	//   ....[93]....
        /*0644*/ 	.word	0xffffffff


	//   ....[94]....
        /*0648*/ 	.word	0xffffffff


	//   ....[95]....
        /*064c*/ 	.word	0xffffffff


	//   ....[96]....
        /*0650*/ 	.word	0xffffffff


	//   ....[97]....
        /*0654*/ 	.word	0xffffffff


	//   ....[98]....
        /*0658*/ 	.word	0xffffffff


	//   ....[99]....
        /*065c*/ 	.word	0xffffffff


	//   ....[100]....
        /*0660*/ 	.word	0xffffffff


	//   ....[101]....
        /*0664*/ 	.word	0xffffffff


	//   ....[102]....
        /*0668*/ 	.word	0xffffffff


	//   ....[103]....
        /*066c*/ 	.word	0xffffffff


	//   ....[104]....
        /*0670*/ 	.word	0xffffffff


	//   ....[105]....
        /*0674*/ 	.word	0xffffffff


	//   ....[106]....
        /*0678*/ 	.word	0xffffffff


	//   ....[107]....
        /*067c*/ 	.word	0xffffffff


	//   ....[108]....
        /*0680*/ 	.word	0xffffffff


	//   ....[109]....
        /*0684*/ 	.word	0xffffffff


	//   ....[110]....
        /*0688*/ 	.word	0xffffffff


	//   ....[111]....
        /*068c*/ 	.word	0xffffffff


	//   ....[112]....
        /*0690*/ 	.word	0xffffffff


	//   ....[113]....
        /*0694*/ 	.word	0xffffffff


	//   ....[114]....
        /*0698*/ 	.word	0xffffffff


	//   ....[115]....
        /*069c*/ 	.word	0xffffffff


	//   ....[116]....
        /*06a0*/ 	.word	0xffffffff


	//   ....[117]....
        /*06a4*/ 	.word	0xffffffff


	//   ....[118]....
        /*06a8*/ 	.word	0xffffffff


	//   ....[119]....
        /*06ac*/ 	.word	0xffffffff


	//   ....[120]....
        /*06b0*/ 	.word	0xffffffff


	//   ....[121]....
        /*06b4*/ 	.word	0xffffffff


	//   ....[122]....
        /*06b8*/ 	.word	0xffffffff


	//   ....[123]....
        /*06bc*/ 	.word	0xffffffff


	//   ....[124]....
        /*06c0*/ 	.word	0xffffffff


	//   ....[125]....
        /*06c4*/ 	.word	0xffffffff


	//   ....[126]....
        /*06c8*/ 	.word	0xffffffff


	//   ....[127]....
        /*06cc*/ 	.word	0xffffffff


	//   ....[128]....
        /*06d0*/ 	.word	0xffffffff


	//----- nvinfo : EIATTR_COOP_GROUP_INSTR_OFFSETS
	.align		4
.L_442:
        /*06d4*/ 	.byte	0x04, 0x28
        /*06d6*/ 	.short	(.L_444 - .L_443)


	//   ....[0]....
.L_443:
        /*06d8*/ 	.word	0x00000090


	//   ....[1]....
        /*06dc*/ 	.word	0x00008ae0


	//   ....[2]....
        /*06e0*/ 	.word	0x00008b10


	//   ....[3]....
        /*06e4*/ 	.word	0x00008d30


	//   ....[4]....
        /*06e8*/ 	.word	0x00008d60


	//   ....[5]....
        /*06ec*/ 	.word	0x00008df0


	//   ....[6]....
        /*06f0*/ 	.word	0x00008e20


	//   ....[7]....
        /*06f4*/ 	.word	0x00008eb0


	//   ....[8]....
        /*06f8*/ 	.word	0x00008ee0


	//   ....[9]....
        /*06fc*/ 	.word	0x00008f70


	//   ....[10]....
        /*0700*/ 	.word	0x00008fa0


	//   ....[11]....
        /*0704*/ 	.word	0x00009030


	//   ....[12]....
        /*0708*/ 	.word	0x00009060


	//   ....[13]....
        /*070c*/ 	.word	0x000090f0


	//   ....[14]....
        /*0710*/ 	.word	0x00009120


	//   ....[15]....
        /*0714*/ 	.word	0x000091e0


	//   ....[16]....
        /*0718*/ 	.word	0x00009220


	//   ....[17]....
        /*071c*/ 	.word	0x00009af0


	//   ....[18]....
        /*0720*/ 	.word	0x00009b10


	//   ....[19]....
        /*0724*/ 	.word	0x00009b20


	//   ....[20]....
        /*0728*/ 	.word	0x00009b30


	//   ....[21]....
        /*072c*/ 	.word	0x00009ca0


	//   ....[22]....
        /*0730*/ 	.word	0x00009ce0


	//   ....[23]....
        /*0734*/ 	.word	0x00009d30


	//   ....[24]....
        /*0738*/ 	.word	0x00009d70


	//   ....[25]....
        /*073c*/ 	.word	0x00009f40


	//   ....[26]....
        /*0740*/ 	.word	0x00009f80


	//   ....[27]....
        /*0744*/ 	.word	0x00009fd0


	//   ....[28]....
        /*0748*/ 	.word	0x0000a010


	//   ....[29]....
        /*074c*/ 	.word	0x0000a200


	//   ....[30]....
        /*0750*/ 	.word	0x0000a240


	//   ....[31]....
        /*0754*/ 	.word	0x0000a290


	//   ....[32]....
        /*0758*/ 	.word	0x0000a2d0


	//   ....[33]....
        /*075c*/ 	.word	0x0000c1a0


	//   ....[34]....
        /*0760*/ 	.word	0x0000c1c0


	//   ....[35]....
        /*0764*/ 	.word	0x0000c1f0


	//   ....[36]....
        /*0768*/ 	.word	0x0000c200


	//   ....[37]....
        /*076c*/ 	.word	0x0000c2e0


	//   ....[38]....
        /*0770*/ 	.word	0x0000c320


	//   ....[39]....
        /*0774*/ 	.word	0x0000c340


	//   ....[40]....
        /*0778*/ 	.word	0x0000c350


	//   ....[41]....
        /*077c*/ 	.word	0x0000c510


	//   ....[42]....
        /*0780*/ 	.word	0x0000c550


	//   ....[43]....
        /*0784*/ 	.word	0x0000c570


	//   ....[44]....
        /*0788*/ 	.word	0x0000c580


	//   ....[45]....
        /*078c*/ 	.word	0x0000c680


	//   ....[46]....
        /*0790*/ 	.word	0x0000c6c0


	//   ....[47]....
        /*0794*/ 	.word	0x0000c720


	//   ....[48]....
        /*0798*/ 	.word	0x0000c750


	//   ....[49]....
        /*079c*/ 	.word	0x0000fa60


	//   ....[50]....
        /*07a0*/ 	.word	0x0000fa70


	//   ....[51]....
        /*07a4*/ 	.word	0x0000fa80


	//   ....[52]....
        /*07a8*/ 	.word	0x0000fa90


	//   ....[53]....
        /*07ac*/ 	.word	0x00010960


	//   ....[54]....
        /*07b0*/ 	.word	0x00010b10


	//   ....[55]....
        /*07b4*/ 	.word	0x00010b60


	//   ....[56]....
        /*07b8*/ 	.word	0x00010ba0


	//   ....[57]....
        /*07bc*/ 	.word	0x00010c30


	//   ....[58]....
        /*07c0*/ 	.word	0x00010cf0


	//   ....[59]....
        /*07c4*/ 	.word	0x000113d0


	//   ....[60]....
        /*07c8*/ 	.word	0x00011450


	//   ....[61]....
        /*07cc*/ 	.word	0x00014ad0


	//   ....[62]....
        /*07d0*/ 	.word	0x00014af0


	//   ....[63]....
        /*07d4*/ 	.word	0x00014b10


	//   ....[64]....
        /*07d8*/ 	.word	0x00014b30


	//   ....[65]....
        /*07dc*/ 	.word	0x00015cb0


	//   ....[66]....
        /*07e0*/ 	.word	0x00015e30


	//   ....[67]....
        /*07e4*/ 	.word	0x000161a0


	//   ....[68]....
        /*07e8*/ 	.word	0x000162d0


	//   ....[69]....
        /*07ec*/ 	.word	0x00016600


	//   ....[70]....
        /*07f0*/ 	.word	0x00016620


	//   ....[71]....
        /*07f4*/ 	.word	0x00016670


	//   ....[72]....
        /*07f8*/ 	.word	0x000166c0


	//   ....[73]....
        /*07fc*/ 	.word	0x0001a6f0


	//   ....[74]....
        /*0800*/ 	.word	0x0001a770


	//   ....[75]....
        /*0804*/ 	.word	0x0001a830


	//   ....[76]....
        /*0808*/ 	.word	0x0001a890


	//   ....[77]....
        /*080c*/ 	.word	0x0001a8c0


	//   ....[78]....
        /*0810*/ 	.word	0x0001a9a0


	//   ....[79]....
        /*0814*/ 	.word	0x0001ab20


	//   ....[80]....
        /*0818*/ 	.word	0x0001ae30


	//   ....[81]....
        /*081c*/ 	.word	0x0001d490


	//   ....[82]....
        /*0820*/ 	.word	0x0001d4a0


	//   ....[83]....
        /*0824*/ 	.word	0x0001d4b0


	//   ....[84]....
        /*0828*/ 	.word	0x0001d4d0


	//   ....[85]....
        /*082c*/ 	.word	0x0001d4f0


	//   ....[86]....
        /*0830*/ 	.word	0x0001d500


	//   ....[87]....
        /*0834*/ 	.word	0x0001d530


	//   ....[88]....
        /*0838*/ 	.word	0x0001d560


	//   ....[89]....
        /*083c*/ 	.word	0x0001e810


	//   ....[90]....
        /*0840*/ 	.word	0x0001e870


	//   ....[91]....
        /*0844*/ 	.word	0x0001e890


	//   ....[92]....
        /*0848*/ 	.word	0x0001e8c0


	//   ....[93]....
        /*084c*/ 	.word	0x0001e900


	//   ....[94]....
        /*0850*/ 	.word	0x0001e930


	//   ....[95]....
        /*0854*/ 	.word	0x0001e960


	//   ....[96]....
        /*0858*/ 	.word	0x0001e990


	//   ....[97]....
        /*085c*/ 	.word	0x0001ea80


	//   ....[98]....
        /*0860*/ 	.word	0x0001ea90


	//   ....[99]....
        /*0864*/ 	.word	0x0001ead0


	//   ....[100]....
        /*0868*/ 	.word	0x0001eb00


	//   ....[101]....
        /*086c*/ 	.word	0x0001eb50


	//   ....[102]....
        /*0870*/ 	.word	0x0001eb70


	//   ....[103]....
        /*0874*/ 	.word	0x0001eb80


	//   ....[104]....
        /*0878*/ 	.word	0x0001ebe0


	//   ....[105]....
        /*087c*/ 	.word	0x0001ec90


	//   ....[106]....
        /*0880*/ 	.word	0x0001ecc0


	//   ....[107]....
        /*0884*/ 	.word	0x0001ecf0


	//   ....[108]....
        /*0888*/ 	.word	0x0001ed10


	//   ....[109]....
        /*088c*/ 	.word	0x0001ed20


	//   ....[110]....
        /*0890*/ 	.word	0x0001ed30


	//   ....[111]....
        /*0894*/ 	.word	0x0001edb0


	//   ....[112]....
        /*0898*/ 	.word	0x0001edc0


	//   ....[113]....
        /*089c*/ 	.word	0x0001f4e0


	//   ....[114]....
        /*08a0*/ 	.word	0x0001f520


	//   ....[115]....
        /*08a4*/ 	.word	0x0001f550


	//   ....[116]....
        /*08a8*/ 	.word	0x0001f580


	//   ....[117]....
        /*08ac*/ 	.word	0x0001f5b0


	//   ....[118]....
        /*08b0*/ 	.word	0x0001f5e0


	//   ....[119]....
        /*08b4*/ 	.word	0x0001f610


	//   ....[120]....
        /*08b8*/ 	.word	0x0001f640


	//   ....[121]....
        /*08bc*/ 	.word	0x0001f660


	//   ....[122]....
        /*08c0*/ 	.word	0x0001f680


	//   ....[123]....
        /*08c4*/ 	.word	0x0001f690


	//   ....[124]....
        /*08c8*/ 	.word	0x0001f6a0


	//   ....[125]....
        /*08cc*/ 	.word	0x0001f6b0


	//   ....[126]....
        /*08d0*/ 	.word	0x0001f6c0


	//   ....[127]....
        /*08d4*/ 	.word	0x0001f6d0


	//   ....[128]....
        /*08d8*/ 	.word	0x0001f700


	//----- nvinfo : EIATTR_EXIT_INSTR_OFFSETS
	.align		4
.L_444:
        /*08dc*/ 	.byte	0x04, 0x1c
        /*08de*/ 	.short	(.L_446 - .L_445)


	//   ....[0]....
.L_445:
        /*08e0*/ 	.word	0x00000370


	//   ....[1]....
        /*08e4*/ 	.word	0x0001ee60


	//   ....[2]....
        /*08e8*/ 	.word	0x0001eea0


	//   ....[3]....
        /*08ec*/ 	.word	0x0001f890


	//   ....[4]....
        /*08f0*/ 	.word	0x0001f8d0


	//----- nvinfo : EIATTR_CTAIDZ_USED
	.align		4
.L_446:
        /*08f4*/ 	.byte	0x01, 0x04
	.zero		2


	//----- nvinfo : EIATTR_MAX_THREADS
	.align		4
        /*08f8*/ 	.byte	0x04, 0x05
        /*08fa*/ 	.short	(.L_448 - .L_447)
.L_447:
        /*08fc*/ 	.word	0x00000080
        /*0900*/ 	.word	0x00000001
        /*0904*/ 	.word	0x00000001


	//----- nvinfo : EIATTR_CRS_STACK_SIZE
	.align		4
.L_448:
        /*0908*/ 	.byte	0x04, 0x1e
        /*090a*/ 	.short	(.L_450 - .L_449)
.L_449:
        /*090c*/ 	.word	0x00000000
.L_450:


//--------------------- .nv.callgraph             --------------------------
	.section	.nv.callgraph,"",@"SHT_CUDA_CALLGRAPH"
	.align	4
	.sectionentsize	8
	.align		4
        /*0000*/ 	.word	0x00000000
	.align		4
        /*0004*/ 	.word	0xffffffff
	.align		4
        /*0008*/ 	.word	0x00000000
	.align		4
        /*000c*/ 	.word	0xfffffffe
	.align		4
        /*0010*/ 	.word	0x00000000
	.align		4
        /*0014*/ 	.word	0xfffffffd
	.align		4
        /*0018*/ 	.word	0x00000000
	.align		4
        /*001c*/ 	.word	0xfffffffc


//--------------------- .nv.rel.action            --------------------------
	.section	.nv.rel.action,"",@"SHT_CUDA_RELOCINFO"
	.align	8
	.sectionentsize	8
        /*0000*/ 	.byte	0x73, 0x00, 0x00, 0x00, 0x00, 0x00, 0x00, 0x00, 0x00, 0x00, 0x00, 0x11, 0x25, 0x00, 0x05, 0x36


//--------------------- .nv.constant4             --------------------------
	.section	.nv.constant4,"a",@progbits
	.align	8
	.align		8
.nv.constant4:
        /*0000*/ 	.dword	_ZN76_INTERNAL_9d42b0b3_40_flash_fwd_hdim64_bf16_softcapall_sm80_cu_49158569_34374cuda3std3__45__cpo5beginE
	.align		8
        /*0008*/ 	.dword	_ZN76_INTERNAL_9d42b0b3_40_flash_fwd_hdim64_bf16_softcapall_sm80_cu_49158569_34374cuda3std3__45__cpo3endE
	.align		8
        /*0010*/ 	.dword	_ZN76_INTERNAL_9d42b0b3_40_flash_fwd_hdim64_bf16_softcapall_sm80_cu_49158569_34374cuda3std3__45__cpo6cbeginE
	.align		8
        /*0018*/ 	.dword	_ZN76_INTERNAL_9d42b0b3_40_flash_fwd_hdim64_bf16_softcapall_sm80_cu_49158569_34374cuda3std3__45__cpo4cendE
	.align		8
        /*0020*/ 	.dword	_ZN76_INTERNAL_9d42b0b3_40_flash_fwd_hdim64_bf16_softcapall_sm80_cu_49158569_34374cuda3std3__478_GLOBAL__N__9d42b0b3_40_flash_fwd_hdim64_bf16_softcapall_sm80_cu_49158569_34376ignoreE
	.align		8
        /*0028*/ 	.dword	_ZN76_INTERNAL_9d42b0b3_40_flash_fwd_hdim64_bf16_softcapall_sm80_cu_49158569_34374cuda3std3__419piecewise_constructE
	.align		8
        /*0030*/ 	.dword	_ZN76_INTERNAL_9d42b0b3_40_flash_fwd_hdim64_bf16_softcapall_sm80_cu_49158569_34374cuda3std3__48in_placeE
	.align		8
        /*0038*/ 	.dword	_ZN76_INTERNAL_9d42b0b3_40_flash_fwd_hdim64_bf16_softcapall_sm80_cu_49158569_34374cuda3std6ranges3__45__cpo4swapE
	.align		8
        /*0040*/ 	.dword	_ZN76_INTERNAL_9d42b0b3_40_flash_fwd_hdim64_bf16_softcapall_sm80_cu_49158569_34374cuda3std6ranges3__45__cpo9iter_moveE
	.align		8
        /*0048*/ 	.dword	_ZN76_INTERNAL_9d42b0b3_40_flash_fwd_hdim64_bf16_softcapall_sm80_cu_49158569_34374cute7productE
	.align		8
        /*0050*/ 	.dword	_ZN76_INTERNAL_9d42b0b3_40_flash_fwd_hdim64_bf16_softcapall_sm80_cu_49158569_34374cute1_E


//--------------------- .nv.constant0._ZN7cutlass13device_kernelIN5flash19enable_sm80_to_sm89INS1_16FlashAttnFwdSm80INS1_25CollectiveMainloopFwdSm80ILi4ELi1ELb0EN4cute5tupleIJNS5_1CILi128EEENS7_ILi112EEENS7_ILi64EEEEEELi64ENS_10bfloat16_tEfNS_4arch4Sm80ELb0ELb0ELb1ELb0ELb0ELb0ELb1ELb0EEENS1_21CollectiveEpilogueFwdINS6_IJS8_SA_S9_EEENS6_IJNS7_ILi1EEESI_SI_EEESC_SE_Li128ELb0ELb1ELb0ELb0EEENS1_19SingleTileSchedulerILb0ELb0ELb1ELi128EEEEEEEEEvNT_6ParamsE --------------------------
	.section	.nv.constant0._ZN7cutlass13device_kernelIN5flash19enable_sm80_to_sm89INS1_16FlashAttnFwdSm80INS1_25CollectiveMainloopFwdSm80ILi4ELi1ELb0EN4cute5tupleIJNS5_1CILi128EEENS7_ILi112EEENS7_ILi64EEEEEELi64ENS_10bfloat16_tEfNS_4arch4Sm80ELb0ELb0ELb1ELb0ELb0ELb0ELb1ELb0EEENS1_21CollectiveEpilogueFwdINS6_IJS8_SA_S9_EEENS6_IJNS7_ILi1EEESI_SI_EEESC_SE_Li128ELb0ELb1ELb0ELb0EEENS1_19SingleTileSchedulerILb0ELb0ELb1ELi128EEEEEEEEEvNT_6ParamsE,"a",@progbits
	.sectionflags	@""
	.align	4
.nv.constant0._ZN7cutlass13device_kernelIN5flash19enable_sm80_to_sm89INS1_16FlashAttnFwdSm80INS1_25CollectiveMainloopFwdSm80ILi4ELi1ELb0EN4cute5tupleIJNS5_1CILi128EEENS7_ILi112EEENS7_ILi64EEEEEELi64ENS_10bfloat16_tEfNS_4arch4Sm80ELb0ELb0ELb1ELb0ELb0ELb0ELb1ELb0EEENS1_21CollectiveEpilogueFwdINS6_IJS8_SA_S9_EEENS6_IJNS7_ILi1EEESI_SI_EEESC_SE_Li128ELb0ELb1ELb0ELb0EEENS1_19SingleTileSchedulerILb0ELb0ELb1ELi128EEEEEEEEEvNT_6ParamsE:
	.zero		1400


//--------------------- .nv.constant0._ZN7cutlass13device_kernelIN5flash19enable_sm80_to_sm89INS1_16FlashAttnFwdSm80INS1_25CollectiveMainloopFwdSm80ILi4ELi1ELb0EN4cute5tupleIJNS5_1CILi128EEENS7_ILi112EEENS7_ILi64EEEEEELi64ENS_10bfloat16_tEfNS_4arch4Sm80ELb0ELb0ELb1ELb1ELb0ELb0ELb1ELb0EEENS1_21CollectiveEpilogueFwdINS6_IJS8_SA_S9_EEENS6_IJNS7_ILi1EEESI_SI_EEESC_SE_Li128ELb1ELb1ELb0ELb0EEENS1_19SingleTileSchedulerILb1ELb0ELb1ELi128EEEEEEEEEvNT_6ParamsE --------------------------
	.section	.nv.constant0._ZN7cutlass13device_kernelIN5flash19enable_sm80_to_sm89INS1_16FlashAttnFwdSm80INS1_25CollectiveMainloopFwdSm80ILi4ELi1ELb0EN4cute5tupleIJNS5_1CILi128EEENS7_ILi112EEENS7_ILi64EEEEEELi64ENS_10bfloat16_tEfNS_4arch4Sm80ELb0ELb0ELb1ELb1ELb0ELb0ELb1ELb0EEENS1_21CollectiveEpilogueFwdINS6_IJS8_SA_S9_EEENS6_IJNS7_ILi1EEESI_SI_EEESC_SE_Li128ELb1ELb1ELb0ELb0EEENS1_19SingleTileSchedulerILb1ELb0ELb1ELi128EEEEEEEEEvNT_6ParamsE,"a",@progbits
	.sectionflags	@""
	.align	4
.nv.constant0._ZN7cutlass13device_kernelIN5flash19enable_sm80_to_sm89INS1_16FlashAttnFwdSm80INS1_25CollectiveMainloopFwdSm80ILi4ELi1ELb0EN4cute5tupleIJNS5_1CILi128EEENS7_ILi112EEENS7_ILi64EEEEEELi64ENS_10bfloat16_tEfNS_4arch4Sm80ELb0ELb0ELb1ELb1ELb0ELb0ELb1ELb0EEENS1_21CollectiveEpilogueFwdINS6_IJS8_SA_S9_EEENS6_IJNS7_ILi1EEESI_SI_EEESC_SE_Li128ELb1ELb1ELb0ELb0EEENS1_19SingleTileSchedulerILb1ELb0ELb1ELi128EEEEEEEEEvNT_6ParamsE:
	.zero		1400


//--------------------- .nv.constant0._ZN7cutlass13device_kernelIN5flash19enable_sm80_to_sm89INS1_16FlashAttnFwdSm80INS1_25CollectiveMainloopFwdSm80ILi4ELi1ELb0EN4cute5tupleIJNS5_1CILi128EEENS7_ILi112EEENS7_ILi64EEEEEELi64ENS_10bfloat16_tEfNS_4arch4Sm80ELb0ELb0ELb1ELb1ELb0ELb1ELb1ELb0EEENS1_21CollectiveEpilogueFwdINS6_IJS8_SA_S9_EEENS6_IJNS7_ILi1EEESI_SI_EEESC_SE_Li128ELb1ELb1ELb0ELb0EEENS1_19SingleTileSchedulerILb1ELb0ELb1ELi128EEEEEEEEEvNT_6ParamsE --------------------------
	.section	.nv.constant0._ZN7cutlass13device_kernelIN5flash19enable_sm80_to_sm89INS1_16FlashAttnFwdSm80INS1_25CollectiveMainloopFwdSm80ILi4ELi1ELb0EN4cute5tupleIJNS5_1CILi128EEENS7_ILi112EEENS7_ILi64EEEEEELi64ENS_10bfloat16_tEfNS_4arch4Sm80ELb0ELb0ELb1ELb1ELb0ELb1ELb1ELb0EEENS1_21CollectiveEpilogueFwdINS6_IJS8_SA_S9_EEENS6_IJNS7_ILi1EEESI_SI_EEESC_SE_Li128ELb1ELb1ELb0ELb0EEENS1_19SingleTileSchedulerILb1ELb0ELb1ELi128EEEEEEEEEvNT_6ParamsE,"a",@progbits
	.sectionflags	@""
	.align	4
.nv.constant0._ZN7cutlass13device_kernelIN5flash19enable_sm80_to_sm89INS1_16FlashAttnFwdSm80INS1_25CollectiveMainloopFwdSm80ILi4ELi1ELb0EN4cute5tupleIJNS5_1CILi128EEENS7_ILi112EEENS7_ILi64EEEEEELi64ENS_10bfloat16_tEfNS_4arch4Sm80ELb0ELb0ELb1ELb1ELb0ELb1ELb1ELb0EEENS1_21CollectiveEpilogueFwdINS6_IJS8_SA_S9_EEENS6_IJNS7_ILi1EEESI_SI_EEESC_SE_Li128ELb1ELb1ELb0ELb0EEENS1_19SingleTileSchedulerILb1ELb0ELb1ELi128EEEEEEEEEvNT_6ParamsE:
	.zero		1400


//--------------------- .nv.constant0._ZN7cutlass13device_kernelIN5flash19enable_sm80_to_sm89INS1_16FlashAttnFwdSm80INS1_25CollectiveMainloopFwdSm80ILi4ELi1ELb0EN4cute5tupleIJNS5_1CILi128EEENS7_ILi96EEENS7_ILi64EEEEEELi64ENS_10bfloat16_tEfNS_4arch4Sm80ELb0ELb1ELb1ELb0ELb0ELb0ELb1ELb0EEENS1_21CollectiveEpilogueFwdINS6_IJS8_SA_S9_EEENS6_IJNS7_ILi1EEESI_SI_EEESC_SE_Li128ELb0ELb1ELb0ELb0EEENS1_19SingleTileSchedulerILb0ELb0ELb1ELi128EEEEEEEEEvNT_6ParamsE --------------------------
	.section	.nv.constant0._ZN7cutlass13device_kernelIN5flash19enable_sm80_to_sm89INS1_16FlashAttnFwdSm80INS1_25CollectiveMainloopFwdSm80ILi4ELi1ELb0EN4cute5tupleIJNS5_1CILi128EEENS7_ILi96EEENS7_ILi64EEEEEELi64ENS_10bfloat16_tEfNS_4arch4Sm80ELb0ELb1ELb1ELb0ELb0ELb0ELb1ELb0EEENS1_21CollectiveEpilogueFwdINS6_IJS8_SA_S9_EEENS6_IJNS7_ILi1EEESI_SI_EEESC_SE_Li128ELb0ELb1ELb0ELb0EEENS1_19SingleTileSchedulerILb0ELb0ELb1ELi128EEEEEEEEEvNT_6ParamsE,"a",@progbits
	.sectionflags	@""
	.align	4
.nv.constant0._ZN7cutlass13device_kernelIN5flash19enable_sm80_to_sm89INS1_16FlashAttnFwdSm80INS1_25CollectiveMainloopFwdSm80ILi4ELi1ELb0EN4cute5tupleIJNS5_1CILi128EEENS7_ILi96EEENS7_ILi64EEEEEELi64ENS_10bfloat16_tEfNS_4arch4Sm80ELb0ELb1ELb1ELb0ELb0ELb0ELb1ELb0EEENS1_21CollectiveEpilogueFwdINS6_IJS8_SA_S9_EEENS6_IJNS7_ILi1EEESI_SI_EEESC_SE_Li128ELb0ELb1ELb0ELb0EEENS1_19SingleTileSchedulerILb0ELb0ELb1ELi128EEEEEEEEEvNT_6ParamsE:
	.zero		1400


//--------------------- .nv.constant0._ZN7cutlass13device_kernelIN5flash19enable_sm80_to_sm89INS1_16FlashAttnFwdSm80INS1_25CollectiveMainloopFwdSm80ILi4ELi1ELb0EN4cute5tupleIJNS5_1CILi128EEENS7_ILi96EEENS7_ILi64EEEEEELi64ENS_10bfloat16_tEfNS_4arch4Sm80ELb0ELb1ELb1ELb1ELb0ELb0ELb1ELb0EEENS1_21CollectiveEpilogueFwdINS6_IJS8_SA_S9_EEENS6_IJNS7_ILi1EEESI_SI_EEESC_SE_Li128ELb1ELb1ELb0ELb0EEENS1_19SingleTileSchedulerILb1ELb0ELb1ELi128EEEEEEEEEvNT_6ParamsE --------------------------
	.section	.nv.constant0._ZN7cutlass13device_kernelIN5flash19enable_sm80_to_sm89INS1_16FlashAttnFwdSm80INS1_25CollectiveMainloopFwdSm80ILi4ELi1ELb0EN4cute5tupleIJNS5_1CILi128EEENS7_ILi96EEENS7_ILi64EEEEEELi64ENS_10bfloat16_tEfNS_4arch4Sm80ELb0ELb1ELb1ELb1ELb0ELb0ELb1ELb0EEENS1_21CollectiveEpilogueFwdINS6_IJS8_SA_S9_EEENS6_IJNS7_ILi1EEESI_SI_EEESC_SE_Li128ELb1ELb1ELb0ELb0EEENS1_19SingleTileSchedulerILb1ELb0ELb1ELi128EEEEEEEEEvNT_6ParamsE,"a",@progbits
	.sectionflags	@""
	.align	4
.nv.constant0._ZN7cutlass13device_kernelIN5flash19enable_sm80_to_sm89INS1_16FlashAttnFwdSm80INS1_25CollectiveMainloopFwdSm80ILi4ELi1ELb0EN4cute5tupleIJNS5_1CILi128EEENS7_ILi96EEENS7_ILi64EEEEEELi64ENS_10bfloat16_tEfNS_4arch4Sm80ELb0ELb1ELb1ELb1ELb0ELb0ELb1ELb0EEENS1_21CollectiveEpilogueFwdINS6_IJS8_SA_S9_EEENS6_IJNS7_ILi1EEESI_SI_EEESC_SE_Li128ELb1ELb1ELb0ELb0EEENS1_19SingleTileSchedulerILb1ELb0ELb1ELi128EEEEEEEEEvNT_6ParamsE:
	.zero		1400


//--------------------- .nv.constant0._ZN7cutlass13device_kernelIN5flash19enable_sm80_to_sm89INS1_16FlashAttnFwdSm80INS1_25CollectiveMainloopFwdSm80ILi4ELi1ELb0EN4cute5tupleIJNS5_1CILi128EEENS7_ILi96EEENS7_ILi64EEEEEELi64ENS_10bfloat16_tEfNS_4arch4Sm80ELb0ELb1ELb1ELb1ELb0ELb1ELb1ELb0EEENS1_21CollectiveEpilogueFwdINS6_IJS8_SA_S9_EEENS6_IJNS7_ILi1EEESI_SI_EEESC_SE_Li128ELb1ELb1ELb0ELb0EEENS1_19SingleTileSchedulerILb1ELb0ELb1ELi128EEEEEEEEEvNT_6ParamsE --------------------------
	.section	.nv.constant0._ZN7cutlass13device_kernelIN5flash19enable_sm80_to_sm89INS1_16FlashAttnFwdSm80INS1_25CollectiveMainloopFwdSm80ILi4ELi1ELb0EN4cute5tupleIJNS5_1CILi128EEENS7_ILi96EEENS7_ILi64EEEEEELi64ENS_10bfloat16_tEfNS_4arch4Sm80ELb0ELb1ELb1ELb1ELb0ELb1ELb1ELb0EEENS1_21CollectiveEpilogueFwdINS6_IJS8_SA_S9_EEENS6_IJNS7_ILi1EEESI_SI_EEESC_SE_Li128ELb1ELb1ELb0ELb0EEENS1_19SingleTileSchedulerILb1ELb0ELb1ELi128EEEEEEEEEvNT_6ParamsE,"a",@progbits
	.sectionflags	@""
	.align	4
.nv.constant0._ZN7cutlass13device_kernelIN5flash19enable_sm80_to_sm89INS1_16FlashAttnFwdSm80INS1_25CollectiveMainloopFwdSm80ILi4ELi1ELb0EN4cute5tupleIJNS5_1CILi128EEENS7_ILi96EEENS7_ILi64EEEEEELi64ENS_10bfloat16_tEfNS_4arch4Sm80ELb0ELb1ELb1ELb1ELb0ELb1ELb1ELb0EEENS1_21CollectiveEpilogueFwdINS6_IJS8_SA_S9_EEENS6_IJNS7_ILi1EEESI_SI_EEESC_SE_Li128ELb1ELb1ELb0ELb0EEENS1_19SingleTileSchedulerILb1ELb0ELb1ELi128EEEEEEEEEvNT_6ParamsE:
	.zero		1400


//--------------------- .nv.constant0._ZN7cutlass13device_kernelIN5flash19enable_sm80_to_sm89INS1_16FlashAttnFwdSm80INS1_25CollectiveMainloopFwdSm80ILi4ELi1ELb0EN4cute5tupleIJNS5_1CILi128EEENS7_ILi112EEENS7_ILi64EEEEEELi64ENS_10bfloat16_tEfNS_4arch4Sm80ELb1ELb0ELb1ELb0ELb0ELb0ELb1ELb0EEENS1_21CollectiveEpilogueFwdINS6_IJS8_SA_S9_EEENS6_IJNS7_ILi1EEESI_SI_EEESC_SE_Li128ELb0ELb1ELb0ELb0EEENS1_30DynamicPersistentTileSchedulerILi128ELi128ELb0ELb1ELb0EEEEEEEEEvNT_6ParamsE --------------------------
	.section	.nv.constant0._ZN7cutlass13device_kernelIN5flash19enable_sm80_to_sm89INS1_16FlashAttnFwdSm80INS1_25CollectiveMainloopFwdSm80ILi4ELi1ELb0EN4cute5tupleIJNS5_1CILi128EEENS7_ILi112EEENS7_ILi64EEEEEELi64ENS_10bfloat16_tEfNS_4arch4Sm80ELb1ELb0ELb1ELb0ELb0ELb0ELb1ELb0EEENS1_21CollectiveEpilogueFwdINS6_IJS8_SA_S9_EEENS6_IJNS7_ILi1EEESI_SI_EEESC_SE_Li128ELb0ELb1ELb0ELb0EEENS1_30DynamicPersistentTileSchedulerILi128ELi128ELb0ELb1ELb0EEEEEEEEEvNT_6ParamsE,"a",@progbits
	.sectionflags	@""
	.align	4
.nv.constant0._ZN7cutlass13device_kernelIN5flash19enable_sm80_to_sm89INS1_16FlashAttnFwdSm80INS1_25CollectiveMainloopFwdSm80ILi4ELi1ELb0EN4cute5tupleIJNS5_1CILi128EEENS7_ILi112EEENS7_ILi64EEEEEELi64ENS_10bfloat16_tEfNS_4arch4Sm80ELb1ELb0ELb1ELb0ELb0ELb0ELb1ELb0EEENS1_21CollectiveEpilogueFwdINS6_IJS8_SA_S9_EEENS6_IJNS7_ILi1EEESI_SI_EEESC_SE_Li128ELb0ELb1ELb0ELb0EEENS1_30DynamicPersistentTileSchedulerILi128ELi128ELb0ELb1ELb0EEEEEEEEEvNT_6ParamsE:
	.zero		1416


//--------------------- .nv.constant0._ZN7cutlass13device_kernelIN5flash19enable_sm80_to_sm89INS1_16FlashAttnFwdSm80INS1_25CollectiveMainloopFwdSm80ILi4ELi1ELb0EN4cute5tupleIJNS5_1CILi128EEENS7_ILi112EEENS7_ILi64EEEEEELi64ENS_10bfloat16_tEfNS_4arch4Sm80ELb1ELb0ELb1ELb1ELb0ELb0ELb1ELb0EEENS1_21CollectiveEpilogueFwdINS6_IJS8_SA_S9_EEENS6_IJNS7_ILi1EEESI_SI_EEESC_SE_Li128ELb1ELb1ELb0ELb0EEENS1_19SingleTileSchedulerILb1ELb0ELb1ELi128EEEEEEEEEvNT_6ParamsE --------------------------
	.section	.nv.constant0._ZN7cutlass13device_kernelIN5flash19enable_sm80_to_sm89INS1_16FlashAttnFwdSm80INS1_25CollectiveMainloopFwdSm80ILi4ELi1ELb0EN4cute5tupleIJNS5_1CILi128EEENS7_ILi112EEENS7_ILi64EEEEEELi64ENS_10bfloat16_tEfNS_4arch4Sm80ELb1ELb0ELb1ELb1ELb0ELb0ELb1ELb0EEENS1_21CollectiveEpilogueFwdINS6_IJS8_SA_S9_EEENS6_IJNS7_ILi1EEESI_SI_EEESC_SE_Li128ELb1ELb1ELb0ELb0EEENS1_19SingleTileSchedulerILb1ELb0ELb1ELi128EEEEEEEEEvNT_6ParamsE,"a",@progbits
	.sectionflags	@""
	.align	4
.nv.constant0._ZN7cutlass13device_kernelIN5flash19enable_sm80_to_sm89INS1_16FlashAttnFwdSm80INS1_25CollectiveMainloopFwdSm80ILi4ELi1ELb0EN4cute5tupleIJNS5_1CILi128EEENS7_ILi112EEENS7_ILi64EEEEEELi64ENS_10bfloat16_tEfNS_4arch4Sm80ELb1ELb0ELb1ELb1ELb0ELb0ELb1ELb0EEENS1_21CollectiveEpilogueFwdINS6_IJS8_SA_S9_EEENS6_IJNS7_ILi1EEESI_SI_EEESC_SE_Li128ELb1ELb1ELb0ELb0EEENS1_19SingleTileSchedulerILb1ELb0ELb1ELi128EEEEEEEEEvNT_6ParamsE:
	.zero		1400


//--------------------- .nv.constant0._ZN7cutlass13device_kernelIN5flash19enable_sm80_to_sm89INS1_16FlashAttnFwdSm80INS1_25CollectiveMainloopFwdSm80ILi4ELi1ELb0EN4cute5tupleIJNS5_1CILi128EEENS7_ILi112EEENS7_ILi64EEEEEELi64ENS_10bfloat16_tEfNS_4arch4Sm80ELb1ELb0ELb1ELb1ELb0ELb1ELb1ELb0EEENS1_21CollectiveEpilogueFwdINS6_IJS8_SA_S9_EEENS6_IJNS7_ILi1EEESI_SI_EEESC_SE_Li128ELb1ELb1ELb0ELb0EEENS1_19SingleTileSchedulerILb1ELb0ELb1ELi128EEEEEEEEEvNT_6ParamsE --------------------------
	.section	.nv.constant0._ZN7cutlass13device_kernelIN5flash19enable_sm80_to_sm89INS1_16FlashAttnFwdSm80INS1_25CollectiveMainloopFwdSm80ILi4ELi1ELb0EN4cute5tupleIJNS5_1CILi128EEENS7_ILi112EEENS7_ILi64EEEEEELi64ENS_10bfloat16_tEfNS_4arch4Sm80ELb1ELb0ELb1ELb1ELb0ELb1ELb1ELb0EEENS1_21CollectiveEpilogueFwdINS6_IJS8_SA_S9_EEENS6_IJNS7_ILi1EEESI_SI_EEESC_SE_Li128ELb1ELb1ELb0ELb0EEENS1_19SingleTileSchedulerILb1ELb0ELb1ELi128EEEEEEEEEvNT_6ParamsE,"a",@progbits
	.sectionflags	@""
	.align	4
.nv.constant0._ZN7cutlass13device_kernelIN5flash19enable_sm80_to_sm89INS1_16FlashAttnFwdSm80INS1_25CollectiveMainloopFwdSm80ILi4ELi1ELb0EN4cute5tupleIJNS5_1CILi128EEENS7_ILi112EEENS7_ILi64EEEEEELi64ENS_10bfloat16_tEfNS_4arch4Sm80ELb1ELb0ELb1ELb1ELb0ELb1ELb1ELb0EEENS1_21CollectiveEpilogueFwdINS6_IJS8_SA_S9_EEENS6_IJNS7_ILi1EEESI_SI_EEESC_SE_Li128ELb1ELb1ELb0ELb0EEENS1_19SingleTileSchedulerILb1ELb0ELb1ELi128EEEEEEEEEvNT_6ParamsE:
	.zero		1400


//--------------------- .nv.constant0._ZN7cutlass13device_kernelIN5flash19enable_sm80_to_sm89INS1_16FlashAttnFwdSm80INS1_25CollectiveMainloopFwdSm80ILi4ELi1ELb0EN4cute5tupleIJNS5_1CILi128EEENS7_ILi112EEENS7_ILi64EEEEEELi64ENS_10bfloat16_tEfNS_4arch4Sm80ELb0ELb0ELb0ELb0ELb0ELb0ELb1ELb0EEENS1_21CollectiveEpilogueFwdINS6_IJS8_SA_S9_EEENS6_IJNS7_ILi1EEESI_SI_EEESC_SE_Li128ELb0ELb1ELb0ELb0EEENS1_19SingleTileSchedulerILb0ELb0ELb1ELi128EEEEEEEEEvNT_6ParamsE --------------------------
	.section	.nv.constant0._ZN7cutlass13device_kernelIN5flash19enable_sm80_to_sm89INS1_16FlashAttnFwdSm80INS1_25CollectiveMainloopFwdSm80ILi4ELi1ELb0EN4cute5tupleIJNS5_1CILi128EEENS7_ILi112EEENS7_ILi64EEEEEELi64ENS_10bfloat16_tEfNS_4arch4Sm80ELb0ELb0ELb0ELb0ELb0ELb0ELb1ELb0EEENS1_21CollectiveEpilogueFwdINS6_IJS8_SA_S9_EEENS6_IJNS7_ILi1EEESI_SI_EEESC_SE_Li128ELb0ELb1ELb0ELb0EEENS1_19SingleTileSchedulerILb0ELb0ELb1ELi128EEEEEEEEEvNT_6ParamsE,"a",@progbits
	.sectionflags	@""
	.align	4
.nv.constant0._ZN7cutlass13device_kernelIN5flash19enable_sm80_to_sm89INS1_16FlashAttnFwdSm80INS1_25CollectiveMainloopFwdSm80ILi4ELi1ELb0EN4cute5tupleIJNS5_1CILi128EEENS7_ILi112EEENS7_ILi64EEEEEELi64ENS_10bfloat16_tEfNS_4arch4Sm80ELb0ELb0ELb0ELb0ELb0ELb0ELb1ELb0EEENS1_21CollectiveEpilogueFwdINS6_IJS8_SA_S9_EEENS6_IJNS7_ILi1EEESI_SI_EEESC_SE_Li128ELb0ELb1ELb0ELb0EEENS1_19SingleTileSchedulerILb0ELb0ELb1ELi128EEEEEEEEEvNT_6ParamsE:
	.zero		1400


//--------------------- .nv.constant0._ZN7cutlass13device_kernelIN5flash19enable_sm80_to_sm89INS1_16FlashAttnFwdSm80INS1_25CollectiveMainloopFwdSm80ILi4ELi1ELb0EN4cute5tupleIJNS5_1CILi128EEENS7_ILi112EEENS7_ILi64EEEEEELi64ENS_10bfloat16_tEfNS_4arch4Sm80ELb0ELb0ELb0ELb1ELb0ELb0ELb1ELb0EEENS1_21CollectiveEpilogueFwdINS6_IJS8_SA_S9_EEENS6_IJNS7_ILi1EEESI_SI_EEESC_SE_Li128ELb1ELb1ELb0ELb0EEENS1_19SingleTileSchedulerILb1ELb0ELb1ELi128EEEEEEEEEvNT_6ParamsE --------------------------
	.section	.nv.constant0._ZN7cutlass13device_kernelIN5flash19enable_sm80_to_sm89INS1_16FlashAttnFwdSm80INS1_25CollectiveMainloopFwdSm80ILi4ELi1ELb0EN4cute5tupleIJNS5_1CILi128EEENS7_ILi112EEENS7_ILi64EEEEEELi64ENS_10bfloat16_tEfNS_4arch4Sm80ELb0ELb0ELb0ELb1ELb0ELb0ELb1ELb0EEENS1_21CollectiveEpilogueFwdINS6_IJS8_SA_S9_EEENS6_IJNS7_ILi1EEESI_SI_EEESC_SE_Li128ELb1ELb1ELb0ELb0EEENS1_19SingleTileSchedulerILb1ELb0ELb1ELi128EEEEEEEEEvNT_6ParamsE,"a",@progbits
	.sectionflags	@""
	.align	4
.nv.constant0._ZN7cutlass13device_kernelIN5flash19enable_sm80_to_sm89INS1_16FlashAttnFwdSm80INS1_25CollectiveMainloopFwdSm80ILi4ELi1ELb0EN4cute5tupleIJNS5_1CILi128EEENS7_ILi112EEENS7_ILi64EEEEEELi64ENS_10bfloat16_tEfNS_4arch4Sm80ELb0ELb0ELb0ELb1ELb0ELb0ELb1ELb0EEENS1_21CollectiveEpilogueFwdINS6_IJS8_SA_S9_EEENS6_IJNS7_ILi1EEESI_SI_EEESC_SE_Li128ELb1ELb1ELb0ELb0EEENS1_19SingleTileSchedulerILb1ELb0ELb1ELi128EEEEEEEEEvNT_6ParamsE:
	.zero		1400


//--------------------- .nv.constant0._ZN7cutlass13device_kernelIN5flash19enable_sm80_to_sm89INS1_16FlashAttnFwdSm80INS1_25CollectiveMainloopFwdSm80ILi4ELi1ELb0EN4cute5tupleIJNS5_1CILi128EEENS7_ILi112EEENS7_ILi64EEEEEELi64ENS_10bfloat16_tEfNS_4arch4Sm80ELb0ELb0ELb0ELb1ELb0ELb1ELb1ELb0EEENS1_21CollectiveEpilogueFwdINS6_IJS8_SA_S9_EEENS6_IJNS7_ILi1EEESI_SI_EEESC_SE_Li128ELb1ELb1ELb0ELb0EEENS1_19SingleTileSchedulerILb1ELb0ELb1ELi128EEEEEEEEEvNT_6ParamsE --------------------------
	.section	.nv.constant0._ZN7cutlass13device_kernelIN5flash19enable_sm80_to_sm89INS1_16FlashAttnFwdSm80INS1_25CollectiveMainloopFwdSm80ILi4ELi1ELb0EN4cute5tupleIJNS5_1CILi128EEENS7_ILi112EEENS7_ILi64EEEEEELi64ENS_10bfloat16_tEfNS_4arch4Sm80ELb0ELb0ELb0ELb1ELb0ELb1ELb1ELb0EEENS1_21CollectiveEpilogueFwdINS6_IJS8_SA_S9_EEENS6_IJNS7_ILi1EEESI_SI_EEESC_SE_Li128ELb1ELb1ELb0ELb0EEENS1_19SingleTileSchedulerILb1ELb0ELb1ELi128EEEEEEEEEvNT_6ParamsE,"a",@progbits
	.sectionflags	@""
	.align	4
.nv.constant0._ZN7cutlass13device_kernelIN5flash19enable_sm80_to_sm89INS1_16FlashAttnFwdSm80INS1_25CollectiveMainloopFwdSm80ILi4ELi1ELb0EN4cute5tupleIJNS5_1CILi128EEENS7_ILi112EEENS7_ILi64EEEEEELi64ENS_10bfloat16_tEfNS_4arch4Sm80ELb0ELb0ELb0ELb1ELb0ELb1ELb1ELb0EEENS1_21CollectiveEpilogueFwdINS6_IJS8_SA_S9_EEENS6_IJNS7_ILi1EEESI_SI_EEESC_SE_Li128ELb1ELb1ELb0ELb0EEENS1_19SingleTileSchedulerILb1ELb0ELb1ELi128EEEEEEEEEvNT_6ParamsE:
	.zero		1400


//--------------------- .nv.constant0._ZN7cutlass13device_kernelIN5flash19enable_sm80_to_sm89INS1_16FlashAttnFwdSm80INS1_25CollectiveMainloopFwdSm80ILi4ELi1ELb0EN4cute5tupleIJNS5_1CILi128EEENS7_ILi96EEENS7_ILi64EEEEEELi64ENS_10bfloat16_tEfNS_4arch4Sm80ELb0ELb1ELb0ELb0ELb0ELb0ELb1ELb0EEENS1_21CollectiveEpilogueFwdINS6_IJS8_SA_S9_EEENS6_IJNS7_ILi1EEESI_SI_EEESC_SE_Li128ELb0ELb1ELb0ELb0EEENS1_19SingleTileSchedulerILb0ELb0ELb1ELi128EEEEEEEEEvNT_6ParamsE --------------------------
	.section	.nv.constant0._ZN7cutlass13device_kernelIN5flash19enable_sm80_to_sm89INS1_16FlashAttnFwdSm80INS1_25CollectiveMainloopFwdSm80ILi4ELi1ELb0EN4cute5tupleIJNS5_1CILi128EEENS7_ILi96EEENS7_ILi64EEEEEELi64ENS_10bfloat16_tEfNS_4arch4Sm80ELb0ELb1ELb0ELb0ELb0ELb0ELb1ELb0EEENS1_21CollectiveEpilogueFwdINS6_IJS8_SA_S9_EEENS6_IJNS7_ILi1EEESI_SI_EEESC_SE_Li128ELb0ELb1ELb0ELb0EEENS1_19SingleTileSchedulerILb0ELb0ELb1ELi128EEEEEEEEEvNT_6ParamsE,"a",@progbits
	.sectionflags	@""
	.align	4
.nv.constant0._ZN7cutlass13device_kernelIN5flash19enable_sm80_to_sm89INS1_16FlashAttnFwdSm80INS1_25CollectiveMainloopFwdSm80ILi4ELi1ELb0EN4cute5tupleIJNS5_1CILi128EEENS7_ILi96EEENS7_ILi64EEEEEELi64ENS_10bfloat16_tEfNS_4arch4Sm80ELb0ELb1ELb0ELb0ELb0ELb0ELb1ELb0EEENS1_21CollectiveEpilogueFwdINS6_IJS8_SA_S9_EEENS6_IJNS7_ILi1EEESI_SI_EEESC_SE_Li128ELb0ELb1ELb0ELb0EEENS1_19SingleTileSchedulerILb0ELb0ELb1ELi128EEEEEEEEEvNT_6ParamsE:
	.zero		1400


//--------------------- .nv.constant0._ZN7cutlass13device_kernelIN5flash19enable_sm80_to_sm89INS1_16FlashAttnFwdSm80INS1_25CollectiveMainloopFwdSm80ILi4ELi1ELb0EN4cute5tupleIJNS5_1CILi128EEENS7_ILi96EEENS7_ILi64EEEEEELi64ENS_10bfloat16_tEfNS_4arch4Sm80ELb0ELb1ELb0ELb1ELb0ELb0ELb1ELb0EEENS1_21CollectiveEpilogueFwdINS6_IJS8_SA_S9_EEENS6_IJNS7_ILi1EEESI_SI_EEESC_SE_Li128ELb1ELb1ELb0ELb0EEENS1_19SingleTileSchedulerILb1ELb0ELb1ELi128EEEEEEEEEvNT_6ParamsE --------------------------
	.section	.nv.constant0._ZN7cutlass13device_kernelIN5flash19enable_sm80_to_sm89INS1_16FlashAttnFwdSm80INS1_25CollectiveMainloopFwdSm80ILi4ELi1ELb0EN4cute5tupleIJNS5_1CILi128EEENS7_ILi96EEENS7_ILi64EEEEEELi64ENS_10bfloat16_tEfNS_4arch4Sm80ELb0ELb1ELb0ELb1ELb0ELb0ELb1ELb0EEENS1_21CollectiveEpilogueFwdINS6_IJS8_SA_S9_EEENS6_IJNS7_ILi1EEESI_SI_EEESC_SE_Li128ELb1ELb1ELb0ELb0EEENS1_19SingleTileSchedulerILb1ELb0ELb1ELi128EEEEEEEEEvNT_6ParamsE,"a",@progbits
	.sectionflags	@""
	.align	4
.nv.constant0._ZN7cutlass13device_kernelIN5flash19enable_sm80_to_sm89INS1_16FlashAttnFwdSm80INS1_25CollectiveMainloopFwdSm80ILi4ELi1ELb0EN4cute5tupleIJNS5_1CILi128EEENS7_ILi96EEENS7_ILi64EEEEEELi64ENS_10bfloat16_tEfNS_4arch4Sm80ELb0ELb1ELb0ELb1ELb0ELb0ELb1ELb0EEENS1_21CollectiveEpilogueFwdINS6_IJS8_SA_S9_EEENS6_IJNS7_ILi1EEESI_SI_EEESC_SE_Li128ELb1ELb1ELb0ELb0EEENS1_19SingleTileSchedulerILb1ELb0ELb1ELi128EEEEEEEEEvNT_6ParamsE:
	.zero		1400


//--------------------- .nv.constant0._ZN7cutlass13device_kernelIN5flash19enable_sm80_to_sm89INS1_16FlashAttnFwdSm80INS1_25CollectiveMainloopFwdSm80ILi4ELi1ELb0EN4cute5tupleIJNS5_1CILi128EEENS7_ILi96EEENS7_ILi64EEEEEELi64ENS_10bfloat16_tEfNS_4arch4Sm80ELb0ELb1ELb0ELb1ELb0ELb1ELb1ELb0EEENS1_21CollectiveEpilogueFwdINS6_IJS8_SA_S9_EEENS6_IJNS7_ILi1EEESI_SI_EEESC_SE_Li128ELb1ELb1ELb0ELb0EEENS1_19SingleTileSchedulerILb1ELb0ELb1ELi128EEEEEEEEEvNT_6ParamsE --------------------------
	.section	.nv.constant0._ZN7cutlass13device_kernelIN5flash19enable_sm80_to_sm89INS1_16FlashAttnFwdSm80INS1_25CollectiveMainloopFwdSm80ILi4ELi1ELb0EN4cute5tupleIJNS5_1CILi128EEENS7_ILi96EEENS7_ILi64EEEEEELi64ENS_10bfloat16_tEfNS_4arch4Sm80ELb0ELb1ELb0ELb1ELb0ELb1ELb1ELb0EEENS1_21CollectiveEpilogueFwdINS6_IJS8_SA_S9_EEENS6_IJNS7_ILi1EEESI_SI_EEESC_SE_Li128ELb1ELb1ELb0ELb0EEENS1_19SingleTileSchedulerILb1ELb0ELb1ELi128EEEEEEEEEvNT_6ParamsE,"a",@progbits
	.sectionflags	@""
	.align	4
.nv.constant0._ZN7cutlass13device_kernelIN5flash19enable_sm80_to_sm89INS1_16FlashAttnFwdSm80INS1_25CollectiveMainloopFwdSm80ILi4ELi1ELb0EN4cute5tupleIJNS5_1CILi128EEENS7_ILi96EEENS7_ILi64EEEEEELi64ENS_10bfloat16_tEfNS_4arch4Sm80ELb0ELb1ELb0ELb1ELb0ELb1ELb1ELb0EEENS1_21CollectiveEpilogueFwdINS6_IJS8_SA_S9_EEENS6_IJNS7_ILi1EEESI_SI_EEESC_SE_Li128ELb1ELb1ELb0ELb0EEENS1_19SingleTileSchedulerILb1ELb0ELb1ELi128EEEEEEEEEvNT_6ParamsE:
	.zero		1400


//--------------------- .nv.constant0._ZN7cutlass13device_kernelIN5flash19enable_sm80_to_sm89INS1_16FlashAttnFwdSm80INS1_25CollectiveMainloopFwdSm80ILi4ELi1ELb0EN4cute5tupleIJNS5_1CILi128EEENS7_ILi112EEENS7_ILi64EEEEEELi64ENS_10bfloat16_tEfNS_4arch4Sm80ELb1ELb0ELb0ELb0ELb0ELb0ELb1ELb0EEENS1_21CollectiveEpilogueFwdINS6_IJS8_SA_S9_EEENS6_IJNS7_ILi1EEESI_SI_EEESC_SE_Li128ELb0ELb1ELb0ELb0EEENS1_30DynamicPersistentTileSchedulerILi128ELi128ELb0ELb1ELb0EEEEEEEEEvNT_6ParamsE --------------------------
	.section	.nv.constant0._ZN7cutlass13device_kernelIN5flash19enable_sm80_to_sm89INS1_16FlashAttnFwdSm80INS1_25CollectiveMainloopFwdSm80ILi4ELi1ELb0EN4cute5tupleIJNS5_1CILi128EEENS7_ILi112EEENS7_ILi64EEEEEELi64ENS_10bfloat16_tEfNS_4arch4Sm80ELb1ELb0ELb0ELb0ELb0ELb0ELb1ELb0EEENS1_21CollectiveEpilogueFwdINS6_IJS8_SA_S9_EEENS6_IJNS7_ILi1EEESI_SI_EEESC_SE_Li128ELb0ELb1ELb0ELb0EEENS1_30DynamicPersistentTileSchedulerILi128ELi128ELb0ELb1ELb0EEEEEEEEEvNT_6ParamsE,"a",@progbits
	.sectionflags	@""
	.align	4
.nv.constant0._ZN7cutlass13device_kernelIN5flash19enable_sm80_to_sm89INS1_16FlashAttnFwdSm80INS1_25CollectiveMainloopFwdSm80ILi4ELi1ELb0EN4cute5tupleIJNS5_1CILi128EEENS7_ILi112EEENS7_ILi64EEEEEELi64ENS_10bfloat16_tEfNS_4arch4Sm80ELb1ELb0ELb0ELb0ELb0ELb0ELb1ELb0EEENS1_21CollectiveEpilogueFwdINS6_IJS8_SA_S9_EEENS6_IJNS7_ILi1EEESI_SI_EEESC_SE_Li128ELb0ELb1ELb0ELb0EEENS1_30DynamicPersistentTileSchedulerILi128ELi128ELb0ELb1ELb0EEEEEEEEEvNT_6ParamsE:
	.zero		1416


//--------------------- .nv.constant0._ZN7cutlass13device_kernelIN5flash19enable_sm80_to_sm89INS1_16FlashAttnFwdSm80INS1_25CollectiveMainloopFwdSm80ILi4ELi1ELb0EN4cute5tupleIJNS5_1CILi128EEENS7_ILi112EEENS7_ILi64EEEEEELi64ENS_10bfloat16_tEfNS_4arch4Sm80ELb1ELb0ELb0ELb1ELb0ELb0ELb1ELb0EEENS1_21CollectiveEpilogueFwdINS6_IJS8_SA_S9_EEENS6_IJNS7_ILi1EEESI_SI_EEESC_SE_Li128ELb1ELb1ELb0ELb0EEENS1_19SingleTileSchedulerILb1ELb0ELb1ELi128EEEEEEEEEvNT_6ParamsE --------------------------
	.section	.nv.constant0._ZN7cutlass13device_kernelIN5flash19enable_sm80_to_sm89INS1_16FlashAttnFwdSm80INS1_25CollectiveMainloopFwdSm80ILi4ELi1ELb0EN4cute5tupleIJNS5_1CILi128EEENS7_ILi112EEENS7_ILi64EEEEEELi64ENS_10bfloat16_tEfNS_4arch4Sm80ELb1ELb0ELb0ELb1ELb0ELb0ELb1ELb0EEENS1_21CollectiveEpilogueFwdINS6_IJS8_SA_S9_EEENS6_IJNS7_ILi1EEESI_SI_EEESC_SE_Li128ELb1ELb1ELb0ELb0EEENS1_19SingleTileSchedulerILb1ELb0ELb1ELi128EEEEEEEEEvNT_6ParamsE,"a",@progbits
	.sectionflags	@""
	.align	4
.nv.constant0._ZN7cutlass13device_kernelIN5flash19enable_sm80_to_sm89INS1_16FlashAttnFwdSm80INS1_25CollectiveMainloopFwdSm80ILi4ELi1ELb0EN4cute5tupleIJNS5_1CILi128EEENS7_ILi112EEENS7_ILi64EEEEEELi64ENS_10bfloat16_tEfNS_4arch4Sm80ELb1ELb0ELb0ELb1ELb0ELb0ELb1ELb0EEENS1_21CollectiveEpilogueFwdINS6_IJS8_SA_S9_EEENS6_IJNS7_ILi1EEESI_SI_EEESC_SE_Li128ELb1ELb1ELb0ELb0EEENS1_19SingleTileSchedulerILb1ELb0ELb1ELi128EEEEEEEEEvNT_6ParamsE:
	.zero		1400


//--------------------- .nv.constant0._ZN7cutlass13device_kernelIN5flash19enable_sm80_to_sm89INS1_16FlashAttnFwdSm80INS1_25CollectiveMainloopFwdSm80ILi4ELi1ELb0EN4cute5tupleIJNS5_1CILi128EEENS7_ILi112EEENS7_ILi64EEEEEELi64ENS_10bfloat16_tEfNS_4arch4Sm80ELb1ELb0ELb0ELb1ELb0ELb1ELb1ELb0EEENS1_21CollectiveEpilogueFwdINS6_IJS8_SA_S9_EEENS6_IJNS7_ILi1EEESI_SI_EEESC_SE_Li128ELb1ELb1ELb0ELb0EEENS1_19SingleTileSchedulerILb1ELb0ELb1ELi128EEEEEEEEEvNT_6ParamsE --------------------------
	.section	.nv.constant0._ZN7cutlass13device_kernelIN5flash19enable_sm80_to_sm89INS1_16FlashAttnFwdSm80INS1_25CollectiveMainloopFwdSm80ILi4ELi1ELb0EN4cute5tupleIJNS5_1CILi128EEENS7_ILi112EEENS7_ILi64EEEEEELi64ENS_10bfloat16_tEfNS_4arch4Sm80ELb1ELb0ELb0ELb1ELb0ELb1ELb1ELb0EEENS1_21CollectiveEpilogueFwdINS6_IJS8_SA_S9_EEENS6_IJNS7_ILi1EEESI_SI_EEESC_SE_Li128ELb1ELb1ELb0ELb0EEENS1_19SingleTileSchedulerILb1ELb0ELb1ELi128EEEEEEEEEvNT_6ParamsE,"a",@progbits
	.sectionflags	@""
	.align	4
.nv.constant0._ZN7cutlass13device_kernelIN5flash19enable_sm80_to_sm89INS1_16FlashAttnFwdSm80INS1_25CollectiveMainloopFwdSm80ILi4ELi1ELb0EN4cute5tupleIJNS5_1CILi128EEENS7_ILi112EEENS7_ILi64EEEEEELi64ENS_10bfloat16_tEfNS_4arch4Sm80ELb1ELb0ELb0ELb1ELb0ELb1ELb1ELb0EEENS1_21CollectiveEpilogueFwdINS6_IJS8_SA_S9_EEENS6_IJNS7_ILi1EEESI_SI_EEESC_SE_Li128ELb1ELb1ELb0ELb0EEENS1_19SingleTileSchedulerILb1ELb0ELb1ELi128EEEEEEEEEvNT_6ParamsE:
	.zero		1400


//--------------------- .text._ZN7cutlass13device_kernelIN5flash19enable_sm80_to_sm89INS1_16FlashAttnFwdSm80INS1_25CollectiveMainloopFwdSm80ILi4ELi1ELb0EN4cute5tupleIJNS5_1CILi128EEENS7_ILi112EEENS7_ILi64EEEEEELi64ENS_10bfloat16_tEfNS_4arch4Sm80ELb0ELb0ELb1ELb0ELb0ELb0ELb1ELb0EEENS1_21CollectiveEpilogueFwdINS6_IJS8_SA_S9_EEENS6_IJNS7_ILi1EEESI_SI_EEESC_SE_Li128ELb0ELb1ELb0ELb0EEENS1_19SingleTileSchedulerILb0ELb0ELb1ELi128EEEEEEEEEvNT_6ParamsE --------------------------
	.section	.text._ZN7cutlass13device_kernelIN5flash19enable_sm80_to_sm89INS1_16FlashAttnFwdSm80INS1_25CollectiveMainloopFwdSm80ILi4ELi1ELb0EN4cute5tupleIJNS5_1CILi128EEENS7_ILi112EEENS7_ILi64EEEEEELi64ENS_10bfloat16_tEfNS_4arch4Sm80ELb0ELb0ELb1ELb0ELb0ELb0ELb1ELb0EEENS1_21CollectiveEpilogueFwdINS6_IJS8_SA_S9_EEENS6_IJNS7_ILi1EEESI_SI_EEESC_SE_Li128ELb0ELb1ELb0ELb0EEENS1_19SingleTileSchedulerILb0ELb0ELb1ELi128EEEEEEEEEvNT_6ParamsE,"ax",@progbits
	.sectioninfo	@"SHI_REGISTERS=255"
	.align	128
.text._ZN7cutlass13device_kernelIN5flash19enable_sm80_to_sm89INS1_16FlashAttnFwdSm80INS1_25CollectiveMainloopFwdSm80ILi4ELi1ELb0EN4cute5tupleIJNS5_1CILi128EEENS7_ILi112EEENS7_ILi64EEEEEELi64ENS_10bfloat16_tEfNS_4arch4Sm80ELb0ELb0ELb1ELb0ELb0ELb0ELb1ELb0EEENS1_21CollectiveEpilogueFwdINS6_IJS8_SA_S9_EEENS6_IJNS7_ILi1EEESI_SI_EEESC_SE_Li128ELb0ELb1ELb0ELb0EEENS1_19SingleTileSchedulerILb0ELb0ELb1ELi128EEEEEEEEEvNT_6ParamsE:
        .type           _ZN7cutlass13device_kernelIN5flash19enable_sm80_to_sm89INS1_16FlashAttnFwdSm80INS1_25CollectiveMainloopFwdSm80ILi4ELi1ELb0EN4cute5tupleIJNS5_1CILi128EEENS7_ILi112EEENS7_ILi64EEEEEELi64ENS_10bfloat16_tEfNS_4arch4Sm80ELb0ELb0ELb1ELb0ELb0ELb0ELb1ELb0EEENS1_21CollectiveEpilogueFwdINS6_IJS8_SA_S9_EEENS6_IJNS7_ILi1EEESI_SI_EEESC_SE_Li128ELb0ELb1ELb0ELb0EEENS1_19SingleTileSchedulerILb0ELb0ELb1ELi128EEEEEEEEEvNT_6ParamsE,@function
        .size           _ZN7cutlass13device_kernelIN5flash19enable_sm80_to_sm89INS1_16FlashAttnFwdSm80INS1_25CollectiveMainloopFwdSm80ILi4ELi1ELb0EN4cute5tupleIJNS5_1CILi128EEENS7_ILi112EEENS7_ILi64EEEEEELi64ENS_10bfloat16_tEfNS_4arch4Sm80ELb0ELb0ELb1ELb0ELb0ELb0ELb1ELb0EEENS1_21CollectiveEpilogueFwdINS6_IJS8_SA_S9_EEENS6_IJNS7_ILi1EEESI_SI_EEESC_SE_Li128ELb0ELb1ELb0ELb0EEENS1_19SingleTileSchedulerILb0ELb0ELb1ELi128EEEEEEEEEvNT_6ParamsE,(.L_x_1470 - _ZN7cutlass13device_kernelIN5flash19enable_sm80_to_sm89INS1_16FlashAttnFwdSm80INS1_25CollectiveMainloopFwdSm80ILi4ELi1ELb0EN4cute5tupleIJNS5_1CILi128EEENS7_ILi112EEENS7_ILi64EEEEEELi64ENS_10bfloat16_tEfNS_4arch4Sm80ELb0ELb0ELb1ELb0ELb0ELb0ELb1ELb0EEENS1_21CollectiveEpilogueFwdINS6_IJS8_SA_S9_EEENS6_IJNS7_ILi1EEESI_SI_EEESC_SE_Li128ELb0ELb1ELb0ELb0EEENS1_19SingleTileSchedulerILb0ELb0ELb1ELi128EEEEEEEEEvNT_6ParamsE)
        .other          _ZN7cutlass13device_kernelIN5flash19enable_sm80_to_sm89INS1_16FlashAttnFwdSm80INS1_25CollectiveMainloopFwdSm80ILi4ELi1ELb0EN4cute5tupleIJNS5_1CILi128EEENS7_ILi112EEENS7_ILi64EEEEEELi64ENS_10bfloat16_tEfNS_4arch4Sm80ELb0ELb0ELb1ELb0ELb0ELb0ELb1ELb0EEENS1_21CollectiveEpilogueFwdINS6_IJS8_SA_S9_EEENS6_IJNS7_ILi1EEESI_SI_EEESC_SE_Li128ELb0ELb1ELb0ELb0EEENS1_19SingleTileSchedulerILb0ELb0ELb1ELi128EEEEEEEEEvNT_6ParamsE,@"STO_CUDA_ENTRY STV_DEFAULT"
_ZN7cutlass13device_kernelIN5flash19enable_sm80_to_sm89INS1_16FlashAttnFwdSm80INS1_25CollectiveMainloopFwdSm80ILi4ELi1ELb0EN4cute5tupleIJNS5_1CILi128EEENS7_ILi112EEENS7_ILi64EEEEEELi64ENS_10bfloat16_tEfNS_4arch4Sm80ELb0ELb0ELb1ELb0ELb0ELb0ELb1ELb0EEENS1_21CollectiveEpilogueFwdINS6_IJS8_SA_S9_EEENS6_IJNS7_ILi1EEESI_SI_EEESC_SE_Li128ELb0ELb1ELb0ELb0EEENS1_19SingleTileSchedulerILb0ELb0ELb1ELi128EEEEEEEEEvNT_6ParamsE:
[----:B------:R-:W-:-:S03]  /*0000*/  MOV R1, c[0x0][0x28] ;  /* 0x00000a0000017a02 */ /* 0x000fc60000000f00 */
[----:B------:R-:W1:Y:S01]  /*0010*/  S2R R22, SR_CTAID.Z ;  /* 0x0000000000167919 */ /* 0x000e620000002700 */
[----:B------:R-:W-:Y:S02]  /*0020*/  IADD3 R1, R1, -0x98, RZ ;  /* 0xffffff6801017810 */ /* 0x000fe40007ffe0ff */
[----:B-1----:R-:W-:-:S13]  /*0030*/  ISETP.GE.AND P0, PT, R22, RZ, PT ;  /* 0x000000ff1600720c */ /* 0x002fda0003f06270 */
[----:B------:R-:W-:Y:S05]  /*0040*/  @!P0 EXIT ;  /* 0x000000000000894d */ /* 0x000fea0003800000 */
[----:B------:R-:W-:Y:S01]  /*0050*/  ISETP.NE.U32.AND P6, PT, RZ, c[0x0][0x340], PT ;  /* 0x0000d000ff007a0c */ /* 0x000fe20003fc5070 */
[----:B------:R-:W-:-:S03]  /*0060*/  ULDC.64 UR8, c[0x0][0x118] ;  /* 0x0000460000087ab9 */ /* 0x000fc60000000a00 */
[----:B------:R-:W-:-:S13]  /*0070*/  ISETP.NE.AND.EX P6, PT, RZ, c[0x0][0x344], PT, P6 ;  /* 0x0000d100ff007a0c */ /* 0x000fda0003fc5360 */
[----:B------:R-:W-:-:S04]  /*0080*/  @P6 IMAD.MOV.U32 R2, RZ, RZ, 0x4 ;  /* 0x00000004ff026424 */ /* 0x000fc800078e00ff */
[----:B------:R-:W-:-:S05]  /*0090*/  @P6 IMAD.WIDE R2, R22, R2, c[0x0][0x340] ;  /* 0x0000d00016026625 */ /* 0x000fca00078e0202 */
[----:B------:R1:W2:Y:S01]  /*00a0*/  @P6 LDG.E R21, [R2.64] ;  /* 0x0000000802156981 */ /* 0x0002a2000c1e1900 */
[----:B------:R-:W-:Y:S01]  /*00b0*/  IMAD.MOV.U32 R20, RZ, RZ, c[0x0][0x2c4] ;  /* 0x0000b100ff147624 */ /* 0x000fe200078e00ff */
[----:B------:R-:W-:Y:S01]  /*00c0*/  SHF.R.S32.HI R23, RZ, 0x1f, R22 ;  /* 0x0000001fff177819 */ /* 0x000fe20000011416 */
[----:B------:R-:W-:Y:S01]  /*00d0*/  IMAD.MOV.U32 R194, RZ, RZ, c[0x0][0x1d0] ;  /* 0x00007400ffc27624 */ /* 0x000fe200078e00ff */
[----:B------:R-:W3:Y:S01]  /*00e0*/  S2R R43, SR_TID.X ;  /* 0x00000000002b7919 */ /* 0x000ee20000002100 */
[----:B------:R-:W-:Y:S01]  /*00f0*/  IMAD.MOV.U32 R190, RZ, RZ, c[0x0][0x1e0] ;  /* 0x00007800ffbe7624 */ /* 0x000fe200078e00ff */
[C---:B------:R-:W-:Y:S01]  /*0100*/  ISETP.NE.AND P0, PT, R20.reuse, 0x1, PT ;  /* 0x000000011400780c */ /* 0x040fe20003f05270 */
[----:B------:R-:W-:Y:S01]  /*0110*/  IMAD R5, R23, c[0x0][0x1c0], RZ ;  /* 0x0000700017057a24 */ /* 0x000fe200078e02ff */
[----:B------:R-:W4:Y:S01]  /*0120*/  S2R R44, SR_CTAID.Y ;  /* 0x00000000002c7919 */ /* 0x000f220000002600 */
[----:B------:R-:W-:Y:S02]  /*0130*/  IMAD R20, R20, c[0x0][0x168], RZ ;  /* 0x00005a0014147a24 */ /* 0x000fe400078e02ff */
[----:B------:R-:W-:Y:S01]  /*0140*/  IMAD R5, R22, c[0x0][0x1c4], R5 ;  /* 0x0000710016057a24 */ /* 0x000fe200078e0205 */
[----:B------:R-:W5:Y:S01]  /*0150*/  S2R R9, SR_CTAID.X ;  /* 0x0000000000097919 */ /* 0x000f620000002500 */
[----:B------:R-:W-:Y:S01]  /*0160*/  IMAD.MOV.U32 R191, RZ, RZ, c[0x0][0x1e4] ;  /* 0x00007900ffbf7624 */ /* 0x000fe200078e00ff */
[----:B---3--:R-:W-:-:S04]  /*0170*/  SHF.R.S32.HI R25, RZ, 0x1f, R43 ;  /* 0x0000001fff197819 */ /* 0x008fc8000001142b */
[----:B-1----:R-:W-:Y:S01]  /*0180*/  LEA.HI R2, R25, R43, RZ, 0x3 ;  /* 0x0000002b19027211 */ /* 0x002fe200078f18ff */
[----:B----4-:R-:W-:Y:S01]  /*0190*/  IMAD.WIDE.U32 R6, R44, c[0x0][0x1b8], RZ ;  /* 0x00006e002c067a25 */ /* 0x010fe200078e00ff */
[----:B------:R-:W-:Y:S02]  /*01a0*/  SHF.R.S32.HI R45, RZ, 0x1f, R44 ;  /* 0x0000001fff2d7819 */ /* 0x000fe4000001142c */
[----:B------:R-:W-:Y:S02]  /*01b0*/  LOP3.LUT R0, R2, 0xfffffff8, RZ, 0xc0, !PT ;  /* 0xfffffff802007812 */ /* 0x000fe400078ec0ff */
[----:B------:R-:W-:Y:S01]  /*01c0*/  SHF.R.S32.HI R19, RZ, 0x3, R2 ;  /* 0x00000003ff137819 */ /* 0x000fe20000011402 */
[----:B------:R-:W-:Y:S02]  /*01d0*/  IMAD R2, R45, c[0x0][0x1b8], RZ ;  /* 0x00006e002d027a24 */ /* 0x000fe400078e02ff */
[----:B------:R-:W-:Y:S01]  /*01e0*/  IMAD.IADD R40, R43, 0x1, -R0 ;  /* 0x000000012b287824 */ /* 0x000fe200078e0a00 */
[----:B------:R-:W-:Y:S01]  /*01f0*/  SHF.R.S32.HI R24, RZ, 0x1f, R19 ;  /* 0x0000001fff187819 */ /* 0x000fe20000011413 */
[----:B------:R-:W-:-:S02]  /*0200*/  IMAD R2, R44, c[0x0][0x1bc], R2 ;  /* 0x00006f002c027a24 */ /* 0x000fc400078e0202 */
[----:B------:R-:W-:Y:S02]  /*0210*/  IMAD R0, R40, 0x10, R19 ;  /* 0x0000001028007824 */ /* 0x000fe400078e0213 */
[----:B------:R-:W-:Y:S02]  /*0220*/  IMAD.IADD R3, R7, 0x1, R2 ;  /* 0x0000000107037824 */ /* 0x000fe400078e0202 */
[----:B-----5:R-:W-:Y:S02]  /*0230*/  IMAD R8, R9, 0x80, R0 ;  /* 0x0000008009087824 */ /* 0x020fe400078e0200 */
[----:B------:R-:W-:Y:S02]  /*0240*/  IMAD.MOV.U32 R2, RZ, RZ, R6 ;  /* 0x000000ffff027224 */ /* 0x000fe400078e0006 */
[----:B------:R-:W-:Y:S01]  /*0250*/  @P0 IMAD.HI.U32 R4, R8, c[0x0][0x2c8], RZ ;  /* 0x0000b20008040a27 */ /* 0x000fe200078e00ff */
[----:B------:R-:W-:Y:S03]  /*0260*/  STL [R1+0x50], R8 ;  /* 0x0000500801007387 */ /* 0x000fe60000100800 */
[----:B------:R-:W-:Y:S01]  /*0270*/  IMAD.MOV.U32 R0, RZ, RZ, R8 ;  /* 0x000000ffff007224 */ /* 0x000fe200078e0008 */
[----:B------:R-:W-:Y:S01]  /*0280*/  @P0 SHF.R.U32.HI R0, RZ, c[0x0][0x2cc], R4 ;  /* 0x0000b300ff000a19 */ /* 0x000fe20000011604 */
[----:B------:R-:W-:-:S03]  /*0290*/  IMAD.WIDE.U32 R2, R22, c[0x0][0x1c0], R2 ;  /* 0x0000700016027a25 */ /* 0x000fc600078e0002 */
[--C-:B------:R-:W-:Y:S01]  /*02a0*/  SHF.R.S32.HI R6, RZ, 0x1f, R0.reuse ;  /* 0x0000001fff067819 */ /* 0x100fe20000011400 */
[----:B------:R-:W-:Y:S02]  /*02b0*/  IMAD.MOV R4, RZ, RZ, -R0 ;  /* 0x000000ffff047224 */ /* 0x000fe400078e0a00 */
[----:B------:R-:W-:Y:S02]  /*02c0*/  IMAD.IADD R3, R3, 0x1, R5 ;  /* 0x0000000103037824 */ /* 0x000fe400078e0205 */
[----:B------:R-:W-:Y:S02]  /*02d0*/  IMAD R5, R4, c[0x0][0x2c4], R8 ;  /* 0x0000b10004057a24 */ /* 0x000fe400078e0208 */
[----:B------:R-:W-:Y:S02]  /*02e0*/  IMAD R6, R6, c[0x0][0x1b0], RZ ;  /* 0x00006c0006067a24 */ /* 0x000fe400078e02ff */
[----:B------:R-:W-:Y:S01]  /*02f0*/  IMAD.WIDE.U32 R2, R0, c[0x0][0x1b0], R2 ;  /* 0x00006c0000027a25 */ /* 0x000fe200078e0002 */
[----:B------:R-:W-:-:S03]  /*0300*/  SHF.R.S32.HI R4, RZ, 0x1f, R5 ;  /* 0x0000001fff047819 */ /* 0x000fc60000011405 */
[----:B------:R-:W-:Y:S02]  /*0310*/  IMAD R0, R0, c[0x0][0x1b4], R6 ;  /* 0x00006d0000007a24 */ /* 0x000fe400078e0206 */
[----:B------:R-:W-:Y:S02]  /*0320*/  IMAD.SHL.U32 R46, R40, 0x8, RZ ;  /* 0x00000008282e7824 */ /* 0x000fe400078e00ff */
[----:B------:R-:W-:Y:S02]  /*0330*/  IMAD.IADD R3, R3, 0x1, R0 ;  /* 0x0000000103037824 */ /* 0x000fe400078e0200 */
[----:B------:R-:W-:Y:S01]  /*0340*/  IMAD R0, R4, c[0x0][0x1a8], RZ ;  /* 0x00006a0004007a24 */ /* 0x000fe200078e02ff */
[----:B------:R-:W-:Y:S01]  /*0350*/  ISETP.GE.AND P3, PT, R46, c[0x0][0x198], PT ;  /* 0x000066002e007a0c */ /* 0x000fe20003f66270 */
[----:B------:R-:W-:Y:S01]  /*0360*/  IMAD.WIDE.U32 R2, R5, c[0x0][0x1a8], R2 ;  /* 0x00006a0005027a25 */ /* 0x000fe200078e0002 */
[----:B------:R-:W-:-:S03]  /*0370*/  SHF.R.S32.HI R47, RZ, 0x1f, R46 ;  /* 0x0000001fff2f7819 */ /* 0x000fc6000001142e */
[----:B------:R-:W-:Y:S01]  /*0380*/  IMAD R0, R5, c[0x0][0x1ac], R0 ;  /* 0x00006b0005007a24 */ /* 0x000fe200078e0200 */
[----:B------:R-:W-:Y:S01]  /*0390*/  LEA R7, P0, R2, c[0x0][0x160], 0x1 ;  /* 0x0000580002077a11 */ /* 0x000fe200078008ff */
[----:B------:R-:W-:Y:S02]  /*03a0*/  IMAD.SHL.U32 R4, R19, 0x40, RZ ;  /* 0x0000004013047824 */ /* 0x000fe400078e00ff */
[----:B------:R-:W-:Y:S01]  /*03b0*/  IMAD.IADD R6, R3, 0x1, R0 ;  /* 0x0000000103067824 */ /* 0x000fe200078e0200 */
[----:B------:R-:W-:Y:S01]  /*03c0*/  IADD3 R3, R194, 0x6f, RZ ;  /* 0x0000006fc2037810 */ /* 0x000fe20007ffe0ff */
[----:B------:R-:W-:Y:S01]  /*03d0*/  IMAD R9, R9, 0x80, R19 ;  /* 0x0000008009097824 */ /* 0x000fe200078e0213 */
[----:B------:R-:W-:Y:S01]  /*03e0*/  LOP3.LUT R0, R4, 0x1c0, RZ, 0xc0, !PT ;  /* 0x000001c004007812 */ /* 0x000fe200078ec0ff */
[----:B------:R-:W-:Y:S01]  /*03f0*/  SHFL.IDX PT, R8, R7, 0x1, 0x181f ;  /* 0x00381f0007087f89 */ /* 0x000fe200000e0000 */
[----:B------:R-:W-:Y:S02]  /*0400*/  LEA.HI.X R6, R2, c[0x0][0x164], R6, 0x1, P0 ;  /* 0x0000590002067a11 */ /* 0x000fe400000f0c06 */
[----:B------:R-:W-:Y:S01]  /*0410*/  SHF.R.U32.HI R2, RZ, 0x3, R0 ;  /* 0x00000003ff027819 */ /* 0x000fe20000011600 */
[----:B------:R-:W1:Y:S01]  /*0420*/  SHFL.IDX PT, R4, R7, RZ, 0x181f ;  /* 0x00181fff07047589 */ /* 0x000e6200000e0000 */
[----:B------:R-:W-:-:S02]  /*0430*/  LOP3.LUT R0, R0, 0x38, R46, 0xf8, !PT ;  /* 0x0000003800007812 */ /* 0x000fc400078ef82e */
[----:B------:R-:W-:Y:S01]  /*0440*/  ISETP.GE.AND P4, PT, R9, R20, PT ;  /* 0x000000140900720c */ /* 0x000fe20003f86270 */
[----:B------:R-:W3:Y:S01]  /*0450*/  SHFL.IDX PT, R5, R6, RZ, 0x181f ;  /* 0x00181fff06057589 */ /* 0x000ee200000e0000 */
[----:B------:R-:W-:Y:S02]  /*0460*/  LOP3.LUT R0, R0, R2, RZ, 0x3c, !PT ;  /* 0x0000000200007212 */ /* 0x000fe400078e3cff */
[----:B------:R-:W-:Y:S01]  /*0470*/  LEA.HI R2, R25, R43, RZ, 0x6 ;  /* 0x0000002b19027211 */ /* 0x000fe200078f30ff */
[----:B------:R-:W4:Y:S01]  /*0480*/  SHFL.IDX PT, R11, R6, 0x1, 0x181f ;  /* 0x00381f00060b7f89 */ /* 0x000f2200000e0000 */
[C---:B------:R-:W-:Y:S02]  /*0490*/  IADD3 R10, R9.reuse, 0x10, RZ ;  /* 0x00000010090a7810 */ /* 0x040fe40007ffe0ff */
[C---:B------:R-:W-:Y:S01]  /*04a0*/  IADD3 R14, R9.reuse, 0x20, RZ ;  /* 0x00000020090e7810 */ /* 0x040fe20007ffe0ff */
[----:B------:R-:W-:Y:S01]  /*04b0*/  IMAD.SHL.U32 R2, R2, 0x8, RZ ;  /* 0x0000000802027824 */ /* 0x000fe200078e00ff */
[----:B------:R-:W-:Y:S01]  /*04c0*/  ISETP.GE.AND P2, PT, R10, R20, PT ;  /* 0x000000140a00720c */ /* 0x000fe20003f46270 */
[----:B------:R-:W-:Y:S01]  /*04d0*/  SHFL.IDX PT, R12, R6, 0x2, 0x181f ;  /* 0x00581f00060c7f89 */ /* 0x000fe200000e0000 */
[----:B------:R-:W-:-:S02]  /*04e0*/  IADD3 R13, R9, 0x30, RZ ;  /* 0x00000030090d7810 */ /* 0x000fc40007ffe0ff */
[----:B------:R-:W-:Y:S01]  /*04f0*/  LOP3.LUT R195, R0, 0xfffffe00, R2, 0xf8, !PT ;  /* 0xfffffe0000c37812 */ /* 0x000fe200078ef802 */
[----:B------:R-:W5:Y:S01]  /*0500*/  SHFL.IDX PT, R10, R7, 0x2, 0x181f ;  /* 0x00581f00070a7f89 */ /* 0x000f6200000e0000 */
[----:B------:R-:W-:Y:S01]  /*0510*/  IMAD.MOV.U32 R2, RZ, RZ, RZ ;  /* 0x000000ffff027224 */ /* 0x000fe200078e00ff */
[----:B------:R-:W-:Y:S02]  /*0520*/  ISETP.GE.AND P1, PT, R13, R20, PT ;  /* 0x000000140d00720c */ /* 0x000fe40003f26270 */
[----:B------:R-:W-:Y:S01]  /*0530*/  @!P4 IMAD.SHL.U32 R0, R195, 0x2, RZ ;  /* 0x00000002c300c824 */ /* 0x000fe200078e00ff */
[----:B------:R-:W-:Y:S01]  /*0540*/  IADD3 R13, R9, 0x40, RZ ;  /* 0x00000040090d7810 */ /* 0x000fe20007ffe0ff */
[----:B------:R-:W-:Y:S01]  /*0550*/  IMAD.HI R18, R3, -0x6db6db6d, R2 ;  /* 0x9249249303127827 */ /* 0x000fe200078e0202 */
[----:B-1----:R-:W-:Y:S01]  /*0560*/  @!P4 LEA R4, P0, R46, R4, 0x1 ;  /* 0x000000042e04c211 */ /* 0x002fe200078008ff */
[----:B------:R-:W-:Y:S01]  /*0570*/  SHFL.IDX PT, R17, R6, 0x5, 0x181f ;  /* 0x00b81f0006117f89 */ /* 0x000fe200000e0000 */
[----:B------:R-:W-:-:S02]  /*0580*/  ISETP.GE.AND P5, PT, R13, R20, PT ;  /* 0x000000140d00720c */ /* 0x000fc40003fa6270 */
[----:B---3--:R-:W-:Y:S01]  /*0590*/  @!P4 LEA.HI.X R5, R46, R5, R47, 0x1, P0 ;  /* 0x000000052e05c211 */ /* 0x008fe200000f0c2f */
[----:B------:R-:W-:Y:S01]  /*05a0*/  SHFL.IDX PT, R15, R7, 0x6, 0x181f ;  /* 0x00d81f00070f7f89 */ /* 0x000fe200000e0000 */
[----:B------:R-:W-:-:S03]  /*05b0*/  ISETP.GE.AND P0, PT, R14, R20, PT ;  /* 0x000000140e00720c */ /* 0x000fc60003f06270 */
[----:B------:R1:W-:Y:S01]  /*05c0*/  @!P4 LDGSTS.E.BYPASS.LTC128B.128 [R0+0x7100], [R4.64], !P3 ;  /* 0x071000000400cfae */ /* 0x0003e2000d901d48 */
[C---:B------:R-:W-:Y:S02]  /*05d0*/  @!P2 LEA R2, P4, R46.reuse, R8, 0x1 ;  /* 0x000000082e02a211 */ /* 0x040fe400078808ff */
[----:B------:R-:W-:Y:S01]  /*05e0*/  IADD3 R8, R9, 0x50, RZ ;  /* 0x0000005009087810 */ /* 0x000fe20007ffe0ff */
[----:B------:R-:W-:Y:S01]  /*05f0*/  SHFL.IDX PT, R16, R6, 0x6, 0x181f ;  /* 0x00d81f0006107f89 */ /* 0x000fe200000e0000 */
[----:B----4-:R-:W-:Y:S02]  /*0600*/  @!P2 LEA.HI.X R3, R46, R11, R47, 0x1, P4 ;  /* 0x0000000b2e03a211 */ /* 0x010fe400020f0c2f */
[----:B------:R-:W-:Y:S01]  /*0610*/  ISETP.GE.AND P4, PT, R8, R20, PT ;  /* 0x000000140800720c */ /* 0x000fe20003f86270 */
[----:B------:R-:W-:Y:S04]  /*0620*/  SHFL.IDX PT, R11, R7, 0x5, 0x181f ;  /* 0x00b81f00070b7f89 */ /* 0x000fe800000e0000 */
[----:B------:R-:W-:Y:S04]  /*0630*/  SHFL.IDX PT, R8, R7, 0x4, 0x181f ;  /* 0x00981f0007087f89 */ /* 0x000fe800000e0000 */
[----:B------:R-:W-:Y:S04]  /*0640*/  SHFL.IDX PT, R14, R6, 0x7, 0x181f ;  /* 0x00f81f00060e7f89 */ /* 0x000fe800000e0000 */
[----:B------:R-:W-:Y:S04]  /*0650*/  SHFL.IDX PT, R13, R7, 0x7, 0x181f ;  /* 0x00f81f00070d7f89 */ /* 0x000fe800000e0000 */
[----:B------:R-:W-:Y:S01]  /*0660*/  STL [R1+0x28], R195 ;  /* 0x000028c301007387 */ /* 0x000fe20000100800 */
[----:B-1----:R-:W-:-:S03]  /*0670*/  @!P2 IMAD.SHL.U32 R0, R195, 0x2, RZ ;  /* 0x00000002c300a824 */ /* 0x002fc600078e00ff */
[----:B------:R-:W1:Y:S04]  /*0680*/  SHFL.IDX PT, R4, R7, 0x3, 0x181f ;  /* 0x00781f0007047f89 */ /* 0x000e6800000e0000 */
[----:B------:R-:W3:Y:S04]  /*0690*/  SHFL.IDX PT, R5, R6, 0x3, 0x181f ;  /* 0x00781f0006057f89 */ /* 0x000ee800000e0000 */
[----:B------:R5:W-:Y:S04]  /*06a0*/  @!P2 LDGSTS.E.BYPASS.LTC128B.128 [R0+0x7900], [R2.64], !P3 ;  /* 0x079000000200afae */ /* 0x000be8000d901d48 */
[----:B------:R-:W-:Y:S01]  /*06b0*/  STL.64 [R1+0x30], R46 ;  /* 0x0000302e01007387 */ /* 0x000fe20000100a00 */
[----:B-----5:R-:W-:Y:S01]  /*06c0*/  @!P0 LEA R2, P2, R46, R10, 0x1 ;  /* 0x0000000a2e028211 */ /* 0x020fe200078408ff */
[----:B------:R-:W-:Y:S01]  /*06d0*/  IMAD R10, R24, c[0x0][0x1e0], RZ ;  /* 0x00007800180a7a24 */ /* 0x000fe200078e02ff */
[----:B------:R-:W-:-:S02]  /*06e0*/  IADD3 R0, R9, 0x60, RZ ;  /* 0x0000006009007810 */ /* 0x000fc40007ffe0ff */
[----:B------:R-:W-:Y:S01]  /*06f0*/  @!P0 LEA.HI.X R3, R46, R12, R47, 0x1, P2 ;  /* 0x0000000c2e038211 */ /* 0x000fe200010f0c2f */
[----:B------:R-:W-:Y:S01]  /*0700*/  IMAD R10, R19, c[0x0][0x1e4], R10 ;  /* 0x00007900130a7a24 */ /* 0x000fe200078e020a */
[----:B------:R4:W5:Y:S01]  /*0710*/  SHFL.IDX PT, R12, R6, 0x4, 0x181f ;  /* 0x00981f00060c7f89 */ /* 0x00096200000e0000 */
[----:B------:R-:W-:Y:S01]  /*0720*/  ISETP.GE.AND P2, PT, R0, R20, PT ;  /* 0x000000140000720c */ /* 0x000fe20003f46270 */
[----:B------:R-:W-:-:S05]  /*0730*/  @!P0 IMAD.SHL.U32 R0, R195, 0x2, RZ ;  /* 0x00000002c3008824 */ /* 0x000fca00078e00ff */
[----:B------:R1:W-:Y:S01]  /*0740*/  @!P0 LDGSTS.E.BYPASS.LTC128B.128 [R0+0x8100], [R2.64], !P3 ;  /* 0x0810000002008fae */ /* 0x0003e2000d901d48 */
[----:B----4-:R-:W-:Y:S02]  /*0750*/  IADD3 R6, R9, 0x70, RZ ;  /* 0x0000007009067810 */ /* 0x010fe40007ffe0ff */
[----:B-1----:R-:W-:Y:S01]  /*0760*/  @!P1 LEA R2, P0, R46, R4, 0x1 ;  /* 0x000000042e029211 */ /* 0x002fe200078008ff */
[----:B------:R-:W-:-:S03]  /*0770*/  @!P1 IMAD.SHL.U32 R0, R195, 0x2, RZ ;  /* 0x00000002c3009824 */ /* 0x000fc600078e00ff */
[--C-:B---3--:R-:W-:Y:S01]  /*0780*/  @!P1 LEA.HI.X R3, R46, R5, R47.reuse, 0x1, P0 ;  /* 0x000000052e039211 */ /* 0x108fe200000f0c2f */
[----:B------:R-:W-:Y:S01]  /*0790*/  IMAD.WIDE.U32 R4, R19, c[0x0][0x1e0], R46 ;  /* 0x0000780013047a25 */ /* 0x000fe200078e002e */
[----:B------:R-:W-:-:S03]  /*07a0*/  ISETP.GE.AND P0, PT, R6, R20, PT ;  /* 0x000000140600720c */ /* 0x000fc60003f06270 */
[----:B------:R1:W-:Y:S01]  /*07b0*/  @!P1 LDGSTS.E.BYPASS.LTC128B.128 [R0+0x8900], [R2.64], !P3 ;  /* 0x0890000002009fae */ /* 0x0003e2000d901d48 */
[----:B------:R-:W-:-:S04]  /*07c0*/  @!P5 LEA R8, P1, R46, R8, 0x1 ;  /* 0x000000082e08d211 */ /* 0x000fc800078208ff */
[C-C-:B-----5:R-:W-:Y:S01]  /*07d0*/  @!P5 LEA.HI.X R9, R46.reuse, R12, R47.reuse, 0x1, P1 ;  /* 0x0000000c2e09d211 */ /* 0x160fe200008f0c2f */
[----:B------:R-:W-:Y:S01]  /*07e0*/  @!P4 IMAD.SHL.U32 R12, R195, 0x2, RZ ;  /* 0x00000002c30cc824 */ /* 0x000fe200078e00ff */
[C---:B------:R-:W-:Y:S02]  /*07f0*/  @!P4 LEA R6, P1, R46.reuse, R11, 0x1 ;  /* 0x0000000b2e06c211 */ /* 0x040fe400078208ff */
[----:B------:R-:W-:Y:S02]  /*0800*/  SHF.R.U32.HI R11, RZ, 0x1f, R18 ;  /* 0x0000001fff0b7819 */ /* 0x000fe40000011612 */
[----:B------:R-:W-:Y:S02]  /*0810*/  @!P4 LEA.HI.X R7, R46, R17, R47, 0x1, P1 ;  /* 0x000000112e07c211 */ /* 0x000fe400008f0c2f */
[----:B------:R-:W-:Y:S01]  /*0820*/  LEA.HI.SX32 R198, R18, R11, 0x1a ;  /* 0x0000000b12c67211 */ /* 0x000fe200078fd2ff */
[----:B------:R-:W-:-:S03]  /*0830*/  IMAD.SHL.U32 R18, R19, 0x8, RZ ;  /* 0x0000000813127824 */ /* 0x000fc600078e00ff */
[----:B------:R-:W-:Y:S01]  /*0840*/  IADD3 R41, R198, -0x1, RZ ;  /* 0xffffffffc6297810 */ /* 0x000fe20007ffe0ff */
[----:B------:R3:W-:Y:S03]  /*0850*/  STL [R1], R198 ;  /* 0x000000c601007387 */ /* 0x0007e60000100800 */
[----:B------:R-:W-:Y:S01]  /*0860*/  SHF.R.S32.HI R42, RZ, 0x1f, R41 ;  /* 0x0000001fff2a7819 */ /* 0x000fe20000011429 */
[----:B-1----:R-:W-:Y:S02]  /*0870*/  IMAD.IADD R3, R5, 0x1, R10 ;  /* 0x0000000105037824 */ /* 0x002fe400078e020a */
[----:B------:R-:W-:Y:S02]  /*0880*/  IMAD R0, R45, c[0x0][0x1e8], RZ ;  /* 0x00007a002d007a24 */ /* 0x000fe400078e02ff */
[----:B------:R-:W-:Y:S01]  /*0890*/  IMAD.MOV.U32 R2, RZ, RZ, R4 ;  /* 0x000000ffff027224 */ /* 0x000fe200078e0004 */
[----:B------:R-:W-:Y:S01]  /*08a0*/  @!P2 LEA R4, P1, R46, R15, 0x1 ;  /* 0x0000000f2e04a211 */ /* 0x000fe200078208ff */
[----:B------:R-:W-:-:S02]  /*08b0*/  IMAD R0, R44, c[0x0][0x1ec], R0 ;  /* 0x00007b002c007a24 */ /* 0x000fc400078e0200 */
[----:B------:R-:W-:Y:S01]  /*08c0*/  IMAD.WIDE.U32 R2, R44, c[0x0][0x1e8], R2 ;  /* 0x00007a002c027a25 */ /* 0x000fe200078e0002 */
[C-C-:B------:R-:W-:Y:S02]  /*08d0*/  @!P2 LEA.HI.X R5, R46.reuse, R16, R47.reuse, 0x1, P1 ;  /* 0x000000102e05a211 */ /* 0x140fe400008f0c2f */
[C---:B------:R-:W-:Y:S01]  /*08e0*/  @!P0 LEA R10, P1, R46.reuse, R13, 0x1 ;  /* 0x0000000d2e0a8211 */ /* 0x040fe200078208ff */
[----:B------:R-:W-:Y:S01]  /*08f0*/  IMAD.IADD R3, R3, 0x1, R0 ;  /* 0x0000000103037824 */ /* 0x000fe200078e0200 */
[----:B------:R-:W-:Y:S01]  /*0900*/  LEA.HI R13, R25, R43, RZ, 0x4 ;  /* 0x0000002b190d7211 */ /* 0x000fe200078f20ff */
[----:B------:R-:W-:Y:S01]  /*0910*/  @!P5 IMAD.SHL.U32 R0, R195, 0x2, RZ ;  /* 0x00000002c300d824 */ /* 0x000fe200078e00ff */
[----:B------:R-:W-:-:S04]  /*0920*/  @!P0 LEA.HI.X R11, R46, R14, R47, 0x1, P1 ;  /* 0x0000000e2e0b8211 */ /* 0x000fc800008f0c2f */
[----:B------:R1:W-:Y:S04]  /*0930*/  @!P5 LDGSTS.E.BYPASS.LTC128B.128 [R0+0x9100], [R8.64], !P3 ;  /* 0x091000000800dfae */ /* 0x0003e8000d901d48 */
[----:B------:R4:W-:Y:S01]  /*0940*/  @!P4 LDGSTS.E.BYPASS.LTC128B.128 [R12+0x9900], [R6.64], !P3 ;  /* 0x09900000060ccfae */ /* 0x0009e2000d901d48 */
[----:B--2---:R-:W-:Y:S01]  /*0950*/  @P6 SHF.R.S32.HI R17, RZ, 0x1f, R21 ;  /* 0x0000001fff116819 */ /* 0x004fe20000011415 */
[----:B------:R-:W-:Y:S02]  /*0960*/  @!P6 IMAD.MOV.U32 R17, RZ, RZ, R23 ;  /* 0x000000ffff11e224 */ /* 0x000fe400078e0017 */
[----:B------:R-:W-:Y:S02]  /*0970*/  @P6 IMAD.MOV.U32 R16, RZ, RZ, R21 ;  /* 0x000000ffff106224 */ /* 0x000fe400078e0015 */
[----:B------:R-:W-:-:S04]  /*0980*/  @!P6 IMAD.MOV.U32 R16, RZ, RZ, R22 ;  /* 0x000000ffff10e224 */ /* 0x000fc800078e0016 */
[----:B------:R-:W-:-:S04]  /*0990*/  IMAD.WIDE.U32 R26, R16, c[0x0][0x1f0], R2 ;  /* 0x00007c00101a7a25 */ /* 0x000fc800078e0002 */
[----:B------:R-:W-:Y:S01]  /*09a0*/  IMAD.MOV.U32 R196, RZ, RZ, R26 ;  /* 0x000000ffffc47224 */ /* 0x000fe200078e001a */
[----:B------:R3:W-:Y:S01]  /*09b0*/  STL.64 [R1+0x48], R26 ;  /* 0x0000481a01007387 */ /* 0x0007e20000100a00 */
[----:B-1----:R-:W-:Y:S02]  /*09c0*/  @!P2 IMAD.SHL.U32 R0, R195, 0x2, RZ ;  /* 0x00000002c300a824 */ /* 0x002fe400078e00ff */
[----:B------:R-:W-:Y:S02]  /*09d0*/  IMAD.MOV.U32 R8, RZ, RZ, 0x70 ;  /* 0x00000070ff087424 */ /* 0x000fe400078e00ff */
[----:B----4-:R-:W-:Y:S01]  /*09e0*/  IMAD.SHL.U32 R7, R191, 0x20, RZ ;  /* 0x00000020bf077824 */ /* 0x010fe200078e00ff */
[----:B------:R1:W-:Y:S01]  /*09f0*/  @!P2 LDGSTS.E.BYPASS.LTC128B.128 [R0+0xa100], [R4.64], !P3 ;  /* 0x0a1000000400afae */ /* 0x0003e2000d901d48 */
[----:B------:R-:W-:-:S04]  /*0a00*/  IMAD.WIDE.U32 R192, R8, c[0x0][0x1e0], RZ ;  /* 0x0000780008c07a25 */ /* 0x000fc800078e00ff */
[----:B------:R-:W-:-:S05]  /*0a10*/  IMAD R160, R198, -0x70, R8 ;  /* 0xffffff90c6a07824 */ /* 0x000fca00078e0208 */
[----:B------:R-:W-:-:S04]  /*0a20*/  IADD3 R23, R160, c[0x0][0x1d0], -R19 ;  /* 0x00007400a0177a10 */ /* 0x000fc80007ffe813 */
[C---:B------:R-:W-:Y:S02]  /*0a30*/  ISETP.GE.AND P6, PT, R23.reuse, 0x21, PT ;  /* 0x000000211700780c */ /* 0x040fe40003fc6270 */
[C---:B------:R-:W-:Y:S02]  /*0a40*/  ISETP.GE.AND P2, PT, R23.reuse, 0x1, PT ;  /* 0x000000011700780c */ /* 0x040fe40003f46270 */
[----:B------:R-:W-:Y:S01]  /*0a50*/  ISETP.GE.AND P1, PT, R23, 0x11, PT ;  /* 0x000000111700780c */ /* 0x000fe20003f26270 */
[----:B-1----:R-:W-:Y:S02]  /*0a60*/  IMAD R4, R8, c[0x0][0x1e4], RZ ;  /* 0x0000790008047a24 */ /* 0x002fe400078e02ff */
[----:B------:R-:W-:Y:S02]  /*0a70*/  IMAD R0, R17, c[0x0][0x1f0], RZ ;  /* 0x00007c0011007a24 */ /* 0x000fe400078e02ff */
[----:B------:R-:W-:Y:S02]  /*0a80*/  IMAD.IADD R189, R193, 0x1, R4 ;  /* 0x00000001c1bd7824 */ /* 0x000fe400078e0204 */
[----:B------:R-:W-:-:S02]  /*0a90*/  IMAD R4, R16, c[0x0][0x1f4], R0 ;  /* 0x00007d0010047a24 */ /* 0x000fc400078e0200 */
[----:B------:R-:W-:Y:S02]  /*0aa0*/  IMAD R0, R189, R41, RZ ;  /* 0x00000029bd007224 */ /* 0x000fe400078e02ff */
[----:B------:R-:W-:Y:S02]  /*0ab0*/  IMAD.IADD R197, R27, 0x1, R4 ;  /* 0x000000011bc57824 */ /* 0x000fe400078e0204 */
[-C--:B------:R-:W-:Y:S02]  /*0ac0*/  IMAD R4, R42, R192.reuse, R0 ;  /* 0x000000c02a047224 */ /* 0x080fe400078e0200 */
[----:B------:R-:W-:Y:S01]  /*0ad0*/  @!P0 IMAD.SHL.U32 R0, R195, 0x2, RZ ;  /* 0x00000002c3008824 */ /* 0x000fe200078e00ff */
[----:B------:R3:W-:Y:S01]  /*0ae0*/  STL.64 [R1+0x40], R196 ;  /* 0x000040c401007387 */ /* 0x0007e20000100a00 */
[----:B------:R-:W-:-:S03]  /*0af0*/  IMAD.WIDE.U32 R2, R41, R192, R196 ;  /* 0x000000c029027225 */ /* 0x000fc600078e00c4 */
[----:B------:R1:W-:Y:S01]  /*0b00*/  @!P0 LDGSTS.E.BYPASS.LTC128B.128 [R0+0xa900], [R10.64], !P3 ;  /* 0x0a9000000a008fae */ /* 0x0003e2000d901d48 */
[----:B------:R-:W-:Y:S01]  /*0b10*/  IMAD.IADD R3, R3, 0x1, R4 ;  /* 0x0000000103037824 */ /* 0x000fe200078e0204 */
[----:B------:R-:W-:Y:S01]  /*0b20*/  @P2 LEA R6, P5, R2, c[0x0][0x1c8], 0x1 ;  /* 0x0000720002062a11 */ /* 0x000fe200078a08ff */
[----:B------:R-:W-:Y:S01]  /*0b30*/  @P2 IMAD.SHL.U32 R9, R195, 0x2, RZ ;  /* 0x00000002c3092824 */ /* 0x000fe200078e00ff */
[----:B------:R-:W0:Y:S04]  /*0b40*/  LDGDEPBAR ;  /* 0x00000000000079af */ /* 0x000e280000000000 */
[----:B------:R-:W-:Y:S01]  /*0b50*/  BAR.SYNC.DEFER_BLOCKING 0x0 ;  /* 0x0000000000007b1d */ /* 0x000fe20000010000 */
[----:B------:R-:W-:Y:S01]  /*0b60*/  ISETP.GE.AND P0, PT, R46, c[0x0][0x1d4], PT ;  /* 0x000075002e007a0c */ /* 0x000fe20003f06270 */
[C---:B-1----:R-:W-:Y:S01]  /*0b70*/  IMAD.WIDE.U32 R10, R190.reuse, 0x20, RZ ;  /* 0x00000020be0a7825 */ /* 0x042fe200078e00ff */
[----:B------:R-:W-:-:S04]  /*0b80*/  @P1 LEA R0, P4, R190, R2, 0x4 ;  /* 0x00000002be001211 */ /* 0x000fc800078820ff */
[----:B------:R-:W-:Y:S02]  /*0b90*/  @P6 IADD3 R8, P3, R2, R10, RZ ;  /* 0x0000000a02086210 */ /* 0x000fe40007f7e0ff */
[----:B------:R-:W-:Y:S02]  /*0ba0*/  @P1 LEA.HI.X R5, R190, R3, R191, 0x4, P4 ;  /* 0x00000003be051211 */ /* 0x000fe400020f24bf */
[----:B------:R-:W-:Y:S02]  /*0bb0*/  @P6 IADD3.X R10, R3, R11, R7, P3, !PT ;  /* 0x0000000b030a6210 */ /* 0x000fe40001ffe407 */
[----:B------:R-:W-:Y:S02]  /*0bc0*/  @P2 LEA.HI.X R7, R2, c[0x0][0x1cc], R3, 0x1, P5 ;  /* 0x0000730002072a11 */ /* 0x000fe400028f0c03 */
[----:B------:R-:W-:Y:S02]  /*0bd0*/  ISETP.GE.AND P5, PT, R23, 0x31, PT ;  /* 0x000000311700780c */ /* 0x000fe40003fa6270 */
[----:B------:R-:W-:Y:S01]  /*0be0*/  @P1 LEA R4, P4, R0, c[0x0][0x1c8], 0x1 ;  /* 0x0000720000041a11 */ /* 0x000fe200078808ff */
[----:B------:R-:W-:Y:S01]  /*0bf0*/  @!PT LDS RZ, [RZ] ;  /* 0x00000000fffff984 */ /* 0x000fe20000000800 */
[----:B------:R-:W-:Y:S01]  /*0c00*/  @!PT LDS RZ, [RZ] ;  /* 0x00000000fffff984 */ /* 0x000fe20000000800 */
[----:B------:R-:W-:Y:S01]  /*0c10*/  @!PT LDS RZ, [RZ] ;  /* 0x00000000fffff984 */ /* 0x000fe20000000800 */
[----:B------:R1:W-:Y:S01]  /*0c20*/  @P2 LDGSTS.E.BYPASS.LTC128B.128 [R9+0x3900], [R6.64], !P0 ;  /* 0x0390000006092fae */ /* 0x0003e2000c101d48 */
[----:B------:R-:W-:-:S02]  /*0c30*/  SHF.R.S32.HI R11, RZ, 0x4, R13 ;  /* 0x00000004ff0b7819 */ /* 0x000fc4000001140d */
[----:B------:R-:W-:Y:S01]  /*0c40*/  @P1 LEA.HI.X R5, R0, c[0x0][0x1cc], R5, 0x1, P4 ;  /* 0x0000730000051a11 */ /* 0x000fe200020f0c05 */
[----:B------:R-:W-:Y:S01]  /*0c50*/  @P1 IMAD.SHL.U32 R0, R195, 0x2, RZ ;  /* 0x00000002c3001824 */ /* 0x000fe200078e00ff */
[C---:B------:R-:W-:Y:S02]  /*0c60*/  ISETP.GE.AND P4, PT, R23.reuse, 0x41, PT ;  /* 0x000000411700780c */ /* 0x040fe40003f86270 */
[C---:B------:R-:W-:Y:S02]  /*0c70*/  ISETP.GE.AND P2, PT, R23.reuse, 0x61, PT ;  /* 0x000000611700780c */ /* 0x040fe40003f46270 */
[----:B------:R2:W-:Y:S01]  /*0c80*/  @P1 LDGSTS.E.BYPASS.LTC128B.128 [R0+0x4100], [R4.64], !P0 ;  /* 0x0410000004001fae */ /* 0x0005e2000c101d48 */
[C---:B------:R-:W-:Y:S02]  /*0c90*/  @P6 LEA R14, P1, R8.reuse, c[0x0][0x1c8], 0x1 ;  /* 0x00007200080e6a11 */ /* 0x040fe400078208ff */
[----:B------:R-:W-:Y:S02]  /*0ca0*/  ISETP.GE.AND P3, PT, R23, 0x51, PT ;  /* 0x000000511700780c */ /* 0x000fe40003f66270 */
[----:B------:R-:W-:-:S02]  /*0cb0*/  @P6 LEA.HI.X R15, R8, c[0x0][0x1cc], R10, 0x1, P1 ;  /* 0x00007300080f6a11 */ /* 0x000fc400008f0c0a */
[----:B------:R-:W-:-:S04]  /*0cc0*/  LOP3.LUT R10, R13, 0xfffffff0, RZ, 0xc0, !PT ;  /* 0xfffffff00d0a7812 */ /* 0x000fc800078ec0ff */
[----:B------:R-:W-:Y:S02]  /*0cd0*/  @P2 IMAD R21, R191, 0x60, RZ ;  /* 0x00000060bf152824 */ /* 0x000fe400078e02ff */
[----:B------:R-:W-:Y:S01]  /*0ce0*/  IMAD.IADD R10, R43, 0x1, -R10 ;  /* 0x000000012b0a7824 */ /* 0x000fe200078e0a0a */
[----:B-1----:R-:W-:Y:S02]  /*0cf0*/  LEA.HI R6, R13, R11, RZ, 0x1 ;  /* 0x0000000b0d067211 */ /* 0x002fe400078f08ff */
[C---:B------:R-:W-:Y:S02]  /*0d00*/  @P3 IMAD R7, R191.reuse, 0x50, RZ ;  /* 0x00000050bf073824 */ /* 0x040fe400078e02ff */
[----:B------:R-:W-:Y:S02]  /*0d10*/  SHF.R.S32.HI R20, RZ, 0x1f, R10 ;  /* 0x0000001fff147819 */ /* 0x000fe4000001140a */
[----:B------:R-:W-:Y:S02]  /*0d20*/  LOP3.LUT R6, R6, 0xfffffffe, RZ, 0xc0, !PT ;  /* 0xfffffffe06067812 */ /* 0x000fe400078ec0ff */
[----:B------:R-:W-:Y:S01]  /*0d30*/  LEA.HI R20, R20, R10, RZ, 0x3 ;  /* 0x0000000a14147211 */ /* 0x000fe200078f18ff */
[----:B--2---:R-:W-:-:S02]  /*0d40*/  @P5 IMAD R0, R191, 0x30, RZ ;  /* 0x00000030bf005824 */ /* 0x004fc400078e02ff */
[----:B------:R-:W-:-:S04]  /*0d50*/  @P5 IMAD.WIDE.U32 R4, R190, 0x30, R2 ;  /* 0x00000030be045825 */ /* 0x000fc800078e0002 */
[----:B------:R-:W-:Y:S01]  /*0d60*/  @P5 IMAD.IADD R0, R5, 0x1, R0 ;  /* 0x0000000105005824 */ /* 0x000fe200078e0200 */
[----:B------:R-:W-:Y:S01]  /*0d70*/  @P5 LEA R12, P1, R4, c[0x0][0x1c8], 0x1 ;  /* 0x00007200040c5a11 */ /* 0x000fe200078208ff */
[----:B------:R-:W-:Y:S01]  /*0d80*/  IMAD.IADD R22, R11, 0x1, -R6 ;  /* 0x000000010b167824 */ /* 0x000fe200078e0a06 */
[----:B------:R-:W-:Y:S01]  /*0d90*/  LOP3.LUT R11, R20, 0xfffffff8, RZ, 0xc0, !PT ;  /* 0xfffffff8140b7812 */ /* 0x000fe200078ec0ff */
[----:B------:R-:W-:Y:S01]  /*0da0*/  @P2 IMAD.MOV.U32 R5, RZ, RZ, R3 ;  /* 0x000000ffff052224 */ /* 0x000fe200078e0003 */
[----:B------:R-:W-:Y:S01]  /*0db0*/  @P5 LEA.HI.X R13, R4, c[0x0][0x1cc], R0, 0x1, P1 ;  /* 0x00007300040d5a11 */ /* 0x000fe200008f0c00 */
[----:B------:R-:W-:Y:S01]  /*0dc0*/  @P2 IMAD.MOV.U32 R4, RZ, RZ, R2 ;  /* 0x000000ffff042224 */ /* 0x000fe200078e0002 */
[----:B------:R-:W-:Y:S01]  /*0dd0*/  @P4 LEA R0, P1, R190, R2, 0x6 ;  /* 0x00000002be004211 */ /* 0x000fe200078230ff */
[----:B------:R-:W-:Y:S02]  /*0de0*/  IMAD.IADD R11, R10, 0x1, -R11 ;  /* 0x000000010a0b7824 */ /* 0x000fe400078e0a0b */
[C---:B------:R-:W-:Y:S01]  /*0df0*/  @P2 IMAD.WIDE.U32 R4, R190.reuse, 0x60, R4 ;  /* 0x00000060be042825 */ /* 0x040fe200078e0004 */
[----:B------:R-:W-:-:S02]  /*0e00*/  @P4 LEA.HI.X R6, R190, R3, R191, 0x6, P1 ;  /* 0x00000003be064211 */ /* 0x000fc400008f34bf */
[----:B------:R-:W-:Y:S01]  /*0e10*/  @P4 LEA R8, P1, R0, c[0x0][0x1c8], 0x1 ;  /* 0x0000720000084a11 */ /* 0x000fe200078208ff */
[----:B------:R-:W-:-:S03]  /*0e20*/  @P3 IMAD.WIDE.U32 R2, R190, 0x50, R2 ;  /* 0x00000050be023825 */ /* 0x000fc600078e0002 */
[----:B------:R-:W-:Y:S01]  /*0e30*/  @P4 LEA.HI.X R9, R0, c[0x0][0x1cc], R6, 0x1, P1 ;  /* 0x0000730000094a11 */ /* 0x000fe200008f0c06 */
[----:B------:R-:W-:Y:S01]  /*0e40*/  IMAD.SHL.U32 R0, R40, 0x40, RZ ;  /* 0x0000004028007824 */ /* 0x000fe200078e00ff */
[----:B------:R-:W-:Y:S01]  /*0e50*/  @P3 LEA R6, P1, R2, c[0x0][0x1c8], 0x1 ;  /* 0x0000720002063a11 */ /* 0x000fe200078208ff */
[----:B------:R-:W-:-:S03]  /*0e60*/  @P3 IMAD.IADD R3, R3, 0x1, R7 ;  /* 0x0000000103033824 */ /* 0x000fc600078e0207 */
[----:B------:R-:W-:Y:S02]  /*0e70*/  LOP3.LUT R0, R0, 0x1c0, RZ, 0xc0, !PT ;  /* 0x000001c000007812 */ /* 0x000fe400078ec0ff */
[----:B------:R-:W-:Y:S02]  /*0e80*/  @P3 LEA.HI.X R7, R2, c[0x0][0x1cc], R3, 0x1, P1 ;  /* 0x0000730002073a11 */ /* 0x000fe400008f0c03 */
[----:B------:R-:W-:Y:S02]  /*0e90*/  LOP3.LUT R18, R0, 0x8, R18, 0xf8, !PT ;  /* 0x0000000800127812 */ /* 0x000fe400078ef812 */
[----:B------:R-:W-:Y:S01]  /*0ea0*/  SHF.R.U32.HI R3, RZ, 0x3, R0 ;  /* 0x00000003ff037819 */ /* 0x000fe20000011600 */
[----:B------:R-:W-:Y:S01]  /*0eb0*/  @P2 IMAD.IADD R0, R5, 0x1, R21 ;  /* 0x0000000105002824 */ /* 0x000fe200078e0215 */
[----:B------:R-:W-:Y:S01]  /*0ec0*/  @P2 LEA R2, P1, R4, c[0x0][0x1c8], 0x1 ;  /* 0x0000720004022a11 */ /* 0x000fe200078208ff */
[----:B------:R-:W-:Y:S01]  /*0ed0*/  @P6 IMAD.SHL.U32 R5, R195, 0x2, RZ ;  /* 0x00000002c3056824 */ /* 0x000fe200078e00ff */
[----:B------:R-:W-:-:S02]  /*0ee0*/  LOP3.LUT R18, R18, R3, RZ, 0x3c, !PT ;  /* 0x0000000312127212 */ /* 0x000fc400078e3cff */
[----:B------:R-:W-:Y:S01]  /*0ef0*/  @P2 LEA.HI.X R3, R4, c[0x0][0x1cc], R0, 0x1, P1 ;  /* 0x0000730004032a11 */ /* 0x000fe200008f0c00 */
[C---:B------:R-:W-:Y:S01]  /*0f00*/  @P5 IMAD.SHL.U32 R0, R195.reuse, 0x2, RZ ;  /* 0x00000002c3005824 */ /* 0x040fe200078e00ff */
[----:B------:R1:W-:Y:S01]  /*0f10*/  @P6 LDGSTS.E.BYPASS.LTC128B.128 [R5+0x4900], [R14.64], !P0 ;  /* 0x049000000e056fae */ /* 0x0003e2000c101d48 */
[----:B------:R-:W-:-:S03]  /*0f20*/  @P3 IMAD.SHL.U32 R4, R195, 0x2, RZ ;  /* 0x00000002c3043824 */ /* 0x000fc600078e00ff */
[----:B------:R2:W-:Y:S01]  /*0f30*/  @P5 LDGSTS.E.BYPASS.LTC128B.128 [R0+0x5100], [R12.64], !P0 ;  /* 0x051000000c005fae */ /* 0x0005e2000c101d48 */
[C---:B-1----:R-:W-:Y:S02]  /*0f40*/  @P4 IMAD.SHL.U32 R5, R195.reuse, 0x2, RZ ;  /* 0x00000002c3054824 */ /* 0x042fe400078e00ff */
[----:B--2---:R-:W-:-:S03]  /*0f50*/  @P2 IMAD.SHL.U32 R0, R195, 0x2, RZ ;  /* 0x00000002c3002824 */ /* 0x004fc600078e00ff */
[----:B------:R1:W-:Y:S04]  /*0f60*/  @P4 LDGSTS.E.BYPASS.LTC128B.128 [R5+0x5900], [R8.64], !P0 ;  /* 0x0590000008054fae */ /* 0x0003e8000c101d48 */
[----:B------:R2:W-:Y:S04]  /*0f70*/  @P3 LDGSTS.E.BYPASS.LTC128B.128 [R4+0x6100], [R6.64], !P0 ;  /* 0x0610000006043fae */ /* 0x0005e8000c101d48 */
[----:B------:R4:W-:Y:S01]  /*0f80*/  @P2 LDGSTS.E.BYPASS.LTC128B.128 [R0+0x6900], [R2.64], !P0 ;  /* 0x0690000002002fae */ /* 0x0009e2000c101d48 */
[----:B------:R-:W-:Y:S02]  /*0f90*/  R2P PR, R11, 0x6 ;  /* 0x000000060b007804 */ /* 0x000fe40000000000 */
[----:B------:R-:W-:Y:S01]  /*0fa0*/  LOP3.LUT P3, RZ, R40, 0x2, RZ, 0xc0, !PT ;  /* 0x0000000228ff7812 */ /* 0x000fe2000786c0ff */
[----:B------:R-:W0:Y:S01]  /*0fb0*/  LDGDEPBAR ;  /* 0x00000000000079af */ /* 0x000e220000000000 */
[----:B--2---:R-:W-:Y:S01]  /*0fc0*/  IMAD.SHL.U32 R4, R20, 0x40, RZ ;  /* 0x0000004014047824 */ /* 0x004fe200078e00ff */
[----:B------:R-:W-:Y:S01]  /*0fd0*/  LEA.HI R6, R25, R43, RZ, 0x5 ;  /* 0x0000002b19067211 */ /* 0x000fe200078f28ff */
[----:B----4-:R-:W-:-:S03]  /*0fe0*/  IMAD.SHL.U32 R2, R11, 0x40, RZ ;  /* 0x000000400b027824 */ /* 0x010fc600078e00ff */
[----:B-1----:R-:W-:Y:S01]  /*0ff0*/  SHF.R.S32.HI R5, RZ, 0x5, R6 ;  /* 0x00000005ff057819 */ /* 0x002fe20000011406 */
[----:B------:R-:W-:Y:S01]  /*1000*/  IMAD.SHL.U32 R3, R22, 0x8, RZ ;  /* 0x0000000816037824 */ /* 0x000fe200078e00ff */
[----:B------:R-:W-:Y:S01]  /*1010*/  LOP3.LUT R117, R4, 0xfffffe00, RZ, 0xc0, !PT ;  /* 0xfffffe0004757812 */ /* 0x000fe200078ec0ff */
[----:B------:R-:W-:Y:S01]  /*1020*/  IMAD R0, R22, 0x200, R18 ;  /* 0x0000020016007824 */ /* 0x000fe200078e0212 */
[----:B------:R-:W-:Y:S01]  /*1030*/  LOP3.LUT R2, R2, 0x1c0, RZ, 0xc0, !PT ;  /* 0x000001c002027812 */ /* 0x000fe200078ec0ff */
[----:B------:R-:W-:Y:S01]  /*1040*/  IMAD R4, R24, c[0x0][0x208], RZ ;  /* 0x0000820018047a24 */ /* 0x000fe200078e02ff */
[----:B------:R-:W-:-:S04]  /*1050*/  DEPBAR.LE SB0, 0x1 ;  /* 0x000080400000791a */ /* 0x000fc80000000000 */
[----:B------:R-:W-:Y:S01]  /*1060*/  LOP3.LUT R3, R2, 0x8, R3, 0xf8, !PT ;  /* 0x0000000802037812 */ /* 0x000fe200078ef803 */
[----:B------:R-:W-:Y:S01]  /*1070*/  IMAD.SHL.U32 R119, R0, 0x2, RZ ;  /* 0x0000000200777824 */ /* 0x000fe200078e00ff */
[----:B------:R-:W-:Y:S01]  /*1080*/  SHF.R.U32.HI R2, RZ, 0x3, R2 ;  /* 0x00000003ff027819 */ /* 0x000fe20000011602 */
[----:B------:R-:W-:-:S04]  /*1090*/  DEPBAR.LE SB0, 0x0 ;  /* 0x000080000000791a */ /* 0x000fc80000000000 */
[----:B------:R-:W-:Y:S01]  /*10a0*/  LOP3.LUT R116, R3, R2, RZ, 0x3c, !PT ;  /* 0x0000000203747212 */ /* 0x000fe200078e3cff */
[----:B------:R-:W-:Y:S01]  /*10b0*/  IMAD R2, R5, 0x400, R117 ;  /* 0x0000040005027824 */ /* 0x000fe200078e0275 */
[----:B------:R-:W-:Y:S01]  /*10c0*/  BAR.SYNC.DEFER_BLOCKING 0x0 ;  /* 0x0000000000007b1d */ /* 0x000fe20000010000 */
[----:B------:R-:W-:Y:S01]  /*10d0*/  IMAD.MOV.U32 R3, RZ, RZ, 0x10 ;  /* 0x00000010ff037424 */ /* 0x000fe200078e00ff */
[C---:B------:R-:W-:Y:S01]  /*10e0*/  IADD3 R234, R119.reuse, 0x3920, RZ ;  /* 0x0000392077ea7810 */ /* 0x040fe20007ffe0ff */
[----:B------:R-:W-:Y:S01]  /*10f0*/  IMAD.IADD R0, R116, 0x1, R2 ;  /* 0x0000000174007824 */ /* 0x000fe200078e0202 */
[----:B------:R-:W-:Y:S02]  /*1100*/  IADD3 R2, R119, 0x3900, RZ ;  /* 0x0000390077027810 */ /* 0x000fe40007ffe0ff */
[----:B------:R-:W-:Y:S01]  /*1110*/  SEL R3, R3, 0xfffffff0, !P1 ;  /* 0xfffffff003037807 */ /* 0x000fe20004800000 */
[----:B------:R-:W-:Y:S01]  /*1120*/  IMAD.SHL.U32 R230, R0, 0x2, RZ ;  /* 0x0000000200e67824 */ /* 0x000fe200078e00ff */
[----:B------:R-:W-:Y:S01]  /*1130*/  ISETP.GE.AND P1, PT, R194, 0x1, PT ;  /* 0x00000001c200780c */ /* 0x000fe20003f26270 */
[C---:B------:R-:W-:Y:S01]  /*1140*/  IMAD R0, R19.reuse, c[0x0][0x20c], R4 ;  /* 0x0000830013007a24 */ /* 0x040fe200078e0204 */
[----:B------:R-:W-:Y:S01]  /*1150*/  @P3 IADD3 R234, R2, -0x20, RZ ;  /* 0xffffffe002ea3810 */ /* 0x000fe20007ffe0ff */
[----:B------:R-:W-:Y:S01]  /*1160*/  IMAD.WIDE.U32 R4, R19, c[0x0][0x208], R46 ;  /* 0x0000820013047a25 */ /* 0x000fe200078e002e */
[----:B------:R-:W-:-:S02]  /*1170*/  LOP3.LUT R2, R6, 0xffffffe0, RZ, 0xc0, !PT ;  /* 0xffffffe006027812 */ /* 0x000fc400078ec0ff */
[C---:B------:R-:W-:Y:S01]  /*1180*/  IADD3 R240, R234.reuse, 0x800, RZ ;  /* 0x00000800eaf07810 */ /* 0x040fe20007ffe0ff */
[----:B------:R-:W-:Y:S01]  /*1190*/  IMAD.IADD R5, R5, 0x1, R0 ;  /* 0x0000000105057824 */ /* 0x000fe200078e0200 */
[C---:B------:R-:W-:Y:S01]  /*11a0*/  IADD3 R239, R234.reuse, 0x1000, RZ ;  /* 0x00001000eaef7810 */ /* 0x040fe20007ffe0ff */
[----:B------:R-:W-:Y:S01]  /*11b0*/  IMAD R0, R45, c[0x0][0x210], RZ ;  /* 0x000084002d007a24 */ /* 0x000fe200078e02ff */
[----:B------:R-:W-:Y:S01]  /*11c0*/  IADD3 R238, R234, 0x1800, RZ ;  /* 0x00001800eaee7810 */ /* 0x000fe20007ffe0ff */
[----:B------:R-:W-:Y:S01]  /*11d0*/  IMAD.WIDE.U32 R4, R44, c[0x0][0x210], R4 ;  /* 0x000084002c047a25 */ /* 0x000fe200078e0004 */
[C---:B------:R-:W-:Y:S02]  /*11e0*/  IADD3 R237, R234.reuse, 0x2000, RZ ;  /* 0x00002000eaed7810 */ /* 0x040fe40007ffe0ff */
[----:B------:R-:W-:Y:S01]  /*11f0*/  IADD3 R236, R234, 0x2800, RZ ;  /* 0x00002800eaec7810 */ /* 0x000fe20007ffe0ff */
[----:B------:R-:W-:Y:S01]  /*1200*/  IMAD R0, R44, c[0x0][0x214], R0 ;  /* 0x000085002c007a24 */ /* 0x000fe200078e0200 */
[----:B------:R3:W1:Y:S01]  /*1210*/  LDSM.16.M88.4 R36, [R230+0x7100] ;  /* 0x00710000e624783b */ /* 0x0006620000000200 */
[----:B------:R-:W-:Y:S01]  /*1220*/  IMAD R233, R3, 0x2, R230 ;  /* 0x0000000203e97824 */ /* 0x000fe200078e02e6 */
[----:B------:R-:W-:Y:S01]  /*1230*/  IADD3 R235, R234, 0x3000, RZ ;  /* 0x00003000eaeb7810 */ /* 0x000fe20007ffe0ff */
[----:B------:R-:W-:Y:S01]  /*1240*/  IMAD.IADD R5, R5, 0x1, R0 ;  /* 0x0000000105057824 */ /* 0x000fe200078e0200 */
[----:B------:R3:W2:Y:S01]  /*1250*/  LDSM.16.M88.4 R32, [R230+0x9100] ;  /* 0x00910000e620783b */ /* 0x0006a20000000200 */
[----:B------:R-:W-:-:S02]  /*1260*/  IMAD R0, R17, c[0x0][0x218], RZ ;  /* 0x0000860011007a24 */ /* 0x000fc400078e02ff */
[C---:B------:R-:W-:Y:S01]  /*1270*/  IMAD.WIDE.U32 R48, R16.reuse, c[0x0][0x218], R4 ;  /* 0x0000860010307a25 */ /* 0x040fe200078e0004 */
[----:B------:R3:W4:Y:S03]  /*1280*/  LDSM.16.M88.4 R52, [R119+0x3900] ;  /* 0x003900007734783b */ /* 0x0007260000000200 */
[----:B------:R-:W-:Y:S01]  /*1290*/  IMAD R0, R16, c[0x0][0x21c], R0 ;  /* 0x0000870010007a24 */ /* 0x000fe200078e0200 */
[----:B------:R3:W-:Y:S01]  /*12a0*/  STL.64 [R1+0x10], R48 ;  /* 0x0000103001007387 */ /* 0x0007e20000100a00 */
[----:B------:R-:W-:Y:S02]  /*12b0*/  IMAD.IADD R112, R43, 0x1, -R2 ;  /* 0x000000012b707824 */ /* 0x000fe400078e0a02 */
[----:B------:R-:W-:Y:S01]  /*12c0*/  IMAD.IADD R51, R49, 0x1, R0 ;  /* 0x0000000131337824 */ /* 0x000fe200078e0200 */
[----:B------:R3:W1:Y:S01]  /*12d0*/  LDSM.16.M88.4 R80, [R119+0x4100] ;  /* 0x004100007750783b */ /* 0x0006620000000200 */
[----:B------:R-:W-:-:S03]  /*12e0*/  IMAD.MOV.U32 R2, RZ, RZ, 0x20 ;  /* 0x00000020ff027424 */ /* 0x000fc600078e00ff */
[----:B------:R3:W-:Y:S02]  /*12f0*/  STL [R1+0xc], R51 ;  /* 0x00000c3301007387 */ /* 0x0007e40000100800 */
[----:B------:R-:W-:Y:S02]  /*1300*/  SEL R4, R2, 0xffffffe0, !P2 ;  /* 0xffffffe002047807 */ /* 0x000fe40005000000 */
[----:B------:R3:W1:Y:S04]  /*1310*/  LDSM.16.M88.4 R88, [R119+0x4900] ;  /* 0x004900007758783b */ /* 0x0006680000000200 */
[----:B------:R3:W1:Y:S04]  /*1320*/  LDSM.16.M88.4 R96, [R119+0x5100] ;  /* 0x005100007760783b */ /* 0x0006680000000200 */
[----:B------:R3:W1:Y:S04]  /*1330*/  LDSM.16.M88.4 R104, [R119+0x5900] ;  /* 0x005900007768783b */ /* 0x0006680000000200 */
[----:B------:R3:W1:Y:S04]  /*1340*/  LDSM.16.M88.4 R120, [R119+0x6100] ;  /* 0x006100007778783b */ /* 0x0006680000000200 */
[----:B------:R3:W1:Y:S04]  /*1350*/  LDSM.16.M88.4 R128, [R119+0x6900] ;  /* 0x006900007780783b */ /* 0x0006680000000200 */
[----:B------:R3:W1:Y:S04]  /*1360*/  LDSM.16.M88.4 R28, [R233+0x7100] ;  /* 0x00710000e91c783b */ /* 0x0006680000000200 */
[----:B------:R3:W1:Y:S04]  /*1370*/  LDSM.16.M88.4 R24, [R233+0x9100] ;  /* 0x00910000e918783b */ /* 0x0006680000000200 */
[----:B------:R3:W1:Y:S04]  /*1380*/  LDSM.16.M88.4 R68, [R234] ;  /* 0x00000000ea44783b */ /* 0x0006680000000200 */
[----:B------:R3:W1:Y:S04]  /*1390*/  LDSM.16.M88.4 R84, [R234+0x800] ;  /* 0x00080000ea54783b */ /* 0x0006680000000200 */
[----:B------:R3:W1:Y:S04]  /*13a0*/  LDSM.16.M88.4 R92, [R234+0x1000] ;  /* 0x00100000ea5c783b */ /* 0x0006680000000200 */
[----:B------:R3:W1:Y:S04]  /*13b0*/  LDSM.16.M88.4 R100, [R234+0x1800] ;  /* 0x00180000ea64783b */ /* 0x0006680000000200 */
[----:B------:R3:W1:Y:S04]  /*13c0*/  LDSM.16.M88.4 R108, [R234+0x2000] ;  /* 0x00200000ea6c783b */ /* 0x0006680000000200 */
[----:B------:R3:W1:Y:S04]  /*13d0*/  LDSM.16.M88.4 R124, [R234+0x2800] ;  /* 0x00280000ea7c783b */ /* 0x0006680000000200 */
[----:B------:R3:W1:Y:S01]  /*13e0*/  LDSM.16.M88.4 R132, [R234+0x3000] ;  /* 0x00300000ea84783b */ /* 0x0006620000000200 */
[----:B------:R-:W-:Y:S05]  /*13f0*/  @!P1 BRA `(.L_x_0) ;  /* 0x000002f000009947 */ /* 0x000fea0003800000 */
[----:B--2-4-:R-:W-:Y:S01]  /*1400*/  IMAD R0, R42, c[0x0][0x208], RZ ;  /* 0x000082002a007a24 */ /* 0x014fe200078e02ff */
[----:B------:R-:W-:Y:S01]  /*1410*/  ISETP.GE.AND P3, PT, R46, c[0x0][0x1d4], PT ;  /* 0x000075002e007a0c */ /* 0x000fe20003f66270 */
[----:B------:R-:W-:-:S03]  /*1420*/  IMAD.WIDE.U32 R6, R41, c[0x0][0x208], RZ ;  /* 0x0000820029067a25 */ /* 0x000fc600078e00ff */
[----:B------:R-:W-:Y:S01]  /*1430*/  ISETP.LT.OR P6, PT, R23, 0x1, P3 ;  /* 0x000000011700780c */ /* 0x000fe20001fc1670 */
[----:B------:R-:W-:Y:S01]  /*1440*/  IMAD R0, R41, c[0x0][0x20c], R0 ;  /* 0x0000830029007a24 */ /* 0x000fe200078e0200 */
[C---:B------:R-:W-:Y:S01]  /*1450*/  ISETP.LT.OR P5, PT, R23.reuse, 0x11, P3 ;  /* 0x000000111700780c */ /* 0x040fe20001fa1670 */
[----:B------:R-:W-:Y:S01]  /*1460*/  IMAD.MOV.U32 R8, RZ, RZ, R50 ;  /* 0x000000ffff087224 */ /* 0x000fe200078e0032 */
[----:B------:R-:W-:Y:S01]  /*1470*/  ISETP.LT.OR P4, PT, R23, 0x21, P3 ;  /* 0x000000211700780c */ /* 0x000fe20001f81670 */
[----:B------:R-:W-:Y:S02]  /*1480*/  IMAD.MOV.U32 R9, RZ, RZ, R51 ;  /* 0x000000ffff097224 */ /* 0x000fe400078e0033 */
[----:B------:R-:W-:Y:S02]  /*1490*/  IMAD.IADD R0, R7, 0x1, R0 ;  /* 0x0000000107007824 */ /* 0x000fe400078e0200 */
[----:B------:R-:W-:Y:S02]  /*14a0*/  IMAD.MOV.U32 R8, RZ, RZ, R48 ;  /* 0x000000ffff087224 */ /* 0x000fe400078e0030 */
[----:B------:R-:W-:-:S02]  /*14b0*/  IMAD R0, R0, 0x70, RZ ;  /* 0x0000007000007824 */ /* 0x000fc400078e02ff */
[----:B------:R-:W-:Y:S01]  /*14c0*/  IMAD.WIDE.U32 R6, R6, 0x70, R8 ;  /* 0x0000007006067825 */ /* 0x000fe200078e0008 */
[----:B------:R2:W-:Y:S03]  /*14d0*/  STL.64 [R1+0x8], R8 ;  /* 0x0000080801007387 */ /* 0x0005e60000100a00 */
[----:B------:R-:W-:Y:S01]  /*14e0*/  IMAD.WIDE.U32 R14, R2, c[0x0][0x208], RZ ;  /* 0x00008200020e7a25 */ /* 0x000fe200078e00ff */
[----:B------:R-:W-:-:S03]  /*14f0*/  IADD3 R0, R7, R0, RZ ;  /* 0x0000000007007210 */ /* 0x000fc60007ffe0ff */
[----:B------:R-:W-:Y:S02]  /*1500*/  IMAD R5, R2, c[0x0][0x20c], RZ ;  /* 0x0000830002057a24 */ /* 0x000fe400078e02ff */
[----:B------:R-:W-:Y:S01]  /*1510*/  IMAD.SHL.U32 R2, R195, 0x2, RZ ;  /* 0x00000002c3027824 */ /* 0x000fe200078e00ff */
[----:B--2---:R-:W-:-:S04]  /*1520*/  LEA R8, P1, R6, c[0x0][0x1f8], 0x1 ;  /* 0x00007e0006087a11 */ /* 0x004fc800078208ff */
[----:B------:R-:W-:Y:S01]  /*1530*/  LEA.HI.X R9, R6, c[0x0][0x1fc], R0, 0x1, P1 ;  /* 0x00007f0006097a11 */ /* 0x000fe200008f0c00 */
[----:B------:R-:W-:Y:S01]  /*1540*/  IMAD.IADD R0, R15, 0x1, R5 ;  /* 0x000000010f007824 */ /* 0x000fe200078e0205 */
[----:B------:R-:W-:-:S03]  /*1550*/  IADD3 R6, P2, R8, R14, RZ ;  /* 0x0000000e08067210 */ /* 0x000fc60007f5e0ff */
[----:B------:R-:W-:Y:S01]  /*1560*/  @!PT LDS RZ, [RZ] ;  /* 0x00000000fffff984 */ /* 0x000fe20000000800 */
[----:B------:R-:W-:Y:S01]  /*1570*/  @!PT LDS RZ, [RZ] ;  /* 0x00000000fffff984 */ /* 0x000fe20000000800 */
[----:B------:R-:W-:Y:S01]  /*1580*/  @!PT LDS RZ, [RZ] ;  /* 0x00000000fffff984 */ /* 0x000fe20000000800 */
[----:B------:R2:W-:Y:S01]  /*1590*/  LDGSTS.E.BYPASS.LTC128B.128 [R2+0x100], [R8.64], !P6 ;  /* 0x0010000008027fae */ /* 0x0005e2000f101d48 */
[-C--:B------:R-:W-:Y:S01]  /*15a0*/  IADD3 R12, P1, R6, R14.reuse, RZ ;  /* 0x0000000e060c7210 */ /* 0x080fe20007f3e0ff */
[----:B------:R-:W-:Y:S01]  /*15b0*/  IMAD.X R7, R0, 0x1, R9, P2 ;  /* 0x0000000100077824 */ /* 0x000fe200010e0609 */
[----:B------:R-:W-:Y:S02]  /*15c0*/  ISETP.LT.OR P6, PT, R23, 0x31, P3 ;  /* 0x000000311700780c */ /* 0x000fe40001fc1670 */
[----:B------:R-:W-:Y:S02]  /*15d0*/  IADD3 R10, P2, R12, R14, RZ ;  /* 0x0000000e0c0a7210 */ /* 0x000fe40007f5e0ff */
[----:B------:R-:W-:Y:S01]  /*15e0*/  IADD3.X R13, R7, R0, RZ, P1, !PT ;  /* 0x00000000070d7210 */ /* 0x000fe20000ffe4ff */
[----:B------:R4:W-:Y:S01]  /*15f0*/  LDGSTS.E.BYPASS.LTC128B.128 [R2+0x900], [R6.64], !P5 ;  /* 0x0090000006027fae */ /* 0x0009e2000e901d48 */
[----:B------:R-:W-:-:S03]  /*1600*/  ISETP.LT.OR P5, PT, R23, 0x41, P3 ;  /* 0x000000411700780c */ /* 0x000fc60001fa1670 */
[----:B------:R-:W-:Y:S01]  /*1610*/  IMAD.X R11, R13, 0x1, R0, P2 ;  /* 0x000000010d0b7824 */ /* 0x000fe200010e0600 */
[----:B------:R5:W-:Y:S01]  /*1620*/  LDGSTS.E.BYPASS.LTC128B.128 [R2+0x1100], [R12.64], !P4 ;  /* 0x011000000c027fae */ /* 0x000be2000e101d48 */
[C---:B------:R-:W-:Y:S02]  /*1630*/  ISETP.LT.OR P4, PT, R23.reuse, 0x51, P3 ;  /* 0x000000511700780c */ /* 0x040fe40001f81670 */
[----:B------:R-:W-:Y:S01]  /*1640*/  ISETP.LT.OR P3, PT, R23, 0x61, P3 ;  /* 0x000000611700780c */ /* 0x000fe20001f61670 */
[----:B------:R3:W-:Y:S01]  /*1650*/  LDGSTS.E.BYPASS.LTC128B.128 [R2+0x1900], [R10.64], !P6 ;  /* 0x019000000a027fae */ /* 0x0007e2000f101d48 */
[----:B--2---:R-:W-:-:S05]  /*1660*/  IADD3 R8, P1, R10, R14, RZ ;  /* 0x0000000e0a087210 */ /* 0x004fca0007f3e0ff */
[----:B------:R-:W-:Y:S01]  /*1670*/  IMAD.X R9, R11, 0x1, R0, P1 ;  /* 0x000000010b097824 */ /* 0x000fe200008e0600 */
[----:B----4-:R-:W-:-:S04]  /*1680*/  IADD3 R6, P2, R8, R14, RZ ;  /* 0x0000000e08067210 */ /* 0x010fc80007f5e0ff */
[----:B------:R3:W-:Y:S01]  /*1690*/  LDGSTS.E.BYPASS.LTC128B.128 [R2+0x2100], [R8.64], !P5 ;  /* 0x0210000008027fae */ /* 0x0007e2000e901d48 */
[----:B------:R-:W-:Y:S02]  /*16a0*/  IADD3.X R7, R9, R0, RZ, P2, !PT ;  /* 0x0000000009077210 */ /* 0x000fe400017fe4ff */
[----:B-----5:R-:W-:-:S03]  /*16b0*/  IADD3 R12, P1, R6, R14, RZ ;  /* 0x0000000e060c7210 */ /* 0x020fc60007f3e0ff */
[----:B------:R3:W-:Y:S02]  /*16c0*/  LDGSTS.E.BYPASS.LTC128B.128 [R2+0x2900], [R6.64], !P4 ;  /* 0x0290000006027fae */ /* 0x0007e4000e101d48 */
[----:B------:R-:W-:-:S05]  /*16d0*/  IMAD.X R13, R7, 0x1, R0, P1 ;  /* 0x00000001070d7824 */ /* 0x000fca00008e0600 */
[----:B------:R3:W-:Y:S03]  /*16e0*/  LDGSTS.E.BYPASS.LTC128B.128 [R2+0x3100], [R12.64], !P3 ;  /* 0x031000000c027fae */ /* 0x0007e6000d901d48 */
.L_x_0:
[----:B--2-4-:R-:W-:Y:S01]  /*16f0*/  LOP3.LUT P1, RZ, R40, 0x4, RZ, 0xc0, !PT ;  /* 0x0000000428ff7812 */ /* 0x014fe2000782c0ff */
[-C--:B-1-3--:R-:W-:Y:S01]  /*1700*/  HMMA.16816.F32.BF16 R8, R36, R52.reuse, RZ ;  /* 0x000000342408723c */ /* 0x08afe200000418ff */
[----:B------:R-:W-:Y:S01]  /*1710*/  MOV R0, 0x40 ;  /* 0x0000004000007802 */ /* 0x000fe20000000f00 */
[----:B------:R-:W0:Y:S01]  /*1720*/  LDGDEPBAR ;  /* 0x00000000000079af */ /* 0x000e220000000000 */
[----:B------:R-:W-:Y:S02]  /*1730*/  LEA R231, R4, R230, 0x1 ;  /* 0x000000e604e77211 */ /* 0x000fe400078e08ff */
[----:B------:R-:W-:Y:S02]  /*1740*/  SEL R0, R0, 0xffffffc0, !P1 ;  /* 0xffffffc000007807 */ /* 0x000fe40004800000 */
[----:B------:R-:W-:Y:S01]  /*1750*/  LEA R232, R3, R231, 0x1 ;  /* 0x000000e703e87211 */ /* 0x000fe200078e08ff */
[----:B------:R-:W-:Y:S01]  /*1760*/  LDSM.16.M88.4 R20, [R231+0x7100] ;  /* 0x00710000e714783b */ /* 0x000fe20000000200 */
[-C--:B------:R-:W-:Y:S01]  /*1770*/  IADD3 R229, R119, R0.reuse, RZ ;  /* 0x0000000077e57210 */ /* 0x080fe20007ffe0ff */
[----:B------:R-:W-:Y:S01]  /*1780*/  HMMA.16816.F32.BF16 R48, R32, R52, RZ ;  /* 0x000000342030723c */ /* 0x000fe200000418ff */
[----:B------:R-:W-:Y:S01]  /*1790*/  IADD3 R228, R234, R0, RZ ;  /* 0x00000000eae47210 */ /* 0x000fe20007ffe0ff */
[----:B------:R-:W-:Y:S01]  /*17a0*/  LDSM.16.M88.4 R16, [R231+0x9100] ;  /* 0x00910000e710783b */ /* 0x000fe20000000200 */
[----:B------:R-:W-:-:S03]  /*17b0*/  ISETP.GE.AND P1, PT, R194, 0x71, PT ;  /* 0x00000071c200780c */ /* 0x000fc60003f26270 */
[----:B------:R-:W1:Y:S02]  /*17c0*/  LDSM.16.M88.4 R40, [R229+0x3900] ;  /* 0x00390000e528783b */ /* 0x000e640000000200 */
[----:B------:R-:W-:Y:S02]  /*17d0*/  HMMA.16816.F32.BF16 R64, R36, R54, RZ ;  /* 0x000000362440723c */ /* 0x000fe400000418ff */
[----:B------:R-:W-:Y:S04]  /*17e0*/  LDSM.16.M88.4 R12, [R232+0x7100] ;  /* 0x00710000e80c783b */ /* 0x000fe80000000200 */
[----:B------:R-:W2:Y:S02]  /*17f0*/  LDSM.16.M88.4 R44, [R228] ;  /* 0x00000000e42c783b */ /* 0x000ea40000000200 */
[-C--:B------:R-:W-:Y:S02]  /*1800*/  HMMA.16816.F32.BF16 R56, R28, R68.reuse, R8 ;  /* 0x000000441c38723c */ /* 0x080fe40000041808 */
[----:B------:R-:W3:Y:S06]  /*1810*/  LDSM.16.M88.4 R8, [R232+0x9100] ;  /* 0x00910000e808783b */ /* 0x000eec0000000200 */
[----:B------:R-:W-:Y:S11]  /*1820*/  HMMA.16816.F32.BF16 R48, R24, R68, R48 ;  /* 0x000000441830723c */ /* 0x000ff60000041830 */
[----:B------:R-:W-:Y:S05]  /*1830*/  @!UPT UIADD3 URZ, URZ, URZ, URZ ;  /* 0x0000003f3f3ff290 */ /* 0x000fea000fffe03f */
[----:B-1----:R-:W-:Y:S08]  /*1840*/  HMMA.16816.F32.BF16 R60, R20, R40, R56 ;  /* 0x00000028143c723c */ /* 0x002ff00000041838 */
[----:B------:R-:W-:Y:S08]  /*1850*/  HMMA.16816.F32.BF16 R56, R32, R54, RZ ;  /* 0x000000362038723c */ /* 0x000ff000000418ff */
[----:B------:R-:W-:Y:S08]  /*1860*/  HMMA.16816.F32.BF16 R48, R16, R40, R48 ;  /* 0x000000281030723c */ /* 0x000ff00000041830 */
[----:B------:R-:W-:Y:S08]  /*1870*/  HMMA.16816.F32.BF16 R52, R28, R70, R64 ;  /* 0x000000461c34723c */ /* 0x000ff00000041840 */
[----:B--2---:R-:W-:Y:S08]  /*1880*/  HMMA.16816.F32.BF16 R72, R12, R44, R60 ;  /* 0x0000002c0c48723c */ /* 0x004ff0000004183c */
[----:B------:R-:W-:Y:S08]  /*1890*/  HMMA.16816.F32.BF16 R60, R36, R80, RZ ;  /* 0x00000050243c723c */ /* 0x000ff000000418ff */
[----:B------:R-:W-:Y:S08]  /*18a0*/  HMMA.16816.F32.BF16 R64, R24, R70, R56 ;  /* 0x000000461840723c */ /* 0x000ff00000041838 */
[----:B---3--:R-:W-:Y:S01]  /*18b0*/  HMMA.16816.F32.BF16 R76, R8, R44, R48 ;  /* 0x0000002c084c723c */ /* 0x008fe20000041830 */
[----:B------:R-:W1:Y:S01]  /*18c0*/  LDSM.16.M88.4 R48, [R229+0x4100] ;  /* 0x00410000e530783b */ /* 0x000e620000000200 */
[----:B------:R-:W-:-:S04]  /*18d0*/  FMUL.FTZ R0, R72, c[0x0][0x320] ;  /* 0x0000c80048007a20 */ /* 0x000fc80000410000 */
[----:B------:R2:W3:Y:S02]  /*18e0*/  MUFU.TANH R188, R0 ;  /* 0x0000000000bc7308 */ /* 0x0004e40000002400 */
[----:B------:R-:W-:Y:S08]  /*18f0*/  HMMA.16816.F32.BF16 R52, R20, R42, R52 ;  /* 0x0000002a1434723c */ /* 0x000ff00000041834 */
[----:B------:R-:W-:Y:S01]  /*1900*/  HMMA.16816.F32.BF16 R56, R32, R80, RZ ;  /* 0x000000502038723c */ /* 0x000fe200000418ff */
[----:B--2---:R-:W-:-:S07]  /*1910*/  FMUL.FTZ R0, R73, c[0x0][0x320] ;  /* 0x0000c80049007a20 */ /* 0x004fce0000410000 */
[----:B------:R-:W-:Y:S01]  /*1920*/  HMMA.16816.F32.BF16 R60, R28, R84, R60 ;  /* 0x000000541c3c723c */ /* 0x000fe2000004183c */
[----:B------:R2:W4:Y:S07]  /*1930*/  MUFU.TANH R187, R0 ;  /* 0x0000000000bb7308 */ /* 0x00052e0000002400 */
[----:B------:R-:W-:Y:S01]  /*1940*/  HMMA.16816.F32.BF16 R64, R16, R42, R64 ;  /* 0x0000002a1040723c */ /* 0x000fe20000041840 */
[----:B------:R-:W5:Y:S07]  /*1950*/  LDSM.16.M88.4 R40, [R228+0x800] ;  /* 0x00080000e428783b */ /* 0x000f6e0000000200 */
[----:B------:R-:W-:Y:S01]  /*1960*/  HMMA.16816.F32.BF16 R68, R12, R46, R52 ;  /* 0x0000002e0c44723c */ /* 0x000fe20000041834 */
[----:B--2---:R-:W-:-:S04]  /*1970*/  FMUL.FTZ R0, R74, c[0x0][0x320] ;  /* 0x0000c8004a007a20 */ /* 0x004fc80000410000 */
[----:B------:R2:W1:Y:S03]  /*1980*/  MUFU.TANH R186, R0 ;  /* 0x0000000000ba7308 */ /* 0x0004660000002400 */
[----:B------:R-:W-:Y:S08]  /*1990*/  HMMA.16816.F32.BF16 R52, R24, R84, R56 ;  /* 0x000000541834723c */ /* 0x000ff00000041838 */
[----:B------:R-:W-:Y:S01]  /*19a0*/  HMMA.16816.F32.BF16 R56, R36, R82, RZ ;  /* 0x000000522438723c */ /* 0x000fe200000418ff */
[----:B--2---:R-:W-:-:S07]  /*19b0*/  FMUL.FTZ R0, R75, c[0x0][0x320] ;  /* 0x0000c8004b007a20 */ /* 0x004fce0000410000 */
[----:B-1----:R-:W-:Y:S01]  /*19c0*/  HMMA.16816.F32.BF16 R60, R20, R48, R60 ;  /* 0x00000030143c723c */ /* 0x002fe2000004183c */
[----:B------:R1:W2:Y:S07]  /*19d0*/  MUFU.TANH R185, R0 ;  /* 0x0000000000b97308 */ /* 0x0002ae0000002400 */
[----:B------:R-:W-:Y:S08]  /*19e0*/  HMMA.16816.F32.BF16 R72, R8, R46, R64 ;  /* 0x0000002e0848723c */ /* 0x000ff00000041840 */
[----:B------:R-:W-:Y:S01]  /*19f0*/  HMMA.16816.F32.BF16 R64, R32, R82, RZ ;  /* 0x000000522040723c */ /* 0x000fe200000418ff */
[----:B-1----:R-:W-:-:S04]  /*1a00*/  FMUL.FTZ R0, R76, c[0x0][0x320] ;  /* 0x0000c8004c007a20 */ /* 0x002fc80000410000 */
[----:B------:R1:W1:Y:S03]  /*1a10*/  MUFU.TANH R184, R0 ;  /* 0x0000000000b87308 */ /* 0x0002660000002400 */
[----:B------:R-:W-:Y:S08]  /*1a20*/  HMMA.16816.F32.BF16 R44, R16, R48, R52 ;  /* 0x00000030102c723c */ /* 0x000ff00000041834 */
[----:B------:R-:W-:Y:S01]  /*1a30*/  HMMA.16816.F32.BF16 R52, R28, R86, R56 ;  /* 0x000000561c34723c */ /* 0x000fe20000041838 */
[----:B-1----:R-:W-:-:S07]  /*1a40*/  FMUL.FTZ R0, R77, c[0x0][0x320] ;  /* 0x0000c8004d007a20 */ /* 0x002fce0000410000 */
[----:B------:R-:W-:Y:S01]  /*1a50*/  HMMA.16816.F32.BF16 R64, R24, R86, R64 ;  /* 0x000000561840723c */ /* 0x000fe20000041840 */
[----:B------:R1:W1:Y:S07]  /*1a60*/  MUFU.TANH R183, R0 ;  /* 0x0000000000b77308 */ /* 0x00026e0000002400 */
[----:B------:R-:W-:Y:S08]  /*1a70*/  HMMA.16816.F32.BF16 R56, R32, R88, RZ ;  /* 0x000000582038723c */ /* 0x000ff000000418ff */
[----:B------:R-:W-:Y:S01]  /*1a80*/  HMMA.16816.F32.BF16 R52, R20, R50, R52 ;  /* 0x000000321434723c */ /* 0x000fe20000041834 */
[----:B-1----:R-:W-:-:S04]  /*1a90*/  FMUL.FTZ R0, R78, c[0x0][0x320] ;  /* 0x0000c8004e007a20 */ /* 0x002fc80000410000 */
[----:B------:R1:W1:Y:S03]  /*1aa0*/  MUFU.TANH R179, R0 ;  /* 0x0000000000b37308 */ /* 0x0002660000002400 */
[----:B------:R-:W-:Y:S01]  /*1ab0*/  HMMA.16816.F32.BF16 R64, R16, R50, R64 ;  /* 0x000000321040723c */ /* 0x000fe20000041840 */
[----:B------:R-:W-:Y:S01]  /*1ac0*/  LDSM.16.M88.4 R48, [R228+0x1000] ;  /* 0x00100000e430783b */ /* 0x000fe20000000200 */
[----:B-1----:R-:W-:-:S06]  /*1ad0*/  FMUL.FTZ R0, R79, c[0x0][0x320] ;  /* 0x0000c8004f007a20 */ /* 0x002fcc0000410000 */
[----:B-----5:R-:W-:Y:S01]  /*1ae0*/  HMMA.16816.F32.BF16 R76, R8, R40, R44 ;  /* 0x00000028084c723c */ /* 0x020fe2000004182c */
[----:B------:R-:W1:Y:S01]  /*1af0*/  LDSM.16.M88.4 R44, [R229+0x4900] ;  /* 0x00490000e52c783b */ /* 0x000e620000000200 */
[----:B------:R5:W1:Y:S02]  /*1b00*/  MUFU.TANH R180, R0 ;  /* 0x0000000000b47308 */ /* 0x000a640000002400 */
[----:B-----5:R-:W-:-:S06]  /*1b10*/  FMUL.FTZ R0, R68, c[0x0][0x320] ;  /* 0x0000c80044007a20 */ /* 0x020fcc0000410000 */
[----:B------:R5:W1:Y:S02]  /*1b20*/  MUFU.TANH R182, R0 ;  /* 0x0000000000b67308 */ /* 0x000a640000002400 */
[----:B-----5:R-:W-:-:S06]  /*1b30*/  FMUL.FTZ R0, R69, c[0x0][0x320] ;  /* 0x0000c80045007a20 */ /* 0x020fcc0000410000 */
[----:B------:R5:W1:Y:S02]  /*1b40*/  MUFU.TANH R181, R0 ;  /* 0x0000000000b57308 */ /* 0x000a640000002400 */
[----:B-----5:R-:W-:-:S06]  /*1b50*/  FMUL.FTZ R0, R70, c[0x0][0x320] ;  /* 0x0000c80046007a20 */ /* 0x020fcc0000410000 */
[----:B------:R5:W1:Y:S02]  /*1b60*/  MUFU.TANH R178, R0 ;  /* 0x0000000000b27308 */ /* 0x000a640000002400 */
[----:B-----5:R-:W-:Y:S02]  /*1b70*/  FMUL.FTZ R0, R71, c[0x0][0x320] ;  /* 0x0000c80047007a20 */ /* 0x020fe40000410000 */
[----:B------:R-:W-:Y:S04]  /*1b80*/  HMMA.16816.F32.BF16 R68, R12, R40, R60 ;  /* 0x000000280c44723c */ /* 0x000fe8000004183c */
[----:B------:R5:W1:Y:S04]  /*1b90*/  MUFU.TANH R177, R0 ;  /* 0x0000000000b17308 */ /* 0x000a680000002400 */
[----:B------:R-:W-:Y:S01]  /*1ba0*/  HMMA.16816.F32.BF16 R60, R36, R88, RZ ;  /* 0x00000058243c723c */ /* 0x000fe200000418ff */
[----:B-----5:R-:W-:-:S04]  /*1bb0*/  FMUL.FTZ R0, R72, c[0x0][0x320] ;  /* 0x0000c80048007a20 */ /* 0x020fc80000410000 */
[----:B------:R5:W1:Y:S11]  /*1bc0*/  MUFU.TANH R176, R0 ;  /* 0x0000000000b07308 */ /* 0x000a760000002400 */
[----:B------:R-:W-:Y:S08]  /*1bd0*/  @!UPT UIADD3 URZ, URZ, URZ, URZ ;  /* 0x0000003f3f3ff290 */ /* 0x000ff0000fffe03f */
[----:B------:R-:W-:Y:S01]  /*1be0*/  HMMA.16816.F32.BF16 R60, R28, R92, R60 ;  /* 0x0000005c1c3c723c */ /* 0x000fe2000004183c */
[----:B-----5:R-:W-:-:S04]  /*1bf0*/  FMUL.FTZ R0, R73, c[0x0][0x320] ;  /* 0x0000c80049007a20 */ /* 0x020fc80000410000 */
[----:B------:R5:W2:Y:S11]  /*1c00*/  MUFU.TANH R175, R0 ;  /* 0x0000000000af7308 */ /* 0x000ab60000002400 */
[----:B------:R-:W-:Y:S08]  /*1c10*/  @!UPT UIADD3 URZ, URZ, URZ, URZ ;  /* 0x0000003f3f3ff290 */ /* 0x000ff0000fffe03f */
[----:B-1----:R-:W-:Y:S01]  /*1c20*/  HMMA.16816.F32.BF16 R60, R20, R44, R60 ;  /* 0x0000002c143c723c */ /* 0x002fe2000004183c */
[----:B-----5:R-:W-:-:S04]  /*1c30*/  FMUL.FTZ R0, R74, c[0x0][0x320] ;  /* 0x0000c8004a007a20 */ /* 0x020fc80000410000 */
[----:B------:R1:W1:Y:S02]  /*1c40*/  MUFU.TANH R171, R0 ;  /* 0x0000000000ab7308 */ /* 0x0002640000002400 */
[----:B-1----:R-:W-:Y:S02]  /*1c50*/  FMUL.FTZ R0, R75, c[0x0][0x320] ;  /* 0x0000c8004b007a20 */ /* 0x002fe40000410000 */
[----:B------:R-:W-:Y:S04]  /*1c60*/  HMMA.16816.F32.BF16 R72, R8, R42, R64 ;  /* 0x0000002a0848723c */ /* 0x000fe80000041840 */
[----:B------:R1:W1:Y:S04]  /*1c70*/  MUFU.TANH R172, R0 ;  /* 0x0000000000ac7308 */ /* 0x0002680000002400 */
[----:B------:R-:W-:Y:S01]  /*1c80*/  HMMA.16816.F32.BF16 R64, R32, R90, RZ ;  /* 0x0000005a2040723c */ /* 0x000fe200000418ff */
[----:B-1----:R-:W-:-:S04]  /*1c90*/  FMUL.FTZ R0, R68, c[0x0][0x320] ;  /* 0x0000c80044007a20 */ /* 0x002fc80000410000 */
[----:B------:R1:W1:Y:S11]  /*1ca0*/  MUFU.TANH R174, R0 ;  /* 0x0000000000ae7308 */ /* 0x0002760000002400 */
[----:B------:R-:W-:Y:S08]  /*1cb0*/  @!UPT UIADD3 URZ, URZ, URZ, URZ ;  /* 0x0000003f3f3ff290 */ /* 0x000ff0000fffe03f */
[----:B------:R-:W-:Y:S01]  /*1cc0*/  HMMA.16816.F32.BF16 R64, R24, R94, R64 ;  /* 0x0000005e1840723c */ /* 0x000fe20000041840 */
[----:B-1----:R-:W-:-:S04]  /*1cd0*/  FMUL.FTZ R0, R69, c[0x0][0x320] ;  /* 0x0000c80045007a20 */ /* 0x002fc80000410000 */
[----:B------:R1:W1:Y:S11]  /*1ce0*/  MUFU.TANH R173, R0 ;  /* 0x0000000000ad7308 */ /* 0x0002760000002400 */
[----:B------:R-:W-:Y:S08]  /*1cf0*/  @!UPT UIADD3 URZ, URZ, URZ, URZ ;  /* 0x0000003f3f3ff290 */ /* 0x000ff0000fffe03f */
[----:B------:R-:W-:Y:S01]  /*1d00*/  HMMA.16816.F32.BF16 R64, R16, R46, R64 ;  /* 0x0000002e1040723c */ /* 0x000fe20000041840 */
[----:B-1----:R-:W-:-:S04]  /*1d10*/  FMUL.FTZ R0, R70, c[0x0][0x320] ;  /* 0x0000c80046007a20 */ /* 0x002fc80000410000 */
[----:B------:R1:W1:Y:S02]  /*1d20*/  MUFU.TANH R170, R0 ;  /* 0x0000000000aa7308 */ /* 0x0002640000002400 */
[----:B-1----:R-:W-:Y:S02]  /*1d30*/  FMUL.FTZ R0, R71, c[0x0][0x320] ;  /* 0x0000c80047007a20 */ /* 0x002fe40000410000 */
[----:B------:R-:W-:Y:S04]  /*1d40*/  HMMA.16816.F32.BF16 R68, R12, R42, R52 ;  /* 0x0000002a0c44723c */ /* 0x000fe80000041834 */
[----:B------:R1:W1:Y:S04]  /*1d50*/  MUFU.TANH R169, R0 ;  /* 0x0000000000a97308 */ /* 0x0002680000002400 */
[----:B------:R-:W-:Y:S08]  /*1d60*/  HMMA.16816.F32.BF16 R52, R24, R92, R56 ;  /* 0x0000005c1834723c */ /* 0x000ff00000041838 */
[----:B------:R-:W-:Y:S01]  /*1d70*/  HMMA.16816.F32.BF16 R56, R36, R90, RZ ;  /* 0x0000005a2438723c */ /* 0x000fe200000418ff */
[----:B-1----:R-:W-:-:S04]  /*1d80*/  FMUL.FTZ R0, R76, c[0x0][0x320] ;  /* 0x0000c8004c007a20 */ /* 0x002fc80000410000 */
[----:B------:R1:W1:Y:S11]  /*1d90*/  MUFU.TANH R168, R0 ;  /* 0x0000000000a87308 */ /* 0x0002760000002400 */
[----:B------:R-:W-:Y:S01]  /*1da0*/  HMMA.16816.F32.BF16 R40, R16, R44, R52 ;  /* 0x0000002c1028723c */ /* 0x000fe20000041834 */
[----:B-1----:R-:W-:-:S07]  /*1db0*/  FMUL.FTZ R0, R77, c[0x0][0x320] ;  /* 0x0000c8004d007a20 */ /* 0x002fce0000410000 */
[----:B------:R-:W-:Y:S01]  /*1dc0*/  HMMA.16816.F32.BF16 R52, R28, R94, R56 ;  /* 0x0000005e1c34723c */ /* 0x000fe20000041838 */
[----:B------:R1:W1:Y:S07]  /*1dd0*/  MUFU.TANH R167, R0 ;  /* 0x0000000000a77308 */ /* 0x00026e0000002400 */
[----:B------:R-:W-:Y:S01]  /*1de0*/  HMMA.16816.F32.BF16 R56, R32, R96, RZ ;  /* 0x000000602038723c */ /* 0x000fe200000418ff */
[----:B-1----:R-:W-:-:S04]  /*1df0*/  FMUL.FTZ R0, R78, c[0x0][0x320] ;  /* 0x0000c8004e007a20 */ /* 0x002fc80000410000 */
[----:B------:R1:W1:Y:S02]  /*1e00*/  MUFU.TANH R163, R0 ;  /* 0x0000000000a37308 */ /* 0x0002640000002400 */
[----:B-1----:R-:W-:Y:S02]  /*1e10*/  FMUL.FTZ R0, R79, c[0x0][0x320] ;  /* 0x0000c8004f007a20 */ /* 0x002fe40000410000 */
[----:B------:R-:W-:Y:S04]  /*1e20*/  HMMA.16816.F32.BF16 R76, R8, R48, R40 ;  /* 0x00000030084c723c */ /* 0x000fe80000041828 */
[----:B------:R1:W1:Y:S04]  /*1e30*/  MUFU.TANH R164, R0 ;  /* 0x0000000000a47308 */ /* 0x0002680000002400 */
[----:B------:R-:W-:Y:S01]  /*1e40*/  HMMA.16816.F32.BF16 R40, R20, R46, R52 ;  /* 0x0000002e1428723c */ /* 0x000fe20000041834 */
[----:B------:R-:W5:Y:S07]  /*1e50*/  LDSM.16.M88.4 R52, [R229+0x5100] ;  /* 0x00510000e534783b */ /* 0x000f6e0000000200 */
[----:B------:R-:W-:Y:S01]  /*1e60*/  HMMA.16816.F32.BF16 R44, R24, R100, R56 ;  /* 0x00000064182c723c */ /* 0x000fe20000041838 */
[----:B-1----:R-:W-:-:S04]  /*1e70*/  FMUL.FTZ R0, R68, c[0x0][0x320] ;  /* 0x0000c80044007a20 */ /* 0x002fc80000410000 */
[----:B------:R1:W1:Y:S02]  /*1e80*/  MUFU.TANH R166, R0 ;  /* 0x0000000000a67308 */ /* 0x0002640000002400 */
[----:B-1----:R-:W-:-:S06]  /*1e90*/  FMUL.FTZ R0, R69, c[0x0][0x320] ;  /* 0x0000c80045007a20 */ /* 0x002fcc0000410000 */
[----:B------:R1:W1:Y:S11]  /*1ea0*/  MUFU.TANH R165, R0 ;  /* 0x0000000000a57308 */ /* 0x0002760000002400 */
[----:B-----5:R-:W-:Y:S01]  /*1eb0*/  HMMA.16816.F32.BF16 R44, R16, R52, R44 ;  /* 0x00000034102c723c */ /* 0x020fe2000004182c */
[----:B-1----:R-:W-:-:S04]  /*1ec0*/  FMUL.FTZ R0, R70, c[0x0][0x320] ;  /* 0x0000c80046007a20 */ /* 0x002fc80000410000 */
        /* <DEDUP_REMOVED lines=14> */
[----:B------:R1:W1:Y:S03]  /*1fb0*/  MUFU.TANH R118, R0 ;  /* 0x0000000000767308 */ /* 0x0002660000002400 */
[----:B------:R-:W-:Y:S01]  /*1fc0*/  HMMA.16816.F32.BF16 R60, R32, R98, RZ ;  /* 0x00000062203c723c */ /* 0x000fe200000418ff */
[----:B-1----:R-:W-:-:S07]  /*1fd0*/  FMUL.FTZ R0, R75, c[0x0][0x320] ;  /* 0x0000c8004b007a20 */ /* 0x002fce0000410000 */
[----:B------:R-:W-:Y:S01]  /*1fe0*/  HMMA.16816.F32.BF16 R72, R8, R50, R64 ;  /* 0x000000320848723c */ /* 0x000fe20000041840 */
[----:B------:R1:W1:Y:S11]  /*1ff0*/  MUFU.TANH R155, R0 ;  /* 0x00000000009b7308 */ /* 0x0002760000002400 */
[----:B------:R-:W-:Y:S04]  /*2000*/  @!UPT UIADD3 URZ, URZ, URZ, URZ ;  /* 0x0000003f3f3ff290 */ /* 0x000fe8000fffe03f */
[----:B------:R-:W-:Y:S08]  /*2010*/  HMMA.16816.F32.BF16 R64, R24, R102, R60 ;  /* 0x000000661840723c */ /* 0x000ff0000004183c */
[----:B------:R-:W-:Y:S01]  /*2020*/  HMMA.16816.F32.BF16 R60, R36, R104, RZ ;  /* 0x00000068243c723c */ /* 0x000fe200000418ff */
[----:B-1----:R-:W-:-:S04]  /*2030*/  FMUL.FTZ R0, R68, c[0x0][0x320] ;  /* 0x0000c80044007a20 */ /* 0x002fc80000410000 */
[----:B------:R1:W1:Y:S11]  /*2040*/  MUFU.TANH R157, R0 ;  /* 0x00000000009d7308 */ /* 0x0002760000002400 */
[----:B------:R-:W-:Y:S01]  /*2050*/  HMMA.16816.F32.BF16 R64, R16, R54, R64 ;  /* 0x000000361040723c */ /* 0x000fe20000041840 */
[----:B-1----:R-:W-:-:S07]  /*2060*/  FMUL.FTZ R0, R69, c[0x0][0x320] ;  /* 0x0000c80045007a20 */ /* 0x002fce0000410000 */
[----:B------:R-:W-:Y:S01]  /*2070*/  HMMA.16816.F32.BF16 R60, R28, R108, R60 ;  /* 0x0000006c1c3c723c */ /* 0x000fe2000004183c */
[----:B------:R1:W1:Y:S02]  /*2080*/  MUFU.TANH R156, R0 ;  /* 0x00000000009c7308 */ /* 0x0002640000002400 */
[----:B-1----:R-:W-:-:S06]  /*2090*/  FMUL.FTZ R0, R70, c[0x0][0x320] ;  /* 0x0000c80046007a20 */ /* 0x002fcc0000410000 */
[----:B------:R1:W1:Y:S02]  /*20a0*/  MUFU.TANH R152, R0 ;  /* 0x0000000000987308 */ /* 0x0002640000002400 */
[----:B-1----:R-:W-:Y:S02]  /*20b0*/  FMUL.FTZ R0, R71, c[0x0][0x320] ;  /* 0x0000c80047007a20 */ /* 0x002fe40000410000 */
[----:B------:R-:W-:Y:S01]  /*20c0*/  HMMA.16816.F32.BF16 R68, R12, R50, R40 ;  /* 0x000000320c44723c */ /* 0x000fe20000041828 */
[----:B------:R-:W1:Y:S03]  /*20d0*/  LDSM.16.M88.4 R40, [R228+0x1800] ;  /* 0x00180000e428783b */ /* 0x000e660000000200 */
[----:B------:R5:W1:Y:S04]  /*20e0*/  MUFU.TANH R151, R0 ;  /* 0x0000000000977308 */ /* 0x000a680000002400 */
[----:B------:R-:W-:Y:S01]  /*20f0*/  HMMA.16816.F32.BF16 R48, R36, R98, RZ ;  /* 0x000000622430723c */ /* 0x000fe200000418ff */
[----:B-----5:R-:W-:-:S04]  /*2100*/  FMUL.FTZ R0, R76, c[0x0][0x320] ;  /* 0x0000c8004c007a20 */ /* 0x020fc80000410000 */
[----:B------:R5:W1:Y:S11]  /*2110*/  MUFU.TANH R148, R0 ;  /* 0x0000000000947308 */ /* 0x000a760000002400 */
[----:B------:R-:W-:Y:S08]  /*2120*/  @!UPT UIADD3 URZ, URZ, URZ, URZ ;  /* 0x0000003f3f3ff290 */ /* 0x000ff0000fffe03f */
[----:B------:R-:W-:Y:S01]  /*2130*/  HMMA.16816.F32.BF16 R48, R28, R102, R48 ;  /* 0x000000661c30723c */ /* 0x000fe20000041830 */
[----:B-----5:R-:W-:-:S04]  /*2140*/  FMUL.FTZ R0, R77, c[0x0][0x320] ;  /* 0x0000c8004d007a20 */ /* 0x020fc80000410000 */
[----:B------:R5:W1:Y:S11]  /*2150*/  MUFU.TANH R147, R0 ;  /* 0x0000000000937308 */ /* 0x000a760000002400 */
[----:B------:R-:W-:Y:S08]  /*2160*/  @!UPT UIADD3 URZ, URZ, URZ, URZ ;  /* 0x0000003f3f3ff290 */ /* 0x000ff0000fffe03f */
[----:B------:R-:W-:Y:S01]  /*2170*/  HMMA.16816.F32.BF16 R48, R20, R54, R48 ;  /* 0x000000361430723c */ /* 0x000fe20000041830 */
[----:B-----5:R-:W-:-:S04]  /*2180*/  FMUL.FTZ R0, R78, c[0x0][0x320] ;  /* 0x0000c8004e007a20 */ /* 0x020fc80000410000 */
[----:B------:R5:W1:Y:S02]  /*2190*/  MUFU.TANH R137, R0 ;  /* 0x0000000000897308 */ /* 0x000a640000002400 */
[----:B-----5:R-:W-:Y:S02]  /*21a0*/  FMUL.FTZ R0, R79, c[0x0][0x320] ;  /* 0x0000c8004f007a20 */ /* 0x020fe40000410000 */
[----:B-1----:R-:W-:Y:S01]  /*21b0*/  HMMA.16816.F32.BF16 R76, R8, R40, R44 ;  /* 0x00000028084c723c */ /* 0x002fe2000004182c */
[----:B------:R-:W1:Y:S03]  /*21c0*/  LDSM.16.M88.4 R44, [R229+0x5900] ;  /* 0x00590000e52c783b */ /* 0x000e660000000200 */
[----:B------:R5:W1:Y:S02]  /*21d0*/  MUFU.TANH R138, R0 ;  /* 0x00000000008a7308 */ /* 0x000a640000002400 */
[----:B-----5:R-:W-:-:S06]  /*21e0*/  FMUL.FTZ R0, R68, c[0x0][0x320] ;  /* 0x0000c80044007a20 */ /* 0x020fcc0000410000 */
[----:B------:R5:W1:Y:S02]  /*21f0*/  MUFU.TANH R146, R0 ;  /* 0x0000000000927308 */ /* 0x000a640000002400 */
[----:B-----5:R-:W-:Y:S01]  /*2200*/  FMUL.FTZ R0, R69, c[0x0][0x320] ;  /* 0x0000c80045007a20 */ /* 0x020fe20000410000 */
[----:B-1----:R-:W-:Y:S05]  /*2210*/  HMMA.16816.F32.BF16 R60, R20, R44, R60 ;  /* 0x0000002c143c723c */ /* 0x002fea000004183c */
[----:B------:R1:W1:Y:S02]  /*2220*/  MUFU.TANH R145, R0 ;  /* 0x0000000000917308 */ /* 0x0002640000002400 */
[----:B-1----:R-:W-:-:S06]  /*2230*/  FMUL.FTZ R0, R70, c[0x0][0x320] ;  /* 0x0000c80046007a20 */ /* 0x002fcc0000410000 */
        /* <DEDUP_REMOVED lines=9> */
[----:B-1----:R-:W-:-:S07]  /*22d0*/  FMUL.FTZ R0, R73, c[0x0][0x320] ;  /* 0x0000c80049007a20 */ /* 0x002fce0000410000 */
[----:B------:R-:W-:Y:S01]  /*22e0*/  HMMA.16816.F32.BF16 R56, R36, R106, RZ ;  /* 0x0000006a2438723c */ /* 0x000fe200000418ff */
        /* <DEDUP_REMOVED lines=18> */
[----:B------:R-:W-:Y:S01]  /*2410*/  HMMA.16816.F32.BF16 R68, R12, R42, R48 ;  /* 0x0000002a0c44723c */ /* 0x000fe20000041830 */
[----:B------:R-:W1:Y:S03]  /*2420*/  LDSM.16.M88.4 R48, [R228+0x2000] ;  /* 0x00200000e430783b */ /* 0x000e660000000200 */
[----:B------:R5:W1:Y:S04]  /*2430*/  MUFU.TANH R154, R0 ;  /* 0x00000000009a7308 */ /* 0x000a680000002400 */
[----:B------:R-:W-:Y:S08]  /*2440*/  HMMA.16816.F32.BF16 R40, R16, R44, R52 ;  /* 0x0000002c1028723c */ /* 0x000ff00000041834 */
[----:B------:R-:W-:Y:S01]  /*2450*/  HMMA.16816.F32.BF16 R52, R28, R110, R56 ;  /* 0x0000006e1c34723c */ /* 0x000fe20000041838 */
[----:B-----5:R-:W-:-:S04]  /*2460*/  FMUL.FTZ R0, R76, c[0x0][0x320] ;  /* 0x0000c8004c007a20 */ /* 0x020fc80000410000 */
[----:B------:R5:W1:Y:S03]  /*2470*/  MUFU.TANH R141, R0 ;  /* 0x00000000008d7308 */ /* 0x000a660000002400 */
[----:B------:R-:W-:Y:S01]  /*2480*/  HMMA.16816.F32.BF16 R56, R32, R120, RZ ;  /* 0x000000782038723c */ /* 0x000fe200000418ff */
[----:B-----5:R-:W-:-:S04]  /*2490*/  FMUL.FTZ R0, R77, c[0x0][0x320] ;  /* 0x0000c8004d007a20 */ /* 0x020fc80000410000 */
[----:B------:R5:W1:Y:S02]  /*24a0*/  MUFU.TANH R115, R0 ;  /* 0x0000000000737308 */ /* 0x000a640000002400 */
[----:B-----5:R-:W-:-:S06]  /*24b0*/  FMUL.FTZ R0, R78, c[0x0][0x320] ;  /* 0x0000c8004e007a20 */ /* 0x020fcc0000410000 */
[----:B------:R5:W1:Y:S02]  /*24c0*/  MUFU.TANH R103, R0 ;  /* 0x0000000000677308 */ /* 0x000a640000002400 */
[----:B-----5:R-:W-:Y:S02]  /*24d0*/  FMUL.FTZ R0, R79, c[0x0][0x320] ;  /* 0x0000c8004f007a20 */ /* 0x020fe40000410000 */
[----:B-1----:R-:W-:Y:S04]  /*24e0*/  HMMA.16816.F32.BF16 R76, R8, R48, R40 ;  /* 0x00000030084c723c */ /* 0x002fe80000041828 */
        /* <DEDUP_REMOVED lines=33> */
[----:B------:R1:W1:Y:S02]  /*2700*/  MUFU.TANH R96, R0 ;  /* 0x0000000000607308 */ /* 0x0002640000002400 */
[----:B-1----:R-:W-:Y:S11]  /*2710*/  FMUL.FTZ R0, R69, c[0x0][0x320] ;  /* 0x0000c80045007a20 */ /* 0x002ff60000410000 */
[----:B------:R-:W-:Y:S06]  /*2720*/  @!UPT UIADD3 URZ, URZ, URZ, URZ ;  /* 0x0000003f3f3ff290 */ /* 0x000fec000fffe03f */
        /* <DEDUP_REMOVED lines=8> */
[C---:B------:R-:W-:Y:S08]  /*27b0*/  HMMA.16816.F32.BF16 R48, R36.reuse, R122, RZ ;  /* 0x0000007a2430723c */ /* 0x040ff000000418ff */
[----:B------:R-:W-:Y:S01]  /*27c0*/  HMMA.16816.F32.BF16 R36, R36, R130, RZ ;  /* 0x000000822424723c */ /* 0x000fe200000418ff */
[----:B-----5:R-:W-:-:S04]  /*27d0*/  FMUL.FTZ R0, R76, c[0x0][0x320] ;  /* 0x0000c8004c007a20 */ /* 0x020fc80000410000 */
[----:B------:R5:W1:Y:S11]  /*27e0*/  MUFU.TANH R92, R0 ;  /* 0x00000000005c7308 */ /* 0x000a760000002400 */
[----:B------:R-:W-:Y:S01]  /*27f0*/  HMMA.16816.F32.BF16 R48, R28, R126, R48 ;  /* 0x0000007e1c30723c */ /* 0x000fe20000041830 */
[----:B-----5:R-:W-:-:S07]  /*2800*/  FMUL.FTZ R0, R77, c[0x0][0x320] ;  /* 0x0000c8004d007a20 */ /* 0x020fce0000410000 */
[----:B------:R-:W-:Y:S01]  /*2810*/  HMMA.16816.F32.BF16 R28, R28, R134, R36 ;  /* 0x000000861c1c723c */ /* 0x000fe20000041824 */
[----:B------:R5:W1:Y:S11]  /*2820*/  MUFU.TANH R91, R0 ;  /* 0x00000000005b7308 */ /* 0x000a760000002400 */
[----:B------:R-:W-:Y:S04]  /*2830*/  @!UPT UIADD3 URZ, URZ, URZ, URZ ;  /* 0x0000003f3f3ff290 */ /* 0x000fe8000fffe03f */
[----:B------:R-:W-:Y:S01]  /*2840*/  HMMA.16816.F32.BF16 R48, R20, R54, R48 ;  /* 0x000000361430723c */ /* 0x000fe20000041830 */
[----:B-----5:R-:W-:-:S04]  /*2850*/  FMUL.FTZ R0, R78, c[0x0][0x320] ;  /* 0x0000c8004e007a20 */ /* 0x020fc80000410000 */
[----:B------:R5:W1:Y:S03]  /*2860*/  MUFU.TANH R90, R0 ;  /* 0x00000000005a7308 */ /* 0x000a660000002400 */
[----:B------:R-:W-:Y:S01]  /*2870*/  HMMA.16816.F32.BF16 R52, R16, R54, R64 ;  /* 0x000000361034723c */ /* 0x000fe20000041840 */
[----:B-----5:R-:W-:-:S07]  /*2880*/  FMUL.FTZ R0, R79, c[0x0][0x320] ;  /* 0x0000c8004f007a20 */ /* 0x020fce0000410000 */
[C---:B-1----:R-:W-:Y:S01]  /*2890*/  HMMA.16816.F32.BF16 R76, R8.reuse, R40, R44 ;  /* 0x00000028084c723c */ /* 0x042fe2000004182c */
[----:B------:R-:W1:Y:S01]  /*28a0*/  LDSM.16.M88.4 R44, [R229+0x6900] ;  /* 0x00690000e52c783b */ /* 0x000e620000000200 */
[----:B------:R5:W1:Y:S11]  /*28b0*/  MUFU.TANH R89, R0 ;  /* 0x0000000000597308 */ /* 0x000a760000002400 */
[----:B------:R-:W-:Y:S03]  /*28c0*/  @!UPT UIADD3 URZ, URZ, URZ, URZ ;  /* 0x0000003f3f3ff290 */ /* 0x000fe6000fffe03f */
[----:B------:R-:W-:Y:S08]  /*28d0*/  HMMA.16816.F32.BF16 R64, R8, R42, R52 ;  /* 0x0000002a0840723c */ /* 0x000ff00000041834 */
[----:B------:R-:W-:Y:S01]  /*28e0*/  HMMA.16816.F32.BF16 R52, R32, R130, RZ ;  /* 0x000000822034723c */ /* 0x000fe200000418ff */
[----:B-----5:R-:W-:-:S04]  /*28f0*/  FMUL.FTZ R0, R68, c[0x0][0x320] ;  /* 0x0000c80044007a20 */ /* 0x020fc80000410000 */
[----:B------:R5:W1:Y:S01]  /*2900*/  MUFU.TANH R88, R0 ;  /* 0x0000000000587308 */ /* 0x000a620000002400 */
[----:B------:R-:W-:Y:S02]  /*2910*/  FMUL.FTZ R77, R77, c[0x0][0x320] ;  /* 0x0000c8004d4d7a20 */ /* 0x000fe40000410000 */
[----:B------:R-:W-:Y:S02]  /*2920*/  FMUL.FTZ R78, R78, c[0x0][0x320] ;  /* 0x0000c8004e4e7a20 */ /* 0x000fe40000410000 */
[----:B------:R-:W-:-:S03]  /*2930*/  FMUL.FTZ R79, R79, c[0x0][0x320] ;  /* 0x0000c8004f4f7a20 */ /* 0x000fc60000410000 */
[----:B------:R-:W1:Y:S03]  /*2940*/  MUFU.TANH R77, R77 ;  /* 0x0000004d004d7308 */ /* 0x000e660000002400 */
[----:B------:R-:W-:Y:S02]  /*2950*/  FMUL.FTZ R64, R64, c[0x0][0x320] ;  /* 0x0000c80040407a20 */ /* 0x000fe40000410000 */
[----:B------:R-:W-:Y:S02]  /*2960*/  FMUL.FTZ R65, R65, c[0x0][0x320] ;  /* 0x0000c80041417a20 */ /* 0x000fe40000410000 */
[----:B------:R-:W-:Y:S02]  /*2970*/  FMUL.FTZ R66, R66, c[0x0][0x320] ;  /* 0x0000c80042427a20 */ /* 0x000fe40000410000 */
[----:B-----5:R-:W-:Y:S01]  /*2980*/  FMUL.FTZ R0, R69, c[0x0][0x320] ;  /* 0x0000c80045007a20 */ /* 0x020fe20000410000 */
[----:B------:R-:W1:Y:S01]  /*2990*/  MUFU.TANH R78, R78 ;  /* 0x0000004e004e7308 */ /* 0x000e620000002400 */
[----:B------:R-:W-:Y:S07]  /*29a0*/  HMMA.16816.F32.BF16 R36, R24, R134, R52 ;  /* 0x000000861824723c */ /* 0x000fee0000041834 */
[----:B------:R5:W1:Y:S08]  /*29b0*/  MUFU.TANH R87, R0 ;  /* 0x0000000000577308 */ /* 0x000a700000002400 */
[----:B------:R-:W1:Y:S01]  /*29c0*/  MUFU.TANH R79, R79 ;  /* 0x0000004f004f7308 */ /* 0x000e620000002400 */
[----:B-----5:R-:W-:-:S07]  /*29d0*/  FMUL.FTZ R0, R70, c[0x0][0x320] ;  /* 0x0000c80046007a20 */ /* 0x020fce0000410000 */
[----:B------:R-:W1:Y:S08]  /*29e0*/  MUFU.TANH R64, R64 ;  /* 0x0000004000407308 */ /* 0x000e700000002400 */
[----:B------:R5:W1:Y:S08]  /*29f0*/  MUFU.TANH R86, R0 ;  /* 0x0000000000567308 */ /* 0x000a700000002400 */
[----:B------:R-:W1:Y:S01]  /*2a00*/  MUFU.TANH R65, R65 ;  /* 0x0000004100417308 */ /* 0x000e620000002400 */
[----:B-----5:R-:W-:-:S07]  /*2a10*/  FMUL.FTZ R0, R71, c[0x0][0x320] ;  /* 0x0000c80047007a20 */ /* 0x020fce0000410000 */
[----:B------:R-:W1:Y:S01]  /*2a20*/  MUFU.TANH R66, R66 ;  /* 0x0000004200427308 */ /* 0x000e620000002400 */
[----:B------:R-:W-:Y:S07]  /*2a30*/  HMMA.16816.F32.BF16 R68, R12, R40, R56 ;  /* 0x000000280c44723c */ /* 0x000fee0000041838 */
[----:B------:R5:W1:Y:S01]  /*2a40*/  MUFU.TANH R85, R0 ;  /* 0x0000000000557308 */ /* 0x000a620000002400 */
[----:B------:R-:W-:Y:S01]  /*2a50*/  HMMA.16816.F32.BF16 R56, R32, R128, RZ ;  /* 0x000000802038723c */ /* 0x000fe200000418ff */
[----:B-----5:R-:W-:-:S06]  /*2a60*/  FMUL.FTZ R0, R72, c[0x0][0x320] ;  /* 0x0000c80048007a20 */ /* 0x020fcc0000410000 */
[----:B------:R5:W1:Y:S11]  /*2a70*/  MUFU.TANH R84, R0 ;  /* 0x0000000000547308 */ /* 0x000a760000002400 */
[----:B------:R-:W-:Y:S06]  /*2a80*/  @!UPT UIADD3 URZ, URZ, URZ, URZ ;  /* 0x0000003f3f3ff290 */ /* 0x000fec000fffe03f */
[----:B------:R-:W-:Y:S01]  /*2a90*/  HMMA.16816.F32.BF16 R56, R24, R132, R56 ;  /* 0x000000841838723c */ /* 0x000fe20000041838 */
[----:B-----5:R-:W-:-:S04]  /*2aa0*/  FMUL.FTZ R0, R73, c[0x0][0x320] ;  /* 0x0000c80049007a20 */ /* 0x020fc80000410000 */
[----:B------:R5:W2:Y:S11]  /*2ab0*/  MUFU.TANH R83, R0 ;  /* 0x0000000000537308 */ /* 0x000ab60000002400 */
[----:B------:R-:W-:Y:S08]  /*2ac0*/  @!UPT UIADD3 URZ, URZ, URZ, URZ ;  /* 0x0000003f3f3ff290 */ /* 0x000ff0000fffe03f */
[----:B-1----:R-:W-:Y:S01]  /*2ad0*/  HMMA.16816.F32.BF16 R32, R16, R44, R56 ;  /* 0x0000002c1020723c */ /* 0x002fe20000041838 */
[----:B-----5:R-:W-:-:S07]  /*2ae0*/  FMUL.FTZ R0, R74, c[0x0][0x320] ;  /* 0x0000c8004a007a20 */ /* 0x020fce0000410000 */
[----:B------:R-:W-:Y:S01]  /*2af0*/  HMMA.16816.F32.BF16 R16, R16, R46, R36 ;  /* 0x0000002e1010723c */ /* 0x000fe20000041824 */
[----:B------:R1:W1:Y:S02]  /*2b00*/  MUFU.TANH R82, R0 ;  /* 0x0000000000527308 */ /* 0x0002640000002400 */
[----:B-1----:R-:W-:-:S06]  /*2b10*/  FMUL.FTZ R0, R75, c[0x0][0x320] ;  /* 0x0000c8004b007a20 */ /* 0x002fcc0000410000 */
[----:B------:R1:W1:Y:S02]  /*2b20*/  MUFU.TANH R80, R0 ;  /* 0x0000000000507308 */ /* 0x0002640000002400 */
[----:B-1----:R-:W-:-:S06]  /*2b30*/  FMUL.FTZ R0, R68, c[0x0][0x320] ;  /* 0x0000c80044007a20 */ /* 0x002fcc0000410000 */
[----:B------:R1:W1:Y:S02]  /*2b40*/  MUFU.TANH R75, R0 ;  /* 0x00000000004b7308 */ /* 0x0002640000002400 */
[----:B-1----:R-:W-:-:S06]  /*2b50*/  FMUL.FTZ R0, R69, c[0x0][0x320] ;  /* 0x0000c80045007a20 */ /* 0x002fcc0000410000 */
[----:B------:R1:W1:Y:S02]  /*2b60*/  MUFU.TANH R81, R0 ;  /* 0x0000000000517308 */ /* 0x0002640000002400 */
[----:B-1----:R-:W-:-:S06]  /*2b70*/  FMUL.FTZ R0, R70, c[0x0][0x320] ;  /* 0x0000c80046007a20 */ /* 0x002fcc0000410000 */
[----:B------:R1:W1:Y:S02]  /*2b80*/  MUFU.TANH R74, R0 ;  /* 0x00000000004a7308 */ /* 0x0002640000002400 */
[----:B-1----:R-:W-:Y:S02]  /*2b90*/  FMUL.FTZ R0, R71, c[0x0][0x320] ;  /* 0x0000c80047007a20 */ /* 0x002fe40000410000 */
[----:B------:R-:W-:Y:S01]  /*2ba0*/  HMMA.16816.F32.BF16 R68, R12, R42, R48 ;  /* 0x0000002a0c44723c */ /* 0x000fe20000041830 */
[----:B------:R-:W1:Y:S03]  /*2bb0*/  LDSM.16.M88.4 R48, [R228+0x3000] ;  /* 0x00300000e430783b */ /* 0x000e660000000200 */
[----:B------:R5:W1:Y:S01]  /*2bc0*/  MUFU.TANH R73, R0 ;  /* 0x0000000000497308 */ /* 0x000a620000002400 */
[----:B------:R-:W-:-:S04]  /*2bd0*/  DEPBAR.LE SB0, 0x0 ;  /* 0x000080000000791a */ /* 0x000fc80000000000 */
[C---:B------:R-:W-:Y:S08]  /*2be0*/  HMMA.16816.F32.BF16 R40, R20.reuse, R44, R60 ;  /* 0x0000002c1428723c */ /* 0x040ff0000004183c */
[----:B------:R-:W-:Y:S01]  /*2bf0*/  HMMA.16816.F32.BF16 R20, R20, R46, R28 ;  /* 0x0000002e1414723c */ /* 0x000fe2000004181c */
[----:B-----5:R-:W-:-:S04]  /*2c00*/  FMUL.FTZ R0, R76, c[0x0][0x320] ;  /* 0x0000c8004c007a20 */ /* 0x020fc80000410000 */
[----:B------:R5:W1:Y:S02]  /*2c10*/  MUFU.TANH R72, R0 ;  /* 0x0000000000487308 */ /* 0x000a640000002400 */
[----:B------:R-:W-:Y:S02]  /*2c20*/  FMUL.FTZ R68, R68, c[0x0][0x320] ;  /* 0x0000c80044447a20 */ /* 0x000fe40000410000 */
[----:B------:R-:W-:Y:S02]  /*2c30*/  FMUL.FTZ R70, R70, c[0x0][0x320] ;  /* 0x0000c80046467a20 */ /* 0x000fe40000410000 */
[----:B------:R-:W-:Y:S02]  /*2c40*/  FMUL.FTZ R69, R69, c[0x0][0x320] ;  /* 0x0000c80045457a20 */ /* 0x000fe40000410000 */
[----:B------:R-:W-:Y:S01]  /*2c50*/  FMUL.FTZ R71, R71, c[0x0][0x320] ;  /* 0x0000c80047477a20 */ /* 0x000fe20000410000 */
[----:B------:R-:W2:Y:S01]  /*2c60*/  MUFU.TANH R68, R68 ;  /* 0x0000004400447308 */ /* 0x000ea20000002400 */
[----:B-----5:R-:W-:-:S07]  /*2c70*/  FMUL.FTZ R0, R67, c[0x0][0x320] ;  /* 0x0000c80043007a20 */ /* 0x020fce0000410000 */
[----:B------:R-:W2:Y:S01]  /*2c80*/  MUFU.TANH R60, R69 ;  /* 0x00000045003c7308 */ /* 0x000ea20000002400 */
[-C--:B-1----:R-:W-:Y:S07]  /*2c90*/  HMMA.16816.F32.BF16 R40, R12, R48.reuse, R40 ;  /* 0x000000300c28723c */ /* 0x082fee0000041828 */
[----:B------:R-:W1:Y:S01]  /*2ca0*/  MUFU.TANH R70, R70 ;  /* 0x0000004600467308 */ /* 0x000e620000002400 */
[----:B------:R-:W-:Y:S07]  /*2cb0*/  HMMA.16816.F32.BF16 R24, R8, R48, R32 ;  /* 0x000000300818723c */ /* 0x000fee0000041820 */
[----:B------:R-:W1:Y:S01]  /*2cc0*/  MUFU.TANH R56, R71 ;  /* 0x0000004700387308 */ /* 0x000e620000002400 */
[-C--:B------:R-:W-:Y:S07]  /*2cd0*/  HMMA.16816.F32.BF16 R12, R12, R50.reuse, R20 ;  /* 0x000000320c0c723c */ /* 0x080fee0000041814 */
[----:B------:R5:W1:Y:S01]  /*2ce0*/  MUFU.TANH R52, R0 ;  /* 0x0000000000347308 */ /* 0x000a620000002400 */
[----:B------:R-:W-:Y:S01]  /*2cf0*/  HMMA.16816.F32.BF16 R8, R8, R50, R16 ;  /* 0x000000320808723c */ /* 0x000fe20000041810 */
[----:B------:R-:W-:-:S02]  /*2d00*/  FMUL.FTZ R40, R40, c[0x0][0x320] ;  /* 0x0000c80028287a20 */ /* 0x000fc40000410000 */
[----:B------:R-:W-:Y:S02]  /*2d10*/  FMUL.FTZ R41, R41, c[0x0][0x320] ;  /* 0x0000c80029297a20 */ /* 0x000fe40000410000 */
[----:B------:R-:W-:Y:S02]  /*2d20*/  FMUL.FTZ R42, R42, c[0x0][0x320] ;  /* 0x0000c8002a2a7a20 */ /* 0x000fe40000410000 */
[----:B------:R-:W-:Y:S01]  /*2d30*/  FMUL.FTZ R43, R43, c[0x0][0x320] ;  /* 0x0000c8002b2b7a20 */ /* 0x000fe20000410000 */
[----:B------:R-:W1:Y:S01]  /*2d40*/  MUFU.TANH R40, R40 ;  /* 0x0000002800287308 */ /* 0x000e620000002400 */
[----:B------:R-:W-:Y:S02]  /*2d50*/  FMUL.FTZ R24, R24, c[0x0][0x320] ;  /* 0x0000c80018187a20 */ /* 0x000fe40000410000 */
[----:B------:R-:W-:Y:S02]  /*2d60*/  FMUL.FTZ R25, R25, c[0x0][0x320] ;  /* 0x0000c80019197a20 */ /* 0x000fe40000410000 */
[----:B------:R-:W-:Y:S01]  /*2d70*/  FMUL.FTZ R26, R26, c[0x0][0x320] ;  /* 0x0000c8001a1a7a20 */ /* 0x000fe20000410000 */
[----:B-----5:R-:W-:Y:S01]  /*2d80*/  IADD3 R0, R117, R116, RZ ;  /* 0x0000007475007210 */ /* 0x020fe20007ffe0ff */
[----:B------:R-:W-:Y:S01]  /*2d90*/  FMUL.FTZ R27, R27, c[0x0][0x320] ;  /* 0x0000c8001b1b7a20 */ /* 0x000fe20000410000 */
[----:B------:R1:W1:Y:S01]  /*2da0*/  MUFU.TANH R53, R42 ;  /* 0x0000002a00357308 */ /* 0x0002620000002400 */
[----:B------:R-:W-:-:S02]  /*2db0*/  FMUL.FTZ R12, R12, c[0x0][0x320] ;  /* 0x0000c8000c0c7a20 */ /* 0x000fc40000410000 */
[----:B------:R-:W-:Y:S02]  /*2dc0*/  FMUL.FTZ R13, R13, c[0x0][0x320] ;  /* 0x0000c8000d0d7a20 */ /* 0x000fe40000410000 */
[----:B------:R-:W-:Y:S02]  /*2dd0*/  FMUL.FTZ R14, R14, c[0x0][0x320] ;  /* 0x0000c8000e0e7a20 */ /* 0x000fe40000410000 */
[----:B------:R-:W-:Y:S01]  /*2de0*/  FMUL.FTZ R15, R15, c[0x0][0x320] ;  /* 0x0000c8000f0f7a20 */ /* 0x000fe20000410000 */
[----:B------:R1:W1:Y:S01]  /*2df0*/  MUFU.TANH R49, R43 ;  /* 0x0000002b00317308 */ /* 0x0002620000002400 */
[----:B------:R-:W-:Y:S02]  /*2e00*/  FMUL.FTZ R8, R8, c[0x0][0x320] ;  /* 0x0000c80008087a20 */ /* 0x000fe40000410000 */
[----:B------:R-:W-:Y:S02]  /*2e10*/  FMUL.FTZ R9, R9, c[0x0][0x320] ;  /* 0x0000c80009097a20 */ /* 0x000fe40000410000 */
[----:B------:R-:W-:-:S02]  /*2e20*/  FMUL.FTZ R10, R10, c[0x0][0x320] ;  /* 0x0000c8000a0a7a20 */ /* 0x000fc40000410000 */
[----:B------:R-:W-:Y:S01]  /*2e30*/  FMUL.FTZ R11, R11, c[0x0][0x320] ;  /* 0x0000c8000b0b7a20 */ /* 0x000fe20000410000 */
[----:B------:R-:W1:Y:S08]  /*2e40*/  MUFU.TANH R41, R41 ;  /* 0x0000002900297308 */ /* 0x000e700000002400 */
[----:B------:R-:W1:Y:S08]  /*2e50*/  MUFU.TANH R24, R24 ;  /* 0x0000001800187308 */ /* 0x000e700000002400 */
[----:B------:R1:W1:Y:S08]  /*2e60*/  MUFU.TANH R23, R25 ;  /* 0x0000001900177308 */ /* 0x0002700000002400 */
        /* <DEDUP_REMOVED lines=9> */
[----:B------:R1:W1:Y:S01]  /*2f00*/  MUFU.TANH R33, R11 ;  /* 0x0000000b00217308 */ /* 0x0002620000002400 */
[----:B------:R-:W-:Y:S06]  /*2f10*/  BAR.SYNC.DEFER_BLOCKING 0x0 ;  /* 0x0000000000007b1d */ /* 0x000fec0000010000 */
[----:B------:R-:W-:Y:S05]  /*2f20*/  @!P1 BRA `(.L_x_1) ;  /* 0x0000021000009947 */ /* 0x000fea0003800000 */
[----:B-1234-:R-:W-:Y:S01]  /*2f30*/  IADD3 R8, R198, -0x2, RZ ;  /* 0xfffffffec6087810 */ /* 0x01efe20007ffe0ff */
[----:B------:R-:W-:-:S03]  /*2f40*/  IMAD.SHL.U32 R17, R190, 0x20, RZ ;  /* 0x00000020be117824 */ /* 0x000fc600078e00ff */
[----:B------:R-:W-:Y:S01]  /*2f50*/  SHF.R.S32.HI R5, RZ, 0x1f, R8 ;  /* 0x0000001fff057819 */ /* 0x000fe20000011408 */
[----:B------:R-:W-:Y:S02]  /*2f60*/  IMAD R2, R189, R8, RZ ;  /* 0x00000008bd027224 */ /* 0x000fe400078e02ff */
[----:B------:R-:W-:-:S04]  /*2f70*/  IMAD.WIDE.U32 R8, R8, R192, R196 ;  /* 0x000000c008087225 */ /* 0x000fc800078e00c4 */
[----:B------:R-:W-:Y:S01]  /*2f80*/  IMAD R2, R5, R192, R2 ;  /* 0x000000c005027224 */ /* 0x000fe200078e0202 */
[----:B------:R-:W-:Y:S02]  /*2f90*/  LEA R6, P2, R8, c[0x0][0x1c8], 0x1 ;  /* 0x0000720008067a11 */ /* 0x000fe400078408ff */
[----:B------:R-:W-:Y:S01]  /*2fa0*/  SHF.L.U64.HI R5, R190, 0x5, R191 ;  /* 0x00000005be057819 */ /* 0x000fe200000102bf */
[----:B------:R-:W-:Y:S01]  /*2fb0*/  IMAD.IADD R2, R9, 0x1, R2 ;  /* 0x0000000109027824 */ /* 0x000fe200078e0202 */
[----:B------:R-:W-:-:S04]  /*2fc0*/  IADD3 R14, P3, R17, R6, RZ ;  /* 0x00000006110e7210 */ /* 0x000fc80007f7e0ff */
[----:B------:R-:W-:Y:S01]  /*2fd0*/  LEA.HI.X R7, R8, c[0x0][0x1cc], R2, 0x1, P2 ;  /* 0x0000730008077a11 */ /* 0x000fe200010f0c02 */
[----:B------:R-:W-:Y:S01]  /*2fe0*/  IMAD.SHL.U32 R2, R195, 0x2, RZ ;  /* 0x00000002c3027824 */ /* 0x000fe200078e00ff */
[----:B------:R-:W-:-:S03]  /*2ff0*/  IADD3 R12, P2, R14, R17, RZ ;  /* 0x000000110e0c7210 */ /* 0x000fc60007f5e0ff */
[----:B------:R-:W-:Y:S01]  /*3000*/  IMAD.X R15, R5, 0x1, R7, P3 ;  /* 0x00000001050f7824 */ /* 0x000fe200018e0607 */
[----:B------:R-:W-:Y:S01]  /*3010*/  IADD3 R10, P3, R12, R17, RZ ;  /* 0x000000110c0a7210 */ /* 0x000fe20007f7e0ff */
[----:B------:R-:W-:Y:S01]  /*3020*/  @!PT LDS RZ, [RZ] ;  /* 0x00000000fffff984 */ /* 0x000fe20000000800 */
[----:B------:R-:W-:Y:S01]  /*3030*/  @!PT LDS RZ, [RZ] ;  /* 0x00000000fffff984 */ /* 0x000fe20000000800 */
[----:B------:R-:W-:Y:S01]  /*3040*/  @!PT LDS RZ, [RZ] ;  /* 0x00000000fffff984 */ /* 0x000fe20000000800 */
[----:B------:R1:W-:Y:S03]  /*3050*/  LDGSTS.E.BYPASS.LTC128B.128 [R2+0x3900], [R6.64], !P0 ;  /* 0x0390000006027fae */ /* 0x0003e6000c101d48 */
[----:B------:R-:W-:Y:S01]  /*3060*/  IADD3.X R13, R15, R5, RZ, P2, !PT ;  /* 0x000000050f0d7210 */ /* 0x000fe200017fe4ff */
[----:B------:R2:W-:Y:S01]  /*3070*/  LDGSTS.E.BYPASS.LTC128B.128 [R2+0x4100], [R14.64], !P0 ;  /* 0x041000000e027fae */ /* 0x0005e2000c101d48 */
[----:B------:R-:W-:-:S03]  /*3080*/  IADD3 R8, P2, R10, R17, RZ ;  /* 0x000000110a087210 */ /* 0x000fc60007f5e0ff */
[--C-:B------:R-:W-:Y:S01]  /*3090*/  IMAD.X R11, R13, 0x1, R5.reuse, P3 ;  /* 0x000000010d0b7824 */ /* 0x100fe200018e0605 */
[----:B------:R3:W-:Y:S03]  /*30a0*/  LDGSTS.E.BYPASS.LTC128B.128 [R2+0x4900], [R12.64], !P0 ;  /* 0x049000000c027fae */ /* 0x0007e6000c101d48 */
[----:B------:R-:W-:Y:S01]  /*30b0*/  IMAD.X R9, R11, 0x1, R5, P2 ;  /* 0x000000010b097824 */ /* 0x000fe200010e0605 */
[----:B------:R3:W-:Y:S04]  /*30c0*/  LDGSTS.E.BYPASS.LTC128B.128 [R2+0x5100], [R10.64], !P0 ;  /* 0x051000000a027fae */ /* 0x0007e8000c101d48 */
[----:B------:R3:W-:Y:S01]  /*30d0*/  LDGSTS.E.BYPASS.LTC128B.128 [R2+0x5900], [R8.64], !P0 ;  /* 0x0590000008027fae */ /* 0x0007e2000c101d48 */
[----:B-1----:R-:W-:-:S04]  /*30e0*/  IADD3 R6, P3, R8, R17, RZ ;  /* 0x0000001108067210 */ /* 0x002fc80007f7e0ff */
[----:B--2---:R-:W-:Y:S02]  /*30f0*/  IADD3 R14, P2, R6, R17, RZ ;  /* 0x00000011060e7210 */ /* 0x004fe40007f5e0ff */
[----:B------:R-:W-:-:S05]  /*3100*/  IADD3.X R7, R9, R5, RZ, P3, !PT ;  /* 0x0000000509077210 */ /* 0x000fca0001ffe4ff */
[----:B------:R-:W-:Y:S01]  /*3110*/  IMAD.X R15, R7, 0x1, R5, P2 ;  /* 0x00000001070f7824 */ /* 0x000fe200010e0605 */
[----:B------:R3:W-:Y:S04]  /*3120*/  LDGSTS.E.BYPASS.LTC128B.128 [R2+0x6100], [R6.64], !P0 ;  /* 0x0610000006027fae */ /* 0x0007e8000c101d48 */
[----:B------:R3:W-:Y:S02]  /*3130*/  LDGSTS.E.BYPASS.LTC128B.128 [R2+0x6900], [R14.64], !P0 ;  /* 0x069000000e027fae */ /* 0x0007e4000c101d48 */
.L_x_1:
[----:B--234-:R-:W-:Y:S01]  /*3140*/  STL [R1+0x8c], R240 ;  /* 0x00008cf001007387 */ /* 0x01cfe20000100800 */
[----:B------:R-:W-:Y:S01]  /*3150*/  SHF.R.S32.HI R2, RZ, 0x1f, R112 ;  /* 0x0000001fff027819 */ /* 0x000fe20000011470 */
[----:B------:R-:W-:Y:S02]  /*3160*/  IMAD.SHL.U32 R224, R0, 0x2, RZ ;  /* 0x0000000200e07824 */ /* 0x000fe400078e00ff */
[----:B------:R-:W-:Y:S01]  /*3170*/  STL [R1+0x88], R239 ;  /* 0x000088ef01007387 */ /* 0x000fe20000100800 */
[----:B------:R-:W-:Y:S01]  /*3180*/  LEA.HI R5, R2, R112, RZ, 0x2 ;  /* 0x0000007002057211 */ /* 0x000fe200078f10ff */
[----:B------:R-:W-:Y:S01]  /*3190*/  IMAD R227, R3, 0x2, R224 ;  /* 0x0000000203e37824 */ /* 0x000fe200078e02e0 */
[----:B------:R-:W-:Y:S01]  /*31a0*/  LEA R225, R4, R224, 0x1 ;  /* 0x000000e004e17211 */ /* 0x000fe200078e08ff */
[----:B------:R-:W-:Y:S01]  /*31b0*/  STL [R1+0x84], R238 ;  /* 0x000084ee01007387 */ /* 0x000fe20000100800 */
[----:B------:R-:W-:-:S03]  /*31c0*/  LOP3.LUT R2, R5, 0x7ffffffc, RZ, 0xc0, !PT ;  /* 0x7ffffffc05027812 */ /* 0x000fc600078ec0ff */
[----:B------:R-:W-:Y:S01]  /*31d0*/  STL [R1+0x80], R237 ;  /* 0x000080ed01007387 */ /* 0x000fe20000100800 */
[----:B------:R-:W-:Y:S02]  /*31e0*/  IMAD R226, R3, 0x2, R225 ;  /* 0x0000000203e27824 */ /* 0x000fe400078e02e1 */
[----:B------:R-:W-:Y:S01]  /*31f0*/  IMAD.IADD R2, R112, 0x1, -R2 ;  /* 0x0000000170027824 */ /* 0x000fe200078e0a02 */
[----:B------:R-:W-:Y:S04]  /*3200*/  STL [R1+0x7c], R236 ;  /* 0x00007cec01007387 */ /* 0x000fe80000100800 */
        /* <DEDUP_REMOVED lines=9> */
[----:B------:R2:W-:Y:S04]  /*32a0*/  STL [R1+0x54], R5 ;  /* 0x0000540501007387 */ /* 0x0005e80000100800 */
[----:B------:R-:W0:Y:S01]  /*32b0*/  LDGDEPBAR ;  /* 0x00000000000079af */ /* 0x000e220000000000 */
[----:B--2---:R-:W-:-:S05]  /*32c0*/  IADD3 R5, R160, c[0x0][0x1d0], RZ ;  /* 0x00007400a0057a10 */ /* 0x004fca0007ffe0ff */
[----:B------:R-:W-:-:S05]  /*32d0*/  IMAD R2, R2, -0x2, R5 ;  /* 0xfffffffe02027824 */ /* 0x000fca00078e0205 */
[C---:B------:R-:W-:Y:S02]  /*32e0*/  ISETP.GT.AND P5, PT, R2.reuse, RZ, PT ;  /* 0x000000ff0200720c */ /* 0x040fe40003fa4270 */
[C---:B------:R-:W-:Y:S02]  /*32f0*/  ISETP.GT.AND P4, PT, R2.reuse, 0x1, PT ;  /* 0x000000010200780c */ /* 0x040fe40003f84270 */
[----:B------:R-:W-:Y:S02]  /*3300*/  ISETP.GT.AND P3, PT, R2, 0x8, PT ;  /* 0x000000080200780c */ /* 0x000fe40003f64270 */
[----:B-1----:R-:W-:Y:S02]  /*3310*/  FSEL R10, R188, -INF , P5 ;  /* 0xff800000bc0a7808 */ /* 0x002fe40002800000 */
[----:B------:R-:W-:Y:S02]  /*3320*/  FSEL R12, R187, -INF , P4 ;  /* 0xff800000bb0c7808 */ /* 0x000fe40002000000 */
[----:B------:R-:W-:-:S02]  /*3330*/  ISETP.GT.AND P2, PT, R2, 0x9, PT ;  /* 0x000000090200780c */ /* 0x000fc40003f44270 */
[----:B------:R-:W-:Y:S02]  /*3340*/  FSEL R26, R182, -INF , P3 ;  /* 0xff800000b61a7808 */ /* 0x000fe40001800000 */
[----:B------:R-:W-:Y:S02]  /*3350*/  FMNMX.FTZ R5, R10, R12, !PT ;  /* 0x0000000c0a057209 */ /* 0x000fe40007810000 */
[----:B------:R-:W-:Y:S02]  /*3360*/  FSEL R13, R184, -INF , P5 ;  /* 0xff800000b80d7808 */ /* 0x000fe40002800000 */
[----:B------:R-:W-:Y:S02]  /*3370*/  FSEL R14, R183, -INF , P4 ;  /* 0xff800000b70e7808 */ /* 0x000fe40002000000 */
[----:B------:R-:W-:Y:S02]  /*3380*/  ISETP.GT.AND P6, PT, R2, 0x10, PT ;  /* 0x000000100200780c */ /* 0x000fe40003fc4270 */
[----:B------:R-:W-:-:S02]  /*3390*/  FSEL R27, R181, -INF , P2 ;  /* 0xff800000b51b7808 */ /* 0x000fc40001000000 */
[----:B------:R-:W-:Y:S02]  /*33a0*/  FMNMX.FTZ R5, R26, R5, !PT ;  /* 0x000000051a057209 */ /* 0x000fe40007810000 */
[----:B------:R-:W-:Y:S02]  /*33b0*/  FSEL R15, R176, -INF , P3 ;  /* 0xff800000b00f7808 */ /* 0x000fe40001800000 */
[----:B------:R-:W-:Y:S02]  /*33c0*/  FMNMX.FTZ R6, R13, R14, !PT ;  /* 0x0000000e0d067209 */ /* 0x000fe40007810000 */
[----:B------:R-:W-:Y:S02]  /*33d0*/  FSEL R18, R179, -INF , P5 ;  /* 0xff800000b3127808 */ /* 0x000fe40002800000 */
[----:B------:R-:W-:Y:S02]  /*33e0*/  FSEL R29, R186, -INF , P5 ;  /* 0xff800000ba1d7808 */ /* 0x000fe40002800000 */
[----:B------:R-:W-:-:S02]  /*33f0*/  ISETP.GT.AND P5, PT, R2, 0x11, PT ;  /* 0x000000110200780c */ /* 0x000fc40003fa4270 */
[----:B------:R-:W-:Y:S02]  /*3400*/  FSEL R28, R174, -INF , P6 ;  /* 0xff800000ae1c7808 */ /* 0x000fe40003000000 */
[----:B------:R-:W-:Y:S02]  /*3410*/  FMNMX.FTZ R5, R27, R5, !PT ;  /* 0x000000051b057209 */ /* 0x000fe40007810000 */
[----:B------:R-:W-:Y:S02]  /*3420*/  FSEL R17, R175, -INF , P2 ;  /* 0xff800000af117808 */ /* 0x000fe40001000000 */
[----:B------:R-:W-:Y:S02]  /*3430*/  FMNMX.FTZ R6, R15, R6, !PT ;  /* 0x000000060f067209 */ /* 0x000fe40007810000 */
[----:B------:R-:W-:Y:S02]  /*3440*/  FSEL R19, R180, -INF , P4 ;  /* 0xff800000b4137808 */ /* 0x000fe40002000000 */
[----:B------:R-:W-:-:S02]  /*3450*/  FSEL R30, R185, -INF , P4 ;  /* 0xff800000b91e7808 */ /* 0x000fc40002000000 */
[----:B------:R-:W-:Y:S02]  /*3460*/  ISETP.GT.AND P4, PT, R2, 0x18, PT ;  /* 0x000000180200780c */ /* 0x000fe40003f84270 */
[----:B------:R-:W-:Y:S02]  /*3470*/  FSEL R104, R173, -INF , P5 ;  /* 0xff800000ad687808 */ /* 0x000fe40002800000 */
[----:B------:R-:W-:Y:S02]  /*3480*/  FMNMX.FTZ R5, R28, R5, !PT ;  /* 0x000000051c057209 */ /* 0x000fe40007810000 */
[----:B------:R-:W-:Y:S02]  /*3490*/  FSEL R37, R168, -INF , P6 ;  /* 0xff800000a8257808 */ /* 0x000fe40003000000 */
[----:B------:R-:W-:Y:S02]  /*34a0*/  FMNMX.FTZ R6, R17, R6, !PT ;  /* 0x0000000611067209 */ /* 0x000fe40007810000 */
[----:B------:R-:W-:-:S02]  /*34b0*/  FSEL R21, R171, -INF , P3 ;  /* 0xff800000ab157808 */ /* 0x000fc40001800000 */
[----:B------:R-:W-:Y:S02]  /*34c0*/  FSEL R31, R178, -INF , P3 ;  /* 0xff800000b21f7808 */ /* 0x000fe40001800000 */
[----:B------:R-:W-:Y:S02]  /*34d0*/  ISETP.GT.AND P3, PT, R2, 0x19, PT ;  /* 0x000000190200780c */ /* 0x000fe40003f64270 */
[----:B------:R-:W-:Y:S02]  /*34e0*/  FSEL R105, R166, -INF , P4 ;  /* 0xff800000a6697808 */ /* 0x000fe40002000000 */
[----:B------:R-:W-:Y:S02]  /*34f0*/  FMNMX.FTZ R5, R104, R5, !PT ;  /* 0x0000000568057209 */ /* 0x000fe40007810000 */
[----:B------:R-:W-:Y:S02]  /*3500*/  FSEL R38, R167, -INF , P5 ;  /* 0xff800000a7267808 */ /* 0x000fe40002800000 */
[----:B------:R-:W-:-:S02]  /*3510*/  FMNMX.FTZ R6, R37, R6, !PT ;  /* 0x0000000625067209 */ /* 0x000fc40007810000 */
[----:B------:R-:W-:Y:S02]  /*3520*/  FSEL R25, R172, -INF , P2 ;  /* 0xff800000ac197808 */ /* 0x000fe40001000000 */
[----:B------:R-:W-:Y:S02]  /*3530*/  FSEL R36, R177, -INF , P2 ;  /* 0xff800000b1247808 */ /* 0x000fe40001000000 */
[----:B------:R-:W-:Y:S02]  /*3540*/  ISETP.GT.AND P2, PT, R2, 0x20, PT ;  /* 0x000000200200780c */ /* 0x000fe40003f44270 */
[----:B------:R-:W-:Y:S02]  /*3550*/  FSEL R106, R165, -INF , P3 ;  /* 0xff800000a56a7808 */ /* 0x000fe40001800000 */
[----:B------:R-:W-:Y:S02]  /*3560*/  FMNMX.FTZ R5, R105, R5, !PT ;  /* 0x0000000569057209 */ /* 0x000fe40007810000 */
[----:B------:R-:W-:-:S02]  /*3570*/  FSEL R46, R164, -INF , P5 ;  /* 0xff800000a42e7808 */ /* 0x000fc40002800000 */
[----:B------:R-:W-:Y:S02]  /*3580*/  FSEL R116, R169, -INF , P5 ;  /* 0xff800000a9747808 */ /* 0x000fe40002800000 */
[----:B------:R-:W-:Y:S02]  /*3590*/  FSEL R39, R159, -INF , P4 ;  /* 0xff8000009f277808 */ /* 0x000fe40002000000 */
[----:B------:R-:W-:Y:S02]  /*35a0*/  FMNMX.FTZ R6, R38, R6, !PT ;  /* 0x0000000626067209 */ /* 0x000fe40007810000 */
[----:B------:R-:W-:Y:S02]  /*35b0*/  FSEL R45, R163, -INF , P6 ;  /* 0xff800000a32d7808 */ /* 0x000fe40003000000 */
[----:B------:R-:W-:Y:S02]  /*35c0*/  FSEL R108, R170, -INF , P6 ;  /* 0xff800000aa6c7808 */ /* 0x000fe40003000000 */
[----:B------:R-:W-:-:S02]  /*35d0*/  ISETP.GT.AND P5, PT, R2, 0x28, PT ;  /* 0x000000280200780c */ /* 0x000fc40003fa4270 */
[----:B------:R-:W-:Y:S02]  /*35e0*/  FSEL R47, R118, -INF , P4 ;  /* 0xff800000762f7808 */ /* 0x000fe40002000000 */
[----:B------:R-:W-:Y:S02]  /*35f0*/  FSEL R117, R162, -INF , P4 ;  /* 0xff800000a2757808 */ /* 0x000fe40002000000 */
[C---:B------:R-:W-:Y:S02]  /*3600*/  ISETP.GT.AND P6, PT, R2.reuse, 0x21, PT ;  /* 0x000000210200780c */ /* 0x040fe40003fc4270 */
[----:B------:R-:W-:Y:S02]  /*3610*/  ISETP.GT.AND P4, PT, R2, 0x29, PT ;  /* 0x000000290200780c */ /* 0x000fe40003f84270 */
[----:B------:R-:W-:Y:S02]  /*3620*/  FSEL R69, R155, -INF , P3 ;  /* 0xff8000009b457808 */ /* 0x000fe40001800000 */
[----:B------:R-:W-:-:S02]  /*3630*/  FSEL R44, R158, -INF , P3 ;  /* 0xff8000009e2c7808 */ /* 0x000fc40001800000 */
[----:B------:R-:W-:Y:S02]  /*3640*/  FSEL R118, R161, -INF , P3 ;  /* 0xff800000a1767808 */ /* 0x000fe40001800000 */
[----:B------:R-:W-:Y:S02]  /*3650*/  ISETP.GT.AND P3, PT, R2, 0x30, PT ;  /* 0x000000300200780c */ /* 0x000fe40003f64270 */
[----:B------:R-:W-:Y:S02]  /*3660*/  FSEL R107, R157, -INF , P2 ;  /* 0xff8000009d6b7808 */ /* 0x000fe40001000000 */
[----:B------:R-:W-:Y:S02]  /*3670*/  FMNMX.FTZ R5, R106, R5, !PT ;  /* 0x000000056a057209 */ /* 0x000fe40007810000 */
[----:B------:R-:W-:Y:S02]  /*3680*/  FMNMX.FTZ R6, R39, R6, !PT ;  /* 0x0000000627067209 */ /* 0x000fe40007810000 */
[----:B------:R-:W-:-:S02]  /*3690*/  FSEL R135, R136, -INF , P5 ;  /* 0xff80000088877808 */ /* 0x000fc40002800000 */
[----:B------:R-:W-:Y:S02]  /*36a0*/  FMNMX.FTZ R7, R18, R19, !PT ;  /* 0x0000001312077209 */ /* 0x000fe40007810000 */
[----:B------:R-:W-:Y:S02]  /*36b0*/  FSEL R133, R137, -INF , P2 ;  /* 0xff80000089857808 */ /* 0x000fe40001000000 */
[----:B------:R-:W-:Y:S02]  /*36c0*/  FSEL R134, R138, -INF , P6 ;  /* 0xff8000008a867808 */ /* 0x000fe40003000000 */
[----:B------:R-:W-:Y:S02]  /*36d0*/  FSEL R129, R139, -INF , P5 ;  /* 0xff8000008b817808 */ /* 0x000fe40002800000 */
[----:B------:R-:W-:Y:S02]  /*36e0*/  FSEL R136, R140, -INF , P4 ;  /* 0xff8000008c887808 */ /* 0x000fe40002000000 */
[----:B------:R-:W-:-:S02]  /*36f0*/  FSEL R126, R145, -INF , P4 ;  /* 0xff800000917e7808 */ /* 0x000fc40002000000 */
[----:B------:R-:W-:Y:S02]  /*3700*/  FSEL R127, R148, -INF , P2 ;  /* 0xff800000947f7808 */ /* 0x000fe40001000000 */
        /* <DEDUP_REMOVED lines=12> */
[----:B------:R-:W-:Y:S02]  /*37d0*/  FMNMX.FTZ R5, R107, R5, !PT ;  /* 0x000000056b057209 */ /* 0x000fe40007810000 */
[C---:B------:R-:W-:Y:S02]  /*37e0*/  ISETP.GT.AND P2, PT, R2.reuse, 0x31, PT ;  /* 0x000000310200780c */ /* 0x040fe40003f44270 */
[C---:B------:R-:W-:Y:S02]  /*37f0*/  ISETP.GT.AND P6, PT, R2.reuse, 0x38, PT ;  /* 0x000000380200780c */ /* 0x040fe40003fc4270 */
[C---:B------:R-:W-:Y:S02]  /*3800*/  ISETP.GT.AND P5, PT, R2.reuse, 0x39, PT ;  /* 0x000000390200780c */ /* 0x040fe40003fa4270 */
[----:B------:R-:W-:-:S02]  /*3810*/  ISETP.GT.AND P4, PT, R2, 0x40, PT ;  /* 0x000000400200780c */ /* 0x000fc40003f84270 */
[----:B------:R-:W-:Y:S02]  /*3820*/  ISETP.GT.AND P3, PT, R2, 0x41, PT ;  /* 0x000000410200780c */ /* 0x000fe40003f64270 */
[----:B------:R-:W-:Y:S02]  /*3830*/  FMNMX.FTZ R6, R44, R6, !PT ;  /* 0x000000062c067209 */ /* 0x000fe40007810000 */
[----:B------:R-:W-:Y:S02]  /*3840*/  FMNMX.FTZ R7, R21, R7, !PT ;  /* 0x0000000715077209 */ /* 0x000fe40007810000 */
[----:B------:R-:W-:Y:S02]  /*3850*/  FMNMX.FTZ R5, R124, R5, !PT ;  /* 0x000000057c057209 */ /* 0x000fe40007810000 */
        /* <DEDUP_REMOVED lines=20> */
[----:B------:R-:W-:Y:S02]  /*39a0*/  FMNMX.FTZ R6, R127, R6, !PT ;  /* 0x000000067f067209 */ /* 0x000fe40007810000 */
[C---:B------:R-:W-:Y:S02]  /*39b0*/  ISETP.GT.AND P2, PT, R2.reuse, 0x48, PT ;  /* 0x000000480200780c */ /* 0x040fe40003f44270 */
[C---:B------:R-:W-:Y:S02]  /*39c0*/  ISETP.GT.AND P6, PT, R2.reuse, 0x49, PT ;  /* 0x000000490200780c */ /* 0x040fe40003fc4270 */
[C---:B------:R-:W-:Y:S02]  /*39d0*/  ISETP.GT.AND P5, PT, R2.reuse, 0x50, PT ;  /* 0x000000500200780c */ /* 0x040fe40003fa4270 */
[C---:B------:R-:W-:Y:S02]  /*39e0*/  ISETP.GT.AND P4, PT, R2.reuse, 0x51, PT ;  /* 0x000000510200780c */ /* 0x040fe40003f84270 */
[----:B------:R-:W-:-:S02]  /*39f0*/  ISETP.GT.AND P3, PT, R2, 0x58, PT ;  /* 0x000000580200780c */ /* 0x000fc40003f64270 */
[----:B------:R-:W-:Y:S02]  /*3a00*/  FMNMX.FTZ R7, R25, R7, !PT ;  /* 0x0000000719077209 */ /* 0x000fe40007810000 */
[----:B------:R-:W-:Y:S02]  /*3a10*/  FMNMX.FTZ R5, R125, R5, !PT ;  /* 0x000000057d057209 */ /* 0x000fe40007810000 */
[----:B------:R-:W-:Y:S02]  /*3a20*/  FMNMX.FTZ R6, R128, R6, !PT ;  /* 0x0000000680067209 */ /* 0x000fe40007810000 */
        /* <DEDUP_REMOVED lines=20> */
[----:B------:R-:W-:-:S02]  /*3b70*/  FMNMX.FTZ R7, R45, R7, !PT ;  /* 0x000000072d077209 */ /* 0x000fc40007810000 */
[C---:B------:R-:W-:Y:S02]  /*3b80*/  ISETP.GT.AND P2, PT, R2.reuse, 0x59, PT ;  /* 0x000000590200780c */ /* 0x040fe40003f44270 */
[C---:B------:R-:W-:Y:S02]  /*3b90*/  ISETP.GT.AND P6, PT, R2.reuse, 0x60, PT ;  /* 0x000000600200780c */ /* 0x040fe40003fc4270 */
[C---:B------:R-:W-:Y:S02]  /*3ba0*/  ISETP.GT.AND P5, PT, R2.reuse, 0x61, PT ;  /* 0x000000610200780c */ /* 0x040fe40003fa4270 */
[C---:B------:R-:W-:Y:S02]  /*3bb0*/  ISETP.GT.AND P4, PT, R2.reuse, 0x68, PT ;  /* 0x000000680200780c */ /* 0x040fe40003f84270 */
[----:B------:R-:W-:Y:S02]  /*3bc0*/  ISETP.GT.AND P3, PT, R2, 0x69, PT ;  /* 0x000000690200780c */ /* 0x000fe40003f64270 */
[----:B------:R-:W-:-:S02]  /*3bd0*/  FMNMX.FTZ R2, R126, R5, !PT ;  /* 0x000000057e027209 */ /* 0x000fc40007810000 */
[----:B------:R-:W-:Y:S02]  /*3be0*/  FMNMX.FTZ R5, R129, R6, !PT ;  /* 0x0000000681057209 */ /* 0x000fe40007810000 */
[----:B------:R-:W-:Y:S02]  /*3bf0*/  FMNMX.FTZ R6, R46, R7, !PT ;  /* 0x000000072e067209 */ /* 0x000fe40007810000 */
[----:B------:R-:W-:Y:S02]  /*3c00*/  FMNMX.FTZ R2, R149, R2, !PT ;  /* 0x0000000295027209 */ /* 0x000fe40007810000 */
[----:B------:R-:W-:Y:S02]  /*3c10*/  FMNMX.FTZ R5, R132, R5, !PT ;  /* 0x0000000584057209 */ /* 0x000fe40007810000 */
[----:B------:R-:W-:Y:S02]  /*3c20*/  FMNMX.FTZ R6, R47, R6, !PT ;  /* 0x000000062f067209 */ /* 0x000fe40007810000 */
        /* <DEDUP_REMOVED lines=30> */
[----:B------:R-:W-:-:S02]  /*3e10*/  FSEL R172, R60, -INF , P2 ;  /* 0xff8000003cac7808 */ /* 0x000fc40001000000 */
[----:B------:R-:W-:Y:S02]  /*3e20*/  FMNMX.FTZ R2, R173, R2, !PT ;  /* 0x00000002ad027209 */ /* 0x000fe40007810000 */
[----:B------:R-:W-:Y:S02]  /*3e30*/  FMNMX.FTZ R5, R183, R5, !PT ;  /* 0x00000005b7057209 */ /* 0x000fe40007810000 */
[----:B------:R-:W-:Y:S02]  /*3e40*/  FMNMX.FTZ R6, R162, R6, !PT ;  /* 0x00000006a2067209 */ /* 0x000fe40007810000 */
[----:B------:R-:W-:Y:S02]  /*3e50*/  FMNMX.FTZ R7, R108, R7, !PT ;  /* 0x000000076c077209 */ /* 0x000fe40007810000 */
[----:B------:R-:W-:Y:S02]  /*3e60*/  FSEL R202, R40, -INF , P6 ;  /* 0xff80000028ca7808 */ /* 0x000fe40003000000 */
[----:B------:R-:W-:-:S02]  /*3e70*/  FMNMX.FTZ R2, R172, R2, !PT ;  /* 0x00000002ac027209 */ /* 0x000fc40007810000 */
[----:B------:R-:W-:Y:S01]  /*3e80*/  FSEL R179, R65, -INF , P2 ;  /* 0xff80000041b37808 */ /* 0x000fe20001000000 */
[----:B------:R-:W-:Y:S01]  /*3e90*/  IMAD.MOV.U32 R4, RZ, RZ, R202 ;  /* 0x000000ffff047224 */ /* 0x000fe200078e00ca */
[----:B------:R-:W-:Y:S02]  /*3ea0*/  FMNMX.FTZ R5, R182, R5, !PT ;  /* 0x00000005b6057209 */ /* 0x000fe40007810000 */
[----:B------:R-:W-:Y:S02]  /*3eb0*/  FMNMX.FTZ R6, R164, R6, !PT ;  /* 0x00000006a4067209 */ /* 0x000fe40007810000 */
[----:B------:R-:W-:Y:S02]  /*3ec0*/  FMNMX.FTZ R7, R116, R7, !PT ;  /* 0x0000000774077209 */ /* 0x000fe40007810000 */
[----:B------:R-:W-:Y:S02]  /*3ed0*/  FSEL R119, R41, -INF , P5 ;  /* 0xff80000029777808 */ /* 0x000fe40002800000 */
[----:B------:R-:W-:-:S02]  /*3ee0*/  FMNMX.FTZ R2, R202, R2, !PT ;  /* 0x00000002ca027209 */ /* 0x000fc40007810000 */
[----:B------:R-:W-:Y:S01]  /*3ef0*/  FSEL R211, R24, -INF , P6 ;  /* 0xff80000018d37808 */ /* 0x000fe20003000000 */
[----:B------:R1:W-:Y:S01]  /*3f00*/  STL [R1+0x90], R119 ;  /* 0x0000907701007387 */ /* 0x0003e20000100800 */
[----:B------:R-:W-:Y:S02]  /*3f10*/  FMNMX.FTZ R5, R179, R5, !PT ;  /* 0x00000005b3057209 */ /* 0x000fe40007810000 */
[----:B------:R-:W-:Y:S02]  /*3f20*/  FMNMX.FTZ R6, R163, R6, !PT ;  /* 0x00000006a3067209 */ /* 0x000fe40007810000 */
[----:B------:R-:W-:Y:S02]  /*3f30*/  FMNMX.FTZ R7, R117, R7, !PT ;  /* 0x0000000775077209 */ /* 0x000fe40007810000 */
[----:B------:R-:W-:Y:S02]  /*3f40*/  FSEL R229, R20, -INF , P4 ;  /* 0xff80000014e57808 */ /* 0x000fe40002000000 */
[----:B------:R-:W-:-:S02]  /*3f50*/  FMNMX.FTZ R2, R119, R2, !PT ;  /* 0x0000000277027209 */ /* 0x000fc40007810000 */
[----:B------:R-:W-:Y:S02]  /*3f60*/  FSEL R185, R23, -INF , P5 ;  /* 0xff80000017b97808 */ /* 0x000fe40002800000 */
        /* <DEDUP_REMOVED lines=9> */
[----:B------:R-:W-:Y:S02]  /*4000*/  FMNMX.FTZ R71, R192, R2, !PT ;  /* 0x00000002c0477209 */ /* 0x000fe40007810000 */
[----:B------:R-:W-:-:S02]  /*4010*/  FSEL R237, R32, -INF , P3 ;  /* 0xff80000020ed7808 */ /* 0x000fc40001800000 */
[----:B------:R-:W-:Y:S01]  /*4020*/  FMNMX.FTZ R2, R184, R5, !PT ;  /* 0x00000005b8027209 */ /* 0x000fe20007810000 */
[----:B------:R-:W2:Y:S01]  /*4030*/  SHFL.BFLY PT, R8, R71, 0x2, 0x1f ;  /* 0x0c401f0047087f89 */ /* 0x000ea200000e0000 */
[----:B------:R-:W-:Y:S02]  /*4040*/  FMNMX.FTZ R5, R193, R6, !PT ;  /* 0x00000006c1057209 */ /* 0x000fe40007810000 */
[----:B------:R-:W-:Y:S02]  /*4050*/  FMNMX.FTZ R6, R138, R7, !PT ;  /* 0x000000078a067209 */ /* 0x000fe40007810000 */
[----:B------:R-:W-:Y:S02]  /*4060*/  FMNMX.FTZ R68, R237, R2, !PT ;  /* 0x00000002ed447209 */ /* 0x000fe40007810000 */
[----:B------:R-:W-:Y:S02]  /*4070*/  FMNMX.FTZ R2, R196, R5, !PT ;  /* 0x00000005c4027209 */ /* 0x000fe40007810000 */
[----:B------:R-:W-:Y:S01]  /*4080*/  FMNMX.FTZ R5, R139, R6, !PT ;  /* 0x000000068b057209 */ /* 0x000fe20007810000 */
[----:B------:R-:W3:Y:S01]  /*4090*/  SHFL.BFLY PT, R9, R68, 0x2, 0x1f ;  /* 0x0c401f0044097f89 */ /* 0x000ee200000e0000 */
[----:B------:R-:W-:-:S02]  /*40a0*/  FSEL R169, R52, -INF , P2 ;  /* 0xff80000034a97808 */ /* 0x000fc40001000000 */
[----:B------:R-:W-:Y:S02]  /*40b0*/  FMNMX.FTZ R5, R140, R5, !PT ;  /* 0x000000058c057209 */ /* 0x000fe40007810000 */
[----:B------:R-:W-:Y:S02]  /*40c0*/  FSEL R209, R42, -INF , P6 ;  /* 0xff8000002ad17808 */ /* 0x000fe40003000000 */
[----:B------:R-:W-:Y:S02]  /*40d0*/  FMNMX.FTZ R2, R169, R2, !PT ;  /* 0x00000002a9027209 */ /* 0x000fe40007810000 */
[----:B------:R-:W-:Y:S02]  /*40e0*/  FMNMX.FTZ R5, R153, R5, !PT ;  /* 0x0000000599057209 */ /* 0x000fe40007810000 */
[----:B------:R-:W-:Y:S02]  /*40f0*/  FSEL R236, R35, -INF , P5 ;  /* 0xff80000023ec7808 */ /* 0x000fe40002800000 */
[----:B------:R-:W-:-:S02]  /*4100*/  FMNMX.FTZ R2, R209, R2, !PT ;  /* 0x00000002d1027209 */ /* 0x000fc40007810000 */
[----:B------:R-:W-:Y:S02]  /*4110*/  FMNMX.FTZ R5, R154, R5, !PT ;  /* 0x000000059a057209 */ /* 0x000fe40007810000 */
[----:B------:R-:W-:Y:S02]  /*4120*/  FSEL R240, R34, -INF , P4 ;  /* 0xff80000022f07808 */ /* 0x000fe40002000000 */
[----:B------:R-:W-:Y:S02]  /*4130*/  FMNMX.FTZ R2, R236, R2, !PT ;  /* 0x00000002ec027209 */ /* 0x000fe40007810000 */
[----:B------:R-:W-:Y:S02]  /*4140*/  FMNMX.FTZ R5, R155, R5, !PT ;  /* 0x000000059b057209 */ /* 0x000fe40007810000 */
[----:B-1----:R-:W-:Y:S02]  /*4150*/  FSEL R119, R33, -INF , P3 ;  /* 0xff80000021777808 */ /* 0x002fe40001800000 */
[----:B------:R-:W-:Y:S01]  /*4160*/  FMNMX.FTZ R2, R240, R2, !PT ;  /* 0x00000002f0027209 */ /* 0x000fe20007810000 */
[----:B------:R-:W-:Y:S01]  /*4170*/  LDSM.16.MT88.4 R32, [R225+0x100] ;  /* 0x00010000e120783b */ /* 0x000fe20000004200 */
[----:B------:R-:W-:-:S02]  /*4180*/  FMNMX.FTZ R5, R156, R5, !PT ;  /* 0x000000059c057209 */ /* 0x000fc40007810000 */
[----:B--2---:R-:W-:Y:S02]  /*4190*/  FMNMX.FTZ R71, R71, R8, !PT ;  /* 0x0000000847477209 */ /* 0x004fe40007810000 */
[----:B------:R-:W-:Y:S02]  /*41a0*/  FMNMX.FTZ R2, R119, R2, !PT ;  /* 0x0000000277027209 */ /* 0x000fe40007810000 */
[----:B------:R-:W-:Y:S01]  /*41b0*/  FMNMX.FTZ R5, R175, R5, !PT ;  /* 0x00000005af057209 */ /* 0x000fe20007810000 */
[----:B------:R-:W1:Y:S01]  /*41c0*/  SHFL.BFLY PT, R7, R71, 0x1, 0x1f ;  /* 0x0c201f0047077f89 */ /* 0x000e6200000e0000 */
[----:B---3--:R-:W-:Y:S02]  /*41d0*/  FMNMX.FTZ R68, R68, R9, !PT ;  /* 0x0000000944447209 */ /* 0x008fe40007810000 */
[----:B------:R-:W-:Y:S01]  /*41e0*/  FMNMX.FTZ R5, R176, R5, !PT ;  /* 0x00000005b0057209 */ /* 0x000fe20007810000 */
[----:B------:R-:W2:Y:S01]  /*41f0*/  SHFL.BFLY PT, R6, R2, 0x2, 0x1f ;  /* 0x0c401f0002067f89 */ /* 0x000ea200000e0000 */
[----:B------:R-:W-:-:S02]  /*4200*/  FSEL R168, R56, -INF , P2 ;  /* 0xff80000038a87808 */ /* 0x000fc40001000000 */
[----:B------:R-:W-:Y:S01]  /*4210*/  FMNMX.FTZ R5, R177, R5, !PT ;  /* 0x00000005b1057209 */ /* 0x000fe20007810000 */
[----:B------:R-:W3:Y:S01]  /*4220*/  SHFL.BFLY PT, R8, R68, 0x1, 0x1f ;  /* 0x0c201f0044087f89 */ /* 0x000ee200000e0000 */
[----:B------:R-:W-:Y:S02]  /*4230*/  FSEL R191, R53, -INF , P6 ;  /* 0xff80000035bf7808 */ /* 0x000fe40003000000 */
[----:B------:R-:W-:Y:S02]  /*4240*/  FMNMX.FTZ R5, R178, R5, !PT ;  /* 0x00000005b2057209 */ /* 0x000fe40007810000 */
[----:B------:R-:W-:Y:S02]  /*4250*/  FSEL R190, R49, -INF , P5 ;  /* 0xff80000031be7808 */ /* 0x000fe40002800000 */
[----:B------:R-:W-:Y:S02]  /*4260*/  FMNMX.FTZ R5, R131, R5, !PT ;  /* 0x0000000583057209 */ /* 0x000fe40007810000 */
[----:B------:R-:W-:-:S02]  /*4270*/  FSEL R201, R48, -INF , P4 ;  /* 0xff80000030c97808 */ /* 0x000fc40002000000 */
[----:B------:R-:W-:Y:S02]  /*4280*/  FMNMX.FTZ R5, R130, R5, !PT ;  /* 0x0000000582057209 */ /* 0x000fe40007810000 */
[----:B------:R-:W-:Y:S02]  /*4290*/  FSEL R200, R43, -INF , P3 ;  /* 0xff8000002bc87808 */ /* 0x000fe40001800000 */
[----:B------:R-:W-:Y:S01]  /*42a0*/  FMNMX.FTZ R5, R206, R5, !PT ;  /* 0x00000005ce057209 */ /* 0x000fe20007810000 */
[----:B------:R-:W-:Y:S01]  /*42b0*/  LDSM.16.MT88.4 R40, [R226+0x100] ;  /* 0x00010000e228783b */ /* 0x000fe20000004200 */
[----:B-1----:R-:W-:Y:S02]  /*42c0*/  FMNMX.FTZ R71, R71, R7, !PT ;  /* 0x0000000747477209 */ /* 0x002fe40007810000 */
[----:B------:R-:W-:Y:S02]  /*42d0*/  FMNMX.FTZ R5, R168, R5, !PT ;  /* 0x00000005a8057209 */ /* 0x000fe40007810000 */
[----:B--2---:R-:W-:Y:S01]  /*42e0*/  FMNMX.FTZ R2, R2, R6, !PT ;  /* 0x0000000602027209 */ /* 0x004fe20007810000 */
[----:B------:R-:W-:Y:S01]  /*42f0*/  FMUL.FTZ R7, R71, c[0x0][0x2d0] ;  /* 0x0000b40047077a20 */ /* 0x000fe20000410000 */
[----:B------:R-:W-:-:S02]  /*4300*/  FMNMX.FTZ R5, R191, R5, !PT ;  /* 0x00000005bf057209 */ /* 0x000fc40007810000 */
[----:B------:R-:W-:Y:S01]  /*4310*/  FSETP.NEU.FTZ.AND P2, PT, R71, -INF , PT ;  /* 0xff8000004700780b */ /* 0x000fe20003f5d000 */
[----:B------:R-:W1:Y:S01]  /*4320*/  SHFL.BFLY PT, R11, R2, 0x1, 0x1f ;  /* 0x0c201f00020b7f89 */ /* 0x000e6200000e0000 */
[----:B------:R-:W-:Y:S02]  /*4330*/  FMNMX.FTZ R5, R190, R5, !PT ;  /* 0x00000005be057209 */ /* 0x000fe40007810000 */
[----:B---3--:R-:W-:Y:S02]  /*4340*/  FMNMX.FTZ R68, R68, R8, !PT ;  /* 0x0000000844447209 */ /* 0x008fe40007810000 */
[----:B------:R-:W-:Y:S02]  /*4350*/  FSEL R7, R7, RZ, P2 ;  /* 0x000000ff07077208 */ /* 0x000fe40001000000 */
[----:B------:R-:W-:Y:S01]  /*4360*/  FMNMX.FTZ R8, R201, R5, !PT ;  /* 0x00000005c9087209 */ /* 0x000fe20007810000 */
[C---:B------:R-:W-:Y:S01]  /*4370*/  FMUL.FTZ R9, R68.reuse, c[0x0][0x2d0] ;  /* 0x0000b40044097a20 */ /* 0x040fe20000410000 */
[----:B------:R-:W-:Y:S01]  /*4380*/  FSETP.NEU.FTZ.AND P2, PT, R68, -INF , PT ;  /* 0xff8000004400780b */ /* 0x000fe20003f5d000 */
[--C-:B------:R-:W-:Y:S01]  /*4390*/  FFMA.FTZ R6, R10, c[0x0][0x2d0], -R7.reuse ;  /* 0x0000b4000a067a23 */ /* 0x100fe20000010807 */
[----:B------:R-:W-:Y:S01]  /*43a0*/  FMNMX.FTZ R8, R200, R8, !PT ;  /* 0x00000008c8087209 */ /* 0x000fe20007810000 */
[----:B------:R-:W-:-:S02]  /*43b0*/  FFMA.FTZ R5, R12, c[0x0][0x2d0], -R7 ;  /* 0x0000b4000c057a23 */ /* 0x000fc40000010807 */
[----:B------:R2:W-:Y:S02]  /*43c0*/  MUFU.EX2 R228, R6 ;  /* 0x0000000600e47308 */ /* 0x0005e40000000800 */
[----:B------:R-:W3:Y:S06]  /*43d0*/  SHFL.BFLY PT, R10, R8, 0x2, 0x1f ;  /* 0x0c401f00080a7f89 */ /* 0x000eec00000e0000 */
[----:B------:R4:W3:Y:S01]  /*43e0*/  MUFU.EX2 R199, R5 ;  /* 0x0000000500c77308 */ /* 0x0008e20000000800 */
[----:B-1----:R-:W-:Y:S02]  /*43f0*/  FMNMX.FTZ R2, R2, R11, !PT ;  /* 0x0000000b02027209 */ /* 0x002fe40007810000 */
[----:B--2---:R-:W-:-:S02]  /*4400*/  FSEL R6, R9, RZ, P2 ;  /* 0x000000ff09067208 */ /* 0x004fc40001000000 */
[----:B------:R-:W-:-:S03]  /*4410*/  FSETP.NEU.FTZ.AND P2, PT, R2, -INF , PT ;  /* 0xff8000000200780b */ /* 0x000fc60003f5d000 */
[--C-:B------:R-:W-:Y:S02]  /*4420*/  FFMA.FTZ R9, R15, c[0x0][0x2d0], -R6.reuse ;  /* 0x0000b4000f097a23 */ /* 0x100fe40000010806 */
[----:B----4-:R-:W-:Y:S02]  /*4430*/  FFMA.FTZ R5, R13, c[0x0][0x2d0], -R6 ;  /* 0x0000b4000d057a23 */ /* 0x010fe40000010806 */
[----:B------:R1:W-:Y:S01]  /*4440*/  MUFU.EX2 R210, R9 ;  /* 0x0000000900d27308 */ /* 0x0003e20000000800 */
[----:B---3--:R-:W-:Y:S02]  /*4450*/  FMNMX.FTZ R8, R8, R10, !PT ;  /* 0x0000000a08087209 */ /* 0x008fe40007810000 */
[----:B------:R-:W-:-:S05]  /*4460*/  F2FP.BF16.PACK_AB R12, R199, R228 ;  /* 0x000000e4c70c723e */ /* 0x000fca00000010ff */
[----:B------:R2:W-:Y:S01]  /*4470*/  MUFU.EX2 R203, R5 ;  /* 0x0000000500cb7308 */ /* 0x0005e20000000800 */
[----:B-1----:R-:W-:-:S07]  /*4480*/  FFMA.FTZ R9, R17, c[0x0][0x2d0], -R6 ;  /* 0x0000b40011097a23 */ /* 0x002fce0000010806 */
[----:B------:R-:W1:Y:S01]  /*4490*/  MUFU.EX2 R235, R9 ;  /* 0x0000000900eb7308 */ /* 0x000e620000000800 */
[----:B--2---:R-:W-:-:S07]  /*44a0*/  FFMA.FTZ R5, R14, c[0x0][0x2d0], -R6 ;  /* 0x0000b4000e057a23 */ /* 0x004fce0000010806 */
[----:B------:R2:W3:Y:S01]  /*44b0*/  MUFU.EX2 R252, R5 ;  /* 0x0000000500fc7308 */ /* 0x0004e20000000800 */
[----:B-1----:R-:W-:Y:S01]  /*44c0*/  F2FP.BF16.PACK_AB R10, R235, R210 ;  /* 0x000000d2eb0a723e */ /* 0x002fe200000010ff */
[----:B--2---:R-:W-:-:S05]  /*44d0*/  FMUL.FTZ R5, R2, c[0x0][0x2d0] ;  /* 0x0000b40002057a20 */ /* 0x004fca0000410000 */
[----:B------:R-:W-:-:S05]  /*44e0*/  FSEL R5, R5, RZ, P2 ;  /* 0x000000ff05057208 */ /* 0x000fca0001000000 */
[--C-:B------:R-:W-:Y:S02]  /*44f0*/  FFMA.FTZ R9, R18, c[0x0][0x2d0], -R5.reuse ;  /* 0x0000b40012097a23 */ /* 0x100fe40000010805 */
[--C-:B------:R-:W-:Y:S02]  /*4500*/  FFMA.FTZ R0, R19, c[0x0][0x2d0], -R5.reuse ;  /* 0x0000b40013007a23 */ /* 0x100fe40000010805 */
[----:B------:R1:W-:Y:S01]  /*4510*/  MUFU.EX2 R251, R9 ;  /* 0x0000000900fb7308 */ /* 0x0003e20000000800 */
[----:B------:R-:W-:Y:S07]  /*4520*/  LDSM.16.MT88.4 R16, [R224+0x100] ;  /* 0x00010000e010783b */ /* 0x000fee0000004200 */
[----:B------:R2:W4:Y:S01]  /*4530*/  MUFU.EX2 R248, R0 ;  /* 0x0000000000f87308 */ /* 0x0005220000000800 */
[----:B-1----:R-:W1:Y:S01]  /*4540*/  SHFL.BFLY PT, R9, R8, 0x1, 0x1f ;  /* 0x0c201f0008097f89 */ /* 0x002e6200000e0000 */
[----:B--2---:R-:W-:-:S03]  /*4550*/  FFMA.FTZ R0, R21, c[0x0][0x2d0], -R5 ;  /* 0x0000b40015007a23 */ /* 0x004fc60000010805 */
[----:B------:R-:W2:Y:S03]  /*4560*/  LDSM.16.MT88.4 R20, [R227+0x100] ;  /* 0x00010000e314783b */ /* 0x000ea60000004200 */
[----:B------:R4:W-:Y:S01]  /*4570*/  MUFU.EX2 R239, R0 ;  /* 0x0000000000ef7308 */ /* 0x0009e20000000800 */
[----:B-1----:R-:W-:Y:S02]  /*4580*/  FMNMX.FTZ R70, R8, R9, !PT ;  /* 0x0000000908467209 */ /* 0x002fe40007810000 */
[----:B---3--:R-:W-:Y:S01]  /*4590*/  F2FP.BF16.PACK_AB R8, R252, R203 ;  /* 0x000000cbfc08723e */ /* 0x008fe200000010ff */
[----:B----4-:R-:W-:Y:S01]  /*45a0*/  FFMA.FTZ R0, R25, c[0x0][0x2d0], -R5 ;  /* 0x0000b40019007a23 */ /* 0x010fe20000010805 */
[C---:B------:R-:W-:Y:S01]  /*45b0*/  FSETP.NEU.FTZ.AND P2, PT, R70.reuse, -INF , PT ;  /* 0xff8000004600780b */ /* 0x040fe20003f5d000 */
[----:B------:R-:W-:Y:S01]  /*45c0*/  FMUL.FTZ R3, R70, c[0x0][0x2d0] ;  /* 0x0000b40046037a20 */ /* 0x000fe20000410000 */
[----:B------:R-:W-:Y:S01]  /*45d0*/  F2FP.BF16.PACK_AB R9, R248, R251 ;  /* 0x000000fbf809723e */ /* 0x000fe200000010ff */
[----:B------:R1:W3:Y:S02]  /*45e0*/  MUFU.EX2 R204, R0 ;  /* 0x0000000000cc7308 */ /* 0x0002e40000000800 */
[----:B-1----:R-:W-:Y:S01]  /*45f0*/  FFMA.FTZ R0, R26, c[0x0][0x2d0], -R7 ;  /* 0x0000b4001a007a23 */ /* 0x002fe20000010807 */
[----:B---3--:R-:W-:-:S05]  /*4600*/  F2FP.BF16.PACK_AB R11, R204, R239 ;  /* 0x000000efcc0b723e */ /* 0x008fca00000010ff */
[----:B------:R1:W-:Y:S02]  /*4610*/  MUFU.EX2 R197, R0 ;  /* 0x0000000000c57308 */ /* 0x0003e40000000800 */
[C---:B------:R-:W-:Y:S08]  /*4620*/  HMMA.16816.F32.BF16 R88, R8.reuse, R16, RZ ;  /* 0x000000100858723c */ /* 0x040ff000000418ff */
[----:B------:R-:W-:Y:S01]  /*4630*/  HMMA.16816.F32.BF16 R84, R8, R18, RZ ;  /* 0x000000120854723c */ /* 0x000fe200000418ff */
[----:B-1----:R-:W-:-:S02]  /*4640*/  FFMA.FTZ R0, R27, c[0x0][0x2d0], -R7 ;  /* 0x0000b4001b007a23 */ /* 0x002fc40000010807 */
[----:B------:R-:W-:Y:S02]  /*4650*/  LDSM.16.MT88.4 R24, [R225+0x900] ;  /* 0x00090000e118783b */ /* 0x000fe40000004200 */
[----:B------:R1:W3:Y:S03]  /*4660*/  MUFU.EX2 R232, R0 ;  /* 0x0000000000e87308 */ /* 0x0002e60000000800 */
[C---:B--2---:R-:W-:Y:S08]  /*4670*/  HMMA.16816.F32.BF16 R80, R8.reuse, R20, RZ ;  /* 0x000000140850723c */ /* 0x044ff000000418ff */
[----:B------:R-:W-:Y:S01]  /*4680*/  HMMA.16816.F32.BF16 R76, R8, R22, RZ ;  /* 0x00000016084c723c */ /* 0x000fe200000418ff */
[----:B-1----:R-:W-:Y:S01]  /*4690*/  FSEL R0, R3, RZ, P2 ;  /* 0x000000ff03007208 */ /* 0x002fe20001000000 */
[----:B------:R-:W-:Y:S01]  /*46a0*/  FFMA.FTZ R3, R28, c[0x0][0x2d0], -R7 ;  /* 0x0000b4001c037a23 */ /* 0x000fe20000010807 */
[----:B---3--:R-:W-:-:S05]  /*46b0*/  F2FP.BF16.PACK_AB R14, R232, R197 ;  /* 0x000000c5e80e723e */ /* 0x008fca00000010ff */
[C---:B------:R-:W-:Y:S01]  /*46c0*/  HMMA.16816.F32.BF16 R72, R8.reuse, R32, RZ ;  /* 0x000000200848723c */ /* 0x040fe200000418ff */
[----:B------:R1:W-:Y:S07]  /*46d0*/  MUFU.EX2 R238, R3 ;  /* 0x0000000300ee7308 */ /* 0x0003ee0000000800 */
[C---:B------:R-:W-:Y:S08]  /*46e0*/  HMMA.16816.F32.BF16 R60, R8.reuse, R40, RZ ;  /* 0x00000028083c723c */ /* 0x040ff000000418ff */
[----:B------:R-:W-:Y:S01]  /*46f0*/  HMMA.16816.F32.BF16 R64, R8, R34, RZ ;  /* 0x000000220840723c */ /* 0x000fe200000418ff */
[----:B-1----:R-:W-:-:S04]  /*4700*/  FFMA.FTZ R3, R29, c[0x0][0x2d0], -R0 ;  /* 0x0000b4001d037a23 */ /* 0x002fc80000010800 */
[----:B------:R1:W-:Y:S03]  /*4710*/  MUFU.EX2 R181, R3 ;  /* 0x0000000300b57308 */ /* 0x0003e60000000800 */
[----:B------:R-:W-:Y:S01]  /*4720*/  HMMA.16816.F32.BF16 R52, R8, R42, RZ ;  /* 0x0000002a0834723c */ /* 0x000fe200000418ff */
[----:B-1----:R-:W-:-:S04]  /*4730*/  FFMA.FTZ R3, R30, c[0x0][0x2d0], -R0 ;  /* 0x0000b4001e037a23 */ /* 0x002fc80000010800 */
[----:B------:R1:W2:Y:S02]  /*4740*/  MUFU.EX2 R180, R3 ;  /* 0x0000000300b47308 */ /* 0x0002a40000000800 */
[--C-:B-1----:R-:W-:Y:S01]  /*4750*/  FFMA.FTZ R3, R31, c[0x0][0x2d0], -R0.reuse ;  /* 0x0000b4001f037a23 */ /* 0x102fe20000010800 */
[----:B--2---:R-:W-:Y:S01]  /*4760*/  F2FP.BF16.PACK_AB R13, R180, R181 ;  /* 0x000000b5b40d723e */ /* 0x004fe200000010ff */
[----:B------:R-:W1:Y:S04]  /*4770*/  LDSM.16.MT88.4 R28, [R224+0x900] ;  /* 0x00090000e01c783b */ /* 0x000e680000004200 */
[----:B------:R2:W-:Y:S02]  /*4780*/  MUFU.EX2 R208, R3 ;  /* 0x0000000300d07308 */ /* 0x0005e40000000800 */
[----:B--2---:R-:W-:-:S06]  /*4790*/  FFMA.FTZ R3, R36, c[0x0][0x2d0], -R0 ;  /* 0x0000b40024037a23 */ /* 0x004fcc0000010800 */
[----:B------:R2:W3:Y:S02]  /*47a0*/  MUFU.EX2 R234, R3 ;  /* 0x0000000300ea7308 */ /* 0x0004e40000000800 */
[----:B--2---:R-:W-:Y:S01]  /*47b0*/  FFMA.FTZ R3, R37, c[0x0][0x2d0], -R6 ;  /* 0x0000b40025037a23 */ /* 0x004fe20000010806 */
[----:B---3--:R-:W-:-:S05]  /*47c0*/  F2FP.BF16.PACK_AB R15, R234, R208 ;  /* 0x000000d0ea0f723e */ /* 0x008fca00000010ff */
[----:B------:R2:W-:Y:S02]  /*47d0*/  MUFU.EX2 R207, R3 ;  /* 0x0000000300cf7308 */ /* 0x0005e40000000800 */
[C---:B------:R-:W-:Y:S08]  /*47e0*/  HMMA.16816.F32.BF16 R56, R12.reuse, R16, RZ ;  /* 0x000000100c38723c */ /* 0x040ff000000418ff */
[----:B------:R-:W-:Y:S01]  /*47f0*/  HMMA.16816.F32.BF16 R96, R12, R18, RZ ;  /* 0x000000120c60723c */ /* 0x000fe200000418ff */
[----:B------:R-:W3:Y:S01]  /*4800*/  LDSM.16.MT88.4 R16, [R227+0x900] ;  /* 0x00090000e310783b */ /* 0x000ee20000004200 */
[----:B--2---:R-:W-:-:S04]  /*4810*/  FFMA.FTZ R3, R38, c[0x0][0x2d0], -R6 ;  /* 0x0000b40026037a23 */ /* 0x004fc80000010806 */
[----:B------:R2:W4:Y:S02]  /*4820*/  MUFU.EX2 R230, R3 ;  /* 0x0000000300e67308 */ /* 0x0005240000000800 */
[C---:B------:R-:W-:Y:S08]  /*4830*/  HMMA.16816.F32.BF16 R48, R12.reuse, R20, RZ ;  /* 0x000000140c30723c */ /* 0x040ff000000418ff */
[----:B------:R-:W-:Y:S01]  /*4840*/  HMMA.16816.F32.BF16 R92, R12, R22, RZ ;  /* 0x000000160c5c723c */ /* 0x000fe200000418ff */
[----:B--2---:R-:W-:-:S07]  /*4850*/  FFMA.FTZ R3, R39, c[0x0][0x2d0], -R6 ;  /* 0x0000b40027037a23 */ /* 0x004fce0000010806 */
[C---:B------:R-:W-:Y:S01]  /*4860*/  HMMA.16816.F32.BF16 R100, R12.reuse, R34, RZ ;  /* 0x000000220c64723c */ /* 0x040fe200000418ff */
[----:B------:R-:W2:Y:S01]  /*4870*/  LDSM.16.MT88.4 R36, [R226+0x900] ;  /* 0x00090000e224783b */ /* 0x000ea20000004200 */
[----:B----4-:R-:W-:Y:S01]  /*4880*/  F2FP.BF16.PACK_AB R8, R230, R207 ;  /* 0x000000cfe608723e */ /* 0x010fe200000010ff */
[----:B------:R4:W-:Y:S05]  /*4890*/  MUFU.EX2 R233, R3 ;  /* 0x0000000300e97308 */ /* 0x0009ea0000000800 */
[----:B------:R-:W-:Y:S01]  /*48a0*/  HMMA.16816.F32.BF16 R20, R12, R40, RZ ;  /* 0x000000280c14723c */ /* 0x000fe200000418ff */
[----:B----4-:R-:W-:-:S04]  /*48b0*/  FFMA.FTZ R3, R44, c[0x0][0x2d0], -R6 ;  /* 0x0000b4002c037a23 */ /* 0x010fc80000010806 */
[----:B------:R4:W1:Y:S02]  /*48c0*/  MUFU.EX2 R212, R3 ;  /* 0x0000000300d47308 */ /* 0x0008640000000800 */
[----:B----4-:R-:W-:Y:S01]  /*48d0*/  FFMA.FTZ R3, R45, c[0x0][0x2d0], -R5 ;  /* 0x0000b4002d037a23 */ /* 0x010fe20000010805 */
[----:B-1----:R-:W-:-:S05]  /*48e0*/  F2FP.BF16.PACK_AB R10, R212, R233 ;  /* 0x000000e9d40a723e */ /* 0x002fca00000010ff */
[----:B------:R1:W-:Y:S02]  /*48f0*/  MUFU.EX2 R231, R3 ;  /* 0x0000000300e77308 */ /* 0x0003e40000000800 */
[----:B-1----:R-:W-:-:S06]  /*4900*/  FFMA.FTZ R3, R46, c[0x0][0x2d0], -R5 ;  /* 0x0000b4002e037a23 */ /* 0x002fcc0000010805 */
[----:B------:R1:W4:Y:S02]  /*4910*/  MUFU.EX2 R195, R3 ;  /* 0x0000000300c37308 */ /* 0x0003240000000800 */
[--C-:B-1----:R-:W-:Y:S01]  /*4920*/  FFMA.FTZ R3, R47, c[0x0][0x2d0], -R5.reuse ;  /* 0x0000b4002f037a23 */ /* 0x102fe20000010805 */
[----:B----4-:R-:W-:Y:S01]  /*4930*/  F2FP.BF16.PACK_AB R9, R195, R231 ;  /* 0x000000e7c309723e */ /* 0x010fe200000010ff */
[C---:B------:R-:W-:Y:S04]  /*4940*/  HMMA.16816.F32.BF16 R44, R12.reuse, R32, RZ ;  /* 0x000000200c2c723c */ /* 0x040fe800000418ff */
[----:B------:R1:W-:Y:S04]  /*4950*/  MUFU.EX2 R188, R3 ;  /* 0x0000000300bc7308 */ /* 0x0003e80000000800 */
[----:B------:R-:W-:Y:S01]  /*4960*/  HMMA.16816.F32.BF16 R12, R12, R42, RZ ;  /* 0x0000002a0c0c723c */ /* 0x000fe200000418ff */
[----:B-1----:R-:W-:-:S02]  /*4970*/  FFMA.FTZ R3, R69, c[0x0][0x2d0], -R5 ;  /* 0x0000b40045037a23 */ /* 0x002fc40000010805 */
[----:B------:R-:W-:Y:S02]  /*4980*/  IMAD.MOV.U32 R69, RZ, RZ, R130 ;  /* 0x000000ffff457224 */ /* 0x000fe400078e0082 */
[----:B------:R1:W4:Y:S02]  /*4990*/  MUFU.EX2 R187, R3 ;  /* 0x0000000300bb7308 */ /* 0x0003240000000800 */
[----:B-1----:R-:W-:Y:S01]  /*49a0*/  FFMA.FTZ R3, R104, c[0x0][0x2d0], -R7 ;  /* 0x0000b40068037a23 */ /* 0x002fe20000010807 */
[----:B----4-:R-:W-:-:S05]  /*49b0*/  F2FP.BF16.PACK_AB R11, R187, R188 ;  /* 0x000000bcbb0b723e */ /* 0x010fca00000010ff */
[----:B------:R1:W4:Y:S02]  /*49c0*/  MUFU.EX2 R198, R3 ;  /* 0x0000000300c67308 */ /* 0x0003240000000800 */
[C---:B------:R-:W-:Y:S08]  /*49d0*/  HMMA.16816.F32.BF16 R120, R8.reuse, R28, R88 ;  /* 0x0000001c0878723c */ /* 0x040ff00000041858 */
[----:B------:R-:W-:Y:S01]  /*49e0*/  HMMA.16816.F32.BF16 R88, R8, R30, R84 ;  /* 0x0000001e0858723c */ /* 0x000fe20000041854 */
[----:B-1----:R-:W-:-:S04]  /*49f0*/  FFMA.FTZ R3, R105, c[0x0][0x2d0], -R7 ;  /* 0x0000b40069037a23 */ /* 0x002fc80000010807 */
[----:B------:R1:W-:Y:S03]  /*4a00*/  MUFU.EX2 R194, R3 ;  /* 0x0000000300c27308 */ /* 0x0003e60000000800 */
[C---:B---3--:R-:W-:Y:S08]  /*4a10*/  HMMA.16816.F32.BF16 R112, R8.reuse, R16, R80 ;  /* 0x000000100870723c */ /* 0x048ff00000041850 */
[----:B------:R-:W-:Y:S01]  /*4a20*/  HMMA.16816.F32.BF16 R84, R8, R18, R76 ;  /* 0x000000120854723c */ /* 0x000fe2000004184c */
[----:B-1----:R-:W-:-:S07]  /*4a30*/  FFMA.FTZ R3, R106, c[0x0][0x2d0], -R7 ;  /* 0x0000b4006a037a23 */ /* 0x002fce0000010807 */
[C---:B------:R-:W-:Y:S01]  /*4a40*/  HMMA.16816.F32.BF16 R80, R8.reuse, R26, R64 ;  /* 0x0000001a0850723c */ /* 0x040fe20000041840 */
[----:B------:R1:W3:Y:S07]  /*4a50*/  MUFU.EX2 R186, R3 ;  /* 0x0000000300ba7308 */ /* 0x0002ee0000000800 */
[----:B--2---:R-:W-:Y:S01]  /*4a60*/  HMMA.16816.F32.BF16 R76, R8, R38, R52 ;  /* 0x00000026084c723c */ /* 0x004fe20000041834 */
[----:B-1----:R-:W-:-:S07]  /*4a70*/  FFMA.FTZ R3, R107, c[0x0][0x2d0], -R7 ;  /* 0x0000b4006b037a23 */ /* 0x002fce0000010807 */
[----:B------:R-:W-:Y:S01]  /*4a80*/  HMMA.16816.F32.BF16 R104, R8, R36, R60 ;  /* 0x000000240868723c */ /* 0x000fe2000004183c */
[----:B------:R1:W-:Y:S02]  /*4a90*/  MUFU.EX2 R205, R3 ;  /* 0x0000000300cd7308 */ /* 0x0003e40000000800 */
[----:B-1----:R-:W-:-:S05]  /*4aa0*/  FFMA.FTZ R3, R108, c[0x0][0x2d0], -R0 ;  /* 0x0000b4006c037a23 */ /* 0x002fca0000010800 */
[----:B------:R-:W-:Y:S01]  /*4ab0*/  HMMA.16816.F32.BF16 R108, R8, R24, R72 ;  /* 0x00000018086c723c */ /* 0x000fe20000041848 */
[----:B------:R1:W-:Y:S06]  /*4ac0*/  MUFU.EX2 R243, R3 ;  /* 0x0000000300f37308 */ /* 0x0003ec0000000800 */
[----:B----4-:R-:W-:Y:S02]  /*4ad0*/  F2FP.BF16.PACK_AB R8, R198, R238 ;  /* 0x000000eec608723e */ /* 0x010fe400000010ff */
[----:B---3--:R-:W-:Y:S01]  /*4ae0*/  F2FP.BF16.PACK_AB R10, R186, R194 ;  /* 0x000000c2ba0a723e */ /* 0x008fe200000010ff */
[----:B-1----:R-:W-:-:S02]  /*4af0*/  FFMA.FTZ R3, R116, c[0x0][0x2d0], -R0 ;  /* 0x0000b40074037a23 */ /* 0x002fc40000010800 */
[----:B------:R-:W-:Y:S02]  /*4b00*/  IMAD.MOV.U32 R116, RZ, RZ, R212 ;  /* 0x000000ffff747224 */ /* 0x000fe400078e00d4 */
[----:B------:R1:W2:Y:S02]  /*4b10*/  MUFU.EX2 R246, R3 ;  /* 0x0000000300f67308 */ /* 0x0002a40000000800 */
[----:B-1----:R-:W-:Y:S01]  /*4b20*/  FFMA.FTZ R3, R117, c[0x0][0x2d0], -R0 ;  /* 0x0000b40075037a23 */ /* 0x002fe20000010800 */
[----:B--2---:R-:W-:Y:S01]  /*4b30*/  F2FP.BF16.PACK_AB R9, R246, R243 ;  /* 0x000000f3f609723e */ /* 0x004fe200000010ff */
[----:B------:R-:W-:-:S04]  /*4b40*/  IMAD.MOV.U32 R117, RZ, RZ, R211 ;  /* 0x000000ffff757224 */ /* 0x000fc800078e00d3 */
[----:B------:R1:W-:Y:S02]  /*4b50*/  MUFU.EX2 R249, R3 ;  /* 0x0000000300f97308 */ /* 0x0003e40000000800 */
[----:B-1----:R-:W-:Y:S01]  /*4b60*/  FFMA.FTZ R3, R118, c[0x0][0x2d0], -R0 ;  /* 0x0000b40076037a23 */ /* 0x002fe20000010800 */
[----:B------:R-:W-:-:S05]  /*4b70*/  MOV R118, R131 ;  /* 0x0000008300767202 */ /* 0x000fca0000000f00 */
[----:B------:R1:W2:Y:S02]  /*4b80*/  MUFU.EX2 R245, R3 ;  /* 0x0000000300f57308 */ /* 0x0002a40000000800 */
[----:B-1----:R-:W-:Y:S01]  /*4b90*/  FFMA.FTZ R3, R124, c[0x0][0x2d0], -R7 ;  /* 0x0000b4007c037a23 */ /* 0x002fe20000010807 */
[----:B--2---:R-:W-:-:S05]  /*4ba0*/  F2FP.BF16.PACK_AB R11, R245, R249 ;  /* 0x000000f9f50b723e */ /* 0x004fca00000010ff */
[----:B------:R1:W-:Y:S02]  /*4bb0*/  MUFU.EX2 R250, R3 ;  /* 0x0000000300fa7308 */ /* 0x0003e40000000800 */
[C---:B------:R-:W-:Y:S08]  /*4bc0*/  HMMA.16816.F32.BF16 R72, R8.reuse, R28, R56 ;  /* 0x0000001c0848723c */ /* 0x040ff00000041838 */
[----:B------:R-:W-:Y:S01]  /*4bd0*/  HMMA.16816.F32.BF16 R32, R8, R30, R96 ;  /* 0x0000001e0820723c */ /* 0x000fe20000041860 */
[----:B-1----:R-:W-:-:S04]  /*4be0*/  FFMA.FTZ R3, R125, c[0x0][0x2d0], -R7 ;  /* 0x0000b4007d037a23 */ /* 0x002fc80000010807 */
[----:B------:R1:W-:Y:S03]  /*4bf0*/  MUFU.EX2 R244, R3 ;  /* 0x0000000300f47308 */ /* 0x0003e60000000800 */
[C---:B------:R-:W-:Y:S08]  /*4c00*/  HMMA.16816.F32.BF16 R64, R8.reuse, R16, R48 ;  /* 0x000000100840723c */ /* 0x040ff00000041830 */
[----:B------:R-:W-:Y:S01]  /*4c10*/  HMMA.16816.F32.BF16 R28, R8, R18, R92 ;  /* 0x00000012081c723c */ /* 0x000fe2000004185c */
[----:B------:R-:W-:Y:S01]  /*4c20*/  LDSM.16.MT88.4 R16, [R227+0x1100] ;  /* 0x00110000e310783b */ /* 0x000fe20000004200 */
[----:B-1----:R-:W-:-:S06]  /*4c30*/  FFMA.FTZ R3, R126, c[0x0][0x2d0], -R7 ;  /* 0x0000b4007e037a23 */ /* 0x002fcc0000010807 */
[C---:B------:R-:W-:Y:S01]  /*4c40*/  HMMA.16816.F32.BF16 R52, R8.reuse, R24, R44 ;  /* 0x000000180834723c */ /* 0x040fe2000004182c */
[----:B------:R1:W-:Y:S07]  /*4c50*/  MUFU.EX2 R247, R3 ;  /* 0x0000000300f77308 */ /* 0x0003ee0000000800 */
[----:B------:R-:W-:Y:S01]  /*4c60*/  HMMA.16816.F32.BF16 R40, R8, R26, R100 ;  /* 0x0000001a0828723c */ /* 0x000fe20000041864 */
[----:B------:R-:W-:Y:S01]  /*4c70*/  LDSM.16.MT88.4 R24, [R226+0x1100] ;  /* 0x00110000e218783b */ /* 0x000fe20000004200 */
[----:B-1----:R-:W-:-:S04]  /*4c80*/  FFMA.FTZ R3, R127, c[0x0][0x2d0], -R6 ;  /* 0x0000b4007f037a23 */ /* 0x002fc80000010806 */
[----:B------:R1:W-:Y:S02]  /*4c90*/  MUFU.EX2 R241, R3 ;  /* 0x0000000300f17308 */ /* 0x0003e40000000800 */
[----:B-1----:R-:W-:-:S06]  /*4ca0*/  FFMA.FTZ R3, R128, c[0x0][0x2d0], -R6 ;  /* 0x0000b40080037a23 */ /* 0x002fcc0000010806 */
[----:B------:R1:W2:Y:S02]  /*4cb0*/  MUFU.EX2 R223, R3 ;  /* 0x0000000300df7308 */ /* 0x0002a40000000800 */
[--C-:B-1----:R-:W-:Y:S02]  /*4cc0*/  FFMA.FTZ R3, R129, c[0x0][0x2d0], -R6.reuse ;  /* 0x0000b40081037a23 */ /* 0x102fe40000010806 */
[C---:B------:R-:W-:Y:S01]  /*4cd0*/  HMMA.16816.F32.BF16 R128, R8.reuse, R36, R20 ;  /* 0x000000240880723c */ /* 0x040fe20000041814 */
[----:B------:R-:W1:Y:S03]  /*4ce0*/  LDSM.16.MT88.4 R20, [R224+0x1100] ;  /* 0x00110000e014783b */ /* 0x000e660000004200 */
[----:B------:R3:W-:Y:S04]  /*4cf0*/  MUFU.EX2 R222, R3 ;  /* 0x0000000300de7308 */ /* 0x0007e80000000800 */
[----:B------:R-:W-:Y:S01]  /*4d00*/  HMMA.16816.F32.BF16 R36, R8, R38, R12 ;  /* 0x000000260824723c */ /* 0x000fe2000004180c */
[----:B------:R-:W4:Y:S06]  /*4d10*/  LDSM.16.MT88.4 R12, [R225+0x1100] ;  /* 0x00110000e10c783b */ /* 0x000f2c0000004200 */
[----:B--2---:R-:W-:Y:S01]  /*4d20*/  F2FP.BF16.PACK_AB R8, R223, R241 ;  /* 0x000000f1df08723e */ /* 0x004fe200000010ff */
[----:B---3--:R-:W-:-:S02]  /*4d30*/  FFMA.FTZ R3, R132, c[0x0][0x2d0], -R6 ;  /* 0x0000b40084037a23 */ /* 0x008fc40000010806 */
[----:B------:R-:W-:Y:S02]  /*4d40*/  IMAD.MOV.U32 R132, RZ, RZ, R210 ;  /* 0x000000ffff847224 */ /* 0x000fe400078e00d2 */
[----:B------:R2:W3:Y:S02]  /*4d50*/  MUFU.EX2 R221, R3 ;  /* 0x0000000300dd7308 */ /* 0x0004e40000000800 */
[----:B--2---:R-:W-:Y:S01]  /*4d60*/  FFMA.FTZ R3, R133, c[0x0][0x2d0], -R5 ;  /* 0x0000b40085037a23 */ /* 0x004fe20000010805 */
[----:B---3--:R-:W-:Y:S01]  /*4d70*/  F2FP.BF16.PACK_AB R10, R221, R222 ;  /* 0x000000dedd0a723e */ /* 0x008fe200000010ff */
[----:B------:R-:W-:-:S04]  /*4d80*/  IMAD.MOV.U32 R133, RZ, RZ, R209 ;  /* 0x000000ffff857224 */ /* 0x000fc800078e00d1 */
[----:B------:R2:W-:Y:S02]  /*4d90*/  MUFU.EX2 R220, R3 ;  /* 0x0000000300dc7308 */ /* 0x0005e40000000800 */
[----:B--2---:R-:W-:Y:S02]  /*4da0*/  FFMA.FTZ R3, R134, c[0x0][0x2d0], -R5 ;  /* 0x0000b40086037a23 */ /* 0x004fe40000010805 */
[----:B------:R-:W-:-:S04]  /*4db0*/  IMAD.MOV.U32 R134, RZ, RZ, R207 ;  /* 0x000000ffff867224 */ /* 0x000fc800078e00cf */
[----:B------:R2:W3:Y:S02]  /*4dc0*/  MUFU.EX2 R219, R3 ;  /* 0x0000000300db7308 */ /* 0x0004e40000000800 */
[----:B--2---:R-:W-:Y:S01]  /*4dd0*/  FFMA.FTZ R3, R135, c[0x0][0x2d0], -R5 ;  /* 0x0000b40087037a23 */ /* 0x004fe20000010805 */
[----:B------:R-:W-:Y:S02]  /*4de0*/  MOV R135, R208 ;  /* 0x000000d000877202 */ /* 0x000fe40000000f00 */
[----:B---3--:R-:W-:-:S03]  /*4df0*/  F2FP.BF16.PACK_AB R9, R219, R220 ;  /* 0x000000dcdb09723e */ /* 0x008fc600000010ff */
[----:B------:R2:W-:Y:S02]  /*4e00*/  MUFU.EX2 R218, R3 ;  /* 0x0000000300da7308 */ /* 0x0005e40000000800 */
[----:B--2---:R-:W-:Y:S02]  /*4e10*/  FFMA.FTZ R3, R136, c[0x0][0x2d0], -R5 ;  /* 0x0000b40088037a23 */ /* 0x004fe40000010805 */
[----:B------:R-:W-:-:S04]  /*4e20*/  IMAD.MOV.U32 R136, RZ, RZ, R206 ;  /* 0x000000ffff887224 */ /* 0x000fc800078e00ce */
[----:B------:R2:W3:Y:S02]  /*4e30*/  MUFU.EX2 R217, R3 ;  /* 0x0000000300d97308 */ /* 0x0004e40000000800 */
[----:B--2---:R-:W-:Y:S01]  /*4e40*/  FFMA.FTZ R3, R137, c[0x0][0x2d0], -R0 ;  /* 0x0000b40089037a23 */ /* 0x004fe20000010800 */
[----:B---3--:R-:W-:Y:S01]  /*4e50*/  F2FP.BF16.PACK_AB R11, R217, R218 ;  /* 0x000000dad90b723e */ /* 0x008fe200000010ff */
[----:B------:R-:W-:-:S04]  /*4e60*/  IMAD.MOV.U32 R137, RZ, RZ, R205 ;  /* 0x000000ffff897224 */ /* 0x000fc800078e00cd */
[----:B------:R2:W-:Y:S02]  /*4e70*/  MUFU.EX2 R215, R3 ;  /* 0x0000000300d77308 */ /* 0x0005e40000000800 */
[C---:B-1----:R-:W-:Y:S08]  /*4e80*/  HMMA.16816.F32.BF16 R48, R8.reuse, R20, R120 ;  /* 0x000000140830723c */ /* 0x042ff00000041878 */
[----:B------:R-:W-:Y:S01]  /*4e90*/  HMMA.16816.F32.BF16 R56, R8, R18, R84 ;  /* 0x000000120838723c */ /* 0x000fe20000041854 */
[----:B--2---:R-:W-:Y:S01]  /*4ea0*/  FFMA.FTZ R3, R138, c[0x0][0x2d0], -R0 ;  /* 0x0000b4008a037a23 */ /* 0x004fe20000010800 */
[----:B------:R-:W-:-:S03]  /*4eb0*/  MOV R138, R204 ;  /* 0x000000cc008a7202 */ /* 0x000fc60000000f00 */
[----:B------:R1:W2:Y:S03]  /*4ec0*/  MUFU.EX2 R216, R3 ;  /* 0x0000000300d87308 */ /* 0x0002a60000000800 */
[C---:B------:R-:W-:Y:S08]  /*4ed0*/  HMMA.16816.F32.BF16 R60, R8.reuse, R16, R112 ;  /* 0x00000010083c723c */ /* 0x040ff00000041870 */
[----:B----4-:R-:W-:Y:S01]  /*4ee0*/  HMMA.16816.F32.BF16 R120, R8, R12, R108 ;  /* 0x0000000c0878723c */ /* 0x010fe2000004186c */
[----:B-1----:R-:W-:-:S07]  /*4ef0*/  FFMA.FTZ R3, R139, c[0x0][0x2d0], -R0 ;  /* 0x0000b4008b037a23 */ /* 0x002fce0000010800 */
[C---:B------:R-:W-:Y:S01]  /*4f00*/  HMMA.16816.F32.BF16 R124, R8.reuse, R24, R104 ;  /* 0x00000018087c723c */ /* 0x040fe20000041868 */
[----:B------:R-:W-:Y:S01]  /*4f10*/  IMAD.MOV.U32 R139, RZ, RZ, R203 ;  /* 0x000000ffff8b7224 */ /* 0x000fe200078e00cb */
[----:B------:R1:W-:Y:S06]  /*4f20*/  MUFU.EX2 R214, R3 ;  /* 0x0000000300d67308 */ /* 0x0003ec0000000800 */
[C---:B------:R-:W-:Y:S08]  /*4f30*/  HMMA.16816.F32.BF16 R44, R8.reuse, R22, R88 ;  /* 0x00000016082c723c */ /* 0x040ff00000041858 */
[----:B------:R-:W-:Y:S01]  /*4f40*/  HMMA.16816.F32.BF16 R80, R8, R14, R80 ;  /* 0x0000000e0850723c */ /* 0x000fe20000041850 */
[----:B-1----:R-:W-:Y:S01]  /*4f50*/  FFMA.FTZ R3, R140, c[0x0][0x2d0], -R0 ;  /* 0x0000b4008c037a23 */ /* 0x002fe20000010800 */
[----:B------:R-:W-:-:S03]  /*4f60*/  MOV R140, R201 ;  /* 0x000000c9008c7202 */ /* 0x000fc60000000f00 */
[----:B------:R1:W3:Y:S03]  /*4f70*/  MUFU.EX2 R213, R3 ;  /* 0x0000000300d57308 */ /* 0x0002e60000000800 */
[----:B------:R-:W-:Y:S07]  /*4f80*/  HMMA.16816.F32.BF16 R84, R8, R26, R76 ;  /* 0x0000001a0854723c */ /* 0x000fee000004184c */
[----:B------:R-:W-:-:S02]  /*4f90*/  F2FP.BF16.PACK_AB R8, R250, R137 ;  /* 0x00000089fa08723e */ /* 0x000fc400000010ff */
[----:B--2---:R-:W-:Y:S02]  /*4fa0*/  F2FP.BF16.PACK_AB R9, R216, R215 ;  /* 0x000000d7d809723e */ /* 0x004fe400000010ff */
[----:B------:R-:W-:Y:S01]  /*4fb0*/  F2FP.BF16.PACK_AB R10, R247, R244 ;  /* 0x000000f4f70a723e */ /* 0x000fe200000010ff */
[----:B-1----:R-:W-:Y:S01]  /*4fc0*/  FFMA.FTZ R3, R141, c[0x0][0x2d0], -R6 ;  /* 0x0000b4008d037a23 */ /* 0x002fe20000010806 */
[----:B---3--:R-:W-:Y:S01]  /*4fd0*/  F2FP.BF16.PACK_AB R11, R213, R214 ;  /* 0x000000d6d50b723e */ /* 0x008fe200000010ff */
[----:B------:R-:W-:Y:S02]  /*4fe0*/  IMAD.MOV.U32 R141, RZ, RZ, R200 ;  /* 0x000000ffff8d7224 */ /* 0x000fe400078e00c8 */
[----:B------:R1:W-:Y:S04]  /*4ff0*/  MUFU.EX2 R212, R3 ;  /* 0x0000000300d47308 */ /* 0x0003e80000000800 */
[C---:B------:R-:W-:Y:S08]  /*5000*/  HMMA.16816.F32.BF16 R88, R8.reuse, R22, R32 ;  /* 0x000000160858723c */ /* 0x040ff00000041820 */
[----:B------:R-:W-:Y:S01]  /*5010*/  HMMA.16816.F32.BF16 R32, R8, R16, R64 ;  /* 0x000000100820723c */ /* 0x000fe20000041840 */
[----:B-1----:R-:W-:-:S02]  /*5020*/  FFMA.FTZ R3, R142, c[0x0][0x2d0], -R6 ;  /* 0x0000b4008e037a23 */ /* 0x002fc40000010806 */
[----:B------:R-:W-:Y:S02]  /*5030*/  IMAD.MOV.U32 R142, RZ, RZ, R199 ;  /* 0x000000ffff8e7224 */ /* 0x000fe400078e00c7 */
[----:B------:R1:W2:Y:S03]  /*5040*/  MUFU.EX2 R211, R3 ;  /* 0x0000000300d37308 */ /* 0x0002a60000000800 */
[C---:B------:R-:W-:Y:S01]  /*5050*/  HMMA.16816.F32.BF16 R28, R8.reuse, R18, R28 ;  /* 0x00000012081c723c */ /* 0x040fe2000004181c */
[----:B------:R-:W3:Y:S07]  /*5060*/  LDSM.16.MT88.4 R16, [R224+0x1900] ;  /* 0x00190000e010783b */ /* 0x000eee0000004200 */
[----:B------:R-:W-:Y:S01]  /*5070*/  HMMA.16816.F32.BF16 R100, R8, R24, R128 ;  /* 0x000000180864723c */ /* 0x000fe20000041880 */
[----:B-1----:R-:W-:-:S07]  /*5080*/  FFMA.FTZ R3, R143, c[0x0][0x2d0], -R6 ;  /* 0x0000b4008f037a23 */ /* 0x002fce0000010806 */
[C---:B------:R-:W-:Y:S01]  /*5090*/  HMMA.16816.F32.BF16 R96, R8.reuse, R26, R36 ;  /* 0x0000001a0860723c */ /* 0x040fe20000041824 */
[----:B------:R-:W1:Y:S01]  /*50a0*/  LDSM.16.MT88.4 R24, [R226+0x1900] ;  /* 0x00190000e218783b */ /* 0x000e620000004200 */
[----:B------:R-:W-:Y:S01]  /*50b0*/  IMAD.MOV.U32 R131, RZ, RZ, R133 ;  /* 0x000000ffff837224 */ /* 0x000fe200078e0085 */
[----:B------:R4:W-:Y:S01]  /*50c0*/  MUFU.EX2 R210, R3 ;  /* 0x0000000300d27308 */ /* 0x0009e20000000800 */
[----:B------:R-:W-:Y:S01]  /*50d0*/  IMAD.MOV.U32 R133, RZ, RZ, R198 ;  /* 0x000000ffff857224 */ /* 0x000fe200078e00c6 */
[----:B------:R-:W-:Y:S02]  /*50e0*/  MOV R129, R185 ;  /* 0x000000b900817202 */ /* 0x000fe40000000f00 */
[----:B------:R-:W-:Y:S01]  /*50f0*/  MOV R130, R184 ;  /* 0x000000b800827202 */ /* 0x000fe20000000f00 */
[----:B------:R-:W-:Y:S01]  /*5100*/  HMMA.16816.F32.BF16 R104, R8, R20, R72 ;  /* 0x000000140868723c */ /* 0x000fe20000041848 */
[----:B------:R-:W-:Y:S01]  /*5110*/  LDSM.16.MT88.4 R20, [R225+0x1900] ;  /* 0x00190000e114783b */ /* 0x000fe20000004200 */
[----:B------:R-:W-:-:S06]  /*5120*/  MOV R128, R117 ;  /* 0x0000007500807202 */ /* 0x000fcc0000000f00 */
[----:B------:R-:W-:Y:S01]  /*5130*/  HMMA.16816.F32.BF16 R72, R8, R12, R52 ;  /* 0x0000000c0848723c */ /* 0x000fe20000041834 */
[----:B----4-:R-:W-:-:S04]  /*5140*/  FFMA.FTZ R3, R144, c[0x0][0x2d0], -R6 ;  /* 0x0000b40090037a23 */ /* 0x010fc80000010806 */
[----:B------:R4:W3:Y:S03]  /*5150*/  MUFU.EX2 R209, R3 ;  /* 0x0000000300d17308 */ /* 0x0008e60000000800 */
[----:B------:R-:W-:Y:S01]  /*5160*/  HMMA.16816.F32.BF16 R76, R8, R14, R40 ;  /* 0x0000000e084c723c */ /* 0x000fe20000041828 */
[----:B------:R-:W1:Y:S06]  /*5170*/  LDSM.16.MT88.4 R12, [R227+0x1900] ;  /* 0x00190000e30c783b */ /* 0x000e6c0000004200 */
[----:B--2---:R-:W-:Y:S01]  /*5180*/  F2FP.BF16.PACK_AB R8, R211, R212 ;  /* 0x000000d4d308723e */ /* 0x004fe200000010ff */
[----:B----4-:R-:W-:Y:S01]  /*5190*/  FFMA.FTZ R3, R145, c[0x0][0x2d0], -R5 ;  /* 0x0000b40091037a23 */ /* 0x010fe20000010805 */
[----:B---3--:R-:W-:-:S03]  /*51a0*/  F2FP.BF16.PACK_AB R10, R209, R210 ;  /* 0x000000d2d10a723e */ /* 0x008fc600000010ff */
[----:B------:R2:W-:Y:S02]  /*51b0*/  MUFU.EX2 R208, R3 ;  /* 0x0000000300d07308 */ /* 0x0005e40000000800 */
[----:B--2---:R-:W-:-:S06]  /*51c0*/  FFMA.FTZ R3, R146, c[0x0][0x2d0], -R5 ;  /* 0x0000b40092037a23 */ /* 0x004fcc0000010805 */
[----:B------:R2:W3:Y:S02]  /*51d0*/  MUFU.EX2 R207, R3 ;  /* 0x0000000300cf7308 */ /* 0x0004e40000000800 */
[----:B--2---:R-:W-:Y:S01]  /*51e0*/  FFMA.FTZ R3, R147, c[0x0][0x2d0], -R5 ;  /* 0x0000b40093037a23 */ /* 0x004fe20000010805 */
[----:B---3--:R-:W-:-:S05]  /*51f0*/  F2FP.BF16.PACK_AB R9, R207, R208 ;  /* 0x000000d0cf09723e */ /* 0x008fca00000010ff */
[----:B------:R2:W-:Y:S02]  /*5200*/  MUFU.EX2 R205, R3 ;  /* 0x0000000300cd7308 */ /* 0x0005e40000000800 */
[----:B--2---:R-:W-:Y:S01]  /*5210*/  FFMA.FTZ R3, R148, c[0x0][0x2d0], -R5 ;  /* 0x0000b40094037a23 */ /* 0x004fe20000010805 */
[----:B------:R-:W-:-:S05]  /*5220*/  MOV R148, R194 ;  /* 0x000000c200947202 */ /* 0x000fca0000000f00 */
[----:B------:R2:W3:Y:S02]  /*5230*/  MUFU.EX2 R206, R3 ;  /* 0x0000000300ce7308 */ /* 0x0004e40000000800 */
[----:B--2---:R-:W-:Y:S01]  /*5240*/  FFMA.FTZ R3, R149, c[0x0][0x2d0], -R7 ;  /* 0x0000b40095037a23 */ /* 0x004fe20000010807 */
[----:B---3--:R-:W-:Y:S01]  /*5250*/  F2FP.BF16.PACK_AB R11, R206, R205 ;  /* 0x000000cdce0b723e */ /* 0x008fe200000010ff */
[----:B------:R-:W-:-:S04]  /*5260*/  IMAD.MOV.U32 R149, RZ, RZ, R195 ;  /* 0x000000ffff957224 */ /* 0x000fc800078e00c3 */
[----:B------:R2:W-:Y:S02]  /*5270*/  MUFU.EX2 R204, R3 ;  /* 0x0000000300cc7308 */ /* 0x0005e40000000800 */
[C---:B------:R-:W-:Y:S08]  /*5280*/  HMMA.16816.F32.BF16 R112, R8.reuse, R16, R48 ;  /* 0x000000100870723c */ /* 0x040ff00000041830 */
[----:B-1----:R-:W-:Y:S01]  /*5290*/  HMMA.16816.F32.BF16 R48, R8, R24, R124 ;  /* 0x000000180830723c */ /* 0x002fe2000004187c */
[----:B--2---:R-:W-:-:S02]  /*52a0*/  FFMA.FTZ R3, R150, c[0x0][0x2d0], -R7 ;  /* 0x0000b40096037a23 */ /* 0x004fc40000010807 */
[----:B------:R-:W-:Y:S02]  /*52b0*/  IMAD.MOV.U32 R150, RZ, RZ, R190 ;  /* 0x000000ffff967224 */ /* 0x000fe400078e00be */
[----:B------:R1:W2:Y:S02]  /*52c0*/  MUFU.EX2 R203, R3 ;  /* 0x0000000300cb7308 */ /* 0x0002a40000000800 */
[----:B------:R-:W-:Y:S01]  /*52d0*/  IMAD.MOV.U32 R126, RZ, RZ, R196 ;  /* 0x000000ffff7e7224 */ /* 0x000fe200078e00c4 */
[----:B------:R-:W-:Y:S01]  /*52e0*/  HMMA.16816.F32.BF16 R64, R8, R14, R56 ;  /* 0x0000000e0840723c */ /* 0x000fe20000041838 */
[----:B------:R-:W-:Y:S02]  /*52f0*/  IMAD.MOV.U32 R125, RZ, RZ, R193 ;  /* 0x000000ffff7d7224 */ /* 0x000fe400078e00c1 */
[----:B------:R-:W-:Y:S02]  /*5300*/  IMAD.MOV.U32 R124, RZ, RZ, R189 ;  /* 0x000000ffff7c7224 */ /* 0x000fe400078e00bd */
[----:B------:R-:W-:-:S03]  /*5310*/  IMAD.MOV.U32 R127, RZ, RZ, R118 ;  /* 0x000000ffff7f7224 */ /* 0x000fc600078e0076 */
[----:B------:R-:W-:Y:S01]  /*5320*/  HMMA.16816.F32.BF16 R56, R8, R20, R120 ;  /* 0x000000140838723c */ /* 0x000fe20000041878 */
[----:B-1----:R-:W-:Y:S01]  /*5330*/  FFMA.FTZ R3, R151, c[0x0][0x2d0], -R7 ;  /* 0x0000b40097037a23 */ /* 0x002fe20000010807 */
[----:B------:R-:W-:-:S05]  /*5340*/  MOV R151, R191 ;  /* 0x000000bf00977202 */ /* 0x000fca0000000f00 */
[----:B------:R-:W-:Y:S01]  /*5350*/  IMAD.MOV.U32 R123, RZ, RZ, R192 ;  /* 0x000000ffff7b7224 */ /* 0x000fe200078e00c0 */
[----:B------:R-:W-:Y:S01]  /*5360*/  MOV R120, R136 ;  /* 0x0000008800787202 */ /* 0x000fe20000000f00 */
[----:B------:R1:W-:Y:S01]  /*5370*/  MUFU.EX2 R202, R3 ;  /* 0x0000000300ca7308 */ /* 0x0003e20000000800 */
[----:B------:R-:W-:Y:S01]  /*5380*/  IMAD.MOV.U32 R136, RZ, RZ, R188 ;  /* 0x000000ffff887224 */ /* 0x000fe200078e00bc */
[----:B------:R-:W-:Y:S01]  /*5390*/  HMMA.16816.F32.BF16 R108, R8, R18, R44 ;  /* 0x00000012086c723c */ /* 0x000fe2000004182c */
[----:B------:R-:W-:Y:S01]  /*53a0*/  IMAD.MOV.U32 R121, RZ, RZ, R141 ;  /* 0x000000ffff797224 */ /* 0x000fe200078e008d */
[----:B------:R-:W-:-:S06]  /*53b0*/  MOV R122, R142 ;  /* 0x0000008e007a7202 */ /* 0x000fcc0000000f00 */
[----:B------:R-:W-:Y:S01]  /*53c0*/  HMMA.16816.F32.BF16 R92, R8, R12, R60 ;  /* 0x0000000c085c723c */ /* 0x000fe2000004183c */
[----:B-1----:R-:W-:-:S07]  /*53d0*/  FFMA.FTZ R3, R152, c[0x0][0x2d0], -R7 ;  /* 0x0000b40098037a23 */ /* 0x002fce0000010807 */
[----:B------:R-:W-:Y:S01]  /*53e0*/  HMMA.16816.F32.BF16 R52, R8, R22, R80 ;  /* 0x000000160834723c */ /* 0x000fe20000041850 */
[----:B------:R-:W-:Y:S01]  /*53f0*/  IMAD.MOV.U32 R152, RZ, RZ, R138 ;  /* 0x000000ffff987224 */ /* 0x000fe200078e008a */
[----:B------:R1:W3:Y:S01]  /*5400*/  MUFU.EX2 R201, R3 ;  /* 0x0000000300c97308 */ /* 0x0002e20000000800 */
[----:B------:R-:W-:-:S05]  /*5410*/  IMAD.MOV.U32 R138, RZ, RZ, R116 ;  /* 0x000000ffff8a7224 */ /* 0x000fca00078e0074 */
[----:B------:R-:W-:Y:S07]  /*5420*/  HMMA.16816.F32.BF16 R40, R8, R26, R84 ;  /* 0x0000001a0828723c */ /* 0x000fee0000041854 */
[----:B--2---:R-:W-:Y:S01]  /*5430*/  F2FP.BF16.PACK_AB R8, R203, R204 ;  /* 0x000000cccb08723e */ /* 0x004fe200000010ff */
[----:B-1----:R-:W-:Y:S01]  /*5440*/  FFMA.FTZ R3, R153, c[0x0][0x2d0], -R0 ;  /* 0x0000b40099037a23 */ /* 0x002fe20000010800 */
[----:B---3--:R-:W-:Y:S01]  /*5450*/  F2FP.BF16.PACK_AB R10, R201, R202 ;  /* 0x000000cac90a723e */ /* 0x008fe200000010ff */
[----:B------:R-:W-:-:S02]  /*5460*/  IMAD.MOV.U32 R153, RZ, RZ, R137 ;  /* 0x000000ffff997224 */ /* 0x000fc400078e0089 */
[----:B------:R1:W-:Y:S01]  /*5470*/  MUFU.EX2 R200, R3 ;  /* 0x0000000300c87308 */ /* 0x0003e20000000800 */
[----:B------:R-:W-:Y:S02]  /*5480*/  IMAD.MOV.U32 R137, RZ, RZ, R186 ;  /* 0x000000ffff897224 */ /* 0x000fe400078e00ba */
[----:B-1----:R-:W-:Y:S01]  /*5490*/  FFMA.FTZ R3, R154, c[0x0][0x2d0], -R0 ;  /* 0x0000b4009a037a23 */ /* 0x002fe20000010800 */
[----:B------:R-:W-:Y:S01]  /*54a0*/  MOV R154, R139 ;  /* 0x0000008b009a7202 */ /* 0x000fe20000000f00 */
[----:B------:R-:W-:-:S03]  /*54b0*/  IMAD.MOV.U32 R139, RZ, RZ, R187 ;  /* 0x000000ffff8b7224 */ /* 0x000fc600078e00bb */
[----:B------:R1:W2:Y:S02]  /*54c0*/  MUFU.EX2 R199, R3 ;  /* 0x0000000300c77308 */ /* 0x0002a40000000800 */
[----:B-1----:R-:W-:Y:S01]  /*54d0*/  FFMA.FTZ R3, R155, c[0x0][0x2d0], -R0 ;  /* 0x0000b4009b037a23 */ /* 0x002fe20000010800 */
[----:B--2---:R-:W-:Y:S01]  /*54e0*/  F2FP.BF16.PACK_AB R9, R199, R200 ;  /* 0x000000c8c709723e */ /* 0x004fe200000010ff */
[----:B------:R-:W-:-:S04]  /*54f0*/  IMAD.MOV.U32 R155, RZ, RZ, R140 ;  /* 0x000000ffff9b7224 */ /* 0x000fc800078e008c */
[----:B------:R1:W-:Y:S02]  /*5500*/  MUFU.EX2 R198, R3 ;  /* 0x0000000300c67308 */ /* 0x0003e40000000800 */
[----:B-1----:R-:W-:Y:S01]  /*5510*/  FFMA.FTZ R3, R156, c[0x0][0x2d0], -R0 ;  /* 0x0000b4009c037a23 */ /* 0x002fe20000010800 */
[----:B------:R-:W-:Y:S01]  /*5520*/  MOV R156, R69 ;  /* 0x00000045009c7202 */ /* 0x000fe20000000f00 */
[----:B------:R-:W-:-:S04]  /*5530*/  IMAD.MOV.U32 R69, RZ, RZ, R197 ;  /* 0x000000ffff457224 */ /* 0x000fc800078e00c5 */
        /* <DEDUP_REMOVED lines=10> */
[----:B------:R-:W2:Y:S04]  /*55e0*/  LDSM.16.MT88.4 R12, [R227+0x2100] ;  /* 0x00210000e30c783b */ /* 0x000ea80000004200 */
[----:B------:R-:W-:Y:S01]  /*55f0*/  LDSM.16.MT88.4 R28, [R226+0x2100] ;  /* 0x00210000e21c783b */ /* 0x000fe20000004200 */
[----:B-1----:R-:W-:-:S02]  /*5600*/  FFMA.FTZ R3, R159, c[0x0][0x2d0], -R6 ;  /* 0x0000b4009f037a23 */ /* 0x002fc40000010806 */
[C---:B------:R-:W-:Y:S01]  /*5610*/  HMMA.16816.F32.BF16 R36, R8.reuse, R18, R88 ;  /* 0x000000120824723c */ /* 0x040fe20000041858 */
[----:B------:R-:W1:Y:S01]  /*5620*/  LDSM.16.MT88.4 R16, [R224+0x2100] ;  /* 0x00210000e010783b */ /* 0x000e620000004200 */
[----:B------:R3:W4:Y:S06]  /*5630*/  MUFU.EX2 R194, R3 ;  /* 0x0000000300c27308 */ /* 0x00072c0000000800 */
[C---:B------:R-:W-:Y:S08]  /*5640*/  HMMA.16816.F32.BF16 R72, R8.reuse, R20, R72 ;  /* 0x000000140848723c */ /* 0x040ff00000041848 */
[----:B------:R-:W-:Y:S01]  /*5650*/  HMMA.16816.F32.BF16 R76, R8, R22, R76 ;  /* 0x00000016084c723c */ /* 0x000fe2000004184c */
[----:B------:R-:W1:Y:S01]  /*5660*/  LDSM.16.MT88.4 R20, [R225+0x2100] ;  /* 0x00210000e114783b */ /* 0x000e620000004200 */
[----:B---3--:R-:W-:-:S04]  /*5670*/  FFMA.FTZ R3, R160, c[0x0][0x2d0], -R6 ;  /* 0x0000b400a0037a23 */ /* 0x008fc80000010806 */
[----:B------:R3:W-:Y:S02]  /*5680*/  MUFU.EX2 R193, R3 ;  /* 0x0000000300c17308 */ /* 0x0007e40000000800 */
[----:B------:R-:W-:Y:S01]  /*5690*/  HMMA.16816.F32.BF16 R84, R8, R26, R96 ;  /* 0x0000001a0854723c */ /* 0x000fe20000041860 */
[----:B------:R-:W-:Y:S06]  /*56a0*/  LDSM.16.MT88.4 R24, [R224+0x2900] ;  /* 0x00290000e018783b */ /* 0x000fec0000004200 */
[----:B----4-:R-:W-:Y:S01]  /*56b0*/  F2FP.BF16.PACK_AB R8, R194, R196 ;  /* 0x000000c4c208723e */ /* 0x010fe200000010ff */
[----:B---3--:R-:W-:-:S04]  /*56c0*/  FFMA.FTZ R3, R161, c[0x0][0x2d0], -R6 ;  /* 0x0000b400a1037a23 */ /* 0x008fc80000010806 */
[----:B------:R3:W4:Y:S02]  /*56d0*/  MUFU.EX2 R192, R3 ;  /* 0x0000000300c07308 */ /* 0x0007240000000800 */
[----:B---3--:R-:W-:Y:S01]  /*56e0*/  FFMA.FTZ R3, R162, c[0x0][0x2d0], -R5 ;  /* 0x0000b400a2037a23 */ /* 0x008fe20000010805 */
[----:B----4-:R-:W-:-:S05]  /*56f0*/  F2FP.BF16.PACK_AB R10, R192, R193 ;  /* 0x000000c1c00a723e */ /* 0x010fca00000010ff */
[----:B------:R3:W-:Y:S02]  /*5700*/  MUFU.EX2 R191, R3 ;  /* 0x0000000300bf7308 */ /* 0x0007e40000000800 */
[----:B---3--:R-:W-:-:S06]  /*5710*/  FFMA.FTZ R3, R164, c[0x0][0x2d0], -R5 ;  /* 0x0000b400a4037a23 */ /* 0x008fcc0000010805 */
        /* <DEDUP_REMOVED lines=8> */
[----:B------:R3:W4:Y:S02]  /*57a0*/  MUFU.EX2 R187, R3 ;  /* 0x0000000300bb7308 */ /* 0x0007240000000800 */
[C---:B--2---:R-:W-:Y:S08]  /*57b0*/  HMMA.16816.F32.BF16 R140, R8.reuse, R12, R92 ;  /* 0x0000000c088c723c */ /* 0x044ff0000004185c */
[----:B------:R-:W-:Y:S01]  /*57c0*/  HMMA.16816.F32.BF16 R144, R8, R14, R64 ;  /* 0x0000000e0890723c */ /* 0x000fe20000041840 */
[----:B---3--:R-:W-:-:S04]  /*57d0*/  FFMA.FTZ R3, R166, c[0x0][0x2d0], -R7 ;  /* 0x0000b400a6037a23 */ /* 0x008fc80000010807 */
[----:B------:R2:W-:Y:S03]  /*57e0*/  MUFU.EX2 R186, R3 ;  /* 0x0000000300ba7308 */ /* 0x0005e60000000800 */
[C---:B-1----:R-:W-:Y:S08]  /*57f0*/  HMMA.16816.F32.BF16 R112, R8.reuse, R16, R112 ;  /* 0x000000100870723c */ /* 0x042ff00000041870 */
[----:B------:R-:W-:Y:S01]  /*5800*/  HMMA.16816.F32.BF16 R108, R8, R18, R108 ;  /* 0x00000012086c723c */ /* 0x000fe2000004186c */
[----:B--2---:R-:W-:-:S07]  /*5810*/  FFMA.FTZ R3, R171, c[0x0][0x2d0], -R7 ;  /* 0x0000b400ab037a23 */ /* 0x004fce0000010807 */
[C---:B------:R-:W-:Y:S01]  /*5820*/  HMMA.16816.F32.BF16 R96, R8.reuse, R20, R56 ;  /* 0x000000140860723c */ /* 0x040fe20000041838 */
[----:B------:R1:W2:Y:S07]  /*5830*/  MUFU.EX2 R185, R3 ;  /* 0x0000000300b97308 */ /* 0x0002ae0000000800 */
[C---:B------:R-:W-:Y:S08]  /*5840*/  HMMA.16816.F32.BF16 R92, R8.reuse, R22, R52 ;  /* 0x00000016085c723c */ /* 0x040ff00000041834 */
[----:B------:R-:W-:Y:S01]  /*5850*/  HMMA.16816.F32.BF16 R88, R8, R28, R48 ;  /* 0x0000001c0858723c */ /* 0x000fe20000041830 */
[----:B-1----:R-:W-:-:S04]  /*5860*/  FFMA.FTZ R3, R170, c[0x0][0x2d0], -R7 ;  /* 0x0000b400aa037a23 */ /* 0x002fc80000010807 */
[----:B------:R1:W-:Y:S03]  /*5870*/  MUFU.EX2 R184, R3 ;  /* 0x0000000300b87308 */ /* 0x0003e60000000800 */
[----:B------:R-:W-:Y:S07]  /*5880*/  HMMA.16816.F32.BF16 R64, R8, R30, R40 ;  /* 0x0000001e0840723c */ /* 0x000fee0000041828 */
[----:B----4-:R-:W-:-:S02]  /*5890*/  F2FP.BF16.PACK_AB R8, R187, R195 ;  /* 0x000000c3bb08723e */ /* 0x010fc400000010ff */
[----:B--2---:R-:W-:Y:S01]  /*58a0*/  F2FP.BF16.PACK_AB R10, R185, R186 ;  /* 0x000000bab90a723e */ /* 0x004fe200000010ff */
[----:B-1----:R-:W-:-:S04]  /*58b0*/  FFMA.FTZ R3, R175, c[0x0][0x2d0], -R0 ;  /* 0x0000b400af037a23 */ /* 0x002fc80000010800 */
[----:B------:R1:W-:Y:S02]  /*58c0*/  MUFU.EX2 R118, R3 ;  /* 0x0000000300767308 */ /* 0x0003e40000000800 */
[----:B-1----:R-:W-:-:S06]  /*58d0*/  FFMA.FTZ R3, R176, c[0x0][0x2d0], -R0 ;  /* 0x0000b400b0037a23 */ /* 0x002fcc0000010800 */
[----:B------:R1:W2:Y:S02]  /*58e0*/  MUFU.EX2 R116, R3 ;  /* 0x0000000300747308 */ /* 0x0002a40000000800 */
[----:B-1----:R-:W-:Y:S01]  /*58f0*/  FFMA.FTZ R3, R177, c[0x0][0x2d0], -R0 ;  /* 0x0000b400b1037a23 */ /* 0x002fe20000010800 */
[----:B--2---:R-:W-:-:S05]  /*5900*/  F2FP.BF16.PACK_AB R9, R116, R118 ;  /* 0x000000767409723e */ /* 0x004fca00000010ff */
[----:B------:R1:W-:Y:S02]  /*5910*/  MUFU.EX2 R107, R3 ;  /* 0x00000003006b7308 */ /* 0x0003e40000000800 */
[----:B-1----:R-:W-:-:S06]  /*5920*/  FFMA.FTZ R3, R178, c[0x0][0x2d0], -R0 ;  /* 0x0000b400b2037a23 */ /* 0x002fcc0000010800 */
        /* <DEDUP_REMOVED lines=12> */
[----:B------:R-:W-:Y:S01]  /*59f0*/  HMMA.16816.F32.BF16 R40, R8, R14, R60 ;  /* 0x0000000e0828723c */ /* 0x000fe2000004183c */
[----:B------:R-:W-:Y:S01]  /*5a00*/  LDSM.16.MT88.4 R12, [R226+0x2900] ;  /* 0x00290000e20c783b */ /* 0x000fe20000004200 */
[----:B------:R1:W-:Y:S02]  /*5a10*/  MUFU.EX2 R106, R3 ;  /* 0x00000003006a7308 */ /* 0x0003e40000000800 */
[----:B-1----:R-:W-:-:S06]  /*5a20*/  FFMA.FTZ R3, R242, c[0x0][0x2d0], -R6 ;  /* 0x0000b400f2037a23 */ /* 0x002fcc0000010806 */
[----:B------:R1:W-:Y:S02]  /*5a30*/  MUFU.EX2 R103, R3 ;  /* 0x0000000300677308 */ /* 0x0003e40000000800 */
[----:B-1----:R-:W-:-:S06]  /*5a40*/  FFMA.FTZ R3, R183, c[0x0][0x2d0], -R6 ;  /* 0x0000b400b7037a23 */ /* 0x002fcc0000010806 */
[----:B------:R1:W2:Y:S02]  /*5a50*/  MUFU.EX2 R102, R3 ;  /* 0x0000000300667308 */ /* 0x0002a40000000800 */
[----:B-1----:R-:W-:-:S06]  /*5a60*/  FFMA.FTZ R3, R182, c[0x0][0x2d0], -R6 ;  /* 0x0000b400b6037a23 */ /* 0x002fcc0000010806 */
[----:B------:R1:W-:Y:S02]  /*5a70*/  MUFU.EX2 R101, R3 ;  /* 0x0000000300657308 */ /* 0x0003e40000000800 */
[----:B-1----:R-:W-:-:S06]  /*5a80*/  FFMA.FTZ R3, R179, c[0x0][0x2d0], -R6 ;  /* 0x0000b400b3037a23 */ /* 0x002fcc0000010806 */
[----:B------:R1:W-:Y:S02]  /*5a90*/  MUFU.EX2 R100, R3 ;  /* 0x0000000300647308 */ /* 0x0003e40000000800 */
[----:B-1----:R-:W-:Y:S01]  /*5aa0*/  FFMA.FTZ R3, R124, c[0x0][0x2d0], -R5 ;  /* 0x0000b4007c037a23 */ /* 0x002fe20000010805 */
[----:B------:R-:W-:Y:S01]  /*5ab0*/  MOV R124, R125 ;  /* 0x0000007d007c7202 */ /* 0x000fe20000000f00 */
[----:B------:R-:W-:Y:S02]  /*5ac0*/  IMAD.MOV.U32 R125, RZ, RZ, R126 ;  /* 0x000000ffff7d7224 */ /* 0x000fe400078e007e */
[----:B------:R-:W-:Y:S01]  /*5ad0*/  IMAD.MOV.U32 R126, RZ, RZ, R127 ;  /* 0x000000ffff7e7224 */ /* 0x000fe200078e007f */
[----:B------:R-:W-:Y:S01]  /*5ae0*/  MOV R127, R156 ;  /* 0x0000009c007f7202 */ /* 0x000fe20000000f00 */
[----:B------:R-:W-:Y:S02]  /*5af0*/  IMAD.MOV.U32 R156, RZ, RZ, R120 ;  /* 0x000000ffff9c7224 */ /* 0x000fe400078e0078 */
[----:B------:R-:W-:Y:S01]  /*5b00*/  IMAD.MOV.U32 R120, RZ, RZ, R121 ;  /* 0x000000ffff787224 */ /* 0x000fe200078e0079 */
[----:B------:R-:W-:Y:S01]  /*5b10*/  MOV R121, R122 ;  /* 0x0000007a00797202 */ /* 0x000fe20000000f00 */
[----:B------:R-:W-:-:S02]  /*5b20*/  IMAD.MOV.U32 R122, RZ, RZ, R119 ;  /* 0x000000ffff7a7224 */ /* 0x000fc400078e0077 */
[----:B------:R-:W3:Y:S01]  /*5b30*/  LDL.LU R119, [R1+0x90] ;  /* 0x0000900001777983 */ /* 0x000ee20000300800 */
[----:B------:R1:W-:Y:S01]  /*5b40*/  MUFU.EX2 R75, R3 ;  /* 0x00000003004b7308 */ /* 0x0003e20000000800 */
[----:B------:R-:W-:Y:S02]  /*5b50*/  HMMA.16816.F32.BF16 R36, R8, R22, R76 ;  /* 0x000000160824723c */ /* 0x000fe4000004184c */
[----:B------:R-:W4:Y:S01]  /*5b60*/  LDSM.16.MT88.4 R20, [R227+0x2900] ;  /* 0x00290000e314783b */ /* 0x000f220000004200 */
[----:B-1----:R-:W-:Y:S02]  /*5b70*/  FFMA.FTZ R3, R124, c[0x0][0x2d0], -R5 ;  /* 0x0000b4007c037a23 */ /* 0x002fe40000010805 */
[----:B------:R-:W-:Y:S01]  /*5b80*/  IMAD.MOV.U32 R124, RZ, RZ, R125 ;  /* 0x000000ffff7c7224 */ /* 0x000fe200078e007d */
[----:B------:R-:W-:Y:S01]  /*5b90*/  MOV R125, R126 ;  /* 0x0000007e007d7202 */ /* 0x000fe20000000f00 */
[----:B------:R1:W1:Y:S01]  /*5ba0*/  MUFU.EX2 R74, R3 ;  /* 0x00000003004a7308 */ /* 0x0002620000000800 */
[----:B------:R-:W-:-:S02]  /*5bb0*/  IMAD.MOV.U32 R126, RZ, RZ, R127 ;  /* 0x000000ffff7e7224 */ /* 0x000fc400078e007f */
[----:B------:R-:W-:Y:S01]  /*5bc0*/  IMAD.MOV.U32 R127, RZ, RZ, R156 ;  /* 0x000000ffff7f7224 */ /* 0x000fe200078e009c */
[----:B------:R-:W-:Y:S01]  /*5bd0*/  MOV R156, R120 ;  /* 0x00000078009c7202 */ /* 0x000fe20000000f00 */
[----:B------:R-:W-:Y:S02]  /*5be0*/  IMAD.MOV.U32 R120, RZ, RZ, R121 ;  /* 0x000000ffff787224 */ /* 0x000fe400078e0079 */
[----:B------:R-:W-:Y:S01]  /*5bf0*/  IMAD.MOV.U32 R121, RZ, RZ, R122 ;  /* 0x000000ffff797224 */ /* 0x000fe200078e007a */
[----:B------:R-:W-:Y:S01]  /*5c00*/  MOV R122, R123 ;  /* 0x0000007b007a7202 */ /* 0x000fe20000000f00 */
[----:B------:R-:W-:Y:S02]  /*5c10*/  IMAD.MOV.U32 R123, RZ, RZ, R151 ;  /* 0x000000ffff7b7224 */ /* 0x000fe400078e0097 */
[----:B------:R-:W-:Y:S01]  /*5c20*/  IMAD.MOV.U32 R151, RZ, RZ, R150 ;  /* 0x000000ffff977224 */ /* 0x000fe200078e0096 */
[----:B------:R-:W-:Y:S01]  /*5c30*/  MOV R150, R240 ;  /* 0x000000f000967202 */ /* 0x000fe20000000f00 */
[----:B------:R-:W-:Y:S01]  /*5c40*/  IMAD.MOV.U32 R161, RZ, RZ, R131 ;  /* 0x000000ffffa17224 */ /* 0x000fe200078e0083 */
[----:B------:R-:W-:Y:S01]  /*5c50*/  HMMA.16816.F32.BF16 R48, R8, R28, R80 ;  /* 0x0000001c0830723c */ /* 0x000fe20000041850 */
[----:B------:R-:W-:Y:S01]  /*5c60*/  MOV R160, R236 ;  /* 0x000000ec00a07202 */ /* 0x000fe20000000f00 */
[----:B-1----:R-:W-:Y:S01]  /*5c70*/  FFMA.FTZ R3, R124, c[0x0][0x2d0], -R5 ;  /* 0x0000b4007c037a23 */ /* 0x002fe20000010805 */
[----:B------:R1:W5:Y:S01]  /*5c80*/  LDL.LU R240, [R1+0x8c] ;  /* 0x00008c0001f07983 */ /* 0x0003620000300800 */
[----:B------:R-:W-:-:S02]  /*5c90*/  IMAD.MOV.U32 R124, RZ, RZ, R125 ;  /* 0x000000ffff7c7224 */ /* 0x000fc400078e007d */
[----:B------:R2:W-:Y:S01]  /*5ca0*/  MUFU.EX2 R73, R3 ;  /* 0x0000000300497308 */ /* 0x0005e20000000800 */
        /* <DEDUP_REMOVED lines=10> */
[----:B------:R-:W-:-:S02]  /*5d50*/  IMAD.MOV.U32 R167, RZ, RZ, R161 ;  /* 0x000000ffffa77224 */ /* 0x000fc400078e00a1 */
[----:B------:R-:W-:Y:S02]  /*5d60*/  IMAD.MOV.U32 R76, RZ, RZ, R229 ;  /* 0x000000ffff4c7224 */ /* 0x000fe400078e00e5 */
[----:B--2---:R-:W-:Y:S02]  /*5d70*/  FFMA.FTZ R3, R169, c[0x0][0x2d0], -R5 ;  /* 0x0000b400a9037a23 */ /* 0x004fe40000010805 */
[----:B------:R-:W-:Y:S02]  /*5d80*/  FFMA.FTZ R4, R4, c[0x0][0x2d0], -R7 ;  /* 0x0000b40004047a23 */ /* 0x000fe40000010807 */
[----:B------:R2:W1:Y:S01]  /*5d90*/  MUFU.EX2 R72, R3 ;  /* 0x0000000300487308 */ /* 0x0004620000000800 */
[----:B------:R-:W-:Y:S01]  /*5da0*/  IMAD.MOV.U32 R150, RZ, RZ, R149 ;  /* 0x000000ffff967224 */ /* 0x000fe200078e0095 */
[----:B------:R-:W-:Y:S02]  /*5db0*/  F2FP.BF16.PACK_AB R8, R102, R103 ;  /* 0x000000676608723e */ /* 0x000fe400000010ff */
[----:B------:R-:W-:-:S02]  /*5dc0*/  F2FP.BF16.PACK_AB R9, R74, R75 ;  /* 0x0000004b4a09723e */ /* 0x000fc400000010ff */
[----:B------:R-:W-:Y:S02]  /*5dd0*/  F2FP.BF16.PACK_AB R10, R100, R101 ;  /* 0x00000065640a723e */ /* 0x000fe400000010ff */
[----:B------:R-:W-:Y:S01]  /*5de0*/  MOV R149, R148 ;  /* 0x0000009400957202 */ /* 0x000fe20000000f00 */
[----:B------:R-:W-:Y:S02]  /*5df0*/  IMAD.MOV.U32 R148, RZ, RZ, R239 ;  /* 0x000000ffff947224 */ /* 0x000fe400078e00ef */
[----:B------:R1:W5:Y:S01]  /*5e00*/  LDL.LU R239, [R1+0x88] ;  /* 0x0000880001ef7983 */ /* 0x0003620000300800 */
[----:B--2---:R-:W-:Y:S02]  /*5e10*/  FFMA.FTZ R3, R124, c[0x0][0x2d0], -R0 ;  /* 0x0000b4007c037a23 */ /* 0x004fe40000010800 */
[----:B------:R-:W-:Y:S01]  /*5e20*/  IMAD.MOV.U32 R124, RZ, RZ, R125 ;  /* 0x000000ffff7c7224 */ /* 0x000fe200078e007d */
[----:B------:R-:W-:Y:S01]  /*5e30*/  MOV R125, R126 ;  /* 0x0000007e007d7202 */ /* 0x000fe20000000f00 */
[----:B------:R-:W-:-:S02]  /*5e40*/  IMAD.MOV.U32 R126, RZ, RZ, R156 ;  /* 0x000000ffff7e7224 */ /* 0x000fc400078e009c */
[----:B------:R-:W-:Y:S01]  /*5e50*/  IMAD.MOV.U32 R156, RZ, RZ, R120 ;  /* 0x000000ffff9c7224 */ /* 0x000fe200078e0078 */
[----:B------:R-:W-:Y:S01]  /*5e60*/  MOV R120, R121 ;  /* 0x0000007900787202 */ /* 0x000fe20000000f00 */
[----:B------:R-:W-:Y:S02]  /*5e70*/  IMAD.MOV.U32 R121, RZ, RZ, R122 ;  /* 0x000000ffff797224 */ /* 0x000fe400078e007a */
[----:B------:R-:W-:Y:S01]  /*5e80*/  IMAD.MOV.U32 R122, RZ, RZ, R123 ;  /* 0x000000ffff7a7224 */ /* 0x000fe200078e007b */
[----:B------:R-:W-:Y:S01]  /*5e90*/  MOV R123, R151 ;  /* 0x00000097007b7202 */ /* 0x000fe20000000f00 */
[----:B------:R-:W-:Y:S01]  /*5ea0*/  IMAD.MOV.U32 R151, RZ, RZ, R128 ;  /* 0x000000ffff977224 */ /* 0x000fe200078e0080 */
[----:B------:R2:W-:Y:S01]  /*5eb0*/  MUFU.EX2 R61, R3 ;  /* 0x00000003003d7308 */ /* 0x0005e20000000800 */
[----:B------:R-:W-:Y:S01]  /*5ec0*/  IMAD.MOV.U32 R128, RZ, RZ, R129 ;  /* 0x000000ffff807224 */ /* 0x000fe200078e0081 */
[----:B------:R-:W-:Y:S01]  /*5ed0*/  MOV R129, R130 ;  /* 0x0000008200817202 */ /* 0x000fe20000000f00 */
[----:B------:R-:W-:Y:S01]  /*5ee0*/  IMAD.MOV.U32 R157, RZ, RZ, R125 ;  /* 0x000000ffff9d7224 */ /* 0x000fe200078e007d */
[----:B------:R-:W-:Y:S01]  /*5ef0*/  MOV R125, R156 ;  /* 0x0000009c007d7202 */ /* 0x000fe20000000f00 */
[----:B------:R-:W-:-:S02]  /*5f00*/  IMAD.MOV.U32 R130, RZ, RZ, R238 ;  /* 0x000000ffff827224 */ /* 0x000fc400078e00ee */
[----:B--2---:R-:W-:Y:S01]  /*5f10*/  FFMA.FTZ R3, R124, c[0x0][0x2d0], -R0 ;  /* 0x0000b4007c037a23 */ /* 0x004fe20000010800 */
[----:B-1----:R-:W-:Y:S01]  /*5f20*/  F2FP.BF16.PACK_AB R11, R72, R73 ;  /* 0x00000049480b723e */ /* 0x002fe200000010ff */
[----:B------:R-:W-:Y:S01]  /*5f30*/  IMAD.MOV.U32 R124, RZ, RZ, R120 ;  /* 0x000000ffff7c7224 */ /* 0x000fe200078e0078 */
[----:B------:R-:W-:Y:S01]  /*5f40*/  MOV R120, R122 ;  /* 0x0000007a00787202 */ /* 0x000fe20000000f00 */
[----:B------:R-:W-:Y:S01]  /*5f50*/  IMAD.MOV.U32 R122, RZ, RZ, R151 ;  /* 0x000000ffff7a7224 */ /* 0x000fe200078e0097 */
[----:B------:R1:W5:Y:S01]  /*5f60*/  LDL.LU R238, [R1+0x84] ;  /* 0x0000840001ee7983 */ /* 0x0003620000300800 */
[----:B------:R-:W-:Y:S01]  /*5f70*/  IMAD.MOV.U32 R151, RZ, RZ, R129 ;  /* 0x000000ffff977224 */ /* 0x000fe200078e0081 */
[----:B------:R-:W-:Y:S01]  /*5f80*/  MOV R129, R69 ;  /* 0x0000004500817202 */ /* 0x000fe20000000f00 */
[----:B------:R-:W-:Y:S01]  /*5f90*/  IMAD.MOV.U32 R156, RZ, RZ, R121 ;  /* 0x000000ffff9c7224 */ /* 0x000fe200078e0079 */
[----:B------:R2:W1:Y:S01]  /*5fa0*/  MUFU.EX2 R69, R3 ;  /* 0x0000000300457308 */ /* 0x0004620000000800 */
[----:B------:R-:W-:Y:S01]  /*5fb0*/  IMAD.MOV.U32 R121, RZ, RZ, R123 ;  /* 0x000000ffff797224 */ /* 0x000fe200078e007b */
[----:B------:R-:W-:Y:S01]  /*5fc0*/  MOV R123, R128 ;  /* 0x00000080007b7202 */ /* 0x000fe20000000f00 */
[----:B------:R-:W-:-:S02]  /*5fd0*/  IMAD.MOV.U32 R128, RZ, RZ, R130 ;  /* 0x000000ffff807224 */ /* 0x000fc400078e0082 */
[----:B------:R-:W-:Y:S02]  /*5fe0*/  IMAD.MOV.U32 R130, RZ, RZ, R237 ;  /* 0x000000ffff827224 */ /* 0x000fe400078e00ed */
[----:B--2---:R-:W-:Y:S01]  /*5ff0*/  FFMA.FTZ R3, R157, c[0x0][0x2d0], -R0 ;  /* 0x0000b4009d037a23 */ /* 0x004fe20000010800 */
[----:B------:R-:W-:Y:S01]  /*6000*/  MOV R163, R123 ;  /* 0x0000007b00a37202 */ /* 0x000fe20000000f00 */
[----:B------:R-:W-:Y:S01]  /*6010*/  IMAD.MOV.U32 R165, RZ, RZ, R122 ;  /* 0x000000ffffa57224 */ /* 0x000fe200078e007a */
[----:B------:R-:W-:Y:S01]  /*6020*/  MOV R158, R120 ;  /* 0x00000078009e7202 */ /* 0x000fe20000000f00 */
[----:B------:R2:W-:Y:S01]  /*6030*/  MUFU.EX2 R63, R3 ;  /* 0x00000003003f7308 */ /* 0x0005e20000000800 */
[----:B------:R-:W-:Y:S01]  /*6040*/  IMAD.MOV.U32 R162, RZ, RZ, R130 ;  /* 0x000000ffffa27224 */ /* 0x000fe200078e0082 */
[----:B------:R-:W-:Y:S01]  /*6050*/  MOV R161, R124 ;  /* 0x0000007c00a17202 */ /* 0x000fe20000000f00 */
[----:B------:R-:W-:Y:S01]  /*6060*/  IMAD.MOV.U32 R164, RZ, RZ, R151 ;  /* 0x000000ffffa47224 */ /* 0x000fe200078e0097 */
[----:B----4-:R-:W-:Y:S01]  /*6070*/  HMMA.16816.F32.BF16 R140, R8, R20, R140 ;  /* 0x00000014088c723c */ /* 0x010fe2000004188c */
[----:B------:R-:W-:Y:S01]  /*6080*/  IMAD.MOV.U32 R159, RZ, RZ, R121 ;  /* 0x000000ffff9f7224 */ /* 0x000fe200078e0079 */
[----:B------:R4:W5:Y:S01]  /*6090*/  LDL.LU R237, [R1+0x80] ;  /* 0x0000800001ed7983 */ /* 0x0009620000300800 */
[----:B------:R-:W-:-:S02]  /*60a0*/  IMAD.MOV.U32 R157, RZ, RZ, R156 ;  /* 0x000000ffff9d7224 */ /* 0x000fc400078e009c */
[----:B--2---:R-:W-:Y:S01]  /*60b0*/  FFMA.FTZ R3, R168, c[0x0][0x2d0], -R0 ;  /* 0x0000b400a8037a23 */ /* 0x004fe20000010800 */
[----:B------:R-:W-:Y:S01]  /*60c0*/  MOV R166, R162 ;  /* 0x000000a200a67202 */ /* 0x000fe20000000f00 */
[----:B------:R-:W-:Y:S01]  /*60d0*/  IMAD.MOV.U32 R170, RZ, RZ, R163 ;  /* 0x000000ffffaa7224 */ /* 0x000fe200078e00a3 */
[----:B------:R-:W-:Y:S01]  /*60e0*/  MOV R156, R129 ;  /* 0x00000081009c7202 */ /* 0x000fe20000000f00 */
[----:B------:R2:W1:Y:S01]  /*60f0*/  MUFU.EX2 R62, R3 ;  /* 0x00000003003e7308 */ /* 0x0004620000000800 */
[----:B------:R-:W-:Y:S01]  /*6100*/  IMAD.MOV.U32 R171, RZ, RZ, R164 ;  /* 0x000000ffffab7224 */ /* 0x000fe200078e00a4 */
[----:B------:R-:W-:Y:S01]  /*6110*/  MOV R163, R159 ;  /* 0x0000009f00a37202 */ /* 0x000fe20000000f00 */
[----:B------:R-:W-:Y:S01]  /*6120*/  IMAD.MOV.U32 R164, RZ, RZ, R158 ;  /* 0x000000ffffa47224 */ /* 0x000fe200078e009e */
[----:B------:R-:W-:Y:S01]  /*6130*/  HMMA.16816.F32.BF16 R120, R8, R24, R112 ;  /* 0x000000180878723c */ /* 0x000fe20000041870 */
[----:B------:R-:W-:Y:S01]  /*6140*/  IMAD.MOV.U32 R151, RZ, RZ, R128 ;  /* 0x000000ffff977224 */ /* 0x000fe200078e0080 */
[----:B------:R4:W5:Y:S01]  /*6150*/  LDL.LU R236, [R1+0x7c] ;  /* 0x00007c0001ec7983 */ /* 0x0009620000300800 */
[----:B------:R-:W-:Y:S01]  /*6160*/  IMAD.MOV.U32 R162, RZ, RZ, R157 ;  /* 0x000000ffffa27224 */ /* 0x000fe200078e009d */
[----:B------:R-:W-:Y:S01]  /*6170*/  MOV R158, R127 ;  /* 0x0000007f009e7202 */ /* 0x000fe20000000f00 */
[----:B------:R-:W-:-:S02]  /*6180*/  IMAD.MOV.U32 R159, RZ, RZ, R126 ;  /* 0x000000ffff9f7224 */ /* 0x000fc400078e007e */
[----:B------:R-:W-:Y:S01]  /*6190*/  IMAD.MOV.U32 R157, RZ, RZ, R155 ;  /* 0x000000ffff9d7224 */ /* 0x000fe200078e009b */
[C---:B------:R-:W-:Y:S01]  /*61a0*/  HMMA.16816.F32.BF16 R128, R8.reuse, R26, R108 ;  /* 0x0000001a0880723c */ /* 0x040fe2000004186c */
[----:B------:R-:W-:Y:S01]  /*61b0*/  IMAD.MOV.U32 R155, RZ, RZ, R154 ;  /* 0x000000ffff9b7224 */ /* 0x000fe200078e009a */
[----:B------:R-:W-:Y:S01]  /*61c0*/  MOV R154, R235 ;  /* 0x000000eb009a7202 */ /* 0x000fe20000000f00 */
[----:B--2---:R-:W-:Y:S01]  /*61d0*/  FFMA.FTZ R3, R165, c[0x0][0x2d0], -R6 ;  /* 0x0000b400a5037a23 */ /* 0x004fe20000010806 */
[----:B------:R4:W5:Y:S01]  /*61e0*/  LDL.LU R235, [R1+0x78] ;  /* 0x0000780001eb7983 */ /* 0x0009620000300800 */
[----:B------:R-:W-:Y:S02]  /*61f0*/  IMAD.MOV.U32 R165, RZ, RZ, R160 ;  /* 0x000000ffffa57224 */ /* 0x000fe400078e00a0 */
[----:B------:R2:W-:Y:S01]  /*6200*/  MUFU.EX2 R60, R3 ;  /* 0x00000003003c7308 */ /* 0x0005e20000000800 */
[----:B------:R-:W-:Y:S01]  /*6210*/  HMMA.16816.F32.BF16 R144, R8, R22, R144 ;  /* 0x000000160890723c */ /* 0x000fe20000041890 */
[----:B------:R-:W-:-:S07]  /*6220*/  IMAD.MOV.U32 R160, RZ, RZ, R125 ;  /* 0x000000ffffa07224 */ /* 0x000fce00078e007d */
[----:B------:R-:W-:Y:S01]  /*6230*/  HMMA.16816.F32.BF16 R96, R8, R16, R96 ;  /* 0x000000100860723c */ /* 0x000fe20000041860 */
[----:B--2---:R-:W-:-:S07]  /*6240*/  FFMA.FTZ R3, R170, c[0x0][0x2d0], -R6 ;  /* 0x0000b400aa037a23 */ /* 0x004fce0000010806 */
[C---:B------:R-:W-:Y:S01]  /*6250*/  HMMA.16816.F32.BF16 R92, R8.reuse, R18, R92 ;  /* 0x00000012085c723c */ /* 0x040fe2000004185c */
[----:B------:R-:W-:Y:S02]  /*6260*/  IMAD.MOV.U32 R170, RZ, RZ, R171 ;  /* 0x000000ffffaa7224 */ /* 0x000fe400078e00ab */
[----:B------:R-:W-:Y:S01]  /*6270*/  IMAD.MOV.U32 R171, RZ, RZ, R166 ;  /* 0x000000ffffab7224 */ /* 0x000fe200078e00a6 */
[----:B------:R-:W-:Y:S01]  /*6280*/  MOV R166, R167 ;  /* 0x000000a700a67202 */ /* 0x000fe20000000f00 */
[----:B------:R-:W-:Y:S02]  /*6290*/  IMAD.MOV.U32 R167, RZ, RZ, R165 ;  /* 0x000000ffffa77224 */ /* 0x000fe400078e00a5 */
[----:B------:R-:W-:Y:S01]  /*62a0*/  IMAD.MOV.U32 R165, RZ, RZ, R163 ;  /* 0x000000ffffa57224 */ /* 0x000fe200078e00a3 */
[----:B------:R-:W-:Y:S01]  /*62b0*/  HMMA.16816.F32.BF16 R88, R8, R12, R88 ;  /* 0x0000000c0858723c */ /* 0x000fe20000041858 */
[----:B------:R-:W-:Y:S01]  /*62c0*/  MOV R163, R164 ;  /* 0x000000a400a37202 */ /* 0x000fe20000000f00 */
[----:B------:R-:W-:-:S02]  /*62d0*/  IMAD.MOV.U32 R164, RZ, RZ, R162 ;  /* 0x000000ffffa47224 */ /* 0x000fc400078e00a2 */
[----:B------:R-:W-:-:S04]  /*62e0*/  IMAD.MOV.U32 R162, RZ, RZ, R161 ;  /* 0x000000ffffa27224 */ /* 0x000fc800078e00a1 */
[----:B------:R-:W-:Y:S01]  /*62f0*/  HMMA.16816.F32.BF16 R64, R8, R14, R64 ;  /* 0x0000000e0840723c */ /* 0x000fe20000041840 */
[----:B------:R-:W-:Y:S01]  /*6300*/  MOV R161, R160 ;  /* 0x000000a000a17202 */ /* 0x000fe20000000f00 */
[----:B------:R-:W-:-:S05]  /*6310*/  IMAD.MOV.U32 R160, RZ, RZ, R159 ;  /* 0x000000ffffa07224 */ /* 0x000fca00078e009f */
[----:B------:R-:W-:Y:S02]  /*6320*/  F2FP.BF16.PACK_AB R8, R117, R184 ;  /* 0x000000b87508723e */ /* 0x000fe400000010ff */
[----:B-1----:R-:W-:Y:S02]  /*6330*/  F2FP.BF16.PACK_AB R9, R69, R61 ;  /* 0x0000003d4509723e */ /* 0x002fe400000010ff */
[----:B------:R-:W-:Y:S02]  /*6340*/  F2FP.BF16.PACK_AB R10, R106, R104 ;  /* 0x000000686a0a723e */ /* 0x000fe400000010ff */
[----:B------:R-:W-:Y:S01]  /*6350*/  F2FP.BF16.PACK_AB R11, R62, R63 ;  /* 0x0000003f3e0b723e */ /* 0x000fe200000010ff */
[----:B------:R-:W-:Y:S01]  /*6360*/  IMAD.MOV.U32 R159, RZ, RZ, R158 ;  /* 0x000000ffff9f7224 */ /* 0x000fe200078e009e */
[----:B------:R-:W-:Y:S01]  /*6370*/  MOV R158, R157 ;  /* 0x0000009d009e7202 */ /* 0x000fe20000000f00 */
[----:B------:R-:W-:Y:S01]  /*6380*/  IMAD.MOV.U32 R157, RZ, RZ, R155 ;  /* 0x000000ffff9d7224 */ /* 0x000fe200078e009b */
[----:B------:R-:W-:Y:S01]  /*6390*/  MOV R177, R166 ;  /* 0x000000a600b17202 */ /* 0x000fe20000000f00 */
[----:B------:R-:W-:-:S02]  /*63a0*/  IMAD.MOV.U32 R155, RZ, RZ, R139 ;  /* 0x000000ffff9b7224 */ /* 0x000fc400078e008b */
[----:B------:R-:W-:Y:S01]  /*63b0*/  HMMA.16816.F32.BF16 R124, R8, R24, R56 ;  /* 0x00000018087c723c */ /* 0x000fe20000041838 */
[----:B------:R1:W-:Y:S01]  /*63c0*/  MUFU.EX2 R57, R3 ;  /* 0x0000000300397308 */ /* 0x0003e20000000800 */
[----:B------:R-:W-:Y:S01]  /*63d0*/  MOV R139, R138 ;  /* 0x0000008a008b7202 */ /* 0x000fe20000000f00 */
[----:B------:R-:W-:Y:S02]  /*63e0*/  IMAD.MOV.U32 R178, RZ, RZ, R171 ;  /* 0x000000ffffb27224 */ /* 0x000fe400078e00ab */
[----:B------:R-:W-:Y:S02]  /*63f0*/  IMAD.MOV.U32 R138, RZ, RZ, R234 ;  /* 0x000000ffff8a7224 */ /* 0x000fe400078e00ea */
[----:B------:R-:W-:Y:S02]  /*6400*/  IMAD.MOV.U32 R176, RZ, RZ, R167 ;  /* 0x000000ffffb07224 */ /* 0x000fe400078e00a7 */
[----:B------:R-:W-:Y:S01]  /*6410*/  IMAD.MOV.U32 R175, RZ, RZ, R165 ;  /* 0x000000ffffaf7224 */ /* 0x000fe200078e00a5 */
[----:B------:R-:W-:Y:S01]  /*6420*/  MOV R167, R161 ;  /* 0x000000a100a77202 */ /* 0x000fe20000000f00 */
[----:B------:R-:W-:-:S02]  /*6430*/  IMAD.MOV.U32 R171, RZ, RZ, R164 ;  /* 0x000000ffffab7224 */ /* 0x000fc400078e00a4 */
[----:B-1----:R-:W-:Y:S01]  /*6440*/  FFMA.FTZ R3, R170, c[0x0][0x2d0], -R6 ;  /* 0x0000b400aa037a23 */ /* 0x002fe20000010806 */
[----:B------:R-:W-:Y:S01]  /*6450*/  MOV R170, R163 ;  /* 0x000000a300aa7202 */ /* 0x000fe20000000f00 */
[----:B------:R-:W-:Y:S01]  /*6460*/  IMAD.MOV.U32 R166, RZ, RZ, R162 ;  /* 0x000000ffffa67224 */ /* 0x000fe200078e00a2 */
[----:B------:R-:W-:Y:S01]  /*6470*/  HMMA.16816.F32.BF16 R52, R8, R26, R52 ;  /* 0x0000001a0834723c */ /* 0x000fe20000041834 */
[----:B------:R1:W-:Y:S01]  /*6480*/  MUFU.EX2 R56, R3 ;  /* 0x0000000300387308 */ /* 0x0003e20000000800 */
[----:B------:R-:W-:Y:S01]  /*6490*/  IMAD.MOV.U32 R165, RZ, RZ, R160 ;  /* 0x000000ffffa57224 */ /* 0x000fe200078e00a0 */
[----:B------:R-:W-:Y:S01]  /*64a0*/  MOV R164, R158 ;  /* 0x0000009e00a47202 */ /* 0x000fe20000000f00 */
[----:B------:R-:W-:Y:S01]  /*64b0*/  IMAD.MOV.U32 R163, RZ, RZ, R159 ;  /* 0x000000ffffa37224 */ /* 0x000fe200078e009f */
[----:B------:R-:W-:Y:S01]  /*64c0*/  MOV R160, R138 ;  /* 0x0000008a00a07202 */ /* 0x000fe20000000f00 */
[----:B------:R-:W-:Y:S01]  /*64d0*/  IMAD.MOV.U32 R161, RZ, RZ, R139 ;  /* 0x000000ffffa17224 */ /* 0x000fe200078e008b */
[----:B------:R4:W5:Y:S01]  /*64e0*/  LDL.LU R234, [R1+0x74] ;  /* 0x0000740001ea7983 */ /* 0x0009620000300800 */
[----:B------:R-:W-:-:S02]  /*64f0*/  IMAD.MOV.U32 R159, RZ, RZ, R137 ;  /* 0x000000ffff9f7224 */ /* 0x000fc400078e0089 */
[----:B------:R-:W-:Y:S02]  /*6500*/  IMAD.MOV.U32 R158, RZ, RZ, R136 ;  /* 0x000000ffff9e7224 */ /* 0x000fe400078e0088 */
[----:B------:R-:W-:Y:S01]  /*6510*/  HMMA.16816.F32.BF16 R136, R8, R20, R44 ;  /* 0x000000140888723c */ /* 0x000fe2000004182c */
[----:B-1----:R-:W-:Y:S02]  /*6520*/  FFMA.FTZ R3, R178, c[0x0][0x2d0], -R6 ;  /* 0x0000b400b2037a23 */ /* 0x002fe40000010806 */
[----:B------:R-:W-:Y:S02]  /*6530*/  IMAD.MOV.U32 R178, RZ, RZ, R177 ;  /* 0x000000ffffb27224 */ /* 0x000fe400078e00b1 */
[----:B------:R-:W-:Y:S01]  /*6540*/  IMAD.MOV.U32 R177, RZ, RZ, R176 ;  /* 0x000000ffffb17224 */ /* 0x000fe200078e00b0 */
[----:B------:R-:W-:Y:S01]  /*6550*/  MOV R176, R175 ;  /* 0x000000af00b07202 */ /* 0x000fe20000000f00 */
[----:B------:R-:W-:Y:S01]  /*6560*/  IMAD.MOV.U32 R175, RZ, RZ, R170 ;  /* 0x000000ffffaf7224 */ /* 0x000fe200078e00aa */
[----:B------:R1:W-:Y:S01]  /*6570*/  MUFU.EX2 R45, R3 ;  /* 0x00000003002d7308 */ /* 0x0003e20000000800 */
[----:B------:R-:W-:Y:S01]  /*6580*/  IMAD.MOV.U32 R170, RZ, RZ, R171 ;  /* 0x000000ffffaa7224 */ /* 0x000fe200078e00ab */
[----:B------:R-:W-:Y:S01]  /*6590*/  MOV R171, R166 ;  /* 0x000000a600ab7202 */ /* 0x000fe20000000f00 */
[----:B------:R-:W-:-:S02]  /*65a0*/  IMAD.MOV.U32 R162, RZ, RZ, R157 ;  /* 0x000000ffffa27224 */ /* 0x000fc400078e009d */
[----:B------:R-:W-:Y:S02]  /*65b0*/  IMAD.MOV.U32 R166, RZ, RZ, R167 ;  /* 0x000000ffffa67224 */ /* 0x000fe400078e00a7 */
[----:B------:R-:W-:Y:S01]  /*65c0*/  IMAD.MOV.U32 R167, RZ, RZ, R165 ;  /* 0x000000ffffa77224 */ /* 0x000fe200078e00a5 */
[----:B------:R-:W-:Y:S01]  /*65d0*/  MOV R165, R163 ;  /* 0x000000a300a57202 */ /* 0x000fe20000000f00 */
[----:B------:R-:W-:Y:S01]  /*65e0*/  IMAD.MOV.U32 R163, RZ, RZ, R164 ;  /* 0x000000ffffa37224 */ /* 0x000fe200078e00a4 */
[----:B------:R-:W-:Y:S01]  /*65f0*/  MOV R157, R233 ;  /* 0x000000e9009d7202 */ /* 0x000fe20000000f00 */
[----:B-1----:R-:W-:Y:S01]  /*6600*/  FFMA.FTZ R3, R178, c[0x0][0x2d0], -R5 ;  /* 0x0000b400b2037a23 */ /* 0x002fe20000010805 */
[C---:B------:R-:W-:Y:S01]  /*6610*/  HMMA.16816.F32.BF16 R48, R8.reuse, R12, R48 ;  /* 0x0000000c0830723c */ /* 0x040fe20000041830 */
[----:B------:R-:W-:Y:S01]  /*6620*/  IMAD.MOV.U32 R178, RZ, RZ, R177 ;  /* 0x000000ffffb27224 */ /* 0x000fe200078e00b1 */
[----:B------:R-:W-:Y:S01]  /*6630*/  MOV R177, R176 ;  /* 0x000000b000b17202 */ /* 0x000fe20000000f00 */
[----:B------:R-:W-:Y:S01]  /*6640*/  IMAD.MOV.U32 R176, RZ, RZ, R175 ;  /* 0x000000ffffb07224 */ /* 0x000fe200078e00af */
[----:B------:R-:W1:Y:S01]  /*6650*/  MUFU.EX2 R24, R4 ;  /* 0x0000000400187308 */ /* 0x000e620000000800 */
[----:B------:R-:W-:Y:S01]  /*6660*/  IMAD.MOV.U32 R175, RZ, RZ, R170 ;  /* 0x000000ffffaf7224 */ /* 0x000fe200078e00aa */
[----:B------:R-:W-:Y:S01]  /*6670*/  MOV R170, R171 ;  /* 0x000000ab00aa7202 */ /* 0x000fe20000000f00 */
[----:B------:R-:W-:Y:S01]  /*6680*/  IMAD.MOV.U32 R164, RZ, RZ, R162 ;  /* 0x000000ffffa47224 */ /* 0x000fe200078e00a2 */
[----:B------:R-:W-:Y:S01]  /*6690*/  MOV R162, R161 ;  /* 0x000000a100a27202 */ /* 0x000fe20000000f00 */
[----:B------:R-:W-:Y:S01]  /*66a0*/  IMAD.MOV.U32 R171, RZ, RZ, R166 ;  /* 0x000000ffffab7224 */ /* 0x000fe200078e00a6 */
[C---:B------:R-:W-:Y:S01]  /*66b0*/  HMMA.16816.F32.BF16 R40, R8.reuse, R22, R40 ;  /* 0x000000160828723c */ /* 0x040fe20000041828 */
[----:B------:R-:W-:Y:S01]  /*66c0*/  IMAD.MOV.U32 R166, RZ, RZ, R167 ;  /* 0x000000ffffa67224 */ /* 0x000fe200078e00a7 */
[----:B------:R-:W-:Y:S01]  /*66d0*/  MOV R167, R165 ;  /* 0x000000a500a77202 */ /* 0x000fe20000000f00 */
[----:B------:R-:W-:Y:S01]  /*66e0*/  IMAD.MOV.U32 R161, RZ, RZ, R160 ;  /* 0x000000ffffa17224 */ /* 0x000fe200078e00a0 */
[----:B------:R2:W-:Y:S01]  /*66f0*/  MUFU.EX2 R44, R3 ;  /* 0x00000003002c7308 */ /* 0x0005e20000000800 */
[----:B------:R-:W-:Y:S01]  /*6700*/  IMAD.MOV.U32 R160, RZ, RZ, R159 ;  /* 0x000000ffffa07224 */ /* 0x000fe200078e009f */
[----:B------:R-:W-:Y:S01]  /*6710*/  MOV R159, R158 ;  /* 0x0000009e009f7202 */ /* 0x000fe20000000f00 */
[----:B------:R-:W-:Y:S01]  /*6720*/  IMAD.MOV.U32 R165, RZ, RZ, R163 ;  /* 0x000000ffffa57224 */ /* 0x000fe200078e00a3 */
[----:B------:R-:W-:Y:S01]  /*6730*/  HMMA.16816.F32.BF16 R28, R8, R14, R28 ;  /* 0x0000000e081c723c */ /* 0x000fe2000004181c */
[----:B------:R-:W-:Y:S01]  /*6740*/  IMAD.MOV.U32 R163, RZ, RZ, R164 ;  /* 0x000000ffffa37224 */ /* 0x000fe200078e00a4 */
[----:B------:R-:W-:Y:S01]  /*6750*/  MOV R164, R162 ;  /* 0x000000a200a47202 */ /* 0x000fe20000000f00 */
[----:B------:R-:W-:Y:S01]  /*6760*/  IMAD.MOV.U32 R158, RZ, RZ, R157 ;  /* 0x000000ffff9e7224 */ /* 0x000fe200078e009d */
[----:B------:R4:W5:Y:S01]  /*6770*/  LDL.LU R233, [R1+0x70] ;  /* 0x0000700001e97983 */ /* 0x0009620000300800 */
[----:B------:R-:W-:-:S02]  /*6780*/  IMAD.MOV.U32 R242, RZ, RZ, R177 ;  /* 0x000000fffff27224 */ /* 0x000fc400078e00b1 */
[----:B------:R-:W-:Y:S01]  /*6790*/  IMAD.MOV.U32 R157, RZ, RZ, R156 ;  /* 0x000000ffff9d7224 */ /* 0x000fe200078e009c */
[----:B------:R-:W-:Y:S01]  /*67a0*/  MOV R156, R151 ;  /* 0x00000097009c7202 */ /* 0x000fe20000000f00 */
[----:B------:R-:W-:Y:S02]  /*67b0*/  IMAD.MOV.U32 R162, RZ, RZ, R161 ;  /* 0x000000ffffa27224 */ /* 0x000fe400078e00a1 */
[----:B--2---:R-:W-:Y:S01]  /*67c0*/  FFMA.FTZ R3, R178, c[0x0][0x2d0], -R5 ;  /* 0x0000b400b2037a23 */ /* 0x004fe20000010805 */
[----:B------:R-:W-:Y:S01]  /*67d0*/  MOV R178, R171 ;  /* 0x000000ab00b27202 */ /* 0x000fe20000000f00 */
[----:B------:R-:W-:Y:S01]  /*67e0*/  IMAD.MOV.U32 R174, RZ, RZ, R170 ;  /* 0x000000ffffae7224 */ /* 0x000fe200078e00aa */
[----:B------:R-:W-:Y:S01]  /*67f0*/  MOV R172, R176 ;  /* 0x000000b000ac7202 */ /* 0x000fe20000000f00 */
[----:B------:R-:W-:Y:S01]  /*6800*/  IMAD.MOV.U32 R161, RZ, RZ, R160 ;  /* 0x000000ffffa17224 */ /* 0x000fe200078e00a0 */
[----:B------:R-:W-:Y:S01]  /*6810*/  MOV R160, R159 ;  /* 0x0000009f00a07202 */ /* 0x000fe20000000f00 */
[----:B------:R-:W-:Y:S01]  /*6820*/  IMAD.MOV.U32 R151, RZ, RZ, R232 ;  /* 0x000000ffff977224 */ /* 0x000fe200078e00e8 */
[----:B------:R2:W-:Y:S01]  /*6830*/  MUFU.EX2 R27, R3 ;  /* 0x00000003001b7308 */ /* 0x0005e20000000800 */
[----:B------:R-:W-:-:S02]  /*6840*/  IMAD.MOV.U32 R159, RZ, RZ, R158 ;  /* 0x000000ffff9f7224 */ /* 0x000fc400078e009e */
[----:B------:R-:W-:Y:S01]  /*6850*/  IMAD.MOV.U32 R173, RZ, RZ, R175 ;  /* 0x000000ffffad7224 */ /* 0x000fe200078e00af */
[----:B------:R-:W-:Y:S01]  /*6860*/  MOV R77, R174 ;  /* 0x000000ae004d7202 */ /* 0x000fe20000000f00 */
        /* <DEDUP_REMOVED lines=8> */
[----:B--2---:R-:W-:-:S02]  /*68f0*/  FFMA.FTZ R3, R242, c[0x0][0x2d0], -R5 ;  /* 0x0000b400f2037a23 */ /* 0x004fc40000010805 */
[----:B------:R-:W-:Y:S02]  /*6900*/  IMAD.MOV.U32 R176, RZ, RZ, R167 ;  /* 0x000000ffffb07224 */ /* 0x000fe400078e00a7 */
[----:B------:R-:W-:Y:S01]  /*6910*/  IMAD.MOV.U32 R183, RZ, RZ, R172 ;  /* 0x000000ffffb77224 */ /* 0x000fe200078e00ac */
[----:B------:R2:W-:Y:S01]  /*6920*/  MUFU.EX2 R26, R3 ;  /* 0x00000003001a7308 */ /* 0x0005e20000000800 */
[----:B------:R-:W-:Y:S02]  /*6930*/  IMAD.MOV.U32 R78, RZ, RZ, R173 ;  /* 0x000000ffff4e7224 */ /* 0x000fe400078e00ad */
[----:B------:R-:W-:Y:S02]  /*6940*/  IMAD.MOV.U32 R171, RZ, RZ, R164 ;  /* 0x000000ffffab7224 */ /* 0x000fe400078e00a4 */
[----:B------:R-:W-:Y:S02]  /*6950*/  IMAD.MOV.U32 R177, RZ, RZ, R166 ;  /* 0x000000ffffb17224 */ /* 0x000fe400078e00a6 */
[----:B------:R-:W-:Y:S01]  /*6960*/  IMAD.MOV.U32 R167, RZ, RZ, R161 ;  /* 0x000000ffffa77224 */ /* 0x000fe200078e00a1 */
[----:B------:R-:W-:Y:S01]  /*6970*/  MOV R161, R156 ;  /* 0x0000009c00a17202 */ /* 0x000fe20000000f00 */
[----:B------:R-:W-:Y:S01]  /*6980*/  IMAD.MOV.U32 R165, RZ, RZ, R160 ;  /* 0x000000ffffa57224 */ /* 0x000fe200078e00a0 */
[----:B------:R-:W-:Y:S01]  /*6990*/  MOV R179, R176 ;  /* 0x000000b000b37202 */ /* 0x000fe20000000f00 */
[----:B------:R-:W-:-:S02]  /*69a0*/  IMAD.MOV.U32 R160, RZ, RZ, R151 ;  /* 0x000000ffffa07224 */ /* 0x000fc400078e0097 */
[----:B--2---:R-:W-:Y:S01]  /*69b0*/  FFMA.FTZ R3, R83, c[0x0][0x2d0], -R5 ;  /* 0x0000b40053037a23 */ /* 0x004fe20000010805 */
        /* <DEDUP_REMOVED lines=8> */
[----:B------:R-:W-:Y:S01]  /*6a40*/  MOV R172, R171 ;  /* 0x000000ab00ac7202 */ /* 0x000fe20000000f00 */
[----:B------:R-:W-:Y:S01]  /*6a50*/  IMAD.MOV.U32 R170, RZ, RZ, R163 ;  /* 0x000000ffffaa7224 */ /* 0x000fe200078e00a3 */
[----:B------:R-:W-:Y:S01]  /*6a60*/  MOV R135, R134 ;  /* 0x0000008600877202 */ /* 0x000fe20000000f00 */
[----:B------:R-:W-:-:S02]  /*6a70*/  IMAD.MOV.U32 R182, RZ, RZ, R177 ;  /* 0x000000ffffb67224 */ /* 0x000fc400078e00b1 */
[----:B------:R-:W-:Y:S02]  /*6a80*/  IMAD.MOV.U32 R183, RZ, RZ, R228 ;  /* 0x000000ffffb77224 */ /* 0x000fe400078e00e4 */
[----:B------:R-:W-:Y:S02]  /*6a90*/  IMAD.MOV.U32 R174, RZ, RZ, R167 ;  /* 0x000000ffffae7224 */ /* 0x000fe400078e00a7 */
[----:B------:R-:W-:Y:S01]  /*6aa0*/  IMAD.MOV.U32 R171, RZ, RZ, R160 ;  /* 0x000000ffffab7224 */ /* 0x000fe200078e00a0 */
[----:B------:R-:W-:Y:S01]  /*6ab0*/  MOV R160, R156 ;  /* 0x0000009c00a07202 */ /* 0x000fe20000000f00 */
[----:B------:R-:W-:Y:S02]  /*6ac0*/  IMAD.MOV.U32 R176, RZ, RZ, R164 ;  /* 0x000000ffffb07224 */ /* 0x000fe400078e00a4 */
[----:B------:R-:W-:Y:S02]  /*6ad0*/  IMAD.MOV.U32 R134, RZ, RZ, R231 ;  /* 0x000000ffff867224 */ /* 0x000fe400078e00e7 */
[----:B------:R-:W-:-:S02]  /*6ae0*/  FFMA.FTZ R6, R77, c[0x0][0x2d0], -R0 ;  /* 0x0000b4004d067a23 */ /* 0x000fc40000010800 */
[--C-:B------:R-:W-:Y:S02]  /*6af0*/  FFMA.FTZ R12, R78, c[0x0][0x2d0], -R0.reuse ;  /* 0x0000b4004e0c7a23 */ /* 0x100fe40000010800 */
[--C-:B------:R-:W-:Y:S02]  /*6b00*/  FFMA.FTZ R4, R79, c[0x0][0x2d0], -R0.reuse ;  /* 0x0000b4004f047a23 */ /* 0x100fe40000010800 */
[----:B------:R-:W-:Y:S01]  /*6b10*/  FFMA.FTZ R13, R179, c[0x0][0x2d0], -R0 ;  /* 0x0000b400b30d7a23 */ /* 0x000fe20000010800 */
[----:B------:R-:W-:Y:S01]  /*6b20*/  MOV R163, R159 ;  /* 0x0000009f00a37202 */ /* 0x000fe20000000f00 */
[----:B------:R-:W-:Y:S02]  /*6b30*/  IMAD.MOV.U32 R162, RZ, RZ, R157 ;  /* 0x000000ffffa27224 */ /* 0x000fe400078e009d */
[----:B------:R-:W-:Y:S01]  /*6b40*/  IMAD.MOV.U32 R242, RZ, RZ, R170 ;  /* 0x000000fffff27224 */ /* 0x000fe200078e00aa */
[----:B------:R3:W-:Y:S01]  /*6b50*/  MUFU.EX2 R25, R3 ;  /* 0x0000000300197308 */ /* 0x0007e20000000800 */
[----:B------:R-:W-:Y:S01]  /*6b60*/  FADD.FTZ R0, R183, R182 ;  /* 0x000000b6b7007221 */ /* 0x000fe20000010000 */
[----:B------:R-:W-:Y:S01]  /*6b70*/  MOV R86, R171 ;  /* 0x000000ab00567202 */ /* 0x000fe20000000f00 */
[----:B------:R-:W-:Y:S01]  /*6b80*/  IMAD.MOV.U32 R173, RZ, RZ, R166 ;  /* 0x000000ffffad7224 */ /* 0x000fe200078e00a6 */
[----:B------:R-:W-:Y:S01]  /*6b90*/  MOV R151, R230 ;  /* 0x000000e600977202 */ /* 0x000fe20000000f00 */
[----:B------:R-:W-:-:S02]  /*6ba0*/  IMAD.MOV.U32 R156, RZ, RZ, R148 ;  /* 0x000000ffff9c7224 */ /* 0x000fc400078e0094 */
[----:B------:R-:W-:Y:S01]  /*6bb0*/  FADD.FTZ R20, R181, R180 ;  /* 0x000000b4b5147221 */ /* 0x000fe20000010000 */
[----:B------:R-:W-:Y:S01]  /*6bc0*/  HMMA.16816.F32.BF16 R36, R8, R18, R36 ;  /* 0x000000120824723c */ /* 0x000fe20000041824 */
[----:B------:R-:W-:Y:S02]  /*6bd0*/  FFMA.FTZ R5, R83, c[0x0][0x2d0], -R7 ;  /* 0x0000b40053057a23 */ /* 0x000fe40000010807 */
[----:B------:R-:W-:Y:S01]  /*6be0*/  FADD.FTZ R22, R251, R248 ;  /* 0x000000f8fb167221 */ /* 0x000fe20000010000 */
[----:B------:R-:W-:Y:S01]  /*6bf0*/  MOV R178, R165 ;  /* 0x000000a500b27202 */ /* 0x000fe20000000f00 */
[----:B------:R-:W-:Y:S01]  /*6c00*/  IMAD.MOV.U32 R182, RZ, RZ, R174 ;  /* 0x000000ffffb67224 */ /* 0x000fe200078e00ae */
[----:B------:R4:W5:Y:S01]  /*6c10*/  LDL.LU R231, [R1+0x68] ;  /* 0x0000680001e77983 */ /* 0x0009620000300800 */
[----:B------:R-:W-:Y:S02]  /*6c20*/  IMAD.MOV.U32 R159, RZ, RZ, R135 ;  /* 0x000000ffff9f7224 */ /* 0x000fe400078e0087 */
[----:B------:R-:W-:Y:S01]  /*6c30*/  IMAD.MOV.U32 R170, RZ, RZ, R161 ;  /* 0x000000ffffaa7224 */ /* 0x000fe200078e00a1 */
[----:B------:R-:W-:Y:S01]  /*6c40*/  MOV R158, R134 ;  /* 0x00000086009e7202 */ /* 0x000fe20000000f00 */
[----:B------:R-:W-:-:S02]  /*6c50*/  IMAD.MOV.U32 R174, RZ, RZ, R176 ;  /* 0x000000ffffae7224 */ /* 0x000fc400078e00b0 */
[----:B---3--:R-:W-:Y:S01]  /*6c60*/  FFMA.FTZ R3, R119, c[0x0][0x2d0], -R7 ;  /* 0x0000b40077037a23 */ /* 0x008fe20000010807 */
[----:B------:R-:W-:Y:S01]  /*6c70*/  MOV R175, R162 ;  /* 0x000000a200af7202 */ /* 0x000fe20000000f00 */
[----:B------:R-:W-:Y:S01]  /*6c80*/  IMAD.MOV.U32 R157, RZ, RZ, R133 ;  /* 0x000000ffff9d7224 */ /* 0x000fe200078e0085 */
[----:B------:R2:W-:Y:S01]  /*6c90*/  MUFU.EX2 R15, R5 ;  /* 0x00000005000f7308 */ /* 0x0005e20000000800 */
[----:B------:R-:W-:Y:S02]  /*6ca0*/  FFMA.FTZ R7, R76, c[0x0][0x2d0], -R7 ;  /* 0x0000b4004c077a23 */ /* 0x000fe40000010807 */
[----:B------:R-:W-:Y:S02]  /*6cb0*/  FADD.FTZ R21, R242, R252 ;  /* 0x000000fcf2157221 */ /* 0x000fe40000010000 */
        /* <DEDUP_REMOVED lines=8> */
[----:B------:R-:W-:Y:S01]  /*6d40*/  IMAD.MOV.U32 R161, RZ, RZ, R157 ;  /* 0x000000ffffa17224 */ /* 0x000fe200078e009d */
[----:B------:R-:W1:Y:S01]  /*6d50*/  LDSM.16.MT88.4 R132, [R224+0x3100] ;  /* 0x00310000e084783b */ /* 0x000e620000004200 */
[----:B--2---:R-:W-:Y:S01]  /*6d60*/  FADD.FTZ R5, R174, R0 ;  /* 0x00000000ae057221 */ /* 0x004fe20000010000 */
[----:B------:R2:W-:Y:S01]  /*6d70*/  MUFU.EX2 R23, R3 ;  /* 0x0000000300177308 */ /* 0x0005e20000000800 */
[----:B------:R-:W-:Y:S01]  /*6d80*/  IMAD.MOV.U32 R159, RZ, RZ, R151 ;  /* 0x000000ffff9f7224 */ /* 0x000fe200078e0097 */
[----:B------:R-:W-:Y:S01]  /*6d90*/  LDSM.16.MT88.4 R164, [R225+0x3100] ;  /* 0x00310000e1a4783b */ /* 0x000fe20000004200 */
[----:B------:R-:W-:-:S02]  /*6da0*/  IMAD.MOV.U32 R162, RZ, RZ, R158 ;  /* 0x000000ffffa27224 */ /* 0x000fc400078e009e */
[----:B------:R-:W-:Y:S01]  /*6db0*/  FADD.FTZ R0, R76, R22 ;  /* 0x000000164c007221 */ /* 0x000fe20000010000 */
[----:B------:R-:W-:Y:S01]  /*6dc0*/  LDSM.16.MT88.4 R16, [R226+0x3100] ;  /* 0x00310000e210783b */ /* 0x000fe20000004200 */
[----:B---3--:R-:W-:Y:S01]  /*6dd0*/  FADD.FTZ R4, R86, R20 ;  /* 0x0000001456047221 */ /* 0x008fe20000010000 */
[----:B------:R3:W1:Y:S01]  /*6de0*/  MUFU.EX2 R9, R6 ;  /* 0x0000000600097308 */ /* 0x0006620000000800 */
[----:B------:R-:W-:Y:S01]  /*6df0*/  FADD.FTZ R5, R77, R5 ;  /* 0x000000054d057221 */ /* 0x000fe20000010000 */
[----:B------:R4:W5:Y:S01]  /*6e00*/  LDL.LU R230, [R1+0x64] ;  /* 0x0000640001e67983 */ /* 0x0009620000300800 */
[----:B------:R-:W-:Y:S02]  /*6e10*/  IMAD.MOV.U32 R158, RZ, RZ, R150 ;  /* 0x000000ffff9e7224 */ /* 0x000fe400078e0096 */
[----:B------:R-:W-:Y:S01]  /*6e20*/  FADD.FTZ R4, R183, R4 ;  /* 0x00000004b7047221 */ /* 0x000fe20000010000 */
[----:B------:R-:W-:Y:S01]  /*6e30*/  MOV R157, R149 ;  /* 0x00000095009d7202 */ /* 0x000fe20000000f00 */
[----:B--2---:R-:W-:Y:S01]  /*6e40*/  FADD.FTZ R3, R82, R21 ;  /* 0x0000001552037221 */ /* 0x004fe20000010000 */
[----:B------:R-:W-:Y:S01]  /*6e50*/  MOV R81, R161 ;  /* 0x000000a100517202 */ /* 0x000fe20000000f00 */
[----:B------:R-:W-:-:S02]  /*6e60*/  IMAD.MOV.U32 R169, RZ, RZ, R163 ;  /* 0x000000ffffa97224 */ /* 0x000fc400078e00a3 */
[----:B------:R-:W-:Y:S02]  /*6e70*/  IMAD.MOV.U32 R83, RZ, RZ, R159 ;  /* 0x000000ffff537224 */ /* 0x000fe400078e009f */
[----:B------:R-:W-:Y:S01]  /*6e80*/  IMAD.MOV.U32 R80, RZ, RZ, R162 ;  /* 0x000000ffff507224 */ /* 0x000fe200078e00a2 */
[----:B------:R-:W-:Y:S01]  /*6e90*/  MOV R78, R177 ;  /* 0x000000b1004e7202 */ /* 0x000fe20000000f00 */
[----:B---3--:R-:W-:Y:S01]  /*6ea0*/  FADD.FTZ R6, R154, R3 ;  /* 0x000000039a067221 */ /* 0x008fe20000010000 */
[----:B------:R-:W-:Y:S01]  /*6eb0*/  MOV R170, R158 ;  /* 0x0000009e00aa7202 */ /* 0x000fe20000000f00 */
[----:B------:R-:W-:Y:S02]  /*6ec0*/  FADD.FTZ R3, R152, R0 ;  /* 0x0000000098037221 */ /* 0x000fe40000010000 */
[----:B------:R-:W-:Y:S01]  /*6ed0*/  IMAD.MOV.U32 R79, RZ, RZ, R178 ;  /* 0x000000ffff4f7224 */ /* 0x000fe200078e00b2 */
[----:B------:R2:W-:Y:S01]  /*6ee0*/  MUFU.EX2 R14, R7 ;  /* 0x00000007000e7308 */ /* 0x0005e20000000800 */
[----:B------:R-:W-:Y:S01]  /*6ef0*/  FADD.FTZ R0, R87, R5 ;  /* 0x0000000557007221 */ /* 0x000fe20000010000 */
[----:B------:R-:W3:Y:S01]  /*6f00*/  LDSM.16.MT88.4 R148, [R227+0x3100] ;  /* 0x00310000e394783b */ /* 0x000ee20000004200 */
[----:B------:R-:W-:-:S02]  /*6f10*/  FADD.FTZ R5, R243, R4 ;  /* 0x00000004f3057221 */ /* 0x000fc40000010000 */
[----:B------:R-:W-:Y:S01]  /*6f20*/  IMAD.MOV.U32 R82, RZ, RZ, R83 ;  /* 0x000000ffff527224 */ /* 0x000fe200078e0053 */
[----:B------:R4:W5:Y:S01]  /*6f30*/  LDL.LU R229, [R1+0x60] ;  /* 0x0000600001e57983 */ /* 0x0009620000300800 */
[----:B------:R-:W-:Y:S02]  /*6f40*/  FADD.FTZ R4, R169, R6 ;  /* 0x00000006a9047221 */ /* 0x000fe40000010000 */
[----:B------:R-:W-:Y:S02]  /*6f50*/  FADD.FTZ R3, R80, R3 ;  /* 0x0000000350037221 */ /* 0x000fe40000010000 */
[----:B------:R-:W-:Y:S01]  /*6f60*/  IMAD.MOV.U32 R171, RZ, RZ, R157 ;  /* 0x000000ffffab7224 */ /* 0x000fe200078e009d */
[----:B------:R-:W-:Y:S01]  /*6f70*/  MOV R76, R79 ;  /* 0x0000004f004c7202 */ /* 0x000fe20000000f00 */
[----:B------:R-:W-:Y:S01]  /*6f80*/  FADD.FTZ R0, R81, R0 ;  /* 0x0000000051007221 */ /* 0x000fe20000010000 */
[----:B------:R-:W1:Y:S01]  /*6f90*/  MUFU.EX2 R10, R12 ;  /* 0x0000000c000a7308 */ /* 0x000e620000000800 */
[----:B------:R-:W-:Y:S01]  /*6fa0*/  FADD.FTZ R8, R246, R5 ;  /* 0x00000005f6087221 */ /* 0x000fe20000010000 */
[----:B------:R4:W5:Y:S01]  /*6fb0*/  LDL.LU R228, [R1+0x5c] ;  /* 0x00005c0001e47983 */ /* 0x0009620000300800 */
[----:B------:R-:W-:-:S02]  /*6fc0*/  IMAD.MOV.U32 R242, RZ, RZ, R172 ;  /* 0x000000fffff27224 */ /* 0x000fc400078e00ac */
[----:B------:R-:W-:Y:S02]  /*6fd0*/  IMAD.MOV.U32 R83, RZ, RZ, R78 ;  /* 0x000000ffff537224 */ /* 0x000fe400078e004e */
[----:B--2---:R-:W-:Y:S02]  /*6fe0*/  FADD.FTZ R7, R82, R4 ;  /* 0x0000000452077221 */ /* 0x004fe40000010000 */
[----:B------:R-:W-:Y:S02]  /*6ff0*/  FADD.FTZ R6, R170, R3 ;  /* 0x00000003aa067221 */ /* 0x000fe40000010000 */
[----:B------:R-:W-:Y:S01]  /*7000*/  IMAD.MOV.U32 R77, RZ, RZ, R182 ;  /* 0x000000ffff4d7224 */ /* 0x000fe200078e00b6 */
[----:B------:R-:W-:Y:S01]  /*7010*/  MOV R79, R155 ;  /* 0x0000009b004f7202 */ /* 0x000fe20000000f00 */
[----:B------:R-:W-:Y:S01]  /*7020*/  FADD.FTZ R5, R171, R0 ;  /* 0x00000000ab057221 */ /* 0x000fe20000010000 */
[----:B------:R-:W2:Y:S01]  /*7030*/  MUFU.EX2 R13, R13 ;  /* 0x0000000d000d7308 */ /* 0x000ea20000000800 */
[----:B------:R-:W-:Y:S01]  /*7040*/  FADD.FTZ R4, R249, R8 ;  /* 0x00000008f9047221 */ /* 0x000fe20000010000 */
[----:B------:R4:W5:Y:S01]  /*7050*/  LDL.LU R119, [R1+0x58] ;  /* 0x0000580001777983 */ /* 0x0009620000300800 */
[----:B------:R-:W-:-:S02]  /*7060*/  IMAD.MOV.U32 R78, RZ, RZ, R242 ;  /* 0x000000ffff4e7224 */ /* 0x000fc400078e00f2 */
[----:B------:R-:W-:Y:S02]  /*7070*/  FADD.FTZ R3, R83, R7 ;  /* 0x0000000753037221 */ /* 0x000fe40000010000 */
[----:B------:R-:W-:Y:S02]  /*7080*/  FADD.FTZ R0, R76, R6 ;  /* 0x000000064c007221 */ /* 0x000fe40000010000 */
[----:B------:R-:W-:Y:S02]  /*7090*/  IMAD.MOV.U32 R242, RZ, RZ, R153 ;  /* 0x000000fffff27224 */ /* 0x000fe400078e0099 */
[----:B------:R-:W-:Y:S02]  /*70a0*/  FADD.FTZ R6, R77, R5 ;  /* 0x000000054d067221 */ /* 0x000fe40000010000 */
[----:B------:R-:W-:Y:S02]  /*70b0*/  FADD.FTZ R4, R245, R4 ;  /* 0x00000004f5047221 */ /* 0x000fe40000010000 */
[----:B------:R-:W-:-:S02]  /*70c0*/  FADD.FTZ R5, R78, R3 ;  /* 0x000000034e057221 */ /* 0x000fc40000010000 */
[----:B------:R-:W-:Y:S02]  /*70d0*/  FADD.FTZ R3, R79, R0 ;  /* 0x000000004f037221 */ /* 0x000fe40000010000 */
[----:B------:R-:W-:Y:S02]  /*70e0*/  FADD.FTZ R0, R242, R6 ;  /* 0x00000006f2007221 */ /* 0x000fe40000010000 */
[----:B------:R-:W-:Y:S02]  /*70f0*/  FADD.FTZ R4, R215, R4 ;  /* 0x00000004d7047221 */ /* 0x000fe40000010000 */
        /* <DEDUP_REMOVED lines=62> */
[----:B-1----:R-:W-:-:S02]  /*74e0*/  FADD.FTZ R3, R24, R0 ;  /* 0x0000000018037221 */ /* 0x002fc40000010000 */
        /* <DEDUP_REMOVED lines=12> */
[----:B--2---:R-:W-:Y:S02]  /*75b0*/  FADD.FTZ R4, R13, R4 ;  /* 0x000000040d047221 */ /* 0x004fe40000010000 */
[----:B------:R-:W-:Y:S02]  /*75c0*/  FADD.FTZ R0, R25, R0 ;  /* 0x0000000019007221 */ /* 0x000fe40000010000 */
[----:B------:R-:W-:Y:S01]  /*75d0*/  FADD.FTZ R3, R45, R3 ;  /* 0x000000032d037221 */ /* 0x000fe20000010000 */
[----:B------:R4:W-:Y:S04]  /*75e0*/  STL [R1+0x1c], R5 ;  /* 0x00001c0501007387 */ /* 0x0009e80000100800 */
[----:B------:R4:W-:Y:S04]  /*75f0*/  STL [R1+0x18], R4 ;  /* 0x0000180401007387 */ /* 0x0009e80000100800 */
[----:B------:R4:W-:Y:S04]  /*7600*/  STL [R1+0x24], R0 ;  /* 0x0000240001007387 */ /* 0x0009e80000100800 */
[----:B------:R4:W-:Y:S01]  /*7610*/  STL [R1+0x20], R3 ;  /* 0x0000200301007387 */ /* 0x0009e20000100800 */
[----:B------:R-:W-:-:S02]  /*7620*/  F2FP.BF16.PACK_AB R176, R57, R60 ;  /* 0x0000003c39b0723e */ /* 0x000fc400000010ff */
[----:B------:R-:W-:Y:S02]  /*7630*/  F2FP.BF16.PACK_AB R177, R27, R44 ;  /* 0x0000002c1bb1723e */ /* 0x000fe400000010ff */
[----:B------:R-:W-:Y:S02]  /*7640*/  F2FP.BF16.PACK_AB R178, R45, R56 ;  /* 0x000000382db2723e */ /* 0x000fe400000010ff */
[----:B------:R-:W-:Y:S02]  /*7650*/  F2FP.BF16.PACK_AB R179, R25, R26 ;  /* 0x0000001a19b3723e */ /* 0x000fe400000010ff */
[----:B------:R-:W-:Y:S02]  /*7660*/  F2FP.BF16.PACK_AB R180, R23, R24 ;  /* 0x0000001817b4723e */ /* 0x000fe400000010ff */
[----:B------:R-:W-:Y:S02]  /*7670*/  F2FP.BF16.PACK_AB R181, R10, R9 ;  /* 0x000000090ab5723e */ /* 0x000fe400000010ff */
[----:B------:R-:W-:-:S02]  /*7680*/  F2FP.BF16.PACK_AB R182, R14, R15 ;  /* 0x0000000f0eb6723e */ /* 0x000fc400000010ff */
[----:B------:R-:W-:Y:S01]  /*7690*/  F2FP.BF16.PACK_AB R183, R13, R11 ;  /* 0x0000000b0db7723e */ /* 0x000fe200000010ff */
[C---:B------:R-:W-:Y:S08]  /*76a0*/  HMMA.16816.F32.BF16 R120, R176.reuse, R132, R120 ;  /* 0x00000084b078723c */ /* 0x040ff00000041878 */
[C---:B------:R-:W-:Y:S08]  /*76b0*/  HMMA.16816.F32.BF16 R128, R176.reuse, R134, R128 ;  /* 0x00000086b080723c */ /* 0x040ff00000041880 */
[C---:B---3--:R-:W-:Y:S08]  /*76c0*/  HMMA.16816.F32.BF16 R140, R176.reuse, R148, R140 ;  /* 0x00000094b08c723c */ /* 0x048ff0000004188c */
[C---:B------:R-:W-:Y:S08]  /*76d0*/  HMMA.16816.F32.BF16 R144, R176.reuse, R150, R144 ;  /* 0x00000096b090723c */ /* 0x040ff00000041890 */
[C---:B------:R-:W-:Y:S08]  /*76e0*/  HMMA.16816.F32.BF16 R156, R176.reuse, R164, R96 ;  /* 0x000000a4b09c723c */ /* 0x040ff00000041860 */
[----:B------:R-:W-:Y:S08]  /*76f0*/  HMMA.16816.F32.BF16 R160, R176, R166, R92 ;  /* 0x000000a6b0a0723c */ /* 0x000ff0000004185c */
[C---:B------:R-:W-:Y:S08]  /*7700*/  HMMA.16816.F32.BF16 R124, R180.reuse, R132, R124 ;  /* 0x00000084b47c723c */ /* 0x040ff0000004187c */
[C---:B------:R-:W-:Y:S08]  /*7710*/  HMMA.16816.F32.BF16 R136, R180.reuse, R148, R136 ;  /* 0x00000094b488723c */ /* 0x040ff00000041888 */
[----:B------:R-:W-:Y:S08]  /*7720*/  HMMA.16816.F32.BF16 R152, R180, R164, R32 ;  /* 0x000000a4b498723c */ /* 0x000ff00000041820 */
[----:B------:R-:W-:Y:S08]  /*7730*/  HMMA.16816.F32.BF16 R172, R176, R16, R88 ;  /* 0x00000010b0ac723c */ /* 0x000ff00000041858 */
[C---:B------:R-:W-:Y:S08]  /*7740*/  HMMA.16816.F32.BF16 R132, R180.reuse, R134, R52 ;  /* 0x00000086b484723c */ /* 0x040ff00000041834 */
[C---:B------:R-:W-:Y:S08]  /*7750*/  HMMA.16816.F32.BF16 R148, R180.reuse, R150, R40 ;  /* 0x00000096b494723c */ /* 0x040ff00000041828 */
[C---:B------:R-:W-:Y:S08]  /*7760*/  HMMA.16816.F32.BF16 R164, R180.reuse, R166, R36 ;  /* 0x000000a6b4a4723c */ /* 0x040ff00000041824 */
[----:B------:R-:W-:Y:S08]  /*7770*/  HMMA.16816.F32.BF16 R168, R180, R16, R48 ;  /* 0x00000010b4a8723c */ /* 0x000ff00000041830 */
[-C--:B------:R-:W-:Y:S08]  /*7780*/  HMMA.16816.F32.BF16 R176, R176, R18.reuse, R64 ;  /* 0x00000012b0b0723c */ /* 0x080ff00000041840 */
[----:B------:R-:W-:Y:S01]  /*7790*/  HMMA.16816.F32.BF16 R180, R180, R18, R28 ;  /* 0x00000012b4b4723c */ /* 0x000fe2000004181c */
[----:B------:R-:W-:Y:S07]  /*77a0*/  @!P1 BRA `(.L_x_2) ;  /* 0x0000566000009947 */ /* 0x000fee0003800000 */
[----:B----4-:R-:W2:Y:S01]  /*77b0*/  LDL.LU R242, [R1] ;  /* 0x0000000001f27983 */ /* 0x010ea20000300800 */
[----:B------:R-:W-:Y:S01]  /*77c0*/  UMOV UR6, 0x5 ;  /* 0x0000000500067882 */ /* 0x000fe20000000000 */
[----:B------:R-:W-:Y:S01]  /*77d0*/  IMAD.MOV.U32 R116, RZ, RZ, R70 ;  /* 0x000000ffff747224 */ /* 0x000fe200078e0046 */
[----:B------:R-:W-:Y:S01]  /*77e0*/  ULDC.64 UR4, c[0x0][0x208] ;  /* 0x0000820000047ab9 */ /* 0x000fe20000000a00 */
[----:B------:R-:W-:Y:S01]  /*77f0*/  IMAD.MOV.U32 R3, RZ, RZ, R71 ;  /* 0x000000ffff037224 */ /* 0x000fe200078e0047 */
[----:B------:R-:W-:Y:S01]  /*7800*/  MOV R118, R2 ;  /* 0x0000000200767202 */ /* 0x000fe20000000f00 */
[----:B------:R-:W-:Y:S01]  /*7810*/  USHF.L.U64.HI UR5, UR4, UR6, UR5 ;  /* 0x0000000604057299 */ /* 0x000fe20008010205 */
[----:B------:R-:W-:Y:S01]  /*7820*/  MOV R117, R68 ;  /* 0x0000004400757202 */ /* 0x000fe20000000f00 */
[----:B------:R-:W-:Y:S01]  /*7830*/  USHF.L.U32 UR4, UR4, 0x5, URZ ;  /* 0x0000000504047899 */ /* 0x000fe2000800063f */
[----:B--2---:R-:W-:-:S07]  /*7840*/  IADD3 R242, R242, -0x2, RZ ;  /* 0xfffffffef2f27810 */ /* 0x004fce0007ffe0ff */
[----:B------:R-:W2:Y:S04]  /*7850*/  LDL.LU.64 R76, [R1+0x8] ;  /* 0x00000800014c7983 */ /* 0x000ea80000300a00 */
[----:B------:R-:W3:Y:S04]  /*7860*/  LDL.LU.64 R78, [R1+0x10] ;  /* 0x00001000014e7983 */ /* 0x000ee80000300a00 */
[----:B------:R-:W4:Y:S01]  /*7870*/  LDL R83, [R1+0x28] ;  /* 0x0000280001537983 */ /* 0x000f220000100800 */
[----:B--2---:R-:W-:-:S02]  /*7880*/  MOV R5, R77 ;  /* 0x0000004d00057202 */ /* 0x004fc40000000f00 */
[----:B---3--:R-:W-:Y:S02]  /*7890*/  MOV R4, R78 ;  /* 0x0000004e00047202 */ /* 0x008fe40000000f00 */
[----:B----4-:R-:W-:-:S03]  /*78a0*/  SHF.L.U32 R241, R83, 0x1, RZ ;  /* 0x0000000153f17819 */ /* 0x010fc600000006ff */
[----:B------:R1:W-:Y:S04]  /*78b0*/  STL.64 [R1+0x38], R4 ;  /* 0x0000380401007387 */ /* 0x0003e80000100a00 */
.L_x_3:
[----:B--2---:R-:W2:Y:S01]  /*78c0*/  LDL.64 R72, [R1+0x38] ;  /* 0x0000380001487983 */ /* 0x004ea20000100a00 */
[----:B------:R-:W-:Y:S04]  /*78d0*/  DEPBAR.LE SB0, 0x0 ;  /* 0x000080000000791a */ /* 0x000fe80000000000 */
[----:B------:R-:W-:Y:S01]  /*78e0*/  SHF.R.S32.HI R0, RZ, 0x1f, R242 ;  /* 0x0000001fff007819 */ /* 0x000fe200000114f2 */
[----:B------:R-:W-:Y:S01]  /*78f0*/  BAR.SYNC.DEFER_BLOCKING 0x0 ;  /* 0x0000000000007b1d */ /* 0x000fe20000010000 */
[----:B------:R-:W-:Y:S04]  /*7900*/  IMAD.WIDE.U32 R84, R242, c[0x0][0x208], RZ ;  /* 0x00008200f2547a25 */ /* 0x000fe800078e00ff */
[----:B------:R-:W-:Y:S03]  /*7910*/  IMAD R0, R0, c[0x0][0x208], RZ ;  /* 0x0000820000007a24 */ /* 0x000fe600078e02ff */
[----:B-----5:R-:W-:Y:S01]  /*7920*/  STL [R1+0x58], R230 ;  /* 0x000058e601007387 */ /* 0x020fe20000100800 */
[----:B------:R-:W-:Y:S03]  /*7930*/  IMAD R0, R242, c[0x0][0x20c], R0 ;  /* 0x00008300f2007a24 */ /* 0x000fe600078e0200 */
[----:B------:R-:W-:Y:S02]  /*7940*/  STL [R1+0x5c], R119 ;  /* 0x00005c7701007387 */ /* 0x000fe40000100800 */
[----:B------:R-:W-:Y:S02]  /*7950*/  IADD3 R0, R85, R0, RZ ;  /* 0x0000000055007210 */ /* 0x000fe40007ffe0ff */
[----:B------:R-:W-:Y:S03]  /*7960*/  STL [R1+0x60], R234 ;  /* 0x000060ea01007387 */ /* 0x000fe60000100800 */
[----:B------:R-:W-:Y:S01]  /*7970*/  IMAD R0, R0, 0x70, RZ ;  /* 0x0000007000007824 */ /* 0x000fe200078e02ff */
[----:B------:R-:W-:Y:S04]  /*7980*/  STL [R1+0x64], R233 ;  /* 0x000064e901007387 */ /* 0x000fe80000100800 */
[----:B------:R-:W-:Y:S08]  /*7990*/  LDSM.16.M88.4 R112, [R230+0x7100] ;  /* 0x00710000e670783b */ /* 0x000ff00000000200 */
[----:B------:R-:W3:Y:S08]  /*79a0*/  LDSM.16.M88.4 R16, [R119+0x3900] ;  /* 0x003900007710783b */ /* 0x000ef00000000200 */
[----:B------:R-:W4:Y:S08]  /*79b0*/  LDSM.16.M88.4 R108, [R230+0x9100] ;  /* 0x00910000e66c783b */ /* 0x000f300000000200 */
[----:B------:R-:W1:Y:S08]  /*79c0*/  LDSM.16.M88.4 R32, [R119+0x4100] ;  /* 0x004100007720783b */ /* 0x000e700000000200 */
[----:B------:R-:W1:Y:S08]  /*79d0*/  LDSM.16.M88.4 R48, [R119+0x4900] ;  /* 0x004900007730783b */ /* 0x000e700000000200 */
[----:B------:R-:W1:Y:S08]  /*79e0*/  LDSM.16.M88.4 R64, [R119+0x5100] ;  /* 0x005100007740783b */ /* 0x000e700000000200 */
[----:B------:R-:W1:Y:S08]  /*79f0*/  LDSM.16.M88.4 R80, [R119+0x5900] ;  /* 0x005900007750783b */ /* 0x000e700000000200 */
[----:B------:R-:W1:Y:S08]  /*7a00*/  LDSM.16.M88.4 R96, [R119+0x6100] ;  /* 0x006100007760783b */ /* 0x000e700000000200 */
[----:B------:R-:W1:Y:S08]  /*7a10*/  LDSM.16.M88.4 R184, [R119+0x6900] ;  /* 0x0069000077b8783b */ /* 0x000e700000000200 */
[----:B------:R-:W-:Y:S08]  /*7a20*/  LDSM.16.M88.4 R188, [R233+0x7100] ;  /* 0x00710000e9bc783b */ /* 0x000ff00000000200 */
[----:B------:R-:W1:Y:S08]  /*7a30*/  LDSM.16.M88.4 R192, [R234] ;  /* 0x00000000eac0783b */ /* 0x000e700000000200 */
[----:B------:R-:W1:Y:S08]  /*7a40*/  LDSM.16.M88.4 R196, [R233+0x9100] ;  /* 0x00910000e9c4783b */ /* 0x000e700000000200 */
[----:B------:R-:W1:Y:S08]  /*7a50*/  LDSM.16.M88.4 R200, [R240] ;  /* 0x00000000f0c8783b */ /* 0x000e700000000200 */
[----:B------:R-:W1:Y:S08]  /*7a60*/  LDSM.16.M88.4 R204, [R239] ;  /* 0x00000000efcc783b */ /* 0x000e700000000200 */
[----:B------:R-:W1:Y:S08]  /*7a70*/  LDSM.16.M88.4 R208, [R238] ;  /* 0x00000000eed0783b */ /* 0x000e700000000200 */
[----:B------:R-:W1:Y:S08]  /*7a80*/  LDSM.16.M88.4 R212, [R237] ;  /* 0x00000000edd4783b */ /* 0x000e700000000200 */
[----:B------:R-:W1:Y:S08]  /*7a90*/  LDSM.16.M88.4 R216, [R236] ;  /* 0x00000000ecd8783b */ /* 0x000e700000000200 */
[----:B------:R-:W1:Y:S08]  /*7aa0*/  LDSM.16.M88.4 R220, [R235] ;  /* 0x00000000ebdc783b */ /* 0x000e700000000200 */
[----:B------:R-:W-:Y:S01]  /*7ab0*/  STL [R1+0x68], R240 ;  /* 0x000068f001007387 */ /* 0x000fe20000100800 */
[----:B--2---:R-:W-:Y:S01]  /*7ac0*/  IMAD.WIDE.U32 R84, R84, 0x70, R72 ;  /* 0x0000007054547825 */ /* 0x004fe200078e0048 */
[-C--:B-1-3--:R-:W-:Y:S04]  /*7ad0*/  HMMA.16816.F32.BF16 R4, R112, R16.reuse, RZ ;  /* 0x000000107004723c */ /* 0x08afe800000418ff */
[C---:B------:R-:W-:Y:S02]  /*7ae0*/  LEA R90, P1, R84.reuse, c[0x0][0x1f8], 0x1 ;  /* 0x00007e00545a7a11 */ /* 0x040fe400078208ff */
[----:B------:R-:W-:Y:S02]  /*7af0*/  IADD3 R0, R85, R0, RZ ;  /* 0x0000000055007210 */ /* 0x000fe40007ffe0ff */
[C---:B----4-:R-:W-:Y:S04]  /*7b00*/  HMMA.16816.F32.BF16 R8, R108.reuse, R16, RZ ;  /* 0x000000106c08723c */ /* 0x050fe800000418ff */
[----:B------:R-:W-:Y:S02]  /*7b10*/  LEA.HI.X R91, R84, c[0x0][0x1fc], R0, 0x1, P1 ;  /* 0x00007f00545b7a11 */ /* 0x000fe400008f0c00 */
[----:B------:R-:W-:Y:S02]  /*7b20*/  IADD3 R88, P1, R90, UR4, RZ ;  /* 0x000000045a587c10 */ /* 0x000fe4000ff3e0ff */
[-C--:B------:R-:W-:Y:S01]  /*7b30*/  HMMA.16816.F32.BF16 R12, R108, R18.reuse, RZ ;  /* 0x000000126c0c723c */ /* 0x080fe200000418ff */
[----:B------:R-:W-:Y:S01]  /*7b40*/  @!PT LDS RZ, [RZ] ;  /* 0x00000000fffff984 */ /* 0x000fe20000000800 */
[----:B------:R-:W-:Y:S01]  /*7b50*/  @!PT LDS RZ, [RZ] ;  /* 0x00000000fffff984 */ /* 0x000fe20000000800 */
[----:B------:R-:W-:Y:S01]  /*7b60*/  @!PT LDS RZ, [RZ] ;  /* 0x00000000fffff984 */ /* 0x000fe20000000800 */
[----:B------:R1:W-:Y:S03]  /*7b70*/  LDGSTS.E.BYPASS.LTC128B.128 [R241+0x100], [R90.64], !P0 ;  /* 0x001000005af17fae */ /* 0x0003e6000c101d48 */
[----:B------:R-:W-:Y:S02]  /*7b80*/  IADD3.X R89, R91, UR5, RZ, P1, !PT ;  /* 0x000000055b597c10 */ /* 0x000fe40008ffe4ff */
[----:B------:R-:W-:Y:S02]  /*7b90*/  IADD3 R94, P2, R88, UR4, RZ ;  /* 0x00000004585e7c10 */ /* 0x000fe4000ff5e0ff */
[C---:B------:R-:W-:Y:S01]  /*7ba0*/  HMMA.16816.F32.BF16 R16, R112.reuse, R18, RZ ;  /* 0x000000127010723c */ /* 0x040fe200000418ff */
[----:B------:R1:W-:Y:S03]  /*7bb0*/  LDGSTS.E.BYPASS.LTC128B.128 [R241+0x900], [R88.64], !P0 ;  /* 0x0090000058f17fae */ /* 0x0003e6000c101d48 */
[----:B------:R-:W-:Y:S02]  /*7bc0*/  IADD3.X R95, R89, UR5, RZ, P2, !PT ;  /* 0x00000005595f7c10 */ /* 0x000fe400097fe4ff */
[----:B------:R-:W-:Y:S02]  /*7bd0*/  IADD3 R92, P1, R94, UR4, RZ ;  /* 0x000000045e5c7c10 */ /* 0x000fe4000ff3e0ff */
[-C--:B------:R-:W-:Y:S01]  /*7be0*/  HMMA.16816.F32.BF16 R20, R112, R32.reuse, RZ ;  /* 0x000000207014723c */ /* 0x080fe200000418ff */
        /* <DEDUP_REMOVED lines=9> */
[----:B------:R-:W-:Y:S04]  /*7c80*/  IADD3.X R103, R101, UR5, RZ, P1, !PT ;  /* 0x0000000565677c10 */ /* 0x000fe80008ffe4ff */
[C---:B------:R-:W-:Y:S01]  /*7c90*/  HMMA.16816.F32.BF16 R32, R112.reuse, R34, RZ ;  /* 0x000000227020723c */ /* 0x040fe200000418ff */
[----:B------:R4:W-:Y:S07]  /*7ca0*/  LDGSTS.E.BYPASS.LTC128B.128 [R241+0x2900], [R102.64], !P0 ;  /* 0x0290000066f17fae */ /* 0x0009ee000c101d48 */
[-C--:B------:R-:W-:Y:S08]  /*7cb0*/  HMMA.16816.F32.BF16 R36, R112, R48.reuse, RZ ;  /* 0x000000307024723c */ /* 0x080ff000000418ff */
[C---:B------:R-:W-:Y:S04]  /*7cc0*/  HMMA.16816.F32.BF16 R40, R108.reuse, R48, RZ ;  /* 0x000000306c28723c */ /* 0x040fe800000418ff */
[----:B---3--:R-:W-:Y:S04]  /*7cd0*/  IADD3 R100, P1, R102, UR4, RZ ;  /* 0x0000000466647c10 */ /* 0x008fe8000ff3e0ff */
[-C--:B------:R-:W-:Y:S01]  /*7ce0*/  HMMA.16816.F32.BF16 R44, R108, R50.reuse, RZ ;  /* 0x000000326c2c723c */ /* 0x080fe200000418ff */
[----:B------:R-:W-:Y:S02]  /*7cf0*/  IADD3.X R101, R103, UR5, RZ, P1, !PT ;  /* 0x0000000567657c10 */ /* 0x000fe40008ffe4ff */
[C---:B------:R-:W-:Y:S02]  /*7d00*/  ISETP.GT.AND P1, PT, R242.reuse, RZ, PT ;  /* 0x000000fff200720c */ /* 0x040fe40003f24270 */
[----:B------:R-:W-:Y:S01]  /*7d10*/  IADD3 R242, R242, -0x1, RZ ;  /* 0xfffffffff2f27810 */ /* 0x000fe20007ffe0ff */
[----:B------:R4:W-:Y:S02]  /*7d20*/  LDGSTS.E.BYPASS.LTC128B.128 [R241+0x3100], [R100.64], !P0 ;  /* 0x0310000064f17fae */ /* 0x0009e4000c101d48 */
[C---:B------:R-:W-:Y:S06]  /*7d30*/  HMMA.16816.F32.BF16 R48, R112.reuse, R50, RZ ;  /* 0x000000327030723c */ /* 0x040fec00000418ff */
[----:B------:R-:W0:Y:S02]  /*7d40*/  LDGDEPBAR ;  /* 0x00000000000079af */ /* 0x000e240000000000 */
[-C--:B------:R-:W-:Y:S08]  /*7d50*/  HMMA.16816.F32.BF16 R52, R112, R64.reuse, RZ ;  /* 0x000000407034723c */ /* 0x080ff000000418ff */
[C---:B------:R-:W-:Y:S08]  /*7d60*/  HMMA.16816.F32.BF16 R56, R108.reuse, R64, RZ ;  /* 0x000000406c38723c */ /* 0x040ff000000418ff */
[-C--:B------:R-:W-:Y:S08]  /*7d70*/  HMMA.16816.F32.BF16 R60, R108, R66.reuse, RZ ;  /* 0x000000426c3c723c */ /* 0x080ff000000418ff */
[C---:B------:R-:W-:Y:S08]  /*7d80*/  HMMA.16816.F32.BF16 R64, R112.reuse, R66, RZ ;  /* 0x000000427040723c */ /* 0x040ff000000418ff */
[-C--:B------:R-:W-:Y:S08]  /*7d90*/  HMMA.16816.F32.BF16 R68, R112, R80.reuse, RZ ;  /* 0x000000507044723c */ /* 0x080ff000000418ff */
[C---:B------:R-:W-:Y:S08]  /*7da0*/  HMMA.16816.F32.BF16 R72, R108.reuse, R80, RZ ;  /* 0x000000506c48723c */ /* 0x040ff000000418ff */
[-C--:B------:R-:W-:Y:S08]  /*7db0*/  HMMA.16816.F32.BF16 R76, R108, R82.reuse, RZ ;  /* 0x000000526c4c723c */ /* 0x080ff000000418ff */
[C---:B------:R-:W-:Y:S08]  /*7dc0*/  HMMA.16816.F32.BF16 R80, R112.reuse, R82, RZ ;  /* 0x000000527050723c */ /* 0x040ff000000418ff */
[-C--:B------:R-:W-:Y:S08]  /*7dd0*/  HMMA.16816.F32.BF16 R84, R112, R96.reuse, RZ ;  /* 0x000000607054723c */ /* 0x080ff000000418ff */
[C---:B-1----:R-:W-:Y:S08]  /*7de0*/  HMMA.16816.F32.BF16 R88, R108.reuse, R96, RZ ;  /* 0x000000606c58723c */ /* 0x042ff000000418ff */
[-C--:B--2---:R-:W-:Y:S08]  /*7df0*/  HMMA.16816.F32.BF16 R92, R108, R98.reuse, RZ ;  /* 0x000000626c5c723c */ /* 0x084ff000000418ff */
[C---:B------:R-:W-:Y:S08]  /*7e00*/  HMMA.16816.F32.BF16 R96, R112.reuse, R98, RZ ;  /* 0x000000627060723c */ /* 0x040ff000000418ff */
[-C--:B----4-:R-:W-:Y:S08]  /*7e10*/  HMMA.16816.F32.BF16 R100, R112, R184.reuse, RZ ;  /* 0x000000b87064723c */ /* 0x090ff000000418ff */
[C---:B------:R-:W-:Y:S08]  /*7e20*/  HMMA.16816.F32.BF16 R104, R108.reuse, R184, RZ ;  /* 0x000000b86c68723c */ /* 0x040ff000000418ff */
[-C--:B------:R-:W-:Y:S08]  /*7e30*/  HMMA.16816.F32.BF16 R108, R108, R186.reuse, RZ ;  /* 0x000000ba6c6c723c */ /* 0x080ff000000418ff */
[----:B------:R-:W-:Y:S01]  /*7e40*/  HMMA.16816.F32.BF16 R112, R112, R186, RZ ;  /* 0x000000ba7070723c */ /* 0x000fe200000418ff */
[----:B------:R-:W-:Y:S07]  /*7e50*/  LDSM.16.M88.4 R184, [R231+0x7100] ;  /* 0x00710000e7b8783b */ /* 0x000fee0000000200 */
[-C--:B------:R-:W-:Y:S08]  /*7e60*/  HMMA.16816.F32.BF16 R4, R188, R192.reuse, R4 ;  /* 0x000000c0bc04723c */ /* 0x080ff00000041804 */
[C---:B------:R-:W-:Y:S08]  /*7e70*/  HMMA.16816.F32.BF16 R8, R196.reuse, R192, R8 ;  /* 0x000000c0c408723c */ /* 0x040ff00000041808 */
[-C--:B------:R-:W-:Y:S08]  /*7e80*/  HMMA.16816.F32.BF16 R12, R196, R194.reuse, R12 ;  /* 0x000000c2c40c723c */ /* 0x080ff0000004180c */
[C---:B------:R-:W-:Y:S01]  /*7e90*/  HMMA.16816.F32.BF16 R16, R188.reuse, R194, R16 ;  /* 0x000000c2bc10723c */ /* 0x040fe20000041810 */
[----:B------:R-:W1:Y:S07]  /*7ea0*/  LDSM.16.M88.4 R192, [R229+0x3900] ;  /* 0x00390000e5c0783b */ /* 0x000e6e0000000200 */
[-C--:B------:R-:W-:Y:S08]  /*7eb0*/  HMMA.16816.F32.BF16 R20, R188, R200.reuse, R20 ;  /* 0x000000c8bc14723c */ /* 0x080ff00000041814 */
[C---:B------:R-:W-:Y:S08]  /*7ec0*/  HMMA.16816.F32.BF16 R24, R196.reuse, R200, R24 ;  /* 0x000000c8c418723c */ /* 0x040ff00000041818 */
[-C--:B------:R-:W-:Y:S08]  /*7ed0*/  HMMA.16816.F32.BF16 R28, R196, R202.reuse, R28 ;  /* 0x000000cac41c723c */ /* 0x080ff0000004181c */
[C---:B------:R-:W-:Y:S01]  /*7ee0*/  HMMA.16816.F32.BF16 R32, R188.reuse, R202, R32 ;  /* 0x000000cabc20723c */ /* 0x040fe20000041820 */
[----:B------:R-:W2:Y:S07]  /*7ef0*/  LDSM.16.M88.4 R200, [R231+0x9100] ;  /* 0x00910000e7c8783b */ /* 0x000eae0000000200 */
[-C--:B------:R-:W-:Y:S08]  /*7f00*/  HMMA.16816.F32.BF16 R36, R188, R204.reuse, R36 ;  /* 0x000000ccbc24723c */ /* 0x080ff00000041824 */
[C---:B------:R-:W-:Y:S08]  /*7f10*/  HMMA.16816.F32.BF16 R40, R196.reuse, R204, R40 ;  /* 0x000000ccc428723c */ /* 0x040ff00000041828 */
[-C--:B------:R-:W-:Y:S08]  /*7f20*/  HMMA.16816.F32.BF16 R44, R196, R206.reuse, R44 ;  /* 0x000000cec42c723c */ /* 0x080ff0000004182c */
[C---:B------:R-:W-:Y:S01]  /*7f30*/  HMMA.16816.F32.BF16 R48, R188.reuse, R206, R48 ;  /* 0x000000cebc30723c */ /* 0x040fe20000041830 */
[----:B------:R-:W3:Y:S07]  /*7f40*/  LDSM.16.M88.4 R204, [R229+0x4100] ;  /* 0x00410000e5cc783b */ /* 0x000eee0000000200 */
[-C--:B------:R-:W-:Y:S08]  /*7f50*/  HMMA.16816.F32.BF16 R52, R188, R208.reuse, R52 ;  /* 0x000000d0bc34723c */ /* 0x080ff00000041834 */
[C---:B------:R-:W-:Y:S08]  /*7f60*/  HMMA.16816.F32.BF16 R56, R196.reuse, R208, R56 ;  /* 0x000000d0c438723c */ /* 0x040ff00000041838 */
[-C--:B------:R-:W-:Y:S08]  /*7f70*/  HMMA.16816.F32.BF16 R60, R196, R210.reuse, R60 ;  /* 0x000000d2c43c723c */ /* 0x080ff0000004183c */
[C---:B------:R-:W-:Y:S01]  /*7f80*/  HMMA.16816.F32.BF16 R64, R188.reuse, R210, R64 ;  /* 0x000000d2bc40723c */ /* 0x040fe20000041840 */
[----:B------:R-:W4:Y:S07]  /*7f90*/  LDSM.16.M88.4 R208, [R229+0x4900] ;  /* 0x00490000e5d0783b */ /* 0x000f2e0000000200 */
[-C--:B------:R-:W-:Y:S08]  /*7fa0*/  HMMA.16816.F32.BF16 R68, R188, R212.reuse, R68 ;  /* 0x000000d4bc44723c */ /* 0x080ff00000041844 */
[C---:B------:R-:W-:Y:S08]  /*7fb0*/  HMMA.16816.F32.BF16 R72, R196.reuse, R212, R72 ;  /* 0x000000d4c448723c */ /* 0x040ff00000041848 */
[-C--:B------:R-:W-:Y:S08]  /*7fc0*/  HMMA.16816.F32.BF16 R76, R196, R214.reuse, R76 ;  /* 0x000000d6c44c723c */ /* 0x080ff0000004184c */
[C---:B------:R-:W-:Y:S01]  /*7fd0*/  HMMA.16816.F32.BF16 R80, R188.reuse, R214, R80 ;  /* 0x000000d6bc50723c */ /* 0x040fe20000041850 */
[----:B------:R-:W-:Y:S07]  /*7fe0*/  LDSM.16.M88.4 R212, [R232+0x7100] ;  /* 0x00710000e8d4783b */ /* 0x000fee0000000200 */
[-C--:B------:R-:W-:Y:S08]  /*7ff0*/  HMMA.16816.F32.BF16 R84, R188, R216.reuse, R84 ;  /* 0x000000d8bc54723c */ /* 0x080ff00000041854 */
[C---:B------:R-:W-:Y:S08]  /*8000*/  HMMA.16816.F32.BF16 R88, R196.reuse, R216, R88 ;  /* 0x000000d8c458723c */ /* 0x040ff00000041858 */
[-C--:B------:R-:W-:Y:S08]  /*8010*/  HMMA.16816.F32.BF16 R92, R196, R218.reuse, R92 ;  /* 0x000000dac45c723c */ /* 0x080ff0000004185c */
[C---:B------:R-:W-:Y:S01]  /*8020*/  HMMA.16816.F32.BF16 R96, R188.reuse, R218, R96 ;  /* 0x000000dabc60723c */ /* 0x040fe20000041860 */
[----:B------:R-:W-:Y:S07]  /*8030*/  LDSM.16.M88.4 R216, [R228] ;  /* 0x00000000e4d8783b */ /* 0x000fee0000000200 */
[-C--:B------:R-:W-:Y:S08]  /*8040*/  HMMA.16816.F32.BF16 R100, R188, R220.reuse, R100 ;  /* 0x000000dcbc64723c */ /* 0x080ff00000041864 */
[C---:B------:R-:W-:Y:S08]  /*8050*/  HMMA.16816.F32.BF16 R104, R196.reuse, R220, R104 ;  /* 0x000000dcc468723c */ /* 0x040ff00000041868 */
[-C--:B------:R-:W-:Y:S01]  /*8060*/  HMMA.16816.F32.BF16 R108, R196, R222.reuse, R108 ;  /* 0x000000dec46c723c */ /* 0x080fe2000004186c */
[----:B------:R-:W-:Y:S07]  /*8070*/  LDSM.16.M88.4 R196, [R229+0x6100] ;  /* 0x00610000e5c4783b */ /* 0x000fee0000000200 */
[----:B------:R-:W-:Y:S01]  /*8080*/  HMMA.16816.F32.BF16 R112, R188, R222, R112 ;  /* 0x000000debc70723c */ /* 0x000fe20000041870 */
[----:B------:R-:W4:Y:S07]  /*8090*/  LDSM.16.M88.4 R188, [R229+0x5100] ;  /* 0x00510000e5bc783b */ /* 0x000f2e0000000200 */
[-C--:B-1----:R-:W-:Y:S08]  /*80a0*/  HMMA.16816.F32.BF16 R4, R184, R192.reuse, R4 ;  /* 0x000000c0b804723c */ /* 0x082ff00000041804 */
[C---:B--2---:R-:W-:Y:S08]  /*80b0*/  HMMA.16816.F32.BF16 R8, R200.reuse, R192, R8 ;  /* 0x000000c0c808723c */ /* 0x044ff00000041808 */
[-C--:B------:R-:W-:Y:S08]  /*80c0*/  HMMA.16816.F32.BF16 R12, R200, R194.reuse, R12 ;  /* 0x000000c2c80c723c */ /* 0x080ff0000004180c */
[C---:B------:R-:W-:Y:S01]  /*80d0*/  HMMA.16816.F32.BF16 R16, R184.reuse, R194, R16 ;  /* 0x000000c2b810723c */ /* 0x040fe20000041810 */
[----:B------:R-:W1:Y:S07]  /*80e0*/  LDSM.16.M88.4 R192, [R229+0x5900] ;  /* 0x00590000e5c0783b */ /* 0x000e6e0000000200 */
[-C--:B---3--:R-:W-:Y:S08]  /*80f0*/  HMMA.16816.F32.BF16 R20, R184, R204.reuse, R20 ;  /* 0x000000ccb814723c */ /* 0x088ff00000041814 */
[C---:B------:R-:W-:Y:S08]  /*8100*/  HMMA.16816.F32.BF16 R24, R200.reuse, R204, R24 ;  /* 0x000000ccc818723c */ /* 0x040ff00000041818 */
[-C--:B------:R-:W-:Y:S08]  /*8110*/  HMMA.16816.F32.BF16 R28, R200, R206.reuse, R28 ;  /* 0x000000cec81c723c */ /* 0x080ff0000004181c */
[C---:B------:R-:W-:Y:S01]  /*8120*/  HMMA.16816.F32.BF16 R32, R184.reuse, R206, R32 ;  /* 0x000000ceb820723c */ /* 0x040fe20000041820 */
[----:B------:R-:W2:Y:S07]  /*8130*/  LDSM.16.M88.4 R204, [R229+0x6900] ;  /* 0x00690000e5cc783b */ /* 0x000eae0000000200 */
[-C--:B----4-:R-:W-:Y:S08]  /*8140*/  HMMA.16816.F32.BF16 R36, R184, R208.reuse, R36 ;  /* 0x000000d0b824723c */ /* 0x090ff00000041824 */
[C---:B------:R-:W-:Y:S08]  /*8150*/  HMMA.16816.F32.BF16 R40, R200.reuse, R208, R40 ;  /* 0x000000d0c828723c */ /* 0x040ff00000041828 */
[-C--:B------:R-:W-:Y:S08]  /*8160*/  HMMA.16816.F32.BF16 R44, R200, R210.reuse, R44 ;  /* 0x000000d2c82c723c */ /* 0x080ff0000004182c */
[C---:B------:R-:W-:Y:S08]  /*8170*/  HMMA.16816.F32.BF16 R48, R184.reuse, R210, R48 ;  /* 0x000000d2b830723c */ /* 0x040ff00000041830 */
[-C--:B------:R-:W-:Y:S08]  /*8180*/  HMMA.16816.F32.BF16 R52, R184, R188.reuse, R52 ;  /* 0x000000bcb834723c */ /* 0x080ff00000041834 */
[C---:B------:R-:W-:Y:S08]  /*8190*/  HMMA.16816.F32.BF16 R56, R200.reuse, R188, R56 ;  /* 0x000000bcc838723c */ /* 0x040ff00000041838 */
[-C--:B------:R-:W-:Y:S08]  /*81a0*/  HMMA.16816.F32.BF16 R60, R200, R190.reuse, R60 ;  /* 0x000000bec83c723c */ /* 0x080ff0000004183c */
[C---:B------:R-:W-:Y:S01]  /*81b0*/  HMMA.16816.F32.BF16 R64, R184.reuse, R190, R64 ;  /* 0x000000beb840723c */ /* 0x040fe20000041840 */
[----:B------:R-:W3:Y:S07]  /*81c0*/  LDSM.16.M88.4 R188, [R232+0x9100] ;  /* 0x00910000e8bc783b */ /* 0x000eee0000000200 */
[-C--:B-1----:R-:W-:Y:S08]  /*81d0*/  HMMA.16816.F32.BF16 R68, R184, R192.reuse, R68 ;  /* 0x000000c0b844723c */ /* 0x082ff00000041844 */
[C---:B------:R-:W-:Y:S08]  /*81e0*/  HMMA.16816.F32.BF16 R72, R200.reuse, R192, R72 ;  /* 0x000000c0c848723c */ /* 0x040ff00000041848 */
[-C--:B------:R-:W-:Y:S08]  /*81f0*/  HMMA.16816.F32.BF16 R76, R200, R194.reuse, R76 ;  /* 0x000000c2c84c723c */ /* 0x080ff0000004184c */
[C---:B------:R-:W-:Y:S08]  /*8200*/  HMMA.16816.F32.BF16 R80, R184.reuse, R194, R80 ;  /* 0x000000c2b850723c */ /* 0x040ff00000041850 */
[-C--:B------:R-:W-:Y:S08]  /*8210*/  HMMA.16816.F32.BF16 R84, R184, R196.reuse, R84 ;  /* 0x000000c4b854723c */ /* 0x080ff00000041854 */
[C---:B------:R-:W-:Y:S08]  /*8220*/  HMMA.16816.F32.BF16 R88, R200.reuse, R196, R88 ;  /* 0x000000c4c858723c */ /* 0x040ff00000041858 */
[-C--:B------:R-:W-:Y:S08]  /*8230*/  HMMA.16816.F32.BF16 R92, R200, R198.reuse, R92 ;  /* 0x000000c6c85c723c */ /* 0x080ff0000004185c */
[C---:B------:R-:W-:Y:S08]  /*8240*/  HMMA.16816.F32.BF16 R96, R184.reuse, R198, R96 ;  /* 0x000000c6b860723c */ /* 0x040ff00000041860 */
[-C--:B--2---:R-:W-:Y:S08]  /*8250*/  HMMA.16816.F32.BF16 R100, R184, R204.reuse, R100 ;  /* 0x000000ccb864723c */ /* 0x084ff00000041864 */
[C---:B------:R-:W-:Y:S08]  /*8260*/  HMMA.16816.F32.BF16 R104, R200.reuse, R204, R104 ;  /* 0x000000ccc868723c */ /* 0x040ff00000041868 */
[-C--:B------:R-:W-:Y:S08]  /*8270*/  HMMA.16816.F32.BF16 R108, R200, R206.reuse, R108 ;  /* 0x000000cec86c723c */ /* 0x080ff0000004186c */
[----:B------:R-:W-:Y:S08]  /*8280*/  HMMA.16816.F32.BF16 R112, R184, R206, R112 ;  /* 0x000000ceb870723c */ /* 0x000ff00000041870 */
[-C--:B------:R-:W-:Y:S08]  /*8290*/  HMMA.16816.F32.BF16 R4, R212, R216.reuse, R4 ;  /* 0x000000d8d404723c */ /* 0x080ff00000041804 */
[C---:B---3--:R-:W-:Y:S08]  /*82a0*/  HMMA.16816.F32.BF16 R8, R188.reuse, R216, R8 ;  /* 0x000000d8bc08723c */ /* 0x048ff00000041808 */
[-C--:B------:R-:W-:Y:S08]  /*82b0*/  HMMA.16816.F32.BF16 R12, R188, R218.reuse, R12 ;  /* 0x000000dabc0c723c */ /* 0x080ff0000004180c */
[----:B------:R-:W-:Y:S01]  /*82c0*/  FMUL.FTZ R4, R4, c[0x0][0x320] ;  /* 0x0000c80004047a20 */ /* 0x000fe20000410000 */
[C---:B------:R-:W-:Y:S03]  /*82d0*/  HMMA.16816.F32.BF16 R16, R212.reuse, R218, R16 ;  /* 0x000000dad410723c */ /* 0x040fe60000041810 */
[----:B------:R-:W1:Y:S01]  /*82e0*/  MUFU.TANH R185, R4 ;  /* 0x0000000400b97308 */ /* 0x000e620000002400 */
[----:B------:R-:W-:Y:S02]  /*82f0*/  FMUL.FTZ R6, R6, c[0x0][0x320] ;  /* 0x0000c80006067a20 */ /* 0x000fe40000410000 */
[----:B------:R-:W-:Y:S02]  /*8300*/  FMUL.FTZ R5, R5, c[0x0][0x320] ;  /* 0x0000c80005057a20 */ /* 0x000fe40000410000 */
[----:B------:R-:W-:Y:S04]  /*8310*/  FMUL.FTZ R7, R7, c[0x0][0x320] ;  /* 0x0000c80007077a20 */ /* 0x000fe80000410000 */
[----:B------:R-:W-:Y:S01]  /*8320*/  FMUL.FTZ R8, R8, c[0x0][0x320] ;  /* 0x0000c80008087a20 */ /* 0x000fe20000410000 */
[----:B------:R-:W2:Y:S01]  /*8330*/  MUFU.TANH R187, R6 ;  /* 0x0000000600bb7308 */ /* 0x000ea20000002400 */
[----:B------:R-:W-:Y:S02]  /*8340*/  FMUL.FTZ R9, R9, c[0x0][0x320] ;  /* 0x0000c80009097a20 */ /* 0x000fe40000410000 */
[----:B------:R-:W-:Y:S02]  /*8350*/  FMUL.FTZ R10, R10, c[0x0][0x320] ;  /* 0x0000c8000a0a7a20 */ /* 0x000fe40000410000 */
[----:B------:R-:W-:Y:S02]  /*8360*/  FMUL.FTZ R11, R11, c[0x0][0x320] ;  /* 0x0000c8000b0b7a20 */ /* 0x000fe40000410000 */
[----:B------:R-:W-:Y:S02]  /*8370*/  FMUL.FTZ R12, R12, c[0x0][0x320] ;  /* 0x0000c8000c0c7a20 */ /* 0x000fe40000410000 */
[----:B------:R-:W-:Y:S01]  /*8380*/  FMUL.FTZ R14, R14, c[0x0][0x320] ;  /* 0x0000c8000e0e7a20 */ /* 0x000fe20000410000 */
[----:B------:R-:W-:Y:S01]  /*8390*/  MUFU.TANH R184, R5 ;  /* 0x0000000500b87308 */ /* 0x000fe20000002400 */
[----:B------:R-:W-:Y:S02]  /*83a0*/  FMUL.FTZ R13, R13, c[0x0][0x320] ;  /* 0x0000c8000d0d7a20 */ /* 0x000fe40000410000 */
[----:B------:R-:W-:Y:S01]  /*83b0*/  FMUL.FTZ R15, R15, c[0x0][0x320] ;  /* 0x0000c8000f0f7a20 */ /* 0x000fe20000410000 */
[----:B-1----:R-:W-:Y:S01]  /*83c0*/  FMNMX.FTZ R0, R185, R3, !PT ;  /* 0x00000003b9007209 */ /* 0x002fe20007810000 */
[----:B------:R-:W-:Y:S02]  /*83d0*/  FMUL.FTZ R16, R16, c[0x0][0x320] ;  /* 0x0000c80010107a20 */ /* 0x000fe40000410000 */
[----:B------:R-:W-:Y:S02]  /*83e0*/  FMUL.FTZ R19, R19, c[0x0][0x320] ;  /* 0x0000c80013137a20 */ /* 0x000fe40000410000 */
[----:B------:R-:W-:Y:S01]  /*83f0*/  FMUL.FTZ R17, R17, c[0x0][0x320] ;  /* 0x0000c80011117a20 */ /* 0x000fe20000410000 */
[----:B------:R-:W-:Y:S01]  /*8400*/  MUFU.TANH R12, R12 ;  /* 0x0000000c000c7308 */ /* 0x000fe20000002400 */
[----:B------:R-:W-:Y:S01]  /*8410*/  FMUL.FTZ R18, R18, c[0x0][0x320] ;  /* 0x0000c80012127a20 */ /* 0x000fe20000410000 */
[----:B--2---:R-:W-:Y:S08]  /*8420*/  FMNMX.FTZ R2, R187, R116, !PT ;  /* 0x00000074bb027209 */ /* 0x004ff00007810000 */
[----:B------:R1:W-:Y:S10]  /*8430*/  MUFU.TANH R186, R7 ;  /* 0x0000000700ba7308 */ /* 0x0003f40000002400 */
[----:B------:R-:W-:Y:S10]  /*8440*/  MUFU.TANH R13, R13 ;  /* 0x0000000d000d7308 */ /* 0x000ff40000002400 */
[----:B------:R-:W2:Y:S01]  /*8450*/  MUFU.TANH R195, R8 ;  /* 0x0000000800c37308 */ /* 0x000ea20000002400 */
[----:B-1----:R-:W1:Y:S09]  /*8460*/  LDSM.16.M88.4 R4, [R228+0x800] ;  /* 0x00080000e404783b */ /* 0x002e720000000200 */
[----:B------:R-:W3:Y:S10]  /*8470*/  MUFU.TANH R192, R9 ;  /* 0x0000000900c07308 */ /* 0x000ef40000002400 */
[----:B------:R-:W-:Y:S10]  /*8480*/  MUFU.TANH R194, R10 ;  /* 0x0000000a00c27308 */ /* 0x000ff40000002400 */
[----:B------:R4:W-:Y:S10]  /*8490*/  MUFU.TANH R193, R11 ;  /* 0x0000000b00c17308 */ /* 0x0009f40000002400 */
[----:B------:R-:W2:Y:S01]  /*84a0*/  MUFU.TANH R18, R18 ;  /* 0x0000001200127308 */ /* 0x000ea20000002400 */
[-C--:B-1----:R-:W-:Y:S09]  /*84b0*/  HMMA.16816.F32.BF16 R20, R212, R4.reuse, R20 ;  /* 0x00000004d414723c */ /* 0x082ff20000041814 */
[----:B------:R-:W1:Y:S01]  /*84c0*/  MUFU.TANH R16, R16 ;  /* 0x0000001000107308 */ /* 0x000e620000002400 */
[C---:B------:R-:W-:Y:S01]  /*84d0*/  HMMA.16816.F32.BF16 R24, R188.reuse, R4, R24 ;  /* 0x00000004bc18723c */ /* 0x040fe20000041818 */
[----:B----4-:R-:W4:Y:S08]  /*84e0*/  LDSM.16.M88.4 R8, [R228+0x1000] ;  /* 0x00100000e408783b */ /* 0x010f300000000200 */
[----:B------:R-:W1:Y:S01]  /*84f0*/  MUFU.TANH R19, R19 ;  /* 0x0000001300137308 */ /* 0x000e620000002400 */
[-C--:B------:R-:W-:Y:S04]  /*8500*/  HMMA.16816.F32.BF16 R28, R188, R6.reuse, R28 ;  /* 0x00000006bc1c723c */ /* 0x080fe8000004181c */
[----:B------:R-:W-:Y:S04]  /*8510*/  FMUL.FTZ R22, R22, c[0x0][0x320] ;  /* 0x0000c80016167a20 */ /* 0x000fe80000410000 */
[C---:B------:R-:W-:Y:S01]  /*8520*/  HMMA.16816.F32.BF16 R32, R212.reuse, R6, R32 ;  /* 0x00000006d420723c */ /* 0x040fe20000041820 */
[----:B------:R-:W-:Y:S01]  /*8530*/  MUFU.TANH R17, R17 ;  /* 0x0000001100117308 */ /* 0x000fe20000002400 */
[----:B------:R-:W1:Y:S02]  /*8540*/  LDSM.16.M88.4 R4, [R228+0x1800] ;  /* 0x00180000e404783b */ /* 0x000e640000000200 */
[----:B------:R-:W-:Y:S02]  /*8550*/  FMUL.FTZ R20, R20, c[0x0][0x320] ;  /* 0x0000c80014147a20 */ /* 0x000fe40000410000 */
[----:B------:R-:W-:Y:S02]  /*8560*/  FMUL.FTZ R23, R23, c[0x0][0x320] ;  /* 0x0000c80017177a20 */ /* 0x000fe40000410000 */
[----:B------:R-:W-:Y:S03]  /*8570*/  FMUL.FTZ R24, R24, c[0x0][0x320] ;  /* 0x0000c80018187a20 */ /* 0x000fe60000410000 */
[----:B------:R-:W1:Y:S01]  /*8580*/  MUFU.TANH R22, R22 ;  /* 0x0000001600167308 */ /* 0x000e620000002400 */
        /* <DEDUP_REMOVED lines=8> */
[-C--:B----4-:R-:W-:Y:S03]  /*8610*/  HMMA.16816.F32.BF16 R36, R212, R8.reuse, R36 ;  /* 0x00000008d424723c */ /* 0x090fe60000041824 */
[----:B------:R-:W-:Y:S02]  /*8620*/  FMUL.FTZ R34, R34, c[0x0][0x320] ;  /* 0x0000c80022227a20 */ /* 0x000fe40000410000 */
[----:B------:R-:W-:Y:S01]  /*8630*/  FMUL.FTZ R32, R32, c[0x0][0x320] ;  /* 0x0000c80020207a20 */ /* 0x000fe20000410000 */
[----:B------:R-:W-:Y:S01]  /*8640*/  MUFU.TANH R20, R20 ;  /* 0x0000001400147308 */ /* 0x000fe20000002400 */
[----:B------:R-:W-:Y:S01]  /*8650*/  FMUL.FTZ R35, R35, c[0x0][0x320] ;  /* 0x0000c80023237a20 */ /* 0x000fe20000410000 */
[C---:B------:R-:W-:Y:S04]  /*8660*/  HMMA.16816.F32.BF16 R40, R188.reuse, R8, R40 ;  /* 0x00000008bc28723c */ /* 0x040fe80000041828 */
[----:B------:R-:W-:Y:S02]  /*8670*/  FMUL.FTZ R33, R33, c[0x0][0x320] ;  /* 0x0000c80021217a20 */ /* 0x000fe40000410000 */
[----:B------:R-:W-:Y:S02]  /*8680*/  FMUL.FTZ R26, R26, c[0x0][0x320] ;  /* 0x0000c8001a1a7a20 */ /* 0x000fe40000410000 */
[----:B------:R-:W-:Y:S01]  /*8690*/  MUFU.TANH R25, R25 ;  /* 0x0000001900197308 */ /* 0x000fe20000002400 */
[-C--:B------:R-:W-:Y:S07]  /*86a0*/  HMMA.16816.F32.BF16 R44, R188, R10.reuse, R44 ;  /* 0x0000000abc2c723c */ /* 0x080fee000004182c */
[----:B------:R-:W-:Y:S01]  /*86b0*/  FMUL.FTZ R36, R36, c[0x0][0x320] ;  /* 0x0000c80024247a20 */ /* 0x000fe20000410000 */
[C---:B------:R-:W-:Y:S01]  /*86c0*/  HMMA.16816.F32.BF16 R48, R212.reuse, R10, R48 ;  /* 0x0000000ad430723c */ /* 0x040fe20000041830 */
[----:B------:R-:W4:Y:S01]  /*86d0*/  MUFU.TANH R23, R23 ;  /* 0x0000001700177308 */ /* 0x000f220000002400 */
[----:B------:R-:W2:Y:S02]  /*86e0*/  LDSM.16.M88.4 R8, [R228+0x2000] ;  /* 0x00200000e408783b */ /* 0x000ea40000000200 */
[----:B------:R-:W-:Y:S02]  /*86f0*/  FMUL.FTZ R38, R38, c[0x0][0x320] ;  /* 0x0000c80026267a20 */ /* 0x000fe40000410000 */
[----:B------:R-:W-:Y:S02]  /*8700*/  FMUL.FTZ R37, R37, c[0x0][0x320] ;  /* 0x0000c80025257a20 */ /* 0x000fe40000410000 */
[-C--:B-1----:R-:W-:Y:S03]  /*8710*/  HMMA.16816.F32.BF16 R52, R212, R4.reuse, R52 ;  /* 0x00000004d434723c */ /* 0x082fe60000041834 */
[----:B------:R-:W-:Y:S01]  /*8720*/  MUFU.TANH R34, R34 ;  /* 0x0000002200227308 */ /* 0x000fe20000002400 */
[----:B------:R-:W-:Y:S02]  /*8730*/  FMUL.FTZ R39, R39, c[0x0][0x320] ;  /* 0x0000c80027277a20 */ /* 0x000fe40000410000 */
[----:B------:R-:W-:Y:S02]  /*8740*/  FMUL.FTZ R43, R43, c[0x0][0x320] ;  /* 0x0000c8002b2b7a20 */ /* 0x000fe40000410000 */
[C---:B------:R-:W-:Y:S04]  /*8750*/  HMMA.16816.F32.BF16 R56, R188.reuse, R4, R56 ;  /* 0x00000004bc38723c */ /* 0x040fe80000041838 */
[----:B------:R-:W-:Y:S01]  /*8760*/  FMUL.FTZ R46, R46, c[0x0][0x320] ;  /* 0x0000c8002e2e7a20 */ /* 0x000fe20000410000 */
[----:B------:R-:W1:Y:S01]  /*8770*/  MUFU.TANH R21, R21 ;  /* 0x0000001500157308 */ /* 0x000e620000002400 */
[----:B------:R-:W-:Y:S02]  /*8780*/  FMUL.FTZ R41, R41, c[0x0][0x320] ;  /* 0x0000c80029297a20 */ /* 0x000fe40000410000 */
[-C--:B------:R-:W-:Y:S04]  /*8790*/  HMMA.16816.F32.BF16 R60, R188, R6.reuse, R60 ;  /* 0x00000006bc3c723c */ /* 0x080fe8000004183c */
[----:B------:R-:W-:Y:S02]  /*87a0*/  FMUL.FTZ R48, R48, c[0x0][0x320] ;  /* 0x0000c80030307a20 */ /* 0x000fe40000410000 */
[----:B------:R-:W-:Y:S01]  /*87b0*/  FMUL.FTZ R49, R49, c[0x0][0x320] ;  /* 0x0000c80031317a20 */ /* 0x000fe20000410000 */
[----:B------:R-:W1:Y:S01]  /*87c0*/  MUFU.TANH R32, R32 ;  /* 0x0000002000207308 */ /* 0x000e620000002400 */
[C---:B------:R-:W-:Y:S01]  /*87d0*/  HMMA.16816.F32.BF16 R64, R212.reuse, R6, R64 ;  /* 0x00000006d440723c */ /* 0x040fe20000041840 */
[----:B------:R-:W1:Y:S03]  /*87e0*/  LDSM.16.M88.4 R4, [R228+0x2800] ;  /* 0x00280000e404783b */ /* 0x000e660000000200 */
[----:B------:R-:W-:Y:S02]  /*87f0*/  FMUL.FTZ R54, R54, c[0x0][0x320] ;  /* 0x0000c80036367a20 */ /* 0x000fe40000410000 */
[----:B------:R-:W-:Y:S02]  /*8800*/  FMUL.FTZ R52, R52, c[0x0][0x320] ;  /* 0x0000c80034347a20 */ /* 0x000fe40000410000 */
[----:B------:R-:W-:Y:S01]  /*8810*/  FMUL.FTZ R55, R55, c[0x0][0x320] ;  /* 0x0000c80037377a20 */ /* 0x000fe20000410000 */
[----:B------:R-:W-:Y:S01]  /*8820*/  MUFU.TANH R200, R38 ;  /* 0x0000002600c87308 */ /* 0x000fe20000002400 */
[-C--:B--2---:R-:W-:Y:S03]  /*8830*/  HMMA.16816.F32.BF16 R68, R212, R8.reuse, R68 ;  /* 0x00000008d444723c */ /* 0x084fe60000041844 */
[----:B------:R-:W-:Y:S02]  /*8840*/  FMUL.FTZ R53, R53, c[0x0][0x320] ;  /* 0x0000c80035357a20 */ /* 0x000fe40000410000 */
[----:B------:R-:W-:Y:S02]  /*8850*/  FMUL.FTZ R58, R58, c[0x0][0x320] ;  /* 0x0000c8003a3a7a20 */ /* 0x000fe40000410000 */
[----:B------:R-:W-:Y:S01]  /*8860*/  FMUL.FTZ R62, R62, c[0x0][0x320] ;  /* 0x0000c8003e3e7a20 */ /* 0x000fe20000410000 */
[C---:B------:R-:W-:Y:S01]  /*8870*/  HMMA.16816.F32.BF16 R72, R188.reuse, R8, R72 ;  /* 0x00000008bc48723c */ /* 0x040fe20000041848 */
[----:B------:R-:W-:Y:S03]  /*8880*/  MUFU.TANH R28, R28 ;  /* 0x0000001c001c7308 */ /* 0x000fe60000002400 */
[----:B------:R-:W-:Y:S02]  /*8890*/  FMUL.FTZ R60, R60, c[0x0][0x320] ;  /* 0x0000c8003c3c7a20 */ /* 0x000fe40000410000 */
[----:B------:R-:W-:Y:S02]  /*88a0*/  FMUL.FTZ R66, R66, c[0x0][0x320] ;  /* 0x0000c80042427a20 */ /* 0x000fe40000410000 */
[-C--:B------:R-:W-:Y:S03]  /*88b0*/  HMMA.16816.F32.BF16 R76, R188, R10.reuse, R76 ;  /* 0x0000000abc4c723c */ /* 0x080fe6000004184c */
[----:B------:R-:W-:Y:S01]  /*88c0*/  MUFU.TANH R36, R36 ;  /* 0x0000002400247308 */ /* 0x000fe20000002400 */
[----:B------:R-:W-:Y:S02]  /*88d0*/  FMUL.FTZ R64, R64, c[0x0][0x320] ;  /* 0x0000c80040407a20 */ /* 0x000fe40000410000 */
[----:B------:R-:W-:Y:S02]  /*88e0*/  FMUL.FTZ R67, R67, c[0x0][0x320] ;  /* 0x0000c80043437a20 */ /* 0x000fe40000410000 */
[----:B------:R-:W-:Y:S01]  /*88f0*/  FMUL.FTZ R71, R71, c[0x0][0x320] ;  /* 0x0000c80047477a20 */ /* 0x000fe20000410000 */
[C---:B------:R-:W-:Y:S01]  /*8900*/  HMMA.16816.F32.BF16 R80, R212.reuse, R10, R80 ;  /* 0x0000000ad450723c */ /* 0x040fe20000041850 */
[----:B------:R-:W2:Y:S01]  /*8910*/  LDSM.16.M88.4 R8, [R228+0x3000] ;  /* 0x00300000e408783b */ /* 0x000ea20000000200 */
[----:B------:R-:W-:Y:S04]  /*8920*/  DEPBAR.LE SB0, 0x0 ;  /* 0x000080000000791a */ /* 0x000fe80000000000 */
[----:B------:R-:W2:Y:S01]  /*8930*/  MUFU.TANH R35, R35 ;  /* 0x0000002300237308 */ /* 0x000ea20000002400 */
[----:B------:R-:W-:Y:S01]  /*8940*/  FMUL.FTZ R68, R68, c[0x0][0x320] ;  /* 0x0000c80044447a20 */ /* 0x000fe20000410000 */
[-C--:B-1----:R-:W-:Y:S01]  /*8950*/  HMMA.16816.F32.BF16 R84, R212, R4.reuse, R84 ;  /* 0x00000004d454723c */ /* 0x082fe20000041854 */
[----:B------:R-:W-:Y:S04]  /*8960*/  BAR.SYNC.DEFER_BLOCKING 0x0 ;  /* 0x0000000000007b1d */ /* 0x000fe80000010000 */
[----:B------:R-:W-:Y:S02]  /*8970*/  FMUL.FTZ R57, R57, c[0x0][0x320] ;  /* 0x0000c80039397a20 */ /* 0x000fe40000410000 */
[----:B------:R-:W-:Y:S01]  /*8980*/  FMUL.FTZ R76, R76, c[0x0][0x320] ;  /* 0x0000c8004c4c7a20 */ /* 0x000fe20000410000 */
[----:B------:R1:W-:Y:S01]  /*8990*/  MUFU.TANH R222, R71 ;  /* 0x0000004700de7308 */ /* 0x0003e20000002400 */
[C---:B------:R-:W-:Y:S04]  /*89a0*/  HMMA.16816.F32.BF16 R88, R188.reuse, R4, R88 ;  /* 0x00000004bc58723c */ /* 0x040fe80000041858 */
[----:B------:R-:W-:Y:S02]  /*89b0*/  FMUL.FTZ R79, R79, c[0x0][0x320] ;  /* 0x0000c8004f4f7a20 */ /* 0x000fe40000410000 */
[----:B------:R-:W-:Y:S01]  /*89c0*/  FMUL.FTZ R61, R61, c[0x0][0x320] ;  /* 0x0000c8003d3d7a20 */ /* 0x000fe20000410000 */
[----:B------:R-:W-:Y:S01]  /*89d0*/  FMNMX.FTZ R4, R195, R117, !PT ;  /* 0x00000075c3047209 */ /* 0x000fe20007810000 */
[----:B------:R-:W-:Y:S01]  /*89e0*/  FMUL.FTZ R82, R82, c[0x0][0x320] ;  /* 0x0000c80052527a20 */ /* 0x000fe20000410000 */
[----:B------:R-:W4:Y:S01]  /*89f0*/  MUFU.TANH R33, R33 ;  /* 0x0000002100217308 */ /* 0x000f220000002400 */
[-C--:B------:R-:W-:Y:S03]  /*8a00*/  HMMA.16816.F32.BF16 R92, R188, R6.reuse, R92 ;  /* 0x00000006bc5c723c */ /* 0x080fe6000004185c */
[----:B------:R-:W-:Y:S02]  /*8a10*/  FMUL.FTZ R40, R40, c[0x0][0x320] ;  /* 0x0000c80028287a20 */ /* 0x000fe40000410000 */
[----:B------:R-:W-:Y:S02]  /*8a20*/  FMUL.FTZ R86, R86, c[0x0][0x320] ;  /* 0x0000c80056567a20 */ /* 0x000fe40000410000 */
[----:B------:R-:W-:Y:S01]  /*8a30*/  FMUL.FTZ R80, R80, c[0x0][0x320] ;  /* 0x0000c80050507a20 */ /* 0x000fe20000410000 */
[C---:B------:R-:W-:Y:S01]  /*8a40*/  HMMA.16816.F32.BF16 R96, R212.reuse, R6, R96 ;  /* 0x00000006d460723c */ /* 0x040fe20000041860 */
[----:B------:R-:W-:Y:S03]  /*8a50*/  MUFU.TANH R201, R39 ;  /* 0x0000002700c97308 */ /* 0x000fe60000002400 */
[----:B------:R-:W-:Y:S01]  /*8a60*/  FMUL.FTZ R87, R87, c[0x0][0x320] ;  /* 0x0000c80057577a20 */ /* 0x000fe20000410000 */
[----:B-1----:R-:W-:Y:S01]  /*8a70*/  FMNMX.FTZ R71, R184, R0, !PT ;  /* 0x00000000b8477209 */ /* 0x002fe20007810000 */
[----:B------:R-:W-:Y:S01]  /*8a80*/  FMUL.FTZ R85, R85, c[0x0][0x320] ;  /* 0x0000c80055557a20 */ /* 0x000fe20000410000 */
[----:B------:R-:W-:Y:S01]  /*8a90*/  FMNMX.FTZ R0, R186, R2, !PT ;  /* 0x00000002ba007209 */ /* 0x000fe20007810000 */
[-C--:B--2---:R-:W-:Y:S03]  /*8aa0*/  HMMA.16816.F32.BF16 R100, R212, R8.reuse, R100 ;  /* 0x00000008d464723c */ /* 0x084fe60000041864 */
[----:B------:R-:W-:Y:S01]  /*8ab0*/  MUFU.TANH R29, R29 ;  /* 0x0000001d001d7308 */ /* 0x000fe20000002400 */
[----:B---3--:R-:W-:Y:S01]  /*8ac0*/  FMNMX.FTZ R2, R192, R4, !PT ;  /* 0x00000004c0027209 */ /* 0x008fe20007810000 */
[----:B------:R-:W-:Y:S01]  /*8ad0*/  FMUL.FTZ R50, R50, c[0x0][0x320] ;  /* 0x0000c80032327a20 */ /* 0x000fe20000410000 */
[----:B------:R-:W-:Y:S01]  /*8ae0*/  FMNMX.FTZ R0, R18, R0, !PT ;  /* 0x0000000012007209 */ /* 0x000fe20007810000 */
[----:B------:R-:W-:Y:S01]  /*8af0*/  FMUL.FTZ R83, R83, c[0x0][0x320] ;  /* 0x0000c80053537a20 */ /* 0x000fe20000410000 */
[----:B------:R-:W-:Y:S01]  /*8b00*/  FMNMX.FTZ R71, R16, R71, !PT ;  /* 0x0000004710477209 */ /* 0x000fe20007810000 */
[----:B------:R-:W-:Y:S01]  /*8b10*/  FMUL.FTZ R88, R88, c[0x0][0x320] ;  /* 0x0000c80058587a20 */ /* 0x000fe20000410000 */
[C---:B------:R-:W-:Y:S03]  /*8b20*/  HMMA.16816.F32.BF16 R104, R188.reuse, R8, R104 ;  /* 0x00000008bc68723c */ /* 0x040fe60000041868 */
[----:B------:R-:W-:Y:S01]  /*8b30*/  MUFU.TANH R40, R40 ;  /* 0x0000002800287308 */ /* 0x000fe20000002400 */
[----:B------:R-:W-:Y:S01]  /*8b40*/  FMNMX.FTZ R2, R12, R2, !PT ;  /* 0x000000020c027209 */ /* 0x000fe20007810000 */
[----:B------:R-:W-:Y:S01]  /*8b50*/  FMUL.FTZ R81, R81, c[0x0][0x320] ;  /* 0x0000c80051517a20 */ /* 0x000fe20000410000 */
[----:B------:R-:W-:Y:S01]  /*8b60*/  FMNMX.FTZ R0, R19, R0, !PT ;  /* 0x0000000013007209 */ /* 0x000fe20007810000 */
[----:B------:R-:W-:Y:S01]  /*8b70*/  FMUL.FTZ R84, R84, c[0x0][0x320] ;  /* 0x0000c80054547a20 */ /* 0x000fe20000410000 */
[----:B------:R-:W-:Y:S01]  /*8b80*/  FMNMX.FTZ R2, R13, R2, !PT ;  /* 0x000000020d027209 */ /* 0x000fe20007810000 */
[-C--:B------:R-:W-:Y:S03]  /*8b90*/  HMMA.16816.F32.BF16 R108, R188, R10.reuse, R108 ;  /* 0x0000000abc6c723c */ /* 0x080fe6000004186c */
[----:B------:R-:W-:Y:S01]  /*8ba0*/  FMNMX.FTZ R4, R22, R0, !PT ;  /* 0x0000000016047209 */ /* 0x000fe20007810000 */
[----:B------:R-:W-:Y:S01]  /*8bb0*/  MUFU.TANH R26, R26 ;  /* 0x0000001a001a7308 */ /* 0x000fe20000002400 */
[----:B------:R-:W-:Y:S01]  /*8bc0*/  FMNMX.FTZ R71, R17, R71, !PT ;  /* 0x0000004711477209 */ /* 0x000fe20007810000 */
[----:B------:R-:W-:Y:S01]  /*8bd0*/  FMUL.FTZ R91, R91, c[0x0][0x320] ;  /* 0x0000c8005b5b7a20 */ /* 0x000fe20000410000 */
[----:B----4-:R-:W-:Y:S01]  /*8be0*/  FMNMX.FTZ R4, R23, R4, !PT ;  /* 0x0000000417047209 */ /* 0x010fe20007810000 */
[----:B------:R-:W-:Y:S04]  /*8bf0*/  HMMA.16816.F32.BF16 R112, R212, R10, R112 ;  /* 0x0000000ad470723c */ /* 0x000fe80000041870 */
[----:B------:R-:W-:Y:S01]  /*8c00*/  FMNMX.FTZ R71, R20, R71, !PT ;  /* 0x0000004714477209 */ /* 0x000fe20007810000 */
[----:B------:R-:W-:Y:S01]  /*8c10*/  FMUL.FTZ R90, R90, c[0x0][0x320] ;  /* 0x0000c8005a5a7a20 */ /* 0x000fe20000410000 */
[----:B------:R-:W1:Y:S01]  /*8c20*/  MUFU.TANH R37, R37 ;  /* 0x0000002500257308 */ /* 0x000e620000002400 */
[----:B------:R-:W-:Y:S01]  /*8c30*/  FMUL.FTZ R51, R51, c[0x0][0x320] ;  /* 0x0000c80033337a20 */ /* 0x000fe20000410000 */
[----:B------:R-:W-:Y:S01]  /*8c40*/  FMNMX.FTZ R71, R21, R71, !PT ;  /* 0x0000004715477209 */ /* 0x000fe20007810000 */
[----:B------:R-:W-:Y:S03]  /*8c50*/  FMUL.FTZ R96, R96, c[0x0][0x320] ;  /* 0x0000c80060607a20 */ /* 0x000fe60000410000 */
[----:B------:R-:W-:Y:S01]  /*8c60*/  FMUL.FTZ R98, R98, c[0x0][0x320] ;  /* 0x0000c80062627a20 */ /* 0x000fe20000410000 */
[----:B------:R-:W-:Y:S01]  /*8c70*/  FMNMX.FTZ R4, R34, R4, !PT ;  /* 0x0000000422047209 */ /* 0x000fe20007810000 */
[----:B------:R-:W-:Y:S01]  /*8c80*/  FMUL.FTZ R99, R99, c[0x0][0x320] ;  /* 0x0000c80063637a20 */ /* 0x000fe20000410000 */
[----:B------:R-:W-:Y:S01]  /*8c90*/  FMNMX.FTZ R71, R32, R71, !PT ;  /* 0x0000004720477209 */ /* 0x000fe20007810000 */
[----:B------:R-:W2:Y:S01]  /*8ca0*/  MUFU.TANH R50, R50 ;  /* 0x0000003200327308 */ /* 0x000ea20000002400 */
[----:B------:R-:W-:Y:S01]  /*8cb0*/  FMUL.FTZ R97, R97, c[0x0][0x320] ;  /* 0x0000c80061617a20 */ /* 0x000fe20000410000 */
[----:B------:R-:W-:Y:S01]  /*8cc0*/  FMNMX.FTZ R4, R35, R4, !PT ;  /* 0x0000000423047209 */ /* 0x000fe20007810000 */
[----:B------:R-:W-:Y:S01]  /*8cd0*/  FMUL.FTZ R89, R89, c[0x0][0x320] ;  /* 0x0000c80059597a20 */ /* 0x000fe20000410000 */
[----:B------:R-:W-:Y:S01]  /*8ce0*/  FMNMX.FTZ R71, R33, R71, !PT ;  /* 0x0000004721477209 */ /* 0x000fe20007810000 */
[----:B------:R-:W-:Y:S01]  /*8cf0*/  FMUL.FTZ R93, R93, c[0x0][0x320] ;  /* 0x0000c8005d5d7a20 */ /* 0x000fe20000410000 */
[----:B------:R-:W-:Y:S01]  /*8d00*/  FMNMX.FTZ R4, R200, R4, !PT ;  /* 0x00000004c8047209 */ /* 0x000fe20007810000 */
[----:B------:R-:W-:Y:S01]  /*8d10*/  FMUL.FTZ R105, R105, c[0x0][0x320] ;  /* 0x0000c80069697a20 */ /* 0x000fe20000410000 */
[----:B------:R-:W-:Y:S01]  /*8d20*/  FMNMX.FTZ R71, R36, R71, !PT ;  /* 0x0000004724477209 */ /* 0x000fe20007810000 */
[----:B------:R-:W-:Y:S01]  /*8d30*/  FMUL.FTZ R113, R113, c[0x0][0x320] ;  /* 0x0000c80071717a20 */ /* 0x000fe20000410000 */
[----:B------:R-:W3:Y:S01]  /*8d40*/  MUFU.TANH R48, R48 ;  /* 0x0000003000307308 */ /* 0x000ee20000002400 */
[----:B------:R-:W-:Y:S01]  /*8d50*/  FMUL.FTZ R94, R94, c[0x0][0x320] ;  /* 0x0000c8005e5e7a20 */ /* 0x000fe20000410000 */
[----:B------:R-:W-:Y:S01]  /*8d60*/  FMNMX.FTZ R0, R24, R2, !PT ;  /* 0x0000000218007209 */ /* 0x000fe20007810000 */
[----:B------:R-:W-:Y:S01]  /*8d70*/  FMUL.FTZ R95, R95, c[0x0][0x320] ;  /* 0x0000c8005f5f7a20 */ /* 0x000fe20000410000 */
[----:B-1----:R-:W-:Y:S01]  /*8d80*/  FMNMX.FTZ R71, R37, R71, !PT ;  /* 0x0000004725477209 */ /* 0x002fe20007810000 */
[----:B------:R-:W-:Y:S01]  /*8d90*/  FMUL.FTZ R73, R73, c[0x0][0x320] ;  /* 0x0000c80049497a20 */ /* 0x000fe20000410000 */
[----:B------:R-:W-:Y:S01]  /*8da0*/  FMNMX.FTZ R0, R25, R0, !PT ;  /* 0x0000000019007209 */ /* 0x000fe20007810000 */
[----:B------:R-:W-:Y:S02]  /*8db0*/  FMUL.FTZ R77, R77, c[0x0][0x320] ;  /* 0x0000c8004d4d7a20 */ /* 0x000fe40000410000 */
[----:B------:R-:W-:Y:S01]  /*8dc0*/  FMUL.FTZ R103, R103, c[0x0][0x320] ;  /* 0x0000c80067677a20 */ /* 0x000fe20000410000 */
[----:B------:R-:W1:Y:S01]  /*8dd0*/  MUFU.TANH R51, R51 ;  /* 0x0000003300337308 */ /* 0x000e620000002400 */
[----:B------:R-:W-:Y:S01]  /*8de0*/  FMUL.FTZ R108, R108, c[0x0][0x320] ;  /* 0x0000c8006c6c7a20 */ /* 0x000fe20000410000 */
[----:B------:R-:W-:Y:S01]  /*8df0*/  FMNMX.FTZ R0, R28, R0, !PT ;  /* 0x000000001c007209 */ /* 0x000fe20007810000 */
[----:B------:R-:W-:Y:S02]  /*8e00*/  FMUL.FTZ R92, R92, c[0x0][0x320] ;  /* 0x0000c8005c5c7a20 */ /* 0x000fe40000410000 */
[----:B------:R-:W-:Y:S01]  /*8e10*/  FMUL.FTZ R112, R112, c[0x0][0x320] ;  /* 0x0000c80070707a20 */ /* 0x000fe20000410000 */
[----:B------:R-:W-:Y:S01]  /*8e20*/  FMNMX.FTZ R0, R29, R0, !PT ;  /* 0x000000001d007209 */ /* 0x000fe20007810000 */
[----:B------:R-:W-:Y:S02]  /*8e30*/  FMUL.FTZ R104, R104, c[0x0][0x320] ;  /* 0x0000c80068687a20 */ /* 0x000fe40000410000 */
[----:B------:R-:W-:Y:S01]  /*8e40*/  FMUL.FTZ R74, R74, c[0x0][0x320] ;  /* 0x0000c8004a4a7a20 */ /* 0x000fe20000410000 */
[----:B------:R-:W4:Y:S01]  /*8e50*/  MUFU.TANH R49, R49 ;  /* 0x0000003100317308 */ /* 0x000f220000002400 */
[----:B------:R-:W-:Y:S01]  /*8e60*/  FMUL.FTZ R78, R78, c[0x0][0x320] ;  /* 0x0000c8004e4e7a20 */ /* 0x000fe20000410000 */
[----:B------:R-:W-:Y:S01]  /*8e70*/  FMNMX.FTZ R2, R40, R0, !PT ;  /* 0x0000000028027209 */ /* 0x000fe20007810000 */
[----:B------:R-:W-:Y:S01]  /*8e80*/  FMUL.FTZ R107, R107, c[0x0][0x320] ;  /* 0x0000c8006b6b7a20 */ /* 0x000fe20000410000 */
[----:B------:R-:W-:Y:S01]  /*8e90*/  FMNMX.FTZ R0, R201, R4, !PT ;  /* 0x00000004c9007209 */ /* 0x000fe20007810000 */
[----:B------:R-:W-:Y:S01]  /*8ea0*/  FMUL.FTZ R106, R106, c[0x0][0x320] ;  /* 0x0000c8006a6a7a20 */ /* 0x000fe20000410000 */
[----:B------:R-:W-:Y:S01]  /*8eb0*/  FMNMX.FTZ R4, R194, R118, !PT ;  /* 0x00000076c2047209 */ /* 0x000fe20007810000 */
[----:B------:R-:W-:Y:S01]  /*8ec0*/  FMUL.FTZ R65, R65, c[0x0][0x320] ;  /* 0x0000c80041417a20 */ /* 0x000fe20000410000 */
[----:B--2---:R-:W-:Y:S01]  /*8ed0*/  FMNMX.FTZ R0, R50, R0, !PT ;  /* 0x0000000032007209 */ /* 0x004fe20007810000 */
[----:B------:R-:W-:Y:S01]  /*8ee0*/  FMUL.FTZ R70, R70, c[0x0][0x320] ;  /* 0x0000c80046467a20 */ /* 0x000fe20000410000 */
[----:B------:R-:W2:Y:S01]  /*8ef0*/  MUFU.TANH R216, R54 ;  /* 0x0000003600d87308 */ /* 0x000ea20000002400 */
[----:B------:R-:W-:Y:S01]  /*8f00*/  FMNMX.FTZ R4, R193, R4, !PT ;  /* 0x00000004c1047209 */ /* 0x000fe20007810000 */
[----:B------:R-:W-:Y:S01]  /*8f10*/  FMUL.FTZ R45, R45, c[0x0][0x320] ;  /* 0x0000c8002d2d7a20 */ /* 0x000fe20000410000 */
[----:B---3--:R-:W-:Y:S01]  /*8f20*/  FMNMX.FTZ R71, R48, R71, !PT ;  /* 0x0000004730477209 */ /* 0x008fe20007810000 */
[----:B------:R-:W-:Y:S01]  /*8f30*/  FMUL.FTZ R42, R42, c[0x0][0x320] ;  /* 0x0000c8002a2a7a20 */ /* 0x000fe20000410000 */
[----:B-1----:R-:W-:Y:S01]  /*8f40*/  FMNMX.FTZ R0, R51, R0, !PT ;  /* 0x0000000033007209 */ /* 0x002fe20007810000 */
[----:B------:R-:W-:Y:S02]  /*8f50*/  FMUL.FTZ R59, R59, c[0x0][0x320] ;  /* 0x0000c8003b3b7a20 */ /* 0x000fe40000410000 */
[----:B------:R-:W-:Y:S02]  /*8f60*/  FMUL.FTZ R63, R63, c[0x0][0x320] ;  /* 0x0000c8003f3f7a20 */ /* 0x000fe40000410000 */
[----:B------:R-:W1:Y:S01]  /*8f70*/  MUFU.TANH R206, R52 ;  /* 0x0000003400ce7308 */ /* 0x000e620000002400 */
[----:B------:R-:W-:Y:S02]  /*8f80*/  FMUL.FTZ R69, R69, c[0x0][0x320] ;  /* 0x0000c80045457a20 */ /* 0x000fe40000410000 */
[----:B------:R-:W-:Y:S01]  /*8f90*/  FMUL.FTZ R72, R72, c[0x0][0x320] ;  /* 0x0000c80048487a20 */ /* 0x000fe20000410000 */
[----:B----4-:R-:W-:Y:S01]  /*8fa0*/  FMNMX.FTZ R71, R49, R71, !PT ;  /* 0x0000004731477209 */ /* 0x010fe20007810000 */
[----:B------:R-:W-:Y:S02]  /*8fb0*/  FMUL.FTZ R102, R102, c[0x0][0x320] ;  /* 0x0000c80066667a20 */ /* 0x000fe40000410000 */
[----:B------:R-:W-:Y:S02]  /*8fc0*/  FMUL.FTZ R109, R109, c[0x0][0x320] ;  /* 0x0000c8006d6d7a20 */ /* 0x000fe40000410000 */
[----:B------:R-:W-:Y:S01]  /*8fd0*/  FMUL.FTZ R100, R100, c[0x0][0x320] ;  /* 0x0000c80064647a20 */ /* 0x000fe20000410000 */
[----:B------:R-:W3:Y:S01]  /*8fe0*/  MUFU.TANH R245, R55 ;  /* 0x0000003700f57308 */ /* 0x000ee20000002400 */
[----:B------:R-:W-:Y:S02]  /*8ff0*/  FMUL.FTZ R101, R101, c[0x0][0x320] ;  /* 0x0000c80065657a20 */ /* 0x000fe40000410000 */
[----:B------:R-:W-:Y:S01]  /*9000*/  FMUL.FTZ R114, R114, c[0x0][0x320] ;  /* 0x0000c80072727a20 */ /* 0x000fe20000410000 */
[----:B--2---:R-:W-:Y:S01]  /*9010*/  FMNMX.FTZ R0, R216, R0, !PT ;  /* 0x00000000d8007209 */ /* 0x004fe20007810000 */
[----:B------:R-:W-:Y:S02]  /*9020*/  FMUL.FTZ R115, R115, c[0x0][0x320] ;  /* 0x0000c80073737a20 */ /* 0x000fe40000410000 */
[----:B------:R-:W-:Y:S02]  /*9030*/  FMUL.FTZ R47, R47, c[0x0][0x320] ;  /* 0x0000c8002f2f7a20 */ /* 0x000fe40000410000 */
[----:B------:R-:W-:Y:S01]  /*9040*/  FMUL.FTZ R75, R75, c[0x0][0x320] ;  /* 0x0000c8004b4b7a20 */ /* 0x000fe20000410000 */
[----:B------:R2:W4:Y:S01]  /*9050*/  MUFU.TANH R208, R53 ;  /* 0x0000003500d07308 */ /* 0x0005220000002400 */
[----:B------:R-:W-:Y:S02]  /*9060*/  FMUL.FTZ R44, R44, c[0x0][0x320] ;  /* 0x0000c8002c2c7a20 */ /* 0x000fe40000410000 */
[----:B------:R-:W-:Y:S01]  /*9070*/  FMUL.FTZ R56, R56, c[0x0][0x320] ;  /* 0x0000c80038387a20 */ /* 0x000fe20000410000 */
[----:B-1----:R-:W-:Y:S06]  /*9080*/  FMNMX.FTZ R71, R206, R71, !PT ;  /* 0x00000047ce477209 */ /* 0x002fec0007810000 */
[----:B------:R-:W1:Y:S01]  /*9090*/  MUFU.TANH R209, R66 ;  /* 0x0000004200d17308 */ /* 0x000e620000002400 */
[----:B---3--:R-:W-:Y:S09]  /*90a0*/  FMNMX.FTZ R0, R245, R0, !PT ;  /* 0x00000000f5007209 */ /* 0x008ff20007810000 */
[----:B------:R-:W3:Y:S01]  /*90b0*/  MUFU.TANH R203, R64 ;  /* 0x0000004000cb7308 */ /* 0x000ee20000002400 */
[----:B--2---:R-:W2:Y:S01]  /*90c0*/  LDL.64 R52, [R1+0x40] ;  /* 0x0000400001347983 */ /* 0x004ea20000100a00 */
[----:B----4-:R-:W-:Y:S08]  /*90d0*/  FMNMX.FTZ R71, R208, R71, !PT ;  /* 0x00000047d0477209 */ /* 0x010ff00007810000 */
[----:B------:R-:W4:Y:S01]  /*90e0*/  MUFU.TANH R41, R41 ;  /* 0x0000002900297308 */ /* 0x000f220000002400 */
[----:B-1----:R-:W-:Y:S09]  /*90f0*/  FMNMX.FTZ R0, R209, R0, !PT ;  /* 0x00000000d1007209 */ /* 0x002ff20007810000 */
[----:B------:R-:W1:Y:S01]  /*9100*/  MUFU.TANH R211, R67 ;  /* 0x0000004300d37308 */ /* 0x000e620000002400 */
[----:B---3--:R-:W-:Y:S09]  /*9110*/  FMNMX.FTZ R71, R203, R71, !PT ;  /* 0x00000047cb477209 */ /* 0x008ff20007810000 */
[----:B------:R-:W3:Y:S01]  /*9120*/  MUFU.TANH R202, R65 ;  /* 0x0000004100ca7308 */ /* 0x000ee20000002400 */
[----:B----4-:R-:W-:Y:S09]  /*9130*/  FMNMX.FTZ R2, R41, R2, !PT ;  /* 0x0000000229027209 */ /* 0x010ff20007810000 */
[----:B------:R-:W4:Y:S01]  /*9140*/  MUFU.TANH R44, R44 ;  /* 0x0000002c002c7308 */ /* 0x000f220000002400 */
[----:B-1----:R-:W-:Y:S09]  /*9150*/  FMNMX.FTZ R0, R211, R0, !PT ;  /* 0x00000000d3007209 */ /* 0x002ff20007810000 */
[----:B------:R-:W1:Y:S01]  /*9160*/  MUFU.TANH R218, R70 ;  /* 0x0000004600da7308 */ /* 0x000e620000002400 */
[----:B---3--:R-:W-:Y:S09]  /*9170*/  FMNMX.FTZ R71, R202, R71, !PT ;  /* 0x00000047ca477209 */ /* 0x008ff20007810000 */
[----:B------:R3:W-:Y:S01]  /*9180*/  MUFU.TANH R220, R86 ;  /* 0x0000005600dc7308 */ /* 0x0007e20000002400 */
[----:B----4-:R-:W-:Y:S09]  /*9190*/  FMNMX.FTZ R2, R44, R2, !PT ;  /* 0x000000022c027209 */ /* 0x010ff20007810000 */
[----:B------:R-:W4:Y:S01]  /*91a0*/  MUFU.TANH R234, R68 ;  /* 0x0000004400ea7308 */ /* 0x000f220000002400 */
[----:B-1----:R-:W-:Y:S09]  /*91b0*/  FMNMX.FTZ R0, R218, R0, !PT ;  /* 0x00000000da007209 */ /* 0x002ff20007810000 */
[----:B------:R-:W1:Y:S01]  /*91c0*/  MUFU.TANH R45, R45 ;  /* 0x0000002d002d7308 */ /* 0x000e620000002400 */
[----:B---3--:R-:W-:Y:S04]  /*91d0*/  MOV R86, R222 ;  /* 0x000000de00567202 */ /* 0x008fe80000000f00 */
[----:B------:R-:W-:Y:S05]  /*91e0*/  FMNMX.FTZ R0, R86, R0, !PT ;  /* 0x0000000056007209 */ /* 0x000fea0007810000 */
[----:B------:R-:W3:Y:S01]  /*91f0*/  MUFU.TANH R199, R56 ;  /* 0x0000003800c77308 */ /* 0x000ee20000002400 */
[----:B----4-:R-:W-:Y:S09]  /*9200*/  FMNMX.FTZ R71, R234, R71, !PT ;  /* 0x00000047ea477209 */ /* 0x010ff20007810000 */
[----:B------:R3:W-:Y:S01]  /*9210*/  MUFU.TANH R246, R63 ;  /* 0x0000003f00f67308 */ /* 0x0007e20000002400 */
[----:B-1----:R-:W-:Y:S09]  /*9220*/  FMNMX.FTZ R2, R45, R2, !PT ;  /* 0x000000022d027209 */ /* 0x002ff20007810000 */
[----:B------:R-:W1:Y:S10]  /*9230*/  MUFU.TANH R39, R82 ;  /* 0x0000005200277308 */ /* 0x000e740000002400 */
[----:B------:R-:W-:Y:S01]  /*9240*/  MUFU.TANH R204, R42 ;  /* 0x0000002a00cc7308 */ /* 0x000fe20000002400 */
[----:B---3--:R-:W-:Y:S04]  /*9250*/  MOV R63, R199 ;  /* 0x000000c7003f7202 */ /* 0x008fe80000000f00 */
[----:B------:R-:W-:Y:S05]  /*9260*/  FMNMX.FTZ R2, R63, R2, !PT ;  /* 0x000000023f027209 */ /* 0x000fea0007810000 */
[----:B------:R-:W-:Y:S01]  /*9270*/  MUFU.TANH R230, R58 ;  /* 0x0000003a00e67308 */ /* 0x000fe20000002400 */
[----:B-1----:R-:W-:Y:S04]  /*9280*/  MOV R212, R39 ;  /* 0x0000002700d47202 */ /* 0x002fe80000000f00 */
[----:B------:R-:W-:Y:S05]  /*9290*/  FMNMX.FTZ R0, R212, R0, !PT ;  /* 0x00000000d4007209 */ /* 0x000fea0007810000 */
[----:B------:R-:W-:Y:S10]  /*92a0*/  MUFU.TANH R42, R59 ;  /* 0x0000003b002a7308 */ /* 0x000ff40000002400 */
[----:B------:R-:W1:Y:S10]  /*92b0*/  MUFU.TANH R59, R69 ;  /* 0x00000045003b7308 */ /* 0x000e740000002400 */
[----:B------:R-:W3:Y:S10]  /*92c0*/  MUFU.TANH R223, R80 ;  /* 0x0000005000df7308 */ /* 0x000ef40000002400 */
[----:B------:R3:W-:Y:S01]  /*92d0*/  MUFU.TANH R58, R87 ;  /* 0x00000057003a7308 */ /* 0x0007e20000002400 */
[----:B-1----:R-:W-:Y:S09]  /*92e0*/  FMNMX.FTZ R71, R59, R71, !PT ;  /* 0x000000473b477209 */ /* 0x002ff20007810000 */
[----:B------:R-:W1:Y:S10]  /*92f0*/  MUFU.TANH R197, R57 ;  /* 0x0000003900c57308 */ /* 0x000e740000002400 */
[----:B------:R-:W-:Y:S01]  /*9300*/  MUFU.TANH R221, R60 ;  /* 0x0000003c00dd7308 */ /* 0x000fe20000002400 */
[----:B---3--:R-:W-:Y:S04]  /*9310*/  MOV R87, R223 ;  /* 0x000000df00577202 */ /* 0x008fe80000000f00 */
[----:B------:R-:W-:Y:S05]  /*9320*/  FMNMX.FTZ R71, R87, R71, !PT ;  /* 0x0000004757477209 */ /* 0x000fea0007810000 */
[----:B------:R1:W-:Y:S10]  /*9330*/  MUFU.TANH R60, R85 ;  /* 0x00000055003c7308 */ /* 0x0003f40000002400 */
[----:B------:R-:W3:Y:S10]  /*9340*/  MUFU.TANH R14, R14 ;  /* 0x0000000e000e7308 */ /* 0x000ef40000002400 */
[----:B------:R-:W4:Y:S01]  /*9350*/  MUFU.TANH R233, R83 ;  /* 0x0000005300e97308 */ /* 0x000f220000002400 */
[----:B-1----:R-:W-:Y:S04]  /*9360*/  MOV R85, R197 ;  /* 0x000000c500557202 */ /* 0x002fe80000000f00 */
[----:B------:R-:W-:Y:S05]  /*9370*/  FMNMX.FTZ R2, R85, R2, !PT ;  /* 0x0000000255027209 */ /* 0x000fea0007810000 */
[----:B------:R1:W-:Y:S01]  /*9380*/  MUFU.TANH R248, R88 ;  /* 0x0000005800f87308 */ /* 0x0003e20000002400 */
[----:B---3--:R-:W-:Y:S09]  /*9390*/  FMNMX.FTZ R4, R14, R4, !PT ;  /* 0x000000040e047209 */ /* 0x008ff20007810000 */
[----:B------:R-:W3:Y:S01]  /*93a0*/  MUFU.TANH R15, R15 ;  /* 0x0000000f000f7308 */ /* 0x000ee20000002400 */
[----:B----4-:R-:W-:Y:S04]  /*93b0*/  FMNMX.FTZ R0, R233, R0, !PT ;  /* 0x00000000e9007209 */ /* 0x010fe80007810000 */
[----:B------:R-:W-:Y:S05]  /*93c0*/  FMNMX.FTZ R0, R220, R0, !PT ;  /* 0x00000000dc007209 */ /* 0x000fea0007810000 */
[----:B------:R-:W4:Y:S01]  /*93d0*/  MUFU.TANH R80, R81 ;  /* 0x0000005100507308 */ /* 0x000f220000002400 */
[----:B------:R-:W-:Y:S02]  /*93e0*/  FMNMX.FTZ R0, R58, R0, !PT ;  /* 0x000000003a007209 */ /* 0x000fe40007810000 */
[----:B-1----:R-:W-:Y:S04]  /*93f0*/  MOV R88, R221 ;  /* 0x000000dd00587202 */ /* 0x002fe80000000f00 */
[----:B------:R-:W-:Y:S03]  /*9400*/  FMNMX.FTZ R2, R88, R2, !PT ;  /* 0x0000000258027209 */ /* 0x000fe60007810000 */
[----:B------:R-:W1:Y:S01]  /*9410*/  MUFU.TANH R249, R84 ;  /* 0x0000005400f97308 */ /* 0x000e620000002400 */
[----:B---3--:R-:W-:Y:S04]  /*9420*/  FMNMX.FTZ R4, R15, R4, !PT ;  /* 0x000000040f047209 */ /* 0x008fe80007810000 */
[----:B------:R-:W-:Y:S05]  /*9430*/  FMNMX.FTZ R4, R26, R4, !PT ;  /* 0x000000041a047209 */ /* 0x000fea0007810000 */
[----:B------:R1:W-:Y:S01]  /*9440*/  MUFU.TANH R244, R91 ;  /* 0x0000005b00f47308 */ /* 0x0003e20000002400 */
[----:B----4-:R-:W-:Y:S09]  /*9450*/  FMNMX.FTZ R71, R80, R71, !PT ;  /* 0x0000004750477209 */ /* 0x010ff20007810000 */
[----:B------:R-:W3:Y:S10]  /*9460*/  MUFU.TANH R250, R61 ;  /* 0x0000003d00fa7308 */ /* 0x000ef40000002400 */
[----:B------:R3:W-:Y:S01]  /*9470*/  MUFU.TANH R247, R90 ;  /* 0x0000005a00f77308 */ /* 0x0007e20000002400 */
[----:B-1----:R-:W-:Y:S04]  /*9480*/  MOV R91, R249 ;  /* 0x000000f9005b7202 */ /* 0x002fe80000000f00 */
[----:B------:R-:W-:Y:S05]  /*9490*/  FMNMX.FTZ R71, R91, R71, !PT ;  /* 0x000000475b477209 */ /* 0x000fea0007810000 */
[----:B------:R-:W1:Y:S01]  /*94a0*/  MUFU.TANH R27, R27 ;  /* 0x0000001b001b7308 */ /* 0x000e620000002400 */
[----:B------:R-:W-:Y:S09]  /*94b0*/  FMNMX.FTZ R71, R60, R71, !PT ;  /* 0x000000473c477209 */ /* 0x000ff20007810000 */
[----:B------:R-:W4:Y:S01]  /*94c0*/  MUFU.TANH R198, R96 ;  /* 0x0000006000c67308 */ /* 0x000f220000002400 */
[----:B---3--:R-:W-:Y:S04]  /*94d0*/  MOV R90, R250 ;  /* 0x000000fa005a7202 */ /* 0x008fe80000000f00 */
[----:B------:R-:W-:Y:S05]  /*94e0*/  FMNMX.FTZ R2, R90, R2, !PT ;  /* 0x000000025a027209 */ /* 0x000fea0007810000 */
[----:B------:R-:W3:Y:S01]  /*94f0*/  MUFU.TANH R219, R72 ;  /* 0x0000004800db7308 */ /* 0x000ee20000002400 */
[----:B-1----:R-:W-:Y:S09]  /*9500*/  FMNMX.FTZ R4, R27, R4, !PT ;  /* 0x000000041b047209 */ /* 0x002ff20007810000 */
[----:B------:R-:W1:Y:S01]  /*9510*/  MUFU.TANH R196, R73 ;  /* 0x0000004900c47308 */ /* 0x000e620000002400 */
[----:B----4-:R-:W-:Y:S04]  /*9520*/  MOV R215, R198 ;  /* 0x000000c600d77202 */ /* 0x010fe80000000f00 */
[----:B------:R-:W-:Y:S05]  /*9530*/  FMNMX.FTZ R71, R215, R71, !PT ;  /* 0x00000047d7477209 */ /* 0x000fea0007810000 */
[----:B------:R-:W4:Y:S01]  /*9540*/  MUFU.TANH R98, R98 ;  /* 0x0000006200627308 */ /* 0x000f220000002400 */
[----:B---3--:R-:W-:Y:S09]  /*9550*/  FMNMX.FTZ R2, R219, R2, !PT ;  /* 0x00000002db027209 */ /* 0x008ff20007810000 */
[----:B------:R-:W3:Y:S01]  /*9560*/  MUFU.TANH R30, R30 ;  /* 0x0000001e001e7308 */ /* 0x000ee20000002400 */
[----:B-1----:R-:W-:Y:S04]  /*9570*/  MOV R84, R196 ;  /* 0x000000c400547202 */ /* 0x002fe80000000f00 */
[----:B------:R-:W-:Y:S05]  /*9580*/  FMNMX.FTZ R2, R84, R2, !PT ;  /* 0x0000000254027209 */ /* 0x000fea0007810000 */
[----:B------:R-:W1:Y:S01]  /*9590*/  MUFU.TANH R38, R76 ;  /* 0x0000004c00267308 */ /* 0x000e620000002400 */
[----:B----4-:R-:W-:Y:S09]  /*95a0*/  FMNMX.FTZ R0, R98, R0, !PT ;  /* 0x0000000062007209 */ /* 0x010ff20007810000 */
[----:B------:R-:W4:Y:S01]  /*95b0*/  MUFU.TANH R99, R99 ;  /* 0x0000006300637308 */ /* 0x000f220000002400 */
[----:B---3--:R-:W-:Y:S09]  /*95c0*/  FMNMX.FTZ R4, R30, R4, !PT ;  /* 0x000000041e047209 */ /* 0x008ff20007810000 */
[----:B------:R-:W3:Y:S01]  /*95d0*/  MUFU.TANH R5, R102 ;  /* 0x0000006600057308 */ /* 0x000ee20000002400 */
[----:B-1----:R-:W-:Y:S02]  /*95e0*/  MOV R213, R38 ;  /* 0x0000002600d57202 */ /* 0x002fe40000000f00 */
[----:B------:R-:W2:Y:S02]  /*95f0*/  LDL.64 R38, [R1+0x48] ;  /* 0x0000480001267983 */ /* 0x000ea40000100a00 */
[----:B------:R-:W-:Y:S05]  /*9600*/  FMNMX.FTZ R2, R213, R2, !PT ;  /* 0x00000002d5027209 */ /* 0x000fea0007810000 */
[----:B------:R3:W-:Y:S01]  /*9610*/  MUFU.TANH R188, R109 ;  /* 0x0000006d00bc7308 */ /* 0x0007e20000002400 */
[----:B----4-:R-:W-:Y:S09]  /*9620*/  FMNMX.FTZ R0, R99, R0, !PT ;  /* 0x0000000063007209 */ /* 0x010ff20007810000 */
[----:B------:R-:W1:Y:S10]  /*9630*/  MUFU.TANH R31, R31 ;  /* 0x0000001f001f7308 */ /* 0x000e740000002400 */
[----:B------:R-:W4:Y:S01]  /*9640*/  MUFU.TANH R97, R97 ;  /* 0x0000006100617308 */ /* 0x000f220000002400 */
[----:B---3--:R-:W-:Y:S04]  /*9650*/  MOV R109, R5 ;  /* 0x00000005006d7202 */ /* 0x008fe80000000f00 */
[----:B------:R-:W-:Y:S05]  /*9660*/  FMNMX.FTZ R0, R109, R0, !PT ;  /* 0x000000006d007209 */ /* 0x000fea0007810000 */
[----:B------:R-:W3:Y:S01]  /*9670*/  MUFU.TANH R251, R77 ;  /* 0x0000004d00fb7308 */ /* 0x000ee20000002400 */
[----:B-1----:R-:W-:Y:S04]  /*9680*/  FMNMX.FTZ R4, R31, R4, !PT ;  /* 0x000000041f047209 */ /* 0x002fe80007810000 */
[----:B------:R-:W-:Y:S05]  /*9690*/  FMNMX.FTZ R4, R204, R4, !PT ;  /* 0x00000004cc047209 */ /* 0x000fea0007810000 */
[----:B------:R3:W-:Y:S01]  /*96a0*/  MUFU.TANH R243, R89 ;  /* 0x0000005900f37308 */ /* 0x0007e20000002400 */
[----:B----4-:R-:W-:Y:S09]  /*96b0*/  FMNMX.FTZ R71, R97, R71, !PT ;  /* 0x0000004761477209 */ /* 0x010ff20007810000 */
[----:B------:R-:W1:Y:S10]  /*96c0*/  MUFU.TANH R6, R103 ;  /* 0x0000006700067308 */ /* 0x000e740000002400 */
[----:B------:R1:W-:Y:S01]  /*96d0*/  MUFU.TANH R191, R108 ;  /* 0x0000006c00bf7308 */ /* 0x0003e20000002400 */
[----:B---3--:R-:W-:Y:S04]  /*96e0*/  MOV R89, R251 ;  /* 0x000000fb00597202 */ /* 0x008fe80000000f00 */
[----:B------:R-:W-:Y:S05]  /*96f0*/  FMNMX.FTZ R2, R89, R2, !PT ;  /* 0x0000000259027209 */ /* 0x000fea0007810000 */
[----:B------:R3:W-:Y:S10]  /*9700*/  MUFU.TANH R61, R93 ;  /* 0x0000005d003d7308 */ /* 0x0007f40000002400 */
[----:B------:R-:W4:Y:S01]  /*9710*/  MUFU.TANH R100, R100 ;  /* 0x0000006400647308 */ /* 0x000f220000002400 */
[----:B-1----:R-:W-:Y:S04]  /*9720*/  MOV R108, R6 ;  /* 0x00000006006c7202 */ /* 0x002fe80000000f00 */
[----:B------:R-:W-:Y:S05]  /*9730*/  FMNMX.FTZ R0, R108, R0, !PT ;  /* 0x000000006c007209 */ /* 0x000fea0007810000 */
[----:B------:R-:W-:Y:S01]  /*9740*/  MUFU.TANH R240, R62 ;  /* 0x0000003e00f07308 */ /* 0x000fe20000002400 */
[----:B---3--:R-:W-:Y:S09]  /*9750*/  MOV R93, R230 ;  /* 0x000000e6005d7202 */ /* 0x008ff20000000f00 */
[----:B------:R1:W-:Y:S01]  /*9760*/  MUFU.TANH R62, R92 ;  /* 0x0000005c003e7308 */ /* 0x0003e20000002400 */
[----:B----4-:R-:W-:Y:S09]  /*9770*/  FMNMX.FTZ R71, R100, R71, !PT ;  /* 0x0000004764477209 */ /* 0x010ff20007810000 */
[----:B------:R-:W3:Y:S10]  /*9780*/  MUFU.TANH R205, R43 ;  /* 0x0000002b00cd7308 */ /* 0x000ef40000002400 */
[----:B------:R-:W4:Y:S01]  /*9790*/  MUFU.TANH R101, R101 ;  /* 0x0000006500657308 */ /* 0x000f220000002400 */
[----:B-1----:R-:W-:Y:S04]  /*97a0*/  MOV R92, R248 ;  /* 0x000000f8005c7202 */ /* 0x002fe80000000f00 */
[----:B------:R-:W-:Y:S05]  /*97b0*/  FMNMX.FTZ R2, R92, R2, !PT ;  /* 0x000000025c027209 */ /* 0x000fea0007810000 */
[----:B------:R-:W1:Y:S01]  /*97c0*/  MUFU.TANH R114, R114 ;  /* 0x0000007200727308 */ /* 0x000e620000002400 */
[----:B------:R-:W-:Y:S02]  /*97d0*/  FMNMX.FTZ R2, R243, R2, !PT ;  /* 0x00000002f3027209 */ /* 0x000fe40007810000 */
[----:B---3--:R-:W-:Y:S02]  /*97e0*/  FMNMX.FTZ R4, R205, R4, !PT ;  /* 0x00000004cd047209 */ /* 0x008fe40007810000 */
[----:B------:R-:W-:Y:S05]  /*97f0*/  FMNMX.FTZ R2, R62, R2, !PT ;  /* 0x000000023e027209 */ /* 0x000fea0007810000 */
[----:B------:R-:W3:Y:S01]  /*9800*/  MUFU.TANH R207, R46 ;  /* 0x0000002e00cf7308 */ /* 0x000ee20000002400 */
[----:B------:R-:W-:Y:S02]  /*9810*/  FMNMX.FTZ R2, R61, R2, !PT ;  /* 0x000000023d027209 */ /* 0x000fe40007810000 */
[----:B----4-:R-:W-:Y:S07]  /*9820*/  FMNMX.FTZ R71, R101, R71, !PT ;  /* 0x0000004765477209 */ /* 0x010fee0007810000 */
[----:B------:R-:W4:Y:S01]  /*9830*/  MUFU.TANH R102, R112 ;  /* 0x0000007000667308 */ /* 0x000f220000002400 */
[----:B-1----:R-:W-:Y:S09]  /*9840*/  FMNMX.FTZ R0, R114, R0, !PT ;  /* 0x0000000072007209 */ /* 0x002ff20007810000 */
[----:B------:R-:W1:Y:S01]  /*9850*/  MUFU.TANH R115, R115 ;  /* 0x0000007300737308 */ /* 0x000e620000002400 */
[----:B---3--:R-:W-:Y:S09]  /*9860*/  FMNMX.FTZ R4, R207, R4, !PT ;  /* 0x00000004cf047209 */ /* 0x008ff20007810000 */
[----:B------:R-:W3:Y:S01]  /*9870*/  MUFU.TANH R210, R47 ;  /* 0x0000002f00d27308 */ /* 0x000ee20000002400 */
[----:B----4-:R-:W-:Y:S02]  /*9880*/  FMNMX.FTZ R71, R102, R71, !PT ;  /* 0x0000004766477209 */ /* 0x010fe40007810000 */
[----:B------:R-:W-:Y:S07]  /*9890*/  MOV R112, R247 ;  /* 0x000000f700707202 */ /* 0x000fee0000000f00 */
[----:B------:R-:W4:Y:S01]  /*98a0*/  MUFU.TANH R96, R113 ;  /* 0x0000007100607308 */ /* 0x000f220000002400 */
[----:B-1----:R-:W-:Y:S05]  /*98b0*/  FMNMX.FTZ R0, R115, R0, !PT ;  /* 0x0000000073007209 */ /* 0x002fea0007810000 */
[----:B------:R-:W1:Y:S04]  /*98c0*/  SHFL.BFLY PT, R70, R0, 0x2, 0x1f ;  /* 0x0c401f0000467f89 */ /* 0x000e6800000e0000 */
[----:B------:R-:W1:Y:S01]  /*98d0*/  MUFU.TANH R46, R104 ;  /* 0x00000068002e7308 */ /* 0x000e620000002400 */
[----:B---3--:R-:W-:Y:S04]  /*98e0*/  FMNMX.FTZ R4, R210, R4, !PT ;  /* 0x00000004d2047209 */ /* 0x008fe80007810000 */
[----:B------:R-:W-:Y:S05]  /*98f0*/  FMNMX.FTZ R4, R93, R4, !PT ;  /* 0x000000045d047209 */ /* 0x000fea0007810000 */
[----:B------:R-:W3:Y:S01]  /*9900*/  MUFU.TANH R230, R105 ;  /* 0x0000006900e67308 */ /* 0x000ee20000002400 */
[----:B------:R-:W-:Y:S02]  /*9910*/  FMNMX.FTZ R4, R42, R4, !PT ;  /* 0x000000042a047209 */ /* 0x000fe40007810000 */
[----:B----4-:R-:W-:Y:S02]  /*9920*/  FMNMX.FTZ R71, R96, R71, !PT ;  /* 0x0000004760477209 */ /* 0x010fe40007810000 */
[----:B------:R-:W-:Y:S03]  /*9930*/  FMNMX.FTZ R4, R240, R4, !PT ;  /* 0x00000004f0047209 */ /* 0x000fe60007810000 */
[----:B------:R-:W4:Y:S02]  /*9940*/  SHFL.BFLY PT, R5, R71, 0x2, 0x1f ;  /* 0x0c401f0047057f89 */ /* 0x000f2400000e0000 */
[----:B------:R-:W4:Y:S01]  /*9950*/  MUFU.TANH R43, R74 ;  /* 0x0000004a002b7308 */ /* 0x000f220000002400 */
[----:B------:R-:W-:Y:S02]  /*9960*/  FMNMX.FTZ R4, R246, R4, !PT ;  /* 0x00000004f6047209 */ /* 0x000fe40007810000 */
[----:B-1----:R-:W-:Y:S02]  /*9970*/  FMNMX.FTZ R70, R0, R70, !PT ;  /* 0x0000004600467209 */ /* 0x002fe40007810000 */
[----:B------:R-:W-:Y:S05]  /*9980*/  FMNMX.FTZ R2, R46, R2, !PT ;  /* 0x000000022e027209 */ /* 0x000fea0007810000 */
[----:B------:R-:W1:Y:S01]  /*9990*/  MUFU.TANH R252, R75 ;  /* 0x0000004b00fc7308 */ /* 0x000e620000002400 */
[----:B---3--:R-:W-:Y:S04]  /*99a0*/  FMNMX.FTZ R2, R230, R2, !PT ;  /* 0x00000002e6027209 */ /* 0x008fe80007810000 */
[----:B------:R-:W-:Y:S05]  /*99b0*/  FMNMX.FTZ R2, R191, R2, !PT ;  /* 0x00000002bf027209 */ /* 0x000fea0007810000 */
[----:B------:R-:W3:Y:S01]  /*99c0*/  MUFU.TANH R217, R78 ;  /* 0x0000004e00d97308 */ /* 0x000ee20000002400 */
[----:B------:R-:W-:Y:S02]  /*99d0*/  FMNMX.FTZ R2, R188, R2, !PT ;  /* 0x00000002bc027209 */ /* 0x000fe40007810000 */
[----:B----4-:R-:W-:Y:S02]  /*99e0*/  FMNMX.FTZ R4, R43, R4, !PT ;  /* 0x000000042b047209 */ /* 0x010fe40007810000 */
[----:B------:R-:W-:Y:S01]  /*99f0*/  FMNMX.FTZ R71, R71, R5, !PT ;  /* 0x0000000547477209 */ /* 0x000fe20007810000 */
[----:B------:R-:W4:Y:S04]  /*9a00*/  SHFL.BFLY PT, R68, R2, 0x2, 0x1f ;  /* 0x0c401f0002447f89 */ /* 0x000f2800000e0000 */
[----:B------:R-:W4:Y:S01]  /*9a10*/  MUFU.TANH R119, R79 ;  /* 0x0000004f00777308 */ /* 0x000f220000002400 */
[----:B-1----:R-:W-:Y:S03]  /*9a20*/  FMNMX.FTZ R4, R252, R4, !PT ;  /* 0x00000004fc047209 */ /* 0x002fe60007810000 */
[----:B------:R-:W1:Y:S01]  /*9a30*/  SHFL.BFLY PT, R6, R71, 0x1, 0x1f ;  /* 0x0c201f0047067f89 */ /* 0x000e6200000e0000 */
[----:B------:R-:W-:Y:S05]  /*9a40*/  FMUL.FTZ R75, R110, c[0x0][0x320] ;  /* 0x0000c8006e4b7a20 */ /* 0x000fea0000410000 */
[----:B------:R-:W1:Y:S02]  /*9a50*/  MUFU.TANH R7, R107 ;  /* 0x0000006b00077308 */ /* 0x000e640000002400 */
[----:B------:R-:W1:Y:S01]  /*9a60*/  SHFL.BFLY PT, R5, R70, 0x1, 0x1f ;  /* 0x0c201f0046057f89 */ /* 0x000e6200000e0000 */
[----:B---3--:R-:W-:Y:S07]  /*9a70*/  FMNMX.FTZ R0, R217, R4, !PT ;  /* 0x00000004d9007209 */ /* 0x008fee0007810000 */
[----:B------:R-:W3:Y:S01]  /*9a80*/  MUFU.TANH R104, R94 ;  /* 0x0000005e00687308 */ /* 0x000ee20000002400 */
[----:B----4-:R-:W-:Y:S02]  /*9a90*/  FMNMX.FTZ R68, R2, R68, !PT ;  /* 0x0000004402447209 */ /* 0x010fe40007810000 */
[----:B------:R-:W-:Y:S04]  /*9aa0*/  FMNMX.FTZ R0, R119, R0, !PT ;  /* 0x0000000077007209 */ /* 0x000fe80007810000 */
[----:B------:R-:W-:Y:S01]  /*9ab0*/  FMNMX.FTZ R4, R112, R0, !PT ;  /* 0x0000000070047209 */ /* 0x000fe20007810000 */
[----:B------:R-:W-:Y:S02]  /*9ac0*/  FMUL.FTZ R0, R111, c[0x0][0x320] ;  /* 0x0000c8006f007a20 */ /* 0x000fe40000410000 */
[----:B------:R-:W4:Y:S01]  /*9ad0*/  MUFU.TANH R113, R95 ;  /* 0x0000005f00717308 */ /* 0x000f220000002400 */
[----:B-1----:R-:W-:Y:S02]  /*9ae0*/  FMNMX.FTZ R71, R71, R6, !PT ;  /* 0x0000000647477209 */ /* 0x002fe40007810000 */
[----:B------:R-:W-:Y:S03]  /*9af0*/  MOV R111, R7 ;  /* 0x00000007006f7202 */ /* 0x000fe60000000f00 */
[----:B------:R-:W-:Y:S01]  /*9b00*/  FMUL.FTZ R103, R71, c[0x0][0x2d0] ;  /* 0x0000b40047677a20 */ /* 0x000fe20000410000 */
[----:B------:R-:W-:Y:S02]  /*9b10*/  FMNMX.FTZ R70, R70, R5, !PT ;  /* 0x0000000546467209 */ /* 0x000fe40007810000 */
[----:B------:R-:W-:Y:S01]  /*9b20*/  MOV R107, R244 ;  /* 0x000000f4006b7202 */ /* 0x000fe20000000f00 */
[----:B------:R-:W1:Y:S01]  /*9b30*/  MUFU.TANH R8, R106 ;  /* 0x0000006a00087308 */ /* 0x000e620000002400 */
[--C-:B------:R-:W-:Y:S02]  /*9b40*/  FFMA.FTZ R7, R20, c[0x0][0x2d0], -R103.reuse ;  /* 0x0000b40014077a23 */ /* 0x100fe40000010867 */
[--C-:B------:R-:W-:Y:S01]  /*9b50*/  FFMA.FTZ R6, R21, c[0x0][0x2d0], -R103.reuse ;  /* 0x0000b40015067a23 */ /* 0x100fe20000010867 */
[----:B------:R-:W-:Y:S01]  /*9b60*/  FMNMX.FTZ R2, R107, R4, !PT ;  /* 0x000000046b027209 */ /* 0x000fe20007810000 */
[----:B------:R-:W-:Y:S01]  /*9b70*/  FMUL.FTZ R105, R70, c[0x0][0x2d0] ;  /* 0x0000b40046697a20 */ /* 0x000fe20000410000 */
[----:B------:R-:W1:Y:S01]  /*9b80*/  SHFL.BFLY PT, R4, R68, 0x1, 0x1f ;  /* 0x0c201f0044047f89 */ /* 0x000e6200000e0000 */
[--C-:B------:R-:W-:Y:S01]  /*9b90*/  FFMA.FTZ R5, R32, c[0x0][0x2d0], -R103.reuse ;  /* 0x0000b40020057a23 */ /* 0x100fe20000010867 */
[----:B---3--:R-:W-:Y:S01]  /*9ba0*/  FMNMX.FTZ R2, R104, R2, !PT ;  /* 0x0000000268027209 */ /* 0x008fe20007810000 */
[--C-:B------:R-:W-:Y:S01]  /*9bb0*/  FFMA.FTZ R100, R100, c[0x0][0x2d0], -R103.reuse ;  /* 0x0000b40064647a23 */ /* 0x100fe20000010867 */
[----:B------:R3:W-:Y:S01]  /*9bc0*/  MUFU.TANH R74, R0 ;  /* 0x00000000004a7308 */ /* 0x0007e20000002400 */
[--C-:B------:R-:W-:Y:S02]  /*9bd0*/  FFMA.FTZ R101, R101, c[0x0][0x2d0], -R103.reuse ;  /* 0x0000b40065657a23 */ /* 0x100fe40000010867 */
[--C-:B------:R-:W-:Y:S01]  /*9be0*/  FFMA.FTZ R102, R102, c[0x0][0x2d0], -R103.reuse ;  /* 0x0000b40066667a23 */ /* 0x100fe20000010867 */
[----:B----4-:R-:W-:Y:S02]  /*9bf0*/  FMNMX.FTZ R2, R113, R2, !PT ;  /* 0x0000000271027209 */ /* 0x010fe40007810000 */
[----:B--2---:R-:W-:Y:S04]  /*9c00*/  MOV R39, c[0x0][0x1e4] ;  /* 0x0000790000277a02 */ /* 0x004fe80000000f00 */
[----:B------:R-:W2:Y:S01]  /*9c10*/  MUFU.TANH R75, R75 ;  /* 0x0000004b004b7308 */ /* 0x000ea20000002400 */
[----:B-1----:R-:W-:Y:S09]  /*9c20*/  MOV R110, R8 ;  /* 0x00000008006e7202 */ /* 0x002ff20000000f00 */
[----:B------:R1:W-:Y:S01]  /*9c30*/  MUFU.EX2 R95, R5 ;  /* 0x00000005005f7308 */ /* 0x0003e20000000800 */
[----:B------:R-:W-:Y:S01]  /*9c40*/  FMNMX.FTZ R68, R68, R4, !PT ;  /* 0x0000000444447209 */ /* 0x000fe20007810000 */
[----:B------:R-:W-:Y:S01]  /*9c50*/  FFMA.FTZ R4, R185, c[0x0][0x2d0], -R103 ;  /* 0x0000b400b9047a23 */ /* 0x000fe20000010867 */
[----:B------:R-:W-:Y:S01]  /*9c60*/  MOV R185, R61 ;  /* 0x0000003d00b97202 */ /* 0x000fe20000000f00 */
[----:B---3--:R-:W-:Y:S01]  /*9c70*/  FADD.FTZ R0, -R71, R3 ;  /* 0x0000000347007221 */ /* 0x008fe20000010100 */
[----:B------:R-:W-:Y:S01]  /*9c80*/  FMNMX.FTZ R3, R110, R2, !PT ;  /* 0x000000026e037209 */ /* 0x000fe20007810000 */
[----:B------:R-:W-:Y:S02]  /*9c90*/  FMUL.FTZ R106, R68, c[0x0][0x2d0] ;  /* 0x0000b400446a7a20 */ /* 0x000fe40000410000 */
[----:B------:R-:W-:Y:S01]  /*9ca0*/  FMUL.FTZ R2, R0, c[0x0][0x2d0] ;  /* 0x0000b40000027a20 */ /* 0x000fe20000410000 */
[----:B------:R-:W-:Y:S01]  /*9cb0*/  FMNMX.FTZ R0, R111, R3, !PT ;  /* 0x000000036f007209 */ /* 0x000fe20007810000 */
[----:B------:R-:W-:Y:S01]  /*9cc0*/  MUFU.EX2 R244, R4 ;  /* 0x0000000400f47308 */ /* 0x000fe20000000800 */
[--C-:B------:R-:W-:Y:S02]  /*9cd0*/  FFMA.FTZ R9, R25, c[0x0][0x2d0], -R106.reuse ;  /* 0x0000b40019097a23 */ /* 0x100fe4000001086a */
[----:B------:R-:W-:Y:S01]  /*9ce0*/  FFMA.FTZ R44, R44, c[0x0][0x2d0], -R106 ;  /* 0x0000b4002c2c7a23 */ /* 0x000fe2000001086a */
[----:B--2---:R-:W-:Y:S04]  /*9cf0*/  FMNMX.FTZ R0, R75, R0, !PT ;  /* 0x000000004b007209 */ /* 0x004fe80007810000 */
[----:B------:R-:W-:Y:S02]  /*9d00*/  FMNMX.FTZ R0, R74, R0, !PT ;  /* 0x000000004a007209 */ /* 0x000fe40007810000 */
[----:B------:R2:W3:Y:S03]  /*9d10*/  MUFU.EX2 R73, R2 ;  /* 0x0000000200497308 */ /* 0x0004e60000000800 */
[----:B------:R-:W4:Y:S01]  /*9d20*/  SHFL.BFLY PT, R3, R0, 0x2, 0x1f ;  /* 0x0c401f0000037f89 */ /* 0x000f2200000e0000 */
[----:B-1----:R-:W-:Y:S06]  /*9d30*/  FFMA.FTZ R5, R34, c[0x0][0x2d0], -R105 ;  /* 0x0000b40022057a23 */ /* 0x002fec0000010869 */
[----:B------:R-:W-:Y:S10]  /*9d40*/  MUFU.EX2 R214, R5 ;  /* 0x0000000500d67308 */ /* 0x000ff40000000800 */
[----:B------:R1:W-:Y:S01]  /*9d50*/  MUFU.EX2 R81, R7 ;  /* 0x0000000700517308 */ /* 0x0003e20000000800 */
[----:B--2---:R-:W-:Y:S01]  /*9d60*/  FADD.FTZ R2, -R70, R116 ;  /* 0x0000007446027221 */ /* 0x004fe20000010100 */
[----:B----4-:R-:W-:Y:S01]  /*9d70*/  FMNMX.FTZ R0, R0, R3, !PT ;  /* 0x0000000300007209 */ /* 0x010fe20007810000 */
[----:B------:R-:W-:Y:S07]  /*9d80*/  FFMA.FTZ R3, R17, c[0x0][0x2d0], -R103 ;  /* 0x0000b40011037a23 */ /* 0x000fee0000010867 */
[----:B------:R-:W-:Y:S01]  /*9d90*/  MUFU.EX2 R34, R9 ;  /* 0x0000000900227308 */ /* 0x000fe20000000800 */
[----:B---3--:R-:W-:Y:S01]  /*9da0*/  FMUL.FTZ R17, R73, R133 ;  /* 0x0000008549117220 */ /* 0x008fe20000410000 */
[----:B------:R-:W-:Y:S01]  /*9db0*/  MOV R133, R62 ;  /* 0x0000003e00857202 */ /* 0x000fe20000000f00 */
[----:B------:R-:W-:Y:S07]  /*9dc0*/  FMUL.FTZ R2, R2, c[0x0][0x2d0] ;  /* 0x0000b40002027a20 */ /* 0x000fee0000410000 */
[----:B------:R2:W-:Y:S01]  /*9dd0*/  MUFU.EX2 R72, R2 ;  /* 0x0000000200487308 */ /* 0x0005e20000000800 */
[----:B-1----:R-:W-:Y:S09]  /*9de0*/  FFMA.FTZ R7, R35, c[0x0][0x2d0], -R105 ;  /* 0x0000b40023077a23 */ /* 0x002ff20000010869 */
[----:B------:R1:W3:Y:S10]  /*9df0*/  MUFU.EX2 R10, R3 ;  /* 0x00000003000a7308 */ /* 0x0002f40000000800 */
[----:B------:R-:W-:Y:S01]  /*9e00*/  MUFU.EX2 R83, R6 ;  /* 0x0000000600537308 */ /* 0x000fe20000000800 */
[----:B--2---:R-:W-:Y:S04]  /*9e10*/  FADD.FTZ R2, -R68, R117 ;  /* 0x0000007544027221 */ /* 0x004fe80000010100 */
[----:B------:R-:W-:Y:S05]  /*9e20*/  FMUL.FTZ R2, R2, c[0x0][0x2d0] ;  /* 0x0000b40002027a20 */ /* 0x000fea0000410000 */
[----:B------:R2:W-:Y:S01]  /*9e30*/  MUFU.EX2 R117, R7 ;  /* 0x0000000700757308 */ /* 0x0005e20000000800 */
[--C-:B-1----:R-:W-:Y:S09]  /*9e40*/  FFMA.FTZ R3, R187, c[0x0][0x2d0], -R105.reuse ;  /* 0x0000b400bb037a23 */ /* 0x102ff20000010869 */
[----:B------:R1:W-:Y:S10]  /*9e50*/  MUFU.EX2 R222, R3 ;  /* 0x0000000300de7308 */ /* 0x0003f40000000800 */
[----:B------:R4:W4:Y:S01]  /*9e60*/  MUFU.EX2 R69, R2 ;  /* 0x0000000200457308 */ /* 0x0009220000000800 */
[----:B--2---:R-:W-:Y:S01]  /*9e70*/  @P1 MOV R7, R53 ;  /* 0x0000003500071202 */ /* 0x004fe20000000f00 */
[----:B-1----:R-:W-:Y:S01]  /*9e80*/  FFMA.FTZ R3, R186, c[0x0][0x2d0], -R105 ;  /* 0x0000b400ba037a23 */ /* 0x002fe20000010869 */
[----:B---3--:R-:W-:Y:S07]  /*9e90*/  MOV R186, R10 ;  /* 0x0000000a00ba7202 */ /* 0x008fee0000000f00 */
[----:B------:R1:W2:Y:S01]  /*9ea0*/  MUFU.EX2 R247, R3 ;  /* 0x0000000300f77308 */ /* 0x0002a20000000800 */
[----:B----4-:R-:W-:Y:S02]  /*9eb0*/  FFMA.FTZ R2, R184, c[0x0][0x2d0], -R103 ;  /* 0x0000b400b8027a23 */ /* 0x010fe40000010867 */
[C---:B------:R-:W-:Y:S07]  /*9ec0*/  FMUL.FTZ R25, R69.reuse, R141 ;  /* 0x0000008d45197220 */ /* 0x040fee0000410000 */
[----:B------:R3:W4:Y:S01]  /*9ed0*/  MUFU.EX2 R249, R2 ;  /* 0x0000000200f97308 */ /* 0x0007220000000800 */
[----:B------:R-:W-:Y:S02]  /*9ee0*/  FMUL.FTZ R61, R69, R177 ;  /* 0x000000b1453d7220 */ /* 0x000fe40000410000 */
[----:B-1----:R-:W-:Y:S01]  /*9ef0*/  FFMA.FTZ R3, R18, c[0x0][0x2d0], -R105 ;  /* 0x0000b40012037a23 */ /* 0x002fe20000010869 */
[----:B--2---:R-:W-:Y:S01]  /*9f00*/  F2FP.BF16.PACK_AB R77, R247, R222 ;  /* 0x000000def74d723e */ /* 0x004fe200000010ff */
[----:B------:R-:W-:Y:S01]  /*9f10*/  FMUL.FTZ R18, R72, R134 ;  /* 0x0000008648127220 */ /* 0x000fe20000410000 */
[----:B------:R-:W-:Y:S04]  /*9f20*/  MOV R134, R92 ;  /* 0x0000005c00867202 */ /* 0x000fe80000000f00 */
[----:B------:R1:W-:Y:S01]  /*9f30*/  MUFU.EX2 R251, R3 ;  /* 0x0000000300fb7308 */ /* 0x0003e20000000800 */
[--C-:B------:R-:W-:Y:S02]  /*9f40*/  FFMA.FTZ R92, R203, c[0x0][0x2d0], -R103.reuse ;  /* 0x0000b400cb5c7a23 */ /* 0x100fe40000010867 */
[--C-:B---3--:R-:W-:Y:S01]  /*9f50*/  FFMA.FTZ R2, R16, c[0x0][0x2d0], -R103.reuse ;  /* 0x0000b40010027a23 */ /* 0x108fe20000010867 */
[----:B----4-:R-:W-:Y:S01]  /*9f60*/  F2FP.BF16.PACK_AB R76, R249, R244 ;  /* 0x000000f4f94c723e */ /* 0x010fe200000010ff */
[----:B------:R-:W-:Y:S05]  /*9f70*/  FFMA.FTZ R16, R49, c[0x0][0x2d0], -R103 ;  /* 0x0000b40031107a23 */ /* 0x000fea0000010867 */
[----:B------:R2:W3:Y:S01]  /*9f80*/  MUFU.EX2 R250, R2 ;  /* 0x0000000200fa7308 */ /* 0x0004e20000000800 */
[----:B------:R-:W-:Y:S02]  /*9f90*/  FMUL.FTZ R49, R73, R165 ;  /* 0x000000a549317220 */ /* 0x000fe40000410000 */
[--C-:B-1----:R-:W-:Y:S07]  /*9fa0*/  FFMA.FTZ R3, R195, c[0x0][0x2d0], -R106.reuse ;  /* 0x0000b400c3037a23 */ /* 0x102fee000001086a */
[----:B------:R1:W-:Y:S01]  /*9fb0*/  MUFU.EX2 R221, R3 ;  /* 0x0000000300dd7308 */ /* 0x0003e20000000800 */
[----:B--2---:R-:W2:Y:S01]  /*9fc0*/  SHFL.BFLY PT, R2, R0, 0x1, 0x1f ;  /* 0x0c201f0000027f89 */ /* 0x004ea200000e0000 */
[----:B---3--:R-:W-:Y:S01]  /*9fd0*/  F2FP.BF16.PACK_AB R78, R186, R250 ;  /* 0x000000faba4e723e */ /* 0x008fe200000010ff */
[--C-:B-1----:R-:W-:Y:S01]  /*9fe0*/  FFMA.FTZ R3, R192, c[0x0][0x2d0], -R106.reuse ;  /* 0x0000b400c0037a23 */ /* 0x102fe2000001086a */
[----:B------:R-:W-:Y:S06]  /*9ff0*/  MOV R192, R46 ;  /* 0x0000002e00c07202 */ /* 0x000fec0000000f00 */
[----:B------:R1:W3:Y:S01]  /*a000*/  MUFU.EX2 R223, R3 ;  /* 0x0000000300df7308 */ /* 0x0002e20000000800 */
[----:B--2---:R-:W-:Y:S01]  /*a010*/  FMNMX.FTZ R2, R0, R2, !PT ;  /* 0x0000000200027209 */ /* 0x004fe20007810000 */
[----:B------:R-:W-:Y:S02]  /*a020*/  FFMA.FTZ R0, R19, c[0x0][0x2d0], -R105 ;  /* 0x0000b40013007a23 */ /* 0x000fe40000010869 */
[----:B------:R-:W-:Y:S01]  /*a030*/  FMUL.FTZ R19, R72, R135 ;  /* 0x0000008748137220 */ /* 0x000fe20000410000 */
[----:B------:R-:W-:Y:S05]  /*a040*/  MOV R135, R220 ;  /* 0x000000dc00877202 */ /* 0x000fea0000000f00 */
[----:B------:R2:W4:Y:S01]  /*a050*/  MUFU.EX2 R187, R0 ;  /* 0x0000000000bb7308 */ /* 0x0005220000000800 */
[----:B-1----:R-:W-:Y:S01]  /*a060*/  FFMA.FTZ R3, R12, c[0x0][0x2d0], -R106 ;  /* 0x0000b4000c037a23 */ /* 0x002fe2000001086a */
[----:B---3--:R-:W-:Y:S08]  /*a070*/  F2FP.BF16.PACK_AB R64, R223, R221 ;  /* 0x000000dddf40723e */ /* 0x008ff000000010ff */
[----:B------:R1:W-:Y:S01]  /*a080*/  MUFU.EX2 R248, R3 ;  /* 0x0000000300f87308 */ /* 0x0003e20000000800 */
[----:B--2---:R-:W-:Y:S01]  /*a090*/  FADD.FTZ R0, -R2, R118 ;  /* 0x0000007602007221 */ /* 0x004fe20000010100 */
[----:B----4-:R-:W-:Y:S02]  /*a0a0*/  F2FP.BF16.PACK_AB R79, R187, R251 ;  /* 0x000000fbbb4f723e */ /* 0x010fe400000010ff */
[----:B------:R-:W-:Y:S01]  /*a0b0*/  MOV R118, R80 ;  /* 0x0000005000767202 */ /* 0x000fe20000000f00 */
[----:B------:R-:W-:Y:S06]  /*a0c0*/  FMUL.FTZ R0, R0, c[0x0][0x2d0] ;  /* 0x0000b40000007a20 */ /* 0x000fec0000410000 */
[----:B------:R-:W2:Y:S01]  /*a0d0*/  MUFU.EX2 R0, R0 ;  /* 0x0000000000007308 */ /* 0x000ea20000000800 */
[----:B-1----:R-:W-:Y:S09]  /*a0e0*/  FFMA.FTZ R3, R13, c[0x0][0x2d0], -R106 ;  /* 0x0000b4000d037a23 */ /* 0x002ff2000001086a */
[----:B------:R1:W3:Y:S01]  /*a0f0*/  MUFU.EX2 R184, R3 ;  /* 0x0000000300b87308 */ /* 0x0002e20000000800 */
[C---:B--2---:R-:W-:Y:S01]  /*a100*/  FMUL.FTZ R46, R0.reuse, R162 ;  /* 0x000000a2002e7220 */ /* 0x044fe20000410000 */
[----:B------:R-:W-:Y:S01]  /*a110*/  MOV R162, R63 ;  /* 0x0000003f00a27202 */ /* 0x000fe20000000f00 */
[C---:B------:R-:W-:Y:S02]  /*a120*/  FMUL.FTZ R62, R0.reuse, R178 ;  /* 0x000000b2003e7220 */ /* 0x040fe40000410000 */
[----:B------:R-:W-:Y:S02]  /*a130*/  FMUL.FTZ R63, R0, R179 ;  /* 0x000000b3003f7220 */ /* 0x000fe40000410000 */
[----:B-1----:R-:W-:Y:S01]  /*a140*/  FMUL.FTZ R3, R2, c[0x0][0x2d0] ;  /* 0x0000b40002037a20 */ /* 0x002fe20000410000 */
[----:B---3--:R-:W-:Y:S03]  /*a150*/  F2FP.BF16.PACK_AB R66, R184, R248 ;  /* 0x000000f8b842723e */ /* 0x008fe600000010ff */
[--C-:B------:R-:W-:Y:S04]  /*a160*/  FFMA.FTZ R4, R194, c[0x0][0x2d0], -R3.reuse ;  /* 0x0000b400c2047a23 */ /* 0x100fe80000010803 */
[----:B------:R1:W-:Y:S02]  /*a170*/  MUFU.EX2 R189, R4 ;  /* 0x0000000400bd7308 */ /* 0x0003e40000000800 */
[--C-:B-1----:R-:W-:Y:S01]  /*a180*/  FFMA.FTZ R4, R193, c[0x0][0x2d0], -R3.reuse ;  /* 0x0000b400c1047a23 */ /* 0x102fe20000010803 */
[----:B------:R-:W-:Y:S07]  /*a190*/  MOV R193, R243 ;  /* 0x000000f300c17202 */ /* 0x000fee0000000f00 */
[----:B------:R1:W-:Y:S10]  /*a1a0*/  MUFU.EX2 R243, R44 ;  /* 0x0000002c00f37308 */ /* 0x0003f40000000800 */
[----:B------:R2:W3:Y:S01]  /*a1b0*/  MUFU.EX2 R190, R4 ;  /* 0x0000000400be7308 */ /* 0x0004e20000000800 */
[----:B-1----:R-:W-:Y:S01]  /*a1c0*/  FMUL.FTZ R44, R69, R160 ;  /* 0x000000a0452c7220 */ /* 0x002fe20000410000 */
[----:B------:R-:W-:Y:S04]  /*a1d0*/  MOV R160, R88 ;  /* 0x0000005800a07202 */ /* 0x000fe80000000f00 */
[----:B------:R-:W-:Y:S01]  /*a1e0*/  MOV R165, R160 ;  /* 0x000000a000a57202 */ /* 0x000fe20000000f00 */
[--C-:B--2---:R-:W-:Y:S01]  /*a1f0*/  FFMA.FTZ R4, R14, c[0x0][0x2d0], -R3.reuse ;  /* 0x0000b4000e047a23 */ /* 0x104fe20000010803 */
[----:B---3--:R-:W-:Y:S03]  /*a200*/  F2FP.BF16.PACK_AB R65, R190, R189 ;  /* 0x000000bdbe41723e */ /* 0x008fe600000010ff */
[----:B------:R1:W-:Y:S02]  /*a210*/  MUFU.EX2 R198, R4 ;  /* 0x0000000400c67308 */ /* 0x0003e40000000800 */
[----:B-1----:R-:W-:Y:S08]  /*a220*/  FFMA.FTZ R4, R15, c[0x0][0x2d0], -R3 ;  /* 0x0000b4000f047a23 */ /* 0x002ff00000010803 */
[----:B------:R1:W2:Y:S02]  /*a230*/  MUFU.EX2 R199, R4 ;  /* 0x0000000400c77308 */ /* 0x0002a40000000800 */
[----:B-1----:R-:W-:Y:S01]  /*a240*/  FFMA.FTZ R4, R33, c[0x0][0x2d0], -R103 ;  /* 0x0000b40021047a23 */ /* 0x002fe20000010867 */
[----:B--2---:R-:W-:Y:S07]  /*a250*/  F2FP.BF16.PACK_AB R67, R199, R198 ;  /* 0x000000c6c743723e */ /* 0x004fee00000010ff */
[----:B------:R1:W2:Y:S02]  /*a260*/  MUFU.EX2 R116, R4 ;  /* 0x0000000400747308 */ /* 0x0002a40000000800 */
[--C-:B-1----:R-:W-:Y:S01]  /*a270*/  FFMA.FTZ R4, R22, c[0x0][0x2d0], -R105.reuse ;  /* 0x0000b40016047a23 */ /* 0x102fe20000010869 */
[----:B--2---:R-:W-:Y:S02]  /*a280*/  MOV R141, R116 ;  /* 0x00000074008d7202 */ /* 0x004fe40000000f00 */
[----:B------:R-:W-:Y:S05]  /*a290*/  MOV R116, R58 ;  /* 0x0000003a00747202 */ /* 0x000fea0000000f00 */
[----:B------:R1:W-:Y:S01]  /*a2a0*/  MUFU.EX2 R82, R4 ;  /* 0x0000000400527308 */ /* 0x0003e20000000800 */
[----:B------:R-:W-:Y:S02]  /*a2b0*/  FMUL.FTZ R58, R0, R174 ;  /* 0x000000ae003a7220 */ /* 0x000fe40000410000 */
[----:B-1----:R-:W-:Y:S07]  /*a2c0*/  FFMA.FTZ R4, R23, c[0x0][0x2d0], -R105 ;  /* 0x0000b40017047a23 */ /* 0x002fee0000010869 */
[----:B------:R1:W2:Y:S02]  /*a2d0*/  MUFU.EX2 R94, R4 ;  /* 0x00000004005e7308 */ /* 0x0002a40000000800 */
[----:B-1----:R-:W-:Y:S05]  /*a2e0*/  @P1 SHF.R.S32.HI R4, RZ, 0x1f, R242 ;  /* 0x0000001fff041819 */ /* 0x002fea00000114f2 */
[----:B------:R-:W-:Y:S02]  /*a2f0*/  @P1 IMAD R6, R4, c[0x0][0x1e0], RZ ;  /* 0x0000780004061a24 */ /* 0x000fe400078e02ff */
[C---:B------:R-:W-:Y:S04]  /*a300*/  @P1 IMAD.WIDE.U32 R4, R242.reuse, c[0x0][0x1e0], RZ ;  /* 0x00007800f2041a25 */ /* 0x040fe800078e00ff */
[----:B------:R-:W-:Y:S01]  /*a310*/  @P1 IMAD R8, R242, c[0x0][0x1e4], R6 ;  /* 0x00007900f2081a24 */ /* 0x000fe200078e0206 */
[----:B------:R-:W-:Y:S02]  /*a320*/  @P1 MOV R6, R38 ;  /* 0x0000002600061202 */ /* 0x000fe40000000f00 */
[----:B------:R-:W-:Y:S02]  /*a330*/  MOV R38, c[0x0][0x1e0] ;  /* 0x0000780000267a02 */ /* 0x000fe40000000f00 */
[----:B------:R-:W-:Y:S01]  /*a340*/  @P1 IADD3 R5, R5, R8, RZ ;  /* 0x0000000805051210 */ /* 0x000fe20007ffe0ff */
[----:B------:R-:W-:Y:S01]  /*a350*/  @P1 IMAD.WIDE.U32 R6, R4, 0x70, R6 ;  /* 0x0000007004061825 */ /* 0x000fe200078e0006 */
[C---:B------:R-:W-:Y:S02]  /*a360*/  @P1 SHF.L.U32 R15, R38.reuse, 0x5, RZ ;  /* 0x00000005260f1819 */ /* 0x040fe400000006ff */
[----:B------:R-:W-:Y:S01]  /*a370*/  @P1 SHF.L.U64.HI R14, R38, 0x5, R39 ;  /* 0x00000005260e1819 */ /* 0x000fe20000010227 */
[----:B------:R-:W-:Y:S01]  /*a380*/  @P1 IMAD R5, R5, 0x70, RZ ;  /* 0x0000007005051824 */ /* 0x000fe200078e02ff */
[----:B------:R-:W-:Y:S01]  /*a390*/  @P1 LEA R4, P3, R6, c[0x0][0x1c8], 0x1 ;  /* 0x0000720006041a11 */ /* 0x000fe200078608ff */
[--C-:B------:R-:W-:Y:S02]  /*a3a0*/  FFMA.FTZ R8, R24, c[0x0][0x2d0], -R106.reuse ;  /* 0x0000b40018087a23 */ /* 0x100fe4000001086a */
[----:B------:R-:W-:Y:S01]  /*a3b0*/  FFMA.FTZ R24, R201, c[0x0][0x2d0], -R105 ;  /* 0x0000b400c9187a23 */ /* 0x000fe20000010869 */
[----:B------:R-:W-:Y:S01]  /*a3c0*/  @P1 IADD3 R5, R7, R5, RZ ;  /* 0x0000000507051210 */ /* 0x000fe20007ffe0ff */
[----:B------:R1:W-:Y:S01]  /*a3d0*/  MUFU.EX2 R32, R8 ;  /* 0x0000000800207308 */ /* 0x0003e20000000800 */
[----:B------:R-:W-:Y:S02]  /*a3e0*/  MOV R201, R252 ;  /* 0x000000fc00c97202 */ /* 0x000fe40000000f00 */
[----:B------:R-:W-:Y:S01]  /*a3f0*/  @P1 LEA.HI.X R5, R6, c[0x0][0x1cc], R5, 0x1, P3 ;  /* 0x0000730006051a11 */ /* 0x000fe200018f0c05 */
[--C-:B------:R-:W-:Y:S02]  /*a400*/  FFMA.FTZ R6, R28, c[0x0][0x2d0], -R106.reuse ;  /* 0x0000b4001c067a23 */ /* 0x100fe4000001086a */
[----:B------:R-:W-:Y:S02]  /*a410*/  FFMA.FTZ R28, R50, c[0x0][0x2d0], -R105 ;  /* 0x0000b400321c7a23 */ /* 0x000fe40000010869 */
[----:B------:R3:W-:Y:S01]  /*a420*/  @P1 LDGSTS.E.BYPASS.LTC128B.128 [R241+0x3900], [R4.64], !P0 ;  /* 0x0390000004f11fae */ /* 0x0007e2000c101d48 */
[----:B------:R-:W-:Y:S01]  /*a430*/  FMUL.FTZ R50, R72, R166 ;  /* 0x000000a648327220 */ /* 0x000fe20000410000 */
[----:B------:R4:W-:Y:S01]  /*a440*/  MUFU.EX2 R35, R6 ;  /* 0x0000000600237308 */ /* 0x0009e20000000800 */
[-C--:B-1----:R-:W-:Y:S04]  /*a450*/  @P1 IADD3 R8, P2, R4, R15.reuse, RZ ;  /* 0x0000000f04081210 */ /* 0x082fe80007f5e0ff */
[-C--:B------:R-:W-:Y:S02]  /*a460*/  @P1 IADD3.X R9, R5, R14.reuse, RZ, P2, !PT ;  /* 0x0000000e05091210 */ /* 0x080fe400017fe4ff */
[-C--:B------:R-:W-:Y:S03]  /*a470*/  @P1 IADD3 R12, P4, R8, R15.reuse, RZ ;  /* 0x0000000f080c1210 */ /* 0x080fe60007f9e0ff */
[----:B------:R1:W-:Y:S01]  /*a480*/  @P1 LDGSTS.E.BYPASS.LTC128B.128 [R241+0x4100], [R8.64], !P0 ;  /* 0x0410000008f11fae */ /* 0x0003e2000c101d48 */
[-C--:B------:R-:W-:Y:S01]  /*a490*/  @P1 IADD3.X R13, R9, R14.reuse, RZ, P4, !PT ;  /* 0x0000000e090d1210 */ /* 0x080fe200027fe4ff */
[--C-:B---3--:R-:W-:Y:S01]  /*a4a0*/  FFMA.FTZ R4, R29, c[0x0][0x2d0], -R106.reuse ;  /* 0x0000b4001d047a23 */ /* 0x108fe2000001086a */
[----:B------:R-:W-:Y:S01]  /*a4b0*/  @P1 IADD3 R10, P3, R12, R15, RZ ;  /* 0x0000000f0c0a1210 */ /* 0x000fe20007f7e0ff */
[----:B------:R-:W-:Y:S02]  /*a4c0*/  FMUL.FTZ R29, R69, R145 ;  /* 0x00000091451d7220 */ /* 0x000fe40000410000 */
[----:B------:R3:W2:Y:S01]  /*a4d0*/  MUFU.EX2 R33, R4 ;  /* 0x0000000400217308 */ /* 0x0006a20000000800 */
[-C--:B------:R-:W-:Y:S01]  /*a4e0*/  @P1 IADD3.X R11, R13, R14.reuse, RZ, P3, !PT ;  /* 0x0000000e0d0b1210 */ /* 0x080fe20001ffe4ff */
[----:B------:R2:W-:Y:S01]  /*a4f0*/  @P1 LDGSTS.E.BYPASS.LTC128B.128 [R241+0x4900], [R12.64], !P0 ;  /* 0x049000000cf11fae */ /* 0x0005e2000c101d48 */
[-C--:B----4-:R-:W-:Y:S04]  /*a500*/  @P1 IADD3 R6, P2, R10, R15.reuse, RZ ;  /* 0x0000000f0a061210 */ /* 0x090fe80007f5e0ff */
[----:B------:R-:W-:Y:S03]  /*a510*/  @P1 IADD3.X R7, R11, R14, RZ, P2, !PT ;  /* 0x0000000e0b071210 */ /* 0x000fe600017fe4ff */
[----:B------:R4:W-:Y:S08]  /*a520*/  @P1 LDGSTS.E.BYPASS.LTC128B.128 [R241+0x5100], [R10.64], !P0 ;  /* 0x051000000af11fae */ /* 0x0009f0000c101d48 */
[----:B------:R4:W-:Y:S01]  /*a530*/  @P1 LDGSTS.E.BYPASS.LTC128B.128 [R241+0x5900], [R6.64], !P0 ;  /* 0x0590000006f11fae */ /* 0x0009e2000c101d48 */
[----:B-1----:R-:W-:Y:S02]  /*a540*/  FFMA.FTZ R9, R26, c[0x0][0x2d0], -R3 ;  /* 0x0000b4001a097a23 */ /* 0x002fe40000010803 */
[----:B------:R-:W-:Y:S01]  /*a550*/  FMUL.FTZ R26, R0, R142 ;  /* 0x0000008e001a7220 */ /* 0x000fe20000410000 */
[----:B---3--:R-:W-:Y:S01]  /*a560*/  @P1 IADD3 R4, P3, R6, R15, RZ ;  /* 0x0000000f06041210 */ /* 0x008fe20007f7e0ff */
[----:B------:R1:W-:Y:S01]  /*a570*/  MUFU.EX2 R195, R9 ;  /* 0x0000000900c37308 */ /* 0x0003e20000000800 */
[----:B------:R-:W-:Y:S02]  /*a580*/  MOV R142, R91 ;  /* 0x0000005b008e7202 */ /* 0x000fe40000000f00 */
[----:B------:R-:W-:Y:S01]  /*a590*/  @P1 IADD3.X R5, R7, R14, RZ, P3, !PT ;  /* 0x0000000e07051210 */ /* 0x000fe20001ffe4ff */
[----:B--2---:R-:W-:Y:S01]  /*a5a0*/  FFMA.FTZ R12, R48, c[0x0][0x2d0], -R103 ;  /* 0x0000b400300c7a23 */ /* 0x004fe20000010867 */
[----:B------:R-:W-:Y:S01]  /*a5b0*/  @P1 IADD3 R8, P2, R4, R15, RZ ;  /* 0x0000000f04081210 */ /* 0x000fe20007f5e0ff */
[----:B------:R-:W-:Y:S01]  /*a5c0*/  FMUL.FTZ R13, R69, R129 ;  /* 0x00000081450d7220 */ /* 0x000fe20000410000 */
[----:B------:R-:W-:Y:S01]  /*a5d0*/  MOV R129, R94 ;  /* 0x0000005e00817202 */ /* 0x000fe20000000f00 */
[----:B------:R2:W-:Y:S01]  /*a5e0*/  @P1 LDGSTS.E.BYPASS.LTC128B.128 [R241+0x6100], [R4.64], !P0 ;  /* 0x0610000004f11fae */ /* 0x0005e2000c101d48 */
[C---:B------:R-:W-:Y:S01]  /*a5f0*/  FMUL.FTZ R15, R0.reuse, R131 ;  /* 0x00000083000f7220 */ /* 0x040fe20000410000 */
[----:B------:R-:W-:Y:S01]  /*a600*/  MOV R131, R83 ;  /* 0x0000005300837202 */ /* 0x000fe20000000f00 */
[--C-:B------:R-:W-:Y:S02]  /*a610*/  FFMA.FTZ R48, R45, c[0x0][0x2d0], -R106.reuse ;  /* 0x0000b4002d307a23 */ /* 0x100fe4000001086a */
[C---:B----4-:R-:W-:Y:S01]  /*a620*/  FMUL.FTZ R10, R0.reuse, R122 ;  /* 0x0000007a000a7220 */ /* 0x050fe20000410000 */
[----:B------:R-:W-:Y:S01]  /*a630*/  MOV R122, R95 ;  /* 0x0000005f007a7202 */ /* 0x000fe20000000f00 */
[----:B------:R-:W-:Y:S01]  /*a640*/  FMUL.FTZ R11, R0, R123 ;  /* 0x0000007b000b7220 */ /* 0x000fe20000410000 */
[----:B------:R-:W-:Y:S01]  /*a650*/  MOV R123, R34 ;  /* 0x00000022007b7202 */ /* 0x000fe20000000f00 */
[C---:B------:R-:W-:Y:S01]  /*a660*/  FMUL.FTZ R34, R72.reuse, R150 ;  /* 0x0000009648227220 */ /* 0x040fe20000410000 */
[----:B------:R-:W-:Y:S01]  /*a670*/  MOV R150, R218 ;  /* 0x000000da00967202 */ /* 0x000fe20000000f00 */
[----:B------:R-:W-:Y:S01]  /*a680*/  FMUL.FTZ R45, R69, R161 ;  /* 0x000000a1452d7220 */ /* 0x000fe20000410000 */
[----:B------:R-:W-:Y:S01]  /*a690*/  MOV R161, R85 ;  /* 0x0000005500a17202 */ /* 0x000fe20000000f00 */
[--C-:B------:R-:W-:Y:S02]  /*a6a0*/  FFMA.FTZ R6, R27, c[0x0][0x2d0], -R3.reuse ;  /* 0x0000b4001b067a23 */ /* 0x100fe40000010803 */
[----:B------:R-:W-:Y:S01]  /*a6b0*/  FMUL.FTZ R7, R72, R127 ;  /* 0x0000007f48077220 */ /* 0x000fe20000410000 */
[----:B-1----:R-:W-:Y:S01]  /*a6c0*/  @P1 IADD3.X R9, R5, R14, RZ, P2, !PT ;  /* 0x0000000e05091210 */ /* 0x002fe200017fe4ff */
[----:B------:R1:W-:Y:S01]  /*a6d0*/  MUFU.EX2 R194, R6 ;  /* 0x0000000600c27308 */ /* 0x0003e20000000800 */
[C---:B------:R-:W-:Y:S01]  /*a6e0*/  FMUL.FTZ R14, R0.reuse, R130 ;  /* 0x00000082000e7220 */ /* 0x040fe20000410000 */
[----:B------:R-:W-:Y:S01]  /*a6f0*/  MOV R130, R33 ;  /* 0x0000002100827202 */ /* 0x000fe20000000f00 */
[C---:B------:R-:W-:Y:S01]  /*a700*/  FMUL.FTZ R27, R0.reuse, R143 ;  /* 0x0000008f001b7220 */ /* 0x040fe20000410000 */
[----:B------:R3:W-:Y:S01]  /*a710*/  @P1 LDGSTS.E.BYPASS.LTC128B.128 [R241+0x6900], [R8.64], !P0 ;  /* 0x0690000008f11fae */ /* 0x0007e2000c101d48 */
[C---:B------:R-:W-:Y:S01]  /*a720*/  FMUL.FTZ R33, R73.reuse, R149 ;  /* 0x0000009549217220 */ /* 0x040fe20000410000 */
[----:B------:R-:W-:Y:S01]  /*a730*/  MOV R143, R43 ;  /* 0x0000002b008f7202 */ /* 0x000fe20000000f00 */
[----:B------:R-:W-:Y:S01]  /*a740*/  FMUL.FTZ R43, R0, R159 ;  /* 0x0000009f002b7220 */ /* 0x000fe20000410000 */
[----:B------:R-:W-:Y:S01]  /*a750*/  MOV R149, R86 ;  /* 0x0000005600957202 */ /* 0x000fe20000000f00 */
[--C-:B--2---:R-:W-:Y:S01]  /*a760*/  FFMA.FTZ R4, R30, c[0x0][0x2d0], -R3.reuse ;  /* 0x0000b4001e047a23 */ /* 0x104fe20000010803 */
[----:B------:R2:W-:Y:S02]  /*a770*/  MUFU.EX2 R127, R24 ;  /* 0x00000018007f7308 */ /* 0x0005e40000000800 */
[----:B------:R-:W4:Y:S01]  /*a780*/  LDSM.16.MT88.4 R20, [R224+0x100] ;  /* 0x00010000e014783b */ /* 0x000f220000004200 */
[----:B------:R-:W-:Y:S01]  /*a790*/  FMUL.FTZ R5, R73, R125 ;  /* 0x0000007d49057220 */ /* 0x000fe20000410000 */
[----:B------:R-:W-:Y:S01]  /*a7a0*/  MOV R125, R35 ;  /* 0x00000023007d7202 */ /* 0x000fe20000000f00 */
[----:B------:R-:W-:Y:S01]  /*a7b0*/  FMUL.FTZ R30, R0, R146 ;  /* 0x00000092001e7220 */ /* 0x000fe20000410000 */
[----:B------:R-:W-:Y:S01]  /*a7c0*/  MOV R159, R90 ;  /* 0x0000005a009f7202 */ /* 0x000fe20000000f00 */
[----:B------:R-:W-:Y:S01]  /*a7d0*/  FMUL.FTZ R35, R72, R151 ;  /* 0x0000009748237220 */ /* 0x000fe20000410000 */
[----:B------:R-:W-:Y:S01]  /*a7e0*/  MOV R151, R59 ;  /* 0x0000003b00977202 */ /* 0x000fe20000000f00 */
[----:B------:R-:W-:Y:S01]  /*a7f0*/  FMUL.FTZ R59, R0, R175 ;  /* 0x000000af003b7220 */ /* 0x000fe20000410000 */
[----:B------:R-:W-:Y:S01]  /*a800*/  LDSM.16.MT88.4 R52, [R225+0x100] ;  /* 0x00010000e134783b */ /* 0x000fe20000004200 */
[----:B------:R4:W-:Y:S01]  /*a810*/  MUFU.EX2 R196, R4 ;  /* 0x0000000400c47308 */ /* 0x0009e20000000800 */
[----:B------:R-:W-:Y:S01]  /*a820*/  MOV R166, R161 ;  /* 0x000000a100a67202 */ /* 0x000fe20000000f00 */
[----:B-1----:R-:W-:Y:S01]  /*a830*/  FMUL.FTZ R6, R72, R126 ;  /* 0x0000007e48067220 */ /* 0x002fe20000410000 */
[----:B------:R-:W-:Y:S02]  /*a840*/  MOV R126, R214 ;  /* 0x000000d6007e7202 */ /* 0x000fe40000000f00 */
[----:B------:R-:W-:Y:S02]  /*a850*/  MOV R161, R118 ;  /* 0x0000007600a17202 */ /* 0x000fe40000000f00 */
[----:B------:R-:W0:Y:S01]  /*a860*/  LDGDEPBAR ;  /* 0x00000000000079af */ /* 0x000e220000000000 */
[----:B------:R-:W-:Y:S01]  /*a870*/  MOV R118, R215 ;  /* 0x000000d700767202 */ /* 0x000fe20000000f00 */
[C---:B---3--:R-:W-:Y:S02]  /*a880*/  FMUL.FTZ R8, R69.reuse, R120 ;  /* 0x0000007845087220 */ /* 0x048fe40000410000 */
[C---:B------:R-:W-:Y:S01]  /*a890*/  FMUL.FTZ R9, R69.reuse, R121 ;  /* 0x0000007945097220 */ /* 0x040fe20000410000 */
[----:B------:R1:W-:Y:S01]  /*a8a0*/  MUFU.EX2 R120, R12 ;  /* 0x0000000c00787308 */ /* 0x0003e20000000800 */
[----:B--2---:R-:W-:Y:S01]  /*a8b0*/  FMUL.FTZ R24, R69, R140 ;  /* 0x0000008c45187220 */ /* 0x004fe20000410000 */
[----:B------:R-:W-:Y:S02]  /*a8c0*/  MOV R140, R117 ;  /* 0x00000075008c7202 */ /* 0x000fe40000000f00 */
[----:B------:R-:W-:Y:S06]  /*a8d0*/  MOV R117, R217 ;  /* 0x000000d900757202 */ /* 0x000fec0000000f00 */
[----:B------:R2:W-:Y:S01]  /*a8e0*/  MUFU.EX2 R121, R28 ;  /* 0x0000001c00797308 */ /* 0x0005e20000000800 */
[----:B----4-:R-:W-:Y:S02]  /*a8f0*/  FFMA.FTZ R4, R31, c[0x0][0x2d0], -R3 ;  /* 0x0000b4001f047a23 */ /* 0x010fe40000010803 */
[----:B------:R-:W-:Y:S07]  /*a900*/  FMUL.FTZ R31, R0, R147 ;  /* 0x00000093001f7220 */ /* 0x000fee0000410000 */
[----:B------:R3:W-:Y:S01]  /*a910*/  MUFU.EX2 R197, R4 ;  /* 0x0000000400c57308 */ /* 0x0007e20000000800 */
[C---:B-1----:R-:W-:Y:S09]  /*a920*/  FMUL.FTZ R12, R69.reuse, R128 ;  /* 0x00000080450c7220 */ /* 0x042ff20000410000 */
[----:B------:R-:W-:Y:S01]  /*a930*/  MUFU.EX2 R217, R92 ;  /* 0x0000005c00d97308 */ /* 0x000fe20000000800 */
[----:B--2---:R-:W-:Y:S02]  /*a940*/  FMUL.FTZ R28, R69, R144 ;  /* 0x00000090451c7220 */ /* 0x004fe40000410000 */
[--C-:B---3--:R-:W-:Y:S07]  /*a950*/  FFMA.FTZ R4, R36, c[0x0][0x2d0], -R103.reuse ;  /* 0x0000b40024047a23 */ /* 0x108fee0000010867 */
[----:B------:R1:W2:Y:S02]  /*a960*/  MUFU.EX2 R57, R4 ;  /* 0x0000000400397308 */ /* 0x0002a40000000800 */
[----:B-1----:R-:W-:Y:S01]  /*a970*/  FFMA.FTZ R4, R37, c[0x0][0x2d0], -R103 ;  /* 0x0000b40025047a23 */ /* 0x002fe20000010867 */
[----:B--2---:R-:W-:Y:S01]  /*a980*/  MOV R128, R57 ;  /* 0x0000003900807202 */ /* 0x004fe20000000f00 */
[----:B------:R-:W1:Y:S01]  /*a990*/  LDSM.16.MT88.4 R36, [R227+0x100] ;  /* 0x00010000e324783b */ /* 0x000e620000004200 */
[----:B------:R-:W-:Y:S05]  /*a9a0*/  FMUL.FTZ R57, R69, R173 ;  /* 0x000000ad45397220 */ /* 0x000fea0000410000 */
[----:B------:R2:W3:Y:S02]  /*a9b0*/  MUFU.EX2 R47, R4 ;  /* 0x00000004002f7308 */ /* 0x0004e40000000800 */
[C---:B--2---:R-:W-:Y:S01]  /*a9c0*/  FMUL.FTZ R4, R73.reuse, R124 ;  /* 0x0000007c49047220 */ /* 0x044fe20000410000 */
[----:B---3--:R-:W-:Y:S01]  /*a9d0*/  MOV R146, R47 ;  /* 0x0000002f00927202 */ /* 0x008fe20000000f00 */
[----:B------:R-:W-:Y:S06]  /*a9e0*/  FMUL.FTZ R47, R0, R163 ;  /* 0x000000a3002f7220 */ /* 0x000fec0000410000 */
[----:B------:R2:W-:Y:S01]  /*a9f0*/  MUFU.EX2 R124, R16 ;  /* 0x00000010007c7308 */ /* 0x0005e20000000800 */
[----:B------:R-:W-:Y:S01]  /*aa00*/  MOV R163, R245 ;  /* 0x000000f500a37202 */ /* 0x000fe20000000f00 */
[-C--:B------:R-:W-:Y:S08]  /*aa10*/  HMMA.16816.F32.BF16 R4, R76, R20.reuse, R4 ;  /* 0x000000144c04723c */ /* 0x080ff00000041804 */
[----:B------:R3:W-:Y:S01]  /*aa20*/  MUFU.EX2 R245, R48 ;  /* 0x0000003000f57308 */ /* 0x0007e20000000800 */
[C---:B------:R-:W-:Y:S07]  /*aa30*/  HMMA.16816.F32.BF16 R8, R64.reuse, R20, R8 ;  /* 0x000000144008723c */ /* 0x040fee0000041808 */
[----:B------:R-:W-:Y:S01]  /*aa40*/  FFMA.FTZ R20, R200, c[0x0][0x2d0], -R105 ;  /* 0x0000b400c8147a23 */ /* 0x000fe20000010869 */
[-C--:B------:R-:W-:Y:S03]  /*aa50*/  HMMA.16816.F32.BF16 R12, R64, R22.reuse, R12 ;  /* 0x00000016400c723c */ /* 0x080fe6000004180c */
[----:B------:R4:W1:Y:S01]  /*aa60*/  MUFU.EX2 R56, R20 ;  /* 0x0000001400387308 */ /* 0x0008620000000800 */
[C---:B--2---:R-:W-:Y:S01]  /*aa70*/  FMUL.FTZ R16, R73.reuse, R132 ;  /* 0x0000008449107220 */ /* 0x044fe20000410000 */
[----:B------:R-:W-:Y:S01]  /*aa80*/  MOV R132, R84 ;  /* 0x0000005400847202 */ /* 0x000fe20000000f00 */
[C---:B------:R-:W-:Y:S01]  /*aa90*/  FMUL.FTZ R21, R73.reuse, R137 ;  /* 0x0000008949157220 */ /* 0x040fe20000410000 */
[----:B------:R-:W-:Y:S02]  /*aaa0*/  MOV R137, R82 ;  /* 0x0000005200897202 */ /* 0x000fe40000000f00 */
[----:B------:R-:W-:Y:S02]  /*aab0*/  MOV R200, R219 ;  /* 0x000000db00c87202 */ /* 0x000fe40000000f00 */
[C---:B------:R-:W-:Y:S04]  /*aac0*/  HMMA.16816.F32.BF16 R16, R76.reuse, R22, R16 ;  /* 0x000000164c10723c */ /* 0x040fe80000041810 */
[----:B---3--:R-:W-:Y:S01]  /*aad0*/  FMUL.FTZ R48, R73, R164 ;  /* 0x000000a449307220 */ /* 0x008fe20000410000 */
[----:B------:R-:W-:Y:S02]  /*aae0*/  MOV R164, R159 ;  /* 0x0000009f00a47202 */ /* 0x000fe40000000f00 */
[C---:B------:R-:W-:Y:S01]  /*aaf0*/  FMUL.FTZ R22, R72.reuse, R138 ;  /* 0x0000008a48167220 */ /* 0x040fe20000410000 */
[----:B------:R-:W-:Y:S01]  /*ab00*/  MOV R138, R81 ;  /* 0x00000051008a7202 */ /* 0x000fe20000000f00 */
[C---:B------:R-:W-:Y:S01]  /*ab10*/  FMUL.FTZ R23, R72.reuse, R139 ;  /* 0x0000008b48177220 */ /* 0x040fe20000410000 */
[----:B------:R-:W2:Y:S02]  /*ab20*/  LDSM.16.MT88.4 R80, [R226+0x100] ;  /* 0x00010000e250783b */ /* 0x000ea40000004200 */
[----:B------:R-:W-:Y:S01]  /*ab30*/  MOV R139, R60 ;  /* 0x0000003c008b7202 */ /* 0x000fe20000000f00 */
[----:B------:R-:W-:Y:S02]  /*ab40*/  FFMA.FTZ R60, R207, c[0x0][0x2d0], -R3 ;  /* 0x0000b400cf3c7a23 */ /* 0x000fe40000010803 */
[----:B----4-:R-:W-:Y:S01]  /*ab50*/  FMUL.FTZ R20, R73, R136 ;  /* 0x0000008849147220 */ /* 0x010fe20000410000 */
[----:B------:R-:W-:Y:S01]  /*ab60*/  MOV R136, R32 ;  /* 0x0000002000887202 */ /* 0x000fe20000000f00 */
[----:B------:R-:W-:Y:S01]  /*ab70*/  FFMA.FTZ R32, R51, c[0x0][0x2d0], -R105 ;  /* 0x0000b40033207a23 */ /* 0x000fe20000010869 */
[----:B-1----:R-:W-:Y:S01]  /*ab80*/  MOV R147, R56 ;  /* 0x0000003800937202 */ /* 0x002fe20000000f00 */
[--C-:B------:R-:W-:Y:S02]  /*ab90*/  FFMA.FTZ R56, R205, c[0x0][0x2d0], -R3.reuse ;  /* 0x0000b400cd387a23 */ /* 0x100fe40000010803 */
[----:B------:R1:W3:Y:S01]  /*aba0*/  MUFU.EX2 R252, R32 ;  /* 0x0000002000fc7308 */ /* 0x0002e20000000800 */
[-C--:B------:R-:W-:Y:S03]  /*abb0*/  HMMA.16816.F32.BF16 R20, R76, R36.reuse, R20 ;  /* 0x000000244c14723c */ /* 0x080fe60000041814 */
[----:B------:R-:W-:Y:S01]  /*abc0*/  FMUL.FTZ R51, R72, R167 ;  /* 0x000000a748337220 */ /* 0x000fe20000410000 */
[----:B------:R-:W-:Y:S02]  /*abd0*/  MOV R167, R162 ;  /* 0x000000a200a77202 */ /* 0x000fe40000000f00 */
[----:B------:R-:W-:Y:S02]  /*abe0*/  MOV R162, R240 ;  /* 0x000000f000a27202 */ /* 0x000fe40000000f00 */
[C---:B------:R-:W-:Y:S01]  /*abf0*/  HMMA.16816.F32.BF16 R24, R64.reuse, R36, R24 ;  /* 0x000000244018723c */ /* 0x040fe20000041818 */
[----:B------:R4:W5:Y:S06]  /*ac00*/  LDL.LU R240, [R1+0x68] ;  /* 0x0000680001f07983 */ /* 0x00096c0000300800 */
[--C-:B------:R-:W-:Y:S01]  /*ac10*/  FFMA.FTZ R36, R40, c[0x0][0x2d0], -R106.reuse ;  /* 0x0000b40028247a23 */ /* 0x100fe2000001086a */
[-C--:B------:R-:W-:Y:S03]  /*ac20*/  HMMA.16816.F32.BF16 R28, R64, R38.reuse, R28 ;  /* 0x00000026401c723c */ /* 0x080fe6000004181c */
[----:B------:R2:W-:Y:S01]  /*ac30*/  MUFU.EX2 R145, R36 ;  /* 0x0000002400917308 */ /* 0x0005e20000000800 */
[--C-:B------:R-:W-:Y:S02]  /*ac40*/  FFMA.FTZ R40, R41, c[0x0][0x2d0], -R106.reuse ;  /* 0x0000b40029287a23 */ /* 0x100fe4000001086a */
[C---:B------:R-:W-:Y:S02]  /*ac50*/  FMUL.FTZ R37, R73.reuse, R153 ;  /* 0x0000009949257220 */ /* 0x040fe40000410000 */
[----:B-1----:R-:W-:Y:S01]  /*ac60*/  FMUL.FTZ R32, R73, R148 ;  /* 0x0000009449207220 */ /* 0x002fe20000410000 */
[----:B------:R-:W-:Y:S02]  /*ac70*/  MOV R148, R89 ;  /* 0x0000005900947202 */ /* 0x000fe40000000f00 */
[----:B------:R-:W-:Y:S01]  /*ac80*/  LDSM.16.MT88.4 R88, [R227+0x900] ;  /* 0x00090000e358783b */ /* 0x000fe20000004200 */
[----:B------:R-:W-:Y:S01]  /*ac90*/  FMUL.FTZ R41, R69, R157 ;  /* 0x0000009d45297220 */ /* 0x000fe20000410000 */
[----:B------:R-:W-:Y:S01]  /*aca0*/  MOV R157, R87 ;  /* 0x00000057009d7202 */ /* 0x000fe20000000f00 */
[----:B------:R1:W-:Y:S01]  /*acb0*/  MUFU.EX2 R153, R60 ;  /* 0x0000003c00997308 */ /* 0x0003e20000000800 */
[C---:B------:R-:W-:Y:S04]  /*acc0*/  HMMA.16816.F32.BF16 R32, R76.reuse, R38, R32 ;  /* 0x000000264c20723c */ /* 0x040fe80000041820 */
[----:B------:R-:W3:Y:S03]  /*acd0*/  LDSM.16.MT88.4 R84, [R224+0x900] ;  /* 0x00090000e054783b */ /* 0x000ee60000004200 */
[C---:B------:R-:W-:Y:S01]  /*ace0*/  FMUL.FTZ R39, R72.reuse, R155 ;  /* 0x0000009b48277220 */ /* 0x040fe20000410000 */
[----:B------:R-:W-:Y:S01]  /*acf0*/  MOV R155, R246 ;  /* 0x000000f6009b7202 */ /* 0x000fe20000000f00 */
[----:B------:R-:W-:Y:S01]  /*ad00*/  FMUL.FTZ R38, R72, R154 ;  /* 0x0000009a48267220 */ /* 0x000fe20000410000 */
[----:B------:R4:W-:Y:S02]  /*ad10*/  MUFU.EX2 R246, R40 ;  /* 0x0000002800f67308 */ /* 0x0009e40000000800 */
[----:B--2---:R-:W-:Y:S07]  /*ad20*/  FMUL.FTZ R36, R73, R152 ;  /* 0x0000009849247220 */ /* 0x004fee0000410000 */
[-C--:B------:R-:W-:Y:S01]  /*ad30*/  HMMA.16816.F32.BF16 R36, R76, R52.reuse, R36 ;  /* 0x000000344c24723c */ /* 0x080fe20000041824 */
[----:B------:R2:W-:Y:S02]  /*ad40*/  MUFU.EX2 R154, R56 ;  /* 0x00000038009a7308 */ /* 0x0005e40000000800 */
[C---:B-1----:R-:W-:Y:S02]  /*ad50*/  FMUL.FTZ R60, R69.reuse, R176 ;  /* 0x000000b0453c7220 */ /* 0x042fe40000410000 */
[C---:B----4-:R-:W-:Y:S01]  /*ad60*/  FMUL.FTZ R40, R69.reuse, R156 ;  /* 0x0000009c45287220 */ /* 0x050fe20000410000 */
[----:B------:R-:W-:Y:S01]  /*ad70*/  MOV R156, R42 ;  /* 0x0000002a009c7202 */ /* 0x000fe20000000f00 */
[----:B------:R-:W-:Y:S01]  /*ad80*/  FMUL.FTZ R42, R0, R158 ;  /* 0x0000009e002a7220 */ /* 0x000fe20000410000 */
[----:B------:R-:W-:Y:S02]  /*ad90*/  MOV R158, R93 ;  /* 0x0000005d009e7202 */ /* 0x000fe40000000f00 */
[----:B------:R-:W1:Y:S02]  /*ada0*/  LDSM.16.MT88.4 R92, [R225+0x900] ;  /* 0x00090000e15c783b */ /* 0x000e640000004200 */
[----:B------:R-:W-:Y:S02]  /*adb0*/  MOV R160, R156 ;  /* 0x0000009c00a07202 */ /* 0x000fe40000000f00 */
[----:B------:R-:W-:Y:S01]  /*adc0*/  MOV R156, R155 ;  /* 0x0000009b009c7202 */ /* 0x000fe20000000f00 */
[C---:B------:R-:W-:Y:S04]  /*add0*/  HMMA.16816.F32.BF16 R40, R64.reuse, R52, R40 ;  /* 0x000000344028723c */ /* 0x040fe80000041828 */
[----:B------:R-:W-:Y:S01]  /*ade0*/  MOV R155, R234 ;  /* 0x000000ea009b7202 */ /* 0x000fe20000000f00 */
[----:B--2---:R-:W-:Y:S02]  /*adf0*/  FMUL.FTZ R56, R69, R172 ;  /* 0x000000ac45387220 */ /* 0x004fe40000410000 */
[--C-:B------:R-:W-:Y:S01]  /*ae00*/  FFMA.FTZ R52, R204, c[0x0][0x2d0], -R3.reuse ;  /* 0x0000b400cc347a23 */ /* 0x100fe20000010803 */
[-C--:B------:R-:W-:Y:S03]  /*ae10*/  HMMA.16816.F32.BF16 R44, R64, R54.reuse, R44 ;  /* 0x00000036402c723c */ /* 0x080fe6000004182c */
[----:B------:R2:W4:Y:S01]  /*ae20*/  MUFU.EX2 R144, R52 ;  /* 0x0000003400907308 */ /* 0x0005220000000800 */
[C---:B------:R-:W-:Y:S01]  /*ae30*/  FMUL.FTZ R53, R73.reuse, R169 ;  /* 0x000000a949357220 */ /* 0x040fe20000410000 */
[----:B------:R-:W-:Y:S02]  /*ae40*/  MOV R204, R166 ;  /* 0x000000a600cc7202 */ /* 0x000fe40000000f00 */
[----:B------:R-:W-:Y:S01]  /*ae50*/  MOV R166, R164 ;  /* 0x000000a400a67202 */ /* 0x000fe20000000f00 */
[C---:B------:R-:W-:Y:S04]  /*ae60*/  HMMA.16816.F32.BF16 R48, R76.reuse, R54, R48 ;  /* 0x000000364c30723c */ /* 0x040fe80000041830 */
[----:B------:R-:W-:Y:S03]  /*ae70*/  MOV R164, R162 ;  /* 0x000000a200a47202 */ /* 0x000fe60000000f00 */
[C---:B------:R-:W-:Y:S02]  /*ae80*/  FMUL.FTZ R54, R72.reuse, R170 ;  /* 0x000000aa48367220 */ /* 0x040fe40000410000 */
[----:B------:R-:W-:Y:S03]  /*ae90*/  FMUL.FTZ R55, R72, R171 ;  /* 0x000000ab48377220 */ /* 0x000fe60000410000 */
[C---:B--2---:R-:W-:Y:S07]  /*aea0*/  FMUL.FTZ R52, R73.reuse, R168 ;  /* 0x000000a849347220 */ /* 0x044fee0000410000 */
[-C--:B------:R-:W-:Y:S08]  /*aeb0*/  HMMA.16816.F32.BF16 R52, R76, R80.reuse, R52 ;  /* 0x000000504c34723c */ /* 0x080ff00000041834 */
[C---:B------:R-:W-:Y:S07]  /*aec0*/  HMMA.16816.F32.BF16 R56, R64.reuse, R80, R56 ;  /* 0x000000504038723c */ /* 0x040fee0000041838 */
[----:B------:R-:W-:Y:S01]  /*aed0*/  FFMA.FTZ R80, R210, c[0x0][0x2d0], -R3 ;  /* 0x0000b400d2507a23 */ /* 0x000fe20000010803 */
[-C--:B------:R-:W-:Y:S03]  /*aee0*/  HMMA.16816.F32.BF16 R60, R64, R82.reuse, R60 ;  /* 0x00000052403c723c */ /* 0x080fe6000004183c */
[----:B------:R2:W1:Y:S01]  /*aef0*/  MUFU.EX2 R152, R80 ;  /* 0x0000005000987308 */ /* 0x0004620000000800 */
[----:B------:R-:W-:Y:S03]  /*af00*/  F2FP.BF16.PACK_AB R81, R194, R195 ;  /* 0x000000c3c251723e */ /* 0x000fe600000010ff */
[C---:B------:R-:W-:Y:S02]  /*af10*/  FMUL.FTZ R64, R73.reuse, R180 ;  /* 0x000000b449407220 */ /* 0x040fe40000410000 */
[----:B------:R-:W-:Y:S03]  /*af20*/  FMUL.FTZ R65, R73, R181 ;  /* 0x000000b549417220 */ /* 0x000fe60000410000 */
[C---:B------:R-:W-:Y:S02]  /*af30*/  FMUL.FTZ R66, R72.reuse, R182 ;  /* 0x000000b648427220 */ /* 0x040fe40000410000 */
[----:B------:R-:W-:Y:S07]  /*af40*/  FMUL.FTZ R67, R72, R183 ;  /* 0x000000b748437220 */ /* 0x000fee0000410000 */
[----:B------:R-:W-:Y:S04]  /*af50*/  HMMA.16816.F32.BF16 R64, R76, R82, R64 ;  /* 0x000000524c40723c */ /* 0x000fe80000041840 */
[--C-:B--2---:R-:W-:Y:S03]  /*af60*/  FFMA.FTZ R80, R206, c[0x0][0x2d0], -R103.reuse ;  /* 0x0000b400ce507a23 */ /* 0x104fe60000010867 */
[----:B------:R-:W-:Y:S02]  /*af70*/  F2FP.BF16.PACK_AB R76, R131, R138 ;  /* 0x0000008a834c723e */ /* 0x000fe400000010ff */
[----:B------:R-:W-:Y:S01]  /*af80*/  F2FP.BF16.PACK_AB R78, R141, R122 ;  /* 0x0000007a8d4e723e */ /* 0x000fe200000010ff */
[----:B------:R2:W-:Y:S02]  /*af90*/  MUFU.EX2 R220, R80 ;  /* 0x0000005000dc7308 */ /* 0x0005e40000000800 */
[----:B------:R-:W-:Y:S02]  /*afa0*/  F2FP.BF16.PACK_AB R77, R129, R137 ;  /* 0x00000089814d723e */ /* 0x000fe400000010ff */
[----:B------:R-:W-:Y:S02]  /*afb0*/  F2FP.BF16.PACK_AB R79, R140, R126 ;  /* 0x0000007e8c4f723e */ /* 0x000fe400000010ff */
[----:B------:R-:W-:Y:S02]  /*afc0*/  F2FP.BF16.PACK_AB R82, R130, R125 ;  /* 0x0000007d8252723e */ /* 0x000fe400000010ff */
[----:B------:R-:W-:Y:S03]  /*afd0*/  F2FP.BF16.PACK_AB R83, R197, R196 ;  /* 0x000000c4c553723e */ /* 0x000fe600000010ff */
[-C--:B---3--:R-:W-:Y:S03]  /*afe0*/  HMMA.16816.F32.BF16 R4, R76, R84.reuse, R4 ;  /* 0x000000544c04723c */ /* 0x088fe60000041804 */
[--C-:B--2---:R-:W-:Y:S04]  /*aff0*/  FFMA.FTZ R80, R208, c[0x0][0x2d0], -R103.reuse ;  /* 0x0000b400d0507a23 */ /* 0x104fe80000010867 */
[----:B------:R2:W-:Y:S02]  /*b000*/  MUFU.EX2 R219, R80 ;  /* 0x0000005000db7308 */ /* 0x0005e40000000800 */
[----:B--2---:R-:W-:Y:S07]  /*b010*/  F2FP.BF16.PACK_AB R80, R123, R136 ;  /* 0x000000887b50723e */ /* 0x004fee00000010ff */
[C---:B------:R-:W-:Y:S07]  /*b020*/  HMMA.16816.F32.BF16 R8, R80.reuse, R84, R8 ;  /* 0x000000545008723c */ /* 0x040fee0000041808 */
[----:B------:R-:W-:Y:S01]  /*b030*/  FFMA.FTZ R84, R202, c[0x0][0x2d0], -R103 ;  /* 0x0000b400ca547a23 */ /* 0x000fe20000010867 */
[-C--:B------:R-:W-:Y:S03]  /*b040*/  HMMA.16816.F32.BF16 R12, R80, R86.reuse, R12 ;  /* 0x00000056500c723c */ /* 0x080fe6000004180c */
[----:B------:R2:W-:Y:S05]  /*b050*/  MUFU.EX2 R218, R84 ;  /* 0x0000005400da7308 */ /* 0x0005ea0000000800 */
[C---:B------:R-:W-:Y:S08]  /*b060*/  HMMA.16816.F32.BF16 R16, R76.reuse, R86, R16 ;  /* 0x000000564c10723c */ /* 0x040ff00000041810 */
[-C--:B------:R-:W-:Y:S08]  /*b070*/  HMMA.16816.F32.BF16 R20, R76, R88.reuse, R20 ;  /* 0x000000584c14723c */ /* 0x080ff00000041814 */
[C---:B------:R-:W-:Y:S04]  /*b080*/  HMMA.16816.F32.BF16 R24, R80.reuse, R88, R24 ;  /* 0x000000585018723c */ /* 0x040fe80000041818 */
[--C-:B--2---:R-:W-:Y:S03]  /*b090*/  FFMA.FTZ R84, R216, c[0x0][0x2d0], -R105.reuse ;  /* 0x0000b400d8547a23 */ /* 0x104fe60000010869 */
[--C-:B------:R-:W-:Y:S01]  /*b0a0*/  FFMA.FTZ R88, R211, c[0x0][0x2d0], -R105.reuse ;  /* 0x0000b400d3587a23 */ /* 0x100fe20000010869 */
[-C--:B------:R-:W-:Y:S01]  /*b0b0*/  HMMA.16816.F32.BF16 R28, R80, R90.reuse, R28 ;  /* 0x0000005a501c723c */ /* 0x080fe2000004181c */
[----:B------:R2:W-:Y:S07]  /*b0c0*/  MUFU.EX2 R214, R84 ;  /* 0x0000005400d67308 */ /* 0x0005ee0000000800 */
[C---:B------:R-:W-:Y:S03]  /*b0d0*/  HMMA.16816.F32.BF16 R32, R76.reuse, R90, R32 ;  /* 0x0000005a4c20723c */ /* 0x040fe60000041820 */
[----:B------:R3:W-:Y:S05]  /*b0e0*/  MUFU.EX2 R215, R88 ;  /* 0x0000005800d77308 */ /* 0x0007ea0000000800 */
[-C--:B-1----:R-:W-:Y:S08]  /*b0f0*/  HMMA.16816.F32.BF16 R36, R76, R92.reuse, R36 ;  /* 0x0000005c4c24723c */ /* 0x082ff00000041824 */
[C---:B------:R-:W-:Y:S04]  /*b100*/  HMMA.16816.F32.BF16 R40, R80.reuse, R92, R40 ;  /* 0x0000005c5028723c */ /* 0x040fe80000041828 */
[--C-:B--2---:R-:W-:Y:S01]  /*b110*/  FFMA.FTZ R84, R163, c[0x0][0x2d0], -R105.reuse ;  /* 0x0000b400a3547a23 */ /* 0x104fe20000010869 */
[----:B------:R-:W-:Y:S02]  /*b120*/  MOV R163, R158 ;  /* 0x0000009e00a37202 */ /* 0x000fe40000000f00 */
[----:B------:R-:W-:Y:S01]  /*b130*/  MOV R158, R233 ;  /* 0x000000e9009e7202 */ /* 0x000fe20000000f00 */
[-C--:B------:R-:W-:Y:S01]  /*b140*/  HMMA.16816.F32.BF16 R44, R80, R94.reuse, R44 ;  /* 0x0000005e502c723c */ /* 0x080fe2000004182c */
[----:B------:R1:W-:Y:S01]  /*b150*/  MUFU.EX2 R216, R84 ;  /* 0x0000005400d87308 */ /* 0x0003e20000000800 */
[----:B------:R2:W5:Y:S02]  /*b160*/  LDL.LU R233, [R1+0x64] ;  /* 0x0000640001e97983 */ /* 0x0005640000300800 */
[--C-:B---3--:R-:W-:Y:S01]  /*b170*/  FFMA.FTZ R88, R167, c[0x0][0x2d0], -R106.reuse ;  /* 0x0000b400a7587a23 */ /* 0x108fe2000001086a */
[----:B------:R-:W-:Y:S01]  /*b180*/  MOV R167, R165 ;  /* 0x000000a500a77202 */ /* 0x000fe20000000f00 */
[----:B------:R2:W5:Y:S01]  /*b190*/  LDL.LU R234, [R1+0x60] ;  /* 0x0000600001ea7983 */ /* 0x0005620000300800 */
[----:B------:R-:W-:Y:S01]  /*b1a0*/  MOV R165, R163 ;  /* 0x000000a300a57202 */ /* 0x000fe20000000f00 */
[C---:B------:R-:W-:Y:S04]  /*b1b0*/  HMMA.16816.F32.BF16 R48, R76.reuse, R94, R48 ;  /* 0x0000005e4c30723c */ /* 0x040fe80000041830 */
[----:B------:R-:W-:Y:S02]  /*b1c0*/  MOV R163, R155 ;  /* 0x0000009b00a37202 */ /* 0x000fe40000000f00 */
[----:B------:R3:W-:Y:S01]  /*b1d0*/  MUFU.EX2 R155, R88 ;  /* 0x00000058009b7308 */ /* 0x0007e20000000800 */
[----:B------:R-:W-:Y:S02]  /*b1e0*/  MOV R162, R158 ;  /* 0x0000009e00a27202 */ /* 0x000fe40000000f00 */
[----:B------:R-:W-:Y:S03]  /*b1f0*/  MOV R158, R151 ;  /* 0x00000097009e7202 */ /* 0x000fe60000000f00 */
[----:B------:R-:W-:Y:S02]  /*b200*/  MOV R151, R150 ;  /* 0x0000009600977202 */ /* 0x000fe40000000f00 */
[----:B------:R-:W-:Y:S02]  /*b210*/  MOV R205, R167 ;  /* 0x000000a700cd7202 */ /* 0x000fe40000000f00 */
[----:B------:R-:W-:Y:S01]  /*b220*/  MOV R167, R165 ;  /* 0x000000a500a77202 */ /* 0x000fe20000000f00 */
[----:B-1----:R-:W-:Y:S01]  /*b230*/  FFMA.FTZ R84, R209, c[0x0][0x2d0], -R105 ;  /* 0x0000b400d1547a23 */ /* 0x002fe20000010869 */
[----:B------:R-:W-:Y:S02]  /*b240*/  MOV R165, R163 ;  /* 0x000000a300a57202 */ /* 0x000fe40000000f00 */
[----:B------:R-:W-:Y:S01]  /*b250*/  MOV R163, R151 ;  /* 0x0000009700a37202 */ /* 0x000fe20000000f00 */
[----:B------:R1:W-:Y:S01]  /*b260*/  MUFU.EX2 R159, R84 ;  /* 0x00000054009f7308 */ /* 0x0003e20000000800 */
[----:B------:R-:W-:Y:S02]  /*b270*/  MOV R150, R200 ;  /* 0x000000c800967202 */ /* 0x000fe40000000f00 */
[----:B------:R-:W-:Y:S02]  /*b280*/  MOV R200, R119 ;  /* 0x0000007700c87202 */ /* 0x000fe40000000f00 */
[----:B------:R-:W-:Y:S01]  /*b290*/  MOV R151, R150 ;  /* 0x0000009600977202 */ /* 0x000fe20000000f00 */
[----:B------:R2:W5:Y:S01]  /*b2a0*/  LDL.LU R119, [R1+0x5c] ;  /* 0x00005c0001777983 */ /* 0x0005620000300800 */
[----:B------:R-:W-:Y:S01]  /*b2b0*/  MOV R150, R132 ;  /* 0x0000008400967202 */ /* 0x000fe20000000f00 */
[--C-:B---3--:R-:W-:Y:S01]  /*b2c0*/  FFMA.FTZ R88, R204, c[0x0][0x2d0], -R106.reuse ;  /* 0x0000b400cc587a23 */ /* 0x108fe2000001086a */
[----:B------:R-:W-:Y:S02]  /*b2d0*/  MOV R204, R166 ;  /* 0x000000a600cc7202 */ /* 0x000fe40000000f00 */
[----:B------:R-:W-:Y:S02]  /*b2e0*/  MOV R166, R164 ;  /* 0x000000a400a67202 */ /* 0x000fe40000000f00 */
[----:B------:R-:W-:Y:S02]  /*b2f0*/  MOV R164, R158 ;  /* 0x0000009e00a47202 */ /* 0x000fe40000000f00 */
[----:B------:R3:W-:Y:S01]  /*b300*/  MUFU.EX2 R158, R88 ;  /* 0x00000058009e7308 */ /* 0x0007e20000000800 */
[----:B------:R-:W-:Y:S02]  /*b310*/  MOV R132, R192 ;  /* 0x000000c000847202 */ /* 0x000fe40000000f00 */
[----:B------:R-:W-:Y:S02]  /*b320*/  MOV R192, R230 ;  /* 0x000000e600c07202 */ /* 0x000fe40000000f00 */
[----:B------:R2:W5:Y:S04]  /*b330*/  LDL.LU R230, [R1+0x58] ;  /* 0x0000580001e67983 */ /* 0x0005680000300800 */
[----:B-1----:R-:W1:Y:S01]  /*b340*/  LDSM.16.MT88.4 R84, [R226+0x900] ;  /* 0x00090000e254783b */ /* 0x002e620000004200 */
[--C-:B---3--:R-:W-:Y:S01]  /*b350*/  FFMA.FTZ R88, R205, c[0x0][0x2d0], -R106.reuse ;  /* 0x0000b400cd587a23 */ /* 0x108fe2000001086a */
[----:B------:R-:W-:Y:S02]  /*b360*/  MOV R205, R204 ;  /* 0x000000cc00cd7202 */ /* 0x000fe40000000f00 */
        /* <DEDUP_REMOVED lines=8> */
[----:B------:R3:W-:Y:S01]  /*b3f0*/  MUFU.EX2 R213, R88 ;  /* 0x0000005800d57308 */ /* 0x0007e20000000800 */
[-C--:B-1----:R-:W-:Y:S08]  /*b400*/  HMMA.16816.F32.BF16 R52, R76, R84.reuse, R52 ;  /* 0x000000544c34723c */ /* 0x082ff00000041834 */
[C---:B------:R-:W-:Y:S08]  /*b410*/  HMMA.16816.F32.BF16 R56, R80.reuse, R84, R56 ;  /* 0x000000545038723c */ /* 0x040ff00000041838 */
[-C--:B------:R-:W-:Y:S04]  /*b420*/  HMMA.16816.F32.BF16 R60, R80, R86.reuse, R60 ;  /* 0x00000056503c723c */ /* 0x080fe8000004183c */
[--C-:B---3--:R-:W-:Y:S01]  /*b430*/  FFMA.FTZ R88, R205, c[0x0][0x2d0], -R106.reuse ;  /* 0x0000b400cd587a23 */ /* 0x108fe2000001086a */
[----:B------:R-:W-:Y:S02]  /*b440*/  MOV R205, R204 ;  /* 0x000000cc00cd7202 */ /* 0x000fe40000000f00 */
[----:B------:R-:W-:Y:S01]  /*b450*/  MOV R204, R167 ;  /* 0x000000a700cc7202 */ /* 0x000fe20000000f00 */
[----:B------:R-:W-:Y:S04]  /*b460*/  HMMA.16816.F32.BF16 R64, R76, R86, R64 ;  /* 0x000000564c40723c */ /* 0x000fe80000041840 */
[----:B------:R-:W-:Y:S01]  /*b470*/  MOV R167, R166 ;  /* 0x000000a600a77202 */ /* 0x000fe20000000f00 */
[--C-:B------:R-:W-:Y:S01]  /*b480*/  FFMA.FTZ R92, R205, c[0x0][0x2d0], -R3.reuse ;  /* 0x0000b400cd5c7a23 */ /* 0x100fe20000010803 */
[----:B------:R-:W-:Y:S02]  /*b490*/  MOV R166, R165 ;  /* 0x000000a500a67202 */ /* 0x000fe40000000f00 */
[----:B------:R-:W-:Y:S04]  /*b4a0*/  MOV R165, R164 ;  /* 0x000000a400a57202 */ /* 0x000fe80000000f00 */
[----:B------:R-:W-:Y:S02]  /*b4b0*/  MOV R164, R163 ;  /* 0x000000a300a47202 */ /* 0x000fe40000000f00 */
[----:B------:R-:W-:Y:S01]  /*b4c0*/  MOV R205, R204 ;  /* 0x000000cc00cd7202 */ /* 0x000fe20000000f00 */
[----:B------:R1:W3:Y:S01]  /*b4d0*/  MUFU.EX2 R163, R88 ;  /* 0x0000005800a37308 */ /* 0x0002e20000000800 */
[----:B------:R-:W-:Y:S02]  /*b4e0*/  MOV R204, R167 ;  /* 0x000000a700cc7202 */ /* 0x000fe40000000f00 */
[----:B------:R-:W-:Y:S01]  /*b4f0*/  MOV R167, R166 ;  /* 0x000000a600a77202 */ /* 0x000fe20000000f00 */
[--C-:B------:R-:W-:Y:S01]  /*b500*/  FFMA.FTZ R84, R205, c[0x0][0x2d0], -R3.reuse ;  /* 0x0000b400cd547a23 */ /* 0x100fe20000010803 */
[----:B------:R-:W-:Y:S02]  /*b510*/  MOV R166, R165 ;  /* 0x000000a500a67202 */ /* 0x000fe40000000f00 */
[----:B------:R-:W-:Y:S02]  /*b520*/  MOV R165, R164 ;  /* 0x000000a400a57202 */ /* 0x000fe40000000f00 */
[----:B------:R-:W-:Y:S02]  /*b530*/  MOV R164, R157 ;  /* 0x0000009d00a47202 */ /* 0x000fe40000000f00 */
[----:B------:R2:W-:Y:S01]  /*b540*/  MUFU.EX2 R157, R92 ;  /* 0x0000005c009d7308 */ /* 0x0005e20000000800 */
[----:B------:R-:W-:Y:S02]  /*b550*/  MOV R205, R204 ;  /* 0x000000cc00cd7202 */ /* 0x000fe40000000f00 */
[----:B------:R-:W-:Y:S02]  /*b560*/  MOV R204, R167 ;  /* 0x000000a700cc7202 */ /* 0x000fe40000000f00 */
[----:B------:R-:W-:Y:S02]  /*b570*/  MOV R167, R166 ;  /* 0x000000a600a77202 */ /* 0x000fe40000000f00 */
[----:B------:R-:W-:Y:S02]  /*b580*/  MOV R166, R165 ;  /* 0x000000a500a67202 */ /* 0x000fe40000000f00 */
[----:B------:R-:W-:Y:S02]  /*b590*/  MOV R165, R164 ;  /* 0x000000a400a57202 */ /* 0x000fe40000000f00 */
[----:B------:R-:W-:Y:S01]  /*b5a0*/  MOV R164, R161 ;  /* 0x000000a100a47202 */ /* 0x000fe20000000f00 */
[----:B-1----:R-:W1:Y:S01]  /*b5b0*/  LDSM.16.MT88.4 R88, [R224+0x1100] ;  /* 0x00110000e058783b */ /* 0x002e620000004200 */
[----:B------:R3:W-:Y:S01]  /*b5c0*/  MUFU.EX2 R161, R84 ;  /* 0x0000005400a17308 */ /* 0x0007e20000000800 */
[----:B------:R-:W-:Y:S02]  /*b5d0*/  F2FP.BF16.PACK_AB R76, R146, R128 ;  /* 0x00000080924c723e */ /* 0x000fe400000010ff */
[----:B------:R-:W-:Y:S02]  /*b5e0*/  F2FP.BF16.PACK_AB R78, R124, R120 ;  /* 0x000000787c4e723e */ /* 0x000fe400000010ff */
[----:B------:R-:W-:Y:S02]  /*b5f0*/  F2FP.BF16.PACK_AB R77, R127, R147 ;  /* 0x000000937f4d723e */ /* 0x000fe400000010ff */
[----:B------:R-:W-:Y:S02]  /*b600*/  F2FP.BF16.PACK_AB R79, R252, R121 ;  /* 0x00000079fc4f723e */ /* 0x000fe400000010ff */
[----:B------:R-:W-:Y:S01]  /*b610*/  F2FP.BF16.PACK_AB R82, R245, R243 ;  /* 0x000000f3f552723e */ /* 0x000fe200000010ff */
[--C-:B--2---:R-:W-:Y:S01]  /*b620*/  FFMA.FTZ R92, R160, c[0x0][0x2d0], -R3.reuse ;  /* 0x0000b400a05c7a23 */ /* 0x104fe20000010803 */
[----:B------:R-:W-:Y:S02]  /*b630*/  MOV R160, R156 ;  /* 0x0000009c00a07202 */ /* 0x000fe40000000f00 */
[----:B----4-:R-:W-:Y:S01]  /*b640*/  F2FP.BF16.PACK_AB R81, R154, R144 ;  /* 0x000000909a51723e */ /* 0x010fe200000010ff */
[----:B------:R-:W2:Y:S01]  /*b650*/  MUFU.EX2 R156, R92 ;  /* 0x0000005c009c7308 */ /* 0x000ea20000000800 */
[----:B------:R-:W-:Y:S01]  /*b660*/  F2FP.BF16.PACK_AB R83, R152, R153 ;  /* 0x000000999853723e */ /* 0x000fe200000010ff */
[----:B------:R-:W-:Y:S08]  /*b670*/  FFMA.FTZ R80, R160, c[0x0][0x2d0], -R3 ;  /* 0x0000b400a0507a23 */ /* 0x000ff00000010803 */
[----:B------:R4:W2:Y:S01]  /*b680*/  MUFU.EX2 R160, R80 ;  /* 0x0000005000a07308 */ /* 0x0008a20000000800 */
[----:B---3--:R-:W3:Y:S01]  /*b690*/  LDSM.16.MT88.4 R84, [R227+0x1100] ;  /* 0x00110000e354783b */ /* 0x008ee20000004200 */
[-C--:B-1----:R-:W-:Y:S03]  /*b6a0*/  HMMA.16816.F32.BF16 R4, R76, R88.reuse, R4 ;  /* 0x000000584c04723c */ /* 0x082fe60000041804 */
[--C-:B----4-:R-:W-:Y:S01]  /*b6b0*/  FFMA.FTZ R80, R205, c[0x0][0x2d0], -R103.reuse ;  /* 0x0000b400cd507a23 */ /* 0x110fe20000010867 */
[----:B------:R-:W-:Y:S02]  /*b6c0*/  MOV R205, R204 ;  /* 0x000000cc00cd7202 */ /* 0x000fe40000000f00 */
[----:B------:R-:W-:Y:S02]  /*b6d0*/  MOV R204, R164 ;  /* 0x000000a400cc7202 */ /* 0x000fe40000000f00 */
[----:B------:R-:W-:Y:S01]  /*b6e0*/  MOV R164, R162 ;  /* 0x000000a200a47202 */ /* 0x000fe20000000f00 */
[--C-:B------:R-:W-:Y:S01]  /*b6f0*/  FFMA.FTZ R92, R205, c[0x0][0x2d0], -R103.reuse ;  /* 0x0000b400cd5c7a23 */ /* 0x100fe20000010867 */
[----:B------:R1:W-:Y:S10]  /*b700*/  MUFU.EX2 R162, R80 ;  /* 0x0000005000a27308 */ /* 0x0003f40000000800 */
[----:B------:R4:W-:Y:S01]  /*b710*/  MUFU.EX2 R211, R92 ;  /* 0x0000005c00d37308 */ /* 0x0009e20000000800 */
[----:B-1----:R-:W-:Y:S07]  /*b720*/  F2FP.BF16.PACK_AB R80, R246, R145 ;  /* 0x00000091f650723e */ /* 0x002fee00000010ff */
[C---:B------:R-:W-:Y:S01]  /*b730*/  HMMA.16816.F32.BF16 R8, R80.reuse, R88, R8 ;  /* 0x000000585008723c */ /* 0x040fe20000041808 */
[----:B----4-:R-:W1:Y:S06]  /*b740*/  LDSM.16.MT88.4 R92, [R225+0x1100] ;  /* 0x00110000e15c783b */ /* 0x010e6c0000004200 */
[----:B------:R-:W-:Y:S01]  /*b750*/  FFMA.FTZ R88, R166, c[0x0][0x2d0], -R103 ;  /* 0x0000b400a6587a23 */ /* 0x000fe20000010867 */
[-C--:B------:R-:W-:Y:S04]  /*b760*/  HMMA.16816.F32.BF16 R12, R80, R90.reuse, R12 ;  /* 0x0000005a500c723c */ /* 0x080fe8000004180c */
[----:B------:R-:W-:Y:S02]  /*b770*/  MOV R166, R165 ;  /* 0x000000a500a67202 */ /* 0x000fe40000000f00 */
[----:B------:R-:W-:Y:S02]  /*b780*/  MOV R165, R212 ;  /* 0x000000d400a57202 */ /* 0x000fe40000000f00 */
[C---:B------:R-:W-:Y:S01]  /*b790*/  HMMA.16816.F32.BF16 R16, R76.reuse, R90, R16 ;  /* 0x0000005a4c10723c */ /* 0x040fe20000041810 */
[----:B------:R4:W-:Y:S07]  /*b7a0*/  MUFU.EX2 R212, R88 ;  /* 0x0000005800d47308 */ /* 0x0009ee0000000800 */
[-C--:B---3--:R-:W-:Y:S08]  /*b7b0*/  HMMA.16816.F32.BF16 R20, R76, R84.reuse, R20 ;  /* 0x000000544c14723c */ /* 0x088ff00000041814 */
[C---:B------:R-:W-:Y:S07]  /*b7c0*/  HMMA.16816.F32.BF16 R24, R80.reuse, R84, R24 ;  /* 0x000000545018723c */ /* 0x040fee0000041818 */
[----:B------:R-:W-:Y:S01]  /*b7d0*/  FFMA.FTZ R84, R165, c[0x0][0x2d0], -R105 ;  /* 0x0000b400a5547a23 */ /* 0x000fe20000010869 */
[-C--:B------:R-:W-:Y:S03]  /*b7e0*/  HMMA.16816.F32.BF16 R28, R80, R86.reuse, R28 ;  /* 0x00000056501c723c */ /* 0x080fe6000004181c */
[----:B------:R3:W-:Y:S01]  /*b7f0*/  MUFU.EX2 R208, R84 ;  /* 0x0000005400d07308 */ /* 0x0007e20000000800 */
[----:B----4-:R-:W-:Y:S04]  /*b800*/  FFMA.FTZ R88, R204, c[0x0][0x2d0], -R103 ;  /* 0x0000b400cc587a23 */ /* 0x010fe80000010867 */
[C---:B------:R-:W-:Y:S05]  /*b810*/  HMMA.16816.F32.BF16 R32, R76.reuse, R86, R32 ;  /* 0x000000564c20723c */ /* 0x040fea0000041820 */
[----:B------:R4:W-:Y:S03]  /*b820*/  MUFU.EX2 R210, R88 ;  /* 0x0000005800d27308 */ /* 0x0009e60000000800 */
[-C--:B-1----:R-:W-:Y:S08]  /*b830*/  HMMA.16816.F32.BF16 R36, R76, R92.reuse, R36 ;  /* 0x0000005c4c24723c */ /* 0x082ff00000041824 */
[C---:B------:R-:W-:Y:S04]  /*b840*/  HMMA.16816.F32.BF16 R40, R80.reuse, R92, R40 ;  /* 0x0000005c5028723c */ /* 0x040fe80000041828 */
[--C-:B---3--:R-:W-:Y:S03]  /*b850*/  FFMA.FTZ R84, R164, c[0x0][0x2d0], -R105.reuse ;  /* 0x0000b400a4547a23 */ /* 0x108fe60000010869 */
[--C-:B------:R-:W-:Y:S01]  /*b860*/  FFMA.FTZ R92, R148, c[0x0][0x2d0], -R106.reuse ;  /* 0x0000b400945c7a23 */ /* 0x100fe2000001086a */
[-C--:B------:R-:W-:Y:S01]  /*b870*/  HMMA.16816.F32.BF16 R44, R80, R94.reuse, R44 ;  /* 0x0000005e502c723c */ /* 0x080fe2000004182c */
[----:B------:R1:W-:Y:S03]  /*b880*/  MUFU.EX2 R206, R84 ;  /* 0x0000005400ce7308 */ /* 0x0003e60000000800 */
[--C-:B----4-:R-:W-:Y:S04]  /*b890*/  FFMA.FTZ R88, R167, c[0x0][0x2d0], -R105.reuse ;  /* 0x0000b400a7587a23 */ /* 0x110fe80000010869 */
[C---:B------:R-:W-:Y:S03]  /*b8a0*/  HMMA.16816.F32.BF16 R48, R76.reuse, R94, R48 ;  /* 0x0000005e4c30723c */ /* 0x040fe60000041830 */
[----:B------:R3:W-:Y:S10]  /*b8b0*/  MUFU.EX2 R209, R88 ;  /* 0x0000005800d17308 */ /* 0x0007f40000000800 */
[----:B------:R4:W-:Y:S01]  /*b8c0*/  MUFU.EX2 R169, R92 ;  /* 0x0000005c00a97308 */ /* 0x0009e20000000800 */
[--C-:B-1----:R-:W-:Y:S09]  /*b8d0*/  FFMA.FTZ R84, R151, c[0x0][0x2d0], -R106.reuse ;  /* 0x0000b40097547a23 */ /* 0x102ff2000001086a */
[----:B------:R1:W-:Y:S01]  /*b8e0*/  MUFU.EX2 R205, R84 ;  /* 0x0000005400cd7308 */ /* 0x0003e20000000800 */
[----:B---3--:R-:W-:Y:S02]  /*b8f0*/  FFMA.FTZ R88, R166, c[0x0][0x2d0], -R105 ;  /* 0x0000b400a6587a23 */ /* 0x008fe40000010869 */
[----:B------:R-:W-:Y:S07]  /*b900*/  LDSM.16.MT88.4 R164, [R225+0x3100] ;  /* 0x00310000e1a4783b */ /* 0x000fee0000004200 */
[----:B------:R3:W-:Y:S01]  /*b910*/  MUFU.EX2 R207, R88 ;  /* 0x0000005800cf7308 */ /* 0x0007e20000000800 */
[----:B----4-:R-:W-:Y:S02]  /*b920*/  FFMA.FTZ R92, R143, c[0x0][0x2d0], -R3 ;  /* 0x0000b4008f5c7a23 */ /* 0x010fe40000010803 */
[----:B------:R-:W4:Y:S07]  /*b930*/  LDL.LU R143, [R1+0x1c] ;  /* 0x00001c00018f7983 */ /* 0x000f2e0000300800 */
[----:B------:R2:W-:Y:S01]  /*b940*/  MUFU.EX2 R168, R92 ;  /* 0x0000005c00a87308 */ /* 0x0005e20000000800 */
[--C-:B-1----:R-:W-:Y:S09]  /*b950*/  FFMA.FTZ R84, R150, c[0x0][0x2d0], -R106.reuse ;  /* 0x0000b40096547a23 */ /* 0x102ff2000001086a */
[----:B------:R1:W-:Y:S01]  /*b960*/  MUFU.EX2 R171, R84 ;  /* 0x0000005400ab7308 */ /* 0x0003e20000000800 */
[----:B---3--:R-:W3:Y:S01]  /*b970*/  LDSM.16.MT88.4 R88, [R226+0x1100] ;  /* 0x00110000e258783b */ /* 0x008ee20000004200 */
[----:B--2---:R-:W-:Y:S07]  /*b980*/  FFMA.FTZ R92, R142, c[0x0][0x2d0], -R103 ;  /* 0x0000b4008e5c7a23 */ /* 0x004fee0000010867 */
[----:B------:R-:W4:Y:S01]  /*b990*/  LDL.LU R142, [R1+0x18] ;  /* 0x00001800018e7983 */ /* 0x000f220000300800 */
[----:B------:R3:W-:Y:S01]  /*b9a0*/  MUFU.EX2 R204, R92 ;  /* 0x0000005c00cc7308 */ /* 0x0007e20000000800 */
[----:B-1----:R-:W-:Y:S01]  /*b9b0*/  FFMA.FTZ R84, R149, c[0x0][0x2d0], -R106 ;  /* 0x0000b40095547a23 */ /* 0x002fe2000001086a */
[----:B------:R-:W-:Y:S08]  /*b9c0*/  MOV R149, R110 ;  /* 0x0000006e00957202 */ /* 0x000ff00000000f00 */
[----:B------:R1:W1:Y:S01]  /*b9d0*/  MUFU.EX2 R170, R84 ;  /* 0x0000005400aa7308 */ /* 0x0002620000000800 */
[----:B---3--:R-:W-:Y:S01]  /*b9e0*/  LDSM.16.MT88.4 R92, [R225+0x1900] ;  /* 0x00190000e15c783b */ /* 0x008fe20000004200 */
[-C--:B------:R-:W-:Y:S08]  /*b9f0*/  HMMA.16816.F32.BF16 R52, R76, R88.reuse, R52 ;  /* 0x000000584c34723c */ /* 0x080ff00000041834 */
[C---:B------:R-:W-:Y:S01]  /*ba00*/  HMMA.16816.F32.BF16 R56, R80.reuse, R88, R56 ;  /* 0x000000585038723c */ /* 0x040fe20000041838 */
[----:B-1----:R-:W1:Y:S06]  /*ba10*/  LDSM.16.MT88.4 R84, [R224+0x1900] ;  /* 0x00190000e054783b */ /* 0x002e6c0000004200 */
[--C-:B------:R-:W-:Y:S01]  /*ba20*/  FFMA.FTZ R88, R201, c[0x0][0x2d0], -R3.reuse ;  /* 0x0000b400c9587a23 */ /* 0x100fe20000010803 */
[-C--:B------:R-:W-:Y:S04]  /*ba30*/  HMMA.16816.F32.BF16 R60, R80, R90.reuse, R60 ;  /* 0x0000005a503c723c */ /* 0x080fe8000004183c */
[----:B------:R-:W-:Y:S02]  /*ba40*/  MOV R201, R118 ;  /* 0x0000007600c97202 */ /* 0x000fe40000000f00 */
[----:B------:R3:W1:Y:S01]  /*ba50*/  MUFU.EX2 R118, R88 ;  /* 0x0000005800767308 */ /* 0x0006620000000800 */
[--C-:B------:R-:W-:Y:S01]  /*ba60*/  FFMA.FTZ R80, R117, c[0x0][0x2d0], -R3.reuse ;  /* 0x0000b40075507a23 */ /* 0x100fe20000010803 */
[----:B------:R-:W-:Y:S04]  /*ba70*/  HMMA.16816.F32.BF16 R64, R76, R90, R64 ;  /* 0x0000005a4c40723c */ /* 0x000fe80000041840 */
[----:B------:R-:W-:Y:S02]  /*ba80*/  F2FP.BF16.PACK_AB R82, R163, R213 ;  /* 0x000000d5a352723e */ /* 0x000fe400000010ff */
[----:B------:R-:W-:Y:S02]  /*ba90*/  F2FP.BF16.PACK_AB R81, R156, R157 ;  /* 0x0000009d9c51723e */ /* 0x000fe400000010ff */
[----:B------:R1:W-:Y:S01]  /*baa0*/  MUFU.EX2 R117, R80 ;  /* 0x0000005000757308 */ /* 0x0003e20000000800 */
[----:B------:R-:W-:Y:S03]  /*bab0*/  F2FP.BF16.PACK_AB R76, R219, R220 ;  /* 0x000000dcdb4c723e */ /* 0x000fe600000010ff */
[----:B------:R-:W-:Y:S02]  /*bac0*/  F2FP.BF16.PACK_AB R78, R218, R217 ;  /* 0x000000d9da4e723e */ /* 0x000fe400000010ff */
[----:B------:R-:W-:Y:S02]  /*bad0*/  F2FP.BF16.PACK_AB R77, R216, R214 ;  /* 0x000000d6d84d723e */ /* 0x000fe400000010ff */
[----:B------:R-:W-:Y:S02]  /*bae0*/  F2FP.BF16.PACK_AB R79, R215, R159 ;  /* 0x0000009fd74f723e */ /* 0x000fe400000010ff */
[----:B------:R-:W-:Y:S01]  /*baf0*/  F2FP.BF16.PACK_AB R83, R160, R161 ;  /* 0x000000a1a053723e */ /* 0x000fe200000010ff */
[----:B---3--:R-:W3:Y:S04]  /*bb00*/  LDSM.16.MT88.4 R88, [R227+0x1900] ;  /* 0x00190000e358783b */ /* 0x008ee80000004200 */
[-C--:B-1----:R-:W-:Y:S03]  /*bb10*/  HMMA.16816.F32.BF16 R4, R76, R84.reuse, R4 ;  /* 0x000000544c04723c */ /* 0x082fe60000041804 */
[----:B------:R-:W-:Y:S01]  /*bb20*/  FFMA.FTZ R80, R200, c[0x0][0x2d0], -R3 ;  /* 0x0000b400c8507a23 */ /* 0x000fe20000010803 */
[----:B------:R-:W-:Y:S02]  /*bb30*/  MOV R200, R135 ;  /* 0x0000008700c87202 */ /* 0x000fe40000000f00 */
[----:B------:R-:W-:Y:S02]  /*bb40*/  MOV R135, R116 ;  /* 0x0000007400877202 */ /* 0x000fe40000000f00 */
[----:B------:R1:W1:Y:S04]  /*bb50*/  MUFU.EX2 R116, R80 ;  /* 0x0000005000747308 */ /* 0x0002680000000800 */
[----:B-1----:R-:W-:Y:S07]  /*bb60*/  F2FP.BF16.PACK_AB R80, R158, R155 ;  /* 0x0000009b9e50723e */ /* 0x002fee00000010ff */
[C---:B------:R-:W-:Y:S07]  /*bb70*/  HMMA.16816.F32.BF16 R8, R80.reuse, R84, R8 ;  /* 0x000000545008723c */ /* 0x040fee0000041808 */
[--C-:B------:R-:W-:Y:S01]  /*bb80*/  FFMA.FTZ R84, R139, c[0x0][0x2d0], -R103.reuse ;  /* 0x0000b4008b547a23 */ /* 0x100fe20000010867 */
[-C--:B------:R-:W-:Y:S01]  /*bb90*/  HMMA.16816.F32.BF16 R12, R80, R86.reuse, R12 ;  /* 0x00000056500c723c */ /* 0x080fe2000004180c */
[----:B------:R-:W2:Y:S02]  /*bba0*/  LDL.LU R139, [R1+0x20] ;  /* 0x00002000018b7983 */ /* 0x000ea40000300800 */
[----:B------:R1:W-:Y:S05]  /*bbb0*/  MUFU.EX2 R175, R84 ;  /* 0x0000005400af7308 */ /* 0x0003ea0000000800 */
[C---:B------:R-:W-:Y:S08]  /*bbc0*/  HMMA.16816.F32.BF16 R16, R76.reuse, R86, R16 ;  /* 0x000000564c10723c */ /* 0x040ff00000041810 */
[-C--:B---3--:R-:W-:Y:S08]  /*bbd0*/  HMMA.16816.F32.BF16 R20, R76, R88.reuse, R20 ;  /* 0x000000584c14723c */ /* 0x088ff00000041814 */
[C---:B------:R-:W-:Y:S04]  /*bbe0*/  HMMA.16816.F32.BF16 R24, R80.reuse, R88, R24 ;  /* 0x000000585018723c */ /* 0x040fe80000041818 */
[----:B-1----:R-:W-:Y:S03]  /*bbf0*/  FFMA.FTZ R84, R201, c[0x0][0x2d0], -R103 ;  /* 0x0000b400c9547a23 */ /* 0x002fe60000010867 */
[----:B------:R-:W-:Y:S01]  /*bc00*/  FFMA.FTZ R88, R135, c[0x0][0x2d0], -R105 ;  /* 0x0000b40087587a23 */ /* 0x000fe20000010869 */
[-C--:B------:R-:W-:Y:S01]  /*bc10*/  HMMA.16816.F32.BF16 R28, R80, R90.reuse, R28 ;  /* 0x0000005a501c723c */ /* 0x080fe2000004181c */
[----:B------:R1:W-:Y:S01]  /*bc20*/  MUFU.EX2 R203, R84 ;  /* 0x0000005400cb7308 */ /* 0x0003e20000000800 */
[----:B------:R-:W3:Y:S06]  /*bc30*/  LDL.LU R135, [R1+0x24] ;  /* 0x0000240001877983 */ /* 0x000eec0000300800 */
[C---:B------:R-:W-:Y:S03]  /*bc40*/  HMMA.16816.F32.BF16 R32, R76.reuse, R90, R32 ;  /* 0x0000005a4c20723c */ /* 0x040fe60000041820 */
[----:B------:R1:W-:Y:S05]  /*bc50*/  MUFU.EX2 R173, R88 ;  /* 0x0000005800ad7308 */ /* 0x0003ea0000000800 */
[-C--:B------:R-:W-:Y:S08]  /*bc60*/  HMMA.16816.F32.BF16 R36, R76, R92.reuse, R36 ;  /* 0x0000005c4c24723c */ /* 0x080ff00000041824 */
[C---:B------:R-:W-:Y:S04]  /*bc70*/  HMMA.16816.F32.BF16 R40, R80.reuse, R92, R40 ;  /* 0x0000005c5028723c */ /* 0x040fe80000041828 */
[--C-:B-1----:R-:W-:Y:S02]  /*bc80*/  FFMA.FTZ R84, R97, c[0x0][0x2d0], -R103.reuse ;  /* 0x0000b40061547a23 */ /* 0x102fe40000010867 */
[----:B------:R-:W-:Y:S02]  /*bc90*/  FFMA.FTZ R103, R96, c[0x0][0x2d0], -R103 ;  /* 0x0000b40060677a23 */ /* 0x000fe40000010867 */
[-C--:B------:R-:W-:Y:S01]  /*bca0*/  HMMA.16816.F32.BF16 R44, R80, R94.reuse, R44 ;  /* 0x0000005e502c723c */ /* 0x080fe2000004182c */
[----:B------:R1:W-:Y:S03]  /*bcb0*/  MUFU.EX2 R202, R84 ;  /* 0x0000005400ca7308 */ /* 0x0003e60000000800 */
[--C-:B------:R-:W-:Y:S04]  /*bcc0*/  FFMA.FTZ R88, R98, c[0x0][0x2d0], -R105.reuse ;  /* 0x0000b40062587a23 */ /* 0x100fe80000010869 */
[C---:B------:R-:W-:Y:S01]  /*bcd0*/  HMMA.16816.F32.BF16 R48, R76.reuse, R94, R48 ;  /* 0x0000005e4c30723c */ /* 0x040fe20000041830 */
[----:B------:R-:W-:Y:S03]  /*bce0*/  LDSM.16.MT88.4 R92, [R227+0x2100] ;  /* 0x00210000e35c783b */ /* 0x000fe60000004200 */
[--C-:B-1----:R-:W-:Y:S02]  /*bcf0*/  FFMA.FTZ R84, R200, c[0x0][0x2d0], -R105.reuse ;  /* 0x0000b400c8547a23 */ /* 0x102fe40000010869 */
[----:B------:R1:W-:Y:S10]  /*bd00*/  MUFU.EX2 R200, R88 ;  /* 0x0000005800c87308 */ /* 0x0003f40000000800 */
[----:B------:R1:W1:Y:S02]  /*bd10*/  MUFU.EX2 R174, R84 ;  /* 0x0000005400ae7308 */ /* 0x0002640000000800 */
[----:B-1----:R-:W-:Y:S02]  /*bd20*/  FFMA.FTZ R88, R99, c[0x0][0x2d0], -R105 ;  /* 0x0000b40063587a23 */ /* 0x002fe40000010869 */
[----:B------:R-:W-:Y:S06]  /*bd30*/  LDSM.16.MT88.4 R96, [R225+0x2100] ;  /* 0x00210000e160783b */ /* 0x000fec0000004200 */
[----:B------:R1:W-:Y:S02]  /*bd40*/  MUFU.EX2 R201, R88 ;  /* 0x0000005800c97308 */ /* 0x0003e40000000800 */
[----:B------:R-:W4:Y:S02]  /*bd50*/  LDSM.16.MT88.4 R84, [R226+0x1900] ;  /* 0x00190000e254783b */ /* 0x000f240000004200 */
[----:B----4-:R-:W-:Y:S01]  /*bd60*/  FFMA.FTZ R73, R73, R143, R244 ;  /* 0x0000008f49497223 */ /* 0x010fe200000100f4 */
[----:B------:R-:W-:Y:S01]  /*bd70*/  MOV R244, R124 ;  /* 0x0000007c00f47202 */ /* 0x000fe20000000f00 */
[----:B-1----:R-:W-:Y:S01]  /*bd80*/  FFMA.FTZ R88, R134, c[0x0][0x2d0], -R106 ;  /* 0x0000b40086587a23 */ /* 0x002fe2000001086a */
[----:B------:R-:W-:Y:S01]  /*bd90*/  MOV R134, R132 ;  /* 0x0000008400867202 */ /* 0x000fe20000000f00 */
[----:B------:R-:W-:Y:S01]  /*bda0*/  FADD.FTZ R73, R249, R73 ;  /* 0x00000049f9497221 */ /* 0x000fe20000010000 */
[----:B------:R-:W-:Y:S01]  /*bdb0*/  MOV R132, R191 ;  /* 0x000000bf00847202 */ /* 0x000fe20000000f00 */
[----:B------:R1:W-:Y:S01]  /*bdc0*/  MUFU.EX2 R172, R88 ;  /* 0x0000005800ac7308 */ /* 0x0003e20000000800 */
[----:B------:R-:W-:Y:S01]  /*bdd0*/  MOV R249, R128 ;  /* 0x0000008000f97202 */ /* 0x000fe20000000f00 */
[-C--:B------:R-:W-:Y:S03]  /*bde0*/  HMMA.16816.F32.BF16 R52, R76, R84.reuse, R52 ;  /* 0x000000544c34723c */ /* 0x080fe60000041834 */
[----:B------:R-:W-:Y:S01]  /*bdf0*/  FFMA.FTZ R72, R72, R142, R222 ;  /* 0x0000008e48487223 */ /* 0x000fe200000100de */
[----:B------:R-:W-:Y:S01]  /*be00*/  MOV R222, R121 ;  /* 0x0000007900de7202 */ /* 0x000fe20000000f00 */
[--C-:B-1----:R-:W-:Y:S03]  /*be10*/  FFMA.FTZ R88, R193, c[0x0][0x2d0], -R106.reuse ;  /* 0x0000b400c1587a23 */ /* 0x102fe6000001086a */
[C---:B------:R-:W-:Y:S01]  /*be20*/  HMMA.16816.F32.BF16 R56, R80.reuse, R84, R56 ;  /* 0x000000545038723c */ /* 0x040fe20000041838 */
[----:B------:R1:W-:Y:S06]  /*be30*/  MUFU.EX2 R193, R88 ;  /* 0x0000005800c17308 */ /* 0x0003ec0000000800 */
[--C-:B------:R-:W-:Y:S01]  /*be40*/  FFMA.FTZ R84, R112, c[0x0][0x2d0], -R3.reuse ;  /* 0x0000b40070547a23 */ /* 0x100fe20000010803 */
[-C--:B------:R-:W-:Y:S03]  /*be50*/  HMMA.16816.F32.BF16 R60, R80, R86.reuse, R60 ;  /* 0x00000056503c723c */ /* 0x080fe6000004183c */
[----:B------:R4:W-:Y:S04]  /*be60*/  MUFU.EX2 R112, R84 ;  /* 0x0000005400707308 */ /* 0x0009e80000000800 */
[----:B------:R-:W-:Y:S01]  /*be70*/  FFMA.FTZ R80, R107, c[0x0][0x2d0], -R3 ;  /* 0x0000b4006b507a23 */ /* 0x000fe20000010803 */
[----:B------:R-:W-:Y:S04]  /*be80*/  HMMA.16816.F32.BF16 R64, R76, R86, R64 ;  /* 0x000000564c40723c */ /* 0x000fe80000041840 */
[----:B------:R-:W-:Y:S01]  /*be90*/  F2FP.BF16.PACK_AB R82, R169, R170 ;  /* 0x000000aaa952723e */ /* 0x000fe200000010ff */
[--C-:B------:R-:W-:Y:S01]  /*bea0*/  FFMA.FTZ R107, R108, c[0x0][0x2d0], -R105.reuse ;  /* 0x0000b4006c6b7a23 */ /* 0x100fe20000010869 */
[----:B------:R-:W-:Y:S01]  /*beb0*/  F2FP.BF16.PACK_AB R81, R118, R168 ;  /* 0x000000a87651723e */ /* 0x000fe200000010ff */
[----:B------:R-:W-:Y:S01]  /*bec0*/  FFMA.FTZ R108, R114, c[0x0][0x2d0], -R105 ;  /* 0x0000b400726c7a23 */ /* 0x000fe20000010869 */
[----:B------:R-:W-:Y:S03]  /*bed0*/  F2FP.BF16.PACK_AB R76, R211, R162 ;  /* 0x000000a2d34c723e */ /* 0x000fe600000010ff */
[----:B------:R-:W-:Y:S01]  /*bee0*/  MUFU.EX2 R107, R107 ;  /* 0x0000006b006b7308 */ /* 0x000fe20000000800 */
[--C-:B-1----:R-:W-:Y:S01]  /*bef0*/  FFMA.FTZ R88, R133, c[0x0][0x2d0], -R106.reuse ;  /* 0x0000b40085587a23 */ /* 0x102fe2000001086a */
[----:B------:R-:W-:Y:S02]  /*bf00*/  MOV R133, R192 ;  /* 0x000000c000857202 */ /* 0x000fe40000000f00 */
[----:B------:R-:W-:Y:S02]  /*bf10*/  F2FP.BF16.PACK_AB R78, R210, R212 ;  /* 0x000000d4d24e723e */ /* 0x000fe400000010ff */
[----:B------:R-:W-:Y:S01]  /*bf20*/  F2FP.BF16.PACK_AB R77, R207, R209 ;  /* 0x000000d1cf4d723e */ /* 0x000fe200000010ff */
[--C-:B------:R-:W-:Y:S01]  /*bf30*/  FFMA.FTZ R114, R133, c[0x0][0x2d0], -R106.reuse ;  /* 0x0000b40085727a23 */ /* 0x100fe2000001086a */
[----:B------:R-:W-:Y:S02]  /*bf40*/  F2FP.BF16.PACK_AB R79, R206, R208 ;  /* 0x000000d0ce4f723e */ /* 0x000fe400000010ff */
[----:B------:R1:W-:Y:S01]  /*bf50*/  MUFU.EX2 R192, R88 ;  /* 0x0000005800c07308 */ /* 0x0003e20000000800 */
[----:B------:R-:W-:Y:S01]  /*bf60*/  F2FP.BF16.PACK_AB R83, R116, R117 ;  /* 0x000000757453723e */ /* 0x000fe200000010ff */
[----:B----4-:R-:W-:Y:S01]  /*bf70*/  LDSM.16.MT88.4 R84, [R226+0x2100] ;  /* 0x00210000e254783b */ /* 0x010fe20000004200 */
[----:B------:R-:W-:Y:S04]  /*bf80*/  MOV R133, R187 ;  /* 0x000000bb00857202 */ /* 0x000fe80000000f00 */
[----:B------:R-:W-:Y:S03]  /*bf90*/  MOV R142, R133 ;  /* 0x00000085008e7202 */ /* 0x000fe60000000f00 */
[----:B------:R-:W-:Y:S10]  /*bfa0*/  MUFU.EX2 R108, R108 ;  /* 0x0000006c006c7308 */ /* 0x000ff40000000800 */
[----:B------:R-:W-:Y:S01]  /*bfb0*/  MUFU.EX2 R114, R114 ;  /* 0x0000007200727308 */ /* 0x000fe20000000800 */
[--C-:B-1----:R-:W-:Y:S01]  /*bfc0*/  FFMA.FTZ R88, R185, c[0x0][0x2d0], -R106.reuse ;  /* 0x0000b400b9587a23 */ /* 0x102fe2000001086a */
[----:B------:R-:W-:Y:S04]  /*bfd0*/  MOV R185, R111 ;  /* 0x0000006f00b97202 */ /* 0x000fe80000000f00 */
[----:B------:R-:W-:Y:S04]  /*bfe0*/  MOV R148, R185 ;  /* 0x000000b900947202 */ /* 0x000fe80000000f00 */
[----:B------:R1:W-:Y:S10]  /*bff0*/  MUFU.EX2 R111, R80 ;  /* 0x00000050006f7308 */ /* 0x0003f40000000800 */
[----:B------:R4:W-:Y:S10]  /*c000*/  MUFU.EX2 R191, R88 ;  /* 0x0000005800bf7308 */ /* 0x0009f40000000800 */
[----:B------:R4:W-:Y:S01]  /*c010*/  MUFU.EX2 R185, R103 ;  /* 0x0000006700b97308 */ /* 0x0009e20000000800 */
[----:B-1----:R-:W-:Y:S02]  /*c020*/  FFMA.FTZ R80, R104, c[0x0][0x2d0], -R3 ;  /* 0x0000b40068507a23 */ /* 0x002fe40000010803 */
[--C-:B------:R-:W-:Y:S02]  /*c030*/  FFMA.FTZ R104, R109, c[0x0][0x2d0], -R105.reuse ;  /* 0x0000b4006d687a23 */ /* 0x100fe40000010869 */
[----:B------:R-:W-:Y:S05]  /*c040*/  FFMA.FTZ R105, R115, c[0x0][0x2d0], -R105 ;  /* 0x0000b40073697a23 */ /* 0x000fea0000010869 */
[----:B------:R1:W-:Y:S01]  /*c050*/  MUFU.EX2 R109, R80 ;  /* 0x00000050006d7308 */ /* 0x0003e20000000800 */
[--C-:B------:R-:W-:Y:S01]  /*c060*/  FFMA.FTZ R115, R132, c[0x0][0x2d0], -R106.reuse ;  /* 0x0000b40084737a23 */ /* 0x100fe2000001086a */
[----:B------:R-:W-:Y:S01]  /*c070*/  MOV R132, R186 ;  /* 0x000000ba00847202 */ /* 0x000fe20000000f00 */
[----:B----4-:R-:W4:Y:S03]  /*c080*/  LDSM.16.MT88.4 R88, [R224+0x2100] ;  /* 0x00210000e058783b */ /* 0x010f260000004200 */
[----:B------:R-:W-:Y:S04]  /*c090*/  MOV R143, R132 ;  /* 0x00000084008f7202 */ /* 0x000fe80000000f00 */
[----:B------:R2:W2:Y:S01]  /*c0a0*/  MUFU.EX2 R186, R102 ;  /* 0x0000006600ba7308 */ /* 0x0004a20000000800 */
[----:B------:R-:W-:Y:S01]  /*c0b0*/  FADD.FTZ R103, R250, R73 ;  /* 0x00000049fa677221 */ /* 0x000fe20000010000 */
[----:B------:R-:W-:Y:S08]  /*c0c0*/  F2FP.BF16.PACK_AB R73, R173, R174 ;  /* 0x000000aead49723e */ /* 0x000ff000000010ff */
[----:B------:R-:W4:Y:S01]  /*c0d0*/  MUFU.EX2 R105, R105 ;  /* 0x0000006900697308 */ /* 0x000f220000000800 */
[----:B-1----:R-:W-:Y:S02]  /*c0e0*/  FFMA.FTZ R80, R113, c[0x0][0x2d0], -R3 ;  /* 0x0000b40071507a23 */ /* 0x002fe40000010803 */
[--C-:B------:R-:W-:Y:S01]  /*c0f0*/  FFMA.FTZ R113, R134, c[0x0][0x2d0], -R106.reuse ;  /* 0x0000b40086717a23 */ /* 0x100fe2000001086a */
[----:B------:R-:W-:Y:S01]  /*c100*/  MOV R134, R184 ;  /* 0x000000b800867202 */ /* 0x000fe20000000f00 */
[----:B------:R-:W-:Y:S05]  /*c110*/  FFMA.FTZ R106, R188, c[0x0][0x2d0], -R106 ;  /* 0x0000b400bc6a7a23 */ /* 0x000fea000001086a */
[----:B------:R1:W-:Y:S01]  /*c120*/  MUFU.EX2 R110, R80 ;  /* 0x00000050006e7308 */ /* 0x0003e20000000800 */
[----:B--2---:R-:W-:Y:S01]  /*c130*/  FFMA.FTZ R69, R69, R139, R221 ;  /* 0x0000008b45457223 */ /* 0x004fe200000100dd */
[----:B------:R-:W-:Y:S01]  /*c140*/  MOV R139, R134 ;  /* 0x00000086008b7202 */ /* 0x000fe20000000f00 */
[----:B------:R-:W-:Y:S01]  /*c150*/  FFMA.FTZ R102, R148, c[0x0][0x2d0], -R3 ;  /* 0x0000b40094667a23 */ /* 0x000fe20000010803 */
[----:B------:R-:W-:Y:S01]  /*c160*/  MOV R221, R120 ;  /* 0x0000007800dd7202 */ /* 0x000fe20000000f00 */
[----:B------:R-:W-:Y:S01]  /*c170*/  FADD.FTZ R69, R223, R69 ;  /* 0x00000045df457221 */ /* 0x000fe20000010000 */
[----:B------:R-:W-:Y:S04]  /*c180*/  F2FP.BF16.PACK_AB R182, R185, R186 ;  /* 0x000000bab9b6723e */ /* 0x000fe800000010ff */
[----:B------:R2:W-:Y:S01]  /*c190*/  MUFU.EX2 R188, R100 ;  /* 0x0000006400bc7308 */ /* 0x0005e20000000800 */
[-C--:B----4-:R-:W-:Y:S03]  /*c1a0*/  HMMA.16816.F32.BF16 R4, R76, R88.reuse, R4 ;  /* 0x000000584c04723c */ /* 0x090fe60000041804 */
[----:B------:R-:W-:Y:S06]  /*c1b0*/  F2FP.BF16.PACK_AB R183, R105, R108 ;  /* 0x0000006c69b7723e */ /* 0x000fec00000010ff */
[----:B------:R-:W-:Y:S03]  /*c1c0*/  MUFU.EX2 R106, R106 ;  /* 0x0000006a006a7308 */ /* 0x000fe60000000800 */
[----:B-1----:R-:W-:Y:S07]  /*c1d0*/  F2FP.BF16.PACK_AB R80, R171, R205 ;  /* 0x000000cdab50723e */ /* 0x002fee00000010ff */
[----:B------:R-:W1:Y:S01]  /*c1e0*/  MUFU.EX2 R115, R115 ;  /* 0x0000007300737308 */ /* 0x000e620000000800 */
[C---:B------:R-:W-:Y:S04]  /*c1f0*/  HMMA.16816.F32.BF16 R8, R80.reuse, R88, R8 ;  /* 0x000000585008723c */ /* 0x040fe80000041808 */
[----:B--2---:R-:W-:Y:S02]  /*c200*/  FFMA.FTZ R100, R149, c[0x0][0x2d0], -R3 ;  /* 0x0000b40095647a23 */ /* 0x004fe40000010803 */
[----:B------:R-:W-:Y:S01]  /*c210*/  LDSM.16.MT88.4 R148, [R227+0x3100] ;  /* 0x00310000e394783b */ /* 0x000fe20000004200 */
[----:B---3--:R-:W-:Y:S01]  /*c220*/  FFMA.FTZ R0, R0, R135, R189 ;  /* 0x0000008700007223 */ /* 0x008fe200000100bd */
[-C--:B------:R-:W-:Y:S01]  /*c230*/  HMMA.16816.F32.BF16 R12, R80, R90.reuse, R12 ;  /* 0x0000005a500c723c */ /* 0x080fe2000004180c */
[----:B------:R-:W2:Y:S03]  /*c240*/  MUFU.EX2 R184, R104 ;  /* 0x0000006800b87308 */ /* 0x000ea60000000800 */
[----:B------:R-:W-:Y:S02]  /*c250*/  MOV R189, R127 ;  /* 0x0000007f00bd7202 */ /* 0x000fe40000000f00 */
[----:B------:R-:W-:Y:S02]  /*c260*/  LDSM.16.MT88.4 R132, [R224+0x3100] ;  /* 0x00310000e084783b */ /* 0x000fe40000004200 */
[C---:B------:R-:W-:Y:S03]  /*c270*/  HMMA.16816.F32.BF16 R16, R76.reuse, R90, R16 ;  /* 0x0000005a4c10723c */ /* 0x040fe60000041810 */
[----:B------:R3:W4:Y:S01]  /*c280*/  MUFU.EX2 R187, R101 ;  /* 0x0000006500bb7308 */ /* 0x0007220000000800 */
[----:B-1----:R-:W-:Y:S02]  /*c290*/  F2FP.BF16.PACK_AB R178, R106, R115 ;  /* 0x000000736ab2723e */ /* 0x002fe400000010ff */
[----:B------:R-:W1:Y:S02]  /*c2a0*/  LDSM.16.MT88.4 R88, [R224+0x2900] ;  /* 0x00290000e058783b */ /* 0x000e640000004200 */
[-C--:B------:R-:W-:Y:S05]  /*c2b0*/  HMMA.16816.F32.BF16 R20, R76, R92.reuse, R20 ;  /* 0x0000005c4c14723c */ /* 0x080fea0000041814 */
[----:B------:R-:W4:Y:S03]  /*c2c0*/  MUFU.EX2 R113, R113 ;  /* 0x0000007100717308 */ /* 0x000f260000000800 */
[C---:B------:R-:W-:Y:S04]  /*c2d0*/  HMMA.16816.F32.BF16 R24, R80.reuse, R92, R24 ;  /* 0x0000005c5018723c */ /* 0x040fe80000041818 */
[----:B--2---:R-:W-:Y:S01]  /*c2e0*/  F2FP.BF16.PACK_AB R181, R107, R184 ;  /* 0x000000b86bb5723e */ /* 0x004fe200000010ff */
[--C-:B------:R-:W-:Y:S01]  /*c2f0*/  FFMA.FTZ R104, R75, c[0x0][0x2d0], -R3.reuse ;  /* 0x0000b4004b687a23 */ /* 0x100fe20000010803 */
[----:B------:R-:W-:Y:S01]  /*c300*/  F2FP.BF16.PACK_AB R75, R201, R200 ;  /* 0x000000c8c94b723e */ /* 0x000fe200000010ff */
[----:B------:R-:W-:Y:S01]  /*c310*/  FFMA.FTZ R3, R74, c[0x0][0x2d0], -R3 ;  /* 0x0000b4004a037a23 */ /* 0x000fe20000010803 */
[-C--:B------:R-:W-:Y:S01]  /*c320*/  HMMA.16816.F32.BF16 R28, R80, R94.reuse, R28 ;  /* 0x0000005e501c723c */ /* 0x080fe2000004181c */
[----:B------:R-:W-:Y:S03]  /*c330*/  MUFU.EX2 R100, R100 ;  /* 0x0000006400647308 */ /* 0x000fe60000000800 */
[----:B------:R-:W-:Y:S01]  /*c340*/  F2FP.BF16.PACK_AB R74, R202, R203 ;  /* 0x000000cbca4a723e */ /* 0x000fe200000010ff */
[----:B---3--:R-:W-:Y:S01]  /*c350*/  FADD.FTZ R101, R190, R0 ;  /* 0x00000000be657221 */ /* 0x008fe20000010000 */
[----:B----4-:R-:W-:Y:S02]  /*c360*/  F2FP.BF16.PACK_AB R180, R187, R188 ;  /* 0x000000bcbbb4723e */ /* 0x010fe400000010ff */
[C---:B------:R-:W-:Y:S01]  /*c370*/  HMMA.16816.F32.BF16 R32, R76.reuse, R94, R32 ;  /* 0x0000005e4c20723c */ /* 0x040fe20000041820 */
[----:B------:R-:W2:Y:S02]  /*c380*/  LDSM.16.MT88.4 R92, [R227+0x2900] ;  /* 0x00290000e35c783b */ /* 0x000ea40000004200 */
[----:B------:R-:W3:Y:S01]  /*c390*/  MUFU.EX2 R102, R102 ;  /* 0x0000006600667308 */ /* 0x000ee20000000800 */
[----:B------:R-:W-:Y:S04]  /*c3a0*/  F2FP.BF16.PACK_AB R176, R114, R113 ;  /* 0x0000007172b0723e */ /* 0x000fe800000010ff */
[-C--:B------:R-:W-:Y:S08]  /*c3b0*/  HMMA.16816.F32.BF16 R36, R76, R96.reuse, R36 ;  /* 0x000000604c24723c */ /* 0x080ff00000041824 */
[C---:B------:R-:W-:Y:S08]  /*c3c0*/  HMMA.16816.F32.BF16 R40, R80.reuse, R96, R40 ;  /* 0x000000605028723c */ /* 0x040ff00000041828 */
[-C--:B------:R-:W-:Y:S04]  /*c3d0*/  HMMA.16816.F32.BF16 R44, R80, R98.reuse, R44 ;  /* 0x00000062502c723c */ /* 0x080fe8000004182c */
[----:B---3--:R-:W-:Y:S04]  /*c3e0*/  F2FP.BF16.PACK_AB R177, R102, R100 ;  /* 0x0000006466b1723e */ /* 0x008fe800000010ff */
[C---:B------:R-:W-:Y:S01]  /*c3f0*/  HMMA.16816.F32.BF16 R48, R76.reuse, R98, R48 ;  /* 0x000000624c30723c */ /* 0x040fe20000041830 */
[----:B------:R-:W3:Y:S07]  /*c400*/  LDSM.16.MT88.4 R96, [R225+0x2900] ;  /* 0x00290000e160783b */ /* 0x000eee0000004200 */
[-C--:B------:R-:W-:Y:S08]  /*c410*/  HMMA.16816.F32.BF16 R52, R76, R84.reuse, R52 ;  /* 0x000000544c34723c */ /* 0x080ff00000041834 */
[C---:B------:R-:W-:Y:S07]  /*c420*/  HMMA.16816.F32.BF16 R56, R80.reuse, R84, R56 ;  /* 0x000000545038723c */ /* 0x040fee0000041838 */
[----:B------:R-:W-:Y:S01]  /*c430*/  FADD.FTZ R84, R247, R72 ;  /* 0x00000048f7547221 */ /* 0x000fe20000010000 */
[-C--:B------:R-:W-:Y:S01]  /*c440*/  HMMA.16816.F32.BF16 R60, R80, R86.reuse, R60 ;  /* 0x00000056503c723c */ /* 0x080fe2000004183c */
[----:B------:R-:W4:Y:S03]  /*c450*/  LDSM.16.MT88.4 R80, [R226+0x2900] ;  /* 0x00290000e250783b */ /* 0x000f260000004200 */
[----:B------:R-:W-:Y:S01]  /*c460*/  F2FP.BF16.PACK_AB R72, R175, R204 ;  /* 0x000000ccaf48723e */ /* 0x000fe200000010ff */
[----:B------:R-:W-:Y:S01]  /*c470*/  FADD.FTZ R0, R251, R84 ;  /* 0x00000054fb007221 */ /* 0x000fe20000010000 */
[----:B------:R-:W-:Y:S01]  /*c480*/  MOV R247, R130 ;  /* 0x0000008200f77202 */ /* 0x000fe20000000f00 */
[----:B------:R-:W-:Y:S01]  /*c490*/  FADD.FTZ R85, R248, R69 ;  /* 0x00000045f8557221 */ /* 0x000fe20000010000 */
[----:B------:R-:W-:Y:S01]  /*c4a0*/  HMMA.16816.F32.BF16 R64, R76, R86, R64 ;  /* 0x000000564c40723c */ /* 0x000fe20000041840 */
[----:B------:R2:W-:Y:S03]  /*c4b0*/  MUFU.EX2 R86, R3 ;  /* 0x0000000300567308 */ /* 0x0005e60000000800 */
[----:B------:R-:W-:Y:S02]  /*c4c0*/  FADD.FTZ R69, R143, R103 ;  /* 0x000000678f457221 */ /* 0x000fe40000010000 */
[----:B------:R-:W-:Y:S01]  /*c4d0*/  FADD.FTZ R0, R142, R0 ;  /* 0x000000008e007221 */ /* 0x000fe20000010000 */
[----:B------:R-:W-:Y:S01]  /*c4e0*/  F2FP.BF16.PACK_AB R76, R193, R172 ;  /* 0x000000acc14c723e */ /* 0x000fe200000010ff */
[-C--:B-1----:R-:W-:Y:S03]  /*c4f0*/  HMMA.16816.F32.BF16 R4, R72, R88.reuse, R4 ;  /* 0x000000584804723c */ /* 0x082fe60000041804 */
[----:B------:R-:W1:Y:S02]  /*c500*/  MUFU.EX2 R87, R104 ;  /* 0x0000006800577308 */ /* 0x000e640000000800 */
[----:B------:R-:W-:Y:S01]  /*c510*/  F2FP.BF16.PACK_AB R78, R191, R192 ;  /* 0x000000c0bf4e723e */ /* 0x000fe200000010ff */
[----:B------:R-:W-:Y:S01]  /*c520*/  FADD.FTZ R85, R139, R85 ;  /* 0x000000558b557221 */ /* 0x000fe20000010000 */
[----:B------:R-:W-:Y:S01]  /*c530*/  F2FP.BF16.PACK_AB R77, R111, R112 ;  /* 0x000000706f4d723e */ /* 0x000fe200000010ff */
[----:B------:R-:W-:Y:S01]  /*c540*/  FADD.FTZ R84, R198, R101 ;  /* 0x00000065c6547221 */ /* 0x000fe20000010000 */
[----:B------:R-:W-:Y:S07]  /*c550*/  F2FP.BF16.PACK_AB R79, R110, R109 ;  /* 0x0000006d6e4f723e */ /* 0x000fee00000010ff */
[C---:B------:R-:W-:Y:S04]  /*c560*/  HMMA.16816.F32.BF16 R8, R76.reuse, R88, R8 ;  /* 0x000000584c08723c */ /* 0x040fe80000041808 */
[----:B--2---:R-:W-:Y:S04]  /*c570*/  FADD.FTZ R3, R199, R84 ;  /* 0x00000054c7037221 */ /* 0x004fe80000010000 */
[-C--:B------:R-:W-:Y:S04]  /*c580*/  HMMA.16816.F32.BF16 R12, R76, R90.reuse, R12 ;  /* 0x0000005a4c0c723c */ /* 0x080fe8000004180c */
[----:B-1----:R-:W-:Y:S01]  /*c590*/  F2FP.BF16.PACK_AB R179, R86, R87 ;  /* 0x0000005756b3723e */ /* 0x002fe200000010ff */
[----:B------:R-:W-:Y:S03]  /*c5a0*/  FADD.FTZ R3, R195, R3 ;  /* 0x00000003c3037221 */ /* 0x000fe60000010000 */
[C---:B------:R-:W-:Y:S04]  /*c5b0*/  HMMA.16816.F32.BF16 R16, R72.reuse, R90, R16 ;  /* 0x0000005a4810723c */ /* 0x040fe80000041810 */
[----:B------:R-:W-:Y:S04]  /*c5c0*/  FADD.FTZ R3, R194, R3 ;  /* 0x00000003c2037221 */ /* 0x000fe80000010000 */
[-C--:B------:R-:W-:Y:S04]  /*c5d0*/  HMMA.16816.F32.BF16 R20, R72, R92.reuse, R20 ;  /* 0x0000005c4814723c */ /* 0x080fe80000041814 */
[----:B------:R-:W-:Y:S04]  /*c5e0*/  FADD.FTZ R3, R196, R3 ;  /* 0x00000003c4037221 */ /* 0x000fe80000010000 */
[C---:B------:R-:W-:Y:S04]  /*c5f0*/  HMMA.16816.F32.BF16 R24, R76.reuse, R92, R24 ;  /* 0x0000005c4c18723c */ /* 0x040fe80000041818 */
[----:B------:R-:W-:Y:S04]  /*c600*/  FADD.FTZ R3, R197, R3 ;  /* 0x00000003c5037221 */ /* 0x000fe80000010000 */
[-C--:B------:R-:W-:Y:S08]  /*c610*/  HMMA.16816.F32.BF16 R28, R76, R94.reuse, R28 ;  /* 0x0000005e4c1c723c */ /* 0x080ff0000004181c */
[C---:B------:R-:W-:Y:S08]  /*c620*/  HMMA.16816.F32.BF16 R32, R72.reuse, R94, R32 ;  /* 0x0000005e4820723c */ /* 0x040ff00000041820 */
[-C--:B---3--:R-:W-:Y:S08]  /*c630*/  HMMA.16816.F32.BF16 R36, R72, R96.reuse, R36 ;  /* 0x000000604824723c */ /* 0x088ff00000041824 */
[C---:B------:R-:W-:Y:S08]  /*c640*/  HMMA.16816.F32.BF16 R40, R76.reuse, R96, R40 ;  /* 0x000000604c28723c */ /* 0x040ff00000041828 */
[-C--:B------:R-:W-:Y:S08]  /*c650*/  HMMA.16816.F32.BF16 R44, R76, R98.reuse, R44 ;  /* 0x000000624c2c723c */ /* 0x080ff0000004182c */
[C---:B------:R-:W-:Y:S08]  /*c660*/  HMMA.16816.F32.BF16 R48, R72.reuse, R98, R48 ;  /* 0x000000624830723c */ /* 0x040ff00000041830 */
[-C--:B----4-:R-:W-:Y:S08]  /*c670*/  HMMA.16816.F32.BF16 R52, R72, R80.reuse, R52 ;  /* 0x000000504834723c */ /* 0x090ff00000041834 */
[C---:B------:R-:W-:Y:S07]  /*c680*/  HMMA.16816.F32.BF16 R56, R76.reuse, R80, R56 ;  /* 0x000000504c38723c */ /* 0x040fee0000041838 */
[----:B------:R-:W-:Y:S01]  /*c690*/  FADD.FTZ R81, R138, R69 ;  /* 0x000000458a517221 */ /* 0x000fe20000010000 */
[-C--:B------:R-:W-:Y:S04]  /*c6a0*/  HMMA.16816.F32.BF16 R60, R76, R82.reuse, R60 ;  /* 0x000000524c3c723c */ /* 0x080fe8000004183c */
[----:B------:R-:W-:Y:S02]  /*c6b0*/  FADD.FTZ R80, R137, R0 ;  /* 0x0000000089507221 */ /* 0x000fe40000010000 */
[----:B------:R-:W-:Y:S02]  /*c6c0*/  FADD.FTZ R69, R136, R85 ;  /* 0x0000005588457221 */ /* 0x000fe40000010000 */
[----:B------:R-:W-:Y:S01]  /*c6d0*/  FADD.FTZ R80, R129, R80 ;  /* 0x0000005081507221 */ /* 0x000fe20000010000 */
[----:B------:R-:W-:Y:S04]  /*c6e0*/  HMMA.16816.F32.BF16 R64, R72, R82, R64 ;  /* 0x000000524840723c */ /* 0x000fe80000041840 */
[----:B------:R-:W-:Y:S02]  /*c6f0*/  FADD.FTZ R69, R123, R69 ;  /* 0x000000457b457221 */ /* 0x000fe40000010000 */
[----:B------:R-:W-:Y:S02]  /*c700*/  FADD.FTZ R80, R126, R80 ;  /* 0x000000507e507221 */ /* 0x000fe40000010000 */
[----:B------:R-:W-:Y:S02]  /*c710*/  FADD.FTZ R69, R125, R69 ;  /* 0x000000457d457221 */ /* 0x000fe40000010000 */
[-C--:B------:R-:W-:Y:S05]  /*c720*/  HMMA.16816.F32.BF16 R124, R180, R132.reuse, R4 ;  /* 0x00000084b47c723c */ /* 0x080fea0000041804 */
[----:B------:R-:W-:Y:S02]  /*c730*/  FADD.FTZ R0, R131, R81 ;  /* 0x0000005183007221 */ /* 0x000fe40000010000 */
[----:B------:R-:W-:Y:S02]  /*c740*/  FADD.FTZ R4, R247, R69 ;  /* 0x00000045f7047221 */ /* 0x000fe40000010000 */
[----:B------:R-:W-:Y:S02]  /*c750*/  FADD.FTZ R0, R122, R0 ;  /* 0x000000007a007221 */ /* 0x000fe40000010000 */
[C---:B------:R-:W-:Y:S04]  /*c760*/  HMMA.16816.F32.BF16 R120, R176.reuse, R132, R8 ;  /* 0x00000084b078723c */ /* 0x040fe80000041808 */
[----:B------:R-:W-:Y:S02]  /*c770*/  FADD.FTZ R0, R141, R0 ;  /* 0x000000008d007221 */ /* 0x000fe40000010000 */
[----:B------:R-:W-:Y:S02]  /*c780*/  FADD.FTZ R7, R145, R4 ;  /* 0x0000000491077221 */ /* 0x000fe40000010000 */
[----:B------:R-:W-:Y:S01]  /*c790*/  FADD.FTZ R8, R140, R80 ;  /* 0x000000508c087221 */ /* 0x000fe20000010000 */
[-C--:B------:R-:W-:Y:S03]  /*c7a0*/  HMMA.16816.F32.BF16 R128, R176, R134.reuse, R12 ;  /* 0x00000086b080723c */ /* 0x080fe6000004180c */
[----:B------:R-:W-:Y:S02]  /*c7b0*/  FADD.FTZ R0, R249, R0 ;  /* 0x00000000f9007221 */ /* 0x000fe40000010000 */
[----:B------:R-:W-:Y:S02]  /*c7c0*/  FADD.FTZ R8, R147, R8 ;  /* 0x0000000893087221 */ /* 0x000fe40000010000 */
[----:B------:R-:W-:Y:S01]  /*c7d0*/  FADD.FTZ R6, R144, R3 ;  /* 0x0000000390067221 */ /* 0x000fe20000010000 */
        /* <DEDUP_REMOVED lines=8> */
[C---:B------:R-:W-:Y:S01]  /*c860*/  HMMA.16816.F32.BF16 R140, R176.reuse, R148, R24 ;  /* 0x00000094b08c723c */ /* 0x040fe20000041818 */
[----:B------:R-:W1:Y:S03]  /*c870*/  LDSM.16.MT88.4 R4, [R226+0x3100] ;  /* 0x00310000e204783b */ /* 0x000e660000004200 */
        /* <DEDUP_REMOVED lines=10> */
[----:B------:R-:W-:Y:S02]  /*c920*/  FADD.FTZ R9, R155, R0 ;  /* 0x000000009b097221 */ /* 0x000fe40000010000 */
[-C--:B------:R-:W-:Y:S03]  /*c930*/  HMMA.16816.F32.BF16 R152, R180, R164.reuse, R36 ;  /* 0x000000a4b498723c */ /* 0x080fe60000041824 */
[----:B------:R-:W-:Y:S02]  /*c940*/  FADD.FTZ R8, R157, R12 ;  /* 0x0000000c9d087221 */ /* 0x000fe40000010000 */
[----:B------:R-:W-:Y:S02]  /*c950*/  FADD.FTZ R3, R219, R11 ;  /* 0x0000000bdb037221 */ /* 0x000fe40000010000 */
[----:B------:R-:W-:Y:S02]  /*c960*/  FADD.FTZ R0, R216, R10 ;  /* 0x0000000ad8007221 */ /* 0x000fe40000010000 */
[----:B------:R-:W-:Y:S03]  /*c970*/  FADD.FTZ R12, R158, R9 ;  /* 0x000000099e0c7221 */ /* 0x000fe60000010000 */
[----:B------:R-:W-:Y:S02]  /*c980*/  FADD.FTZ R11, R156, R8 ;  /* 0x000000089c0b7221 */ /* 0x000fe40000010000 */
[----:B------:R-:W-:Y:S02]  /*c990*/  FADD.FTZ R10, R217, R3 ;  /* 0x00000003d90a7221 */ /* 0x000fe40000010000 */
[----:B------:R-:W-:Y:S02]  /*c9a0*/  FADD.FTZ R9, R159, R0 ;  /* 0x000000009f097221 */ /* 0x000fe40000010000 */
[----:B------:R-:W-:Y:S01]  /*c9b0*/  FADD.FTZ R8, R213, R12 ;  /* 0x0000000cd5087221 */ /* 0x000fe20000010000 */
[C---:B------:R-:W-:Y:S04]  /*c9c0*/  HMMA.16816.F32.BF16 R156, R176.reuse, R164, R40 ;  /* 0x000000a4b09c723c */ /* 0x040fe80000041828 */
[----:B------:R-:W-:Y:S02]  /*c9d0*/  FADD.FTZ R3, R161, R11 ;  /* 0x0000000ba1037221 */ /* 0x000fe40000010000 */
[----:B------:R-:W-:Y:S02]  /*c9e0*/  FADD.FTZ R0, R218, R10 ;  /* 0x0000000ada007221 */ /* 0x000fe40000010000 */
[----:B------:R-:W-:Y:S04]  /*c9f0*/  FADD.FTZ R12, R215, R9 ;  /* 0x00000009d70c7221 */ /* 0x000fe80000010000 */
[----:B------:R-:W-:Y:S02]  /*ca00*/  FADD.FTZ R11, R163, R8 ;  /* 0x00000008a30b7221 */ /* 0x000fe40000010000 */
        /* <DEDUP_REMOVED lines=11> */
[----:B------:R-:W-:Y:S03]  /*cac0*/  MOV R118, R2 ;  /* 0x0000000200767202 */ /* 0x000fe60000000f00 */
[----:B------:R-:W-:Y:S02]  /*cad0*/  FADD.FTZ R8, R212, R12 ;  /* 0x0000000cd4087221 */ /* 0x000fe40000010000 */
[----:B------:R-:W-:Y:S02]  /*cae0*/  FADD.FTZ R3, R208, R11 ;  /* 0x0000000bd0037221 */ /* 0x000fe40000010000 */
[----:B------:R-:W-:Y:S02]  /*caf0*/  FADD.FTZ R0, R170, R10 ;  /* 0x0000000aaa007221 */ /* 0x000fe40000010000 */
[----:B------:R-:W-:Y:S01]  /*cb00*/  FADD.FTZ R12, R117, R9 ;  /* 0x00000009750c7221 */ /* 0x000fe20000010000 */
[----:B------:R-:W-:Y:S01]  /*cb10*/  MOV R117, R68 ;  /* 0x0000004400757202 */ /* 0x000fe20000000f00 */
[----:B------:R-:W-:Y:S02]  /*cb20*/  FADD.FTZ R11, R210, R8 ;  /* 0x00000008d20b7221 */ /* 0x000fe40000010000 */
[----:B------:R-:W-:Y:S02]  /*cb30*/  FADD.FTZ R10, R206, R3 ;  /* 0x00000003ce0a7221 */ /* 0x000fe40000010000 */
[----:B------:R-:W-:Y:S02]  /*cb40*/  FADD.FTZ R9, R169, R0 ;  /* 0x00000000a9097221 */ /* 0x000fe40000010000 */
[----:B------:R-:W-:Y:S01]  /*cb50*/  FADD.FTZ R8, R116, R12 ;  /* 0x0000000c74087221 */ /* 0x000fe20000010000 */
[-C--:B-1----:R-:W-:Y:S03]  /*cb60*/  HMMA.16816.F32.BF16 R168, R180, R4.reuse, R52 ;  /* 0x00000004b4a8723c */ /* 0x082fe60000041834 */
[----:B------:R-:W-:Y:S01]  /*cb70*/  FADD.FTZ R3, R204, R11 ;  /* 0x0000000bcc037221 */ /* 0x000fe20000010000 */
[----:B------:R-:W-:Y:S01]  /*cb80*/  MOV R116, R70 ;  /* 0x0000004600747202 */ /* 0x000fe20000000f00 */
[----:B------:R-:W-:Y:S02]  /*cb90*/  FADD.FTZ R0, R174, R10 ;  /* 0x0000000aae007221 */ /* 0x000fe40000010000 */
[----:B------:R-:W-:Y:S02]  /*cba0*/  FADD.FTZ R11, R172, R9 ;  /* 0x00000009ac0b7221 */ /* 0x000fe40000010000 */
[----:B------:R-:W-:Y:S03]  /*cbb0*/  FADD.FTZ R10, R112, R8 ;  /* 0x00000008700a7221 */ /* 0x000fe60000010000 */
        /* <DEDUP_REMOVED lines=11> */
[----:B------:R-:W-:Y:S04]  /*cc70*/  HMMA.16816.F32.BF16 R180, R180, R6, R64 ;  /* 0x00000006b4b4723c */ /* 0x000fe80000041840 */
[----:B------:R-:W-:Y:S02]  /*cc80*/  FADD.FTZ R4, R201, R10 ;  /* 0x0000000ac9047221 */ /* 0x000fe40000010000 */
[----:B------:R-:W-:Y:S02]  /*cc90*/  FADD.FTZ R3, R191, R8 ;  /* 0x00000008bf037221 */ /* 0x000fe40000010000 */
[----:B------:R-:W-:Y:S04]  /*cca0*/  FADD.FTZ R9, R188, R9 ;  /* 0x00000009bc097221 */ /* 0x000fe80000010000 */
[----:B------:R-:W-:Y:S02]  /*ccb0*/  FADD.FTZ R0, R110, R5 ;  /* 0x000000056e007221 */ /* 0x000fe40000010000 */
        /* <DEDUP_REMOVED lines=10> */
[----:B------:R-:W-:Y:S01]  /*cd60*/  FADD.FTZ R4, R108, R0 ;  /* 0x000000006c047221 */ /* 0x000fe20000010000 */
[----:B------:R-:W-:Y:S01]  /*cd70*/  STL [R1+0x1c], R5 ;  /* 0x00001c0501007387 */ /* 0x000fe20000100800 */
[----:B------:R-:W-:Y:S02]  /*cd80*/  FADD.FTZ R3, R106, R3 ;  /* 0x000000036a037221 */ /* 0x000fe40000010000 */
[----:B------:R-:W-:Y:S02]  /*cd90*/  FADD.FTZ R4, R105, R4 ;  /* 0x0000000469047221 */ /* 0x000fe40000010000 */
[----:B------:R-:W-:Y:S03]  /*cda0*/  FADD.FTZ R0, R87, R7 ;  /* 0x0000000757007221 */ /* 0x000fe60000010000 */
[----:B------:R-:W-:Y:S01]  /*cdb0*/  STL [R1+0x18], R4 ;  /* 0x0000180401007387 */ /* 0x000fe20000100800 */
[----:B------:R-:W-:Y:S03]  /*cdc0*/  FADD.FTZ R0, R86, R0 ;  /* 0x0000000056007221 */ /* 0x000fe60000010000 */
[----:B------:R1:W-:Y:S04]  /*cdd0*/  STL [R1+0x20], R3 ;  /* 0x0000200301007387 */ /* 0x0003e80000100800 */
[----:B------:R2:W-:Y:S01]  /*cde0*/  STL [R1+0x24], R0 ;  /* 0x0000240001007387 */ /* 0x0005e20000100800 */
[----:B-1----:R-:W-:Y:S01]  /*cdf0*/  MOV R3, R71 ;  /* 0x0000004700037202 */ /* 0x002fe20000000f00 */
[----:B------:R-:W-:-:S05]  /*ce00*/  @P1 BRA `(.L_x_3) ;  /* 0xffffaab000001947 */ /* 0x000fca000383ffff */
.L_x_2:
[----:B----4-:R-:W3:Y:S04]  /*ce10*/  LDL.LU R8, [R1+0x1c] ;  /* 0x00001c0001087983 */ /* 0x010ee80000300800 */
[----:B------:R-:W4:Y:S04]  /*ce20*/  LDL.LU R5, [R1+0x18] ;  /* 0x0000180001057983 */ /* 0x000f280000300800 */
[----:B--2---:R-:W2:Y:S04]  /*ce30*/  LDL.LU R4, [R1+0x20] ;  /* 0x0000200001047983 */ /* 0x004ea80000300800 */
[----:B------:R-:W2:Y:S04]  /*ce40*/  LDL.LU R0, [R1+0x24] ;  /* 0x0000240001007983 */ /* 0x000ea80000300800 */
[----:B------:R-:W2:Y:S01]  /*ce50*/  LDL.LU R13, [R1+0x50] ;  /* 0x00005000010d7983 */ /* 0x000ea20000300800 */
[----:B------:R-:W-:-:S03]  /*ce60*/  MOV R56, c[0x0][0x4e8] ;  /* 0x00013a0000387a02 */ /* 0x000fc60000000f00 */
[----:B------:R-:W2:Y:S01]  /*ce70*/  LDL.LU R57, [R1+0x54] ;  /* 0x0000540001397983 */ /* 0x000ea20000300800 */
[----:B------:R-:W-:-:S03]  /*ce80*/  ISETP.NE.AND P0, PT, R56, 0x1, PT ;  /* 0x000000013800780c */ /* 0x000fc60003f05270 */
[----:B------:R-:W1:Y:S02]  /*ce90*/  S2R R10, SR_CTAID.Y ;  /* 0x00000000000a7919 */ /* 0x000e640000002600 */
[----:B-1----:R-:W-:-:S04]  /*cea0*/  IMAD.WIDE.U32 R20, R10, c[0x0][0x490], RZ ;  /* 0x000124000a147a25 */ /* 0x002fc800078e00ff */
[----:B------:R-:W-:Y:S01]  /*ceb0*/  IMAD.MOV.U32 R49, RZ, RZ, -0x800000 ;  /* 0xff800000ff317424 */ /* 0x000fe200078e00ff */
[----:B------:R-:W-:Y:S01]  /*cec0*/  MOV R50, 0xff800000 ;  /* 0xff80000000327802 */ /* 0x000fe20000000f00 */
[----:B------:R-:W1:Y:S01]  /*ced0*/  S2R R55, SR_CTAID.X ;  /* 0x0000000000377919 */ /* 0x000e620000002500 */
[----:B------:R-:W-:Y:S01]  /*cee0*/  MOV R52, 0xff800000 ;  /* 0xff80000000347802 */ /* 0x000fe20000000f00 */
[----:B------:R-:W-:Y:S02]  /*cef0*/  IMAD.MOV.U32 R51, RZ, RZ, -0x800000 ;  /* 0xff800000ff337424 */ /* 0x000fe400078e00ff */
[----:B------:R-:W-:Y:S06]  /*cf00*/  BAR.SYNC.DEFER_BLOCKING 0x1, 0x80 ;  /* 0x0042000000007b1d */ /* 0x000fec0000010000 */
[----:B---3--:R-:W3:Y:S04]  /*cf10*/  SHFL.BFLY PT, R12, R8, 0x2, 0x1f ;  /* 0x0c401f00080c7f89 */ /* 0x008ee800000e0000 */
[----:B----4-:R-:W4:Y:S04]  /*cf20*/  SHFL.BFLY PT, R9, R5, 0x2, 0x1f ;  /* 0x0c401f0005097f89 */ /* 0x010f2800000e0000 */
[----:B--2---:R-:W2:Y:S04]  /*cf30*/  SHFL.BFLY PT, R7, R4, 0x2, 0x1f ;  /* 0x0c401f0004077f89 */ /* 0x004ea800000e0000 */
[----:B------:R-:W1:Y:S01]  /*cf40*/  SHFL.BFLY PT, R6, R0, 0x2, 0x1f ;  /* 0x0c401f0000067f89 */ /* 0x000e6200000e0000 */
[----:B------:R-:W-:-:S02]  /*cf50*/  IMAD.MOV.U32 R17, RZ, RZ, R13 ;  /* 0x000000ffff117224 */ /* 0x000fc400078e000d */
[----:B---3--:R-:W-:Y:S02]  /*cf60*/  FADD.FTZ R12, R12, R8 ;  /* 0x000000080c0c7221 */ /* 0x008fe40000010000 */
[----:B------:R-:W3:Y:S01]  /*cf70*/  S2R R8, SR_TID.X ;  /* 0x0000000000087919 */ /* 0x000ee20000002100 */
[----:B----4-:R-:W-:Y:S02]  /*cf80*/  FADD.FTZ R9, R9, R5 ;  /* 0x0000000509097221 */ /* 0x010fe40000010000 */
[----:B--2---:R-:W-:-:S03]  /*cf90*/  FADD.FTZ R7, R7, R4 ;  /* 0x0000000407077221 */ /* 0x004fc60000010000 */
[----:B------:R-:W2:Y:S01]  /*cfa0*/  SHFL.BFLY PT, R3, R9, 0x1, 0x1f ;  /* 0x0c201f0009037f89 */ /* 0x000ea200000e0000 */
[----:B-1----:R-:W-:-:S03]  /*cfb0*/  FADD.FTZ R6, R6, R0 ;  /* 0x0000000006067221 */ /* 0x002fc60000010000 */
[----:B------:R-:W1:Y:S04]  /*cfc0*/  SHFL.BFLY PT, R4, R7, 0x1, 0x1f ;  /* 0x0c201f0007047f89 */ /* 0x000e6800000e0000 */
[----:B------:R-:W4:Y:S04]  /*cfd0*/  SHFL.BFLY PT, R0, R12, 0x1, 0x1f ;  /* 0x0c201f000c007f89 */ /* 0x000f2800000e0000 */
[----:B------:R-:W4:Y:S01]  /*cfe0*/  SHFL.BFLY PT, R5, R6, 0x1, 0x1f ;  /* 0x0c201f0006057f89 */ /* 0x000f2200000e0000 */
[----:B---3--:R-:W-:-:S04]  /*cff0*/  SHF.R.S32.HI R54, RZ, 0x1f, R8 ;  /* 0x0000001fff367819 */ /* 0x008fc80000011408 */
[----:B------:R-:W-:Y:S01]  /*d000*/  LEA.HI R38, R54, R8, RZ, 0x5 ;  /* 0x0000000836267211 */ /* 0x000fe200078f28ff */
[----:B--2---:R-:W-:Y:S01]  /*d010*/  FADD.FTZ R9, R9, R3 ;  /* 0x0000000309097221 */ /* 0x004fe20000010000 */
[----:B------:R-:W-:Y:S01]  /*d020*/  SHF.R.S32.HI R3, RZ, 0x1f, R10 ;  /* 0x0000001fff037819 */ /* 0x000fe2000001140a */
[----:B-1----:R-:W-:-:S03]  /*d030*/  FADD.FTZ R7, R7, R4 ;  /* 0x0000000407077221 */ /* 0x002fc60000010000 */
[----:B------:R-:W-:Y:S01]  /*d040*/  FSETP.NE.FTZ.AND P4, PT, R9, RZ, PT ;  /* 0x000000ff0900720b */ /* 0x000fe20003f95000 */
[----:B------:R-:W-:Y:S02]  /*d050*/  IMAD R18, R3, c[0x0][0x490], RZ ;  /* 0x0001240003127a24 */ /* 0x000fe400078e02ff */
[----:B----4-:R-:W-:Y:S02]  /*d060*/  FADD.FTZ R12, R12, R0 ;  /* 0x000000000c0c7221 */ /* 0x010fe40000010000 */
[----:B------:R-:W-:-:S03]  /*d070*/  @P0 IMAD.HI.U32 R0, R13, c[0x0][0x4ec], RZ ;  /* 0x00013b000d000a27 */ /* 0x000fc600078e00ff */
[----:B------:R-:W-:Y:S01]  /*d080*/  FSETP.NE.FTZ.AND P5, PT, R12, RZ, PT ;  /* 0x000000ff0c00720b */ /* 0x000fe20003fb5000 */
[----:B------:R-:W-:Y:S01]  /*d090*/  FADD.FTZ R6, R6, R5 ;  /* 0x0000000506067221 */ /* 0x000fe20000010000 */
[----:B------:R-:W-:Y:S01]  /*d0a0*/  LEA.HI R5, R54, R8, RZ, 0x2 ;  /* 0x0000000836057211 */ /* 0x000fe200078f10ff */
[----:B------:R-:W-:Y:S01]  /*d0b0*/  IMAD R14, R3, c[0x0][0x3e8], RZ ;  /* 0x0000fa00030e7a24 */ /* 0x000fe200078e02ff */
[----:B------:R-:W-:Y:S01]  /*d0c0*/  LOP3.LUT R3, R38, 0xffffffe0, RZ, 0xc0, !PT ;  /* 0xffffffe026037812 */ /* 0x000fe200078ec0ff */
[----:B------:R-:W-:Y:S01]  /*d0d0*/  IMAD.MOV.U32 R4, RZ, RZ, RZ ;  /* 0x000000ffff047224 */ /* 0x000fe200078e00ff */
[----:B------:R-:W-:Y:S01]  /*d0e0*/  @P0 SHF.R.U32.HI R17, RZ, c[0x0][0x4f0], R0 ;  /* 0x00013c00ff110a19 */ /* 0x000fe20000011600 */
[----:B------:R-:W-:Y:S01]  /*d0f0*/  IMAD R18, R10, c[0x0][0x494], R18 ;  /* 0x000125000a127a24 */ /* 0x000fe200078e0212 */
[----:B------:R-:W-:Y:S01]  /*d100*/  MOV R0, RZ ;  /* 0x000000ff00007202 */ /* 0x000fe20000000f00 */
[----:B------:R-:W-:Y:S01]  /*d110*/  IMAD.IADD R3, R8, 0x1, -R3 ;  /* 0x0000000108037824 */ /* 0x000fe200078e0a03 */
[----:B------:R-:W-:-:S02]  /*d120*/  LOP3.LUT R24, R5, 0xfffffffc, RZ, 0xc0, !PT ;  /* 0xfffffffc05187812 */ /* 0x000fc400078ec0ff */
[----:B------:R-:W-:Y:S02]  /*d130*/  FSETP.NE.FTZ.AND P2, PT, R7, RZ, PT ;  /* 0x000000ff0700720b */ /* 0x000fe40003f55000 */
[-C--:B------:R-:W-:Y:S01]  /*d140*/  LEA.HI R54, R54, R8.reuse, RZ, 0x3 ;  /* 0x0000000836367211 */ /* 0x080fe200078f18ff */
[----:B------:R-:W1:Y:S01]  /*d150*/  @P5 MUFU.RCP R0, R12 ;  /* 0x0000000c00005308 */ /* 0x000e620000001000 */
[----:B------:R-:W-:Y:S01]  /*d160*/  IADD3 R24, -R24, R8, RZ ;  /* 0x0000000818187210 */ /* 0x000fe20007ffe1ff */
[----:B------:R-:W-:Y:S01]  /*d170*/  IMAD.MOV R8, RZ, RZ, -R17 ;  /* 0x000000ffff087224 */ /* 0x000fe200078e0a11 */
[----:B------:R-:W-:Y:S01]  /*d180*/  LOP3.LUT P3, RZ, R3, 0x3, RZ, 0xc0, !PT ;  /* 0x0000000303ff7812 */ /* 0x000fe2000786c0ff */
[----:B------:R-:W-:Y:S02]  /*d190*/  IMAD.MOV.U32 R3, RZ, RZ, RZ ;  /* 0x000000ffff037224 */ /* 0x000fe400078e00ff */
[----:B------:R-:W-:Y:S02]  /*d1a0*/  IMAD R48, R8, c[0x0][0x4e8], R13 ;  /* 0x00013a0008307a24 */ /* 0x000fe400078e020d */
[----:B------:R-:W2:Y:S01]  /*d1b0*/  S2R R8, SR_CTAID.Z ;  /* 0x0000000000087919 */ /* 0x000ea20000002700 */
[----:B------:R-:W3:Y:S01]  /*d1c0*/  @P4 MUFU.RCP R4, R9 ;  /* 0x0000000900044308 */ /* 0x000ee20000001000 */
[----:B------:R-:W-:Y:S01]  /*d1d0*/  FSETP.NE.FTZ.AND P1, PT, R6, RZ, PT ;  /* 0x000000ff0600720b */ /* 0x000fe20003f35000 */
[----:B------:R-:W-:Y:S01]  /*d1e0*/  IMAD.IADD R19, R21, 0x1, R18 ;  /* 0x0000000115137824 */ /* 0x000fe200078e0212 */
[----:B------:R-:W-:Y:S01]  /*d1f0*/  MOV R18, R20 ;  /* 0x0000001400127202 */ /* 0x000fe20000000f00 */
[----:B------:R-:W-:-:S02]  /*d200*/  IMAD R14, R10, c[0x0][0x3ec], R14 ;  /* 0x0000fb000a0e7a24 */ /* 0x000fc400078e020e */
[----:B------:R-:W-:Y:S02]  /*d210*/  IMAD.WIDE.U32 R10, R10, c[0x0][0x3e8], RZ ;  /* 0x0000fa000a0a7a25 */ /* 0x000fe400078e00ff */
[----:B------:R-:W4:Y:S02]  /*d220*/  @P2 MUFU.RCP R3, R7 ;  /* 0x0000000700032308 */ /* 0x000f240000001000 */
[C---:B-1----:R-:W-:Y:S01]  /*d230*/  FMUL.FTZ R125, R0.reuse, R125 ;  /* 0x0000007d007d7220 */ /* 0x042fe20000410000 */
[----:B------:R-:W-:Y:S01]  /*d240*/  IADD3 R15, R11, R14, RZ ;  /* 0x0000000e0b0f7210 */ /* 0x000fe20007ffe0ff */
[C---:B------:R-:W-:Y:S01]  /*d250*/  FMUL.FTZ R124, R0.reuse, R124 ;  /* 0x0000007c007c7220 */ /* 0x040fe20000410000 */
[----:B------:R-:W-:Y:S01]  /*d260*/  MOV R14, R10 ;  /* 0x0000000a000e7202 */ /* 0x000fe20000000f00 */
[C---:B------:R-:W-:Y:S02]  /*d270*/  FMUL.FTZ R133, R0.reuse, R133 ;  /* 0x0000008500857220 */ /* 0x040fe40000410000 */
[----:B------:R-:W-:-:S02]  /*d280*/  FMUL.FTZ R13, R0, R132 ;  /* 0x00000084000d7220 */ /* 0x000fc40000410000 */
[C---:B------:R-:W-:Y:S02]  /*d290*/  FMUL.FTZ R137, R0.reuse, R137 ;  /* 0x0000008900897220 */ /* 0x040fe40000410000 */
[C---:B------:R-:W-:Y:S02]  /*d2a0*/  FMUL.FTZ R22, R0.reuse, R136 ;  /* 0x0000008800167220 */ /* 0x040fe40000410000 */
[C---:B------:R-:W-:Y:S02]  /*d2b0*/  FMUL.FTZ R149, R0.reuse, R149 ;  /* 0x0000009500957220 */ /* 0x040fe40000410000 */
[C---:B------:R-:W-:Y:S02]  /*d2c0*/  FMUL.FTZ R25, R0.reuse, R148 ;  /* 0x0000009400197220 */ /* 0x040fe40000410000 */
[C---:B------:R-:W-:Y:S02]  /*d2d0*/  FMUL.FTZ R153, R0.reuse, R153 ;  /* 0x0000009900997220 */ /* 0x040fe40000410000 */
[----:B------:R-:W-:-:S02]  /*d2e0*/  FMUL.FTZ R32, R0, R152 ;  /* 0x0000009800207220 */ /* 0x000fc40000410000 */
[C---:B------:R-:W-:Y:S02]  /*d2f0*/  FMUL.FTZ R165, R0.reuse, R165 ;  /* 0x000000a500a57220 */ /* 0x040fe40000410000 */
[C---:B------:R-:W-:Y:S02]  /*d300*/  FMUL.FTZ R44, R0.reuse, R164 ;  /* 0x000000a4002c7220 */ /* 0x040fe40000410000 */
[C---:B------:R-:W-:Y:S02]  /*d310*/  FMUL.FTZ R169, R0.reuse, R169 ;  /* 0x000000a900a97220 */ /* 0x040fe40000410000 */
[C---:B------:R-:W-:Y:S02]  /*d320*/  FMUL.FTZ R42, R0.reuse, R168 ;  /* 0x000000a8002a7220 */ /* 0x040fe40000410000 */
[C---:B------:R-:W-:Y:S02]  /*d330*/  FMUL.FTZ R181, R0.reuse, R181 ;  /* 0x000000b500b57220 */ /* 0x040fe40000410000 */
[----:B------:R-:W-:Y:S01]  /*d340*/  FMUL.FTZ R180, R0, R180 ;  /* 0x000000b400b47220 */ /* 0x000fe20000410000 */
[----:B------:R-:W-:Y:S01]  /*d350*/  MOV R0, RZ ;  /* 0x000000ff00007202 */ /* 0x000fe20000000f00 */
[----:B---3--:R-:W-:-:S02]  /*d360*/  FMUL.FTZ R127, R4, R127 ;  /* 0x0000007f047f7220 */ /* 0x008fc40000410000 */
[----:B------:R-:W-:-:S03]  /*d370*/  FMUL.FTZ R126, R4, R126 ;  /* 0x0000007e047e7220 */ /* 0x000fc60000410000 */
[----:B------:R-:W1:Y:S01]  /*d380*/  @P1 MUFU.RCP R0, R6 ;  /* 0x0000000600001308 */ /* 0x000e620000001000 */
        /* <DEDUP_REMOVED lines=13> */
[----:B------:R-:W-:Y:S01]  /*d460*/  FMUL.FTZ R37, R4, R182 ;  /* 0x000000b604257220 */ /* 0x000fe20000410000 */
[----:B------:R-:W-:Y:S01]  /*d470*/  SHF.R.S32.HI R4, RZ, 0x2, R5 ;  /* 0x00000002ff047819 */ /* 0x000fe20000011405 */
[C---:B----4-:R-:W-:Y:S02]  /*d480*/  FMUL.FTZ R121, R3.reuse, R121 ;  /* 0x0000007903797220 */ /* 0x050fe40000410000 */
        /* <DEDUP_REMOVED lines=15> */
[----:B------:R-:W-:Y:S01]  /*d580*/  SHF.R.S32.HI R3, RZ, 0x1f, R5 ;  /* 0x0000001fff037819 */ /* 0x000fe20000011405 */
[----:B------:R-:W3:Y:S01]  /*d590*/  @P1 MUFU.LG2 R6, R6 ;  /* 0x0000000600061308 */ /* 0x000ee20000000c00 */
[----:B--2---:R-:W-:-:S02]  /*d5a0*/  SHF.R.S32.HI R5, RZ, 0x1f, R8 ;  /* 0x0000001fff057819 */ /* 0x004fc40000011408 */
[----:B------:R-:W-:-:S04]  /*d5b0*/  LEA.HI R3, R3, R4, RZ, 0x3 ;  /* 0x0000000403037211 */ /* 0x000fc800078f18ff */
[----:B------:R-:W-:Y:S01]  /*d5c0*/  LOP3.LUT R3, R3, 0xfffffff8, RZ, 0xc0, !PT ;  /* 0xfffffff803037812 */ /* 0x000fe200078ec0ff */
[C---:B------:R-:W-:Y:S02]  /*d5d0*/  IMAD R53, R5.reuse, c[0x0][0x498], RZ ;  /* 0x0001260005357a24 */ /* 0x040fe400078e02ff */
[----:B------:R-:W-:Y:S02]  /*d5e0*/  IMAD R47, R5, c[0x0][0x3f0], RZ ;  /* 0x0000fc00052f7a24 */ /* 0x000fe400078e02ff */
[C---:B-1----:R-:W-:Y:S02]  /*d5f0*/  FMUL.FTZ R123, R0.reuse, R123 ;  /* 0x0000007b007b7220 */ /* 0x042fe40000410000 */
        /* <DEDUP_REMOVED lines=15> */
[----:B------:R-:W-:Y:S01]  /*d6f0*/  @P2 MOV R0, 0x3f317218 ;  /* 0x3f31721800002802 */ /* 0x000fe20000000f00 */
[----:B------:R-:W-:Y:S01]  /*d700*/  IMAD.IADD R11, R4, 0x1, -R3 ;  /* 0x00000001040b7824 */ /* 0x000fe200078e0a03 */
[----:B------:R-:W-:Y:S01]  /*d710*/  @P5 MOV R4, 0x3f317218 ;  /* 0x3f31721800045802 */ /* 0x000fe20000000f00 */
[----:B------:R-:W-:-:S02]  /*d720*/  IMAD R53, R8, c[0x0][0x49c], R53 ;  /* 0x0001270008357a24 */ /* 0x000fc400078e0235 */
[C---:B------:R-:W-:Y:S02]  /*d730*/  IMAD R47, R8.reuse, c[0x0][0x3f4], R47 ;  /* 0x0000fd00082f7a24 */ /* 0x040fe400078e022f */
[C---:B------:R-:W-:Y:S01]  /*d740*/  IMAD.WIDE.U32 R34, R8.reuse, c[0x0][0x498], R18 ;  /* 0x0001260008227a25 */ /* 0x040fe200078e0012 */
[----:B------:R-:W1:Y:S03]  /*d750*/  @P2 MUFU.LG2 R7, R7 ;  /* 0x0000000700072308 */ /* 0x000e660000000c00 */
[----:B------:R-:W-:Y:S01]  /*d760*/  IMAD.WIDE.U32 R14, R8, c[0x0][0x3f0], R14 ;  /* 0x0000fc00080e7a25 */ /* 0x000fe200078e000e */
[----:B------:R-:W-:-:S03]  /*d770*/  @P1 MOV R8, 0x3f317218 ;  /* 0x3f31721800081802 */ /* 0x000fc60000000f00 */
[----:B------:R-:W-:Y:S02]  /*d780*/  @P4 IMAD.MOV.U32 R3, RZ, RZ, 0x3f317218 ;  /* 0x3f317218ff034424 */ /* 0x000fe400078e00ff */
[----:B------:R-:W-:Y:S02]  /*d790*/  @P5 FMUL.FTZ R10, R4, c[0x0][0x2d0] ;  /* 0x0000b400040a5a20 */ /* 0x000fe40000410000 */
[----:B------:R-:W-:Y:S02]  /*d7a0*/  @P4 FMUL.FTZ R5, R3, c[0x0][0x2d0] ;  /* 0x0000b40003054a20 */ /* 0x000fe40000410000 */
[----:B------:R-:W-:Y:S02]  /*d7b0*/  @P2 FMUL.FTZ R3, R0, c[0x0][0x2d0] ;  /* 0x0000b40000032a20 */ /* 0x000fe40000410000 */
[----:B---3--:R-:W-:Y:S02]  /*d7c0*/  @P1 FMUL.FTZ R4, R6, 0.69314718246459960938 ;  /* 0x3f31721806041820 */ /* 0x008fe40000410000 */
[----:B------:R-:W-:-:S04]  /*d7d0*/  @P1 FMUL.FTZ R0, R8, c[0x0][0x2d0] ;  /* 0x0000b40008001a20 */ /* 0x000fc80000410000 */
[----:B------:R-:W-:Y:S01]  /*d7e0*/  @P1 FFMA.FTZ R49, R0, R2, R4 ;  /* 0x0000000200311223 */ /* 0x000fe20000010004 */
[----:B------:R-:W-:Y:S01]  /*d7f0*/  SHF.R.S32.HI R0, RZ, 0x5, R38 ;  /* 0x00000005ff007819 */ /* 0x000fe20000011426 */
[----:B-1----:R-:W-:-:S03]  /*d800*/  @P2 FMUL.FTZ R7, R7, 0.69314718246459960938 ;  /* 0x3f31721807072820 */ /* 0x002fc60000410000 */
[----:B------:R-:W-:Y:S02]  /*d810*/  SHF.R.S32.HI R2, RZ, 0x1f, R0 ;  /* 0x0000001fff027819 */ /* 0x000fe40000011400 */
[----:B------:R-:W-:Y:S02]  /*d820*/  LEA.HI R4, R24, R24, RZ, 0x1 ;  /* 0x0000001818047211 */ /* 0x000fe400078f08ff */
[----:B------:R-:W-:Y:S01]  /*d830*/  LEA.HI R2, R2, R0, RZ, 0x2 ;  /* 0x0000000002027211 */ /* 0x000fe200078f10ff */
[----:B------:R-:W-:-:S03]  /*d840*/  @P2 FFMA.FTZ R50, R3, R68, R7 ;  /* 0x0000004403322223 */ /* 0x000fc60000010007 */
[----:B------:R-:W-:Y:S02]  /*d850*/  LOP3.LUT R3, R2, 0xffffffc, RZ, 0xc0, !PT ;  /* 0x0ffffffc02037812 */ /* 0x000fe400078ec0ff */
[----:B------:R-:W-:-:S04]  /*d860*/  LOP3.LUT R2, R4, 0x1ffffffe, RZ, 0xc0, !PT ;  /* 0x1ffffffe04027812 */ /* 0x000fc800078ec0ff */
[----:B------:R-:W-:Y:S02]  /*d870*/  IADD3 R7, R24, -R2, RZ ;  /* 0x8000000218077210 */ /* 0x000fe40007ffe0ff */
[----:B------:R-:W-:Y:S02]  /*d880*/  SHF.R.S32.HI R2, RZ, 0x2, R57 ;  /* 0x00000002ff027819 */ /* 0x000fe40000011439 */
[----:B------:R-:W2:Y:S04]  /*d890*/  LDL.LU R57, [R1+0x28] ;  /* 0x0000280001397983 */ /* 0x000ea80000300800 */
[----:B------:R-:W3:Y:S01]  /*d8a0*/  LDL.64 R58, [R1+0x30] ;  /* 0x00003000013a7983 */ /* 0x000ee20000100a00 */
[----:B------:R-:W1:Y:S08]  /*d8b0*/  @P5 MUFU.LG2 R12, R12 ;  /* 0x0000000c000c5308 */ /* 0x000e700000000c00 */
[----:B------:R-:W4:Y:S01]  /*d8c0*/  @P4 MUFU.LG2 R9, R9 ;  /* 0x0000000900094308 */ /* 0x000f220000000c00 */
[----:B------:R-:W-:Y:S01]  /*d8d0*/  SHF.R.S32.HI R6, RZ, 0x1f, R17 ;  /* 0x0000001fff067819 */ /* 0x000fe20000011411 */
[----:B-1----:R-:W-:-:S04]  /*d8e0*/  @P5 FMUL.FTZ R12, R12, 0.69314718246459960938 ;  /* 0x3f3172180c0c5820 */ /* 0x002fc80000410000 */
[----:B------:R-:W-:Y:S02]  /*d8f0*/  @P5 FFMA.FTZ R52, R10, R71, R12 ;  /* 0x000000470a345223 */ /* 0x000fe4000001000c */
[----:B----4-:R-:W-:Y:S01]  /*d900*/  @P4 FMUL.FTZ R9, R9, 0.69314718246459960938 ;  /* 0x3f31721809094820 */ /* 0x010fe20000410000 */
[----:B------:R-:W-:-:S03]  /*d910*/  LEA R10, R0, R24, 0x9 ;  /* 0x00000018000a7211 */ /* 0x000fc600078e48ff */
[----:B------:R-:W-:Y:S02]  /*d920*/  @P4 FFMA.FTZ R51, R5, R70, R9 ;  /* 0x0000004605334223 */ /* 0x000fe40000010009 */
[----:B------:R-:W-:Y:S02]  /*d930*/  IMAD.IADD R5, R0, 0x1, -R3 ;  /* 0x0000000100057824 */ /* 0x000fe400078e0a03 */
[----:B------:R-:W-:-:S03]  /*d940*/  IMAD.SHL.U32 R0, R4, 0x20, RZ ;  /* 0x0000002004007824 */ /* 0x000fc600078e00ff */
[----:B------:R-:W-:Y:S01]  /*d950*/  LEA R4, R5, R2, 0x4 ;  /* 0x0000000205047211 */ /* 0x000fe200078e20ff */
[C---:B------:R-:W-:Y:S01]  /*d960*/  IMAD.SHL.U32 R5, R11.reuse, 0x40, RZ ;  /* 0x000000400b057824 */ /* 0x040fe200078e00ff */
[----:B------:R-:W-:Y:S01]  /*d970*/  LOP3.LUT R2, R0, 0xffffffc0, RZ, 0xc0, !PT ;  /* 0xffffffc000027812 */ /* 0x000fe200078ec0ff */
[----:B------:R-:W-:Y:S01]  /*d980*/  IMAD R0, R6, c[0x0][0x3e0], RZ ;  /* 0x0000f80006007a24 */ /* 0x000fe200078e02ff */
[----:B------:R-:W-:Y:S02]  /*d990*/  LOP3.LUT R3, R11, 0x1, RZ, 0xc0, !PT ;  /* 0x000000010b037812 */ /* 0x000fe400078ec0ff */
[----:B------:R-:W-:Y:S01]  /*d9a0*/  LEA R7, R7, R2, 0x3 ;  /* 0x0000000207077211 */ /* 0x000fe200078e18ff */
[----:B------:R-:W-:Y:S01]  /*d9b0*/  IMAD R8, R17, c[0x0][0x3e4], R0 ;  /* 0x0000f90011087a24 */ /* 0x000fe200078e0200 */
[----:B------:R-:W-:Y:S02]  /*d9c0*/  LOP3.LUT R5, R5, 0x1c0, RZ, 0xc0, !PT ;  /* 0x000001c005057812 */ /* 0x000fe400078ec0ff */
[----:B------:R-:W-:Y:S01]  /*d9d0*/  LEA R0, R55, R4, 0x7 ;  /* 0x0000000437007211 */ /* 0x000fe200078e38ff */
[----:B------:R-:W-:Y:S01]  /*d9e0*/  IMAD.IADD R7, R4, 0x1, R7 ;  /* 0x0000000104077824 */ /* 0x000fe200078e0207 */
[----:B------:R-:W-:Y:S01]  /*d9f0*/  ISETP.NE.U32.AND P4, PT, R3, 0x1, PT ;  /* 0x000000010300780c */ /* 0x000fe20003f85070 */
[----:B------:R-:W-:Y:S01]  /*da00*/  IMAD R56, R56, c[0x0][0x388], RZ ;  /* 0x0000e20038387a24 */ /* 0x000fe200078e02ff */
[----:B------:R-:W-:-:S02]  /*da10*/  LEA.HI R6, R5, R5, RZ, 0x1d ;  /* 0x0000000505067211 */ /* 0x000fc400078fe8ff */
[----:B------:R-:W-:Y:S02]  /*da20*/  SHF.R.S32.HI R4, RZ, 0x3, R54 ;  /* 0x00000003ff047819 */ /* 0x000fe40000011436 */
[----:B------:R-:W-:Y:S02]  /*da30*/  IADD3 R5, R0, 0x8, RZ ;  /* 0x0000000800057810 */ /* 0x000fe40007ffe0ff */
[----:B------:R-:W-:Y:S02]  /*da40*/  R2P PR, R11, 0x6 ;  /* 0x000000060b007804 */ /* 0x000fe40000000000 */
[----:B------:R-:W-:Y:S01]  /*da50*/  LEA R6, R10, R6, 0x1 ;  /* 0x000000060a067211 */ /* 0x000fe200078e08ff */
[----:B------:R-:W-:Y:S01]  /*da60*/  IMAD R24, R55, 0x80, R4 ;  /* 0x0000008037187824 */ /* 0x000fe200078e0204 */
[----:B------:R-:W-:Y:S02]  /*da70*/  IADD3 R3, R15, R47, RZ ;  /* 0x0000002f0f037210 */ /* 0x000fe40007ffe0ff */
[----:B------:R-:W-:-:S02]  /*da80*/  MOV R2, R14 ;  /* 0x0000000e00027202 */ /* 0x000fc40000000f00 */
[----:B------:R-:W-:Y:S02]  /*da90*/  LEA R10, R55, R7, 0x7 ;  /* 0x00000007370a7211 */ /* 0x000fe400078e38ff */
[----:B------:R-:W-:Y:S02]  /*daa0*/  ISETP.GE.OR P5, PT, R5, R56, P3 ;  /* 0x000000380500720c */ /* 0x000fe40001fa6670 */
[----:B------:R-:W-:Y:S02]  /*dab0*/  MOV R11, 0xfffffff0 ;  /* 0xfffffff0000b7802 */ /* 0x000fe40000000f00 */
[C---:B------:R-:W-:Y:S02]  /*dac0*/  IADD3 R5, R0.reuse, 0x40, RZ ;  /* 0x0000004000057810 */ /* 0x040fe40007ffe0ff */
[----:B------:R-:W-:Y:S01]  /*dad0*/  IADD3 R4, R0, 0x48, RZ ;  /* 0x0000004800047810 */ /* 0x000fe20007ffe0ff */
[----:B------:R-:W-:Y:S01]  /*dae0*/  IMAD.WIDE.U32 R2, R17, c[0x0][0x3e0], R2 ;  /* 0x0000f80011027a25 */ /* 0x000fe200078e0002 */
[----:B------:R-:W-:-:S02]  /*daf0*/  SEL R11, R11, 0x10, !P4 ;  /* 0x000000100b0b7807 */ /* 0x000fc40006000000 */
[-C--:B------:R-:W-:Y:S01]  /*db00*/  ISETP.GE.OR P6, PT, R0, R56.reuse, P3 ;  /* 0x000000380000720c */ /* 0x080fe20001fc6670 */
[----:B------:R-:W-:Y:S01]  /*db10*/  @P0 IMAD.HI.U32 R7, R10, c[0x0][0x4ec], RZ ;  /* 0x00013b000a070a27 */ /* 0x000fe200078e00ff */
[-C--:B------:R-:W-:Y:S02]  /*db20*/  ISETP.GE.OR P4, PT, R5, R56.reuse, P3 ;  /* 0x000000380500720c */ /* 0x080fe40001f86670 */
[----:B------:R-:W-:Y:S02]  /*db30*/  ISETP.GE.OR P3, PT, R4, R56, P3 ;  /* 0x000000380400720c */ /* 0x000fe40001f66670 */
[----:B------:R-:W-:Y:S01]  /*db40*/  SHF.R.S32.HI R4, RZ, 0x1f, R48 ;  /* 0x0000001fff047819 */ /* 0x000fe20000011430 */
[----:B------:R-:W-:Y:S01]  /*db50*/  IMAD.IADD R3, R3, 0x1, R8 ;  /* 0x0000000103037824 */ /* 0x000fe200078e0208 */
[----:B------:R-:W-:Y:S02]  /*db60*/  MOV R5, R10 ;  /* 0x0000000a00057202 */ /* 0x000fe40000000f00 */
[----:B------:R-:W-:-:S02]  /*db70*/  SHF.L.U32 R0, R6, 0x1, RZ ;  /* 0x0000000106007819 */ /* 0x000fc400000006ff */
[----:B------:R-:W-:Y:S01]  /*db80*/  @P0 SHF.R.U32.HI R5, RZ, c[0x0][0x4f0], R7 ;  /* 0x00013c00ff050a19 */ /* 0x000fe20000011607 */
[----:B------:R-:W-:Y:S01]  /*db90*/  IMAD R6, R4, c[0x0][0x3d8], RZ ;  /* 0x0000f60004067a24 */ /* 0x000fe200078e02ff */
[----:B------:R-:W-:Y:S01]  /*dba0*/  F2FP.BF16.PACK_AB R12, R127, R126 ;  /* 0x0000007e7f0c723e */ /* 0x000fe200000010ff */
[----:B------:R-:W-:Y:S01]  /*dbb0*/  IMAD.WIDE.U32 R14, R48, c[0x0][0x3d8], R2 ;  /* 0x0000f600300e7a25 */ /* 0x000fe200078e0002 */
[----:B------:R-:W-:Y:S02]  /*dbc0*/  IADD3 R7, R0, 0x80, RZ ;  /* 0x0000008000077810 */ /* 0x000fe40007ffe0ff */
[----:B------:R-:W-:Y:S01]  /*dbd0*/  IADD3 R2, -R5, RZ, RZ ;  /* 0x000000ff05027210 */ /* 0x000fe20007ffe1ff */
[----:B------:R-:W-:Y:S01]  /*dbe0*/  IMAD R17, R48, c[0x0][0x3dc], R6 ;  /* 0x0000f70030117a24 */ /* 0x000fe200078e0206 */
[----:B------:R-:W-:Y:S01]  /*dbf0*/  F2FP.BF16.PACK_AB R9, R125, R124 ;  /* 0x0000007c7d09723e */ /* 0x000fe200000010ff */
[C---:B------:R-:W-:Y:S01]  /*dc00*/  IMAD.IADD R4, R0.reuse, 0x1, R11 ;  /* 0x0000000100047824 */ /* 0x040fe200078e020b */
[----:B------:R-:W-:Y:S01]  /*dc10*/  IADD3 R6, R0, 0xc0, RZ ;  /* 0x000000c000067810 */ /* 0x000fe20007ffe0ff */
[----:B------:R1:W-:Y:S01]  /*dc20*/  STS [R0+0x480], R12 ;  /* 0x0004800c00007388 */ /* 0x0003e20000000800 */
[----:B------:R-:W-:-:S02]  /*dc30*/  F2FP.BF16.PACK_AB R16, R135, R16 ;  /* 0x000000108710723e */ /* 0x000fc400000010ff */
[----:B------:R-:W-:Y:S01]  /*dc40*/  @P2 IADD3 R6, R7, -0x40, RZ ;  /* 0xffffffc007062810 */ /* 0x000fe20007ffe0ff */
[----:B------:R-:W-:Y:S01]  /*dc50*/  IMAD R7, R2, c[0x0][0x4e8], R10 ;  /* 0x00013a0002077a24 */ /* 0x000fe200078e020a */
[----:B------:R-:W-:Y:S01]  /*dc60*/  F2FP.BF16.PACK_AB R13, R133, R13 ;  /* 0x0000000d850d723e */ /* 0x000fe200000010ff */
[----:B------:R4:W-:Y:S01]  /*dc70*/  STS [R0+0x80], R9 ;  /* 0x0000800900007388 */ /* 0x0009e20000000800 */
[----:B------:R-:W-:Y:S02]  /*dc80*/  F2FP.BF16.PACK_AB R19, R121, R120 ;  /* 0x000000787913723e */ /* 0x000fe400000010ff */
[----:B------:R-:W-:Y:S01]  /*dc90*/  F2FP.BF16.PACK_AB R18, R123, R122 ;  /* 0x0000007a7b12723e */ /* 0x000fe200000010ff */
[----:B------:R4:W-:Y:S01]  /*dca0*/  STS [R4+0x480], R16 ;  /* 0x0004801004007388 */ /* 0x0009e20000000800 */
[----:B------:R-:W-:Y:S02]  /*dcb0*/  F2FP.BF16.PACK_AB R20, R129, R20 ;  /* 0x000000148114723e */ /* 0x000fe400000010ff */
[----:B------:R-:W-:-:S02]  /*dcc0*/  F2FP.BF16.PACK_AB R23, R131, R23 ;  /* 0x000000178317723e */ /* 0x000fc400000010ff */
[----:B------:R-:W-:Y:S02]  /*dcd0*/  SHF.R.S32.HI R3, RZ, 0x1f, R5 ;  /* 0x0000001fff037819 */ /* 0x000fe40000011405 */
[----:B------:R-:W-:Y:S02]  /*dce0*/  IADD3 R8, P0, R5, R34, RZ ;  /* 0x0000002205087210 */ /* 0x000fe40007f1e0ff */
[----:B------:R-:W-:Y:S02]  /*dcf0*/  SHF.R.S32.HI R2, RZ, 0x1f, R7 ;  /* 0x0000001fff027819 */ /* 0x000fe40000011407 */
[----:B-1----:R-:W-:Y:S01]  /*dd00*/  MOV R12, 0x20 ;  /* 0x00000020000c7802 */ /* 0x002fe20000000f00 */
[----:B------:R-:W-:Y:S01]  /*dd10*/  STS [R4+0x80], R13 ;  /* 0x0000800d04007388 */ /* 0x000fe20000000800 */
[----:B------:R-:W-:-:S03]  /*dd20*/  F2FP.BF16.PACK_AB R22, R137, R22 ;  /* 0x000000168916723e */ /* 0x000fc600000010ff */
[----:B------:R-:W-:Y:S01]  /*dd30*/  STS [R0+0x2080], R19 ;  /* 0x0020801300007388 */ /* 0x000fe20000000800 */
[----:B----4-:R-:W-:Y:S02]  /*dd40*/  IADD3.X R9, R3, R35, R53, P0, !PT ;  /* 0x0000002303097210 */ /* 0x010fe400007fe435 */
[----:B------:R-:W-:Y:S01]  /*dd50*/  SEL R16, R12, 0xffffffe0, !P1 ;  /* 0xffffffe00c107807 */ /* 0x000fe20004800000 */
[----:B------:R1:W-:Y:S01]  /*dd60*/  STS [R0+0x2480], R18 ;  /* 0x0024801200007388 */ /* 0x0003e20000000800 */
[----:B------:R-:W-:Y:S02]  /*dd70*/  F2FP.BF16.PACK_AB R21, R139, R21 ;  /* 0x000000158b15723e */ /* 0x000fe400000010ff */
[----:B------:R-:W-:Y:S01]  /*dd80*/  IADD3 R5, R16, R4, RZ ;  /* 0x0000000410057210 */ /* 0x000fe20007ffe0ff */
[----:B------:R-:W-:Y:S01]  /*dd90*/  STS [R4+0x2080], R20 ;  /* 0x0020801404007388 */ /* 0x000fe20000000800 */
[----:B------:R-:W-:-:S03]  /*dda0*/  F2FP.BF16.PACK_AB R25, R149, R25 ;  /* 0x000000199519723e */ /* 0x000fc600000010ff */
[----:B------:R4:W-:Y:S01]  /*ddb0*/  STS [R4+0x2480], R23 ;  /* 0x0024801704007388 */ /* 0x0009e20000000800 */
[----:B------:R-:W-:Y:S02]  /*ddc0*/  F2FP.BF16.PACK_AB R26, R151, R26 ;  /* 0x0000001a971a723e */ /* 0x000fe400000010ff */
[----:B------:R-:W-:Y:S02]  /*ddd0*/  F2FP.BF16.PACK_AB R28, R141, R28 ;  /* 0x0000001c8d1c723e */ /* 0x000fe400000010ff */
[----:B------:R-:W-:Y:S01]  /*dde0*/  F2FP.BF16.PACK_AB R27, R143, R27 ;  /* 0x0000001b8f1b723e */ /* 0x000fe200000010ff */
[----:B-1----:R-:W-:Y:S02]  /*ddf0*/  IMAD.IADD R0, R0, 0x1, R16 ;  /* 0x0000000100007824 */ /* 0x002fe400078e0210 */
[----:B----4-:R-:W-:Y:S02]  /*de00*/  IMAD R4, R2, c[0x0][0x488], RZ ;  /* 0x0001220002047a24 */ /* 0x010fe400078e02ff */
[C---:B------:R-:W-:Y:S01]  /*de10*/  IMAD.WIDE.U32 R2, R7.reuse, c[0x0][0x488], R8 ;  /* 0x0001220007027a25 */ /* 0x040fe200078e0008 */
[----:B------:R-:W-:Y:S03]  /*de20*/  STS [R0+0x80], R22 ;  /* 0x0000801600007388 */ /* 0x000fe60000000800 */
[----:B------:R-:W-:Y:S01]  /*de30*/  IMAD R7, R7, c[0x0][0x48c], R4 ;  /* 0x0001230007077a24 */ /* 0x000fe200078e0204 */
[----:B------:R-:W-:Y:S01]  /*de40*/  STS [R0+0x480], R21 ;  /* 0x0004801500007388 */ /* 0x000fe20000000800 */
[----:B------:R-:W-:-:S03]  /*de50*/  LEA R4, P0, R2, c[0x0][0x450], 0x2 ;  /* 0x0001140002047a11 */ /* 0x000fc600078010ff */
[----:B------:R-:W-:Y:S04]  /*de60*/  STS [R5+0x80], R25 ;  /* 0x0000801905007388 */ /* 0x000fe80000000800 */
[----:B------:R-:W-:Y:S04]  /*de70*/  STS [R5+0x480], R26 ;  /* 0x0004801a05007388 */ /* 0x000fe80000000800 */
[----:B------:R-:W-:Y:S04]  /*de80*/  STS [R0+0x2080], R28 ;  /* 0x0020801c00007388 */ /* 0x000fe80000000800 */
[----:B------:R1:W-:Y:S01]  /*de90*/  STS [R0+0x2480], R27 ;  /* 0x0024801b00007388 */ /* 0x0003e20000000800 */
[----:B------:R-:W-:-:S02]  /*dea0*/  F2FP.BF16.PACK_AB R30, R145, R30 ;  /* 0x0000001e911e723e */ /* 0x000fc400000010ff */
[----:B------:R-:W-:Y:S02]  /*deb0*/  F2FP.BF16.PACK_AB R29, R147, R29 ;  /* 0x0000001d931d723e */ /* 0x000fe400000010ff */
[----:B------:R-:W-:Y:S02]  /*dec0*/  F2FP.BF16.PACK_AB R32, R153, R32 ;  /* 0x000000209920723e */ /* 0x000fe400000010ff */
[----:B------:R-:W-:Y:S01]  /*ded0*/  F2FP.BF16.PACK_AB R31, R155, R31 ;  /* 0x0000001f9b1f723e */ /* 0x000fe200000010ff */
[----:B------:R-:W-:Y:S01]  /*dee0*/  STS [R5+0x2080], R30 ;  /* 0x0020801e05007388 */ /* 0x000fe20000000800 */
[----:B------:R-:W-:Y:S02]  /*def0*/  F2FP.BF16.PACK_AB R44, R165, R44 ;  /* 0x0000002ca52c723e */ /* 0x000fe400000010ff */
[----:B------:R-:W-:Y:S01]  /*df00*/  F2FP.BF16.PACK_AB R43, R167, R43 ;  /* 0x0000002ba72b723e */ /* 0x000fe200000010ff */
[----:B------:R-:W-:Y:S01]  /*df10*/  STS [R5+0x2480], R29 ;  /* 0x0024801d05007388 */ /* 0x000fe20000000800 */
[----:B------:R-:W-:-:S02]  /*df20*/  F2FP.BF16.PACK_AB R46, R157, R46 ;  /* 0x0000002e9d2e723e */ /* 0x000fc400000010ff */
[----:B------:R-:W-:Y:S02]  /*df30*/  F2FP.BF16.PACK_AB R158, R159, R158 ;  /* 0x0000009e9f9e723e */ /* 0x000fe400000010ff */
[----:B-1----:R-:W-:Y:S02]  /*df40*/  IADD3 R0, R3, R7, RZ ;  /* 0x0000000703007210 */ /* 0x002fe40007ffe0ff */
[----:B------:R-:W-:Y:S02]  /*df50*/  IADD3 R3, R16, 0x400, R6 ;  /* 0x0000040010037810 */ /* 0x000fe40007ffe006 */
[----:B------:R-:W-:Y:S02]  /*df60*/  LEA.HI.X R2, R2, c[0x0][0x454], R0, 0x2, P0 ;  /* 0x0001150002027a11 */ /* 0x000fe400000f1400 */
[C---:B------:R-:W-:Y:S01]  /*df70*/  IADD3 R0, R11.reuse, R6, RZ ;  /* 0x000000060b007210 */ /* 0x040fe20007ffe0ff */
[----:B------:R-:W-:Y:S01]  /*df80*/  IMAD.IADD R7, R11, 0x1, R3 ;  /* 0x000000010b077824 */ /* 0x000fe200078e0203 */
[----:B------:R-:W-:Y:S01]  /*df90*/  F2FP.BF16.PACK_AB R45, R161, R45 ;  /* 0x0000002da12d723e */ /* 0x000fe200000010ff */
[----:B------:R-:W-:Y:S01]  /*dfa0*/  SHFL.IDX PT, R13, R2, RZ, 0x1c1f ;  /* 0x001c1fff020d7589 */ /* 0x000fe200000e0000 */
[----:B------:R-:W-:Y:S01]  /*dfb0*/  F2FP.BF16.PACK_AB R162, R163, R162 ;  /* 0x000000a2a3a2723e */ /* 0x000fe200000010ff */
[----:B------:R-:W-:Y:S01]  /*dfc0*/  IMAD.IADD R3, R16, 0x1, R0 ;  /* 0x0000000110037824 */ /* 0x000fe200078e0200 */
[----:B------:R-:W-:Y:S01]  /*dfd0*/  F2FP.BF16.PACK_AB R42, R169, R42 ;  /* 0x0000002aa92a723e */ /* 0x000fe200000010ff */
[----:B------:R-:W-:Y:S01]  /*dfe0*/  SHFL.IDX PT, R11, R2, 0x1, 0x1c1f ;  /* 0x003c1f00020b7f89 */ /* 0x000fe200000e0000 */
[----:B------:R-:W-:-:S03]  /*dff0*/  F2FP.BF16.PACK_AB R41, R171, R41 ;  /* 0x00000029ab29723e */ /* 0x000fc600000010ff */
[----:B------:R-:W-:Y:S01]  /*e000*/  SHFL.IDX PT, R9, R2, 0x2, 0x1c1f ;  /* 0x005c1f0002097f89 */ /* 0x000fe200000e0000 */
[----:B------:R-:W-:-:S03]  /*e010*/  F2FP.BF16.PACK_AB R38, R181, R180 ;  /* 0x000000b4b526723e */ /* 0x000fc600000010ff */
[----:B------:R1:W-:Y:S01]  /*e020*/  SHFL.IDX PT, R5, R2, 0x3, 0x1c1f ;  /* 0x007c1f0002057f89 */ /* 0x0003e200000e0000 */
[----:B------:R-:W-:-:S03]  /*e030*/  F2FP.BF16.PACK_AB R37, R183, R37 ;  /* 0x00000025b725723e */ /* 0x000fc600000010ff */
[----:B------:R2:W-:Y:S01]  /*e040*/  STS [R6], R32 ;  /* 0x0000002006007388 */ /* 0x0005e20000000800 */
[----:B------:R-:W-:-:S03]  /*e050*/  F2FP.BF16.PACK_AB R40, R173, R40 ;  /* 0x00000028ad28723e */ /* 0x000fc600000010ff */
[----:B------:R-:W-:Y:S01]  /*e060*/  STS [R6+0x400], R31 ;  /* 0x0004001f06007388 */ /* 0x000fe20000000800 */
[----:B------:R-:W-:-:S03]  /*e070*/  F2FP.BF16.PACK_AB R39, R175, R39 ;  /* 0x00000027af27723e */ /* 0x000fc600000010ff */
[----:B------:R-:W-:Y:S01]  /*e080*/  STS [R0], R44 ;  /* 0x0000002c00007388 */ /* 0x000fe20000000800 */
[----:B------:R-:W-:-:S03]  /*e090*/  F2FP.BF16.PACK_AB R36, R177, R36 ;  /* 0x00000024b124723e */ /* 0x000fc600000010ff */
[----:B------:R-:W-:Y:S01]  /*e0a0*/  STS [R0+0x400], R43 ;  /* 0x0004002b00007388 */ /* 0x000fe20000000800 */
[----:B------:R-:W-:-:S03]  /*e0b0*/  F2FP.BF16.PACK_AB R33, R179, R33 ;  /* 0x00000021b321723e */ /* 0x000fc600000010ff */
[----:B------:R-:W-:Y:S01]  /*e0c0*/  STS [R6+0x2000], R46 ;  /* 0x0020002e06007388 */ /* 0x000fe20000000800 */
[----:B-1----:R-:W-:-:S03]  /*e0d0*/  IADD3 R2, R16, R6, RZ ;  /* 0x0000000610027210 */ /* 0x002fc60007ffe0ff */
[----:B------:R-:W-:Y:S04]  /*e0e0*/  STS [R6+0x2400], R158 ;  /* 0x0024009e06007388 */ /* 0x000fe80000000800 */
[----:B------:R-:W-:Y:S04]  /*e0f0*/  STS [R0+0x2000], R45 ;  /* 0x0020002d00007388 */ /* 0x000fe80000000800 */
[----:B------:R1:W-:Y:S04]  /*e100*/  STS [R0+0x2400], R162 ;  /* 0x002400a200007388 */ /* 0x0003e80000000800 */
[----:B------:R-:W-:Y:S04]  /*e110*/  STS [R2], R42 ;  /* 0x0000002a02007388 */ /* 0x000fe80000000800 */
[----:B------:R-:W-:Y:S04]  /*e120*/  STS [R2+0x400], R41 ;  /* 0x0004002902007388 */ /* 0x000fe80000000800 */
[----:B------:R-:W-:Y:S04]  /*e130*/  STS [R3], R38 ;  /* 0x0000002603007388 */ /* 0x000fe80000000800 */
[----:B------:R-:W-:Y:S04]  /*e140*/  STS [R7], R37 ;  /* 0x0000002507007388 */ /* 0x000fe80000000800 */
[----:B------:R-:W-:Y:S04]  /*e150*/  STS [R2+0x2000], R40 ;  /* 0x0020002802007388 */ /* 0x000fe80000000800 */
[----:B------:R-:W-:Y:S04]  /*e160*/  STS [R2+0x2400], R39 ;  /* 0x0024002702007388 */ /* 0x000fe80000000800 */
[----:B------:R-:W-:Y:S04]  /*e170*/  STS [R3+0x2000], R36 ;  /* 0x0020002403007388 */ /* 0x000fe80000000800 */
[----:B------:R-:W-:Y:S04]  /*e180*/  STS [R7+0x2000], R33 ;  /* 0x0020002107007388 */ /* 0x000fe80000000800 */
[----:B------:R-:W4:Y:S04]  /*e190*/  SHFL.IDX PT, R12, R4, RZ, 0x1c1f ;  /* 0x001c1fff040c7589 */ /* 0x000f2800000e0000 */
[----:B------:R-:W-:Y:S06]  /*e1a0*/  BAR.SYNC.DEFER_BLOCKING 0x1, 0x80 ;  /* 0x0042000000007b1d */ /* 0x000fec0000010000 */
[----:B------:R-:W3:Y:S04]  /*e1b0*/  SHFL.IDX PT, R10, R4, 0x1, 0x1c1f ;  /* 0x003c1f00040a7f89 */ /* 0x000ee800000e0000 */
[----:B------:R-:W3:Y:S04]  /*e1c0*/  SHFL.IDX PT, R8, R4, 0x2, 0x1c1f ;  /* 0x005c1f0004087f89 */ /* 0x000ee800000e0000 */
[----:B------:R-:W3:Y:S01]  /*e1d0*/  SHFL.IDX PT, R4, R4, 0x3, 0x1c1f ;  /* 0x007c1f0004047f89 */ /* 0x000ee200000e0000 */
[----:B--2---:R-:W-:-:S02]  /*e1e0*/  SHF.L.U32 R32, R57, 0x1, RZ ;  /* 0x0000000139207819 */ /* 0x004fc400000006ff */
[----:B-1----:R-:W-:Y:S01]  /*e1f0*/  IADD3 R0, R15, R17, RZ ;  /* 0x000000110f007210 */ /* 0x002fe20007ffe0ff */
[----:B----4-:R-:W-:Y:S01]  /*e200*/  @!P6 ST.E [R12.64], R52 ;  /* 0x000000340c00e985 */ /* 0x010fe2000c101908 */
[----:B------:R-:W-:-:S03]  /*e210*/  LEA R2, P0, R14, c[0x0][0x380], 0x1 ;  /* 0x0000e0000e027a11 */ /* 0x000fc600078008ff */
[----:B---3--:R-:W-:Y:S04]  /*e220*/  @!P5 ST.E [R10.64], R51 ;  /* 0x000000330a00d985 */ /* 0x008fe8000c101908 */
[----:B------:R-:W-:Y:S04]  /*e230*/  @!P4 ST.E [R8.64], R50 ;  /* 0x000000320800c985 */ /* 0x000fe8000c101908 */
[----:B------:R-:W-:Y:S04]  /*e240*/  @!P3 ST.E [R4.64], R49 ;  /* 0x000000310400b985 */ /* 0x000fe8000c101908 */
[----:B------:R-:W-:Y:S01]  /*e250*/  LDS.128 R28, [R32+0x80] ;  /* 0x00008000201c7984 */ /* 0x000fe20000000c00 */
[----:B------:R-:W-:-:S03]  /*e260*/  LEA.HI.X R0, R14, c[0x0][0x384], R0, 0x1, P0 ;  /* 0x0000e1000e007a11 */ /* 0x000fc600000f0c00 */
[----:B------:R-:W-:Y:S04]  /*e270*/  LDS.128 R20, [R32+0x880] ;  /* 0x0008800020147984 */ /* 0x000fe80000000c00 */
[----:B------:R-:W-:Y:S04]  /*e280*/  SHFL.IDX PT, R10, R2, RZ, 0x181f ;  /* 0x00181fff020a7589 */ /* 0x000fe800000e0000 */
[----:B------:R-:W1:Y:S01]  /*e290*/  SHFL.IDX PT, R11, R0, RZ, 0x181f ;  /* 0x00181fff000b7589 */ /* 0x000e6200000e0000 */
[----:B------:R-:W-:-:S03]  /*e2a0*/  ISETP.GE.AND P6, PT, R58, c[0x0][0x3c8], PT ;  /* 0x0000f2003a007a0c */ /* 0x000fc60003fc6270 */
[----:B------:R-:W-:Y:S04]  /*e2b0*/  LDS.128 R52, [R32+0x1080] ;  /* 0x0010800020347984 */ /* 0x000fe80000000c00 */
[----:B------:R-:W-:Y:S04]  /*e2c0*/  LDS.128 R48, [R32+0x1880] ;  /* 0x0018800020307984 */ /* 0x000fe80000000c00 */
[----:B------:R-:W-:Y:S04]  /*e2d0*/  LDS.128 R44, [R32+0x2080] ;  /* 0x00208000202c7984 */ /* 0x000fe80000000c00 */
[----:B------:R-:W-:Y:S01]  /*e2e0*/  LDS.128 R40, [R32+0x2880] ;  /* 0x0028800020287984 */ /* 0x000fe20000000c00 */
[----:B------:R-:W-:-:S03]  /*e2f0*/  ISETP.GE.OR P0, PT, R24, R56, P6 ;  /* 0x000000381800720c */ /* 0x000fc60003706670 */
[----:B------:R-:W-:Y:S04]  /*e300*/  LDS.128 R36, [R32+0x3080] ;  /* 0x0030800020247984 */ /* 0x000fe80000000c00 */
[----:B------:R-:W-:Y:S04]  /*e310*/  SHFL.IDX PT, R8, R2, 0x1, 0x181f ;  /* 0x00381f0002087f89 */ /* 0x000fe800000e0000 */
[----:B------:R-:W2:Y:S01]  /*e320*/  SHFL.IDX PT, R9, R0, 0x1, 0x181f ;  /* 0x00381f0000097f89 */ /* 0x000ea200000e0000 */
[----:B------:R-:W-:-:S03]  /*e330*/  IADD3 R3, R24, 0x10, RZ ;  /* 0x0000001018037810 */ /* 0x000fc60007ffe0ff */
[----:B------:R-:W-:Y:S04]  /*e340*/  SHFL.IDX PT, R6, R2, 0x2, 0x181f ;  /* 0x00581f0002067f89 */ /* 0x000fe800000e0000 */
[----:B------:R-:W3:Y:S01]  /*e350*/  SHFL.IDX PT, R7, R0, 0x2, 0x181f ;  /* 0x00581f0000077f89 */ /* 0x000ee200000e0000 */
[----:B------:R-:W-:-:S03]  /*e360*/  ISETP.GE.OR P5, PT, R3, R56, P6 ;  /* 0x000000380300720c */ /* 0x000fc600037a6670 */
[----:B------:R-:W-:Y:S04]  /*e370*/  SHFL.IDX PT, R4, R2, 0x3, 0x181f ;  /* 0x00781f0002047f89 */ /* 0x000fe800000e0000 */
[----:B------:R-:W-:Y:S01]  /*e380*/  SHFL.IDX PT, R5, R0, 0x3, 0x181f ;  /* 0x00781f0000057f89 */ /* 0x000fe200000e0000 */
[----:B------:R-:W-:-:S03]  /*e390*/  IADD3 R3, R24, 0x40, RZ ;  /* 0x0000004018037810 */ /* 0x000fc60007ffe0ff */
[----:B------:R-:W-:Y:S04]  /*e3a0*/  SHFL.IDX PT, R12, R2, 0x4, 0x181f ;  /* 0x00981f00020c7f89 */ /* 0x000fe800000e0000 */
[----:B------:R-:W4:Y:S01]  /*e3b0*/  SHFL.IDX PT, R13, R0, 0x4, 0x181f ;  /* 0x00981f00000d7f89 */ /* 0x000f2200000e0000 */
[----:B------:R-:W-:-:S03]  /*e3c0*/  IADD3 R14, R24, 0x30, RZ ;  /* 0x00000030180e7810 */ /* 0x000fc60007ffe0ff */
[----:B------:R-:W-:Y:S04]  /*e3d0*/  SHFL.IDX PT, R16, R2, 0x5, 0x181f ;  /* 0x00b81f0002107f89 */ /* 0x000fe800000e0000 */
[----:B------:R-:W-:Y:S01]  /*e3e0*/  SHFL.IDX PT, R17, R0, 0x5, 0x181f ;  /* 0x00b81f0000117f89 */ /* 0x000fe200000e0000 */
[----:B------:R-:W-:-:S03]  /*e3f0*/  IADD3 R15, R24, 0x20, RZ ;  /* 0x00000020180f7810 */ /* 0x000fc60007ffe0ff */
[----:B------:R-:W-:Y:S04]  /*e400*/  SHFL.IDX PT, R18, R2, 0x6, 0x181f ;  /* 0x00d81f0002127f89 */ /* 0x000fe800000e0000 */
[----:B------:R-:W4:Y:S01]  /*e410*/  SHFL.IDX PT, R19, R0, 0x6, 0x181f ;  /* 0x00d81f0000137f89 */ /* 0x000f2200000e0000 */
[-C--:B------:R-:W-:Y:S01]  /*e420*/  ISETP.GE.OR P2, PT, R3, R56.reuse, P6 ;  /* 0x000000380300720c */ /* 0x080fe20003746670 */
[----:B-1----:R-:W-:Y:S01]  /*e430*/  @!P0 IMAD.WIDE R10, R58, 0x2, R10 ;  /* 0x000000023a0a8825 */ /* 0x002fe200078e020a */
[-C--:B------:R-:W-:Y:S01]  /*e440*/  ISETP.GE.OR P3, PT, R14, R56.reuse, P6 ;  /* 0x000000380e00720c */ /* 0x080fe20003766670 */
[----:B------:R-:W1:Y:S01]  /*e450*/  LDS.128 R32, [R32+0x3880] ;  /* 0x0038800020207984 */ /* 0x000e620000000c00 */
[----:B------:R-:W-:Y:S02]  /*e460*/  IADD3 R3, R24, 0x50, RZ ;  /* 0x0000005018037810 */ /* 0x000fe40007ffe0ff */
[----:B------:R-:W-:-:S02]  /*e470*/  ISETP.GE.OR P4, PT, R15, R56, P6 ;  /* 0x000000380f00720c */ /* 0x000fc40003786670 */
[----:B------:R-:W-:Y:S01]  /*e480*/  IADD3 R14, R24, 0x60, RZ ;  /* 0x00000060180e7810 */ /* 0x000fe20007ffe0ff */
[----:B------:R-:W-:Y:S01]  /*e490*/  @!P0 ST.E.128 [R10.64], R28 ;  /* 0x0000001c0a008985 */ /* 0x000fe2000c101d08 */
[-C--:B------:R-:W-:Y:S02]  /*e4a0*/  ISETP.GE.OR P1, PT, R3, R56.reuse, P6 ;  /* 0x000000380300720c */ /* 0x080fe40003726670 */
[----:B------:R-:W-:Y:S01]  /*e4b0*/  ISETP.GE.OR P0, PT, R14, R56, P6 ;  /* 0x000000380e00720c */ /* 0x000fe20003706670 */
[----:B------:R1:W1:Y:S01]  /*e4c0*/  SHFL.IDX PT, R11, R0, 0x7, 0x181f ;  /* 0x00f81f00000b7f89 */ /* 0x00026200000e0000 */
[----:B--2---:R-:W-:-:S05]  /*e4d0*/  @!P5 IMAD.WIDE R8, R58, 0x2, R8 ;  /* 0x000000023a08d825 */ /* 0x004fca00078e0208 */
[----:B------:R-:W-:Y:S01]  /*e4e0*/  @!P5 ST.E.128 [R8.64], R20 ;  /* 0x000000140800d985 */ /* 0x000fe2000c101d08 */
[----:B---3--:R-:W-:-:S03]  /*e4f0*/  @!P4 IMAD.WIDE R14, R58, 0x2, R6 ;  /* 0x000000023a0ec825 */ /* 0x008fc600078e0206 */
[----:B------:R2:W3:Y:S01]  /*e500*/  SHFL.IDX PT, R10, R2, 0x7, 0x181f ;  /* 0x00f81f00020a7f89 */ /* 0x0004e200000e0000 */
[----:B----4-:R-:W-:Y:S01]  /*e510*/  @!P2 IMAD.WIDE R6, R58, 0x2, R12 ;  /* 0x000000023a06a825 */ /* 0x010fe200078e020c */
[----:B-1----:R-:W-:-:S04]  /*e520*/  IADD3 R0, R24, 0x70, RZ ;  /* 0x0000007018007810 */ /* 0x002fc80007ffe0ff */
[----:B------:R-:W-:Y:S01]  /*e530*/  ISETP.GE.OR P6, PT, R0, R56, P6 ;  /* 0x000000380000720c */ /* 0x000fe200037c6670 */
[----:B------:R1:W-:Y:S01]  /*e540*/  @!P4 ST.E.128 [R14.64], R52 ;  /* 0x000000340e00c985 */ /* 0x0003e2000c101d08 */
[----:B--2---:R-:W-:-:S04]  /*e550*/  @!P0 IMAD.WIDE R2, R58, 0x2, R18 ;  /* 0x000000023a028825 */ /* 0x004fc800078e0212 */
[----:B------:R-:W-:-:S04]  /*e560*/  @!P3 IMAD.WIDE R8, R58, 0x2, R4 ;  /* 0x000000023a08b825 */ /* 0x000fc800078e0204 */
[----:B------:R-:W-:Y:S01]  /*e570*/  @!P1 IMAD.WIDE R4, R58, 0x2, R16 ;  /* 0x000000023a049825 */ /* 0x000fe200078e0210 */
[----:B------:R1:W-:Y:S04]  /*e580*/  @!P3 ST.E.128 [R8.64], R48 ;  /* 0x000000300800b985 */ /* 0x0003e8000c101d08 */
[----:B------:R1:W-:Y:S04]  /*e590*/  @!P2 ST.E.128 [R6.64], R44 ;  /* 0x0000002c0600a985 */ /* 0x0003e8000c101d08 */
[----:B------:R1:W-:Y:S04]  /*e5a0*/  @!P1 ST.E.128 [R4.64], R40 ;  /* 0x0000002804009985 */ /* 0x0003e8000c101d08 */
[----:B------:R1:W-:Y:S01]  /*e5b0*/  @!P0 ST.E.128 [R2.64], R36 ;  /* 0x0000002402008985 */ /* 0x0003e2000c101d08 */
[----:B------:R-:W-:Y:S05]  /*e5c0*/  @P6 EXIT ;  /* 0x000000000000694d */ /* 0x000fea0003800000 */
[----:B-1-3--:R-:W-:-:S05]  /*e5d0*/  IMAD.WIDE R2, R58, 0x2, R10 ;  /* 0x000000023a027825 */ /* 0x00afca00078e020a */
[----:B------:R-:W-:Y:S01]  /*e5e0*/  ST.E.128 [R2.64], R32 ;  /* 0x0000002002007985 */ /* 0x000fe2000c101d08 */
[----:B------:R-:W-:Y:S05]  /*e5f0*/  EXIT ;  /* 0x000000000000794d */ /* 0x000fea0003800000 */
.L_x_4:
[----:B------:R-:W-:-:S00]  /*e600*/  BRA `(.L_x_4) ;  /* 0xfffffff000007947 */ /* 0x000fc0000383ffff */
[----:B------:R-:W-:-:S00]  /*e610*/  NOP ;  /* 0x0000000000007918 */ /* 0x000fc00000000000 */
        /* <DEDUP_REMOVED lines=14> */
.L_x_1470:


//--------------------- .text._ZN7cutlass13device_kernelIN5flash19enable_sm80_to_sm89INS1_16FlashAttnFwdSm80INS1_25CollectiveMainloopFwdSm80ILi4ELi1ELb0EN4cute5tupleIJNS5_1CILi128EEENS7_ILi112EEENS7_ILi64EEEEEELi64ENS_10bfloat16_tEfNS_4arch4Sm80ELb0ELb0ELb1ELb1ELb0ELb0ELb1ELb0EEENS1_21CollectiveEpilogueFwdINS6_IJS8_SA_S9_EEENS6_IJNS7_ILi1EEESI_SI_EEESC_SE_Li128ELb1ELb1ELb0ELb0EEENS1_19SingleTileSchedulerILb1ELb0ELb1ELi128EEEEEEEEEvNT_6ParamsE --------------------------
	.section	.text._ZN7cutlass13device_kernelIN5flash19enable_sm80_to_sm89INS1_16FlashAttnFwdSm80INS1_25CollectiveMainloopFwdSm80ILi4ELi1ELb0EN4cute5tupleIJNS5_1CILi128EEENS7_ILi112EEENS7_ILi64EEEEEELi64ENS_10bfloat16_tEfNS_4arch4Sm80ELb0ELb0ELb1ELb1ELb0ELb0ELb1ELb0EEENS1_21CollectiveEpilogueFwdINS6_IJS8_SA_S9_EEENS6_IJNS7_ILi1EEESI_SI_EEESC_SE_Li128ELb1ELb1ELb0ELb0EEENS1_19SingleTileSchedulerILb1ELb0ELb1ELi128EEEEEEEEEvNT_6ParamsE,"ax",@progbits
	.sectioninfo	@"SHI_REGISTERS=255"
	.align	128
.text._ZN7cutlass13device_kernelIN5flash19enable_sm80_to_sm89INS1_16FlashAttnFwdSm80INS1_25CollectiveMainloopFwdSm80ILi4ELi1ELb0EN4cute5tupleIJNS5_1CILi128EEENS7_ILi112EEENS7_ILi64EEEEEELi64ENS_10bfloat16_tEfNS_4arch4Sm80ELb0ELb0ELb1ELb1ELb0ELb0ELb1ELb0EEENS1_21CollectiveEpilogueFwdINS6_IJS8_SA_S9_EEENS6_IJNS7_ILi1EEESI_SI_EEESC_SE_Li128ELb1ELb1ELb0ELb0EEENS1_19SingleTileSchedulerILb1ELb0ELb1ELi128EEEEEEEEEvNT_6ParamsE:
        .type           _ZN7cutlass13device_kernelIN5flash19enable_sm80_to_sm89INS1_16FlashAttnFwdSm80INS1_25CollectiveMainloopFwdSm80ILi4ELi1ELb0EN4cute5tupleIJNS5_1CILi128EEENS7_ILi112EEENS7_ILi64EEEEEELi64ENS_10bfloat16_tEfNS_4arch4Sm80ELb0ELb0ELb1ELb1ELb0ELb0ELb1ELb0EEENS1_21CollectiveEpilogueFwdINS6_IJS8_SA_S9_EEENS6_IJNS7_ILi1EEESI_SI_EEESC_SE_Li128ELb1ELb1ELb0ELb0EEENS1_19SingleTileSchedulerILb1ELb0ELb1ELi128EEEEEEEEEvNT_6ParamsE,@function
        .size           _ZN7cutlass13device_kernelIN5flash19enable_sm80_to_sm89INS1_16FlashAttnFwdSm80INS1_25CollectiveMainloopFwdSm80ILi4ELi1ELb0EN4cute5tupleIJNS5_1CILi128EEENS7_ILi112EEENS7_ILi64EEEEEELi64ENS_10bfloat16_tEfNS_4arch4Sm80ELb0ELb0ELb1ELb1ELb0ELb0ELb1ELb0EEENS1_21CollectiveEpilogueFwdINS6_IJS8_SA_S9_EEENS6_IJNS7_ILi1EEESI_SI_EEESC_SE_Li128ELb1ELb1ELb0ELb0EEENS1_19SingleTileSchedulerILb1ELb0ELb1ELi128EEEEEEEEEvNT_6ParamsE,(.L_x_1471 - _ZN7cutlass13device_kernelIN5flash19enable_sm80_to_sm89INS1_16FlashAttnFwdSm80INS1_25CollectiveMainloopFwdSm80ILi4ELi1ELb0EN4cute5tupleIJNS5_1CILi128EEENS7_ILi112EEENS7_ILi64EEEEEELi64ENS_10bfloat16_tEfNS_4arch4Sm80ELb0ELb0ELb1ELb1ELb0ELb0ELb1ELb0EEENS1_21CollectiveEpilogueFwdINS6_IJS8_SA_S9_EEENS6_IJNS7_ILi1EEESI_SI_EEESC_SE_Li128ELb1ELb1ELb0ELb0EEENS1_19SingleTileSchedulerILb1ELb0ELb1ELi128EEEEEEEEEvNT_6ParamsE)
        .other          _ZN7cutlass13device_kernelIN5flash19enable_sm80_to_sm89INS1_16FlashAttnFwdSm80INS1_25CollectiveMainloopFwdSm80ILi4ELi1ELb0EN4cute5tupleIJNS5_1CILi128EEENS7_ILi112EEENS7_ILi64EEEEEELi64ENS_10bfloat16_tEfNS_4arch4Sm80ELb0ELb0ELb1ELb1ELb0ELb0ELb1ELb0EEENS1_21CollectiveEpilogueFwdINS6_IJS8_SA_S9_EEENS6_IJNS7_ILi1EEESI_SI_EEESC_SE_Li128ELb1ELb1ELb0ELb0EEENS1_19SingleTileSchedulerILb1ELb0ELb1ELi128EEEEEEEEEvNT_6ParamsE,@"STO_CUDA_ENTRY STV_DEFAULT"
_ZN7cutlass13device_kernelIN5flash19enable_sm80_to_sm89INS1_16FlashAttnFwdSm80INS1_25CollectiveMainloopFwdSm80ILi4ELi1ELb0EN4cute5tupleIJNS5_1CILi128EEENS7_ILi112EEENS7_ILi64EEEEEELi64ENS_10bfloat16_tEfNS_4arch4Sm80ELb0ELb0ELb1ELb1ELb0ELb0ELb1ELb0EEENS1_21CollectiveEpilogueFwdINS6_IJS8_SA_S9_EEENS6_IJNS7_ILi1EEESI_SI_EEESC_SE_Li128ELb1ELb1ELb0ELb0EEENS1_19SingleTileSchedulerILb1ELb0ELb1ELi128EEEEEEEEEvNT_6ParamsE:
[----:B------:R-:W-:Y:S02]  /*0000*/  MOV R1, c[0x0][0x28] ;  /* 0x00000a0000017a02 */ /* 0x000fe40000000f00 */
[----:B------:R-:W1:Y:S01]  /*0010*/  S2R R192, SR_TID.X ;  /* 0x0000000000c07919 */ /* 0x000e620000002100 */
[----:B------:R-:W-:Y:S01]  /*0020*/  IMAD.MOV.U32 R18, RZ, RZ, 0x4 ;  /* 0x00000004ff127424 */ /* 0x000fe200078e00ff */
[----:B------:R-:W-:Y:S01]  /*0030*/  ULDC.64 UR8, c[0x0][0x118] ;  /* 0x0000460000087ab9 */ /* 0x000fe20000000a00 */
[----:B------:R-:W-:Y:S01]  /*0040*/  IADD3 R1, R1, -0x78, RZ ;  /* 0xffffff8801017810 */ /* 0x000fe20007ffe0ff */
[----:B------:R-:W2:Y:S04]  /*0050*/  S2R R5, SR_CTAID.Z ;  /* 0x0000000000057919 */ /* 0x000ea80000002700 */
[----:B------:R-:W3:Y:S01]  /*0060*/  S2R R35, SR_CTAID.X ;  /* 0x0000000000237919 */ /* 0x000ee20000002500 */
[----:B-1----:R-:W-:Y:S01]  /*0070*/  SHF.R.U32.HI R0, RZ, 0x5, R192 ;  /* 0x00000005ff007819 */ /* 0x002fe200000116c0 */
[----:B--2---:R-:W-:-:S05]  /*0080*/  IMAD.WIDE R2, R5, R18, c[0x0][0x568] ;  /* 0x00015a0005027625 */ /* 0x004fca00078e0212 */
[----:B------:R-:W1:Y:S02]  /*0090*/  SHFL.IDX PT, R0, R0, RZ, 0x1f ;  /* 0x00001fff00007589 */ /* 0x000e6400000e0000 */
[----:B-1----:R-:W-:-:S13]  /*00a0*/  ISETP.NE.AND P0, PT, R0, RZ, PT ;  /* 0x000000ff0000720c */ /* 0x002fda0003f05270 */
[----:B------:R-:W-:Y:S05]  /*00b0*/  @!P0 BRA `(.L_x_5) ;  /* 0x0000014000008947 */ /* 0x000fea0003800000 */
[----:B---3--:R-:W-:-:S04]  /*00c0*/  ISETP.NE.U32.AND P0, PT, RZ, c[0x0][0x568], PT ;  /* 0x00015a00ff007a0c */ /* 0x008fc80003f05070 */
[----:B------:R-:W-:-:S13]  /*00d0*/  ISETP.NE.AND.EX P0, PT, RZ, c[0x0][0x56c], PT, P0 ;  /* 0x00015b00ff007a0c */ /* 0x000fda0003f05300 */
[----:B------:R-:W-:Y:S05]  /*00e0*/  @!P0 BRA `(.L_x_6) ;  /* 0x0000002000008947 */ /* 0x000fea0003800000 */
[----:B------:R1:W5:Y:S01]  /*00f0*/  LDG.E R0, [R2.64] ;  /* 0x0000000802007981 */ /* 0x000362000c1e1900 */
[----:B------:R-:W-:Y:S05]  /*0100*/  BRA `(.L_x_7) ;  /* 0x0000009000007947 */ /* 0x000fea0003800000 */
.L_x_6:
[----:B------:R-:W-:-:S04]  /*0110*/  ISETP.NE.U32.AND P0, PT, RZ, c[0x0][0x560], PT ;  /* 0x00015800ff007a0c */ /* 0x000fc80003f05070 */
[----:B------:R-:W-:-:S13]  /*0120*/  ISETP.NE.AND.EX P0, PT, RZ, c[0x0][0x564], PT, P0 ;  /* 0x00015900ff007a0c */ /* 0x000fda0003f05300 */
[----:B------:R-:W-:Y:S05]  /*0130*/  @!P0 BRA `(.L_x_8) ;  /* 0x0000005000008947 */ /* 0x000fea0003800000 */
[----:B------:R-:W-:-:S05]  /*0140*/  IMAD.WIDE R2, R5, R18, c[0x0][0x560] ;  /* 0x0001580005027625 */ /* 0x000fca00078e0212 */
[----:B------:R-:W2:Y:S04]  /*0150*/  LDG.E R4, [R2.64] ;  /* 0x0000000802047981 */ /* 0x000ea8000c1e1900 */
[----:B------:R-:W2:Y:S02]  /*0160*/  LDG.E R0, [R2.64+0x4] ;  /* 0x0000040802007981 */ /* 0x000ea4000c1e1900 */
[----:B--2---:R-:W-:Y:S01]  /*0170*/  IADD3 R0, -R4, R0, RZ ;  /* 0x0000000004007210 */ /* 0x004fe20007ffe1ff */
[----:B------:R-:W-:Y:S05]  /*0180*/  BRA `(.L_x_7) ;  /* 0x0000001000007947 */ /* 0x000fea0003800000 */
.L_x_8:
[----:B------:R-:W-:-:S05]  /*0190*/  MOV R0, c[0x0][0x54c] ;  /* 0x0001530000007a02 */ /* 0x000fca0000000f00 */
.L_x_7:
[----:B-----5:R-:W-:Y:S01]  /*01a0*/  IMAD R0, R0, c[0x0][0x548], RZ ;  /* 0x0001520000007a24 */ /* 0x020fe200078e02ff */
[----:B-1----:R-:W-:-:S04]  /*01b0*/  SHF.L.U32 R2, R35, 0x7, RZ ;  /* 0x0000000723027819 */ /* 0x002fc800000006ff */
[----:B------:R-:W-:-:S04]  /*01c0*/  ISETP.GE.AND P0, PT, R2, R0, PT ;  /* 0x000000000200720c */ /* 0x000fc80003f06270 */
[----:B------:R-:W-:-:S05]  /*01d0*/  SEL R0, R5, 0xffffffff, !P0 ;  /* 0xffffffff05007807 */ /* 0x000fca0004000000 */
[----:B------:R1:W-:Y:S01]  /*01e0*/  STL [R1+0x40], R0 ;  /* 0x0000400001007387 */ /* 0x0003e20000100800 */
[----:B------:R-:W-:Y:S05]  /*01f0*/  BRA `(.L_x_9) ;  /* 0x0000013000007947 */ /* 0x000fea0003800000 */
.L_x_5:
[----:B---3--:R-:W-:-:S04]  /*0200*/  ISETP.NE.U32.AND P0, PT, RZ, c[0x0][0x568], PT ;  /* 0x00015a00ff007a0c */ /* 0x008fc80003f05070 */
[----:B------:R-:W-:-:S13]  /*0210*/  ISETP.NE.AND.EX P0, PT, RZ, c[0x0][0x56c], PT, P0 ;  /* 0x00015b00ff007a0c */ /* 0x000fda0003f05300 */
[----:B------:R-:W-:Y:S05]  /*0220*/  @!P0 BRA `(.L_x_10) ;  /* 0x0000002000008947 */ /* 0x000fea0003800000 */
[----:B------:R1:W5:Y:S01]  /*0230*/  LDG.E R0, [R2.64] ;  /* 0x0000000802007981 */ /* 0x000362000c1e1900 */
[----:B------:R-:W-:Y:S05]  /*0240*/  BRA `(.L_x_11) ;  /* 0x0000009000007947 */ /* 0x000fea0003800000 */
.L_x_10:
        /* <DEDUP_REMOVED lines=8> */
.L_x_12:
[----:B------:R-:W-:-:S05]  /*02d0*/  MOV R0, c[0x0][0x54c] ;  /* 0x0001530000007a02 */ /* 0x000fca0000000f00 */
.L_x_11:
[----:B-----5:R-:W-:Y:S01]  /*02e0*/  IMAD R0, R0, c[0x0][0x548], RZ ;  /* 0x0001520000007a24 */ /* 0x020fe200078e02ff */
[----:B-1----:R-:W-:-:S04]  /*02f0*/  SHF.L.U32 R2, R35, 0x7, RZ ;  /* 0x0000000723027819 */ /* 0x002fc800000006ff */
[----:B------:R-:W-:-:S04]  /*0300*/  ISETP.GE.AND P0, PT, R2, R0, PT ;  /* 0x000000000200720c */ /* 0x000fc80003f06270 */
[----:B------:R-:W-:-:S05]  /*0310*/  SEL R0, R5, 0xffffffff, !P0 ;  /* 0xffffffff05007807 */ /* 0x000fca0004000000 */
[----:B------:R1:W-:Y:S04]  /*0320*/  STL [R1+0x40], R0 ;  /* 0x0000400001007387 */ /* 0x0003e80000100800 */
.L_x_9:
[----:B------:R-:W2:Y:S02]  /*0330*/  LDL R41, [R1+0x40] ;  /* 0x0000400001297983 */ /* 0x000ea40000100800 */
[----:B--2---:R-:W-:-:S13]  /*0340*/  ISETP.GE.AND P0, PT, R41, RZ, PT ;  /* 0x000000ff2900720c */ /* 0x004fda0003f06270 */
[----:B------:R-:W-:Y:S05]  /*0350*/  @!P0 EXIT ;  /* 0x000000000000894d */ /* 0x000fea0003800000 */
[----:B------:R-:W-:Y:S01]  /*0360*/  ISETP.NE.U32.AND P3, PT, RZ, c[0x0][0x370], PT ;  /* 0x0000dc00ff007a0c */ /* 0x000fe20003f65070 */
[----:B------:R-:W-:Y:S01]  /*0370*/  CS2R R10, SRZ ;  /* 0x00000000000a7805 */ /* 0x000fe2000001ff00 */
[----:B------:R-:W-:Y:S01]  /*0380*/  ISETP.NE.U32.AND P2, PT, RZ, c[0x0][0x360], PT ;  /* 0x0000d800ff007a0c */ /* 0x000fe20003f45070 */
[----:B------:R-:W-:Y:S01]  /*0390*/  IMAD.MOV.U32 R21, RZ, RZ, c[0x0][0x168] ;  /* 0x00005a00ff157624 */ /* 0x000fe200078e00ff */
[----:B------:R-:W-:Y:S01]  /*03a0*/  ISETP.NE.AND.EX P3, PT, RZ, c[0x0][0x374], PT, P3 ;  /* 0x0000dd00ff007a0c */ /* 0x000fe20003f65330 */
[----:B------:R-:W-:Y:S01]  /*03b0*/  IMAD.MOV.U32 R12, RZ, RZ, RZ ;  /* 0x000000ffff0c7224 */ /* 0x000fe200078e00ff */
[----:B------:R-:W-:Y:S01]  /*03c0*/  ISETP.NE.AND.EX P2, PT, RZ, c[0x0][0x364], PT, P2 ;  /* 0x0000d900ff007a0c */ /* 0x000fe20003f45320 */
[CC--:B------:R-:W-:Y:S01]  /*03d0*/  IMAD.WIDE R4, R41.reuse, R18.reuse, c[0x0][0x348] ;  /* 0x0000d20029047625 */ /* 0x0c0fe200078e0212 */
[----:B------:R-:W-:Y:S02]  /*03e0*/  ISETP.NE.U32.AND P1, PT, RZ, c[0x0][0x348], PT ;  /* 0x0000d200ff007a0c */ /* 0x000fe40003f25070 */
[----:B------:R-:W-:Y:S01]  /*03f0*/  ISETP.NE.U32.AND P0, PT, RZ, c[0x0][0x350], PT ;  /* 0x0000d400ff007a0c */ /* 0x000fe20003f05070 */
[----:B------:R-:W-:Y:S01]  /*0400*/  IMAD.WIDE R2, R41, R18, c[0x0][0x350] ;  /* 0x0000d40029027625 */ /* 0x000fe200078e0212 */
[----:B------:R-:W-:-:S02]  /*0410*/  ISETP.NE.AND.EX P1, PT, RZ, c[0x0][0x34c], PT, P1 ;  /* 0x0000d300ff007a0c */ /* 0x000fc40003f25310 */
[----:B------:R-:W-:-:S03]  /*0420*/  ISETP.NE.AND.EX P0, PT, RZ, c[0x0][0x354], PT, P0 ;  /* 0x0000d500ff007a0c */ /* 0x000fc60003f05300 */
[----:B------:R-:W-:-:S04]  /*0430*/  @P3 IMAD.WIDE R8, R41, R18, c[0x0][0x370] ;  /* 0x0000dc0029083625 */ /* 0x000fc800078e0212 */
[----:B------:R-:W-:Y:S01]  /*0440*/  @P2 IMAD.WIDE R6, R41, R18, c[0x0][0x360] ;  /* 0x0000d80029062625 */ /* 0x000fe200078e0212 */
[----:B------:R2:W5:Y:S04]  /*0450*/  @P3 LDG.E R10, [R8.64] ;  /* 0x00000008080a3981 */ /* 0x000568000c1e1900 */
[----:B------:R2:W5:Y:S04]  /*0460*/  @P2 LDG.E R21, [R6.64] ;  /* 0x0000000806152981 */ /* 0x000568000c1e1900 */
[----:B------:R2:W5:Y:S04]  /*0470*/  @P1 LDG.E R11, [R4.64] ;  /* 0x00000008040b1981 */ /* 0x000568000c1e1900 */
[----:B------:R2:W5:Y:S01]  /*0480*/  @P0 LDG.E R12, [R2.64] ;  /* 0x00000008020c0981 */ /* 0x000562000c1e1900 */
[----:B-1----:R-:W-:Y:S01]  /*0490*/  IMAD.MOV.U32 R0, RZ, RZ, c[0x0][0x1d0] ;  /* 0x00007400ff007624 */ /* 0x002fe200078e00ff */
[----:B------:R-:W-:Y:S05]  /*04a0*/  @P2 BRA `(.L_x_13) ;  /* 0x0000004000002947 */ /* 0x000fea0003800000 */
[----:B------:R-:W-:Y:S05]  /*04b0*/  @!P1 BRA `(.L_x_13) ;  /* 0x0000003000009947 */ /* 0x000fea0003800000 */
[----:B--2---:R1:W2:Y:S04]  /*04c0*/  LDG.E R6, [R4.64] ;  /* 0x0000000804067981 */ /* 0x0042a8000c1e1900 */
[----:B-1----:R-:W2:Y:S02]  /*04d0*/  LDG.E R4, [R4.64+0x4] ;  /* 0x0000040804047981 */ /* 0x002ea4000c1e1900 */
[----:B--2--5:R-:W-:-:S02]  /*04e0*/  IADD3 R21, -R6, R4, RZ ;  /* 0x0000000406157210 */ /* 0x024fc40007ffe1ff */
.L_x_13:
[----:B------:R-:W-:-:S04]  /*04f0*/  ISETP.NE.U32.AND P2, PT, RZ, c[0x0][0x368], PT ;  /* 0x0000da00ff007a0c */ /* 0x000fc80003f45070 */
[----:B------:R-:W-:-:S13]  /*0500*/  ISETP.NE.AND.EX P2, PT, RZ, c[0x0][0x36c], PT, P2 ;  /* 0x0000db00ff007a0c */ /* 0x000fda0003f45320 */
[----:B------:R-:W-:Y:S05]  /*0510*/  @!P2 BRA `(.L_x_14) ;  /* 0x000000300000a947 */ /* 0x000fea0003800000 */
[----:B--2---:R-:W-:-:S05]  /*0520*/  IMAD.WIDE R2, R41, R18, c[0x0][0x368] ;  /* 0x0000da0029027625 */ /* 0x004fca00078e0212 */
[----:B------:R1:W5:Y:S01]  /*0530*/  LDG.E R0, [R2.64] ;  /* 0x0000000802007981 */ /* 0x000362000c1e1900 */
[----:B------:R-:W-:Y:S05]  /*0540*/  BRA `(.L_x_15) ;  /* 0x0000004000007947 */ /* 0x000fea0003800000 */
.L_x_14:
[----:B------:R-:W-:Y:S05]  /*0550*/  @!P0 BRA `(.L_x_15) ;  /* 0x0000003000008947 */ /* 0x000fea0003800000 */
[----:B------:R1:W3:Y:S04]  /*0560*/  LDG.E R0, [R2.64] ;  /* 0x0000000802007981 */ /* 0x0002e8000c1e1900 */
[----:B-12---:R-:W3:Y:S02]  /*0570*/  LDG.E R2, [R2.64+0x4] ;  /* 0x0000040802027981 */ /* 0x006ee4000c1e1900 */
[----:B---3--:R-:W-:-:S05]  /*0580*/  IADD3 R0, -R0, R2, RZ ;  /* 0x0000000200007210 */ /* 0x008fca0007ffe1ff */
.L_x_15:
[----:B-----5:R-:W-:Y:S01]  /*0590*/  IMAD.IADD R112, R0, 0x1, -R10 ;  /* 0x0000000100707824 */ /* 0x020fe200078e0a0a */
[----:B------:R-:W-:Y:S01]  /*05a0*/  IADD3 R10, R12, R10, RZ ;  /* 0x0000000a0c0a7210 */ /* 0x000fe20007ffe0ff */
[----:B-12---:R-:W-:Y:S01]  /*05b0*/  IMAD.MOV.U32 R2, RZ, RZ, RZ ;  /* 0x000000ffff027224 */ /* 0x006fe200078e00ff */
[----:B------:R-:W-:Y:S01]  /*05c0*/  PLOP3.LUT P4, PT, PT, PT, PT, 0x80, 0x0 ;  /* 0x000000000000781c */ /* 0x000fe20003f8f070 */
[----:B------:R-:W-:Y:S01]  /*05d0*/  CS2R R178, SRZ ;  /* 0x0000000000b27805 */ /* 0x000fe2000001ff00 */
[C---:B------:R-:W-:Y:S01]  /*05e0*/  IADD3 R3, R112.reuse, 0x6f, RZ ;  /* 0x0000006f70037810 */ /* 0x040fe20007ffe0ff */
[----:B------:R-:W-:Y:S01]  /*05f0*/  CS2R R176, SRZ ;  /* 0x0000000000b07805 */ /* 0x000fe2000001ff00 */
[----:B------:R-:W-:Y:S01]  /*0600*/  ISETP.GE.AND P2, PT, R112, 0x1, PT ;  /* 0x000000017000780c */ /* 0x000fe20003f46270 */
[----:B------:R-:W-:Y:S01]  /*0610*/  CS2R R182, SRZ ;  /* 0x0000000000b67805 */ /* 0x000fe2000001ff00 */
[----:B------:R-:W-:Y:S01]  /*0620*/  CS2R R12, SRZ ;  /* 0x00000000000c7805 */ /* 0x000fe2000001ff00 */
[----:B------:R-:W-:Y:S01]  /*0630*/  IMAD.HI R2, R3, -0x6db6db6d, R2 ;  /* 0x9249249303027827 */ /* 0x000fe200078e0202 */
[----:B------:R-:W-:Y:S01]  /*0640*/  CS2R R14, SRZ ;  /* 0x00000000000e7805 */ /* 0x000fe2000001ff00 */
[----:B------:R-:W-:Y:S01]  /*0650*/  MOV R174, RZ ;  /* 0x000000ff00ae7202 */ /* 0x000fe20000000f00 */
[----:B------:R-:W-:Y:S01]  /*0660*/  CS2R R16, SRZ ;  /* 0x0000000000107805 */ /* 0x000fe2000001ff00 */
[----:B------:R-:W-:Y:S01]  /*0670*/  IMAD.MOV.U32 R180, RZ, RZ, RZ ;  /* 0x000000ffffb47224 */ /* 0x000fe200078e00ff */
[----:B------:R-:W-:Y:S01]  /*0680*/  SHF.R.U32.HI R0, RZ, 0x1f, R2 ;  /* 0x0000001fff007819 */ /* 0x000fe20000011602 */
[----:B------:R-:W-:Y:S01]  /*0690*/  IMAD.MOV.U32 R172, RZ, RZ, RZ ;  /* 0x000000ffffac7224 */ /* 0x000fe200078e00ff */
[----:B------:R-:W-:Y:S01]  /*06a0*/  MOV R170, RZ ;  /* 0x000000ff00aa7202 */ /* 0x000fe20000000f00 */
[----:B------:R-:W-:Y:S01]  /*06b0*/  IMAD.MOV.U32 R19, RZ, RZ, RZ ;  /* 0x000000ffff137224 */ /* 0x000fe200078e00ff */
[----:B------:R-:W-:Y:S01]  /*06c0*/  LEA.HI.SX32 R195, R2, R0, 0x1a ;  /* 0x0000000002c37211 */ /* 0x000fe200078fd2ff */
[----:B------:R-:W-:Y:S01]  /*06d0*/  CS2R R26, SRZ ;  /* 0x00000000001a7805 */ /* 0x000fe2000001ff00 */
[----:B------:R-:W-:Y:S01]  /*06e0*/  MOV R168, RZ ;  /* 0x000000ff00a87202 */ /* 0x000fe20000000f00 */
[----:B------:R-:W-:Y:S01]  /*06f0*/  IMAD.MOV.U32 R162, RZ, RZ, RZ ;  /* 0x000000ffffa27224 */ /* 0x000fe200078e00ff */
[----:B------:R-:W-:Y:S01]  /*0700*/  MOV R20, RZ ;  /* 0x000000ff00147202 */ /* 0x000fe20000000f00 */
[----:B------:R1:W-:Y:S01]  /*0710*/  STL [R1+0x8], R195 ;  /* 0x000008c301007387 */ /* 0x0003e20000100800 */
[----:B------:R-:W-:Y:S01]  /*0720*/  IMAD.MOV.U32 R160, RZ, RZ, RZ ;  /* 0x000000ffffa07224 */ /* 0x000fe200078e00ff */
[----:B------:R-:W-:Y:S01]  /*0730*/  MOV R166, RZ ;  /* 0x000000ff00a67202 */ /* 0x000fe20000000f00 */
[----:B------:R-:W-:Y:S01]  /*0740*/  CS2R R164, SRZ ;  /* 0x0000000000a47805 */ /* 0x000fe2000001ff00 */
[----:B------:R-:W-:Y:S01]  /*0750*/  CS2R R22, SRZ ;  /* 0x0000000000167805 */ /* 0x000fe2000001ff00 */
[----:B------:R-:W-:Y:S01]  /*0760*/  IMAD.MOV.U32 R158, RZ, RZ, RZ ;  /* 0x000000ffff9e7224 */ /* 0x000fe200078e00ff */
[----:B------:R-:W-:Y:S01]  /*0770*/  MOV R156, RZ ;  /* 0x000000ff009c7202 */ /* 0x000fe20000000f00 */
[----:B------:R-:W-:Y:S01]  /*0780*/  CS2R R24, SRZ ;  /* 0x0000000000187805 */ /* 0x000fe2000001ff00 */
[----:B------:R-:W-:Y:S01]  /*0790*/  IMAD.MOV.U32 R154, RZ, RZ, RZ ;  /* 0x000000ffff9a7224 */ /* 0x000fe200078e00ff */
[----:B------:R-:W-:Y:S01]  /*07a0*/  MOV R152, RZ ;  /* 0x000000ff00987202 */ /* 0x000fe20000000f00 */
[----:B------:R-:W-:Y:S01]  /*07b0*/  CS2R R146, SRZ ;  /* 0x0000000000927805 */ /* 0x000fe2000001ff00 */
[----:B------:R-:W-:Y:S01]  /*07c0*/  CS2R R30, SRZ ;  /* 0x00000000001e7805 */ /* 0x000fe2000001ff00 */
[----:B------:R-:W-:Y:S01]  /*07d0*/  IMAD.MOV.U32 R144, RZ, RZ, RZ ;  /* 0x000000ffff907224 */ /* 0x000fe200078e00ff */
[----:B------:R-:W-:Y:S01]  /*07e0*/  MOV R150, RZ ;  /* 0x000000ff00967202 */ /* 0x000fe20000000f00 */
[----:B------:R-:W-:Y:S01]  /*07f0*/  IMAD.MOV.U32 R148, RZ, RZ, RZ ;  /* 0x000000ffff947224 */ /* 0x000fe200078e00ff */
[----:B------:R-:W-:Y:S01]  /*0800*/  CS2R R142, SRZ ;  /* 0x00000000008e7805 */ /* 0x000fe2000001ff00 */
[----:B------:R-:W-:Y:S01]  /*0810*/  CS2R R32, SRZ ;  /* 0x0000000000207805 */ /* 0x000fe2000001ff00 */
[----:B------:R-:W-:Y:S01]  /*0820*/  MOV R140, RZ ;  /* 0x000000ff008c7202 */ /* 0x000fe20000000f00 */
        /* <DEDUP_REMOVED lines=10> */
[----:B------:R-:W-:Y:S01]  /*08d0*/  CS2R R126, SRZ ;  /* 0x00000000007e7805 */ /* 0x000fe2000001ff00 */
[----:B------:R-:W-:Y:S01]  /*08e0*/  CS2R R124, SRZ ;  /* 0x00000000007c7805 */ /* 0x000fe2000001ff00 */
[----:B------:R-:W-:Y:S01]  /*08f0*/  IMAD.MOV.U32 R40, RZ, RZ, RZ ;  /* 0x000000ffff287224 */ /* 0x000fe200078e00ff */
[----:B------:R-:W-:Y:S01]  /*0900*/  CS2R R38, SRZ ;  /* 0x0000000000267805 */ /* 0x000fe2000001ff00 */
[----:B------:R-:W-:Y:S01]  /*0910*/  MOV R37, RZ ;  /* 0x000000ff00257202 */ /* 0x000fe20000000f00 */
[----:B------:R-:W-:Y:S05]  /*0920*/  @!P2 BRA `(.L_x_16) ;  /* 0x0000ca400000a947 */ /* 0x000fea0003800000 */
[----:B-1----:R-:W-:-:S04]  /*0930*/  ISETP.NE.U32.AND P4, PT, RZ, c[0x0][0x340], PT ;  /* 0x0000d000ff007a0c */ /* 0x002fc80003f85070 */
[----:B------:R-:W-:-:S13]  /*0940*/  ISETP.NE.AND.EX P4, PT, RZ, c[0x0][0x344], PT, P4 ;  /* 0x0000d100ff007a0c */ /* 0x000fda0003f85340 */
[----:B------:R-:W-:-:S05]  /*0950*/  @P4 IMAD.WIDE R2, R41, R18, c[0x0][0x340] ;  /* 0x0000d00029024625 */ /* 0x000fca00078e0212 */
[----:B------:R1:W2:Y:S01]  /*0960*/  @P4 LDG.E R18, [R2.64] ;  /* 0x0000000802124981 */ /* 0x0002a2000c1e1900 */
[----:B------:R-:W-:Y:S01]  /*0970*/  SHF.R.S32.HI R28, RZ, 0x1f, R192 ;  /* 0x0000001fff1c7819 */ /* 0x000fe200000114c0 */
[----:B------:R-:W-:Y:S01]  /*0980*/  IMAD.MOV.U32 R6, RZ, RZ, c[0x0][0x2c4] ;  /* 0x0000b100ff067624 */ /* 0x000fe200078e00ff */
[----:B------:R-:W-:Y:S01]  /*0990*/  SHF.R.S32.HI R0, RZ, 0x1f, R11 ;  /* 0x0000001fff007819 */ /* 0x000fe2000001140b */
[----:B------:R-:W3:Y:S01]  /*09a0*/  S2R R22, SR_CTAID.Y ;  /* 0x0000000000167919 */ /* 0x000ee20000002600 */
[-C--:B------:R-:W-:Y:S01]  /*09b0*/  LEA.HI R4, R28, R192.reuse, RZ, 0x3 ;  /* 0x000000c01c047211 */ /* 0x080fe200078f18ff */
[----:B------:R-:W-:Y:S01]  /*09c0*/  BSSY B0, `(.L_x_17) ;  /* 0x000006f000007945 */ /* 0x000fe20003800000 */
[----:B------:R-:W-:Y:S01]  /*09d0*/  ISETP.NE.AND P3, PT, R6, 0x1, PT ;  /* 0x000000010600780c */ /* 0x000fe20003f65270 */
[----:B------:R-:W-:Y:S01]  /*09e0*/  IMAD R0, R0, c[0x0][0x178], RZ ;  /* 0x00005e0000007a24 */ /* 0x000fe200078e02ff */
[----:B------:R-:W-:Y:S02]  /*09f0*/  SHF.R.S32.HI R19, RZ, 0x3, R4 ;  /* 0x00000003ff137819 */ /* 0x000fe40000011404 */
[----:B------:R-:W-:Y:S01]  /*0a00*/  LOP3.LUT R4, R4, 0xfffffff8, RZ, 0xc0, !PT ;  /* 0xfffffff804047812 */ /* 0x000fe200078ec0ff */
[----:B------:R-:W-:Y:S01]  /*0a10*/  IMAD R5, R11, c[0x0][0x17c], R0 ;  /* 0x00005f000b057a24 */ /* 0x000fe200078e0200 */
[----:B------:R-:W-:Y:S01]  /*0a20*/  SHF.R.S32.HI R8, RZ, 0x1f, R10 ;  /* 0x0000001fff087819 */ /* 0x000fe2000001140a */
[----:B------:R-:W-:Y:S01]  /*0a30*/  IMAD.SHL.U32 R0, R19, 0x40, RZ ;  /* 0x0000004013007824 */ /* 0x000fe200078e00ff */
[----:B------:R-:W-:-:S02]  /*0a40*/  IADD3 R40, -R4, R192, RZ ;  /* 0x000000c004287210 */ /* 0x000fc40007ffe1ff */
[----:B------:R-:W-:Y:S02]  /*0a50*/  IADD3 R4, P2, R10, R19, RZ ;  /* 0x000000130a047210 */ /* 0x000fe40007f5e0ff */
[----:B------:R-:W-:Y:S01]  /*0a60*/  LOP3.LUT R0, R0, 0x1c0, RZ, 0xc0, !PT ;  /* 0x000001c000007812 */ /* 0x000fe200078ec0ff */
[----:B------:R-:W-:Y:S01]  /*0a70*/  IMAD.SHL.U32 R6, R40, 0x8, RZ ;  /* 0x0000000828067824 */ /* 0x000fe200078e00ff */
[----:B------:R-:W-:Y:S02]  /*0a80*/  SHF.R.S32.HI R17, RZ, 0x1f, R41 ;  /* 0x0000001fff117819 */ /* 0x000fe40000011429 */
[----:B------:R-:W-:Y:S01]  /*0a90*/  LEA.HI R27, R28, R192, RZ, 0x4 ;  /* 0x000000c01c1b7211 */ /* 0x000fe200078f20ff */
[----:B-1----:R-:W-:Y:S01]  /*0aa0*/  IMAD.WIDE.U32 R2, R11, c[0x0][0x178], RZ ;  /* 0x00005e000b027a25 */ /* 0x002fe200078e00ff */
[----:B------:R-:W-:Y:S02]  /*0ab0*/  LOP3.LUT R7, R0, 0x38, R6, 0xf8, !PT ;  /* 0x0000003800077812 */ /* 0x000fe400078ef806 */
[----:B---3--:R-:W-:-:S02]  /*0ac0*/  SHF.R.S32.HI R16, RZ, 0x1f, R22 ;  /* 0x0000001fff107819 */ /* 0x008fc40000011416 */
[----:B------:R-:W-:Y:S02]  /*0ad0*/  IADD3 R3, R3, R5, RZ ;  /* 0x0000000503037210 */ /* 0x000fe40007ffe0ff */
[----:B------:R-:W-:Y:S01]  /*0ae0*/  SHF.R.U32.HI R5, RZ, 0x3, R0 ;  /* 0x00000003ff057819 */ /* 0x000fe20000011600 */
[----:B------:R-:W-:Y:S01]  /*0af0*/  IMAD R10, R16, c[0x0][0x1b8], RZ ;  /* 0x00006e00100a7a24 */ /* 0x000fe200078e02ff */
[----:B------:R-:W-:Y:S01]  /*0b00*/  LEA.HI.X.SX32 R0, R19, R8, 0x1, P2 ;  /* 0x0000000813007211 */ /* 0x000fe200010f0eff */
[----:B------:R-:W-:Y:S01]  /*0b10*/  IMAD.WIDE.U32 R2, R22, c[0x0][0x1b8], R2 ;  /* 0x00006e0016027a25 */ /* 0x000fe200078e0002 */
[----:B------:R-:W-:Y:S02]  /*0b20*/  LOP3.LUT R20, R7, R5, RZ, 0x3c, !PT ;  /* 0x0000000507147212 */ /* 0x000fe400078e3cff */
[----:B------:R-:W-:Y:S01]  /*0b30*/  SEL R12, R17, RZ, !P1 ;  /* 0x000000ff110c7207 */ /* 0x000fe20004800000 */
[----:B------:R-:W-:Y:S01]  /*0b40*/  IMAD R5, R40, 0x10, R19 ;  /* 0x0000001028057824 */ /* 0x000fe200078e0213 */
[----:B------:R-:W-:Y:S01]  /*0b50*/  SHF.R.S32.HI R7, RZ, 0x1f, R6 ;  /* 0x0000001fff077819 */ /* 0x000fe20000011406 */
[----:B------:R-:W-:-:S02]  /*0b60*/  IMAD R8, R0, c[0x0][0x1e0], RZ ;  /* 0x0000780000087a24 */ /* 0x000fc400078e02ff */
[----:B------:R-:W-:Y:S01]  /*0b70*/  IMAD R10, R22, c[0x0][0x1bc], R10 ;  /* 0x00006f00160a7a24 */ /* 0x000fe200078e020a */
[----:B------:R-:W-:Y:S01]  /*0b80*/  LEA R11, R35, R5, 0x7 ;  /* 0x00000005230b7211 */ /* 0x000fe200078e38ff */
[----:B------:R-:W-:Y:S02]  /*0b90*/  IMAD R0, R0, c[0x0][0x208], RZ ;  /* 0x0000820000007a24 */ /* 0x000fe400078e02ff */
[----:B------:R-:W-:Y:S01]  /*0ba0*/  IMAD.IADD R3, R3, 0x1, R10 ;  /* 0x0000000103037824 */ /* 0x000fe200078e020a */
[----:B------:R-:W-:Y:S01]  /*0bb0*/  SEL R10, R41, RZ, !P1 ;  /* 0x000000ff290a7207 */ /* 0x000fe20004800000 */
[----:B------:R-:W-:-:S04]  /*0bc0*/  @P3 IMAD.HI.U32 R13, R11, c[0x0][0x2c8], RZ ;  /* 0x0000b2000b0d3a27 */ /* 0x000fc800078e00ff */
[----:B------:R-:W-:Y:S01]  /*0bd0*/  IMAD R15, R4, c[0x0][0x20c], R0 ;  /* 0x00008300040f7a24 */ /* 0x000fe200078e0200 */
[----:B------:R-:W-:Y:S01]  /*0be0*/  MOV R0, R11 ;  /* 0x0000000b00007202 */ /* 0x000fe20000000f00 */
[----:B------:R-:W-:Y:S01]  /*0bf0*/  IMAD R12, R12, c[0x0][0x1c0], RZ ;  /* 0x000070000c0c7a24 */ /* 0x000fe200078e02ff */
[----:B------:R-:W-:Y:S01]  /*0c00*/  @P3 SHF.R.U32.HI R0, RZ, c[0x0][0x2cc], R13 ;  /* 0x0000b300ff003a19 */ /* 0x000fe2000001160d */
[----:B------:R-:W-:-:S04]  /*0c10*/  IMAD.WIDE.U32 R2, R10, c[0x0][0x1c0], R2 ;  /* 0x000070000a027a25 */ /* 0x000fc800078e0002 */
[----:B------:R-:W-:Y:S01]  /*0c20*/  IMAD R13, R10, c[0x0][0x1c4], R12 ;  /* 0x000071000a0d7a24 */ /* 0x000fe200078e020c */
[--C-:B------:R-:W-:Y:S01]  /*0c30*/  SHF.R.S32.HI R10, RZ, 0x1f, R0.reuse ;  /* 0x0000001fff0a7819 */ /* 0x100fe20000011400 */
[----:B------:R-:W-:Y:S02]  /*0c40*/  IMAD.MOV R12, RZ, RZ, -R0 ;  /* 0x000000ffff0c7224 */ /* 0x000fe400078e0a00 */
[----:B------:R-:W-:Y:S01]  /*0c50*/  IMAD R14, R4, c[0x0][0x1e4], R8 ;  /* 0x00007900040e7a24 */ /* 0x000fe200078e0208 */
[----:B------:R-:W-:Y:S01]  /*0c60*/  IADD3 R3, R3, R13, RZ ;  /* 0x0000000d03037210 */ /* 0x000fe20007ffe0ff */
[----:B------:R-:W-:Y:S01]  /*0c70*/  IMAD R12, R12, c[0x0][0x2c4], R11 ;  /* 0x0000b1000c0c7a24 */ /* 0x000fe200078e020b */
[----:B------:R-:W-:Y:S01]  /*0c80*/  LOP3.LUT R11, R27, 0xfffffff0, RZ, 0xc0, !PT ;  /* 0xfffffff01b0b7812 */ /* 0x000fe200078ec0ff */
[----:B------:R-:W-:Y:S02]  /*0c90*/  IMAD R10, R10, c[0x0][0x1b0], RZ ;  /* 0x00006c000a0a7a24 */ /* 0x000fe400078e02ff */
[----:B------:R-:W-:Y:S01]  /*0ca0*/  IMAD.WIDE.U32 R8, R4, c[0x0][0x1e0], R6 ;  /* 0x0000780004087a25 */ /* 0x000fe200078e0006 */
[----:B------:R-:W-:-:S03]  /*0cb0*/  SHF.R.S32.HI R13, RZ, 0x1f, R12 ;  /* 0x0000001fff0d7819 */ /* 0x000fc6000001140c */
[----:B------:R-:W-:-:S04]  /*0cc0*/  IMAD.WIDE.U32 R4, R4, c[0x0][0x208], R6 ;  /* 0x0000820004047a25 */ /* 0x000fc800078e0006 */
[C---:B------:R-:W-:Y:S01]  /*0cd0*/  IMAD R10, R0.reuse, c[0x0][0x1b4], R10 ;  /* 0x00006d00000a7a24 */ /* 0x040fe200078e020a */
[----:B------:R-:W-:Y:S01]  /*0ce0*/  IADD3 R5, R5, R15, RZ ;  /* 0x0000000f05057210 */ /* 0x000fe20007ffe0ff */
[----:B------:R-:W-:-:S04]  /*0cf0*/  IMAD.WIDE.U32 R2, R0, c[0x0][0x1b0], R2 ;  /* 0x00006c0000027a25 */ /* 0x000fc800078e0002 */
[----:B------:R-:W-:Y:S01]  /*0d00*/  IMAD.IADD R0, R192, 0x1, -R11 ;  /* 0x00000001c0007824 */ /* 0x000fe200078e0a0b */
[----:B------:R-:W-:Y:S01]  /*0d10*/  IADD3 R3, R3, R10, RZ ;  /* 0x0000000a03037210 */ /* 0x000fe20007ffe0ff */
[----:B------:R-:W-:Y:S02]  /*0d20*/  IMAD.IADD R9, R9, 0x1, R14 ;  /* 0x0000000109097824 */ /* 0x000fe400078e020e */
[C---:B------:R-:W-:Y:S02]  /*0d30*/  IMAD R14, R16.reuse, c[0x0][0x1e8], RZ ;  /* 0x00007a00100e7a24 */ /* 0x040fe400078e02ff */
[----:B------:R-:W-:Y:S01]  /*0d40*/  IMAD R15, R16, c[0x0][0x210], RZ ;  /* 0x00008400100f7a24 */ /* 0x000fe200078e02ff */
[----:B------:R-:W-:Y:S01]  /*0d50*/  SHF.R.S32.HI R16, RZ, 0x1f, R0 ;  /* 0x0000001fff107819 */ /* 0x000fe20000011400 */
[----:B------:R-:W-:-:S03]  /*0d60*/  IMAD.WIDE.U32 R10, R22, c[0x0][0x1e8], R8 ;  /* 0x00007a00160a7a25 */ /* 0x000fc600078e0008 */
[----:B------:R-:W-:Y:S01]  /*0d70*/  LEA.HI R26, R16, R0, RZ, 0x3 ;  /* 0x00000000101a7211 */ /* 0x000fe200078f18ff */
[----:B------:R-:W-:-:S04]  /*0d80*/  IMAD.WIDE.U32 R8, R22, c[0x0][0x210], R4 ;  /* 0x0000840016087a25 */ /* 0x000fc800078e0004 */
[----:B------:R-:W-:Y:S01]  /*0d90*/  IMAD.WIDE.U32 R4, R12, c[0x0][0x1a8], R2 ;  /* 0x00006a000c047a25 */ /* 0x000fe200078e0002 */
[----:B------:R-:W-:-:S03]  /*0da0*/  LOP3.LUT R2, R26, 0xfffffff8, RZ, 0xc0, !PT ;  /* 0xfffffff81a027812 */ /* 0x000fc600078ec0ff */
[----:B------:R-:W-:Y:S01]  /*0db0*/  IMAD R15, R22, c[0x0][0x214], R15 ;  /* 0x00008500160f7a24 */ /* 0x000fe200078e020f */
[----:B------:R-:W-:Y:S01]  /*0dc0*/  IADD3 R25, R0, -R2, RZ ;  /* 0x8000000200197210 */ /* 0x000fe20007ffe0ff */
[----:B------:R-:W-:Y:S02]  /*0dd0*/  IMAD R14, R22, c[0x0][0x1ec], R14 ;  /* 0x00007b00160e7a24 */ /* 0x000fe400078e020e */
[----:B------:R-:W-:Y:S01]  /*0de0*/  IMAD R13, R13, c[0x0][0x1a8], RZ ;  /* 0x00006a000d0d7a24 */ /* 0x000fe200078e02ff */
[----:B------:R-:W-:Y:S01]  /*0df0*/  IADD3 R9, R9, R15, RZ ;  /* 0x0000000f09097210 */ /* 0x000fe20007ffe0ff */
[----:B------:R-:W-:Y:S02]  /*0e00*/  IMAD.IADD R11, R11, 0x1, R14 ;  /* 0x000000010b0b7824 */ /* 0x000fe400078e020e */
[----:B------:R-:W-:-:S04]  /*0e10*/  IMAD R13, R12, c[0x0][0x1ac], R13 ;  /* 0x00006b000c0d7a24 */ /* 0x000fc800078e020d */
[----:B------:R-:W-:Y:S01]  /*0e20*/  IMAD.IADD R12, R5, 0x1, R13 ;  /* 0x00000001050c7824 */ /* 0x000fe200078e020d */
[C---:B------:R-:W-:Y:S01]  /*0e30*/  LEA R13, P1, R4.reuse, c[0x0][0x160], 0x1 ;  /* 0x00005800040d7a11 */ /* 0x040fe200078208ff */
[----:B------:R-:W-:Y:S01]  /*0e40*/  IMAD R5, R21, c[0x0][0x2c4], RZ ;  /* 0x0000b10015057a24 */ /* 0x000fe200078e02ff */
[----:B------:R-:W-:Y:S02]  /*0e50*/  MOV R21, 0x20 ;  /* 0x0000002000157802 */ /* 0x000fe40000000f00 */
[----:B------:R-:W-:Y:S01]  /*0e60*/  LEA.HI.X R12, R4, c[0x0][0x164], R12, 0x1, P1 ;  /* 0x00005900040c7a11 */ /* 0x000fe200008f0c0c */
[----:B------:R1:W3:Y:S01]  /*0e70*/  SHFL.IDX PT, R15, R13, RZ, 0x181f ;  /* 0x00181fff0d0f7589 */ /* 0x0002e200000e0000 */
[----:B------:R-:W-:-:S03]  /*0e80*/  LEA.HI R4, R28, R192, RZ, 0x6 ;  /* 0x000000c01c047211 */ /* 0x000fc600078f30ff */
[----:B------:R1:W4:Y:S02]  /*0e90*/  SHFL.IDX PT, R16, R12, RZ, 0x181f ;  /* 0x00181fff0c107589 */ /* 0x00032400000e0000 */
[----:B------:R-:W-:Y:S01]  /*0ea0*/  IMAD.SHL.U32 R4, R4, 0x8, RZ ;  /* 0x0000000804047824 */ /* 0x000fe200078e00ff */
[--C-:B--2---:R-:W-:Y:S01]  /*0eb0*/  @P4 SHF.R.S32.HI R3, RZ, 0x1f, R18.reuse ;  /* 0x0000001fff034819 */ /* 0x104fe20000011412 */
[----:B------:R-:W-:Y:S01]  /*0ec0*/  @P4 IMAD.MOV.U32 R2, RZ, RZ, R18 ;  /* 0x000000ffff024224 */ /* 0x000fe200078e0012 */
[----:B------:R-:W-:Y:S01]  /*0ed0*/  @!P4 MOV R2, R41 ;  /* 0x000000290002c202 */ /* 0x000fe20000000f00 */
[----:B------:R-:W-:Y:S01]  /*0ee0*/  @!P4 IMAD.MOV.U32 R3, RZ, RZ, R17 ;  /* 0x000000ffff03c224 */ /* 0x000fe200078e0011 */
[----:B------:R-:W-:Y:S01]  /*0ef0*/  LEA R17, R35, R19, 0x7 ;  /* 0x0000001323117211 */ /* 0x000fe200078e38ff */
[----:B------:R-:W-:Y:S01]  /*0f00*/  IMAD.MOV.U32 R18, RZ, RZ, 0x10 ;  /* 0x00000010ff127424 */ /* 0x000fe200078e00ff */
[----:B------:R-:W-:Y:S02]  /*0f10*/  SEL R0, R2, RZ, !P0 ;  /* 0x000000ff02007207 */ /* 0x000fe40004000000 */
[----:B------:R-:W-:-:S02]  /*0f20*/  SEL R2, R3, RZ, !P0 ;  /* 0x000000ff03027207 */ /* 0x000fc40004000000 */
[----:B------:R-:W-:Y:S01]  /*0f30*/  ISETP.GE.AND P3, PT, R17, R5, PT ;  /* 0x000000051100720c */ /* 0x000fe20003f66270 */
[----:B------:R-:W-:Y:S01]  /*0f40*/  IMAD.WIDE.U32 R30, R0, c[0x0][0x1f0], R10 ;  /* 0x00007c00001e7a25 */ /* 0x000fe200078e000a */
[----:B------:R-:W-:-:S03]  /*0f50*/  ISETP.GE.AND P0, PT, R6, c[0x0][0x198], PT ;  /* 0x0000660006007a0c */ /* 0x000fc60003f06270 */
[C---:B------:R-:W-:Y:S01]  /*0f60*/  IMAD R3, R2.reuse, c[0x0][0x1f0], RZ ;  /* 0x00007c0002037a24 */ /* 0x040fe200078e02ff */
[----:B------:R1:W-:Y:S01]  /*0f70*/  STL.64 [R1+0x38], R30 ;  /* 0x0000381e01007387 */ /* 0x0003e20000100a00 */
[----:B------:R-:W-:Y:S01]  /*0f80*/  IMAD R2, R2, c[0x0][0x218], RZ ;  /* 0x0000860002027a24 */ /* 0x000fe200078e02ff */
[----:B------:R-:W-:Y:S01]  /*0f90*/  R2P PR, R25, 0x6 ;  /* 0x0000000619007804 */ /* 0x000fe20000000000 */
[C---:B------:R-:W-:Y:S02]  /*0fa0*/  IMAD R14, R0.reuse, c[0x0][0x1f4], R3 ;  /* 0x00007d00000e7a24 */ /* 0x040fe400078e0203 */
[C---:B------:R-:W-:Y:S02]  /*0fb0*/  IMAD R2, R0.reuse, c[0x0][0x21c], R2 ;  /* 0x0000870000027a24 */ /* 0x040fe400078e0202 */
[----:B------:R-:W-:Y:S01]  /*0fc0*/  IMAD.WIDE.U32 R32, R0, c[0x0][0x218], R8 ;  /* 0x0000860000207a25 */ /* 0x000fe200078e0008 */
[----:B------:R-:W-:Y:S02]  /*0fd0*/  IADD3 R37, R31, R14, RZ ;  /* 0x0000000e1f257210 */ /* 0x000fe40007ffe0ff */
[----:B------:R-:W-:Y:S01]  /*0fe0*/  LOP3.LUT R0, R20, 0xfffffe00, R4, 0xf8, !PT ;  /* 0xfffffe0014007812 */ /* 0x000fe200078ef804 */
[----:B------:R-:W-:Y:S01]  /*0ff0*/  IMAD.IADD R23, R33, 0x1, R2 ;  /* 0x0000000121177824 */ /* 0x000fe200078e0202 */
[----:B------:R1:W-:Y:S01]  /*1000*/  STL.64 [R1+0x10], R32 ;  /* 0x0000102001007387 */ /* 0x0003e20000100a00 */
[----:B------:R-:W-:-:S02]  /*1010*/  SEL R3, R18, 0xfffffff0, !P1 ;  /* 0xfffffff012037807 */ /* 0x000fc40004800000 */
[----:B------:R-:W-:Y:S01]  /*1020*/  SEL R4, R21, 0xffffffe0, !P2 ;  /* 0xffffffe015047807 */ /* 0x000fe20005000000 */
[----:B------:R1:W-:Y:S04]  /*1030*/  STL [R1+0x4], R23 ;  /* 0x0000041701007387 */ /* 0x0003e80000100800 */
[----:B------:R1:W-:Y:S01]  /*1040*/  STL [R1+0x34], R37 ;  /* 0x0000342501007387 */ /* 0x0003e20000100800 */
[----:B------:R-:W-:Y:S05]  /*1050*/  @P3 BRA `(.L_x_18) ;  /* 0x0000005000003947 */ /* 0x000fea0003800000 */
[----:B---34-:R-:W-:Y:S01]  /*1060*/  LEA R8, P1, R6, R15, 0x1 ;  /* 0x0000000f06087211 */ /* 0x018fe200078208ff */
[----:B------:R-:W-:-:S03]  /*1070*/  IMAD.SHL.U32 R2, R0, 0x2, RZ ;  /* 0x0000000200027824 */ /* 0x000fc600078e00ff */
[----:B------:R-:W-:-:S05]  /*1080*/  LEA.HI.X R9, R6, R16, R7, 0x1, P1 ;  /* 0x0000001006097211 */ /* 0x000fca00008f0c07 */
[----:B------:R-:W-:Y:S01]  /*1090*/  @!PT LDS RZ, [RZ] ;  /* 0x00000000fffff984 */ /* 0x000fe20000000800 */
[----:B------:R2:W-:Y:S04]  /*10a0*/  LDGSTS.E.BYPASS.LTC128B.128 [R2+0x7100], [R8.64], !P0 ;  /* 0x0710000008027fae */ /* 0x0005e8000c101d48 */
.L_x_18:
[----:B---34-:R-:W-:Y:S05]  /*10b0*/  BSYNC B0 ;  /* 0x0000000000007941 */ /* 0x018fea0003800000 */
.L_x_17:
[----:B--2---:R-:W-:Y:S01]  /*10c0*/  IADD3 R9, R17, 0x10, RZ ;  /* 0x0000001011097810 */ /* 0x004fe20007ffe0ff */
[----:B------:R2:W3:Y:S01]  /*10d0*/  SHFL.IDX PT, R2, R12, 0x1, 0x181f ;  /* 0x00381f000c027f89 */ /* 0x0004e200000e0000 */
[----:B------:R-:W-:Y:S02]  /*10e0*/  BSSY B0, `(.L_x_19) ;  /* 0x0000009000007945 */ /* 0x000fe40003800000 */
[----:B------:R-:W-:Y:S01]  /*10f0*/  ISETP.GE.AND P1, PT, R9, R5, PT ;  /* 0x000000050900720c */ /* 0x000fe20003f26270 */
[----:B------:R2:W4:-:S12]  /*1100*/  SHFL.IDX PT, R8, R13, 0x1, 0x181f ;  /* 0x00381f000d087f89 */ /* 0x00051800000e0000 */
[----:B------:R-:W-:Y:S05]  /*1110*/  @P1 BRA `(.L_x_20) ;  /* 0x0000005000001947 */ /* 0x000fea0003800000 */
[----:B----4-:R-:W-:-:S04]  /*1120*/  LEA R8, P1, R6, R8, 0x1 ;  /* 0x0000000806087211 */ /* 0x010fc800078208ff */
[----:B---3--:R-:W-:Y:S01]  /*1130*/  LEA.HI.X R9, R6, R2, R7, 0x1, P1 ;  /* 0x0000000206097211 */ /* 0x008fe200008f0c07 */
[----:B------:R-:W-:-:S05]  /*1140*/  IMAD.SHL.U32 R2, R0, 0x2, RZ ;  /* 0x0000000200027824 */ /* 0x000fca00078e00ff */
[----:B------:R-:W-:Y:S01]  /*1150*/  @!PT LDS RZ, [RZ] ;  /* 0x00000000fffff984 */ /* 0x000fe20000000800 */
[----:B------:R3:W-:Y:S03]  /*1160*/  LDGSTS.E.BYPASS.LTC128B.128 [R2+0x7900], [R8.64], !P0 ;  /* 0x0790000008027fae */ /* 0x0007e6000c101d48 */
.L_x_20:
[----:B------:R-:W-:Y:S05]  /*1170*/  BSYNC B0 ;  /* 0x0000000000007941 */ /* 0x000fea0003800000 */
.L_x_19:
[----:B---3--:R-:W-:Y:S01]  /*1180*/  IADD3 R9, R17, 0x20, RZ ;  /* 0x0000002011097810 */ /* 0x008fe20007ffe0ff */
[----:B------:R3:W1:Y:S01]  /*1190*/  SHFL.IDX PT, R2, R12, 0x2, 0x181f ;  /* 0x00581f000c027f89 */ /* 0x00066200000e0000 */
[----:B------:R-:W-:Y:S02]  /*11a0*/  BSSY B0, `(.L_x_21) ;  /* 0x0000009000007945 */ /* 0x000fe40003800000 */
[----:B------:R-:W-:Y:S01]  /*11b0*/  ISETP.GE.AND P1, PT, R9, R5, PT ;  /* 0x000000050900720c */ /* 0x000fe20003f26270 */
[----:B----4-:R3:W4:-:S12]  /*11c0*/  SHFL.IDX PT, R8, R13, 0x2, 0x181f ;  /* 0x00581f000d087f89 */ /* 0x01071800000e0000 */
[----:B------:R-:W-:Y:S05]  /*11d0*/  @P1 BRA `(.L_x_22) ;  /* 0x0000005000001947 */ /* 0x000fea0003800000 */
[----:B----4-:R-:W-:-:S04]  /*11e0*/  LEA R8, P1, R6, R8, 0x1 ;  /* 0x0000000806087211 */ /* 0x010fc800078208ff */
[----:B-1----:R-:W-:Y:S01]  /*11f0*/  LEA.HI.X R9, R6, R2, R7, 0x1, P1 ;  /* 0x0000000206097211 */ /* 0x002fe200008f0c07 */
[----:B------:R-:W-:-:S05]  /*1200*/  IMAD.SHL.U32 R2, R0, 0x2, RZ ;  /* 0x0000000200027824 */ /* 0x000fca00078e00ff */
[----:B------:R-:W-:Y:S01]  /*1210*/  @!PT LDS RZ, [RZ] ;  /* 0x00000000fffff984 */ /* 0x000fe20000000800 */
[----:B------:R1:W-:Y:S03]  /*1220*/  LDGSTS.E.BYPASS.LTC128B.128 [R2+0x8100], [R8.64], !P0 ;  /* 0x0810000008027fae */ /* 0x0003e6000c101d48 */
.L_x_22:
[----:B------:R-:W-:Y:S05]  /*1230*/  BSYNC B0 ;  /* 0x0000000000007941 */ /* 0x000fea0003800000 */
.L_x_21:
[----:B-1----:R-:W-:Y:S01]  /*1240*/  IADD3 R9, R17, 0x30, RZ ;  /* 0x0000003011097810 */ /* 0x002fe20007ffe0ff */
[----:B------:R1:W2:Y:S01]  /*1250*/  SHFL.IDX PT, R2, R12, 0x3, 0x181f ;  /* 0x00781f000c027f89 */ /* 0x0002a200000e0000 */
[----:B------:R-:W-:Y:S02]  /*1260*/  BSSY B0, `(.L_x_23) ;  /* 0x0000009000007945 */ /* 0x000fe40003800000 */
[----:B------:R-:W-:Y:S01]  /*1270*/  ISETP.GE.AND P1, PT, R9, R5, PT ;  /* 0x000000050900720c */ /* 0x000fe20003f26270 */
[----:B----4-:R1:W4:-:S12]  /*1280*/  SHFL.IDX PT, R8, R13, 0x3, 0x181f ;  /* 0x00781f000d087f89 */ /* 0x01031800000e0000 */
[----:B------:R-:W-:Y:S05]  /*1290*/  @P1 BRA `(.L_x_24) ;  /* 0x0000005000001947 */ /* 0x000fea0003800000 */
[----:B----4-:R-:W-:-:S04]  /*12a0*/  LEA R8, P1, R6, R8, 0x1 ;  /* 0x0000000806087211 */ /* 0x010fc800078208ff */
[----:B--2---:R-:W-:Y:S01]  /*12b0*/  LEA.HI.X R9, R6, R2, R7, 0x1, P1 ;  /* 0x0000000206097211 */ /* 0x004fe200008f0c07 */
[----:B------:R-:W-:-:S05]  /*12c0*/  IMAD.SHL.U32 R2, R0, 0x2, RZ ;  /* 0x0000000200027824 */ /* 0x000fca00078e00ff */
[----:B------:R-:W-:Y:S01]  /*12d0*/  @!PT LDS RZ, [RZ] ;  /* 0x00000000fffff984 */ /* 0x000fe20000000800 */
[----:B------:R2:W-:Y:S03]  /*12e0*/  LDGSTS.E.BYPASS.LTC128B.128 [R2+0x8900], [R8.64], !P0 ;  /* 0x0890000008027fae */ /* 0x0005e6000c101d48 */
.L_x_24:
[----:B------:R-:W-:Y:S05]  /*12f0*/  BSYNC B0 ;  /* 0x0000000000007941 */ /* 0x000fea0003800000 */
.L_x_23:
[----:B--2---:R-:W-:Y:S01]  /*1300*/  IADD3 R9, R17, 0x40, RZ ;  /* 0x0000004011097810 */ /* 0x004fe20007ffe0ff */
        /* <DEDUP_REMOVED lines=10> */
.L_x_26:
[----:B------:R-:W-:Y:S05]  /*13b0*/  BSYNC B0 ;  /* 0x0000000000007941 */ /* 0x000fea0003800000 */
.L_x_25:
        /* <DEDUP_REMOVED lines=11> */
.L_x_28:
[----:B------:R-:W-:Y:S05]  /*1470*/  BSYNC B0 ;  /* 0x0000000000007941 */ /* 0x000fea0003800000 */
.L_x_27:
        /* <DEDUP_REMOVED lines=11> */
.L_x_30:
[----:B------:R-:W-:Y:S05]  /*1530*/  BSYNC B0 ;  /* 0x0000000000007941 */ /* 0x000fea0003800000 */
.L_x_29:
[----:B-1--4-:R-:W1:Y:S01]  /*1540*/  SHFL.IDX PT, R8, R13, 0x7, 0x181f ;  /* 0x00f81f000d087f89 */ /* 0x012e6200000e0000 */
[----:B------:R-:W-:Y:S01]  /*1550*/  IADD3 R9, R17, 0x70, RZ ;  /* 0x0000007011097810 */ /* 0x000fe20007ffe0ff */
[----:B------:R-:W-:Y:S01]  /*1560*/  ULDC.64 UR4, c[0x0][0x208] ;  /* 0x0000820000047ab9 */ /* 0x000fe20000000a00 */
[----:B------:R-:W-:Y:S01]  /*1570*/  SHF.L.U32 R241, R0, 0x1, RZ ;  /* 0x0000000100f17819 */ /* 0x000fe200000006ff */
[----:B------:R-:W4:Y:S01]  /*1580*/  SHFL.IDX PT, R2, R12, 0x7, 0x181f ;  /* 0x00f81f000c027f89 */ /* 0x000f2200000e0000 */
[----:B------:R-:W-:Y:S01]  /*1590*/  ISETP.GE.AND P1, PT, R9, R5, PT ;  /* 0x000000050900720c */ /* 0x000fe20003f26270 */
[----:B------:R-:W-:Y:S01]  /*15a0*/  USHF.L.U32 UR7, UR4, 0x5, URZ ;  /* 0x0000000504077899 */ /* 0x000fe2000800063f */
[----:B------:R-:W-:Y:S01]  /*15b0*/  MOV R5, 0x70 ;  /* 0x0000007000057802 */ /* 0x000fe20000000f00 */
[----:B------:R-:W-:Y:S01]  /*15c0*/  UMOV UR6, 0x5 ;  /* 0x0000000500067882 */ /* 0x000fe20000000000 */
[C---:B------:R-:W-:Y:S01]  /*15d0*/  IADD3 R17, R195.reuse, -0x1, RZ ;  /* 0xffffffffc3117810 */ /* 0x040fe20007ffe0ff */
[----:B------:R-:W-:Y:S01]  /*15e0*/  USHF.L.U64.HI UR5, UR4, UR6, UR5 ;  /* 0x0000000604057299 */ /* 0x000fe20008010205 */
[----:B------:R-:W-:Y:S01]  /*15f0*/  MOV R198, R36 ;  /* 0x0000002400c67202 */ /* 0x000fe20000000f00 */
[----:B------:R-:W-:Y:S01]  /*1600*/  IMAD R156, R195, -0x70, R5 ;  /* 0xffffff90c39c7824 */ /* 0x000fe200078e0205 */
[----:B------:R-:W-:Y:S01]  /*1610*/  MOV R199, R37 ;  /* 0x0000002500c77202 */ /* 0x000fe20000000f00 */
[C---:B------:R-:W-:Y:S01]  /*1620*/  IMAD R10, R5.reuse, c[0x0][0x1e4], RZ ;  /* 0x00007900050a7a24 */ /* 0x040fe200078e02ff */
[----:B------:R-:W-:Y:S01]  /*1630*/  SHF.R.S32.HI R24, RZ, 0x1f, R17 ;  /* 0x0000001fff187819 */ /* 0x000fe20000011411 */
[----:B------:R-:W-:Y:S01]  /*1640*/  IMAD.WIDE.U32 R196, R5, c[0x0][0x1e0], RZ ;  /* 0x0000780005c47a25 */ /* 0x000fe200078e00ff */
[----:B------:R-:W-:-:S02]  /*1650*/  IADD3 R18, R156, R112, -R19 ;  /* 0x000000709c127210 */ /* 0x000fc40007ffe813 */
[----:B------:R-:W-:Y:S02]  /*1660*/  MOV R198, R30 ;  /* 0x0000001e00c67202 */ /* 0x000fe40000000f00 */
[----:B------:R-:W-:Y:S02]  /*1670*/  IADD3 R191, R197, R10, RZ ;  /* 0x0000000ac5bf7210 */ /* 0x000fe40007ffe0ff */
[----:B------:R-:W-:Y:S01]  /*1680*/  ISETP.GE.AND P5, PT, R18, 0x1, PT ;  /* 0x000000011200780c */ /* 0x000fe20003fa6270 */
[----:B------:R-:W-:Y:S01]  /*1690*/  STL.64 [R1+0x30], R198 ;  /* 0x000030c601007387 */ /* 0x000fe20000100a00 */
[----:B-1----:R-:W-:Y:S01]  /*16a0*/  @!P1 LEA R8, P2, R6, R8, 0x1 ;  /* 0x0000000806089211 */ /* 0x002fe200078408ff */
[----:B------:R-:W-:Y:S01]  /*16b0*/  IMAD R0, R191, R17, RZ ;  /* 0x00000011bf007224 */ /* 0x000fe200078e02ff */
[----:B------:R-:W-:Y:S02]  /*16c0*/  ISETP.GE.AND P3, PT, R18, 0x21, PT ;  /* 0x000000211200780c */ /* 0x000fe40003f66270 */
[----:B----4-:R-:W-:Y:S01]  /*16d0*/  @!P1 LEA.HI.X R9, R6, R2, R7, 0x1, P2 ;  /* 0x0000000206099211 */ /* 0x010fe200010f0c07 */
[----:B------:R-:W-:Y:S01]  /*16e0*/  IMAD R0, R24, R196, R0 ;  /* 0x000000c418007224 */ /* 0x000fe200078e0200 */
[----:B------:R-:W-:-:S02]  /*16f0*/  ISETP.GE.AND P2, PT, R6, c[0x0][0x1d4], PT ;  /* 0x0000750006007a0c */ /* 0x000fc40003f46270 */
[----:B------:R-:W-:Y:S01]  /*1700*/  MOV R193, c[0x0][0x1e0] ;  /* 0x0000780000c17a02 */ /* 0x000fe20000000f00 */
[----:B------:R-:W-:Y:S01]  /*1710*/  @!PT LDS RZ, [RZ] ;  /* 0x00000000fffff984 */ /* 0x000fe20000000800 */
[----:B------:R1:W-:Y:S01]  /*1720*/  @!P1 LDGSTS.E.BYPASS.LTC128B.128 [R241+0xa900], [R8.64], !P0 ;  /* 0x0a90000008f19fae */ /* 0x0003e2000c101d48 */
[C---:B------:R-:W-:Y:S02]  /*1730*/  ISETP.GE.AND P0, PT, R18.reuse, 0x11, PT ;  /* 0x000000111200780c */ /* 0x040fe40003f06270 */
[----:B------:R-:W-:Y:S01]  /*1740*/  ISETP.GE.AND P6, PT, R18, 0x31, PT ;  /* 0x000000311200780c */ /* 0x000fe20003fc6270 */
[----:B------:R-:W0:Y:S01]  /*1750*/  LDGDEPBAR ;  /* 0x00000000000079af */ /* 0x000e220000000000 */
[----:B--23--:R-:W-:Y:S01]  /*1760*/  IMAD.WIDE.U32 R12, R193, 0x20, RZ ;  /* 0x00000020c10c7825 */ /* 0x00cfe200078e00ff */
[----:B------:R-:W-:Y:S02]  /*1770*/  MOV R194, c[0x0][0x1e4] ;  /* 0x0000790000c27a02 */ /* 0x000fe40000000f00 */
[----:B------:R-:W-:Y:S02]  /*1780*/  MOV R30, R22 ;  /* 0x00000016001e7202 */ /* 0x000fe40000000f00 */
[----:B------:R-:W-:-:S02]  /*1790*/  SHF.L.U32 R7, R194, 0x5, RZ ;  /* 0x00000005c2077819 */ /* 0x000fc400000006ff */
[----:B------:R-:W-:Y:S02]  /*17a0*/  MOV R31, R23 ;  /* 0x00000017001f7202 */ /* 0x000fe40000000f00 */
[----:B------:R-:W-:Y:S02]  /*17b0*/  SHF.R.S32.HI R15, RZ, 0x4, R27 ;  /* 0x00000004ff0f7819 */ /* 0x000fe4000001141b */
[----:B------:R-:W-:Y:S02]  /*17c0*/  SHF.L.U32 R19, R19, 0x3, RZ ;  /* 0x0000000313137819 */ /* 0x000fe400000006ff */
[----:B------:R-:W-:Y:S02]  /*17d0*/  LEA.HI R14, R27, R15, RZ, 0x1 ;  /* 0x0000000f1b0e7211 */ /* 0x000fe400078f08ff */
[----:B------:R-:W-:Y:S02]  /*17e0*/  MOV R30, R32 ;  /* 0x00000020001e7202 */ /* 0x000fe40000000f00 */
[----:B------:R-:W-:-:S03]  /*17f0*/  LEA.HI R190, R28, R192, RZ, 0x5 ;  /* 0x000000c01cbe7211 */ /* 0x000fc600078f28ff */
[----:B------:R-:W-:Y:S01]  /*1800*/  STL.64 [R1], R30 ;  /* 0x0000001e01007387 */ /* 0x000fe20000100a00 */
[----:B-1----:R-:W-:-:S03]  /*1810*/  IMAD.WIDE.U32 R8, R17, R196, R198 ;  /* 0x000000c411087225 */ /* 0x002fc600078e00c6 */
[----:B------:R-:W-:Y:S02]  /*1820*/  BAR.SYNC.DEFER_BLOCKING 0x0 ;  /* 0x0000000000007b1d */ /* 0x000fe40000010000 */
[C---:B------:R-:W-:Y:S02]  /*1830*/  @P5 LEA R10, P1, R8.reuse, c[0x0][0x1c8], 0x1 ;  /* 0x00007200080a5a11 */ /* 0x040fe400078208ff */
[----:B------:R-:W-:Y:S02]  /*1840*/  IADD3 R9, R9, R0, RZ ;  /* 0x0000000009097210 */ /* 0x000fe40007ffe0ff */
[----:B------:R-:W-:Y:S02]  /*1850*/  @P0 LEA R0, P4, R193, R8, 0x4 ;  /* 0x00000008c1000211 */ /* 0x000fe400078820ff */
[C---:B------:R-:W-:Y:S02]  /*1860*/  @P5 LEA.HI.X R11, R8.reuse, c[0x0][0x1cc], R9, 0x1, P1 ;  /* 0x00007300080b5a11 */ /* 0x040fe400008f0c09 */
[----:B------:R-:W-:-:S02]  /*1870*/  @P3 IADD3 R2, P1, R8, R12, RZ ;  /* 0x0000000c08023210 */ /* 0x000fc40007f3e0ff */
[----:B------:R-:W-:Y:S02]  /*1880*/  @P0 LEA.HI.X R5, R193, R9, R194, 0x4, P4 ;  /* 0x00000009c1050211 */ /* 0x000fe400020f24c2 */
[C---:B------:R-:W-:Y:S02]  /*1890*/  @P0 LEA R12, P4, R0.reuse, c[0x0][0x1c8], 0x1 ;  /* 0x00007200000c0a11 */ /* 0x040fe400078808ff */
[----:B------:R-:W-:Y:S02]  /*18a0*/  @P3 IADD3.X R7, R9, R13, R7, P1, !PT ;  /* 0x0000000d09073210 */ /* 0x000fe40000ffe407 */
[----:B------:R-:W-:Y:S01]  /*18b0*/  @P0 LEA.HI.X R13, R0, c[0x0][0x1cc], R5, 0x1, P4 ;  /* 0x00007300000d0a11 */ /* 0x000fe200020f0c05 */
[----:B------:R-:W-:Y:S01]  /*18c0*/  @P6 IMAD R0, R194, 0x30, RZ ;  /* 0x00000030c2006824 */ /* 0x000fe200078e02ff */
[C---:B------:R-:W-:Y:S01]  /*18d0*/  ISETP.GE.AND P4, PT, R18.reuse, 0x51, PT ;  /* 0x000000511200780c */ /* 0x040fe20003f86270 */
[----:B------:R-:W-:Y:S01]  /*18e0*/  @!PT LDS RZ, [RZ] ;  /* 0x00000000fffff984 */ /* 0x000fe20000000800 */
[----:B------:R-:W-:Y:S01]  /*18f0*/  @!PT LDS RZ, [RZ] ;  /* 0x00000000fffff984 */ /* 0x000fe20000000800 */
[----:B------:R-:W-:Y:S01]  /*1900*/  @!PT LDS RZ, [RZ] ;  /* 0x00000000fffff984 */ /* 0x000fe20000000800 */
[----:B------:R1:W-:Y:S01]  /*1910*/  @P5 LDGSTS.E.BYPASS.LTC128B.128 [R241+0x3900], [R10.64], !P2 ;  /* 0x039000000af15fae */ /* 0x0003e2000d101d48 */
[----:B------:R-:W-:-:S03]  /*1920*/  ISETP.GE.AND P5, PT, R18, 0x41, PT ;  /* 0x000000411200780c */ /* 0x000fc60003fa6270 */
[----:B------:R2:W-:Y:S01]  /*1930*/  @P0 LDGSTS.E.BYPASS.LTC128B.128 [R241+0x4100], [R12.64], !P2 ;  /* 0x041000000cf10fae */ /* 0x0005e2000d101d48 */
[----:B-1----:R-:W-:Y:S01]  /*1940*/  @P6 IMAD.WIDE.U32 R10, R193, 0x30, R8 ;  /* 0x00000030c10a6825 */ /* 0x002fe200078e0008 */
[----:B--2---:R-:W-:-:S04]  /*1950*/  @P3 LEA R12, P1, R2, c[0x0][0x1c8], 0x1 ;  /* 0x00007200020c3a11 */ /* 0x004fc800078208ff */
[----:B------:R-:W-:Y:S02]  /*1960*/  @P6 IADD3 R0, R11, R0, RZ ;  /* 0x000000000b006210 */ /* 0x000fe40007ffe0ff */
[----:B------:R-:W-:Y:S02]  /*1970*/  @P6 LEA R22, P0, R10, c[0x0][0x1c8], 0x1 ;  /* 0x000072000a166a11 */ /* 0x000fe400078008ff */
[----:B------:R-:W-:Y:S01]  /*1980*/  @P3 LEA.HI.X R13, R2, c[0x0][0x1cc], R7, 0x1, P1 ;  /* 0x00007300020d3a11 */ /* 0x000fe200008f0c07 */
[----:B------:R-:W-:Y:S01]  /*1990*/  @P4 IMAD R7, R194, 0x50, RZ ;  /* 0x00000050c2074824 */ /* 0x000fe200078e02ff */
[----:B------:R-:W-:Y:S02]  /*19a0*/  @P6 LEA.HI.X R23, R10, c[0x0][0x1cc], R0, 0x1, P0 ;  /* 0x000073000a176a11 */ /* 0x000fe400000f0c00 */
[----:B------:R-:W-:Y:S01]  /*19b0*/  @P5 LEA R0, P0, R193, R8, 0x6 ;  /* 0x00000008c1005211 */ /* 0x000fe200078030ff */
[----:B------:R1:W-:Y:S01]  /*19c0*/  @P3 LDGSTS.E.BYPASS.LTC128B.128 [R241+0x4900], [R12.64], !P2 ;  /* 0x049000000cf13fae */ /* 0x0003e2000d101d48 */
[----:B------:R-:W-:-:S02]  /*19d0*/  SHF.L.U32 R2, R40, 0x6, RZ ;  /* 0x0000000628027819 */ /* 0x000fc400000006ff */
[----:B------:R-:W-:Y:S01]  /*19e0*/  @P4 MOV R10, R8 ;  /* 0x00000008000a4202 */ /* 0x000fe20000000f00 */
[----:B------:R2:W-:Y:S01]  /*19f0*/  @P6 LDGSTS.E.BYPASS.LTC128B.128 [R241+0x5100], [R22.64], !P2 ;  /* 0x0510000016f16fae */ /* 0x0005e2000d101d48 */
[-C--:B------:R-:W-:Y:S02]  /*1a00*/  @P4 MOV R11, R9.reuse ;  /* 0x00000009000b4202 */ /* 0x080fe40000000f00 */
[C---:B------:R-:W-:Y:S02]  /*1a10*/  @P5 LEA.HI.X R5, R193.reuse, R9, R194, 0x6, P0 ;  /* 0x00000009c1055211 */ /* 0x040fe400000f34c2 */
[----:B------:R-:W-:Y:S01]  /*1a20*/  ISETP.GE.AND P1, PT, R18, 0x61, PT ;  /* 0x000000611200780c */ /* 0x000fe20003f26270 */
[----:B------:R-:W-:Y:S01]  /*1a30*/  @P4 IMAD.WIDE.U32 R10, R193, 0x50, R10 ;  /* 0x00000050c10a4825 */ /* 0x000fe200078e000a */
[----:B------:R-:W-:Y:S02]  /*1a40*/  @P5 LEA R20, P0, R0, c[0x0][0x1c8], 0x1 ;  /* 0x0000720000145a11 */ /* 0x000fe400078008ff */
[----:B------:R-:W-:-:S02]  /*1a50*/  LOP3.LUT R2, R2, 0x1c0, RZ, 0xc0, !PT ;  /* 0x000001c002027812 */ /* 0x000fc400078ec0ff */
[----:B------:R-:W-:Y:S02]  /*1a60*/  @P5 LEA.HI.X R21, R0, c[0x0][0x1cc], R5, 0x1, P0 ;  /* 0x0000730000155a11 */ /* 0x000fe400000f0c05 */
[----:B------:R-:W-:Y:S02]  /*1a70*/  LOP3.LUT R0, R2, 0x8, R19, 0xf8, !PT ;  /* 0x0000000802007812 */ /* 0x000fe400078ef813 */
[----:B------:R-:W-:Y:S01]  /*1a80*/  SHF.R.U32.HI R2, RZ, 0x3, R2 ;  /* 0x00000003ff027819 */ /* 0x000fe20000011602 */
[----:B------:R2:W-:Y:S01]  /*1a90*/  @P5 LDGSTS.E.BYPASS.LTC128B.128 [R241+0x5900], [R20.64], !P2 ;  /* 0x0590000014f15fae */ /* 0x0005e2000d101d48 */
[----:B------:R-:W-:Y:S01]  /*1aa0*/  LOP3.LUT R5, R14, 0xfffffffe, RZ, 0xc0, !PT ;  /* 0xfffffffe0e057812 */ /* 0x000fe200078ec0ff */
[----:B------:R-:W-:Y:S01]  /*1ab0*/  @P1 IMAD.WIDE.U32 R8, R193, 0x60, R8 ;  /* 0x00000060c1081825 */ /* 0x000fe200078e0008 */
[----:B------:R-:W-:Y:S02]  /*1ac0*/  @P4 IADD3 R7, R11, R7, RZ ;  /* 0x000000070b074210 */ /* 0x000fe40007ffe0ff */
[----:B------:R-:W-:-:S02]  /*1ad0*/  @P4 LEA R14, P0, R10, c[0x0][0x1c8], 0x1 ;  /* 0x000072000a0e4a11 */ /* 0x000fc400078008ff */
[----:B------:R-:W-:Y:S01]  /*1ae0*/  LOP3.LUT R16, R0, R2, RZ, 0x3c, !PT ;  /* 0x0000000200107212 */ /* 0x000fe200078e3cff */
[----:B-1----:R-:W-:Y:S01]  /*1af0*/  IMAD R13, R24, c[0x0][0x208], RZ ;  /* 0x00008200180d7a24 */ /* 0x002fe200078e02ff */
[----:B------:R-:W-:Y:S02]  /*1b00*/  IADD3 R5, R15, -R5, RZ ;  /* 0x800000050f057210 */ /* 0x000fe40007ffe0ff */
[----:B------:R-:W-:Y:S01]  /*1b10*/  SHF.L.U32 R0, R25, 0x6, RZ ;  /* 0x0000000619007819 */ /* 0x000fe200000006ff */
[C---:B------:R-:W-:Y:S01]  /*1b20*/  IMAD R13, R17.reuse, c[0x0][0x20c], R13 ;  /* 0x00008300110d7a24 */ /* 0x040fe200078e020d */
[----:B------:R-:W-:Y:S01]  /*1b30*/  @P4 LEA.HI.X R15, R10, c[0x0][0x1cc], R7, 0x1, P0 ;  /* 0x000073000a0f4a11 */ /* 0x000fe200000f0c07 */
[----:B------:R-:W-:Y:S01]  /*1b40*/  @P1 IMAD R7, R194, 0x60, RZ ;  /* 0x00000060c2071824 */ /* 0x000fe200078e02ff */
[----:B------:R-:W-:Y:S01]  /*1b50*/  LOP3.LUT R2, R0, 0x1c0, RZ, 0xc0, !PT ;  /* 0x000001c000027812 */ /* 0x000fe200078ec0ff */
[----:B------:R-:W-:Y:S01]  /*1b60*/  IMAD.WIDE.U32 R10, R17, c[0x0][0x208], RZ ;  /* 0x00008200110a7a25 */ /* 0x000fe200078e00ff */
[C---:B------:R-:W-:Y:S01]  /*1b70*/  LEA R0, R5.reuse, R16, 0x9 ;  /* 0x0000001005007211 */ /* 0x040fe200078e48ff */
[----:B------:R1:W-:Y:S01]  /*1b80*/  @P4 LDGSTS.E.BYPASS.LTC128B.128 [R241+0x6100], [R14.64], !P2 ;  /* 0x061000000ef14fae */ /* 0x0003e2000d101d48 */
[----:B------:R-:W-:-:S02]  /*1b90*/  SHF.L.U32 R16, R5, 0x3, RZ ;  /* 0x0000000305107819 */ /* 0x000fc400000006ff */
[----:B------:R-:W-:Y:S02]  /*1ba0*/  @P1 IADD3 R5, R9, R7, RZ ;  /* 0x0000000709051210 */ /* 0x000fe40007ffe0ff */
[----:B------:R-:W-:Y:S02]  /*1bb0*/  @P1 LEA R12, P0, R8, c[0x0][0x1c8], 0x1 ;  /* 0x00007200080c1a11 */ /* 0x000fe400078008ff */
[----:B------:R-:W-:Y:S01]  /*1bc0*/  IADD3 R7, R11, R13, RZ ;  /* 0x0000000d0b077210 */ /* 0x000fe20007ffe0ff */
[----:B------:R-:W-:Y:S01]  /*1bd0*/  IMAD.WIDE.U32 R10, R10, 0x70, R30 ;  /* 0x000000700a0a7825 */ /* 0x000fe200078e001e */
[----:B------:R-:W-:Y:S02]  /*1be0*/  @P1 LEA.HI.X R13, R8, c[0x0][0x1cc], R5, 0x1, P0 ;  /* 0x00007300080d1a11 */ /* 0x000fe400000f0c05 */
[----:B------:R-:W-:Y:S02]  /*1bf0*/  LOP3.LUT P3, RZ, R40, 0x2, RZ, 0xc0, !PT ;  /* 0x0000000228ff7812 */ /* 0x000fe4000786c0ff */
[----:B------:R-:W-:Y:S01]  /*1c00*/  SHF.L.U32 R119, R0, 0x1, RZ ;  /* 0x0000000100777819 */ /* 0x000fe200000006ff */
[----:B------:R3:W-:Y:S01]  /*1c10*/  @P1 LDGSTS.E.BYPASS.LTC128B.128 [R241+0x6900], [R12.64], !P2 ;  /* 0x069000000cf11fae */ /* 0x0007e2000d101d48 */
[----:B------:R-:W-:Y:S01]  /*1c20*/  IMAD R0, R7, 0x70, RZ ;  /* 0x0000007007007824 */ /* 0x000fe200078e02ff */
[----:B------:R-:W-:-:S02]  /*1c30*/  LOP3.LUT R8, R2, 0x8, R16, 0xf8, !PT ;  /* 0x0000000802087812 */ /* 0x000fc400078ef810 */
[----:B------:R-:W0:Y:S01]  /*1c40*/  LDGDEPBAR ;  /* 0x00000000000079af */ /* 0x000e220000000000 */
[----:B------:R-:W-:Y:S02]  /*1c50*/  IADD3 R5, R119, 0x3900, RZ ;  /* 0x0000390077057810 */ /* 0x000fe40007ffe0ff */
[----:B------:R-:W-:Y:S02]  /*1c60*/  SHF.R.U32.HI R2, RZ, 0x3, R2 ;  /* 0x00000003ff027819 */ /* 0x000fe40000011602 */
[----:B------:R-:W-:Y:S02]  /*1c70*/  LEA R16, P0, R10, c[0x0][0x1f8], 0x1 ;  /* 0x00007e000a107a11 */ /* 0x000fe400078008ff */
[----:B------:R-:W-:Y:S02]  /*1c80*/  IADD3 R0, R11, R0, RZ ;  /* 0x000000000b007210 */ /* 0x000fe40007ffe0ff */
[----:B------:R-:W-:Y:S02]  /*1c90*/  IADD3 R234, R119, 0x3920, RZ ;  /* 0x0000392077ea7810 */ /* 0x000fe40007ffe0ff */
[----:B------:R-:W-:-:S02]  /*1ca0*/  @P3 IADD3 R234, R5, -0x20, RZ ;  /* 0xffffffe005ea3810 */ /* 0x000fc40007ffe0ff */
[----:B------:R-:W-:Y:S02]  /*1cb0*/  LOP3.LUT R5, R8, R2, RZ, 0x3c, !PT ;  /* 0x0000000208057212 */ /* 0x000fe400078e3cff */
[----:B------:R-:W-:Y:S02]  /*1cc0*/  LEA.HI.X R17, R10, c[0x0][0x1fc], R0, 0x1, P0 ;  /* 0x00007f000a117a11 */ /* 0x000fe400000f0c00 */
[----:B------:R-:W-:Y:S02]  /*1cd0*/  SHF.L.U32 R2, R26, 0x6, RZ ;  /* 0x000000061a027819 */ /* 0x000fe400000006ff */
[----:B------:R-:W-:Y:S02]  /*1ce0*/  SHF.L.U32 R0, R190, 0x5, RZ ;  /* 0x00000005be007819 */ /* 0x000fe400000006ff */
[----:B------:R-:W-:Y:S02]  /*1cf0*/  LOP3.LUT R2, R2, 0xfffffe00, RZ, 0xc0, !PT ;  /* 0xfffffe0002027812 */ /* 0x000fe400078ec0ff */
[----:B------:R-:W-:Y:S01]  /*1d00*/  LOP3.LUT R0, R0, 0x7ffffc00, RZ, 0xc0, !PT ;  /* 0x7ffffc0000007812 */ /* 0x000fe200078ec0ff */
[----:B------:R-:W-:-:S04]  /*1d10*/  DEPBAR.LE SB0, 0x1 ;  /* 0x000080400000791a */ /* 0x000fc80000000000 */
[----:B------:R-:W-:-:S04]  /*1d20*/  DEPBAR.LE SB0, 0x0 ;  /* 0x000080000000791a */ /* 0x000fc80000000000 */
[----:B------:R-:W-:Y:S01]  /*1d30*/  BAR.SYNC.DEFER_BLOCKING 0x0 ;  /* 0x0000000000007b1d */ /* 0x000fe20000010000 */
[----:B------:R-:W-:Y:S02]  /*1d40*/  IADD3 R0, R5, R2, R0 ;  /* 0x0000000205007210 */ /* 0x000fe40007ffe000 */
[----:B------:R-:W-:Y:S02]  /*1d50*/  ISETP.GE.AND P3, PT, R6, c[0x0][0x1d4], PT ;  /* 0x0000750006007a0c */ /* 0x000fe40003f66270 */
[----:B------:R-:W-:Y:S02]  /*1d60*/  SHF.L.U32 R230, R0, 0x1, RZ ;  /* 0x0000000100e67819 */ /* 0x000fe400000006ff */
[----:B------:R-:W-:Y:S02]  /*1d70*/  ISETP.LT.OR P6, PT, R18, 0x1, P3 ;  /* 0x000000011200780c */ /* 0x000fe40001fc1670 */
[----:B---3--:R-:W-:Y:S02]  /*1d80*/  IADD3 R12, P1, R16, UR7, RZ ;  /* 0x00000007100c7c10 */ /* 0x008fe4000ff3e0ff */
[----:B------:R-:W-:-:S02]  /*1d90*/  LEA R233, R3, R230, 0x1 ;  /* 0x000000e603e97211 */ /* 0x000fc400078e08ff */
[----:B------:R-:W-:Y:S02]  /*1da0*/  ISETP.LT.OR P5, PT, R18, 0x11, P3 ;  /* 0x000000111200780c */ /* 0x000fe40001fa1670 */
[----:B------:R-:W-:Y:S02]  /*1db0*/  IADD3 R10, P4, R12, UR7, RZ ;  /* 0x000000070c0a7c10 */ /* 0x000fe4000ff9e0ff */
[----:B------:R-:W-:Y:S02]  /*1dc0*/  ISETP.LT.OR P0, PT, R18, 0x21, P3 ;  /* 0x000000211200780c */ /* 0x000fe40001f01670 */
[----:B------:R-:W-:Y:S02]  /*1dd0*/  IADD3.X R13, R17, UR5, RZ, P1, !PT ;  /* 0x00000005110d7c10 */ /* 0x000fe40008ffe4ff */
[----:B------:R-:W-:Y:S02]  /*1de0*/  IADD3 R8, P1, R10, UR7, RZ ;  /* 0x000000070a087c10 */ /* 0x000fe4000ff3e0ff */
[----:B------:R-:W-:Y:S01]  /*1df0*/  IADD3.X R11, R13, UR5, RZ, P4, !PT ;  /* 0x000000050d0b7c10 */ /* 0x000fe2000a7fe4ff */
[----:B------:R-:W-:Y:S01]  /*1e00*/  LDSM.16.M88.4 R36, [R230+0x7100] ;  /* 0x00710000e624783b */ /* 0x000fe20000000200 */
[----:B------:R-:W-:-:S02]  /*1e10*/  IADD3 R6, P4, R8, UR7, RZ ;  /* 0x0000000708067c10 */ /* 0x000fc4000ff9e0ff */
[----:B------:R-:W-:Y:S01]  /*1e20*/  IADD3.X R9, R11, UR5, RZ, P1, !PT ;  /* 0x000000050b097c10 */ /* 0x000fe20008ffe4ff */
[----:B------:R-:W3:Y:S01]  /*1e30*/  LDSM.16.M88.4 R48, [R119+0x3900] ;  /* 0x003900007730783b */ /* 0x000ee20000000200 */
[----:B------:R-:W-:Y:S02]  /*1e40*/  LOP3.LUT P1, RZ, R40, 0x4, RZ, 0xc0, !PT ;  /* 0x0000000428ff7812 */ /* 0x000fe4000782c0ff */
[----:B------:R-:W-:Y:S01]  /*1e50*/  IADD3.X R7, R9, UR5, RZ, P4, !PT ;  /* 0x0000000509077c10 */ /* 0x000fe2000a7fe4ff */
[----:B------:R-:W4:Y:S01]  /*1e60*/  LDSM.16.M88.4 R32, [R230+0x9100] ;  /* 0x00910000e620783b */ /* 0x000f220000000200 */
[----:B------:R-:W-:Y:S02]  /*1e70*/  ISETP.LT.OR P4, PT, R18, 0x51, P3 ;  /* 0x000000511200780c */ /* 0x000fe40001f81670 */
[----:B------:R-:W-:Y:S01]  /*1e80*/  MOV R0, 0x40 ;  /* 0x0000004000007802 */ /* 0x000fe20000000f00 */
[----:B------:R-:W-:Y:S01]  /*1e90*/  LDSM.16.M88.4 R80, [R119+0x4100] ;  /* 0x004100007750783b */ /* 0x000fe20000000200 */
[----:B------:R-:W-:-:S02]  /*1ea0*/  LEA R231, R4, R230, 0x1 ;  /* 0x000000e604e77211 */ /* 0x000fc400078e08ff */
[----:B------:R-:W-:Y:S01]  /*1eb0*/  SEL R0, R0, 0xffffffc0, !P1 ;  /* 0xffffffc000007807 */ /* 0x000fe20004800000 */
[----:B------:R-:W-:Y:S01]  /*1ec0*/  LDSM.16.M88.4 R88, [R119+0x4900] ;  /* 0x004900007758783b */ /* 0x000fe20000000200 */
[----:B------:R-:W-:Y:S02]  /*1ed0*/  LEA R232, R3, R231, 0x1 ;  /* 0x000000e703e87211 */ /* 0x000fe400078e08ff */
[----:B------:R-:W-:Y:S01]  /*1ee0*/  IADD3 R229, R119, R0, RZ ;  /* 0x0000000077e57210 */ /* 0x000fe20007ffe0ff */
[----:B------:R-:W-:Y:S01]  /*1ef0*/  LDSM.16.M88.4 R96, [R119+0x5100] ;  /* 0x005100007760783b */ /* 0x000fe20000000200 */
[----:B------:R-:W-:Y:S02]  /*1f00*/  IADD3 R228, R0, R234, RZ ;  /* 0x000000ea00e47210 */ /* 0x000fe40007ffe0ff */
[C---:B------:R-:W-:Y:S01]  /*1f10*/  IADD3 R240, R234.reuse, 0x800, RZ ;  /* 0x00000800eaf07810 */ /* 0x040fe20007ffe0ff */
[----:B------:R-:W-:Y:S01]  /*1f20*/  LDSM.16.M88.4 R104, [R119+0x5900] ;  /* 0x005900007768783b */ /* 0x000fe20000000200 */
[----:B------:R-:W-:-:S02]  /*1f30*/  IADD3 R239, R234, 0x1000, RZ ;  /* 0x00001000eaef7810 */ /* 0x000fc40007ffe0ff */
[C---:B------:R-:W-:Y:S01]  /*1f40*/  IADD3 R238, R234.reuse, 0x1800, RZ ;  /* 0x00001800eaee7810 */ /* 0x040fe20007ffe0ff */
[----:B------:R-:W-:Y:S01]  /*1f50*/  LDSM.16.M88.4 R120, [R119+0x6100] ;  /* 0x006100007778783b */ /* 0x000fe20000000200 */
[C---:B------:R-:W-:Y:S02]  /*1f60*/  IADD3 R237, R234.reuse, 0x2000, RZ ;  /* 0x00002000eaed7810 */ /* 0x040fe40007ffe0ff */
[C---:B------:R-:W-:Y:S01]  /*1f70*/  IADD3 R236, R234.reuse, 0x2800, RZ ;  /* 0x00002800eaec7810 */ /* 0x040fe20007ffe0ff */
[----:B------:R-:W-:Y:S01]  /*1f80*/  LDSM.16.M88.4 R128, [R119+0x6900] ;  /* 0x006900007780783b */ /* 0x000fe20000000200 */
[----:B------:R-:W-:-:S03]  /*1f90*/  IADD3 R235, R234, 0x3000, RZ ;  /* 0x00003000eaeb7810 */ /* 0x000fc60007ffe0ff */
[----:B------:R-:W-:Y:S04]  /*1fa0*/  LDSM.16.M88.4 R28, [R233+0x7100] ;  /* 0x00710000e91c783b */ /* 0x000fe80000000200 */
[----:B------:R-:W-:Y:S04]  /*1fb0*/  LDSM.16.M88.4 R24, [R233+0x9100] ;  /* 0x00910000e918783b */ /* 0x000fe80000000200 */
[----:B------:R-:W5:Y:S01]  /*1fc0*/  LDSM.16.M88.4 R52, [R234] ;  /* 0x00000000ea34783b */ /* 0x000f620000000200 */
[----:B---3--:R-:W-:Y:S03]  /*1fd0*/  HMMA.16816.F32.BF16 R68, R36, R50, RZ ;  /* 0x000000322444723c */ /* 0x008fe600000418ff */
[----:B------:R-:W-:Y:S04]  /*1fe0*/  LDSM.16.M88.4 R84, [R234+0x800] ;  /* 0x00080000ea54783b */ /* 0x000fe80000000200 */
[----:B------:R-:W-:Y:S01]  /*1ff0*/  LDSM.16.M88.4 R92, [R234+0x1000] ;  /* 0x00100000ea5c783b */ /* 0x000fe20000000200 */
[----:B----4-:R-:W-:Y:S03]  /*2000*/  HMMA.16816.F32.BF16 R56, R32, R48, RZ ;  /* 0x000000302038723c */ /* 0x010fe600000418ff */
[----:B------:R-:W-:Y:S04]  /*2010*/  LDSM.16.M88.4 R100, [R234+0x1800] ;  /* 0x00180000ea64783b */ /* 0x000fe80000000200 */
[----:B------:R-:W-:Y:S04]  /*2020*/  LDSM.16.M88.4 R108, [R234+0x2000] ;  /* 0x00200000ea6c783b */ /* 0x000fe80000000200 */
[----:B------:R-:W-:Y:S04]  /*2030*/  LDSM.16.M88.4 R124, [R234+0x2800] ;  /* 0x00280000ea7c783b */ /* 0x000fe80000000200 */
[----:B------:R-:W-:Y:S04]  /*2040*/  LDSM.16.M88.4 R132, [R234+0x3000] ;  /* 0x00300000ea84783b */ /* 0x000fe80000000200 */
[----:B------:R-:W-:Y:S01]  /*2050*/  @!PT LDS RZ, [RZ] ;  /* 0x00000000fffff984 */ /* 0x000fe20000000800 */
[----:B------:R-:W-:Y:S01]  /*2060*/  @!PT LDS RZ, [RZ] ;  /* 0x00000000fffff984 */ /* 0x000fe20000000800 */
[----:B------:R-:W-:Y:S01]  /*2070*/  @!PT LDS RZ, [RZ] ;  /* 0x00000000fffff984 */ /* 0x000fe20000000800 */
[----:B------:R3:W-:Y:S01]  /*2080*/  LDGSTS.E.BYPASS.LTC128B.128 [R241+0x100], [R16.64], !P6 ;  /* 0x0010000010f17fae */ /* 0x0007e2000f101d48 */
[----:B------:R-:W-:-:S03]  /*2090*/  ISETP.LT.OR P6, PT, R18, 0x31, P3 ;  /* 0x000000311200780c */ /* 0x000fc60001fc1670 */
[----:B------:R1:W-:Y:S01]  /*20a0*/  LDGSTS.E.BYPASS.LTC128B.128 [R241+0x900], [R12.64], !P5 ;  /* 0x009000000cf17fae */ /* 0x0003e2000e901d48 */
[C---:B------:R-:W-:Y:S02]  /*20b0*/  ISETP.LT.OR P5, PT, R18.reuse, 0x41, P3 ;  /* 0x000000411200780c */ /* 0x040fe40001fa1670 */
[----:B------:R-:W-:Y:S01]  /*20c0*/  ISETP.LT.OR P3, PT, R18, 0x61, P3 ;  /* 0x000000611200780c */ /* 0x000fe20001f61670 */
[----:B------:R4:W-:Y:S01]  /*20d0*/  LDGSTS.E.BYPASS.LTC128B.128 [R241+0x1100], [R10.64], !P0 ;  /* 0x011000000af17fae */ /* 0x0009e2000c101d48 */
[----:B-----5:R-:W-:Y:S05]  /*20e0*/  HMMA.16816.F32.BF16 R56, R24, R52, R56 ;  /* 0x000000341838723c */ /* 0x020fea0000041838 */
[----:B------:R5:W-:Y:S04]  /*20f0*/  LDGSTS.E.BYPASS.LTC128B.128 [R241+0x1900], [R8.64], !P6 ;  /* 0x0190000008f17fae */ /* 0x000be8000f101d48 */
[----:B------:R2:W-:Y:S01]  /*2100*/  LDGSTS.E.BYPASS.LTC128B.128 [R241+0x2100], [R6.64], !P5 ;  /* 0x0210000006f17fae */ /* 0x0005e2000e901d48 */
[----:B-1----:R-:W-:Y:S01]  /*2110*/  HMMA.16816.F32.BF16 R12, R36, R48, RZ ;  /* 0x00000030240c723c */ /* 0x002fe200000418ff */
[----:B----4-:R-:W-:-:S04]  /*2120*/  IADD3 R10, P0, R6, UR7, RZ ;  /* 0x00000007060a7c10 */ /* 0x010fc8000ff1e0ff */
[----:B------:R-:W-:Y:S02]  /*2130*/  IADD3.X R11, R7, UR5, RZ, P0, !PT ;  /* 0x00000005070b7c10 */ /* 0x000fe400087fe4ff */
[----:B-----5:R-:W-:Y:S02]  /*2140*/  IADD3 R8, P1, R10, UR7, RZ ;  /* 0x000000070a087c10 */ /* 0x020fe4000ff3e0ff */
[----:B------:R-:W-:Y:S01]  /*2150*/  ISETP.GE.AND P0, PT, R112, 0x71, PT ;  /* 0x000000717000780c */ /* 0x000fe20003f06270 */
[----:B------:R1:W-:Y:S01]  /*2160*/  LDGSTS.E.BYPASS.LTC128B.128 [R241+0x2900], [R10.64], !P4 ;  /* 0x029000000af17fae */ /* 0x0003e2000e101d48 */
[----:B------:R-:W-:-:S05]  /*2170*/  IADD3.X R9, R11, UR5, RZ, P1, !PT ;  /* 0x000000050b097c10 */ /* 0x000fca0008ffe4ff */
[----:B------:R1:W-:Y:S04]  /*2180*/  LDGSTS.E.BYPASS.LTC128B.128 [R241+0x3100], [R8.64], !P3 ;  /* 0x0310000008f17fae */ /* 0x0003e8000d901d48 */
[----:B------:R-:W-:Y:S04]  /*2190*/  LDSM.16.M88.4 R40, [R229+0x3900] ;  /* 0x00390000e528783b */ /* 0x000fe80000000200 */
[----:B------:R-:W-:Y:S01]  /*21a0*/  HMMA.16816.F32.BF16 R60, R28, R52, R12 ;  /* 0x000000341c3c723c */ /* 0x000fe2000004180c */
[----:B--2---:R-:W2:Y:S04]  /*21b0*/  LDSM.16.M88.4 R20, [R231+0x7100] ;  /* 0x00710000e714783b */ /* 0x004ea80000000200 */
[----:B---3--:R-:W3:Y:S04]  /*21c0*/  LDSM.16.M88.4 R16, [R231+0x9100] ;  /* 0x00910000e710783b */ /* 0x008ee80000000200 */
[----:B------:R-:W-:Y:S04]  /*21d0*/  LDSM.16.M88.4 R44, [R228] ;  /* 0x00000000e42c783b */ /* 0x000fe80000000200 */
[----:B------:R-:W4:Y:S04]  /*21e0*/  LDSM.16.M88.4 R12, [R232+0x7100] ;  /* 0x00710000e80c783b */ /* 0x000f280000000200 */
[----:B------:R-:W0:Y:S04]  /*21f0*/  LDGDEPBAR ;  /* 0x00000000000079af */ /* 0x000e280000000000 */
[----:B-1----:R-:W1:Y:S03]  /*2200*/  LDSM.16.M88.4 R8, [R232+0x9100] ;  /* 0x00910000e808783b */ /* 0x002e660000000200 */
[----:B--2---:R-:W-:Y:S08]  /*2210*/  HMMA.16816.F32.BF16 R64, R20, R40, R60 ;  /* 0x000000281440723c */ /* 0x004ff0000004183c */
[----:B------:R-:W-:Y:S08]  /*2220*/  HMMA.16816.F32.BF16 R60, R32, R50, RZ ;  /* 0x00000032203c723c */ /* 0x000ff000000418ff */
[----:B---3--:R-:W-:Y:S08]  /*2230*/  HMMA.16816.F32.BF16 R48, R16, R40, R56 ;  /* 0x000000281030723c */ /* 0x008ff00000041838 */
[----:B------:R-:W-:Y:S08]  /*2240*/  HMMA.16816.F32.BF16 R56, R28, R54, R68 ;  /* 0x000000361c38723c */ /* 0x000ff00000041844 */
[----:B----4-:R-:W-:Y:S08]  /*2250*/  HMMA.16816.F32.BF16 R68, R12, R44, R64 ;  /* 0x0000002c0c44723c */ /* 0x010ff00000041840 */
[----:B------:R-:W-:Y:S08]  /*2260*/  HMMA.16816.F32.BF16 R64, R24, R54, R60 ;  /* 0x000000361840723c */ /* 0x000ff0000004183c */
[----:B------:R-:W-:Y:S08]  /*2270*/  HMMA.16816.F32.BF16 R60, R36, R80, RZ ;  /* 0x00000050243c723c */ /* 0x000ff000000418ff */
[----:B-1----:R-:W-:Y:S01]  /*2280*/  HMMA.16816.F32.BF16 R76, R8, R44, R48 ;  /* 0x0000002c084c723c */ /* 0x002fe20000041830 */
        /* <DEDUP_REMOVED lines=9> */
[----:B------:R-:W5:Y:S01]  /*2320*/  LDSM.16.M88.4 R40, [R228+0x800] ;  /* 0x00080000e428783b */ /* 0x000f620000000200 */
[----:B--2---:R-:W-:-:S04]  /*2330*/  FMUL.FTZ R0, R70, c[0x0][0x320] ;  /* 0x0000c80046007a20 */ /* 0x004fc80000410000 */
[----:B------:R2:W2:Y:S10]  /*2340*/  MUFU.TANH R187, R0 ;  /* 0x0000000000bb7308 */ /* 0x0004b40000002400 */
[----:B-1----:R-:W-:Y:S08]  /*2350*/  HMMA.16816.F32.BF16 R60, R20, R48, R60 ;  /* 0x00000030143c723c */ /* 0x002ff0000004183c */
[----:B------:R-:W-:Y:S01]  /*2360*/  HMMA.16816.F32.BF16 R72, R8, R46, R64 ;  /* 0x0000002e0848723c */ /* 0x000fe20000041840 */
[----:B--2---:R-:W-:-:S07]  /*2370*/  FMUL.FTZ R0, R71, c[0x0][0x320] ;  /* 0x0000c80047007a20 */ /* 0x004fce0000410000 */
[----:B------:R-:W-:Y:S01]  /*2380*/  HMMA.16816.F32.BF16 R68, R12, R46, R52 ;  /* 0x0000002e0c44723c */ /* 0x000fe20000041834 */
[----:B------:R1:W2:Y:S07]  /*2390*/  MUFU.TANH R186, R0 ;  /* 0x0000000000ba7308 */ /* 0x0002ae0000002400 */
[----:B------:R-:W-:Y:S08]  /*23a0*/  HMMA.16816.F32.BF16 R52, R24, R84, R56 ;  /* 0x000000541834723c */ /* 0x000ff00000041838 */
[----:B------:R-:W-:Y:S01]  /*23b0*/  HMMA.16816.F32.BF16 R56, R36, R82, RZ ;  /* 0x000000522438723c */ /* 0x000fe200000418ff */
[----:B-1----:R-:W-:-:S04]  /*23c0*/  FMUL.FTZ R0, R76, c[0x0][0x320] ;  /* 0x0000c8004c007a20 */ /* 0x002fc80000410000 */
[----:B------:R1:W1:Y:S03]  /*23d0*/  MUFU.TANH R185, R0 ;  /* 0x0000000000b97308 */ /* 0x0002660000002400 */
[----:B------:R-:W-:Y:S08]  /*23e0*/  HMMA.16816.F32.BF16 R64, R32, R82, RZ ;  /* 0x000000522040723c */ /* 0x000ff000000418ff */
[----:B------:R-:W-:Y:S01]  /*23f0*/  HMMA.16816.F32.BF16 R44, R16, R48, R52 ;  /* 0x00000030102c723c */ /* 0x000fe20000041834 */
[----:B-1----:R-:W-:-:S07]  /*2400*/  FMUL.FTZ R0, R77, c[0x0][0x320] ;  /* 0x0000c8004d007a20 */ /* 0x002fce0000410000 */
[-C--:B------:R-:W-:Y:S01]  /*2410*/  HMMA.16816.F32.BF16 R52, R28, R86.reuse, R56 ;  /* 0x000000561c34723c */ /* 0x080fe20000041838 */
[----:B------:R1:W1:Y:S07]  /*2420*/  MUFU.TANH R184, R0 ;  /* 0x0000000000b87308 */ /* 0x00026e0000002400 */
[----:B------:R-:W-:Y:S08]  /*2430*/  HMMA.16816.F32.BF16 R64, R24, R86, R64 ;  /* 0x000000561840723c */ /* 0x000ff00000041840 */
[----:B------:R-:W-:Y:S01]  /*2440*/  HMMA.16816.F32.BF16 R56, R32, R88, RZ ;  /* 0x000000582038723c */ /* 0x000fe200000418ff */
[----:B-1----:R-:W-:-:S04]  /*2450*/  FMUL.FTZ R0, R78, c[0x0][0x320] ;  /* 0x0000c8004e007a20 */ /* 0x002fc80000410000 */
[----:B------:R1:W1:Y:S03]  /*2460*/  MUFU.TANH R180, R0 ;  /* 0x0000000000b47308 */ /* 0x0002660000002400 */
[-C--:B------:R-:W-:Y:S08]  /*2470*/  HMMA.16816.F32.BF16 R52, R20, R50.reuse, R52 ;  /* 0x000000321434723c */ /* 0x080ff00000041834 */
        /* <DEDUP_REMOVED lines=288> */
[C---:B------:R-:W-:Y:S07]  /*3680*/  HMMA.16816.F32.BF16 R40, R12.reuse, R48, R40 ;  /* 0x000000300c28723c */ /* 0x040fee0000041828 */
[----:B------:R-:W1:Y:S01]  /*3690*/  MUFU.TANH R56, R71 ;  /* 0x0000004700387308 */ /* 0x000e620000002400 */
[-C--:B------:R-:W-:Y:S07]  /*36a0*/  HMMA.16816.F32.BF16 R12, R12, R50.reuse, R20 ;  /* 0x000000320c0c723c */ /* 0x080fee0000041814 */
[----:B------:R5:W1:Y:S01]  /*36b0*/  MUFU.TANH R52, R0 ;  /* 0x0000000000347308 */ /* 0x000a620000002400 */
[----:B------:R-:W-:Y:S01]  /*36c0*/  HMMA.16816.F32.BF16 R8, R8, R50, R16 ;  /* 0x000000320808723c */ /* 0x000fe20000041810 */
[----:B------:R-:W-:-:S02]  /*36d0*/  FMUL.FTZ R24, R24, c[0x0][0x320] ;  /* 0x0000c80018187a20 */ /* 0x000fc40000410000 */
[----:B------:R-:W-:Y:S02]  /*36e0*/  FMUL.FTZ R25, R25, c[0x0][0x320] ;  /* 0x0000c80019197a20 */ /* 0x000fe40000410000 */
[----:B------:R-:W-:Y:S02]  /*36f0*/  FMUL.FTZ R26, R26, c[0x0][0x320] ;  /* 0x0000c8001a1a7a20 */ /* 0x000fe40000410000 */
[----:B------:R-:W1:Y:S01]  /*3700*/  MUFU.TANH R34, R24 ;  /* 0x0000001800227308 */ /* 0x000e620000002400 */
[----:B------:R-:W-:Y:S02]  /*3710*/  FMUL.FTZ R27, R27, c[0x0][0x320] ;  /* 0x0000c8001b1b7a20 */ /* 0x000fe40000410000 */
[----:B------:R-:W-:Y:S02]  /*3720*/  FMUL.FTZ R40, R40, c[0x0][0x320] ;  /* 0x0000c80028287a20 */ /* 0x000fe40000410000 */
[----:B------:R-:W-:Y:S02]  /*3730*/  FMUL.FTZ R41, R41, c[0x0][0x320] ;  /* 0x0000c80029297a20 */ /* 0x000fe40000410000 */
[----:B------:R-:W-:Y:S01]  /*3740*/  FMUL.FTZ R42, R42, c[0x0][0x320] ;  /* 0x0000c8002a2a7a20 */ /* 0x000fe20000410000 */
[----:B------:R-:W1:Y:S01]  /*3750*/  MUFU.TANH R35, R25 ;  /* 0x0000001900237308 */ /* 0x000e620000002400 */
[----:B-----5:R-:W-:-:S02]  /*3760*/  FMUL.FTZ R0, R43, c[0x0][0x320] ;  /* 0x0000c8002b007a20 */ /* 0x020fc40000410000 */
[----:B------:R-:W-:Y:S02]  /*3770*/  FMUL.FTZ R12, R12, c[0x0][0x320] ;  /* 0x0000c8000c0c7a20 */ /* 0x000fe40000410000 */
[----:B------:R-:W-:Y:S02]  /*3780*/  FMUL.FTZ R13, R13, c[0x0][0x320] ;  /* 0x0000c8000d0d7a20 */ /* 0x000fe40000410000 */
[----:B------:R-:W-:Y:S01]  /*3790*/  FMUL.FTZ R14, R14, c[0x0][0x320] ;  /* 0x0000c8000e0e7a20 */ /* 0x000fe20000410000 */
[----:B------:R-:W1:Y:S01]  /*37a0*/  MUFU.TANH R37, R26 ;  /* 0x0000001a00257308 */ /* 0x000e620000002400 */
[----:B------:R-:W-:Y:S02]  /*37b0*/  FMUL.FTZ R15, R15, c[0x0][0x320] ;  /* 0x0000c8000f0f7a20 */ /* 0x000fe40000410000 */
[----:B------:R-:W-:Y:S02]  /*37c0*/  FMUL.FTZ R8, R8, c[0x0][0x320] ;  /* 0x0000c80008087a20 */ /* 0x000fe40000410000 */
[----:B------:R-:W-:-:S02]  /*37d0*/  FMUL.FTZ R9, R9, c[0x0][0x320] ;  /* 0x0000c80009097a20 */ /* 0x000fc40000410000 */
[----:B------:R-:W-:Y:S01]  /*37e0*/  FMUL.FTZ R10, R10, c[0x0][0x320] ;  /* 0x0000c8000a0a7a20 */ /* 0x000fe20000410000 */
[----:B------:R-:W1:Y:S01]  /*37f0*/  MUFU.TANH R36, R27 ;  /* 0x0000001b00247308 */ /* 0x000e620000002400 */
[----:B------:R-:W-:-:S07]  /*3800*/  FMUL.FTZ R11, R11, c[0x0][0x320] ;  /* 0x0000c8000b0b7a20 */ /* 0x000fce0000410000 */
[----:B------:R-:W1:Y:S08]  /*3810*/  MUFU.TANH R33, R40 ;  /* 0x0000002800217308 */ /* 0x000e700000002400 */
        /* <DEDUP_REMOVED lines=10> */
[----:B------:R5:W1:Y:S02]  /*38c0*/  MUFU.TANH R48, R0 ;  /* 0x0000000000307308 */ /* 0x000a640000002400 */
[----:B-----5:R-:W-:Y:S01]  /*38d0*/  LOP3.LUT R0, R5, R2, RZ, 0xfc, !PT ;  /* 0x0000000205007212 */ /* 0x020fe200078efcff */
        /* <DEDUP_REMOVED lines=12> */
[----:B------:R-:W-:Y:S02]  /*39a0*/  LEA.HI.X R7, R8, c[0x0][0x1cc], R2, 0x1, P1 ;  /* 0x0000730008077a11 */ /* 0x000fe400008f0c02 */
[----:B------:R-:W-:-:S03]  /*39b0*/  IADD3 R12, P1, R14, R18, RZ ;  /* 0x000000120e0c7210 */ /* 0x000fc60007f3e0ff */
[----:B------:R-:W-:Y:S01]  /*39c0*/  IMAD.X R15, R5, 0x1, R7, P3 ;  /* 0x00000001050f7824 */ /* 0x000fe200018e0607 */
[-C--:B------:R-:W-:Y:S01]  /*39d0*/  IADD3 R10, P3, R12, R18.reuse, RZ ;  /* 0x000000120c0a7210 */ /* 0x080fe20007f7e0ff */
[----:B------:R-:W-:Y:S01]  /*39e0*/  @!PT LDS RZ, [RZ] ;  /* 0x00000000fffff984 */ /* 0x000fe20000000800 */
[----:B------:R-:W-:Y:S01]  /*39f0*/  @!PT LDS RZ, [RZ] ;  /* 0x00000000fffff984 */ /* 0x000fe20000000800 */
[----:B------:R-:W-:Y:S01]  /*3a00*/  @!PT LDS RZ, [RZ] ;  /* 0x00000000fffff984 */ /* 0x000fe20000000800 */
[----:B------:R1:W-:Y:S02]  /*3a10*/  LDGSTS.E.BYPASS.LTC128B.128 [R241+0x3900], [R6.64], !P2 ;  /* 0x0390000006f17fae */ /* 0x0003e4000d101d48 */
[--C-:B------:R-:W-:Y:S01]  /*3a20*/  IMAD.X R13, R15, 0x1, R5.reuse, P1 ;  /* 0x000000010f0d7824 */ /* 0x100fe200008e0605 */
[----:B------:R-:W-:Y:S01]  /*3a30*/  IADD3 R8, P1, R10, R18, RZ ;  /* 0x000000120a087210 */ /* 0x000fe20007f3e0ff */
[----:B------:R2:W-:Y:S02]  /*3a40*/  LDGSTS.E.BYPASS.LTC128B.128 [R241+0x4100], [R14.64], !P2 ;  /* 0x041000000ef17fae */ /* 0x0005e4000d101d48 */
[--C-:B------:R-:W-:Y:S02]  /*3a50*/  IMAD.X R11, R13, 0x1, R5.reuse, P3 ;  /* 0x000000010d0b7824 */ /* 0x100fe400018e0605 */
[----:B------:R3:W-:Y:S02]  /*3a60*/  LDGSTS.E.BYPASS.LTC128B.128 [R241+0x4900], [R12.64], !P2 ;  /* 0x049000000cf17fae */ /* 0x0007e4000d101d48 */
[----:B------:R-:W-:-:S02]  /*3a70*/  IMAD.X R9, R11, 0x1, R5, P1 ;  /* 0x000000010b097824 */ /* 0x000fc400008e0605 */
[----:B------:R3:W-:Y:S04]  /*3a80*/  LDGSTS.E.BYPASS.LTC128B.128 [R241+0x5100], [R10.64], !P2 ;  /* 0x051000000af17fae */ /* 0x0007e8000d101d48 */
[----:B------:R3:W-:Y:S01]  /*3a90*/  LDGSTS.E.BYPASS.LTC128B.128 [R241+0x5900], [R8.64], !P2 ;  /* 0x0590000008f17fae */ /* 0x0007e2000d101d48 */
[----:B-1----:R-:W-:-:S04]  /*3aa0*/  IADD3 R6, P3, R8, R18, RZ ;  /* 0x0000001208067210 */ /* 0x002fc80007f7e0ff */
[----:B--2---:R-:W-:Y:S01]  /*3ab0*/  IADD3 R14, P1, R6, R18, RZ ;  /* 0x00000012060e7210 */ /* 0x004fe20007f3e0ff */
[----:B------:R-:W-:-:S04]  /*3ac0*/  IMAD.X R7, R9, 0x1, R5, P3 ;  /* 0x0000000109077824 */ /* 0x000fc800018e0605 */
[----:B------:R-:W-:Y:S01]  /*3ad0*/  IMAD.X R15, R7, 0x1, R5, P1 ;  /* 0x00000001070f7824 */ /* 0x000fe200008e0605 */
[----:B------:R3:W-:Y:S04]  /*3ae0*/  LDGSTS.E.BYPASS.LTC128B.128 [R241+0x6100], [R6.64], !P2 ;  /* 0x0610000006f17fae */ /* 0x0007e8000d101d48 */
[----:B------:R3:W-:Y:S03]  /*3af0*/  LDGSTS.E.BYPASS.LTC128B.128 [R241+0x6900], [R14.64], !P2 ;  /* 0x069000000ef17fae */ /* 0x0007e6000d101d48 */
.L_x_31:
[----:B-1234-:R-:W-:Y:S01]  /*3b00*/  LOP3.LUT R2, R190, 0xffffffe0, RZ, 0xc0, !PT ;  /* 0xffffffe0be027812 */ /* 0x01efe200078ec0ff */
[----:B------:R-:W-:Y:S01]  /*3b10*/  IMAD.IADD R6, R112, 0x1, R156 ;  /* 0x0000000170067824 */ /* 0x000fe200078e029c */
[----:B------:R-:W0:Y:S01]  /*3b20*/  LDGDEPBAR ;  /* 0x00000000000079af */ /* 0x000e220000000000 */
[----:B------:R-:W-:Y:S02]  /*3b30*/  IMAD.SHL.U32 R224, R0, 0x2, RZ ;  /* 0x0000000200e07824 */ /* 0x000fe400078e00ff */
[----:B------:R-:W-:-:S02]  /*3b40*/  IMAD.IADD R2, R192, 0x1, -R2 ;  /* 0x00000001c0027824 */ /* 0x000fc400078e0a02 */
[--C-:B------:R-:W-:Y:S02]  /*3b50*/  IMAD R225, R4, 0x2, R224.reuse ;  /* 0x0000000204e17824 */ /* 0x100fe400078e02e0 */
[C---:B------:R-:W-:Y:S01]  /*3b60*/  IMAD R227, R3.reuse, 0x2, R224 ;  /* 0x0000000203e37824 */ /* 0x040fe200078e02e0 */
[----:B------:R-:W-:Y:S01]  /*3b70*/  SHF.R.S32.HI R5, RZ, 0x1f, R2 ;  /* 0x0000001fff057819 */ /* 0x000fe20000011402 */
[----:B------:R-:W-:-:S03]  /*3b80*/  IMAD R226, R3, 0x2, R225 ;  /* 0x0000000203e27824 */ /* 0x000fc600078e02e1 */
[----:B------:R-:W-:-:S04]  /*3b90*/  LEA.HI R5, R5, R2, RZ, 0x2 ;  /* 0x0000000205057211 */ /* 0x000fc800078f10ff */
[----:B------:R-:W-:-:S05]  /*3ba0*/  LOP3.LUT R5, R5, 0x7ffffffc, RZ, 0xc0, !PT ;  /* 0x7ffffffc05057812 */ /* 0x000fca00078ec0ff */
[----:B------:R-:W-:-:S04]  /*3bb0*/  IMAD.IADD R2, R2, 0x1, -R5 ;  /* 0x0000000102027824 */ /* 0x000fc800078e0a05 */
[----:B------:R-:W-:-:S05]  /*3bc0*/  IMAD R2, R2, -0x2, R6 ;  /* 0xfffffffe02027824 */ /* 0x000fca00078e0206 */
[C---:B------:R-:W-:Y:S02]  /*3bd0*/  ISETP.GT.AND P4, PT, R2.reuse, RZ, PT ;  /* 0x000000ff0200720c */ /* 0x040fe40003f84270 */
[C---:B------:R-:W-:Y:S02]  /*3be0*/  ISETP.GT.AND P3, PT, R2.reuse, 0x1, PT ;  /* 0x000000010200780c */ /* 0x040fe40003f64270 */
[----:B------:R-:W-:Y:S02]  /*3bf0*/  ISETP.GT.AND P1, PT, R2, 0x8, PT ;  /* 0x000000080200780c */ /* 0x000fe40003f24270 */
[----:B------:R-:W-:Y:S02]  /*3c00*/  FSEL R10, R189, -INF , P4 ;  /* 0xff800000bd0a7808 */ /* 0x000fe40002000000 */
[----:B------:R-:W-:Y:S02]  /*3c10*/  FSEL R11, R188, -INF , P3 ;  /* 0xff800000bc0b7808 */ /* 0x000fe40001800000 */
[----:B------:R-:W-:-:S02]  /*3c20*/  ISETP.GT.AND P6, PT, R2, 0x9, PT ;  /* 0x000000090200780c */ /* 0x000fc40003fc4270 */
[----:B------:R-:W-:Y:S02]  /*3c30*/  FSEL R12, R183, -INF , P1 ;  /* 0xff800000b70c7808 */ /* 0x000fe40000800000 */
[----:B------:R-:W-:Y:S02]  /*3c40*/  FMNMX.FTZ R70, R10, R11, !PT ;  /* 0x0000000b0a467209 */ /* 0x000fe40007810000 */
[----:B------:R-:W-:Y:S02]  /*3c50*/  ISETP.GT.AND P5, PT, R2, 0x10, PT ;  /* 0x000000100200780c */ /* 0x000fe40003fa4270 */
[----:B------:R-:W-:Y:S02]  /*3c60*/  FSEL R13, R182, -INF , P6 ;  /* 0xff800000b60d7808 */ /* 0x000fe40003000000 */
[----:B------:R-:W-:Y:S02]  /*3c70*/  FMNMX.FTZ R70, R12, R70, !PT ;  /* 0x000000460c467209 */ /* 0x000fe40007810000 */
[----:B------:R-:W-:-:S02]  /*3c80*/  FSEL R21, R180, -INF , P4 ;  /* 0xff800000b4157808 */ /* 0x000fc40002000000 */
        /* <DEDUP_REMOVED lines=28> */
[----:B------:R-:W-:Y:S02]  /*3e50*/  FSEL R116, R159, -INF , P6 ;  /* 0xff8000009f747808 */ /* 0x000fe40003000000 */
[----:B------:R-:W-:-:S02]  /*3e60*/  FMNMX.FTZ R70, R31, R70, !PT ;  /* 0x000000461f467209 */ /* 0x000fc40007810000 */
[----:B------:R-:W-:Y:S02]  /*3e70*/  FSEL R92, R165, -INF , P4 ;  /* 0xff800000a55c7808 */ /* 0x000fe40002000000 */
[----:B------:R-:W-:Y:S02]  /*3e80*/  FSEL R45, R168, -INF , P4 ;  /* 0xff800000a82d7808 */ /* 0x000fe40002000000 */
[----:B------:R-:W-:Y:S02]  /*3e90*/  FSEL R99, R170, -INF , P4 ;  /* 0xff800000aa637808 */ /* 0x000fe40002000000 */
[----:B------:R-:W-:Y:S02]  /*3ea0*/  FSEL R112, R113, -INF , P6 ;  /* 0xff80000071707808 */ /* 0x000fe40003000000 */
[----:B------:R-:W-:Y:S02]  /*3eb0*/  ISETP.GT.AND P4, PT, R2, 0x28, PT ;  /* 0x000000280200780c */ /* 0x000fe40003f84270 */
[----:B------:R-:W-:-:S02]  /*3ec0*/  FSEL R113, R117, -INF , P5 ;  /* 0xff80000075717808 */ /* 0x000fc40002800000 */
[----:B------:R-:W-:Y:S02]  /*3ed0*/  FSEL R117, R160, -INF , P5 ;  /* 0xff800000a0757808 */ /* 0x000fe40002800000 */
[----:B------:R-:W-:Y:S02]  /*3ee0*/  FMNMX.FTZ R70, R116, R70, !PT ;  /* 0x0000004674467209 */ /* 0x000fe40007810000 */
[----:B------:R-:W-:Y:S02]  /*3ef0*/  FSEL R96, R157, -INF , P3 ;  /* 0xff8000009d607808 */ /* 0x000fe40001800000 */
[----:B------:R-:W-:Y:S02]  /*3f00*/  FSEL R46, R162, -INF , P3 ;  /* 0xff800000a22e7808 */ /* 0x000fe40001800000 */
[----:B------:R-:W-:Y:S02]  /*3f10*/  FSEL R104, R164, -INF , P3 ;  /* 0xff800000a4687808 */ /* 0x000fe40001800000 */
[----:B------:R-:W-:-:S02]  /*3f20*/  FSEL R110, R118, -INF , P4 ;  /* 0xff800000766e7808 */ /* 0x000fc40002000000 */
[----:B------:R-:W-:Y:S02]  /*3f30*/  ISETP.GT.AND P3, PT, R2, 0x29, PT ;  /* 0x000000290200780c */ /* 0x000fe40003f64270 */
[----:B------:R-:W-:Y:S02]  /*3f40*/  FSEL R118, R149, -INF , P4 ;  /* 0xff80000095767808 */ /* 0x000fe40002000000 */
[----:B------:R-:W-:Y:S02]  /*3f50*/  FMNMX.FTZ R70, R117, R70, !PT ;  /* 0x0000004675467209 */ /* 0x000fe40007810000 */
[----:B------:R-:W-:Y:S02]  /*3f60*/  FSEL R97, R158, -INF , P1 ;  /* 0xff8000009e617808 */ /* 0x000fe40000800000 */
[----:B------:R-:W-:Y:S02]  /*3f70*/  FSEL R47, R161, -INF , P1 ;  /* 0xff800000a12f7808 */ /* 0x000fe40000800000 */
[----:B------:R-:W-:-:S02]  /*3f80*/  FSEL R105, R163, -INF , P1 ;  /* 0xff800000a3697808 */ /* 0x000fc40000800000 */
[----:B------:R-:W-:Y:S02]  /*3f90*/  ISETP.GT.AND P1, PT, R2, 0x30, PT ;  /* 0x000000300200780c */ /* 0x000fe40003f24270 */
[----:B------:R-:W-:Y:S02]  /*3fa0*/  FSEL R124, R152, -INF , P3 ;  /* 0xff800000987c7808 */ /* 0x000fe40001800000 */
[----:B------:R-:W-:Y:S02]  /*3fb0*/  FMNMX.FTZ R70, R118, R70, !PT ;  /* 0x0000004676467209 */ /* 0x000fe40007810000 */
[----:B------:R-:W-:Y:S02]  /*3fc0*/  FSEL R125, R155, -INF , P6 ;  /* 0xff8000009b7d7808 */ /* 0x000fe40003000000 */
[----:B------:R-:W-:Y:S02]  /*3fd0*/  ISETP.GT.AND P6, PT, R2, 0x31, PT ;  /* 0x000000310200780c */ /* 0x000fe40003fc4270 */
[----:B------:R-:W-:-:S02]  /*3fe0*/  FSEL R129, R142, -INF , P1 ;  /* 0xff8000008e817808 */ /* 0x000fc40000800000 */
[----:B------:R-:W-:Y:S02]  /*3ff0*/  FMNMX.FTZ R70, R124, R70, !PT ;  /* 0x000000467c467209 */ /* 0x000fe40007810000 */
[----:B------:R-:W-:Y:S02]  /*4000*/  FSEL R109, R153, -INF , P5 ;  /* 0xff800000996d7808 */ /* 0x000fe40002800000 */
[----:B------:R-:W-:Y:S02]  /*4010*/  FSEL R126, R154, -INF , P5 ;  /* 0xff8000009a7e7808 */ /* 0x000fe40002800000 */
[----:B------:R-:W-:Y:S02]  /*4020*/  ISETP.GT.AND P5, PT, R2, 0x38, PT ;  /* 0x000000380200780c */ /* 0x000fe40003fa4270 */
        /* <DEDUP_REMOVED lines=52> */
[----:B------:R-:W-:Y:S02]  /*4370*/  FSEL R222, R68, -INF , P1 ;  /* 0xff80000044de7808 */ /* 0x000fe40000800000 */
[----:B------:R-:W-:Y:S02]  /*4380*/  ISETP.GT.AND P4, PT, R2, 0x59, PT ;  /* 0x000000590200780c */ /* 0x000fe40003f84270 */
        /* <DEDUP_REMOVED lines=10> */
[C---:B------:R-:W-:Y:S02]  /*4430*/  ISETP.GT.AND P5, PT, R2.reuse, 0x61, PT ;  /* 0x000000610200780c */ /* 0x040fe40003fa4270 */
[----:B------:R-:W-:Y:S02]  /*4440*/  FSEL R196, R33, -INF , P6 ;  /* 0xff80000021c47808 */ /* 0x000fe40003000000 */
[----:B------:R-:W-:Y:S02]  /*4450*/  FMNMX.FTZ R70, R223, R70, !PT ;  /* 0x00000046df467209 */ /* 0x000fe40007810000 */
[----:B------:R-:W-:Y:S01]  /*4460*/  ISETP.GT.AND P4, PT, R2, 0x68, PT ;  /* 0x000000680200780c */ /* 0x000fe20003f84270 */
[----:B------:R-:W-:Y:S01]  /*4470*/  IMAD.MOV.U32 R4, RZ, RZ, R196 ;  /* 0x000000ffff047224 */ /* 0x000fe200078e00c4 */
[----:B------:R-:W-:-:S02]  /*4480*/  FSEL R197, R32, -INF , P5 ;  /* 0xff80000020c57808 */ /* 0x000fc40002800000 */
[----:B------:R-:W-:Y:S02]  /*4490*/  FMNMX.FTZ R70, R196, R70, !PT ;  /* 0x00000046c4467209 */ /* 0x000fe40007810000 */
[----:B------:R-:W-:Y:S02]  /*44a0*/  FSEL R178, R79, -INF , P3 ;  /* 0xff8000004fb27808 */ /* 0x000fe40001800000 */
[----:B------:R-:W-:Y:S02]  /*44b0*/  FSEL R172, R77, -INF , P3 ;  /* 0xff8000004dac7808 */ /* 0x000fe40001800000 */
[----:B------:R-:W-:Y:S02]  /*44c0*/  FSEL R249, R73, -INF , P3 ;  /* 0xff80000049f97808 */ /* 0x000fe40001800000 */
[----:B------:R-:W-:Y:S02]  /*44d0*/  ISETP.GT.AND P3, PT, R2, 0x69, PT ;  /* 0x000000690200780c */ /* 0x000fe40003f64270 */
[----:B------:R-:W-:-:S02]  /*44e0*/  FSEL R195, R17, -INF , P4 ;  /* 0xff80000011c37808 */ /* 0x000fc40002000000 */
[----:B------:R-:W-:Y:S02]  /*44f0*/  FMNMX.FTZ R70, R197, R70, !PT ;  /* 0x00000046c5467209 */ /* 0x000fe40007810000 */
[----:B------:R-:W-:Y:S02]  /*4500*/  FSEL R187, R16, -INF , P3 ;  /* 0xff80000010bb7808 */ /* 0x000fe40001800000 */
[----:B------:R-:W-:Y:S02]  /*4510*/  FMNMX.FTZ R70, R195, R70, !PT ;  /* 0x00000046c3467209 */ /* 0x000fe40007810000 */
[----:B------:R-:W-:Y:S02]  /*4520*/  FMNMX.FTZ R68, R15, R18, !PT ;  /* 0x000000120f447209 */ /* 0x000fe40007810000 */
[----:B------:R-:W-:Y:S02]  /*4530*/  FMNMX.FTZ R70, R187, R70, !PT ;  /* 0x00000046bb467209 */ /* 0x000fe40007810000 */
[----:B------:R-:W-:-:S02]  /*4540*/  FMNMX.FTZ R68, R19, R68, !PT ;  /* 0x0000004413447209 */ /* 0x000fc40007810000 */
[----:B------:R-:W-:Y:S01]  /*4550*/  FSEL R176, R66, -INF , P1 ;  /* 0xff80000042b07808 */ /* 0x000fe20000800000 */
[----:B------:R-:W1:Y:S01]  /*4560*/  SHFL.BFLY PT, R5, R70, 0x2, 0x1f ;  /* 0x0c401f0046057f89 */ /* 0x000e6200000e0000 */
[----:B------:R-:W-:Y:S02]  /*4570*/  FMNMX.FTZ R68, R20, R68, !PT ;  /* 0x0000004414447209 */ /* 0x000fe40007810000 */
[----:B------:R-:W-:Y:S02]  /*4580*/  FSEL R171, R64, -INF , P1 ;  /* 0xff80000040ab7808 */ /* 0x000fe40000800000 */
[----:B------:R-:W-:Y:S02]  /*4590*/  FMNMX.FTZ R68, R44, R68, !PT ;  /* 0x000000442c447209 */ /* 0x000fe40007810000 */
[----:B------:R-:W-:Y:S02]  /*45a0*/  FSEL R245, R60, -INF , P1 ;  /* 0xff8000003cf57808 */ /* 0x000fe40000800000 */
[----:B------:R-:W-:-:S02]  /*45b0*/  FMNMX.FTZ R68, R45, R68, !PT ;  /* 0x000000442d447209 */ /* 0x000fc40007810000 */
[----:B------:R-:W-:Y:S02]  /*45c0*/  FMNMX.FTZ R6, R40, R41, !PT ;  /* 0x0000002928067209 */ /* 0x000fe40007810000 */
[----:B------:R-:W-:Y:S02]  /*45d0*/  FMNMX.FTZ R68, R46, R68, !PT ;  /* 0x000000442e447209 */ /* 0x000fe40007810000 */
[----:B------:R-:W-:Y:S02]  /*45e0*/  FSEL R179, R34, -INF , P6 ;  /* 0xff80000022b37808 */ /* 0x000fe40003000000 */
[----:B------:R-:W-:Y:S02]  /*45f0*/  FMNMX.FTZ R68, R47, R68, !PT ;  /* 0x000000442f447209 */ /* 0x000fe40007810000 */
[----:B------:R-:W-:Y:S02]  /*4600*/  FSEL R182, R35, -INF , P5 ;  /* 0xff80000023b67808 */ /* 0x000fe40002800000 */
[----:B------:R-:W-:Y:S01]  /*4610*/  FMNMX.FTZ R68, R108, R68, !PT ;  /* 0x000000446c447209 */ /* 0x000fe20007810000 */
[----:B------:R-:W-:Y:S01]  /*4620*/  LDSM.16.MT88.4 R32, [R225+0x100] ;  /* 0x00010000e120783b */ /* 0x000fe20000004200 */
[----:B------:R-:W-:-:S02]  /*4630*/  FSEL R183, R24, -INF , P4 ;  /* 0xff80000018b77808 */ /* 0x000fc40002000000 */
[----:B-1----:R-:W-:Y:S02]  /*4640*/  FMNMX.FTZ R70, R70, R5, !PT ;  /* 0x0000000546467209 */ /* 0x002fe40007810000 */
[----:B------:R-:W-:Y:S02]  /*4650*/  FMNMX.FTZ R68, R109, R68, !PT ;  /* 0x000000446d447209 */ /* 0x000fe40007810000 */
[----:B------:R-:W-:Y:S01]  /*4660*/  FSEL R208, R25, -INF , P3 ;  /* 0xff80000019d07808 */ /* 0x000fe20001800000 */
[----:B------:R-:W1:Y:S01]  /*4670*/  SHFL.BFLY PT, R5, R70, 0x1, 0x1f ;  /* 0x0c201f0046057f89 */ /* 0x000e6200000e0000 */
[----:B------:R-:W-:Y:S02]  /*4680*/  FMNMX.FTZ R68, R110, R68, !PT ;  /* 0x000000446e447209 */ /* 0x000fe40007810000 */
[----:B------:R-:W-:Y:S02]  /*4690*/  FSEL R181, R37, -INF , P6 ;  /* 0xff80000025b57808 */ /* 0x000fe40003000000 */
[----:B------:R-:W-:-:S02]  /*46a0*/  FMNMX.FTZ R68, R111, R68, !PT ;  /* 0x000000446f447209 */ /* 0x000fc40007810000 */
[----:B------:R-:W-:Y:S02]  /*46b0*/  FSEL R180, R36, -INF , P5 ;  /* 0xff80000024b47808 */ /* 0x000fe40002800000 */
[----:B------:R-:W-:Y:S02]  /*46c0*/  FMNMX.FTZ R68, R131, R68, !PT ;  /* 0x0000004483447209 */ /* 0x000fe40007810000 */
[----:B------:R-:W-:Y:S02]  /*46d0*/  FSEL R209, R27, -INF , P4 ;  /* 0xff8000001bd17808 */ /* 0x000fe40002000000 */
[----:B------:R-:W-:Y:S02]  /*46e0*/  FMNMX.FTZ R68, R132, R68, !PT ;  /* 0x0000004484447209 */ /* 0x000fe40007810000 */
[----:B------:R-:W-:Y:S02]  /*46f0*/  FSEL R221, R26, -INF , P3 ;  /* 0xff8000001add7808 */ /* 0x000fe40001800000 */
[----:B------:R-:W-:Y:S01]  /*4700*/  FMNMX.FTZ R68, R133, R68, !PT ;  /* 0x0000004485447209 */ /* 0x000fe20007810000 */
[----:B------:R-:W-:Y:S01]  /*4710*/  LDSM.16.MT88.4 R24, [R227+0x100] ;  /* 0x00010000e318783b */ /* 0x000fe20000004200 */
[----:B------:R-:W-:-:S02]  /*4720*/  FSEL R219, R49, -INF , P6 ;  /* 0xff80000031db7808 */ /* 0x000fc40003000000 */
[----:B------:R-:W-:Y:S02]  /*4730*/  FMNMX.FTZ R68, R134, R68, !PT ;  /* 0x0000004486447209 */ /* 0x000fe40007810000 */
[----:B------:R-:W-:Y:S02]  /*4740*/  FSEL R215, R48, -INF , P5 ;  /* 0xff80000030d77808 */ /* 0x000fe40002800000 */
[----:B-1----:R-:W-:Y:S02]  /*4750*/  FMNMX.FTZ R70, R70, R5, !PT ;  /* 0x0000000546467209 */ /* 0x002fe40007810000 */
[----:B------:R-:W-:Y:S02]  /*4760*/  FMNMX.FTZ R5, R21, R22, !PT ;  /* 0x0000001615057209 */ /* 0x000fe40007810000 */
[----:B------:R-:W-:Y:S01]  /*4770*/  FMNMX.FTZ R68, R152, R68, !PT ;  /* 0x0000004498447209 */ /* 0x000fe20007810000 */
[----:B------:R-:W-:Y:S01]  /*4780*/  FMUL.FTZ R7, R70, c[0x0][0x2d0] ;  /* 0x0000b40046077a20 */ /* 0x000fe20000410000 */
[----:B------:R-:W-:-:S02]  /*4790*/  FMNMX.FTZ R5, R23, R5, !PT ;  /* 0x0000000517057209 */ /* 0x000fc40007810000 */
[----:B------:R-:W-:Y:S02]  /*47a0*/  FSETP.NEU.FTZ.AND P1, PT, R70, -INF , PT ;  /* 0xff8000004600780b */ /* 0x000fe40003f3d000 */
[----:B------:R-:W-:Y:S02]  /*47b0*/  FMNMX.FTZ R5, R28, R5, !PT ;  /* 0x000000051c057209 */ /* 0x000fe40007810000 */
[----:B------:R-:W-:Y:S02]  /*47c0*/  FMNMX.FTZ R68, R153, R68, !PT ;  /* 0x0000004499447209 */ /* 0x000fe40007810000 */
[----:B------:R-:W-:Y:S02]  /*47d0*/  FMNMX.FTZ R5, R71, R5, !PT ;  /* 0x0000000547057209 */ /* 0x000fe40007810000 */
[----:B------:R-:W-:Y:S02]  /*47e0*/  FSEL R7, R7, RZ, P1 ;  /* 0x000000ff07077208 */ /* 0x000fe40000800000 */
[----:B------:R-:W-:-:S02]  /*47f0*/  FMNMX.FTZ R5, R92, R5, !PT ;  /* 0x000000055c057209 */ /* 0x000fc40007810000 */
[----:B------:R-:W-:Y:S01]  /*4800*/  ISETP.GT.AND P1, PT, R2, 0x59, PT ;  /* 0x000000590200780c */ /* 0x000fe20003f24270 */
[----:B------:R-:W-:Y:S01]  /*4810*/  FFMA.FTZ R4, R4, c[0x0][0x2d0], -R7 ;  /* 0x0000b40004047a23 */ /* 0x000fe20000010807 */
        /* <DEDUP_REMOVED lines=9> */
[----:B------:R-:W-:Y:S02]  /*48b0*/  FSEL R164, R65, -INF , P1 ;  /* 0xff80000041a47808 */ /* 0x000fe40000800000 */
        /* <DEDUP_REMOVED lines=26> */
[----:B------:R-:W-:Y:S02]  /*4a60*/  FSEL R165, R52, -INF , P1 ;  /* 0xff80000034a57808 */ /* 0x000fe40000800000 */
[----:B------:R-:W-:Y:S01]  /*4a70*/  FMNMX.FTZ R2, R176, R2, !PT ;  /* 0x00000002b0027209 */ /* 0x000fe20007810000 */
[----:B------:R-:W1:Y:S01]  /*4a80*/  SHFL.BFLY PT, R6, R68, 0x2, 0x1f ;  /* 0x0c401f0044067f89 */ /* 0x000e6200000e0000 */
        /* <DEDUP_REMOVED lines=11> */
[----:B------:R-:W-:Y:S01]  /*4b40*/  FSEL R170, R56, -INF , P1 ;  /* 0xff80000038aa7808 */ /* 0x000fe20000800000 */
[----:B------:R-:W2:Y:S01]  /*4b50*/  SHFL.BFLY PT, R8, R2, 0x2, 0x1f ;  /* 0x0c401f0002087f89 */ /* 0x000ea200000e0000 */
[----:B------:R-:W-:Y:S02]  /*4b60*/  FMNMX.FTZ R5, R166, R5, !PT ;  /* 0x00000005a6057209 */ /* 0x000fe40007810000 */
[----:B-1----:R-:W-:Y:S01]  /*4b70*/  FMNMX.FTZ R68, R68, R6, !PT ;  /* 0x0000000644447209 */ /* 0x002fe20007810000 */
[----:B------:R-:W-:Y:S01]  /*4b80*/  FFMA.FTZ R6, R10, c[0x0][0x2d0], -R7 ;  /* 0x0000b4000a067a23 */ /* 0x000fe20000010807 */
[----:B------:R-:W-:-:S02]  /*4b90*/  FMNMX.FTZ R5, R167, R5, !PT ;  /* 0x00000005a7057209 */ /* 0x000fc40007810000 */
[----:B------:R-:W-:Y:S01]  /*4ba0*/  FSEL R210, R39, -INF , P4 ;  /* 0xff80000027d27808 */ /* 0x000fe20002000000 */
[----:B------:R-:W1:Y:S01]  /*4bb0*/  SHFL.BFLY PT, R9, R68, 0x1, 0x1f ;  /* 0x0c201f0044097f89 */ /* 0x000e6200000e0000 */
[----:B------:R-:W-:Y:S01]  /*4bc0*/  FMNMX.FTZ R5, R169, R5, !PT ;  /* 0x00000005a9057209 */ /* 0x000fe20007810000 */
[----:B------:R3:W-:Y:S01]  /*4bd0*/  MUFU.EX2 R243, R6 ;  /* 0x0000000600f37308 */ /* 0x0007e20000000800 */
[----:B------:R-:W-:Y:S02]  /*4be0*/  FSEL R207, R38, -INF , P3 ;  /* 0xff80000026cf7808 */ /* 0x000fe40001800000 */
[----:B------:R-:W-:Y:S01]  /*4bf0*/  FMNMX.FTZ R5, R250, R5, !PT ;  /* 0x00000005fa057209 */ /* 0x000fe20007810000 */
[----:B------:R-:W-:Y:S03]  /*4c00*/  LDSM.16.MT88.4 R36, [R226+0x100] ;  /* 0x00010000e224783b */ /* 0x000fe60000004200 */
[----:B------:R-:W-:-:S02]  /*4c10*/  FMNMX.FTZ R5, R249, R5, !PT ;  /* 0x00000005f9057209 */ /* 0x000fc40007810000 */
[----:B--2---:R-:W-:Y:S01]  /*4c20*/  FMNMX.FTZ R2, R2, R8, !PT ;  /* 0x0000000802027209 */ /* 0x004fe20007810000 */
[----:B---3--:R-:W-:-:S04]  /*4c30*/  FFMA.FTZ R6, R11, c[0x0][0x2d0], -R7 ;  /* 0x0000b4000b067a23 */ /* 0x008fc80000010807 */
[----:B------:R-:W2:Y:S01]  /*4c40*/  SHFL.BFLY PT, R11, R2, 0x1, 0x1f ;  /* 0x0c201f00020b7f89 */ /* 0x000ea200000e0000 */
[----:B------:R3:W4:Y:S01]  /*4c50*/  MUFU.EX2 R242, R6 ;  /* 0x0000000600f27308 */ /* 0x0007220000000800 */
[----:B-1----:R-:W-:-:S04]  /*4c60*/  FMNMX.FTZ R68, R68, R9, !PT ;  /* 0x0000000944447209 */ /* 0x002fc80007810000 */
[C---:B------:R-:W-:Y:S01]  /*4c70*/  FSETP.NEU.FTZ.AND P1, PT, R68.reuse, -INF , PT ;  /* 0xff8000004400780b */ /* 0x040fe20003f3d000 */
[----:B------:R-:W-:Y:S01]  /*4c80*/  FMUL.FTZ R9, R68, c[0x0][0x2d0] ;  /* 0x0000b40044097a20 */ /* 0x000fe20000410000 */
[----:B---3--:R-:W-:Y:S01]  /*4c90*/  FMNMX.FTZ R6, R245, R5, !PT ;  /* 0x00000005f5067209 */ /* 0x008fe20007810000 */
[--C-:B------:R-:W-:Y:S01]  /*4ca0*/  FFMA.FTZ R5, R12, c[0x0][0x2d0], -R7.reuse ;  /* 0x0000b4000c057a23 */ /* 0x100fe20000010807 */
[----:B----4-:R-:W-:Y:S02]  /*4cb0*/  F2FP.BF16.PACK_AB R12, R242, R243 ;  /* 0x000000f3f20c723e */ /* 0x010fe400000010ff */
[----:B------:R-:W-:Y:S01]  /*4cc0*/  FMNMX.FTZ R6, R170, R6, !PT ;  /* 0x00000006aa067209 */ /* 0x000fe20007810000 */
[----:B------:R1:W-:Y:S01]  /*4cd0*/  MUFU.EX2 R201, R5 ;  /* 0x0000000500c97308 */ /* 0x0003e20000000800 */
[----:B--2---:R-:W-:Y:S02]  /*4ce0*/  FMNMX.FTZ R2, R2, R11, !PT ;  /* 0x0000000b02027209 */ /* 0x004fe40007810000 */
[----:B-1----:R-:W-:Y:S01]  /*4cf0*/  FMNMX.FTZ R5, R219, R6, !PT ;  /* 0x00000006db057209 */ /* 0x002fe20007810000 */
[----:B------:R-:W-:-:S03]  /*4d00*/  FFMA.FTZ R6, R13, c[0x0][0x2d0], -R7 ;  /* 0x0000b4000d067a23 */ /* 0x000fc60000010807 */
[----:B------:R-:W-:Y:S01]  /*4d10*/  FMNMX.FTZ R5, R215, R5, !PT ;  /* 0x00000005d7057209 */ /* 0x000fe20007810000 */
[----:B------:R1:W2:Y:S03]  /*4d20*/  MUFU.EX2 R190, R6 ;  /* 0x0000000600be7308 */ /* 0x0002a60000000800 */
[----:B------:R-:W-:Y:S01]  /*4d30*/  FMNMX.FTZ R8, R210, R5, !PT ;  /* 0x00000005d2087209 */ /* 0x000fe20007810000 */
[----:B------:R-:W-:-:S03]  /*4d40*/  FFMA.FTZ R5, R14, c[0x0][0x2d0], -R7 ;  /* 0x0000b4000e057a23 */ /* 0x000fc60000010807 */
[----:B------:R-:W-:Y:S01]  /*4d50*/  FMNMX.FTZ R8, R207, R8, !PT ;  /* 0x00000008cf087209 */ /* 0x000fe20007810000 */
[----:B------:R3:W-:Y:S04]  /*4d60*/  MUFU.EX2 R200, R5 ;  /* 0x0000000500c87308 */ /* 0x0007e80000000800 */
[----:B------:R-:W4:Y:S01]  /*4d70*/  SHFL.BFLY PT, R10, R8, 0x2, 0x1f ;  /* 0x0c401f00080a7f89 */ /* 0x000f2200000e0000 */
[----:B-1----:R-:W-:Y:S02]  /*4d80*/  FSEL R6, R9, RZ, P1 ;  /* 0x000000ff09067208 */ /* 0x002fe40000800000 */
[----:B------:R-:W-:Y:S02]  /*4d90*/  FSETP.NEU.FTZ.AND P1, PT, R2, -INF , PT ;  /* 0xff8000000200780b */ /* 0x000fe40003f3d000 */
[----:B--2---:R-:W-:Y:S01]  /*4da0*/  F2FP.BF16.PACK_AB R14, R190, R201 ;  /* 0x000000c9be0e723e */ /* 0x004fe200000010ff */
[----:B------:R-:W-:-:S02]  /*4db0*/  FFMA.FTZ R9, R19, c[0x0][0x2d0], -R6 ;  /* 0x0000b40013097a23 */ /* 0x000fc40000010806 */
[--C-:B---3--:R-:W-:Y:S02]  /*4dc0*/  FFMA.FTZ R5, R15, c[0x0][0x2d0], -R6.reuse ;  /* 0x0000b4000f057a23 */ /* 0x108fe40000010806 */
[----:B------:R1:W-:Y:S08]  /*4dd0*/  MUFU.EX2 R185, R9 ;  /* 0x0000000900b97308 */ /* 0x0003f00000000800 */
[----:B------:R2:W-:Y:S01]  /*4de0*/  MUFU.EX2 R202, R5 ;  /* 0x0000000500ca7308 */ /* 0x0005e20000000800 */
[----:B----4-:R-:W-:Y:S01]  /*4df0*/  FMNMX.FTZ R8, R8, R10, !PT ;  /* 0x0000000a08087209 */ /* 0x010fe20007810000 */
[----:B-1----:R-:W-:-:S06]  /*4e00*/  FFMA.FTZ R9, R20, c[0x0][0x2d0], -R6 ;  /* 0x0000b40014097a23 */ /* 0x002fcc0000010806 */
[----:B------:R-:W1:Y:S01]  /*4e10*/  MUFU.EX2 R189, R9 ;  /* 0x0000000900bd7308 */ /* 0x000e620000000800 */
[----:B--2---:R-:W-:Y:S02]  /*4e20*/  FFMA.FTZ R5, R18, c[0x0][0x2d0], -R6 ;  /* 0x0000b40012057a23 */ /* 0x004fe40000010806 */
[----:B------:R-:W-:Y:S05]  /*4e30*/  LDSM.16.MT88.4 R16, [R224+0x100] ;  /* 0x00010000e010783b */ /* 0x000fea0000004200 */
[----:B------:R2:W3:Y:S01]  /*4e40*/  MUFU.EX2 R145, R5 ;  /* 0x0000000500917308 */ /* 0x0004e20000000800 */
[----:B-1----:R-:W-:Y:S01]  /*4e50*/  F2FP.BF16.PACK_AB R10, R189, R185 ;  /* 0x000000b9bd0a723e */ /* 0x002fe200000010ff */
[----:B--2---:R-:W-:-:S05]  /*4e60*/  FMUL.FTZ R5, R2, c[0x0][0x2d0] ;  /* 0x0000b40002057a20 */ /* 0x004fca0000410000 */
[----:B------:R-:W-:-:S05]  /*4e70*/  FSEL R5, R5, RZ, P1 ;  /* 0x000000ff05057208 */ /* 0x000fca0000800000 */
[--C-:B------:R-:W-:Y:S02]  /*4e80*/  FFMA.FTZ R9, R21, c[0x0][0x2d0], -R5.reuse ;  /* 0x0000b40015097a23 */ /* 0x100fe40000010805 */
[--C-:B------:R-:W-:Y:S02]  /*4e90*/  FFMA.FTZ R0, R22, c[0x0][0x2d0], -R5.reuse ;  /* 0x0000b40016007a23 */ /* 0x100fe40000010805 */
[----:B------:R1:W-:Y:S08]  /*4ea0*/  MUFU.EX2 R191, R9 ;  /* 0x0000000900bf7308 */ /* 0x0003f00000000800 */
[----:B------:R2:W4:Y:S01]  /*4eb0*/  MUFU.EX2 R244, R0 ;  /* 0x0000000000f47308 */ /* 0x0005220000000800 */
[----:B-1----:R-:W1:Y:S01]  /*4ec0*/  SHFL.BFLY PT, R9, R8, 0x1, 0x1f ;  /* 0x0c201f0008097f89 */ /* 0x002e6200000e0000 */
[----:B--2---:R-:W-:-:S03]  /*4ed0*/  FFMA.FTZ R0, R23, c[0x0][0x2d0], -R5 ;  /* 0x0000b40017007a23 */ /* 0x004fc60000010805 */
[----:B------:R-:W2:Y:S03]  /*4ee0*/  LDSM.16.MT88.4 R20, [R224+0x900] ;  /* 0x00090000e014783b */ /* 0x000ea60000004200 */
[----:B------:R5:W-:Y:S01]  /*4ef0*/  MUFU.EX2 R248, R0 ;  /* 0x0000000000f87308 */ /* 0x000be20000000800 */
[----:B-1----:R-:W-:Y:S02]  /*4f00*/  FMNMX.FTZ R69, R8, R9, !PT ;  /* 0x0000000908457209 */ /* 0x002fe40007810000 */
[----:B---3--:R-:W-:Y:S01]  /*4f10*/  F2FP.BF16.PACK_AB R8, R145, R202 ;  /* 0x000000ca9108723e */ /* 0x008fe200000010ff */
[----:B-----5:R-:W-:Y:S01]  /*4f20*/  FFMA.FTZ R0, R28, c[0x0][0x2d0], -R5 ;  /* 0x0000b4001c007a23 */ /* 0x020fe20000010805 */
[C---:B------:R-:W-:Y:S01]  /*4f30*/  FSETP.NEU.FTZ.AND P1, PT, R69.reuse, -INF , PT ;  /* 0xff8000004500780b */ /* 0x040fe20003f3d000 */
[----:B------:R-:W-:Y:S01]  /*4f40*/  FMUL.FTZ R3, R69, c[0x0][0x2d0] ;  /* 0x0000b40045037a20 */ /* 0x000fe20000410000 */
[----:B----4-:R-:W-:Y:S01]  /*4f50*/  F2FP.BF16.PACK_AB R9, R244, R191 ;  /* 0x000000bff409723e */ /* 0x010fe200000010ff */
[----:B------:R1:W3:Y:S02]  /*4f60*/  MUFU.EX2 R194, R0 ;  /* 0x0000000000c27308 */ /* 0x0002e40000000800 */
[----:B-1----:R-:W-:Y:S01]  /*4f70*/  FFMA.FTZ R0, R29, c[0x0][0x2d0], -R7 ;  /* 0x0000b4001d007a23 */ /* 0x002fe20000010807 */
[----:B---3--:R-:W-:-:S05]  /*4f80*/  F2FP.BF16.PACK_AB R11, R194, R248 ;  /* 0x000000f8c20b723e */ /* 0x008fca00000010ff */
[----:B------:R1:W-:Y:S02]  /*4f90*/  MUFU.EX2 R147, R0 ;  /* 0x0000000000937308 */ /* 0x0003e40000000800 */
[C---:B------:R-:W-:Y:S08]  /*4fa0*/  HMMA.16816.F32.BF16 R80, R8.reuse, R16, RZ ;  /* 0x000000100850723c */ /* 0x040ff000000418ff */
[----:B------:R-:W-:Y:S01]  /*4fb0*/  HMMA.16816.F32.BF16 R60, R8, R18, RZ ;  /* 0x00000012083c723c */ /* 0x000fe200000418ff */
[----:B-1----:R-:W-:-:S04]  /*4fc0*/  FFMA.FTZ R0, R30, c[0x0][0x2d0], -R7 ;  /* 0x0000b4001e007a23 */ /* 0x002fc80000010807 */
[----:B------:R1:W-:Y:S03]  /*4fd0*/  MUFU.EX2 R193, R0 ;  /* 0x0000000000c17308 */ /* 0x0003e60000000800 */
[C---:B------:R-:W-:Y:S08]  /*4fe0*/  HMMA.16816.F32.BF16 R76, R8.reuse, R24, RZ ;  /* 0x00000018084c723c */ /* 0x040ff000000418ff */
[----:B------:R-:W-:Y:S01]  /*4ff0*/  HMMA.16816.F32.BF16 R56, R8, R26, RZ ;  /* 0x0000001a0838723c */ /* 0x000fe200000418ff */
[----:B-1----:R-:W-:Y:S01]  /*5000*/  FSEL R0, R3, RZ, P1 ;  /* 0x000000ff03007208 */ /* 0x002fe20000800000 */
[----:B------:R-:W-:-:S06]  /*5010*/  FFMA.FTZ R3, R31, c[0x0][0x2d0], -R7 ;  /* 0x0000b4001f037a23 */ /* 0x000fcc0000010807 */
[C---:B------:R-:W-:Y:S01]  /*5020*/  HMMA.16816.F32.BF16 R72, R8.reuse, R32, RZ ;  /* 0x000000200848723c */ /* 0x040fe200000418ff */
[----:B------:R-:W1:Y:S01]  /*5030*/  LDSM.16.MT88.4 R28, [R226+0x900] ;  /* 0x00090000e21c783b */ /* 0x000e620000004200 */
[----:B------:R3:W-:Y:S06]  /*5040*/  MUFU.EX2 R156, R3 ;  /* 0x00000003009c7308 */ /* 0x0007ec0000000800 */
[C---:B------:R-:W-:Y:S08]  /*5050*/  HMMA.16816.F32.BF16 R64, R8.reuse, R36, RZ ;  /* 0x000000240840723c */ /* 0x040ff000000418ff */
[----:B------:R-:W-:Y:S01]  /*5060*/  HMMA.16816.F32.BF16 R52, R8, R34, RZ ;  /* 0x000000220834723c */ /* 0x000fe200000418ff */
[----:B---3--:R-:W-:-:S04]  /*5070*/  FFMA.FTZ R3, R40, c[0x0][0x2d0], -R0 ;  /* 0x0000b40028037a23 */ /* 0x008fc80000010800 */
[----:B------:R3:W-:Y:S03]  /*5080*/  MUFU.EX2 R175, R3 ;  /* 0x0000000300af7308 */ /* 0x0007e60000000800 */
[----:B------:R-:W-:Y:S01]  /*5090*/  HMMA.16816.F32.BF16 R48, R8, R38, RZ ;  /* 0x000000260830723c */ /* 0x000fe200000418ff */
        /* <DEDUP_REMOVED lines=10> */
[C---:B------:R-:W-:Y:S08]  /*5140*/  HMMA.16816.F32.BF16 R84, R12.reuse, R16, RZ ;  /* 0x000000100c54723c */ /* 0x040ff000000418ff */
[----:B------:R-:W-:Y:S01]  /*5150*/  HMMA.16816.F32.BF16 R88, R12, R18, RZ ;  /* 0x000000120c58723c */ /* 0x000fe200000418ff */
[----:B------:R-:W4:Y:S01]  /*5160*/  LDSM.16.MT88.4 R16, [R227+0x900] ;  /* 0x00090000e310783b */ /* 0x000f220000004200 */
[----:B---3--:R-:W-:-:S04]  /*5170*/  FFMA.FTZ R3, R45, c[0x0][0x2d0], -R6 ;  /* 0x0000b4002d037a23 */ /* 0x008fc80000010806 */
[----:B------:R3:W5:Y:S02]  /*5180*/  MUFU.EX2 R146, R3 ;  /* 0x0000000300927308 */ /* 0x0007640000000800 */
[C---:B------:R-:W-:Y:S08]  /*5190*/  HMMA.16816.F32.BF16 R40, R12.reuse, R32, RZ ;  /* 0x000000200c28723c */ /* 0x040ff000000418ff */
[----:B------:R-:W-:Y:S01]  /*51a0*/  HMMA.16816.F32.BF16 R100, R12, R34, RZ ;  /* 0x000000220c64723c */ /* 0x000fe200000418ff */
[----:B---3--:R-:W-:Y:S01]  /*51b0*/  FFMA.FTZ R3, R46, c[0x0][0x2d0], -R6 ;  /* 0x0000b4002e037a23 */ /* 0x008fe20000010806 */
[----:B-----5:R-:W-:-:S06]  /*51c0*/  F2FP.BF16.PACK_AB R8, R146, R199 ;  /* 0x000000c79208723e */ /* 0x020fcc00000010ff */
[----:B------:R-:W-:Y:S01]  /*51d0*/  HMMA.16816.F32.BF16 R32, R12, R36, RZ ;  /* 0x000000240c20723c */ /* 0x000fe200000418ff */
[----:B------:R3:W-:Y:S02]  /*51e0*/  MUFU.EX2 R198, R3 ;  /* 0x0000000300c67308 */ /* 0x0007e40000000800 */
[----:B---3--:R-:W-:-:S05]  /*51f0*/  FFMA.FTZ R3, R47, c[0x0][0x2d0], -R6 ;  /* 0x0000b4002f037a23 */ /* 0x008fca0000010806 */
[----:B------:R-:W-:Y:S01]  /*5200*/  HMMA.16816.F32.BF16 R44, R12, R24, RZ ;  /* 0x000000180c2c723c */ /* 0x000fe200000418ff */
[----:B------:R3:W5:Y:S02]  /*5210*/  MUFU.EX2 R192, R3 ;  /* 0x0000000300c07308 */ /* 0x0007640000000800 */
[----:B---3--:R-:W-:Y:S01]  /*5220*/  FFMA.FTZ R3, R71, c[0x0][0x2d0], -R5 ;  /* 0x0000b40047037a23 */ /* 0x008fe20000010805 */
[----:B-----5:R-:W-:Y:S01]  /*5230*/  F2FP.BF16.PACK_AB R10, R192, R198 ;  /* 0x000000c6c00a723e */ /* 0x020fe200000010ff */
[----:B------:R-:W-:-:S04]  /*5240*/  IMAD.MOV.U32 R71, RZ, RZ, R197 ;  /* 0x000000ffff477224 */ /* 0x000fc800078e00c5 */
[----:B------:R3:W-:Y:S02]  /*5250*/  MUFU.EX2 R247, R3 ;  /* 0x0000000300f77308 */ /* 0x0007e40000000800 */
[--C-:B---3--:R-:W-:Y:S02]  /*5260*/  FFMA.FTZ R3, R92, c[0x0][0x2d0], -R5.reuse ;  /* 0x0000b4005c037a23 */ /* 0x108fe40000010805 */
[----:B------:R-:W-:Y:S01]  /*5270*/  HMMA.16816.F32.BF16 R92, R12, R26, RZ ;  /* 0x0000001a0c5c723c */ /* 0x000fe200000418ff */
[----:B------:R-:W3:Y:S03]  /*5280*/  LDSM.16.MT88.4 R24, [R225+0x900] ;  /* 0x00090000e118783b */ /* 0x000ee60000004200 */
[----:B------:R5:W1:Y:S02]  /*5290*/  MUFU.EX2 R246, R3 ;  /* 0x0000000300f67308 */ /* 0x000a640000000800 */
[----:B-----5:R-:W-:Y:S01]  /*52a0*/  FFMA.FTZ R3, R96, c[0x0][0x2d0], -R5 ;  /* 0x0000b40060037a23 */ /* 0x020fe20000010805 */
[----:B-1----:R-:W-:-:S05]  /*52b0*/  F2FP.BF16.PACK_AB R9, R246, R247 ;  /* 0x000000f7f609723e */ /* 0x002fca00000010ff */
[----:B------:R1:W-:Y:S02]  /*52c0*/  MUFU.EX2 R252, R3 ;  /* 0x0000000300fc7308 */ /* 0x0003e40000000800 */
[----:B-1----:R-:W-:-:S06]  /*52d0*/  FFMA.FTZ R3, R97, c[0x0][0x2d0], -R5 ;  /* 0x0000b40061037a23 */ /* 0x002fcc0000010805 */
[----:B------:R1:W5:Y:S02]  /*52e0*/  MUFU.EX2 R251, R3 ;  /* 0x0000000300fb7308 */ /* 0x0003640000000800 */
[----:B-1----:R-:W-:Y:S01]  /*52f0*/  FFMA.FTZ R3, R98, c[0x0][0x2d0], -R0 ;  /* 0x0000b40062037a23 */ /* 0x002fe20000010800 */
[----:B-----5:R-:W-:-:S05]  /*5300*/  F2FP.BF16.PACK_AB R11, R251, R252 ;  /* 0x000000fcfb0b723e */ /* 0x020fca00000010ff */
[----:B------:R1:W-:Y:S02]  /*5310*/  MUFU.EX2 R214, R3 ;  /* 0x0000000300d67308 */ /* 0x0003e40000000800 */
[C---:B--2---:R-:W-:Y:S08]  /*5320*/  HMMA.16816.F32.BF16 R120, R8.reuse, R20, R80 ;  /* 0x000000140878723c */ /* 0x044ff00000041850 */
[----:B------:R-:W-:Y:S01]  /*5330*/  HMMA.16816.F32.BF16 R48, R8, R30, R48 ;  /* 0x0000001e0830723c */ /* 0x000fe20000041830 */
[----:B-1----:R-:W-:-:S04]  /*5340*/  FFMA.FTZ R3, R99, c[0x0][0x2d0], -R0 ;  /* 0x0000b40063037a23 */ /* 0x002fc80000010800 */
[----:B------:R1:W2:Y:S03]  /*5350*/  MUFU.EX2 R213, R3 ;  /* 0x0000000300d57308 */ /* 0x0002a60000000800 */
[----:B------:R-:W-:Y:S01]  /*5360*/  HMMA.16816.F32.BF16 R96, R12, R38, RZ ;  /* 0x000000260c60723c */ /* 0x000fe200000418ff */
[----:B------:R-:W-:Y:S01]  /*5370*/  LDSM.16.MT88.4 R12, [R224+0x1100] ;  /* 0x00110000e00c783b */ /* 0x000fe20000004200 */
[----:B-1----:R-:W-:-:S04]  /*5380*/  FFMA.FTZ R3, R104, c[0x0][0x2d0], -R0 ;  /* 0x0000b40068037a23 */ /* 0x002fc80000010800 */
[----:B------:R1:W-:Y:S02]  /*5390*/  MUFU.EX2 R217, R3 ;  /* 0x0000000300d97308 */ /* 0x0003e40000000800 */
[----:B-1----:R-:W-:Y:S02]  /*53a0*/  FFMA.FTZ R3, R105, c[0x0][0x2d0], -R0 ;  /* 0x0000b40069037a23 */ /* 0x002fe40000010800 */
[C---:B----4-:R-:W-:Y:S04]  /*53b0*/  HMMA.16816.F32.BF16 R104, R8.reuse, R16, R76 ;  /* 0x000000100868723c */ /* 0x050fe8000004184c */
[----:B------:R1:W4:Y:S04]  /*53c0*/  MUFU.EX2 R212, R3 ;  /* 0x0000000300d47308 */ /* 0x0003280000000800 */
[C---:B---3--:R-:W-:Y:S08]  /*53d0*/  HMMA.16816.F32.BF16 R76, R8.reuse, R24, R72 ;  /* 0x00000018084c723c */ /* 0x048ff00000041848 */
[----:B------:R-:W-:Y:S01]  /*53e0*/  HMMA.16816.F32.BF16 R72, R8, R28, R64 ;  /* 0x0000001c0848723c */ /* 0x000fe20000041840 */
[----:B-1----:R-:W-:-:S04]  /*53f0*/  FFMA.FTZ R3, R108, c[0x0][0x2d0], -R6 ;  /* 0x0000b4006c037a23 */ /* 0x002fc80000010806 */
[----:B------:R1:W-:Y:S03]  /*5400*/  MUFU.EX2 R206, R3 ;  /* 0x0000000300ce7308 */ /* 0x0003e60000000800 */
[C---:B------:R-:W-:Y:S08]  /*5410*/  HMMA.16816.F32.BF16 R64, R8.reuse, R22, R60 ;  /* 0x000000160840723c */ /* 0x040ff0000004183c */
[----:B------:R-:W-:Y:S01]  /*5420*/  HMMA.16816.F32.BF16 R60, R8, R18, R56 ;  /* 0x00000012083c723c */ /* 0x000fe20000041838 */
[----:B-1----:R-:W-:-:S07]  /*5430*/  FFMA.FTZ R3, R109, c[0x0][0x2d0], -R6 ;  /* 0x0000b4006d037a23 */ /* 0x002fce0000010806 */
[----:B------:R-:W-:Y:S01]  /*5440*/  HMMA.16816.F32.BF16 R56, R8, R26, R52 ;  /* 0x0000001a0838723c */ /* 0x000fe20000041834 */
[----:B------:R1:W3:Y:S06]  /*5450*/  MUFU.EX2 R205, R3 ;  /* 0x0000000300cd7308 */ /* 0x0002ec0000000800 */
[----:B------:R-:W-:Y:S02]  /*5460*/  F2FP.BF16.PACK_AB R8, R147, R200 ;  /* 0x000000c89308723e */ /* 0x000fe400000010ff */
[----:B--2---:R-:W-:Y:S02]  /*5470*/  F2FP.BF16.PACK_AB R9, R213, R214 ;  /* 0x000000d6d509723e */ /* 0x004fe400000010ff */
[----:B------:R-:W-:-:S02]  /*5480*/  F2FP.BF16.PACK_AB R10, R156, R193 ;  /* 0x000000c19c0a723e */ /* 0x000fc400000010ff */
[----:B----4-:R-:W-:Y:S01]  /*5490*/  F2FP.BF16.PACK_AB R11, R212, R217 ;  /* 0x000000d9d40b723e */ /* 0x010fe200000010ff */
[----:B-1----:R-:W-:-:S06]  /*54a0*/  FFMA.FTZ R3, R110, c[0x0][0x2d0], -R6 ;  /* 0x0000b4006e037a23 */ /* 0x002fcc0000010806 */
[C---:B------:R-:W-:Y:S01]  /*54b0*/  HMMA.16816.F32.BF16 R44, R8.reuse, R16, R44 ;  /* 0x00000010082c723c */ /* 0x040fe2000004182c */
[----:B------:R1:W-:Y:S07]  /*54c0*/  MUFU.EX2 R204, R3 ;  /* 0x0000000300cc7308 */ /* 0x0003ee0000000800 */
[C---:B------:R-:W-:Y:S07]  /*54d0*/  HMMA.16816.F32.BF16 R16, R8.reuse, R18, R92 ;  /* 0x000000120810723c */ /* 0x040fee000004185c */
[----:B------:R-:W-:Y:S01]  /*54e0*/  IMAD.MOV.U32 R93, RZ, RZ, R200 ;  /* 0x000000ffff5d7224 */ /* 0x000fe200078e00c8 */
[----:B------:R-:W-:Y:S01]  /*54f0*/  HMMA.16816.F32.BF16 R80, R8, R24, R40 ;  /* 0x000000180850723c */ /* 0x000fe20000041828 */
[----:B------:R-:W-:-:S02]  /*5500*/  IMAD.MOV.U32 R95, RZ, RZ, R199 ;  /* 0x000000ffff5f7224 */ /* 0x000fc400078e00c7 */
[----:B-1----:R-:W-:Y:S02]  /*5510*/  FFMA.FTZ R3, R111, c[0x0][0x2d0], -R6 ;  /* 0x0000b4006f037a23 */ /* 0x002fe40000010806 */
[----:B------:R-:W-:Y:S02]  /*5520*/  IMAD.MOV.U32 R94, RZ, RZ, R195 ;  /* 0x000000ffff5e7224 */ /* 0x000fe400078e00c3 */
[----:B------:R1:W2:Y:S01]  /*5530*/  MUFU.EX2 R203, R3 ;  /* 0x0000000300cb7308 */ /* 0x0002a20000000800 */
[----:B------:R-:W-:Y:S01]  /*5540*/  HMMA.16816.F32.BF16 R40, R8, R26, R100 ;  /* 0x0000001a0828723c */ /* 0x000fe20000041864 */
[----:B------:R-:W-:Y:S01]  /*5550*/  LDSM.16.MT88.4 R24, [R226+0x1100] ;  /* 0x00110000e218783b */ /* 0x000fe20000004200 */
[----:B------:R-:W-:-:S05]  /*5560*/  IMAD.MOV.U32 R92, RZ, RZ, R187 ;  /* 0x000000ffff5c7224 */ /* 0x000fca00078e00bb */
[----:B------:R-:W-:Y:S01]  /*5570*/  IMAD.MOV.U32 R103, RZ, RZ, R198 ;  /* 0x000000ffff677224 */ /* 0x000fe200078e00c6 */
[C---:B------:R-:W-:Y:S01]  /*5580*/  HMMA.16816.F32.BF16 R52, R8.reuse, R20, R84 ;  /* 0x000000140834723c */ /* 0x040fe20000041854 */
[----:B------:R-:W-:Y:S02]  /*5590*/  IMAD.MOV.U32 R102, RZ, RZ, R194 ;  /* 0x000000ffff667224 */ /* 0x000fe400078e00c2 */
[----:B------:R-:W-:Y:S02]  /*55a0*/  IMAD.MOV.U32 R100, RZ, RZ, R192 ;  /* 0x000000ffff647224 */ /* 0x000fe400078e00c0 */
[----:B------:R-:W-:Y:S02]  /*55b0*/  IMAD.MOV.U32 R101, RZ, RZ, R190 ;  /* 0x000000ffff657224 */ /* 0x000fe400078e00be */
[----:B-1----:R-:W-:Y:S01]  /*55c0*/  FFMA.FTZ R3, R112, c[0x0][0x2d0], -R5 ;  /* 0x0000b40070037a23 */ /* 0x002fe20000010805 */
[----:B------:R-:W-:Y:S01]  /*55d0*/  HMMA.16816.F32.BF16 R84, R8, R30, R96 ;  /* 0x0000001e0854723c */ /* 0x000fe20000041860 */
[----:B------:R-:W-:-:S02]  /*55e0*/  IMAD.MOV.U32 R112, RZ, RZ, R202 ;  /* 0x000000ffff707224 */ /* 0x000fc400078e00ca */
[----:B------:R1:W-:Y:S04]  /*55f0*/  MUFU.EX2 R202, R3 ;  /* 0x0000000300ca7308 */ /* 0x0003e80000000800 */
[----:B------:R-:W-:Y:S01]  /*5600*/  IMAD.MOV.U32 R97, RZ, RZ, R193 ;  /* 0x000000ffff617224 */ /* 0x000fe200078e00c1 */
[----:B------:R-:W-:Y:S01]  /*5610*/  HMMA.16816.F32.BF16 R108, R8, R28, R32 ;  /* 0x0000001c086c723c */ /* 0x000fe20000041820 */
[----:B------:R-:W4:Y:S01]  /*5620*/  LDSM.16.MT88.4 R32, [R225+0x1100] ;  /* 0x00110000e120783b */ /* 0x000f220000004200 */
[----:B------:R-:W-:Y:S02]  /*5630*/  IMAD.MOV.U32 R96, RZ, RZ, R191 ;  /* 0x000000ffff607224 */ /* 0x000fe400078e00bf */
[----:B------:R-:W-:Y:S02]  /*5640*/  IMAD.MOV.U32 R98, RZ, RZ, R185 ;  /* 0x000000ffff627224 */ /* 0x000fe400078e00b9 */
[----:B------:R-:W-:-:S02]  /*5650*/  IMAD.MOV.U32 R99, RZ, RZ, R156 ;  /* 0x000000ffff637224 */ /* 0x000fc400078e009c */
[----:B------:R-:W-:Y:S01]  /*5660*/  HMMA.16816.F32.BF16 R36, R8, R22, R88 ;  /* 0x000000160824723c */ /* 0x000fe20000041858 */
[----:B------:R-:W5:Y:S01]  /*5670*/  LDSM.16.MT88.4 R20, [R227+0x1100] ;  /* 0x00110000e314783b */ /* 0x000f620000004200 */
[----:B-1----:R-:W-:Y:S02]  /*5680*/  FFMA.FTZ R3, R113, c[0x0][0x2d0], -R5 ;  /* 0x0000b40071037a23 */ /* 0x002fe40000010805 */
[----:B------:R-:W-:Y:S02]  /*5690*/  IMAD.MOV.U32 R113, RZ, RZ, R201 ;  /* 0x000000ffff717224 */ /* 0x000fe400078e00c9 */
[----:B------:R1:W1:Y:S01]  /*56a0*/  MUFU.EX2 R201, R3 ;  /* 0x0000000300c97308 */ /* 0x0002620000000800 */
[----:B---3--:R-:W-:Y:S02]  /*56b0*/  F2FP.BF16.PACK_AB R8, R205, R206 ;  /* 0x000000cecd08723e */ /* 0x008fe400000010ff */
[----:B--2---:R-:W-:Y:S01]  /*56c0*/  F2FP.BF16.PACK_AB R10, R203, R204 ;  /* 0x000000cccb0a723e */ /* 0x004fe200000010ff */
[----:B-1----:R-:W-:Y:S01]  /*56d0*/  FFMA.FTZ R3, R114, c[0x0][0x2d0], -R5 ;  /* 0x0000b40072037a23 */ /* 0x002fe20000010805 */
[----:B------:R-:W-:Y:S01]  /*56e0*/  F2FP.BF16.PACK_AB R9, R201, R202 ;  /* 0x000000cac909723e */ /* 0x000fe200000010ff */
[----:B------:R-:W-:-:S02]  /*56f0*/  IMAD.MOV.U32 R114, RZ, RZ, R189 ;  /* 0x000000ffff727224 */ /* 0x000fc400078e00bd */
[----:B------:R1:W-:Y:S02]  /*5700*/  MUFU.EX2 R200, R3 ;  /* 0x0000000300c87308 */ /* 0x0003e40000000800 */
[----:B-1----:R-:W-:-:S06]  /*5710*/  FFMA.FTZ R3, R115, c[0x0][0x2d0], -R5 ;  /* 0x0000b40073037a23 */ /* 0x002fcc0000010805 */
[----:B------:R1:W2:Y:S02]  /*5720*/  MUFU.EX2 R199, R3 ;  /* 0x0000000300c77308 */ /* 0x0002a40000000800 */
[----:B-1----:R-:W-:Y:S01]  /*5730*/  FFMA.FTZ R3, R116, c[0x0][0x2d0], -R7 ;  /* 0x0000b40074037a23 */ /* 0x002fe20000010807 */
[----:B--2---:R-:W-:-:S05]  /*5740*/  F2FP.BF16.PACK_AB R11, R199, R200 ;  /* 0x000000c8c70b723e */ /* 0x004fca00000010ff */
[----:B------:R1:W-:Y:S02]  /*5750*/  MUFU.EX2 R198, R3 ;  /* 0x0000000300c67308 */ /* 0x0003e40000000800 */
[C---:B----4-:R-:W-:Y:S08]  /*5760*/  HMMA.16816.F32.BF16 R156, R8.reuse, R32, R76 ;  /* 0x00000020089c723c */ /* 0x050ff0000004184c */
[----:B------:R-:W-:Y:S01]  /*5770*/  HMMA.16816.F32.BF16 R76, R8, R14, R64 ;  /* 0x0000000e084c723c */ /* 0x000fe20000041840 */
[----:B-1----:R-:W-:-:S04]  /*5780*/  FFMA.FTZ R3, R117, c[0x0][0x2d0], -R7 ;  /* 0x0000b40075037a23 */ /* 0x002fc80000010807 */
[----:B------:R1:W2:Y:S03]  /*5790*/  MUFU.EX2 R197, R3 ;  /* 0x0000000300c57308 */ /* 0x0002a60000000800 */
[C---:B------:R-:W-:Y:S08]  /*57a0*/  HMMA.16816.F32.BF16 R88, R8.reuse, R24, R72 ;  /* 0x000000180858723c */ /* 0x040ff00000041848 */
[----:B------:R-:W-:Y:S01]  /*57b0*/  HMMA.16816.F32.BF16 R64, R8, R34, R56 ;  /* 0x000000220840723c */ /* 0x000fe20000041838 */
[----:B-1----:R-:W-:-:S07]  /*57c0*/  FFMA.FTZ R3, R118, c[0x0][0x2d0], -R7 ;  /* 0x0000b40076037a23 */ /* 0x002fce0000010807 */
[C---:B------:R-:W-:Y:S01]  /*57d0*/  HMMA.16816.F32.BF16 R120, R8.reuse, R12, R120 ;  /* 0x0000000c0878723c */ /* 0x040fe20000041878 */
[----:B------:R1:W-:Y:S07]  /*57e0*/  MUFU.EX2 R196, R3 ;  /* 0x0000000300c47308 */ /* 0x0003ee0000000800 */
[C---:B-----5:R-:W-:Y:S08]  /*57f0*/  HMMA.16816.F32.BF16 R104, R8.reuse, R20, R104 ;  /* 0x000000140868723c */ /* 0x060ff00000041868 */
[----:B------:R-:W-:Y:S01]  /*5800*/  HMMA.16816.F32.BF16 R72, R8, R22, R60 ;  /* 0x000000160848723c */ /* 0x000fe2000004183c */
[----:B-1----:R-:W-:-:S02]  /*5810*/  FFMA.FTZ R3, R124, c[0x0][0x2d0], -R7 ;  /* 0x0000b4007c037a23 */ /* 0x002fc40000010807 */
[----:B------:R-:W-:Y:S02]  /*5820*/  IMAD.MOV.U32 R124, RZ, RZ, R113 ;  /* 0x000000ffff7c7224 */ /* 0x000fe400078e0071 */
[----:B------:R1:W3:Y:S03]  /*5830*/  MUFU.EX2 R195, R3 ;  /* 0x0000000300c37308 */ /* 0x0002e60000000800 */
[----:B------:R-:W-:Y:S07]  /*5840*/  HMMA.16816.F32.BF16 R56, R8, R26, R48 ;  /* 0x0000001a0838723c */ /* 0x000fee0000041830 */
[----:B--2---:R-:W-:Y:S01]  /*5850*/  F2FP.BF16.PACK_AB R8, R197, R198 ;  /* 0x000000c6c508723e */ /* 0x004fe200000010ff */
[----:B-1----:R-:W-:Y:S01]  /*5860*/  FFMA.FTZ R3, R125, c[0x0][0x2d0], -R0 ;  /* 0x0000b4007d037a23 */ /* 0x002fe20000010800 */
[----:B---3--:R-:W-:Y:S01]  /*5870*/  F2FP.BF16.PACK_AB R10, R195, R196 ;  /* 0x000000c4c30a723e */ /* 0x008fe200000010ff */
[----:B------:R-:W-:-:S02]  /*5880*/  IMAD.MOV.U32 R125, RZ, RZ, R112 ;  /* 0x000000ffff7d7224 */ /* 0x000fc400078e0070 */
[----:B------:R1:W-:Y:S02]  /*5890*/  MUFU.EX2 R194, R3 ;  /* 0x0000000300c27308 */ /* 0x0003e40000000800 */
[----:B-1----:R-:W-:Y:S02]  /*58a0*/  FFMA.FTZ R3, R126, c[0x0][0x2d0], -R0 ;  /* 0x0000b4007e037a23 */ /* 0x002fe40000010800 */
[----:B------:R-:W-:-:S04]  /*58b0*/  IMAD.MOV.U32 R126, RZ, RZ, R145 ;  /* 0x000000ffff7e7224 */ /* 0x000fc800078e0091 */
[----:B------:R1:W2:Y:S02]  /*58c0*/  MUFU.EX2 R193, R3 ;  /* 0x0000000300c17308 */ /* 0x0002a40000000800 */
[----:B-1----:R-:W-:Y:S01]  /*58d0*/  FFMA.FTZ R3, R127, c[0x0][0x2d0], -R0 ;  /* 0x0000b4007f037a23 */ /* 0x002fe20000010800 */
[----:B--2---:R-:W-:Y:S01]  /*58e0*/  F2FP.BF16.PACK_AB R9, R193, R194 ;  /* 0x000000c2c109723e */ /* 0x004fe200000010ff */
[----:B------:R-:W-:-:S04]  /*58f0*/  IMAD.MOV.U32 R127, RZ, RZ, R146 ;  /* 0x000000ffff7f7224 */ /* 0x000fc800078e0092 */
        /* <DEDUP_REMOVED lines=8> */
[----:B------:R-:W-:Y:S01]  /*5980*/  LDSM.16.MT88.4 R12, [R227+0x1900] ;  /* 0x00190000e30c783b */ /* 0x000fe20000004200 */
[----:B-1----:R-:W-:-:S04]  /*5990*/  FFMA.FTZ R3, R130, c[0x0][0x2d0], -R7 ;  /* 0x0000b40082037a23 */ /* 0x002fc80000010807 */
[----:B------:R1:W-:Y:S02]  /*59a0*/  MUFU.EX2 R189, R3 ;  /* 0x0000000300bd7308 */ /* 0x0003e40000000800 */
[C---:B------:R-:W-:Y:S08]  /*59b0*/  HMMA.16816.F32.BF16 R60, R8.reuse, R24, R108 ;  /* 0x00000018083c723c */ /* 0x040ff0000004186c */
[----:B------:R-:W-:Y:S01]  /*59c0*/  HMMA.16816.F32.BF16 R44, R8, R20, R44 ;  /* 0x00000014082c723c */ /* 0x000fe2000004182c */
[----:B-1----:R-:W-:-:S07]  /*59d0*/  FFMA.FTZ R3, R131, c[0x0][0x2d0], -R6 ;  /* 0x0000b40083037a23 */ /* 0x002fce0000010806 */
[C---:B------:R-:W-:Y:S01]  /*59e0*/  HMMA.16816.F32.BF16 R36, R8.reuse, R22, R16 ;  /* 0x000000160824723c */ /* 0x040fe20000041810 */
[----:B------:R-:W1:Y:S01]  /*59f0*/  LDSM.16.MT88.4 R16, [R224+0x1900] ;  /* 0x00190000e010783b */ /* 0x000e620000004200 */
[----:B------:R2:W-:Y:S03]  /*5a00*/  MUFU.EX2 R188, R3 ;  /* 0x0000000300bc7308 */ /* 0x0005e60000000800 */
[----:B------:R-:W3:Y:S03]  /*5a10*/  LDSM.16.MT88.4 R20, [R225+0x1900] ;  /* 0x00190000e114783b */ /* 0x000ee60000004200 */
[C---:B------:R-:W-:Y:S08]  /*5a20*/  HMMA.16816.F32.BF16 R28, R8.reuse, R32, R80 ;  /* 0x00000020081c723c */ /* 0x040ff00000041850 */
[----:B------:R-:W-:Y:S01]  /*5a30*/  HMMA.16816.F32.BF16 R40, R8, R34, R40 ;  /* 0x000000220828723c */ /* 0x000fe20000041828 */
[----:B--2---:R-:W-:-:S02]  /*5a40*/  FFMA.FTZ R3, R132, c[0x0][0x2d0], -R6 ;  /* 0x0000b40084037a23 */ /* 0x004fc40000010806 */
[----:B------:R-:W-:Y:S02]  /*5a50*/  IMAD.MOV.U32 R132, RZ, RZ, R102 ;  /* 0x000000ffff847224 */ /* 0x000fe400078e0066 */
[----:B------:R2:W4:Y:S03]  /*5a60*/  MUFU.EX2 R187, R3 ;  /* 0x0000000300bb7308 */ /* 0x0005260000000800 */
[----:B------:R-:W-:Y:S01]  /*5a70*/  HMMA.16816.F32.BF16 R84, R8, R26, R84 ;  /* 0x0000001a0854723c */ /* 0x000fe20000041854 */
[----:B------:R-:W5:Y:S01]  /*5a80*/  LDSM.16.MT88.4 R24, [R226+0x1900] ;  /* 0x00190000e218783b */ /* 0x000f620000004200 */
[----:B--2---:R-:W-:-:S05]  /*5a90*/  FFMA.FTZ R3, R133, c[0x0][0x2d0], -R6 ;  /* 0x0000b40085037a23 */ /* 0x004fca0000010806 */
[----:B----4-:R-:W-:Y:S01]  /*5aa0*/  F2FP.BF16.PACK_AB R8, R187, R188 ;  /* 0x000000bcbb08723e */ /* 0x010fe200000010ff */
[----:B------:R-:W-:Y:S01]  /*5ab0*/  IMAD.MOV.U32 R133, RZ, RZ, R92 ;  /* 0x000000ffff857224 */ /* 0x000fe200078e005c */
[----:B------:R2:W-:Y:S01]  /*5ac0*/  MUFU.EX2 R186, R3 ;  /* 0x0000000300ba7308 */ /* 0x0005e20000000800 */
[----:B------:R-:W-:Y:S02]  /*5ad0*/  IMAD.MOV.U32 R92, RZ, RZ, R95 ;  /* 0x000000ffff5c7224 */ /* 0x000fe400078e005f */
[----:B--2---:R-:W-:-:S05]  /*5ae0*/  FFMA.FTZ R3, R134, c[0x0][0x2d0], -R6 ;  /* 0x0000b40086037a23 */ /* 0x004fca0000010806 */
[----:B------:R2:W4:Y:S02]  /*5af0*/  MUFU.EX2 R185, R3 ;  /* 0x0000000300b97308 */ /* 0x0005240000000800 */
[----:B--2---:R-:W-:Y:S01]  /*5b00*/  FFMA.FTZ R3, R135, c[0x0][0x2d0], -R5 ;  /* 0x0000b40087037a23 */ /* 0x004fe20000010805 */
[----:B----4-:R-:W-:-:S05]  /*5b10*/  F2FP.BF16.PACK_AB R10, R185, R186 ;  /* 0x000000bab90a723e */ /* 0x010fca00000010ff */
[----:B------:R2:W-:Y:S02]  /*5b20*/  MUFU.EX2 R184, R3 ;  /* 0x0000000300b87308 */ /* 0x0005e40000000800 */
[----:B--2---:R-:W-:-:S06]  /*5b30*/  FFMA.FTZ R3, R137, c[0x0][0x2d0], -R5 ;  /* 0x0000b40089037a23 */ /* 0x004fcc0000010805 */
[----:B------:R2:W4:Y:S02]  /*5b40*/  MUFU.EX2 R118, R3 ;  /* 0x0000000300767308 */ /* 0x0005240000000800 */
[----:B--2---:R-:W-:Y:S01]  /*5b50*/  FFMA.FTZ R3, R136, c[0x0][0x2d0], -R5 ;  /* 0x0000b40088037a23 */ /* 0x004fe20000010805 */
[----:B----4-:R-:W-:Y:S01]  /*5b60*/  F2FP.BF16.PACK_AB R9, R118, R184 ;  /* 0x000000b87609723e */ /* 0x010fe200000010ff */
[----:B------:R-:W-:-:S04]  /*5b70*/  IMAD.MOV.U32 R136, RZ, RZ, R124 ;  /* 0x000000ffff887224 */ /* 0x000fc800078e007c */
[----:B------:R2:W-:Y:S01]  /*5b80*/  MUFU.EX2 R116, R3 ;  /* 0x0000000300747308 */ /* 0x0005e20000000800 */
[----:B------:R-:W-:Y:S02]  /*5b90*/  IMAD.MOV.U32 R124, RZ, RZ, R101 ;  /* 0x000000ffff7c7224 */ /* 0x000fe400078e0065 */
[----:B--2---:R-:W-:Y:S02]  /*5ba0*/  FFMA.FTZ R3, R138, c[0x0][0x2d0], -R5 ;  /* 0x0000b4008a037a23 */ /* 0x004fe40000010805 */
[----:B------:R-:W-:-:S03]  /*5bb0*/  IMAD.MOV.U32 R138, RZ, RZ, R97 ;  /* 0x000000ffff8a7224 */ /* 0x000fc600078e0061 */
[----:B------:R2:W4:Y:S01]  /*5bc0*/  MUFU.EX2 R117, R3 ;  /* 0x0000000300757308 */ /* 0x0005220000000800 */
[----:B------:R-:W-:Y:S02]  /*5bd0*/  IMAD.MOV.U32 R97, RZ, RZ, R114 ;  /* 0x000000ffff617224 */ /* 0x000fe400078e0072 */
[----:B--2---:R-:W-:Y:S01]  /*5be0*/  FFMA.FTZ R3, R140, c[0x0][0x2d0], -R7 ;  /* 0x0000b4008c037a23 */ /* 0x004fe20000010807 */
[----:B----4-:R-:W-:-:S04]  /*5bf0*/  F2FP.BF16.PACK_AB R11, R117, R116 ;  /* 0x00000074750b723e */ /* 0x010fc800000010ff */
[----:B------:R2:W-:Y:S03]  /*5c00*/  MUFU.EX2 R115, R3 ;  /* 0x0000000300737308 */ /* 0x0005e60000000800 */
[C---:B-1----:R-:W-:Y:S08]  /*5c10*/  HMMA.16816.F32.BF16 R128, R8.reuse, R18, R76 ;  /* 0x000000120880723c */ /* 0x042ff0000004184c */
[----:B------:R-:W-:Y:S01]  /*5c20*/  HMMA.16816.F32.BF16 R120, R8, R16, R120 ;  /* 0x000000100878723c */ /* 0x000fe20000041878 */
[----:B--2---:R-:W-:-:S02]  /*5c30*/  FFMA.FTZ R3, R139, c[0x0][0x2d0], -R7 ;  /* 0x0000b4008b037a23 */ /* 0x004fc40000010807 */
[----:B------:R-:W-:Y:S02]  /*5c40*/  IMAD.MOV.U32 R139, RZ, RZ, R96 ;  /* 0x000000ffff8b7224 */ /* 0x000fe400078e0060 */
[----:B------:R1:W2:Y:S01]  /*5c50*/  MUFU.EX2 R114, R3 ;  /* 0x0000000300727308 */ /* 0x0002a20000000800 */
[----:B------:R-:W-:Y:S02]  /*5c60*/  IMAD.MOV.U32 R96, RZ, RZ, R103 ;  /* 0x000000ffff607224 */ /* 0x000fe400078e0067 */
[----:B---3--:R-:W-:Y:S01]  /*5c70*/  HMMA.16816.F32.BF16 R156, R8, R20, R156 ;  /* 0x00000014089c723c */ /* 0x008fe2000004189c */
[----:B------:R-:W-:Y:S02]  /*5c80*/  IMAD.MOV.U32 R103, RZ, RZ, R147 ;  /* 0x000000ffff677224 */ /* 0x000fe400078e0093 */
[----:B------:R-:W-:-:S05]  /*5c90*/  IMAD.MOV.U32 R137, RZ, RZ, R96 ;  /* 0x000000ffff897224 */ /* 0x000fca00078e0060 */
[----:B------:R-:W-:Y:S01]  /*5ca0*/  HMMA.16816.F32.BF16 R80, R8, R22, R64 ;  /* 0x000000160850723c */ /* 0x000fe20000041840 */
[----:B-1----:R-:W-:-:S07]  /*5cb0*/  FFMA.FTZ R3, R141, c[0x0][0x2d0], -R7 ;  /* 0x0000b4008d037a23 */ /* 0x002fce0000010807 */
[----:B-----5:R-:W-:Y:S01]  /*5cc0*/  HMMA.16816.F32.BF16 R76, R8, R24, R88 ;  /* 0x00000018084c723c */ /* 0x020fe20000041858 */
[----:B------:R1:W-:Y:S02]  /*5cd0*/  MUFU.EX2 R113, R3 ;  /* 0x0000000300717308 */ /* 0x0003e40000000800 */
[----:B-1----:R-:W-:-:S06]  /*5ce0*/  FFMA.FTZ R3, R142, c[0x0][0x2d0], -R7 ;  /* 0x0000b4008e037a23 */ /* 0x002fcc0000010807 */
[----:B------:R1:W-:Y:S02]  /*5cf0*/  MUFU.EX2 R112, R3 ;  /* 0x0000000300707308 */ /* 0x0003e40000000800 */
[--C-:B-1----:R-:W-:Y:S02]  /*5d00*/  FFMA.FTZ R3, R143, c[0x0][0x2d0], -R0.reuse ;  /* 0x0000b4008f037a23 */ /* 0x102fe40000010800 */
[----:B------:R-:W-:Y:S04]  /*5d10*/  HMMA.16816.F32.BF16 R140, R8, R12, R104 ;  /* 0x0000000c088c723c */ /* 0x000fe80000041868 */
[----:B------:R1:W-:Y:S02]  /*5d20*/  MUFU.EX2 R110, R3 ;  /* 0x00000003006e7308 */ /* 0x0003e40000000800 */
[----:B-1----:R-:W-:-:S02]  /*5d30*/  FFMA.FTZ R3, R144, c[0x0][0x2d0], -R0 ;  /* 0x0000b40090037a23 */ /* 0x002fc40000010800 */
[C---:B------:R-:W-:Y:S04]  /*5d40*/  HMMA.16816.F32.BF16 R144, R8.reuse, R14, R72 ;  /* 0x0000000e0890723c */ /* 0x040fe80000041848 */
[----:B------:R1:W3:Y:S04]  /*5d50*/  MUFU.EX2 R109, R3 ;  /* 0x00000003006d7308 */ /* 0x0002e80000000800 */
[----:B------:R-:W-:Y:S07]  /*5d60*/  HMMA.16816.F32.BF16 R72, R8, R26, R56 ;  /* 0x0000001a0848723c */ /* 0x000fee0000041838 */
[----:B------:R-:W-:-:S02]  /*5d70*/  F2FP.BF16.PACK_AB R8, R189, R190 ;  /* 0x000000bebd08723e */ /* 0x000fc400000010ff */
[----:B--2---:R-:W-:Y:S01]  /*5d80*/  F2FP.BF16.PACK_AB R10, R114, R115 ;  /* 0x00000073720a723e */ /* 0x004fe200000010ff */
[----:B-1----:R-:W-:Y:S01]  /*5d90*/  FFMA.FTZ R3, R150, c[0x0][0x2d0], -R0 ;  /* 0x0000b40096037a23 */ /* 0x002fe20000010800 */
[----:B---3--:R-:W-:-:S03]  /*5da0*/  F2FP.BF16.PACK_AB R9, R109, R110 ;  /* 0x0000006e6d09723e */ /* 0x008fc600000010ff */
        /* <DEDUP_REMOVED lines=8> */
[----:B------:R-:W2:Y:S01]  /*5e30*/  LDSM.16.MT88.4 R16, [R224+0x2100] ;  /* 0x00210000e010783b */ /* 0x000ea20000004200 */
[----:B-1----:R-:W-:-:S03]  /*5e40*/  FFMA.FTZ R3, R149, c[0x0][0x2d0], -R7 ;  /* 0x0000b40095037a23 */ /* 0x002fc60000010807 */
[----:B------:R-:W-:Y:S01]  /*5e50*/  LDSM.16.MT88.4 R148, [R227+0x3100] ;  /* 0x00310000e394783b */ /* 0x000fe20000004200 */
[----:B------:R1:W-:Y:S02]  /*5e60*/  MUFU.EX2 R108, R3 ;  /* 0x00000003006c7308 */ /* 0x0003e40000000800 */
[C---:B------:R-:W-:Y:S08]  /*5e70*/  HMMA.16816.F32.BF16 R52, R8.reuse, R12, R44 ;  /* 0x0000000c0834723c */ /* 0x040ff0000004182c */
[----:B------:R-:W-:Y:S01]  /*5e80*/  HMMA.16816.F32.BF16 R48, R8, R14, R36 ;  /* 0x0000000e0830723c */ /* 0x000fe20000041824 */
[----:B------:R-:W3:Y:S01]  /*5e90*/  LDSM.16.MT88.4 R12, [R227+0x2100] ;  /* 0x00210000e30c783b */ /* 0x000ee20000004200 */
[----:B-1----:R-:W-:-:S06]  /*5ea0*/  FFMA.FTZ R3, R152, c[0x0][0x2d0], -R6 ;  /* 0x0000b40098037a23 */ /* 0x002fcc0000010806 */
[----:B------:R-:W-:Y:S01]  /*5eb0*/  HMMA.16816.F32.BF16 R32, R8, R20, R28 ;  /* 0x000000140820723c */ /* 0x000fe2000004181c */
[----:B------:R-:W-:Y:S01]  /*5ec0*/  IMAD.MOV.U32 R152, RZ, RZ, R127 ;  /* 0x000000ffff987224 */ /* 0x000fe200078e007f */
[----:B------:R-:W-:Y:S01]  /*5ed0*/  LDSM.16.MT88.4 R28, [R226+0x2100] ;  /* 0x00210000e21c783b */ /* 0x000fe20000004200 */
[----:B------:R1:W-:Y:S01]  /*5ee0*/  MUFU.EX2 R105, R3 ;  /* 0x0000000300697308 */ /* 0x0003e20000000800 */
[----:B------:R-:W-:-:S04]  /*5ef0*/  IMAD.MOV.U32 R127, RZ, RZ, R98 ;  /* 0x000000ffff7f7224 */ /* 0x000fc800078e0062 */
[C---:B------:R-:W-:Y:S01]  /*5f00*/  HMMA.16816.F32.BF16 R40, R8.reuse, R22, R40 ;  /* 0x000000160828723c */ /* 0x040fe20000041828 */
[----:B------:R-:W4:Y:S07]  /*5f10*/  LDSM.16.MT88.4 R20, [R225+0x2100] ;  /* 0x00210000e114783b */ /* 0x000f2e0000004200 */
[----:B------:R-:W-:Y:S01]  /*5f20*/  HMMA.16816.F32.BF16 R36, R8, R26, R84 ;  /* 0x0000001a0824723c */ /* 0x000fe20000041854 */
[----:B-1----:R-:W-:Y:S02]  /*5f30*/  FFMA.FTZ R3, R153, c[0x0][0x2d0], -R6 ;  /* 0x0000b40099037a23 */ /* 0x002fe40000010806 */
[----:B------:R-:W-:-:S02]  /*5f40*/  IMAD.MOV.U32 R153, RZ, RZ, R103 ;  /* 0x000000ffff997224 */ /* 0x000fc400078e0067 */
[----:B------:R1:W5:Y:S03]  /*5f50*/  MUFU.EX2 R104, R3 ;  /* 0x0000000300687308 */ /* 0x0003660000000800 */
[----:B------:R-:W-:Y:S01]  /*5f60*/  HMMA.16816.F32.BF16 R44, R8, R24, R60 ;  /* 0x00000018082c723c */ /* 0x000fe2000004183c */
[----:B------:R-:W2:Y:S01]  /*5f70*/  LDSM.16.MT88.4 R24, [R224+0x2900] ;  /* 0x00290000e018783b */ /* 0x000ea20000004200 */
[----:B-1----:R-:W-:-:S05]  /*5f80*/  FFMA.FTZ R3, R155, c[0x0][0x2d0], -R6 ;  /* 0x0000b4009b037a23 */ /* 0x002fca0000010806 */
[----:B-----5:R-:W-:Y:S01]  /*5f90*/  F2FP.BF16.PACK_AB R8, R104, R105 ;  /* 0x000000696808723e */ /* 0x020fe200000010ff */
[----:B------:R-:W-:Y:S01]  /*5fa0*/  IMAD.MOV.U32 R155, RZ, RZ, R125 ;  /* 0x000000ffff9b7224 */ /* 0x000fe200078e007d */
[----:B------:R1:W-:Y:S01]  /*5fb0*/  MUFU.EX2 R103, R3 ;  /* 0x0000000300677308 */ /* 0x0003e20000000800 */
[----:B------:R-:W-:Y:S02]  /*5fc0*/  IMAD.MOV.U32 R125, RZ, RZ, R100 ;  /* 0x000000ffff7d7224 */ /* 0x000fe400078e0064 */
[----:B-1----:R-:W-:Y:S02]  /*5fd0*/  FFMA.FTZ R3, R154, c[0x0][0x2d0], -R6 ;  /* 0x0000b4009a037a23 */ /* 0x002fe40000010806 */
[----:B------:R-:W-:-:S03]  /*5fe0*/  IMAD.MOV.U32 R154, RZ, RZ, R126 ;  /* 0x000000ffff9a7224 */ /* 0x000fc600078e007e */
[----:B------:R1:W5:Y:S01]  /*5ff0*/  MUFU.EX2 R102, R3 ;  /* 0x0000000300667308 */ /* 0x0003620000000800 */
[----:B------:R-:W-:Y:S02]  /*6000*/  IMAD.MOV.U32 R126, RZ, RZ, R99 ;  /* 0x000000ffff7e7224 */ /* 0x000fe400078e0063 */
[----:B-1----:R-:W-:Y:S01]  /*6010*/  FFMA.FTZ R3, R160, c[0x0][0x2d0], -R5 ;  /* 0x0000b400a0037a23 */ /* 0x002fe20000010805 */
[----:B-----5:R-:W-:-:S04]  /*6020*/  F2FP.BF16.PACK_AB R10, R102, R103 ;  /* 0x00000067660a723e */ /* 0x020fc800000010ff */
[----:B------:R1:W-:Y:S02]  /*6030*/  MUFU.EX2 R101, R3 ;  /* 0x0000000300657308 */ /* 0x0003e40000000800 */
[----:B-1----:R-:W-:-:S06]  /*6040*/  FFMA.FTZ R3, R163, c[0x0][0x2d0], -R5 ;  /* 0x0000b400a3037a23 */ /* 0x002fcc0000010805 */
[----:B------:R1:W5:Y:S02]  /*6050*/  MUFU.EX2 R100, R3 ;  /* 0x0000000300647308 */ /* 0x0003640000000800 */
[----:B-1----:R-:W-:Y:S01]  /*6060*/  FFMA.FTZ R3, R162, c[0x0][0x2d0], -R5 ;  /* 0x0000b400a2037a23 */ /* 0x002fe20000010805 */
[----:B-----5:R-:W-:-:S05]  /*6070*/  F2FP.BF16.PACK_AB R9, R100, R101 ;  /* 0x000000656409723e */ /* 0x020fca00000010ff */
[----:B------:R1:W-:Y:S02]  /*6080*/  MUFU.EX2 R99, R3 ;  /* 0x0000000300637308 */ /* 0x0003e40000000800 */
[----:B-1----:R-:W-:-:S06]  /*6090*/  FFMA.FTZ R3, R161, c[0x0][0x2d0], -R5 ;  /* 0x0000b400a1037a23 */ /* 0x002fcc0000010805 */
[----:B------:R1:W5:Y:S02]  /*60a0*/  MUFU.EX2 R98, R3 ;  /* 0x0000000300627308 */ /* 0x0003640000000800 */
[----:B-1----:R-:W-:Y:S01]  /*60b0*/  FFMA.FTZ R3, R168, c[0x0][0x2d0], -R0 ;  /* 0x0000b400a8037a23 */ /* 0x002fe20000010800 */
[----:B-----5:R-:W-:Y:S01]  /*60c0*/  F2FP.BF16.PACK_AB R11, R98, R99 ;  /* 0x00000063620b723e */ /* 0x020fe200000010ff */
[----:B------:R-:W-:-:S04]  /*60d0*/  IMAD.MOV.U32 R168, RZ, RZ, R97 ;  /* 0x000000ffffa87224 */ /* 0x000fc800078e0061 */
[----:B------:R1:W-:Y:S02]  /*60e0*/  MUFU.EX2 R97, R3 ;  /* 0x0000000300617308 */ /* 0x0003e40000000800 */
[C---:B--2---:R-:W-:Y:S08]  /*60f0*/  HMMA.16816.F32.BF16 R120, R8.reuse, R16, R120 ;  /* 0x000000100878723c */ /* 0x044ff00000041878 */
[----:B------:R-:W-:Y:S01]  /*6100*/  HMMA.16816.F32.BF16 R128, R8, R18, R128 ;  /* 0x000000120880723c */ /* 0x000fe20000041880 */
[----:B-1----:R-:W-:-:S04]  /*6110*/  FFMA.FTZ R3, R166, c[0x0][0x2d0], -R0 ;  /* 0x0000b400a6037a23 */ /* 0x002fc80000010800 */
[----:B------:R1:W2:Y:S03]  /*6120*/  MUFU.EX2 R96, R3 ;  /* 0x0000000300607308 */ /* 0x0002a60000000800 */
[C---:B---3--:R-:W-:Y:S08]  /*6130*/  HMMA.16816.F32.BF16 R140, R8.reuse, R12, R140 ;  /* 0x0000000c088c723c */ /* 0x048ff0000004188c */
[----:B------:R-:W-:Y:S01]  /*6140*/  HMMA.16816.F32.BF16 R144, R8, R14, R144 ;  /* 0x0000000e0890723c */ /* 0x000fe20000041890 */
[----:B-1----:R-:W-:-:S07]  /*6150*/  FFMA.FTZ R3, R167, c[0x0][0x2d0], -R0 ;  /* 0x0000b400a7037a23 */ /* 0x002fce0000010800 */
[C---:B----4-:R-:W-:Y:S01]  /*6160*/  HMMA.16816.F32.BF16 R156, R8.reuse, R20, R156 ;  /* 0x00000014089c723c */ /* 0x050fe2000004189c */
[----:B------:R1:W-:Y:S07]  /*6170*/  MUFU.EX2 R95, R3 ;  /* 0x00000003005f7308 */ /* 0x0003ee0000000800 */
[C---:B------:R-:W-:Y:S08]  /*6180*/  HMMA.16816.F32.BF16 R80, R8.reuse, R22, R80 ;  /* 0x000000160850723c */ /* 0x040ff00000041850 */
[----:B------:R-:W-:Y:S01]  /*6190*/  HMMA.16816.F32.BF16 R76, R8, R28, R76 ;  /* 0x0000001c084c723c */ /* 0x000fe2000004184c */
[----:B-1----:R-:W-:-:S02]  /*61a0*/  FFMA.FTZ R3, R169, c[0x0][0x2d0], -R0 ;  /* 0x0000b400a9037a23 */ /* 0x002fc40000010800 */
[----:B------:R-:W-:Y:S02]  /*61b0*/  IMAD.MOV.U32 R169, RZ, RZ, R132 ;  /* 0x000000ffffa97224 */ /* 0x000fe400078e0084 */
[----:B------:R-:W-:-:S03]  /*61c0*/  IMAD.MOV.U32 R132, RZ, RZ, R94 ;  /* 0x000000ffff847224 */ /* 0x000fc600078e005e */
[----:B------:R-:W-:Y:S01]  /*61d0*/  HMMA.16816.F32.BF16 R72, R8, R30, R72 ;  /* 0x0000001e0848723c */ /* 0x000fe20000041848 */
[----:B------:R1:W3:Y:S06]  /*61e0*/  MUFU.EX2 R94, R3 ;  /* 0x00000003005e7308 */ /* 0x0002ec0000000800 */
[----:B------:R-:W-:Y:S02]  /*61f0*/  F2FP.BF16.PACK_AB R8, R112, R113 ;  /* 0x000000717008723e */ /* 0x000fe400000010ff */
[----:B--2---:R-:W-:Y:S02]  /*6200*/  F2FP.BF16.PACK_AB R9, R96, R97 ;  /* 0x000000616009723e */ /* 0x004fe400000010ff */
[----:B------:R-:W-:Y:S01]  /*6210*/  F2FP.BF16.PACK_AB R10, R108, R111 ;  /* 0x0000006f6c0a723e */ /* 0x000fe200000010ff */
[----:B-1----:R-:W-:Y:S01]  /*6220*/  FFMA.FTZ R3, R173, c[0x0][0x2d0], -R6 ;  /* 0x0000b400ad037a23 */ /* 0x002fe20000010806 */
[----:B---3--:R-:W-:Y:S01]  /*6230*/  F2FP.BF16.PACK_AB R11, R94, R95 ;  /* 0x0000005f5e0b723e */ /* 0x008fe200000010ff */
[----:B------:R-:W-:-:S02]  /*6240*/  IMAD.MOV.U32 R173, RZ, RZ, R93 ;  /* 0x000000ffffad7224 */ /* 0x000fc400078e005d */
[----:B------:R1:W-:Y:S04]  /*6250*/  MUFU.EX2 R93, R3 ;  /* 0x00000003005d7308 */ /* 0x0003e80000000800 */
[C---:B------:R-:W-:Y:S08]  /*6260*/  HMMA.16816.F32.BF16 R64, R8.reuse, R16, R64 ;  /* 0x000000100840723c */ /* 0x040ff00000041840 */
[----:B------:R-:W-:Y:S01]  /*6270*/  HMMA.16816.F32.BF16 R56, R8, R18, R56 ;  /* 0x000000120838723c */ /* 0x000fe20000041838 */
[----:B------:R-:W-:Y:S01]  /*6280*/  LDSM.16.MT88.4 R16, [R225+0x2900] ;  /* 0x00290000e110783b */ /* 0x000fe20000004200 */
[----:B-1----:R-:W-:-:S02]  /*6290*/  FFMA.FTZ R3, R172, c[0x0][0x2d0], -R6 ;  /* 0x0000b400ac037a23 */ /* 0x002fc40000010806 */
[----:B------:R-:W-:Y:S02]  /*62a0*/  IMAD.MOV.U32 R172, RZ, RZ, R92 ;  /* 0x000000ffffac7224 */ /* 0x000fe400078e005c */
[----:B------:R1:W2:Y:S02]  /*62b0*/  MUFU.EX2 R92, R3 ;  /* 0x00000003005c7308 */ /* 0x0002a40000000800 */
[C---:B------:R-:W-:Y:S08]  /*62c0*/  HMMA.16816.F32.BF16 R52, R8.reuse, R12, R52 ;  /* 0x0000000c0834723c */ /* 0x040ff00000041834 */
[----:B------:R-:W-:Y:S01]  /*62d0*/  HMMA.16816.F32.BF16 R48, R8, R14, R48 ;  /* 0x0000000e0830723c */ /* 0x000fe20000041830 */
[----:B------:R-:W-:Y:S01]  /*62e0*/  LDSM.16.MT88.4 R12, [R226+0x2900] ;  /* 0x00290000e20c783b */ /* 0x000fe20000004200 */
[----:B-1----:R-:W-:-:S06]  /*62f0*/  FFMA.FTZ R3, R171, c[0x0][0x2d0], -R6 ;  /* 0x0000b400ab037a23 */ /* 0x002fcc0000010806 */
[C---:B------:R-:W-:Y:S01]  /*6300*/  HMMA.16816.F32.BF16 R32, R8.reuse, R20, R32 ;  /* 0x000000140820723c */ /* 0x040fe20000041820 */
[----:B------:R-:W-:Y:S01]  /*6310*/  IMAD.MOV.U32 R171, RZ, RZ, R133 ;  /* 0x000000ffffab7224 */ /* 0x000fe200078e0085 */
[----:B------:R1:W-:Y:S06]  /*6320*/  MUFU.EX2 R91, R3 ;  /* 0x00000003005b7308 */ /* 0x0003ec0000000800 */
[C---:B------:R-:W-:Y:S01]  /*6330*/  HMMA.16816.F32.BF16 R40, R8.reuse, R22, R40 ;  /* 0x000000160828723c */ /* 0x040fe20000041828 */
[----:B------:R-:W3:Y:S07]  /*6340*/  LDSM.16.MT88.4 R20, [R227+0x2900] ;  /* 0x00290000e314783b */ /* 0x000eee0000004200 */
[----:B------:R-:W-:Y:S01]  /*6350*/  HMMA.16816.F32.BF16 R36, R8, R30, R36 ;  /* 0x0000001e0824723c */ /* 0x000fe20000041824 */
[----:B-1----:R-:W-:-:S04]  /*6360*/  FFMA.FTZ R3, R164, c[0x0][0x2d0], -R6 ;  /* 0x0000b400a4037a23 */ /* 0x002fc80000010806 */
[----:B------:R1:W4:Y:S03]  /*6370*/  MUFU.EX2 R90, R3 ;  /* 0x00000003005a7308 */ /* 0x0003260000000800 */
[----:B------:R-:W-:Y:S07]  /*6380*/  HMMA.16816.F32.BF16 R44, R8, R28, R44 ;  /* 0x0000001c082c723c */ /* 0x000fee000004182c */
[----:B--2---:R-:W-:Y:S01]  /*6390*/  F2FP.BF16.PACK_AB R8, R92, R93 ;  /* 0x0000005d5c08723e */ /* 0x004fe200000010ff */
[----:B-1----:R-:W-:Y:S01]  /*63a0*/  FFMA.FTZ R3, R177, c[0x0][0x2d0], -R5 ;  /* 0x0000b400b1037a23 */ /* 0x002fe20000010805 */
[----:B----4-:R-:W-:Y:S01]  /*63b0*/  F2FP.BF16.PACK_AB R10, R90, R91 ;  /* 0x0000005b5a0a723e */ /* 0x010fe200000010ff */
[----:B------:R-:W-:-:S02]  /*63c0*/  IMAD.MOV.U32 R177, RZ, RZ, R132 ;  /* 0x000000ffffb17224 */ /* 0x000fc400078e0084 */
[----:B------:R1:W-:Y:S01]  /*63d0*/  MUFU.EX2 R89, R3 ;  /* 0x0000000300597308 */ /* 0x0003e20000000800 */
[----:B------:R-:W2:Y:S01]  /*63e0*/  LDSM.16.MT88.4 R132, [R224+0x3100] ;  /* 0x00310000e084783b */ /* 0x000ea20000004200 */
[----:B-1----:R-:W-:Y:S02]  /*63f0*/  FFMA.FTZ R3, R178, c[0x0][0x2d0], -R5 ;  /* 0x0000b400b2037a23 */ /* 0x002fe40000010805 */
[----:B------:R-:W-:-:S04]  /*6400*/  IMAD.MOV.U32 R178, RZ, RZ, R71 ;  /* 0x000000ffffb27224 */ /* 0x000fc800078e0047 */
[----:B------:R1:W4:Y:S02]  /*6410*/  MUFU.EX2 R88, R3 ;  /* 0x0000000300587308 */ /* 0x0003240000000800 */
[----:B-1----:R-:W-:Y:S01]  /*6420*/  FFMA.FTZ R3, R176, c[0x0][0x2d0], -R5 ;  /* 0x0000b400b0037a23 */ /* 0x002fe20000010805 */
[----:B----4-:R-:W-:-:S05]  /*6430*/  F2FP.BF16.PACK_AB R9, R88, R89 ;  /* 0x000000595809723e */ /* 0x010fca00000010ff */
[----:B------:R1:W-:Y:S02]  /*6440*/  MUFU.EX2 R86, R3 ;  /* 0x0000000300567308 */ /* 0x0003e40000000800 */
[----:B-1----:R-:W-:Y:S02]  /*6450*/  FFMA.FTZ R3, R165, c[0x0][0x2d0], -R5 ;  /* 0x0000b400a5037a23 */ /* 0x002fe40000010805 */
[----:B------:R-:W1:Y:S04]  /*6460*/  LDSM.16.MT88.4 R164, [R225+0x3100] ;  /* 0x00310000e1a4783b */ /* 0x000e680000004200 */
[----:B------:R4:W5:Y:S02]  /*6470*/  MUFU.EX2 R87, R3 ;  /* 0x0000000300577308 */ /* 0x0009640000000800 */
[----:B----4-:R-:W-:Y:S01]  /*6480*/  FFMA.FTZ R3, R216, c[0x0][0x2d0], -R7 ;  /* 0x0000b400d8037a23 */ /* 0x010fe20000010807 */
[----:B-----5:R-:W-:Y:S01]  /*6490*/  F2FP.BF16.PACK_AB R11, R87, R86 ;  /* 0x00000056570b723e */ /* 0x020fe200000010ff */
[----:B------:R-:W-:-:S04]  /*64a0*/  IMAD.MOV.U32 R216, RZ, RZ, R125 ;  /* 0x000000ffffd87224 */ /* 0x000fc800078e007d */
[----:B------:R4:W-:Y:S02]  /*64b0*/  MUFU.EX2 R85, R3 ;  /* 0x0000000300557308 */ /* 0x0009e40000000800 */
[C---:B------:R-:W-:Y:S08]  /*64c0*/  HMMA.16816.F32.BF16 R120, R8.reuse, R24, R120 ;  /* 0x000000180878723c */ /* 0x040ff00000041878 */
[----:B------:R-:W-:Y:S01]  /*64d0*/  HMMA.16816.F32.BF16 R128, R8, R26, R128 ;  /* 0x0000001a0880723c */ /* 0x000fe20000041880 */
[----:B----4-:R-:W-:-:S02]  /*64e0*/  FFMA.FTZ R3, R211, c[0x0][0x2d0], -R7 ;  /* 0x0000b400d3037a23 */ /* 0x010fc40000010807 */
[----:B------:R-:W-:Y:S02]  /*64f0*/  IMAD.MOV.U32 R211, RZ, RZ, R126 ;  /* 0x000000ffffd37224 */ /* 0x000fe400078e007e */
[----:B------:R4:W5:Y:S03]  /*6500*/  MUFU.EX2 R84, R3 ;  /* 0x0000000300547308 */ /* 0x0009660000000800 */
[C---:B---3--:R-:W-:Y:S08]  /*6510*/  HMMA.16816.F32.BF16 R140, R8.reuse, R20, R140 ;  /* 0x00000014088c723c */ /* 0x048ff0000004188c */
[----:B------:R-:W-:Y:S01]  /*6520*/  HMMA.16816.F32.BF16 R144, R8, R22, R144 ;  /* 0x000000160890723c */ /* 0x000fe20000041890 */
[----:B----4-:R-:W-:-:S07]  /*6530*/  FFMA.FTZ R3, R222, c[0x0][0x2d0], -R7 ;  /* 0x0000b400de037a23 */ /* 0x010fce0000010807 */
[C---:B------:R-:W-:Y:S01]  /*6540*/  HMMA.16816.F32.BF16 R156, R8.reuse, R16, R156 ;  /* 0x00000010089c723c */ /* 0x040fe2000004189c */
[----:B------:R-:W-:Y:S01]  /*6550*/  IMAD.MOV.U32 R222, RZ, RZ, R137 ;  /* 0x000000ffffde7224 */ /* 0x000fe200078e0089 */
[----:B------:R3:W-:Y:S06]  /*6560*/  MUFU.EX2 R71, R3 ;  /* 0x0000000300477308 */ /* 0x0007ec0000000800 */
[C---:B------:R-:W-:Y:S08]  /*6570*/  HMMA.16816.F32.BF16 R160, R8.reuse, R18, R80 ;  /* 0x0000001208a0723c */ /* 0x040ff00000041850 */
[----:B------:R-:W-:Y:S01]  /*6580*/  HMMA.16816.F32.BF16 R76, R8, R12, R76 ;  /* 0x0000000c084c723c */ /* 0x000fe2000004184c */
[----:B---3--:R-:W-:-:S02]  /*6590*/  FFMA.FTZ R3, R223, c[0x0][0x2d0], -R7 ;  /* 0x0000b400df037a23 */ /* 0x008fc40000010807 */
[----:B------:R-:W-:Y:S02]  /*65a0*/  IMAD.MOV.U32 R223, RZ, RZ, R172 ;  /* 0x000000ffffdf7224 */ /* 0x000fe400078e00ac */
[----:B------:R3:W4:Y:S03]  /*65b0*/  MUFU.EX2 R63, R3 ;  /* 0x00000003003f7308 */ /* 0x0007260000000800 */
[----:B------:R-:W-:Y:S07]  /*65c0*/  HMMA.16816.F32.BF16 R72, R8, R14, R72 ;  /* 0x0000000e0848723c */ /* 0x000fee0000041848 */
[----:B-----5:R-:W-:Y:S01]  /*65d0*/  F2FP.BF16.PACK_AB R8, R84, R85 ;  /* 0x000000555408723e */ /* 0x020fe200000010ff */
[----:B---3--:R-:W-:Y:S01]  /*65e0*/  FFMA.FTZ R3, R250, c[0x0][0x2d0], -R0 ;  /* 0x0000b400fa037a23 */ /* 0x008fe20000010800 */
[----:B----4-:R-:W-:Y:S01]  /*65f0*/  F2FP.BF16.PACK_AB R10, R63, R71 ;  /* 0x000000473f0a723e */ /* 0x010fe200000010ff */
[----:B------:R-:W-:-:S02]  /*6600*/  IMAD.MOV.U32 R250, RZ, RZ, R173 ;  /* 0x000000fffffa7224 */ /* 0x000fc400078e00ad */
[----:B------:R3:W-:Y:S02]  /*6610*/  MUFU.EX2 R62, R3 ;  /* 0x00000003003e7308 */ /* 0x0007e40000000800 */
[----:B---3--:R-:W-:Y:S02]  /*6620*/  FFMA.FTZ R3, R249, c[0x0][0x2d0], -R0 ;  /* 0x0000b400f9037a23 */ /* 0x008fe40000010800 */
[----:B------:R-:W-:-:S04]  /*6630*/  IMAD.MOV.U32 R249, RZ, RZ, R169 ;  /* 0x000000fffff97224 */ /* 0x000fc800078e00a9 */
[----:B------:R3:W4:Y:S01]  /*6640*/  MUFU.EX2 R61, R3 ;  /* 0x00000003003d7308 */ /* 0x0007220000000800 */
[----:B------:R-:W-:Y:S02]  /*6650*/  IMAD.MOV.U32 R169, RZ, RZ, R152 ;  /* 0x000000ffffa97224 */ /* 0x000fe400078e0098 */
[----:B---3--:R-:W-:Y:S01]  /*6660*/  FFMA.FTZ R3, R245, c[0x0][0x2d0], -R0 ;  /* 0x0000b400f5037a23 */ /* 0x008fe20000010800 */
[----:B----4-:R-:W-:Y:S01]  /*6670*/  F2FP.BF16.PACK_AB R9, R61, R62 ;  /* 0x0000003e3d09723e */ /* 0x010fe200000010ff */
[----:B------:R-:W-:-:S03]  /*6680*/  IMAD.MOV.U32 R245, RZ, RZ, R168 ;  /* 0x000000fffff57224 */ /* 0x000fc600078e00a8 */
[----:B------:R3:W-:Y:S01]  /*6690*/  MUFU.EX2 R60, R3 ;  /* 0x00000003003c7308 */ /* 0x0007e20000000800 */
[----:B------:R-:W-:Y:S02]  /*66a0*/  IMAD.MOV.U32 R168, RZ, RZ, R138 ;  /* 0x000000ffffa87224 */ /* 0x000fe400078e008a */
[----:B---3--:R-:W-:-:S05]  /*66b0*/  FFMA.FTZ R3, R170, c[0x0][0x2d0], -R0 ;  /* 0x0000b400aa037a23 */ /* 0x008fca0000010800 */
[----:B------:R3:W4:Y:S02]  /*66c0*/  MUFU.EX2 R31, R3 ;  /* 0x00000003001f7308 */ /* 0x0007240000000800 */
[----:B---3--:R-:W-:Y:S01]  /*66d0*/  FFMA.FTZ R3, R179, c[0x0][0x2d0], -R6 ;  /* 0x0000b400b3037a23 */ /* 0x008fe20000010806 */
[----:B----4-:R-:W-:-:S05]  /*66e0*/  F2FP.BF16.PACK_AB R11, R31, R60 ;  /* 0x0000003c1f0b723e */ /* 0x010fca00000010ff */
[----:B------:R3:W-:Y:S02]  /*66f0*/  MUFU.EX2 R29, R3 ;  /* 0x00000003001d7308 */ /* 0x0007e40000000800 */
[C---:B------:R-:W-:Y:S08]  /*6700*/  HMMA.16816.F32.BF16 R56, R8.reuse, R26, R56 ;  /* 0x0000001a0838723c */ /* 0x040ff00000041838 */
[----:B------:R-:W-:Y:S01]  /*6710*/  HMMA.16816.F32.BF16 R64, R8, R24, R64 ;  /* 0x000000180840723c */ /* 0x000fe20000041840 */
[----:B---3--:R-:W-:-:S04]  /*6720*/  FFMA.FTZ R3, R182, c[0x0][0x2d0], -R6 ;  /* 0x0000b400b6037a23 */ /* 0x008fc80000010806 */
[----:B------:R3:W4:Y:S03]  /*6730*/  MUFU.EX2 R30, R3 ;  /* 0x00000003001e7308 */ /* 0x0007260000000800 */
[C---:B------:R-:W-:Y:S05]  /*6740*/  HMMA.16816.F32.BF16 R48, R8.reuse, R22, R48 ;  /* 0x000000160830723c */ /* 0x040fea0000041830 */
[----:B------:R5:W-:Y:S03]  /*6750*/  MUFU.EX2 R22, R4 ;  /* 0x0000000400167308 */ /* 0x000be60000000800 */
[----:B------:R-:W-:Y:S01]  /*6760*/  HMMA.16816.F32.BF16 R44, R8, R12, R44 ;  /* 0x0000000c082c723c */ /* 0x000fe2000004182c */
[----:B---3--:R-:W-:-:S07]  /*6770*/  FFMA.FTZ R3, R183, c[0x0][0x2d0], -R6 ;  /* 0x0000b400b7037a23 */ /* 0x008fce0000010806 */
[C---:B------:R-:W-:Y:S01]  /*6780*/  HMMA.16816.F32.BF16 R52, R8.reuse, R20, R52 ;  /* 0x000000140834723c */ /* 0x040fe20000041834 */
[----:B------:R-:W-:Y:S01]  /*6790*/  FFMA.FTZ R12, R210, c[0x0][0x2d0], -R0 ;  /* 0x0000b400d20c7a23 */ /* 0x000fe20000010800 */
[----:B----4-:R-:W-:Y:S01]  /*67a0*/  F2FP.BF16.PACK_AB R176, R30, R29 ;  /* 0x0000001d1eb0723e */ /* 0x010fe200000010ff */
[----:B------:R3:W-:Y:S01]  /*67b0*/  MUFU.EX2 R28, R3 ;  /* 0x00000003001c7308 */ /* 0x0007e20000000800 */
[----:B------:R-:W-:Y:S02]  /*67c0*/  FADD.FTZ R13, R243, R242 ;  /* 0x000000f2f30d7221 */ /* 0x000fe40000010000 */
[----:B-----5:R-:W-:Y:S02]  /*67d0*/  FFMA.FTZ R4, R219, c[0x0][0x2d0], -R0 ;  /* 0x0000b400db047a23 */ /* 0x020fe40000010800 */
[----:B------:R-:W-:Y:S01]  /*67e0*/  HMMA.16816.F32.BF16 R36, R8, R14, R36 ;  /* 0x0000000e0824723c */ /* 0x000fe20000041824 */
[----:B------:R-:W-:-:S07]  /*67f0*/  FADD.FTZ R20, R175, R174 ;  /* 0x000000aeaf147221 */ /* 0x000fce0000010000 */
[C---:B------:R-:W-:Y:S01]  /*6800*/  HMMA.16816.F32.BF16 R32, R8.reuse, R16, R32 ;  /* 0x000000100820723c */ /* 0x040fe20000041820 */
[----:B---3--:R-:W-:Y:S02]  /*6810*/  FFMA.FTZ R3, R208, c[0x0][0x2d0], -R6 ;  /* 0x0000b400d0037a23 */ /* 0x008fe40000010806 */
[--C-:B------:R-:W-:Y:S02]  /*6820*/  FFMA.FTZ R6, R215, c[0x0][0x2d0], -R0.reuse ;  /* 0x0000b400d7067a23 */ /* 0x100fe40000010800 */
[----:B------:R3:W-:Y:S01]  /*6830*/  MUFU.EX2 R27, R3 ;  /* 0x00000003001b7308 */ /* 0x0007e20000000800 */
[----:B------:R-:W-:Y:S02]  /*6840*/  FFMA.FTZ R0, R207, c[0x0][0x2d0], -R0 ;  /* 0x0000b400cf007a23 */ /* 0x000fe40000010800 */
[----:B------:R-:W-:Y:S01]  /*6850*/  HMMA.16816.F32.BF16 R40, R8, R18, R40 ;  /* 0x000000120828723c */ /* 0x000fe20000041828 */
[----:B------:R-:W4:Y:S04]  /*6860*/  LDSM.16.MT88.4 R16, [R226+0x3100] ;  /* 0x00310000e210783b */ /* 0x000f280000004200 */
[----:B------:R5:W-:Y:S01]  /*6870*/  MUFU.EX2 R10, R4 ;  /* 0x00000004000a7308 */ /* 0x000be20000000800 */
[----:B---3--:R-:W-:-:S07]  /*6880*/  FFMA.FTZ R3, R181, c[0x0][0x2d0], -R5 ;  /* 0x0000b400b5037a23 */ /* 0x008fce0000010805 */
[----:B------:R-:W-:Y:S01]  /*6890*/  MUFU.EX2 R11, R12 ;  /* 0x0000000c000b7308 */ /* 0x000fe20000000800 */
[----:B-----5:R-:W-:-:S07]  /*68a0*/  FADD.FTZ R4, R139, R244 ;  /* 0x000000f48b047221 */ /* 0x020fce0000010000 */
[----:B------:R3:W-:Y:S01]  /*68b0*/  MUFU.EX2 R26, R3 ;  /* 0x00000003001a7308 */ /* 0x0007e20000000800 */
[----:B------:R-:W-:-:S07]  /*68c0*/  FADD.FTZ R4, R248, R4 ;  /* 0x00000004f8047221 */ /* 0x000fce0000010000 */
[----:B------:R5:W1:Y:S01]  /*68d0*/  MUFU.EX2 R12, R0 ;  /* 0x00000000000c7308 */ /* 0x000a620000000800 */
[----:B---3--:R-:W-:-:S07]  /*68e0*/  FFMA.FTZ R3, R180, c[0x0][0x2d0], -R5 ;  /* 0x0000b400b4037a23 */ /* 0x008fce0000010805 */
[----:B------:R3:W2:Y:S01]  /*68f0*/  MUFU.EX2 R9, R6 ;  /* 0x0000000600097308 */ /* 0x0006a20000000800 */
[----:B-----5:R-:W-:-:S07]  /*6900*/  FADD.FTZ R0, R218, R20 ;  /* 0x00000014da007221 */ /* 0x020fce0000010000 */
[----:B------:R5:W4:Y:S01]  /*6910*/  MUFU.EX2 R25, R3 ;  /* 0x0000000300197308 */ /* 0x000b220000000800 */
[----:B-1----:R-:W-:Y:S01]  /*6920*/  F2FP.BF16.PACK_AB R183, R12, R11 ;  /* 0x0000000b0cb7723e */ /* 0x002fe200000010ff */
[----:B---3--:R-:W-:Y:S01]  /*6930*/  FADD.FTZ R6, R220, R0 ;  /* 0x00000000dc067221 */ /* 0x008fe20000010000 */
[----:B--2---:R-:W-:-:S03]  /*6940*/  F2FP.BF16.PACK_AB R181, R9, R10 ;  /* 0x0000000a09b5723e */ /* 0x004fc600000010ff */
[----:B------:R-:W-:Y:S02]  /*6950*/  FADD.FTZ R6, R214, R6 ;  /* 0x00000006d6067221 */ /* 0x000fe40000010000 */
[--C-:B-----5:R-:W-:Y:S02]  /*6960*/  FFMA.FTZ R3, R209, c[0x0][0x2d0], -R5.reuse ;  /* 0x0000b400d1037a23 */ /* 0x120fe40000010805 */
[----:B------:R-:W-:Y:S02]  /*6970*/  FADD.FTZ R8, R213, R6 ;  /* 0x00000006d5087221 */ /* 0x000fe40000010000 */
[----:B------:R1:W-:Y:S02]  /*6980*/  MUFU.EX2 R24, R3 ;  /* 0x0000000300187308 */ /* 0x0003e40000000800 */
[----:B-1----:R-:W-:Y:S02]  /*6990*/  FFMA.FTZ R3, R221, c[0x0][0x2d0], -R5 ;  /* 0x0000b400dd037a23 */ /* 0x002fe40000010805 */
[----:B------:R-:W-:Y:S01]  /*69a0*/  FFMA.FTZ R5, R177, c[0x0][0x2d0], -R7 ;  /* 0x0000b400b1057a23 */ /* 0x000fe20000010807 */
[----:B----4-:R-:W-:-:S03]  /*69b0*/  F2FP.BF16.PACK_AB R177, R25, R26 ;  /* 0x0000001a19b1723e */ /* 0x010fc600000010ff */
[----:B------:R1:W2:Y:S08]  /*69c0*/  MUFU.EX2 R23, R3 ;  /* 0x0000000300177308 */ /* 0x0002b00000000800 */
[----:B------:R3:W-:Y:S01]  /*69d0*/  MUFU.EX2 R15, R5 ;  /* 0x00000005000f7308 */ /* 0x0007e20000000800 */
[--C-:B-1----:R-:W-:Y:S01]  /*69e0*/  FFMA.FTZ R3, R178, c[0x0][0x2d0], -R7.reuse ;  /* 0x0000b400b2037a23 */ /* 0x102fe20000010807 */
[----:B------:R-:W-:Y:S01]  /*69f0*/  F2FP.BF16.PACK_AB R178, R27, R28 ;  /* 0x0000001c1bb2723e */ /* 0x000fe200000010ff */
[----:B------:R-:W-:Y:S01]  /*6a00*/  FFMA.FTZ R7, R171, c[0x0][0x2d0], -R7 ;  /* 0x0000b400ab077a23 */ /* 0x000fe20000010807 */
[----:B--2---:R-:W-:-:S04]  /*6a10*/  F2FP.BF16.PACK_AB R179, R23, R24 ;  /* 0x0000001817b3723e */ /* 0x004fc800000010ff */
[----:B------:R1:W2:Y:S01]  /*6a20*/  MUFU.EX2 R21, R3 ;  /* 0x0000000300157308 */ /* 0x0002a20000000800 */
[----:B------:R-:W-:Y:S02]  /*6a30*/  IMAD.MOV.U32 R171, RZ, RZ, R153 ;  /* 0x000000ffffab7224 */ /* 0x000fe400078e0099 */
[----:B---3--:R-:W-:Y:S01]  /*6a40*/  FADD.FTZ R5, R155, R154 ;  /* 0x0000009a9b057221 */ /* 0x008fe20000010000 */
[C---:B------:R-:W-:Y:S04]  /*6a50*/  HMMA.16816.F32.BF16 R120, R176.reuse, R132, R120 ;  /* 0x00000084b078723c */ /* 0x040fe80000041878 */
[----:B------:R3:W4:Y:S04]  /*6a60*/  MUFU.EX2 R14, R7 ;  /* 0x00000007000e7308 */ /* 0x0007280000000800 */
[----:B------:R-:W-:Y:S01]  /*6a70*/  HMMA.16816.F32.BF16 R128, R176, R134, R128 ;  /* 0x00000086b080723c */ /* 0x000fe20000041880 */
[----:B-1----:R-:W-:Y:S01]  /*6a80*/  FADD.FTZ R3, R136, R13 ;  /* 0x0000000d88037221 */ /* 0x002fe20000010000 */
[----:B--2---:R-:W-:-:S06]  /*6a90*/  F2FP.BF16.PACK_AB R180, R21, R22 ;  /* 0x0000001615b4723e */ /* 0x004fcc00000010ff */
[C---:B------:R-:W-:Y:S01]  /*6aa0*/  HMMA.16816.F32.BF16 R140, R176.reuse, R148, R140 ;  /* 0x00000094b08c723c */ /* 0x040fe2000004188c */
[----:B---3--:R-:W-:Y:S01]  /*6ab0*/  FADD.FTZ R7, R127, R5 ;  /* 0x000000057f077221 */ /* 0x008fe20000010000 */
[----:B----4-:R-:W-:Y:S01]  /*6ac0*/  F2FP.BF16.PACK_AB R182, R14, R15 ;  /* 0x0000000f0eb6723e */ /* 0x010fe200000010ff */
[----:B------:R-:W-:Y:S02]  /*6ad0*/  FADD.FTZ R5, R124, R3 ;  /* 0x000000037c057221 */ /* 0x000fe40000010000 */
[----:B------:R-:W-:Y:S02]  /*6ae0*/  FADD.FTZ R0, R245, R7 ;  /* 0x00000007f5007221 */ /* 0x000fe40000010000 */
[----:B------:R-:W-:Y:S01]  /*6af0*/  FADD.FTZ R3, R249, R4 ;  /* 0x00000004f9037221 */ /* 0x000fe20000010000 */
[----:B------:R-:W-:Y:S01]  /*6b00*/  HMMA.16816.F32.BF16 R144, R176, R150, R144 ;  /* 0x00000096b090723c */ /* 0x000fe20000041890 */
[----:B------:R-:W-:Y:S02]  /*6b10*/  FADD.FTZ R5, R250, R5 ;  /* 0x00000005fa057221 */ /* 0x000fe40000010000 */
[----:B------:R-:W-:-:S02]  /*6b20*/  FADD.FTZ R4, R223, R0 ;  /* 0x00000000df047221 */ /* 0x000fc40000010000 */
[----:B------:R-:W-:Y:S02]  /*6b30*/  FADD.FTZ R3, R247, R3 ;  /* 0x00000003f7037221 */ /* 0x000fe40000010000 */
[----:B------:R-:W-:Y:S01]  /*6b40*/  FADD.FTZ R0, R171, R5 ;  /* 0x00000005ab007221 */ /* 0x000fe20000010000 */
[C---:B------:R-:W-:Y:S01]  /*6b50*/  HMMA.16816.F32.BF16 R156, R176.reuse, R164, R156 ;  /* 0x000000a4b09c723c */ /* 0x040fe2000004189c */
[----:B------:R-:W-:Y:S02]  /*6b60*/  FADD.FTZ R7, R169, R4 ;  /* 0x00000004a9077221 */ /* 0x000fe40000010000 */
[----:B------:R-:W-:Y:S02]  /*6b70*/  FADD.FTZ R6, R246, R3 ;  /* 0x00000003f6067221 */ /* 0x000fe40000010000 */
[----:B------:R-:W-:Y:S02]  /*6b80*/  FADD.FTZ R5, R168, R0 ;  /* 0x00000000a8057221 */ /* 0x000fe40000010000 */
[----:B------:R-:W-:Y:S01]  /*6b90*/  FADD.FTZ R4, R217, R8 ;  /* 0x00000008d9047221 */ /* 0x000fe20000010000 */
[----:B------:R-:W-:Y:S01]  /*6ba0*/  HMMA.16816.F32.BF16 R160, R176, R166, R160 ;  /* 0x000000a6b0a0723c */ /* 0x000fe200000418a0 */
[----:B------:R-:W-:-:S02]  /*6bb0*/  FADD.FTZ R3, R222, R7 ;  /* 0x00000007de037221 */ /* 0x000fc40000010000 */
[----:B------:R-:W-:Y:S02]  /*6bc0*/  FADD.FTZ R0, R252, R6 ;  /* 0x00000006fc007221 */ /* 0x000fe40000010000 */
[----:B------:R-:W-:Y:S02]  /*6bd0*/  FADD.FTZ R6, R211, R5 ;  /* 0x00000005d3067221 */ /* 0x000fe40000010000 */
[----:B------:R-:W-:Y:S01]  /*6be0*/  FADD.FTZ R4, R212, R4 ;  /* 0x00000004d4047221 */ /* 0x000fe20000010000 */
[----:B------:R-:W-:Y:S01]  /*6bf0*/  HMMA.16816.F32.BF16 R124, R180, R132, R64 ;  /* 0x00000084b47c723c */ /* 0x000fe20000041840 */
[----:B------:R-:W-:Y:S02]  /*6c00*/  FADD.FTZ R5, R216, R3 ;  /* 0x00000003d8057221 */ /* 0x000fe40000010000 */
[----:B------:R-:W-:Y:S02]  /*6c10*/  FADD.FTZ R3, R251, R0 ;  /* 0x00000000fb037221 */ /* 0x000fe40000010000 */
[----:B------:R-:W-:-:S02]  /*6c20*/  FADD.FTZ R0, R198, R6 ;  /* 0x00000006c6007221 */ /* 0x000fc40000010000 */
        /* <DEDUP_REMOVED lines=31> */
[----:B------:R-:W-:Y:S01]  /*6e20*/  HMMA.16816.F32.BF16 R168, R180, R16, R44 ;  /* 0x00000010b4a8723c */ /* 0x000fe2000004182c */
        /* <DEDUP_REMOVED lines=54> */
[----:B------:R-:W-:Y:S01]  /*7190*/  FADD.FTZ R0, R23, R0 ;  /* 0x0000000017007221 */ /* 0x000fe20000010000 */
[----:B------:R1:W-:Y:S01]  /*71a0*/  STL [R1+0x18], R5 ;  /* 0x0000180501007387 */ /* 0x0003e20000100800 */
[----:B------:R-:W-:-:S03]  /*71b0*/  FADD.FTZ R3, R27, R3 ;  /* 0x000000031b037221 */ /* 0x000fc60000010000 */
[----:B------:R1:W-:Y:S04]  /*71c0*/  STL [R1+0x24], R4 ;  /* 0x0000240401007387 */ /* 0x0003e80000100800 */
[----:B------:R1:W-:Y:S04]  /*71d0*/  STL [R1+0x1c], R0 ;  /* 0x00001c0001007387 */ /* 0x0003e80000100800 */
[----:B------:R1:W-:Y:S01]  /*71e0*/  STL [R1+0x20], R3 ;  /* 0x0000200301007387 */ /* 0x0003e20000100800 */
[----:B------:R-:W-:Y:S05]  /*71f0*/  @!P0 BRA `(.L_x_32) ;  /* 0x000059e000008947 */ /* 0x000fea0003800000 */
[----:B------:R-:W2:Y:S01]  /*7200*/  LDL.LU R216, [R1+0x8] ;  /* 0x0000080001d87983 */ /* 0x000ea20000300800 */
[----:B------:R-:W-:Y:S01]  /*7210*/  IMAD.MOV.U32 R116, RZ, RZ, R69 ;  /* 0x000000ffff747224 */ /* 0x000fe200078e0045 */
[----:B------:R-:W-:Y:S01]  /*7220*/  MOV R118, R2 ;  /* 0x0000000200767202 */ /* 0x000fe20000000f00 */
[----:B-1----:R-:W-:Y:S01]  /*7230*/  IMAD.MOV.U32 R3, RZ, RZ, R70 ;  /* 0x000000ffff037224 */ /* 0x002fe200078e0046 */
[----:B------:R-:W3:Y:S01]  /*7240*/  LDL.LU.64 R82, [R1] ;  /* 0x0000000001527983 */ /* 0x000ee20000300a00 */
[----:B------:R-:W-:-:S03]  /*7250*/  IMAD.MOV.U32 R117, RZ, RZ, R68 ;  /* 0x000000ffff757224 */ /* 0x000fc600078e0044 */
[----:B------:R-:W4:Y:S01]  /*7260*/  LDL.LU.64 R222, [R1+0x10] ;  /* 0x0000100001de7983 */ /* 0x000f220000300a00 */
[----:B--2---:R-:W-:Y:S02]  /*7270*/  IADD3 R242, R216, -0x2, RZ ;  /* 0xfffffffed8f27810 */ /* 0x004fe40007ffe0ff */
[----:B---3--:R-:W-:Y:S02]  /*7280*/  MOV R5, R83 ;  /* 0x0000005300057202 */ /* 0x008fe40000000f00 */
[----:B----4-:R-:W-:-:S05]  /*7290*/  MOV R4, R222 ;  /* 0x000000de00047202 */ /* 0x010fca0000000f00 */
[----:B------:R1:W-:Y:S02]  /*72a0*/  STL.64 [R1+0x28], R4 ;  /* 0x0000280401007387 */ /* 0x0003e40000100a00 */
.L_x_33:
        /* <DEDUP_REMOVED lines=78> */
[C---:B-1----:R-:W-:Y:S07]  /*7790*/  HMMA.16816.F32.BF16 R88, R108.reuse, R96, RZ ;  /* 0x000000606c58723c */ /* 0x042fee00000418ff */
[----:B------:R-:W-:Y:S01]  /*77a0*/  IADD3 R96, P0, R102, UR7, RZ ;  /* 0x0000000766607c10 */ /* 0x000fe2000ff1e0ff */
[-C--:B--2---:R-:W-:Y:S04]  /*77b0*/  HMMA.16816.F32.BF16 R92, R108, R98.reuse, RZ ;  /* 0x000000626c5c723c */ /* 0x084fe800000418ff */
[----:B------:R-:W-:Y:S02]  /*77c0*/  IADD3.X R97, R103, UR5, RZ, P0, !PT ;  /* 0x0000000567617c10 */ /* 0x000fe400087fe4ff */
[----:B------:R-:W-:Y:S03]  /*77d0*/  IADD3 R100, P1, R96, UR7, RZ ;  /* 0x0000000760647c10 */ /* 0x000fe6000ff3e0ff */
[----:B------:R1:W-:Y:S03]  /*77e0*/  LDGSTS.E.BYPASS.LTC128B.128 [R241+0x2100], [R96.64], !P2 ;  /* 0x0210000060f17fae */ /* 0x0003e6000d101d48 */
[----:B------:R-:W-:Y:S02]  /*77f0*/  IADD3.X R101, R97, UR5, RZ, P1, !PT ;  /* 0x0000000561657c10 */ /* 0x000fe40008ffe4ff */
[----:B---3--:R-:W-:Y:S03]  /*7800*/  IADD3 R102, P0, R100, UR7, RZ ;  /* 0x0000000764667c10 */ /* 0x008fe6000ff1e0ff */
[----:B------:R2:W-:Y:S01]  /*7810*/  LDGSTS.E.BYPASS.LTC128B.128 [R241+0x2900], [R100.64], !P2 ;  /* 0x0290000064f17fae */ /* 0x0005e2000d101d48 */
[----:B------:R-:W-:Y:S02]  /*7820*/  IADD3.X R103, R101, UR5, RZ, P0, !PT ;  /* 0x0000000565677c10 */ /* 0x000fe400087fe4ff */
[C---:B------:R-:W-:Y:S02]  /*7830*/  ISETP.GT.AND P0, PT, R242.reuse, RZ, PT ;  /* 0x000000fff200720c */ /* 0x040fe40003f04270 */
[----:B------:R-:W-:Y:S03]  /*7840*/  IADD3 R242, R242, -0x1, RZ ;  /* 0xfffffffff2f27810 */ /* 0x000fe60007ffe0ff */
[----:B------:R2:W-:Y:S08]  /*7850*/  LDGSTS.E.BYPASS.LTC128B.128 [R241+0x3100], [R102.64], !P2 ;  /* 0x0310000066f17fae */ /* 0x0005f0000d101d48 */
[----:B------:R-:W0:Y:S01]  /*7860*/  LDGDEPBAR ;  /* 0x00000000000079af */ /* 0x000e220000000000 */
[C---:B-1----:R-:W-:Y:S08]  /*7870*/  HMMA.16816.F32.BF16 R96, R112.reuse, R98, RZ ;  /* 0x000000627060723c */ /* 0x042ff000000418ff */
[-C--:B--2---:R-:W-:Y:S08]  /*7880*/  HMMA.16816.F32.BF16 R100, R112, R184.reuse, RZ ;  /* 0x000000b87064723c */ /* 0x084ff000000418ff */
        /* <DEDUP_REMOVED lines=53> */
[C---:B------:R-:W-:Y:S01]  /*7be0*/  HMMA.16816.F32.BF16 R48, R184.reuse, R190, R48 ;  /* 0x000000beb830723c */ /* 0x040fe20000041830 */
[----:B------:R-:W3:Y:S07]  /*7bf0*/  LDSM.16.M88.4 R188, [R232+0x9100] ;  /* 0x00910000e8bc783b */ /* 0x000eee0000000200 */
[-C--:B------:R-:W-:Y:S08]  /*7c00*/  HMMA.16816.F32.BF16 R52, R184, R196.reuse, R52 ;  /* 0x000000c4b834723c */ /* 0x080ff00000041834 */
[C---:B------:R-:W-:Y:S08]  /*7c10*/  HMMA.16816.F32.BF16 R56, R200.reuse, R196, R56 ;  /* 0x000000c4c838723c */ /* 0x040ff00000041838 */
[-C--:B------:R-:W-:Y:S08]  /*7c20*/  HMMA.16816.F32.BF16 R60, R200, R198.reuse, R60 ;  /* 0x000000c6c83c723c */ /* 0x080ff0000004183c */
[C---:B------:R-:W-:Y:S08]  /*7c30*/  HMMA.16816.F32.BF16 R64, R184.reuse, R198, R64 ;  /* 0x000000c6b840723c */ /* 0x040ff00000041840 */
        /* <DEDUP_REMOVED lines=11> */
[----:B------:R-:W-:Y:S08]  /*7cf0*/  HMMA.16816.F32.BF16 R112, R184, R214, R112 ;  /* 0x000000d6b870723c */ /* 0x000ff00000041870 */
[-C--:B--2---:R-:W-:Y:S08]  /*7d00*/  HMMA.16816.F32.BF16 R4, R204, R216.reuse, R4 ;  /* 0x000000d8cc04723c */ /* 0x084ff00000041804 */
        /* <DEDUP_REMOVED lines=72> */
[----:B------:R-:W1:Y:S01]  /*8190*/  MUFU.TANH R34, R34 ;  /* 0x0000002200227308 */ /* 0x000e620000002400 */
        /* <DEDUP_REMOVED lines=9> */
[----:B------:R-:W-:Y:S01]  /*8230*/  MUFU.TANH R28, R28 ;  /* 0x0000001c001c7308 */ /* 0x000fe20000002400 */
[C---:B------:R-:W-:Y:S01]  /*8240*/  HMMA.16816.F32.BF16 R64, R204.reuse, R6, R64 ;  /* 0x00000006cc40723c */ /* 0x040fe20000041840 */
[----:B------:R-:W1:Y:S03]  /*8250*/  LDSM.16.M88.4 R4, [R228+0x2800] ;  /* 0x00280000e404783b */ /* 0x000e660000000200 */
[----:B------:R-:W-:Y:S02]  /*8260*/  FMUL.FTZ R54, R54, c[0x0][0x320] ;  /* 0x0000c80036367a20 */ /* 0x000fe40000410000 */
[----:B------:R-:W-:Y:S02]  /*8270*/  FMUL.FTZ R52, R52, c[0x0][0x320] ;  /* 0x0000c80034347a20 */ /* 0x000fe40000410000 */
[----:B------:R-:W-:Y:S01]  /*8280*/  FMUL.FTZ R55, R55, c[0x0][0x320] ;  /* 0x0000c80037377a20 */ /* 0x000fe20000410000 */
[----:B------:R-:W1:Y:S01]  /*8290*/  MUFU.TANH R32, R32 ;  /* 0x0000002000207308 */ /* 0x000e620000002400 */
        /* <DEDUP_REMOVED lines=27> */
[-C--:B------:R-:W-:Y:S01]  /*8450*/  HMMA.16816.F32.BF16 R92, R188, R6.reuse, R92 ;  /* 0x00000006bc5c723c */ /* 0x080fe2000004185c */
[----:B------:R-:W-:Y:S03]  /*8460*/  MUFU.TANH R198, R38 ;  /* 0x0000002600c67308 */ /* 0x000fe60000002400 */
[----:B------:R-:W-:Y:S02]  /*8470*/  FMUL.FTZ R40, R40, c[0x0][0x320] ;  /* 0x0000c80028287a20 */ /* 0x000fe40000410000 */
[----:B------:R-:W-:Y:S02]  /*8480*/  FMUL.FTZ R81, R81, c[0x0][0x320] ;  /* 0x0000c80051517a20 */ /* 0x000fe40000410000 */
[C---:B------:R-:W-:Y:S03]  /*8490*/  HMMA.16816.F32.BF16 R96, R204.reuse, R6, R96 ;  /* 0x00000006cc60723c */ /* 0x040fe60000041860 */
[----:B------:R-:W-:Y:S01]  /*84a0*/  MUFU.TANH R194, R26 ;  /* 0x0000001a00c27308 */ /* 0x000fe20000002400 */
[----:B------:R-:W-:Y:S02]  /*84b0*/  FMUL.FTZ R82, R82, c[0x0][0x320] ;  /* 0x0000c80052527a20 */ /* 0x000fe40000410000 */
[----:B------:R-:W-:Y:S01]  /*84c0*/  FMUL.FTZ R83, R83, c[0x0][0x320] ;  /* 0x0000c80053537a20 */ /* 0x000fe20000410000 */
[----:B-1----:R-:W-:Y:S01]  /*84d0*/  FMNMX.FTZ R70, R184, R0, !PT ;  /* 0x00000000b8467209 */ /* 0x002fe20007810000 */
[----:B------:R-:W-:Y:S01]  /*84e0*/  FMUL.FTZ R84, R84, c[0x0][0x320] ;  /* 0x0000c80054547a20 */ /* 0x000fe20000410000 */
[----:B------:R-:W-:Y:S01]  /*84f0*/  FMNMX.FTZ R0, R186, R2, !PT ;  /* 0x00000002ba007209 */ /* 0x000fe20007810000 */
[-C--:B--2---:R-:W-:Y:S03]  /*8500*/  HMMA.16816.F32.BF16 R100, R204, R8.reuse, R100 ;  /* 0x00000008cc64723c */ /* 0x084fe60000041864 */
[----:B------:R-:W1:Y:S01]  /*8510*/  MUFU.TANH R26, R36 ;  /* 0x00000024001a7308 */ /* 0x000e620000002400 */
[----:B---3--:R-:W-:Y:S01]  /*8520*/  FMNMX.FTZ R2, R192, R4, !PT ;  /* 0x00000004c0027209 */ /* 0x008fe20007810000 */
[----:B------:R-:W-:Y:S01]  /*8530*/  FMUL.FTZ R80, R80, c[0x0][0x320] ;  /* 0x0000c80050507a20 */ /* 0x000fe20000410000 */
[----:B------:R-:W-:Y:S01]  /*8540*/  FMNMX.FTZ R0, R18, R0, !PT ;  /* 0x0000000012007209 */ /* 0x000fe20007810000 */
[----:B------:R-:W-:Y:S01]  /*8550*/  FMUL.FTZ R94, R94, c[0x0][0x320] ;  /* 0x0000c8005e5e7a20 */ /* 0x000fe20000410000 */
[----:B------:R-:W-:Y:S01]  /*8560*/  FMNMX.FTZ R70, R16, R70, !PT ;  /* 0x0000004610467209 */ /* 0x000fe20007810000 */
[----:B------:R-:W-:Y:S01]  /*8570*/  FMUL.FTZ R95, R95, c[0x0][0x320] ;  /* 0x0000c8005f5f7a20 */ /* 0x000fe20000410000 */
[C---:B------:R-:W-:Y:S03]  /*8580*/  HMMA.16816.F32.BF16 R104, R188.reuse, R8, R104 ;  /* 0x00000008bc68723c */ /* 0x040fe60000041868 */
[----:B------:R2:W-:Y:S01]  /*8590*/  MUFU.TANH R201, R39 ;  /* 0x0000002700c97308 */ /* 0x0005e20000002400 */
[----:B------:R-:W-:Y:S01]  /*85a0*/  FMNMX.FTZ R2, R12, R2, !PT ;  /* 0x000000020c027209 */ /* 0x000fe20007810000 */
[----:B------:R-:W-:Y:S01]  /*85b0*/  FMUL.FTZ R86, R86, c[0x0][0x320] ;  /* 0x0000c80056567a20 */ /* 0x000fe20000410000 */
[----:B------:R-:W-:Y:S01]  /*85c0*/  FMNMX.FTZ R0, R19, R0, !PT ;  /* 0x0000000013007209 */ /* 0x000fe20007810000 */
[----:B------:R-:W-:Y:S01]  /*85d0*/  FMUL.FTZ R87, R87, c[0x0][0x320] ;  /* 0x0000c80057577a20 */ /* 0x000fe20000410000 */
[----:B------:R-:W-:Y:S01]  /*85e0*/  FMNMX.FTZ R2, R13, R2, !PT ;  /* 0x000000020d027209 */ /* 0x000fe20007810000 */
[-C--:B------:R-:W-:Y:S03]  /*85f0*/  HMMA.16816.F32.BF16 R108, R188, R10.reuse, R108 ;  /* 0x0000000abc6c723c */ /* 0x080fe6000004186c */
[----:B------:R-:W-:Y:S01]  /*8600*/  FMNMX.FTZ R4, R22, R0, !PT ;  /* 0x0000000016047209 */ /* 0x000fe20007810000 */
[----:B------:R-:W3:Y:S01]  /*8610*/  MUFU.TANH R208, R40 ;  /* 0x0000002800d07308 */ /* 0x000ee20000002400 */
[----:B------:R-:W-:Y:S01]  /*8620*/  FMUL.FTZ R48, R48, c[0x0][0x320] ;  /* 0x0000c80030307a20 */ /* 0x000fe20000410000 */
[----:B------:R-:W-:Y:S01]  /*8630*/  FMNMX.FTZ R70, R17, R70, !PT ;  /* 0x0000004611467209 */ /* 0x000fe20007810000 */
[----:B------:R-:W-:Y:S01]  /*8640*/  FMUL.FTZ R85, R85, c[0x0][0x320] ;  /* 0x0000c80055557a20 */ /* 0x000fe20000410000 */
[----:B----4-:R-:W-:Y:S01]  /*8650*/  FMNMX.FTZ R4, R23, R4, !PT ;  /* 0x0000000417047209 */ /* 0x010fe20007810000 */
[----:B------:R-:W-:Y:S04]  /*8660*/  HMMA.16816.F32.BF16 R112, R204, R10, R112 ;  /* 0x0000000acc70723c */ /* 0x000fe80000041870 */
[----:B------:R-:W-:Y:S01]  /*8670*/  FMNMX.FTZ R70, R20, R70, !PT ;  /* 0x0000004614467209 */ /* 0x000fe20007810000 */
[----:B------:R-:W-:Y:S01]  /*8680*/  MUFU.TANH R193, R27 ;  /* 0x0000001b00c17308 */ /* 0x000fe20000002400 */
[----:B------:R-:W-:Y:S01]  /*8690*/  FMUL.FTZ R98, R98, c[0x0][0x320] ;  /* 0x0000c80062627a20 */ /* 0x000fe20000410000 */
[----:B------:R-:W-:Y:S01]  /*86a0*/  FMNMX.FTZ R4, R34, R4, !PT ;  /* 0x0000000422047209 */ /* 0x000fe20007810000 */
[----:B------:R-:W-:Y:S01]  /*86b0*/  FMUL.FTZ R96, R96, c[0x0][0x320] ;  /* 0x0000c80060607a20 */ /* 0x000fe20000410000 */
[----:B--2---:R-:W2:Y:S03]  /*86c0*/  LDL.64 R38, [R1+0x38] ;  /* 0x0000380001267983 */ /* 0x004ea60000100a00 */
[----:B------:R-:W-:Y:S01]  /*86d0*/  FMNMX.FTZ R70, R21, R70, !PT ;  /* 0x0000004615467209 */ /* 0x000fe20007810000 */
[----:B------:R-:W-:Y:S01]  /*86e0*/  FMUL.FTZ R99, R99, c[0x0][0x320] ;  /* 0x0000c80063637a20 */ /* 0x000fe20000410000 */
[----:B------:R-:W-:Y:S01]  /*86f0*/  FMNMX.FTZ R0, R24, R2, !PT ;  /* 0x0000000218007209 */ /* 0x000fe20007810000 */
[----:B------:R4:W4:Y:S01]  /*8700*/  MUFU.TANH R27, R37 ;  /* 0x00000025001b7308 */ /* 0x0009220000002400 */
        /* <DEDUP_REMOVED lines=9> */
[----:B------:R-:W4:Y:S01]  /*87a0*/  MUFU.TANH R50, R50 ;  /* 0x0000003200327308 */ /* 0x000f220000002400 */
[----:B------:R-:W-:Y:S01]  /*87b0*/  FMUL.FTZ R89, R89, c[0x0][0x320] ;  /* 0x0000c80059597a20 */ /* 0x000fe20000410000 */
[----:B-1----:R-:W-:Y:S01]  /*87c0*/  FMNMX.FTZ R70, R26, R70, !PT ;  /* 0x000000461a467209 */ /* 0x002fe20007810000 */
[----:B------:R-:W-:Y:S01]  /*87d0*/  FMUL.FTZ R115, R115, c[0x0][0x320] ;  /* 0x0000c80073737a20 */ /* 0x000fe20000410000 */
[----:B------:R-:W-:Y:S01]  /*87e0*/  FMNMX.FTZ R4, R35, R4, !PT ;  /* 0x0000000423047209 */ /* 0x000fe20007810000 */
[----:B------:R-:W-:Y:S01]  /*87f0*/  FMUL.FTZ R92, R92, c[0x0][0x320] ;  /* 0x0000c8005c5c7a20 */ /* 0x000fe20000410000 */
[----:B------:R-:W-:Y:S01]  /*8800*/  FMNMX.FTZ R0, R29, R0, !PT ;  /* 0x000000001d007209 */ /* 0x000fe20007810000 */
[----:B------:R-:W-:Y:S01]  /*8810*/  FMUL.FTZ R93, R93, c[0x0][0x320] ;  /* 0x0000c8005d5d7a20 */ /* 0x000fe20000410000 */
[----:B------:R-:W-:Y:S01]  /*8820*/  FMNMX.FTZ R4, R198, R4, !PT ;  /* 0x00000004c6047209 */ /* 0x000fe20007810000 */
[----:B------:R-:W-:Y:S01]  /*8830*/  FMUL.FTZ R105, R105, c[0x0][0x320] ;  /* 0x0000c80069697a20 */ /* 0x000fe20000410000 */
[----:B------:R-:W1:Y:S01]  /*8840*/  MUFU.TANH R48, R48 ;  /* 0x0000003000307308 */ /* 0x000e620000002400 */
[----:B------:R-:W-:Y:S01]  /*8850*/  FMUL.FTZ R90, R90, c[0x0][0x320] ;  /* 0x0000c8005a5a7a20 */ /* 0x000fe20000410000 */
[----:B---3--:R-:W-:Y:S01]  /*8860*/  FMNMX.FTZ R2, R208, R0, !PT ;  /* 0x00000000d0027209 */ /* 0x008fe20007810000 */
[----:B------:R-:W-:Y:S01]  /*8870*/  FMUL.FTZ R91, R91, c[0x0][0x320] ;  /* 0x0000c8005b5b7a20 */ /* 0x000fe20000410000 */
[----:B----4-:R-:W-:Y:S01]  /*8880*/  MOV R37, c[0x0][0x1e0] ;  /* 0x0000780000257a02 */ /* 0x010fe20000000f00 */
[----:B------:R-:W-:Y:S01]  /*8890*/  FMUL.FTZ R106, R106, c[0x0][0x320] ;  /* 0x0000c8006a6a7a20 */ /* 0x000fe20000410000 */
[----:B------:R-:W-:Y:S01]  /*88a0*/  FMNMX.FTZ R0, R201, R4, !PT ;  /* 0x00000004c9007209 */ /* 0x000fe20007810000 */
[----:B------:R-:W-:Y:S01]  /*88b0*/  FMUL.FTZ R107, R107, c[0x0][0x320] ;  /* 0x0000c8006b6b7a20 */ /* 0x000fe20000410000 */
[----:B------:R-:W-:Y:S01]  /*88c0*/  FMNMX.FTZ R4, R196, R118, !PT ;  /* 0x00000076c4047209 */ /* 0x000fe20007810000 */
[----:B------:R-:W-:Y:S01]  /*88d0*/  FMUL.FTZ R72, R72, c[0x0][0x320] ;  /* 0x0000c80048487a20 */ /* 0x000fe20000410000 */
[----:B------:R-:W3:Y:S01]  /*88e0*/  MUFU.TANH R51, R51 ;  /* 0x0000003300337308 */ /* 0x000ee20000002400 */
[----:B------:R-:W-:Y:S01]  /*88f0*/  FMNMX.FTZ R70, R27, R70, !PT ;  /* 0x000000461b467209 */ /* 0x000fe20007810000 */
[----:B------:R-:W-:Y:S01]  /*8900*/  FMUL.FTZ R73, R73, c[0x0][0x320] ;  /* 0x0000c80049497a20 */ /* 0x000fe20000410000 */
[----:B------:R-:W-:Y:S01]  /*8910*/  FMNMX.FTZ R4, R195, R4, !PT ;  /* 0x00000004c3047209 */ /* 0x000fe20007810000 */
[----:B------:R-:W-:Y:S01]  /*8920*/  FMUL.FTZ R101, R101, c[0x0][0x320] ;  /* 0x0000c80065657a20 */ /* 0x000fe20000410000 */
[----:B------:R-:W-:Y:S01]  /*8930*/  FMNMX.FTZ R0, R50, R0, !PT ;  /* 0x0000000032007209 */ /* 0x000fe20007810000 */
[----:B------:R-:W-:Y:S02]  /*8940*/  FMUL.FTZ R102, R102, c[0x0][0x320] ;  /* 0x0000c80066667a20 */ /* 0x000fe40000410000 */
[----:B------:R-:W-:Y:S02]  /*8950*/  FMUL.FTZ R103, R103, c[0x0][0x320] ;  /* 0x0000c80067677a20 */ /* 0x000fe40000410000 */
[----:B------:R-:W4:Y:S01]  /*8960*/  MUFU.TANH R49, R49 ;  /* 0x0000003100317308 */ /* 0x000f220000002400 */
[----:B------:R-:W-:Y:S02]  /*8970*/  FMUL.FTZ R58, R58, c[0x0][0x320] ;  /* 0x0000c8003a3a7a20 */ /* 0x000fe40000410000 */
[----:B------:R-:W-:Y:S01]  /*8980*/  FMUL.FTZ R108, R108, c[0x0][0x320] ;  /* 0x0000c8006c6c7a20 */ /* 0x000fe20000410000 */
[----:B-1----:R-:W-:Y:S01]  /*8990*/  FMNMX.FTZ R70, R48, R70, !PT ;  /* 0x0000004630467209 */ /* 0x002fe20007810000 */
[----:B------:R-:W-:Y:S02]  /*89a0*/  FMUL.FTZ R78, R78, c[0x0][0x320] ;  /* 0x0000c8004e4e7a20 */ /* 0x000fe40000410000 */
[----:B------:R-:W-:Y:S02]  /*89b0*/  FMUL.FTZ R43, R43, c[0x0][0x320] ;  /* 0x0000c8002b2b7a20 */ /* 0x000fe40000410000 */
[----:B------:R-:W-:Y:S01]  /*89c0*/  FMUL.FTZ R64, R64, c[0x0][0x320] ;  /* 0x0000c80040407a20 */ /* 0x000fe20000410000 */
[----:B------:R-:W1:Y:S01]  /*89d0*/  MUFU.TANH R249, R54 ;  /* 0x0000003600f97308 */ /* 0x000e620000002400 */
[----:B------:R-:W-:Y:S02]  /*89e0*/  FMUL.FTZ R41, R41, c[0x0][0x320] ;  /* 0x0000c80029297a20 */ /* 0x000fe40000410000 */
[----:B------:R-:W-:Y:S01]  /*89f0*/  FMUL.FTZ R67, R67, c[0x0][0x320] ;  /* 0x0000c80043437a20 */ /* 0x000fe20000410000 */
[----:B---3--:R-:W-:Y:S01]  /*8a00*/  FMNMX.FTZ R0, R51, R0, !PT ;  /* 0x0000000033007209 */ /* 0x008fe20007810000 */
[----:B------:R-:W-:Y:S02]  /*8a10*/  FMUL.FTZ R65, R65, c[0x0][0x320] ;  /* 0x0000c80041417a20 */ /* 0x000fe40000410000 */
[----:B------:R-:W-:Y:S02]  /*8a20*/  FMUL.FTZ R59, R59, c[0x0][0x320] ;  /* 0x0000c8003b3b7a20 */ /* 0x000fe40000410000 */
[----:B------:R-:W-:Y:S01]  /*8a30*/  FMUL.FTZ R68, R68, c[0x0][0x320] ;  /* 0x0000c80044447a20 */ /* 0x000fe20000410000 */
[----:B------:R-:W3:Y:S01]  /*8a40*/  MUFU.TANH R215, R52 ;  /* 0x0000003400d77308 */ /* 0x000ee20000002400 */
[----:B------:R-:W-:Y:S02]  /*8a50*/  FMUL.FTZ R46, R46, c[0x0][0x320] ;  /* 0x0000c8002e2e7a20 */ /* 0x000fe40000410000 */
[----:B------:R-:W-:Y:S01]  /*8a60*/  FMUL.FTZ R56, R56, c[0x0][0x320] ;  /* 0x0000c80038387a20 */ /* 0x000fe20000410000 */
[----:B----4-:R-:W-:Y:S01]  /*8a70*/  FMNMX.FTZ R70, R49, R70, !PT ;  /* 0x0000004631467209 */ /* 0x010fe20007810000 */
[----:B------:R-:W-:Y:S02]  /*8a80*/  FMUL.FTZ R71, R71, c[0x0][0x320] ;  /* 0x0000c80047477a20 */ /* 0x000fe40000410000 */
[----:B------:R-:W-:Y:S02]  /*8a90*/  FMUL.FTZ R69, R69, c[0x0][0x320] ;  /* 0x0000c80045457a20 */ /* 0x000fe40000410000 */
[----:B------:R-:W-:Y:S01]  /*8aa0*/  FMUL.FTZ R60, R60, c[0x0][0x320] ;  /* 0x0000c8003c3c7a20 */ /* 0x000fe20000410000 */
[----:B------:R-:W4:Y:S01]  /*8ab0*/  MUFU.TANH R221, R55 ;  /* 0x0000003700dd7308 */ /* 0x000f220000002400 */
[----:B------:R-:W-:Y:S02]  /*8ac0*/  FMUL.FTZ R112, R112, c[0x0][0x320] ;  /* 0x0000c80070707a20 */ /* 0x000fe40000410000 */
[----:B------:R-:W-:Y:S01]  /*8ad0*/  FMUL.FTZ R113, R113, c[0x0][0x320] ;  /* 0x0000c80071717a20 */ /* 0x000fe20000410000 */
[----:B-1----:R-:W-:Y:S01]  /*8ae0*/  FMNMX.FTZ R0, R249, R0, !PT ;  /* 0x00000000f9007209 */ /* 0x002fe20007810000 */
[----:B------:R-:W-:Y:S02]  /*8af0*/  FMUL.FTZ R74, R74, c[0x0][0x320] ;  /* 0x0000c8004a4a7a20 */ /* 0x000fe40000410000 */
[----:B------:R-:W-:Y:S03]  /*8b00*/  FMUL.FTZ R109, R109, c[0x0][0x320] ;  /* 0x0000c8006d6d7a20 */ /* 0x000fe60000410000 */
[----:B------:R1:W1:Y:S01]  /*8b10*/  MUFU.TANH R218, R53 ;  /* 0x0000003500da7308 */ /* 0x0002620000002400 */
[----:B---3--:R-:W-:Y:S09]  /*8b20*/  FMNMX.FTZ R70, R215, R70, !PT ;  /* 0x00000046d7467209 */ /* 0x008ff20007810000 */
[----:B------:R-:W3:Y:S01]  /*8b30*/  MUFU.TANH R223, R66 ;  /* 0x0000004200df7308 */ /* 0x000ee20000002400 */
[----:B----4-:R-:W-:Y:S09]  /*8b40*/  FMNMX.FTZ R0, R221, R0, !PT ;  /* 0x00000000dd007209 */ /* 0x010ff20007810000 */
[----:B------:R-:W4:Y:S01]  /*8b50*/  MUFU.TANH R212, R64 ;  /* 0x0000004000d47308 */ /* 0x000f220000002400 */
[----:B-1----:R-:W2:Y:S01]  /*8b60*/  LDL.64 R52, [R1+0x30] ;  /* 0x0000300001347983 */ /* 0x002ea20000100a00 */
[----:B------:R-:W-:Y:S08]  /*8b70*/  FMNMX.FTZ R70, R218, R70, !PT ;  /* 0x00000046da467209 */ /* 0x000ff00007810000 */
[----:B------:R-:W1:Y:S01]  /*8b80*/  MUFU.TANH R203, R41 ;  /* 0x0000002900cb7308 */ /* 0x000e620000002400 */
[----:B---3--:R-:W-:Y:S09]  /*8b90*/  FMNMX.FTZ R0, R223, R0, !PT ;  /* 0x00000000df007209 */ /* 0x008ff20007810000 */
[----:B------:R-:W-:Y:S01]  /*8ba0*/  MUFU.TANH R216, R43 ;  /* 0x0000002b00d87308 */ /* 0x000fe20000002400 */
[----:B----4-:R-:W-:Y:S09]  /*8bb0*/  FMNMX.FTZ R70, R212, R70, !PT ;  /* 0x00000046d4467209 */ /* 0x010ff20007810000 */
[----:B------:R-:W3:Y:S01]  /*8bc0*/  MUFU.TANH R43, R67 ;  /* 0x00000043002b7308 */ /* 0x000ee20000002400 */
[----:B-1----:R-:W-:Y:S09]  /*8bd0*/  FMNMX.FTZ R2, R203, R2, !PT ;  /* 0x00000002cb027209 */ /* 0x002ff20007810000 */
[----:B------:R-:W1:Y:S10]  /*8be0*/  MUFU.TANH R211, R65 ;  /* 0x0000004100d37308 */ /* 0x000e740000002400 */
[----:B------:R-:W4:Y:S01]  /*8bf0*/  MUFU.TANH R209, R44 ;  /* 0x0000002c00d17308 */ /* 0x000f220000002400 */
[----:B---3--:R-:W-:Y:S04]  /*8c00*/  FMNMX.FTZ R0, R43, R0, !PT ;  /* 0x000000002b007209 */ /* 0x008fe80007810000 */
[----:B------:R-:W-:Y:S05]  /*8c10*/  FMNMX.FTZ R0, R240, R0, !PT ;  /* 0x00000000f0007209 */ /* 0x000fea0007810000 */
[----:B------:R-:W-:Y:S01]  /*8c20*/  MUFU.TANH R248, R59 ;  /* 0x0000003b00f87308 */ /* 0x000fe20000002400 */
[----:B-1----:R-:W-:Y:S09]  /*8c30*/  FMNMX.FTZ R70, R211, R70, !PT ;  /* 0x00000046d3467209 */ /* 0x002ff20007810000 */
[----:B------:R-:W1:Y:S01]  /*8c40*/  MUFU.TANH R59, R68 ;  /* 0x00000044003b7308 */ /* 0x000e620000002400 */
[----:B----4-:R-:W-:Y:S09]  /*8c50*/  FMNMX.FTZ R2, R209, R2, !PT ;  /* 0x00000002d1027209 */ /* 0x010ff20007810000 */
[----:B------:R-:W3:Y:S10]  /*8c60*/  MUFU.TANH R210, R45 ;  /* 0x0000002d00d27308 */ /* 0x000ef40000002400 */
[----:B------:R-:W4:Y:S01]  /*8c70*/  MUFU.TANH R250, R71 ;  /* 0x0000004700fa7308 */ /* 0x000f220000002400 */
[----:B-1----:R-:W-:Y:S09]  /*8c80*/  FMNMX.FTZ R70, R59, R70, !PT ;  /* 0x000000463b467209 */ /* 0x002ff20007810000 */
[----:B------:R-:W-:Y:S01]  /*8c90*/  MUFU.TANH R214, R46 ;  /* 0x0000002e00d67308 */ /* 0x000fe20000002400 */
[----:B---3--:R-:W-:Y:S09]  /*8ca0*/  FMNMX.FTZ R2, R210, R2, !PT ;  /* 0x00000002d2027209 */ /* 0x008ff20007810000 */
        /* <DEDUP_REMOVED lines=10> */
[----:B------:R3:W-:Y:S01]  /*8d50*/  MUFU.TANH R236, R84 ;  /* 0x0000005400ec7308 */ /* 0x0007e20000002400 */
[----:B-1----:R-:W-:Y:S09]  /*8d60*/  FMNMX.FTZ R0, R81, R0, !PT ;  /* 0x0000000051007209 */ /* 0x002ff20007810000 */
[----:B------:R-:W1:Y:S10]  /*8d70*/  MUFU.TANH R14, R14 ;  /* 0x0000000e000e7308 */ /* 0x000e740000002400 */
[----:B------:R-:W4:Y:S01]  /*8d80*/  MUFU.TANH R239, R80 ;  /* 0x0000005000ef7308 */ /* 0x000f220000002400 */
[----:B---3--:R-:W-:Y:S04]  /*8d90*/  MOV R84, R246 ;  /* 0x000000f600547202 */ /* 0x008fe80000000f00 */
[----:B------:R-:W-:Y:S05]  /*8da0*/  FMNMX.FTZ R0, R84, R0, !PT ;  /* 0x0000000054007209 */ /* 0x000fea0007810000 */
[----:B------:R-:W3:Y:S01]  /*8db0*/  MUFU.TANH R237, R86 ;  /* 0x0000005600ed7308 */ /* 0x000ee20000002400 */
[----:B-1----:R-:W-:Y:S09]  /*8dc0*/  FMNMX.FTZ R4, R14, R4, !PT ;  /* 0x000000040e047209 */ /* 0x002ff20007810000 */
[----:B------:R-:W1:Y:S01]  /*8dd0*/  MUFU.TANH R15, R15 ;  /* 0x0000000f000f7308 */ /* 0x000e620000002400 */
[----:B----4-:R-:W-:Y:S04]  /*8de0*/  FMNMX.FTZ R70, R239, R70, !PT ;  /* 0x00000046ef467209 */ /* 0x010fe80007810000 */
[----:B------:R-:W-:Y:S05]  /*8df0*/  FMNMX.FTZ R70, R57, R70, !PT ;  /* 0x0000004639467209 */ /* 0x000fea0007810000 */
[----:B------:R-:W-:Y:S01]  /*8e00*/  MUFU.TANH R217, R47 ;  /* 0x0000002f00d97308 */ /* 0x000fe20000002400 */
[----:B------:R-:W-:Y:S02]  /*8e10*/  FMNMX.FTZ R70, R236, R70, !PT ;  /* 0x00000046ec467209 */ /* 0x000fe40007810000 */
[----:B---3--:R-:W-:Y:S04]  /*8e20*/  MOV R205, R237 ;  /* 0x000000ed00cd7202 */ /* 0x008fe80000000f00 */
[----:B------:R-:W-:Y:S03]  /*8e30*/  FMNMX.FTZ R0, R205, R0, !PT ;  /* 0x00000000cd007209 */ /* 0x000fe60007810000 */
[----:B------:R-:W3:Y:S01]  /*8e40*/  MUFU.TANH R60, R60 ;  /* 0x0000003c003c7308 */ /* 0x000ee20000002400 */
[----:B-1----:R-:W-:Y:S04]  /*8e50*/  FMNMX.FTZ R4, R15, R4, !PT ;  /* 0x000000040f047209 */ /* 0x002fe80007810000 */
[----:B------:R-:W-:Y:S05]  /*8e60*/  FMNMX.FTZ R4, R194, R4, !PT ;  /* 0x00000004c2047209 */ /* 0x000fea0007810000 */
[----:B------:R-:W1:Y:S01]  /*8e70*/  MUFU.TANH R119, R61 ;  /* 0x0000003d00777308 */ /* 0x000e620000002400 */
[----:B------:R-:W-:Y:S09]  /*8e80*/  FMNMX.FTZ R4, R193, R4, !PT ;  /* 0x00000004c1047209 */ /* 0x000ff20007810000 */
[----:B------:R1:W-:Y:S01]  /*8e90*/  MUFU.TANH R47, R63 ;  /* 0x0000003f002f7308 */ /* 0x0003e20000002400 */
[----:B---3--:R-:W-:Y:S09]  /*8ea0*/  FMNMX.FTZ R2, R60, R2, !PT ;  /* 0x000000023c027209 */ /* 0x008ff20007810000 */
[----:B------:R-:W3:Y:S10]  /*8eb0*/  MUFU.TANH R233, R76 ;  /* 0x0000004c00e97308 */ /* 0x000ef40000002400 */
[----:B------:R-:W4:Y:S01]  /*8ec0*/  MUFU.TANH R234, R72 ;  /* 0x0000004800ea7308 */ /* 0x000f220000002400 */
[----:B-1----:R-:W-:Y:S04]  /*8ed0*/  MOV R63, R119 ;  /* 0x00000077003f7202 */ /* 0x002fe80000000f00 */
[----:B------:R-:W-:Y:S05]  /*8ee0*/  FMNMX.FTZ R2, R63, R2, !PT ;  /* 0x000000023f027209 */ /* 0x000fea0007810000 */
[----:B------:R-:W1:Y:S01]  /*8ef0*/  MUFU.TANH R231, R87 ;  /* 0x0000005700e77308 */ /* 0x000e620000002400 */
[----:B---3--:R-:W-:Y:S09]  /*8f00*/  MOV R206, R233 ;  /* 0x000000e900ce7202 */ /* 0x008ff20000000f00 */
[----:B------:R-:W3:Y:S01]  /*8f10*/  MUFU.TANH R220, R85 ;  /* 0x0000005500dc7308 */ /* 0x000ee20000002400 */
[----:B----4-:R-:W-:Y:S04]  /*8f20*/  MOV R207, R234 ;  /* 0x000000ea00cf7202 */ /* 0x010fe80000000f00 */
[----:B------:R-:W-:Y:S05]  /*8f30*/  FMNMX.FTZ R2, R207, R2, !PT ;  /* 0x00000002cf027209 */ /* 0x000fea0007810000 */
[----:B------:R-:W4:Y:S01]  /*8f40*/  MUFU.TANH R247, R73 ;  /* 0x0000004900f77308 */ /* 0x000f220000002400 */
[----:B-1----:R-:W-:Y:S09]  /*8f50*/  FMNMX.FTZ R0, R231, R0, !PT ;  /* 0x00000000e7007209 */ /* 0x002ff20007810000 */
[----:B------:R-:W1:Y:S01]  /*8f60*/  MUFU.TANH R98, R98 ;  /* 0x0000006200627308 */ /* 0x000e620000002400 */
[----:B---3--:R-:W-:Y:S09]  /*8f70*/  FMNMX.FTZ R70, R220, R70, !PT ;  /* 0x00000046dc467209 */ /* 0x008ff20007810000 */
[----:B------:R-:W3:Y:S01]  /*8f80*/  MUFU.TANH R30, R30 ;  /* 0x0000001e001e7308 */ /* 0x000ee20000002400 */
[----:B----4-:R-:W-:Y:S04]  /*8f90*/  MOV R83, R247 ;  /* 0x000000f700537202 */ /* 0x010fe80000000f00 */
[----:B------:R-:W-:Y:S05]  /*8fa0*/  FMNMX.FTZ R2, R83, R2, !PT ;  /* 0x0000000253027209 */ /* 0x000fea0007810000 */
[----:B------:R-:W4:Y:S01]  /*8fb0*/  MUFU.TANH R96, R96 ;  /* 0x0000006000607308 */ /* 0x000f220000002400 */
[----:B------:R-:W-:Y:S02]  /*8fc0*/  FMNMX.FTZ R2, R206, R2, !PT ;  /* 0x00000002ce027209 */ /* 0x000fe40007810000 */
[----:B-1----:R-:W-:Y:S07]  /*8fd0*/  FMNMX.FTZ R0, R98, R0, !PT ;  /* 0x0000000062007209 */ /* 0x002fee0007810000 */
        /* <DEDUP_REMOVED lines=8> */
[----:B------:R1:W3:Y:S01]  /*9060*/  MUFU.TANH R189, R101 ;  /* 0x0000006500bd7308 */ /* 0x0002e20000002400 */
[----:B----4-:R-:W-:Y:S09]  /*9070*/  FMNMX.FTZ R70, R97, R70, !PT ;  /* 0x0000004661467209 */ /* 0x010ff20007810000 */
[----:B------:R-:W4:Y:S10]  /*9080*/  MUFU.TANH R190, R102 ;  /* 0x0000006600be7308 */ /* 0x000f340000002400 */
[----:B------:R-:W2:Y:S01]  /*9090*/  MUFU.TANH R213, R42 ;  /* 0x0000002a00d57308 */ /* 0x000ea20000002400 */
[----:B-1----:R-:W-:Y:S04]  /*90a0*/  MOV R101, R235 ;  /* 0x000000eb00657202 */ /* 0x002fe80000000f00 */
[----:B------:R-:W-:Y:S05]  /*90b0*/  FMNMX.FTZ R70, R101, R70, !PT ;  /* 0x0000004665467209 */ /* 0x000fea0007810000 */
[----:B------:R-:W1:Y:S01]  /*90c0*/  MUFU.TANH R238, R77 ;  /* 0x0000004d00ee7308 */ /* 0x000e620000002400 */
[----:B---3--:R-:W-:Y:S02]  /*90d0*/  FMNMX.FTZ R70, R189, R70, !PT ;  /* 0x00000046bd467209 */ /* 0x008fe40007810000 */
[----:B----4-:R-:W-:Y:S07]  /*90e0*/  FMNMX.FTZ R0, R190, R0, !PT ;  /* 0x00000000be007209 */ /* 0x010fee0007810000 */
[----:B------:R-:W3:Y:S01]  /*90f0*/  MUFU.TANH R103, R103 ;  /* 0x0000006700677308 */ /* 0x000ee20000002400 */
[----:B--2---:R-:W-:Y:S04]  /*9100*/  FMNMX.FTZ R4, R213, R4, !PT ;  /* 0x00000004d5047209 */ /* 0x004fe80007810000 */
[----:B------:R-:W-:Y:S05]  /*9110*/  FMNMX.FTZ R4, R216, R4, !PT ;  /* 0x00000004d8047209 */ /* 0x000fea0007810000 */
[----:B------:R-:W2:Y:S01]  /*9120*/  MUFU.TANH R44, R88 ;  /* 0x00000058002c7308 */ /* 0x000ea20000002400 */
[----:B------:R-:W-:Y:S02]  /*9130*/  FMNMX.FTZ R4, R214, R4, !PT ;  /* 0x00000004d6047209 */ /* 0x000fe40007810000 */
[----:B-1----:R-:W-:Y:S02]  /*9140*/  FMNMX.FTZ R2, R238, R2, !PT ;  /* 0x00000002ee027209 */ /* 0x002fe40007810000 */
[----:B------:R-:W-:Y:S05]  /*9150*/  FMNMX.FTZ R4, R217, R4, !PT ;  /* 0x00000004d9047209 */ /* 0x000fea0007810000 */
[----:B------:R-:W1:Y:S01]  /*9160*/  MUFU.TANH R237, R114 ;  /* 0x0000007200ed7308 */ /* 0x000e620000002400 */
[----:B---3--:R-:W-:Y:S09]  /*9170*/  FMNMX.FTZ R0, R103, R0, !PT ;  /* 0x0000000067007209 */ /* 0x008ff20007810000 */
[----:B------:R-:W-:Y:S01]  /*9180*/  MUFU.TANH R80, R104 ;  /* 0x0000006800507308 */ /* 0x000fe20000002400 */
[----:B--2---:R-:W-:Y:S09]  /*9190*/  FMNMX.FTZ R2, R44, R2, !PT ;  /* 0x000000022c027209 */ /* 0x004ff20007810000 */
[----:B------:R-:W2:Y:S01]  /*91a0*/  MUFU.TANH R104, R112 ;  /* 0x0000007000687308 */ /* 0x000ea20000002400 */
[----:B-1----:R-:W-:Y:S09]  /*91b0*/  FMNMX.FTZ R0, R237, R0, !PT ;  /* 0x00000000ed007209 */ /* 0x002ff20007810000 */
[----:B------:R-:W1:Y:S10]  /*91c0*/  MUFU.TANH R219, R89 ;  /* 0x0000005900db7308 */ /* 0x000e740000002400 */
[----:B------:R-:W3:Y:S01]  /*91d0*/  MUFU.TANH R233, R115 ;  /* 0x0000007300e97308 */ /* 0x000ee20000002400 */
[----:B--2---:R-:W-:Y:S09]  /*91e0*/  FMNMX.FTZ R70, R104, R70, !PT ;  /* 0x0000004668467209 */ /* 0x004ff20007810000 */
[----:B------:R-:W2:Y:S01]  /*91f0*/  MUFU.TANH R252, R58 ;  /* 0x0000003a00fc7308 */ /* 0x000ea20000002400 */
[----:B-1----:R-:W-:Y:S09]  /*9200*/  FMNMX.FTZ R2, R219, R2, !PT ;  /* 0x00000002db027209 */ /* 0x002ff20007810000 */
[----:B------:R-:W1:Y:S01]  /*9210*/  MUFU.TANH R112, R113 ;  /* 0x0000007100707308 */ /* 0x000e620000002400 */
[----:B---3--:R-:W-:Y:S05]  /*9220*/  FMNMX.FTZ R0, R233, R0, !PT ;  /* 0x00000000e9007209 */ /* 0x008fea0007810000 */
[----:B------:R-:W3:Y:S04]  /*9230*/  SHFL.BFLY PT, R69, R0, 0x2, 0x1f ;  /* 0x0c401f0000457f89 */ /* 0x000ee800000e0000 */
[----:B------:R-:W4:Y:S01]  /*9240*/  MUFU.TANH R230, R92 ;  /* 0x0000005c00e67308 */ /* 0x000f220000002400 */
[----:B--2---:R-:W-:Y:S04]  /*9250*/  MOV R82, R252 ;  /* 0x000000fc00527202 */ /* 0x004fe80000000f00 */
[----:B------:R-:W-:Y:S05]  /*9260*/  FMNMX.FTZ R4, R82, R4, !PT ;  /* 0x0000000452047209 */ /* 0x000fea0007810000 */
[----:B------:R-:W2:Y:S01]  /*9270*/  MUFU.TANH R229, R62 ;  /* 0x0000003e00e57308 */ /* 0x000ea20000002400 */
[----:B------:R-:W-:Y:S02]  /*9280*/  FMNMX.FTZ R4, R248, R4, !PT ;  /* 0x00000004f8047209 */ /* 0x000fe40007810000 */
[----:B-1----:R-:W-:Y:S05]  /*9290*/  FMNMX.FTZ R70, R112, R70, !PT ;  /* 0x0000004670467209 */ /* 0x002fea0007810000 */
[----:B------:R-:W1:Y:S02]  /*92a0*/  SHFL.BFLY PT, R5, R70, 0x2, 0x1f ;  /* 0x0c401f0046057f89 */ /* 0x000e6400000e0000 */
[----:B------:R-:W1:Y:S01]  /*92b0*/  MUFU.TANH R62, R93 ;  /* 0x0000005d003e7308 */ /* 0x000e620000002400 */
[----:B---3--:R-:W-:Y:S02]  /*92c0*/  FMNMX.FTZ R69, R0, R69, !PT ;  /* 0x0000004500457209 */ /* 0x008fe40007810000 */
[----:B----4-:R-:W-:Y:S07]  /*92d0*/  FMNMX.FTZ R2, R230, R2, !PT ;  /* 0x00000002e6027209 */ /* 0x010fee0007810000 */
[----:B------:R-:W3:Y:S01]  /*92e0*/  MUFU.TANH R234, R105 ;  /* 0x0000006900ea7308 */ /* 0x000ee20000002400 */
[----:B--2---:R-:W-:Y:S04]  /*92f0*/  FMNMX.FTZ R4, R229, R4, !PT ;  /* 0x00000004e5047209 */ /* 0x004fe80007810000 */
[----:B------:R-:W-:Y:S05]  /*9300*/  FMNMX.FTZ R4, R47, R4, !PT ;  /* 0x000000042f047209 */ /* 0x000fea0007810000 */
[----:B------:R-:W2:Y:S01]  /*9310*/  MUFU.TANH R113, R108 ;  /* 0x0000006c00717308 */ /* 0x000ea20000002400 */
[----:B-1----:R-:W-:Y:S02]  /*9320*/  FMNMX.FTZ R70, R70, R5, !PT ;  /* 0x0000000546467209 */ /* 0x002fe40007810000 */
[----:B------:R-:W-:Y:S01]  /*9330*/  FMNMX.FTZ R2, R62, R2, !PT ;  /* 0x000000023e027209 */ /* 0x000fe20007810000 */
[----:B------:R-:W1:Y:S03]  /*9340*/  SHFL.BFLY PT, R5, R69, 0x1, 0x1f ;  /* 0x0c201f0045057f89 */ /* 0x000e6600000e0000 */
[----:B------:R-:W-:Y:S03]  /*9350*/  FMNMX.FTZ R2, R80, R2, !PT ;  /* 0x0000000250027209 */ /* 0x000fe60007810000 */
[----:B------:R-:W4:Y:S01]  /*9360*/  MUFU.TANH R58, R74 ;  /* 0x0000004a003a7308 */ /* 0x000f220000002400 */
[----:B---3--:R-:W-:Y:S01]  /*9370*/  FMNMX.FTZ R2, R234, R2, !PT ;  /* 0x00000002ea027209 */ /* 0x008fe20007810000 */
[----:B------:R-:W3:Y:S08]  /*9380*/  SHFL.BFLY PT, R6, R70, 0x1, 0x1f ;  /* 0x0c201f0046067f89 */ /* 0x000ef000000e0000 */
[----:B------:R-:W3:Y:S01]  /*9390*/  MUFU.TANH R41, R109 ;  /* 0x0000006d00297308 */ /* 0x000ee20000002400 */
[----:B--2---:R-:W-:Y:S09]  /*93a0*/  FMNMX.FTZ R2, R113, R2, !PT ;  /* 0x0000000271027209 */ /* 0x004ff20007810000 */
[----:B------:R-:W2:Y:S01]  /*93b0*/  MUFU.TANH R232, R75 ;  /* 0x0000004b00e87308 */ /* 0x000ea20000002400 */
[----:B-1----:R-:W-:Y:S02]  /*93c0*/  FMNMX.FTZ R69, R69, R5, !PT ;  /* 0x0000000545457209 */ /* 0x002fe40007810000 */
[----:B----4-:R-:W-:Y:S03]  /*93d0*/  FMNMX.FTZ R4, R58, R4, !PT ;  /* 0x000000043a047209 */ /* 0x010fe60007810000 */
[----:B------:R-:W-:Y:S01]  /*93e0*/  FMUL.FTZ R102, R69, c[0x0][0x2d0] ;  /* 0x0000b40045667a20 */ /* 0x000fe20000410000 */
[----:B---3--:R-:W-:Y:S03]  /*93f0*/  FMNMX.FTZ R70, R70, R6, !PT ;  /* 0x0000000646467209 */ /* 0x008fe60007810000 */
[----:B------:R-:W1:Y:S01]  /*9400*/  MUFU.TANH R243, R78 ;  /* 0x0000004e00f37308 */ /* 0x000e620000002400 */
[--C-:B------:R-:W-:Y:S02]  /*9410*/  FFMA.FTZ R7, R23, c[0x0][0x2d0], -R102.reuse ;  /* 0x0000b40017077a23 */ /* 0x100fe40000010866 */
[----:B------:R-:W-:Y:S01]  /*9420*/  FFMA.FTZ R9, R35, c[0x0][0x2d0], -R102 ;  /* 0x0000b40023097a23 */ /* 0x000fe20000010866 */
[----:B------:R-:W-:Y:S01]  /*9430*/  FMNMX.FTZ R2, R41, R2, !PT ;  /* 0x0000000229027209 */ /* 0x000fe20007810000 */
[----:B------:R-:W-:Y:S04]  /*9440*/  FMUL.FTZ R105, R70, c[0x0][0x2d0] ;  /* 0x0000b40046697a20 */ /* 0x000fe80000410000 */
[--C-:B------:R-:W-:Y:S01]  /*9450*/  FFMA.FTZ R5, R21, c[0x0][0x2d0], -R105.reuse ;  /* 0x0000b40015057a23 */ /* 0x100fe20000010869 */
[----:B------:R-:W3:Y:S01]  /*9460*/  MUFU.TANH R244, R79 ;  /* 0x0000004f00f47308 */ /* 0x000ee20000002400 */
[--C-:B------:R-:W-:Y:S01]  /*9470*/  FFMA.FTZ R6, R20, c[0x0][0x2d0], -R105.reuse ;  /* 0x0000b40014067a23 */ /* 0x100fe20000010869 */
[----:B------:R-:W4:Y:S01]  /*9480*/  SHFL.BFLY PT, R68, R2, 0x2, 0x1f ;  /* 0x0c401f0002447f89 */ /* 0x000f2200000e0000 */
[--C-:B------:R-:W-:Y:S01]  /*9490*/  FFMA.FTZ R101, R101, c[0x0][0x2d0], -R105.reuse ;  /* 0x0000b40065657a23 */ /* 0x100fe20000010869 */
[----:B--2---:R-:W-:Y:S01]  /*94a0*/  FMNMX.FTZ R4, R232, R4, !PT ;  /* 0x00000004e8047209 */ /* 0x004fe20007810000 */
[----:B------:R-:W-:Y:S01]  /*94b0*/  FMUL.FTZ R75, R110, c[0x0][0x320] ;  /* 0x0000c8006e4b7a20 */ /* 0x000fe20000410000 */
[----:B------:R-:W-:Y:S01]  /*94c0*/  MOV R110, R44 ;  /* 0x0000002c006e7202 */ /* 0x000fe20000000f00 */
[--C-:B------:R-:W-:Y:S03]  /*94d0*/  FFMA.FTZ R104, R104, c[0x0][0x2d0], -R105.reuse ;  /* 0x0000b40068687a23 */ /* 0x100fe60000010869 */
[----:B------:R-:W2:Y:S01]  /*94e0*/  MUFU.TANH R61, R90 ;  /* 0x0000005a003d7308 */ /* 0x000ea20000002400 */
[----:B-1----:R-:W-:Y:S04]  /*94f0*/  MOV R114, R243 ;  /* 0x000000f300727202 */ /* 0x002fe80000000f00 */
[----:B------:R-:W-:Y:S05]  /*9500*/  FMNMX.FTZ R0, R114, R4, !PT ;  /* 0x0000000472007209 */ /* 0x000fea0007810000 */
[----:B------:R-:W1:Y:S01]  /*9510*/  MUFU.TANH R245, R91 ;  /* 0x0000005b00f57308 */ /* 0x000e620000002400 */
[----:B---3--:R-:W-:Y:S02]  /*9520*/  MOV R115, R244 ;  /* 0x000000f400737202 */ /* 0x008fe40000000f00 */
[----:B----4-:R-:W-:Y:S02]  /*9530*/  FMNMX.FTZ R68, R2, R68, !PT ;  /* 0x0000004402447209 */ /* 0x010fe40007810000 */
[----:B------:R-:W-:Y:S05]  /*9540*/  FMNMX.FTZ R0, R115, R0, !PT ;  /* 0x0000000073007209 */ /* 0x000fea0007810000 */
[----:B------:R-:W3:Y:S01]  /*9550*/  MUFU.TANH R100, R94 ;  /* 0x0000005e00647308 */ /* 0x000ee20000002400 */
[----:B--2---:R-:W-:Y:S01]  /*9560*/  FMNMX.FTZ R4, R61, R0, !PT ;  /* 0x000000003d047209 */ /* 0x004fe20007810000 */
[----:B------:R-:W-:Y:S01]  /*9570*/  FMUL.FTZ R0, R111, c[0x0][0x320] ;  /* 0x0000c8006f007a20 */ /* 0x000fe20000410000 */
[----:B------:R-:W-:Y:S07]  /*9580*/  MOV R111, R81 ;  /* 0x00000051006f7202 */ /* 0x000fee0000000f00 */
[----:B------:R-:W2:Y:S01]  /*9590*/  MUFU.TANH R188, R95 ;  /* 0x0000005f00bc7308 */ /* 0x000ea20000002400 */
[----:B-1----:R-:W-:Y:S04]  /*95a0*/  MOV R109, R245 ;  /* 0x000000f5006d7202 */ /* 0x002fe80000000f00 */
[----:B------:R-:W-:Y:S05]  /*95b0*/  FMNMX.FTZ R2, R109, R4, !PT ;  /* 0x000000046d027209 */ /* 0x000fea0007810000 */
[----:B------:R1:W4:Y:S01]  /*95c0*/  MUFU.TANH R235, R106 ;  /* 0x0000006a00eb7308 */ /* 0x0003220000002400 */
[----:B------:R-:W4:Y:S01]  /*95d0*/  SHFL.BFLY PT, R4, R68, 0x1, 0x1f ;  /* 0x0c201f0044047f89 */ /* 0x000f2200000e0000 */
[----:B---3--:R-:W-:Y:S08]  /*95e0*/  FMNMX.FTZ R2, R100, R2, !PT ;  /* 0x0000000264027209 */ /* 0x008ff00007810000 */
[----:B------:R3:W-:Y:S01]  /*95f0*/  MUFU.TANH R74, R0 ;  /* 0x00000000004a7308 */ /* 0x0007e20000002400 */
[----:B--2---:R-:W-:Y:S09]  /*9600*/  FMNMX.FTZ R2, R188, R2, !PT ;  /* 0x00000002bc027209 */ /* 0x004ff20007810000 */
[----:B------:R-:W2:Y:S01]  /*9610*/  MUFU.TANH R42, R107 ;  /* 0x0000006b002a7308 */ /* 0x000ea20000002400 */
[----:B-1----:R-:W-:Y:S02]  /*9620*/  MOV R106, R83 ;  /* 0x00000053006a7202 */ /* 0x002fe40000000f00 */
[----:B----4-:R-:W-:Y:S01]  /*9630*/  FMNMX.FTZ R68, R68, R4, !PT ;  /* 0x0000000444447209 */ /* 0x010fe20007810000 */
[----:B------:R-:W-:Y:S01]  /*9640*/  FFMA.FTZ R4, R185, c[0x0][0x2d0], -R105 ;  /* 0x0000b400b9047a23 */ /* 0x000fe20000010869 */
[----:B------:R-:W-:Y:S05]  /*9650*/  MOV R185, R62 ;  /* 0x0000003e00b97202 */ /* 0x000fea0000000f00 */
[----:B------:R-:W1:Y:S01]  /*9660*/  MUFU.TANH R75, R75 ;  /* 0x0000004b004b7308 */ /* 0x000e620000002400 */
[----:B------:R-:W-:Y:S02]  /*9670*/  FMUL.FTZ R108, R68, c[0x0][0x2d0] ;  /* 0x0000b400446c7a20 */ /* 0x000fe40000410000 */
[----:B---3--:R-:W-:Y:S01]  /*9680*/  FADD.FTZ R0, -R70, R3 ;  /* 0x0000000346007221 */ /* 0x008fe20000010100 */
[----:B------:R-:W-:Y:S01]  /*9690*/  FMNMX.FTZ R3, R235, R2, !PT ;  /* 0x00000002eb037209 */ /* 0x000fe20007810000 */
[----:B------:R-:W-:Y:S02]  /*96a0*/  FFMA.FTZ R44, R208, c[0x0][0x2d0], -R108 ;  /* 0x0000b400d02c7a23 */ /* 0x000fe4000001086c */
[----:B------:R-:W-:Y:S03]  /*96b0*/  FMUL.FTZ R2, R0, c[0x0][0x2d0] ;  /* 0x0000b40000027a20 */ /* 0x000fe60000410000 */
[----:B------:R-:W-:Y:S01]  /*96c0*/  MUFU.EX2 R246, R4 ;  /* 0x0000000400f67308 */ /* 0x000fe20000000800 */
[----:B--2---:R-:W-:Y:S02]  /*96d0*/  FMNMX.FTZ R0, R42, R3, !PT ;  /* 0x000000032a007209 */ /* 0x004fe40007810000 */
[----:B------:R-:W-:Y:S07]  /*96e0*/  MOV R107, R80 ;  /* 0x00000050006b7202 */ /* 0x000fee0000000f00 */
[----:B------:R2:W3:Y:S01]  /*96f0*/  MUFU.EX2 R73, R2 ;  /* 0x0000000200497308 */ /* 0x0004e20000000800 */
[----:B-1----:R-:W-:Y:S04]  /*9700*/  FMNMX.FTZ R0, R75, R0, !PT ;  /* 0x000000004b007209 */ /* 0x002fe80007810000 */
[----:B------:R-:W-:Y:S05]  /*9710*/  FMNMX.FTZ R0, R74, R0, !PT ;  /* 0x000000004a007209 */ /* 0x000fea0007810000 */
[----:B------:R1:W-:Y:S01]  /*9720*/  MUFU.EX2 R87, R5 ;  /* 0x0000000500577308 */ /* 0x0003e20000000800 */
[----:B------:R-:W4:Y:S09]  /*9730*/  SHFL.BFLY PT, R3, R0, 0x2, 0x1f ;  /* 0x0c401f0000037f89 */ /* 0x000f3200000e0000 */
[----:B------:R-:W-:Y:S01]  /*9740*/  MUFU.EX2 R85, R6 ;  /* 0x0000000600557308 */ /* 0x000fe20000000800 */
[----:B--2---:R-:W-:Y:S01]  /*9750*/  FADD.FTZ R2, -R69, R116 ;  /* 0x0000007445027221 */ /* 0x004fe20000010100 */
[----:B------:R-:W-:Y:S03]  /*9760*/  MOV R116, R58 ;  /* 0x0000003a00747202 */ /* 0x000fe60000000f00 */
[----:B------:R-:W-:Y:S05]  /*9770*/  FMUL.FTZ R2, R2, c[0x0][0x2d0] ;  /* 0x0000b40002027a20 */ /* 0x000fea0000410000 */
[----:B------:R2:W-:Y:S01]  /*9780*/  MUFU.EX2 R88, R7 ;  /* 0x0000000700587308 */ /* 0x0005e20000000800 */
[--C-:B-1----:R-:W-:Y:S01]  /*9790*/  FFMA.FTZ R5, R22, c[0x0][0x2d0], -R102.reuse ;  /* 0x0000b40016057a23 */ /* 0x102fe20000010866 */
[----:B----4-:R-:W-:Y:S01]  /*97a0*/  FMNMX.FTZ R0, R0, R3, !PT ;  /* 0x0000000300007209 */ /* 0x010fe20007810000 */
[----:B------:R-:W-:Y:S07]  /*97b0*/  FFMA.FTZ R3, R17, c[0x0][0x2d0], -R105 ;  /* 0x0000b40011037a23 */ /* 0x000fee0000010869 */
[----:B------:R1:W-:Y:S01]  /*97c0*/  MUFU.EX2 R72, R2 ;  /* 0x0000000200487308 */ /* 0x0003e20000000800 */
[----:B---3--:R-:W-:Y:S01]  /*97d0*/  FMUL.FTZ R17, R73, R133 ;  /* 0x0000008549117220 */ /* 0x008fe20000410000 */
[----:B------:R-:W-:Y:S08]  /*97e0*/  MOV R133, R82 ;  /* 0x0000005200857202 */ /* 0x000ff00000000f00 */
[----:B------:R3:W-:Y:S01]  /*97f0*/  MUFU.EX2 R10, R3 ;  /* 0x00000003000a7308 */ /* 0x0007e20000000800 */
[----:B--2---:R-:W-:Y:S09]  /*9800*/  @P0 MOV R7, R53 ;  /* 0x0000003500070202 */ /* 0x004ff20000000f00 */
[----:B------:R-:W-:Y:S01]  /*9810*/  MUFU.EX2 R86, R5 ;  /* 0x0000000500567308 */ /* 0x000fe20000000800 */
[----:B-1----:R-:W-:Y:S04]  /*9820*/  FADD.FTZ R2, -R68, R117 ;  /* 0x0000007544027221 */ /* 0x002fe80000010100 */
[----:B------:R-:W-:Y:S05]  /*9830*/  FMUL.FTZ R2, R2, c[0x0][0x2d0] ;  /* 0x0000b40002027a20 */ /* 0x000fea0000410000 */
[----:B------:R-:W-:Y:S01]  /*9840*/  MUFU.EX2 R93, R9 ;  /* 0x00000009005d7308 */ /* 0x000fe20000000800 */
[--C-:B---3--:R-:W-:Y:S01]  /*9850*/  FFMA.FTZ R3, R187, c[0x0][0x2d0], -R102.reuse ;  /* 0x0000b400bb037a23 */ /* 0x108fe20000010866 */
[----:B------:R-:W-:Y:S08]  /*9860*/  MOV R187, R41 ;  /* 0x0000002900bb7202 */ /* 0x000ff00000000f00 */
[----:B------:R1:W-:Y:S10]  /*9870*/  MUFU.EX2 R244, R3 ;  /* 0x0000000300f47308 */ /* 0x0003f40000000800 */
[----:B------:R2:W3:Y:S01]  /*9880*/  MUFU.EX2 R71, R2 ;  /* 0x0000000200477308 */ /* 0x0004e20000000800 */
[--C-:B-1----:R-:W-:Y:S01]  /*9890*/  FFMA.FTZ R3, R186, c[0x0][0x2d0], -R102.reuse ;  /* 0x0000b400ba037a23 */ /* 0x102fe20000010866 */
[----:B------:R-:W-:Y:S08]  /*98a0*/  MOV R186, R220 ;  /* 0x000000dc00ba7202 */ /* 0x000ff00000000f00 */
[----:B------:R1:W4:Y:S01]  /*98b0*/  MUFU.EX2 R245, R3 ;  /* 0x0000000300f57308 */ /* 0x0003220000000800 */
[--C-:B--2---:R-:W-:Y:S01]  /*98c0*/  FFMA.FTZ R2, R184, c[0x0][0x2d0], -R105.reuse ;  /* 0x0000b400b8027a23 */ /* 0x104fe20000010869 */
[----:B------:R-:W-:Y:S01]  /*98d0*/  MOV R184, R42 ;  /* 0x0000002a00b87202 */ /* 0x000fe20000000f00 */
[----:B---3--:R-:W-:Y:S07]  /*98e0*/  FMUL.FTZ R41, R71, R157 ;  /* 0x0000009d47297220 */ /* 0x008fee0000410000 */
[----:B------:R2:W3:Y:S01]  /*98f0*/  MUFU.EX2 R247, R2 ;  /* 0x0000000200f77308 */ /* 0x0004e20000000800 */
[----:B-1----:R-:W-:Y:S01]  /*9900*/  FFMA.FTZ R3, R18, c[0x0][0x2d0], -R102 ;  /* 0x0000b40012037a23 */ /* 0x002fe20000010866 */
[----:B----4-:R-:W-:Y:S01]  /*9910*/  F2FP.BF16.PACK_AB R77, R245, R244 ;  /* 0x000000f4f54d723e */ /* 0x010fe200000010ff */
[----:B------:R-:W-:Y:S01]  /*9920*/  FMUL.FTZ R18, R72, R134 ;  /* 0x0000008648127220 */ /* 0x000fe20000410000 */
[----:B------:R-:W-:Y:S06]  /*9930*/  MOV R134, R63 ;  /* 0x0000003f00867202 */ /* 0x000fec0000000f00 */
[----:B------:R1:W-:Y:S01]  /*9940*/  MUFU.EX2 R119, R3 ;  /* 0x0000000300777308 */ /* 0x0003e20000000800 */
[--C-:B--2---:R-:W-:Y:S01]  /*9950*/  FFMA.FTZ R2, R16, c[0x0][0x2d0], -R105.reuse ;  /* 0x0000b40010027a23 */ /* 0x104fe20000010869 */
[----:B---3--:R-:W-:Y:S01]  /*9960*/  F2FP.BF16.PACK_AB R76, R247, R246 ;  /* 0x000000f6f74c723e */ /* 0x008fe200000010ff */
[----:B------:R-:W-:Y:S07]  /*9970*/  FFMA.FTZ R16, R27, c[0x0][0x2d0], -R105 ;  /* 0x0000b4001b107a23 */ /* 0x000fee0000010869 */
[----:B------:R2:W-:Y:S10]  /*9980*/  MUFU.EX2 R252, R2 ;  /* 0x0000000200fc7308 */ /* 0x0005f40000000800 */
[----:B------:R3:W-:Y:S01]  /*9990*/  MUFU.EX2 R35, R16 ;  /* 0x0000001000237308 */ /* 0x0007e20000000800 */
[--C-:B-1----:R-:W-:Y:S09]  /*99a0*/  FFMA.FTZ R3, R197, c[0x0][0x2d0], -R108.reuse ;  /* 0x0000b400c5037a23 */ /* 0x102ff2000001086c */
[----:B------:R1:W-:Y:S01]  /*99b0*/  MUFU.EX2 R222, R3 ;  /* 0x0000000300de7308 */ /* 0x0003e20000000800 */
[----:B--2---:R-:W2:Y:S01]  /*99c0*/  SHFL.BFLY PT, R2, R0, 0x1, 0x1f ;  /* 0x0c201f0000027f89 */ /* 0x004ea200000e0000 */
[----:B---3--:R-:W-:Y:S01]  /*99d0*/  FMUL.FTZ R16, R73, R132 ;  /* 0x0000008449107220 */ /* 0x008fe20000410000 */
[----:B------:R-:W-:Y:S01]  /*99e0*/  MOV R132, R84 ;  /* 0x0000005400847202 */ /* 0x000fe20000000f00 */
[----:B-1----:R-:W-:Y:S01]  /*99f0*/  FFMA.FTZ R3, R192, c[0x0][0x2d0], -R108 ;  /* 0x0000b400c0037a23 */ /* 0x002fe2000001086c */
[----:B------:R-:W-:Y:S01]  /*9a00*/  MOV R192, R61 ;  /* 0x0000003d00c07202 */ /* 0x000fe20000000f00 */
[----:B------:R-:W-:Y:S04]  /*9a10*/  FMUL.FTZ R61, R71, R177 ;  /* 0x000000b1473d7220 */ /* 0x000fe80000410000 */
        /* <DEDUP_REMOVED lines=10> */
[----:B------:R-:W-:Y:S02]  /*9ac0*/  MOV R118, R10 ;  /* 0x0000000a00767202 */ /* 0x000fe40000000f00 */
[----:B----4-:R-:W-:Y:S01]  /*9ad0*/  F2FP.BF16.PACK_AB R79, R204, R119 ;  /* 0x00000077cc4f723e */ /* 0x010fe200000010ff */
[----:B------:R-:W-:Y:S01]  /*9ae0*/  FMUL.FTZ R0, R0, c[0x0][0x2d0] ;  /* 0x0000b40000007a20 */ /* 0x000fe20000410000 */
[----:B------:R-:W-:Y:S05]  /*9af0*/  F2FP.BF16.PACK_AB R78, R118, R252 ;  /* 0x000000fc764e723e */ /* 0x000fea00000010ff */
[----:B------:R-:W2:Y:S01]  /*9b00*/  MUFU.EX2 R0, R0 ;  /* 0x0000000000007308 */ /* 0x000ea20000000800 */
[----:B-1----:R-:W-:Y:S09]  /*9b10*/  FFMA.FTZ R3, R13, c[0x0][0x2d0], -R108 ;  /* 0x0000b4000d037a23 */ /* 0x002ff2000001086c */
[----:B------:R1:W-:Y:S01]  /*9b20*/  MUFU.EX2 R45, R3 ;  /* 0x00000003002d7308 */ /* 0x0003e20000000800 */
[C---:B--2---:R-:W-:Y:S02]  /*9b30*/  FMUL.FTZ R27, R0.reuse, R143 ;  /* 0x0000008f001b7220 */ /* 0x044fe40000410000 */
[C---:B------:R-:W-:Y:S02]  /*9b40*/  FMUL.FTZ R42, R0.reuse, R158 ;  /* 0x0000009e002a7220 */ /* 0x040fe40000410000 */
[C---:B------:R-:W-:Y:S02]  /*9b50*/  FMUL.FTZ R58, R0.reuse, R174 ;  /* 0x000000ae003a7220 */ /* 0x040fe40000410000 */
[C---:B------:R-:W-:Y:S02]  /*9b60*/  FMUL.FTZ R62, R0.reuse, R178 ;  /* 0x000000b2003e7220 */ /* 0x040fe40000410000 */
[----:B------:R-:W-:Y:S02]  /*9b70*/  FMUL.FTZ R63, R0, R179 ;  /* 0x000000b3003f7220 */ /* 0x000fe40000410000 */
[----:B-1----:R-:W-:Y:S04]  /*9b80*/  FMUL.FTZ R3, R2, c[0x0][0x2d0] ;  /* 0x0000b40002037a20 */ /* 0x002fe80000410000 */
[--C-:B------:R-:W-:Y:S02]  /*9b90*/  FFMA.FTZ R4, R196, c[0x0][0x2d0], -R3.reuse ;  /* 0x0000b400c4047a23 */ /* 0x100fe40000010803 */
[--C-:B------:R-:W-:Y:S02]  /*9ba0*/  FFMA.FTZ R60, R213, c[0x0][0x2d0], -R3.reuse ;  /* 0x0000b400d53c7a23 */ /* 0x100fe40000010803 */
[----:B------:R1:W-:Y:S01]  /*9bb0*/  MUFU.EX2 R117, R4 ;  /* 0x0000000400757308 */ /* 0x0003e20000000800 */
[--C-:B------:R-:W-:Y:S02]  /*9bc0*/  FFMA.FTZ R100, R100, c[0x0][0x2d0], -R3.reuse ;  /* 0x0000b40064647a23 */ /* 0x100fe40000010803 */
[--C-:B-1----:R-:W-:Y:S07]  /*9bd0*/  FFMA.FTZ R4, R195, c[0x0][0x2d0], -R3.reuse ;  /* 0x0000b400c3047a23 */ /* 0x102fee0000010803 */
[----:B------:R1:W2:Y:S02]  /*9be0*/  MUFU.EX2 R191, R4 ;  /* 0x0000000400bf7308 */ /* 0x0002a40000000800 */
[--C-:B-1----:R-:W-:Y:S01]  /*9bf0*/  FFMA.FTZ R4, R14, c[0x0][0x2d0], -R3.reuse ;  /* 0x0000b4000e047a23 */ /* 0x102fe20000010803 */
[----:B--2---:R-:W-:Y:S07]  /*9c00*/  F2FP.BF16.PACK_AB R65, R191, R117 ;  /* 0x00000075bf41723e */ /* 0x004fee00000010ff */
[----:B------:R1:W-:Y:S02]  /*9c10*/  MUFU.EX2 R200, R4 ;  /* 0x0000000400c87308 */ /* 0x0003e40000000800 */
[----:B-1----:R-:W-:Y:S01]  /*9c20*/  FFMA.FTZ R4, R15, c[0x0][0x2d0], -R3 ;  /* 0x0000b4000f047a23 */ /* 0x002fe20000010803 */
[----:B------:R-:W-:Y:S07]  /*9c30*/  @P0 SHF.L.U32 R15, R37, 0x5, RZ ;  /* 0x00000005250f0819 */ /* 0x000fee00000006ff */
[----:B------:R1:W2:Y:S02]  /*9c40*/  MUFU.EX2 R202, R4 ;  /* 0x0000000400ca7308 */ /* 0x0002a40000000800 */
[--C-:B-1----:R-:W-:Y:S01]  /*9c50*/  FFMA.FTZ R4, R32, c[0x0][0x2d0], -R105.reuse ;  /* 0x0000b40020047a23 */ /* 0x102fe20000010869 */
[----:B--2---:R-:W-:Y:S07]  /*9c60*/  F2FP.BF16.PACK_AB R67, R202, R200 ;  /* 0x000000c8ca43723e */ /* 0x004fee00000010ff */
[----:B------:R1:W-:Y:S02]  /*9c70*/  MUFU.EX2 R89, R4 ;  /* 0x0000000400597308 */ /* 0x0003e40000000800 */
[----:B-1----:R-:W-:Y:S08]  /*9c80*/  FFMA.FTZ R4, R33, c[0x0][0x2d0], -R105 ;  /* 0x0000b40021047a23 */ /* 0x002ff00000010869 */
[----:B------:R1:W-:Y:S02]  /*9c90*/  MUFU.EX2 R92, R4 ;  /* 0x00000004005c7308 */ /* 0x0003e40000000800 */
        /* <DEDUP_REMOVED lines=8> */
[----:B------:R-:W-:Y:S03]  /*9d20*/  @P0 SHF.L.U64.HI R14, R37, 0x5, R38 ;  /* 0x00000005250e0819 */ /* 0x000fe60000010226 */
[----:B------:R-:W-:Y:S01]  /*9d30*/  @P0 IMAD R5, R5, 0x70, RZ ;  /* 0x0000007005050824 */ /* 0x000fe200078e02ff */
[----:B------:R-:W-:Y:S01]  /*9d40*/  @P0 LEA R4, P3, R6, c[0x0][0x1c8], 0x1 ;  /* 0x0000720006040a11 */ /* 0x000fe200078608ff */
[----:B------:R-:W-:Y:S03]  /*9d50*/  FFMA.FTZ R8, R34, c[0x0][0x2d0], -R102 ;  /* 0x0000b40022087a23 */ /* 0x000fe60000010866 */
[----:B------:R-:W-:Y:S01]  /*9d60*/  @P0 IADD3 R5, R7, R5, RZ ;  /* 0x0000000507050210 */ /* 0x000fe20007ffe0ff */
[----:B------:R1:W2:Y:S03]  /*9d70*/  MUFU.EX2 R90, R8 ;  /* 0x00000008005a7308 */ /* 0x0002a60000000800 */
[----:B------:R-:W-:Y:S01]  /*9d80*/  @P0 LEA.HI.X R5, R6, c[0x0][0x1cc], R5, 0x1, P3 ;  /* 0x0000730006050a11 */ /* 0x000fe200018f0c05 */
[--C-:B------:R-:W-:Y:S02]  /*9d90*/  FFMA.FTZ R6, R24, c[0x0][0x2d0], -R108.reuse ;  /* 0x0000b40018067a23 */ /* 0x100fe4000001086c */
[--C-:B------:R-:W-:Y:S02]  /*9da0*/  FFMA.FTZ R24, R49, c[0x0][0x2d0], -R105.reuse ;  /* 0x0000b40031187a23 */ /* 0x100fe40000010869 */
[----:B------:R3:W-:Y:S01]  /*9db0*/  @P0 LDGSTS.E.BYPASS.LTC128B.128 [R241+0x3900], [R4.64], !P2 ;  /* 0x0390000004f10fae */ /* 0x0007e2000d101d48 */
[----:B------:R-:W-:Y:S01]  /*9dc0*/  FMUL.FTZ R49, R73, R165 ;  /* 0x000000a549317220 */ /* 0x000fe20000410000 */
[----:B------:R4:W3:Y:S01]  /*9dd0*/  MUFU.EX2 R33, R6 ;  /* 0x0000000600217308 */ /* 0x0008e20000000800 */
[-C--:B-1----:R-:W-:Y:S02]  /*9de0*/  @P0 IADD3 R8, P1, R4, R15.reuse, RZ ;  /* 0x0000000f04080210 */ /* 0x082fe40007f3e0ff */
[----:B--2---:R-:W-:Y:S02]  /*9df0*/  MOV R143, R90 ;  /* 0x0000005a008f7202 */ /* 0x004fe40000000f00 */
[-C--:B------:R-:W-:Y:S02]  /*9e00*/  @P0 IADD3.X R9, R5, R14.reuse, RZ, P1, !PT ;  /* 0x0000000e05090210 */ /* 0x080fe40000ffe4ff */
[-C--:B------:R-:W-:Y:S03]  /*9e10*/  @P0 IADD3 R12, P4, R8, R15.reuse, RZ ;  /* 0x0000000f080c0210 */ /* 0x080fe60007f9e0ff */
[----:B------:R1:W-:Y:S01]  /*9e20*/  @P0 LDGSTS.E.BYPASS.LTC128B.128 [R241+0x4100], [R8.64], !P2 ;  /* 0x0410000008f10fae */ /* 0x0003e2000d101d48 */
[----:B------:R-:W-:Y:S01]  /*9e30*/  @P0 IADD3.X R13, R9, R14, RZ, P4, !PT ;  /* 0x0000000e090d0210 */ /* 0x000fe200027fe4ff */
[--C-:B---3--:R-:W-:Y:S01]  /*9e40*/  FFMA.FTZ R4, R25, c[0x0][0x2d0], -R108.reuse ;  /* 0x0000b40019047a23 */ /* 0x108fe2000001086c */
[----:B------:R-:W-:Y:S01]  /*9e50*/  @P0 IADD3 R10, P3, R12, R15, RZ ;  /* 0x0000000f0c0a0210 */ /* 0x000fe20007f7e0ff */
[----:B------:R-:W-:Y:S01]  /*9e60*/  FMUL.FTZ R25, R71, R141 ;  /* 0x0000008d47197220 */ /* 0x000fe20000410000 */
[----:B------:R-:W-:Y:S01]  /*9e70*/  MOV R141, R92 ;  /* 0x0000005c008d7202 */ /* 0x000fe20000000f00 */
[----:B------:R2:W3:Y:S01]  /*9e80*/  MUFU.EX2 R34, R4 ;  /* 0x0000000400227308 */ /* 0x0004e20000000800 */
[-C--:B------:R-:W-:Y:S01]  /*9e90*/  @P0 IADD3.X R11, R13, R14.reuse, RZ, P3, !PT ;  /* 0x0000000e0d0b0210 */ /* 0x080fe20001ffe4ff */
[----:B------:R3:W-:Y:S01]  /*9ea0*/  @P0 LDGSTS.E.BYPASS.LTC128B.128 [R241+0x4900], [R12.64], !P2 ;  /* 0x049000000cf10fae */ /* 0x0007e2000d101d48 */
[-C--:B----4-:R-:W-:Y:S01]  /*9eb0*/  @P0 IADD3 R6, P1, R10, R15.reuse, RZ ;  /* 0x0000000f0a060210 */ /* 0x090fe20007f3e0ff */
[--C-:B------:R-:W-:Y:S03]  /*9ec0*/  FFMA.FTZ R92, R215, c[0x0][0x2d0], -R105.reuse ;  /* 0x0000b400d75c7a23 */ /* 0x100fe60000010869 */
[-C--:B------:R-:W-:Y:S03]  /*9ed0*/  @P0 IADD3.X R7, R11, R14.reuse, RZ, P1, !PT ;  /* 0x0000000e0b070210 */ /* 0x080fe60000ffe4ff */
[----:B------:R4:W-:Y:S08]  /*9ee0*/  @P0 LDGSTS.E.BYPASS.LTC128B.128 [R241+0x5100], [R10.64], !P2 ;  /* 0x051000000af10fae */ /* 0x0009f0000d101d48 */
[----:B------:R4:W-:Y:S01]  /*9ef0*/  @P0 LDGSTS.E.BYPASS.LTC128B.128 [R241+0x5900], [R6.64], !P2 ;  /* 0x0590000006f10fae */ /* 0x0009e2000d101d48 */
[----:B-1----:R-:W-:Y:S02]  /*9f00*/  FFMA.FTZ R9, R28, c[0x0][0x2d0], -R108 ;  /* 0x0000b4001c097a23 */ /* 0x002fe4000001086c */
[----:B------:R-:W-:Y:S01]  /*9f10*/  FFMA.FTZ R28, R198, c[0x0][0x2d0], -R102 ;  /* 0x0000b400c61c7a23 */ /* 0x000fe20000010866 */
[----:B--2---:R-:W-:Y:S01]  /*9f20*/  @P0 IADD3 R4, P3, R6, R15, RZ ;  /* 0x0000000f06040210 */ /* 0x004fe20007f7e0ff */
[----:B------:R1:W2:Y:S01]  /*9f30*/  MUFU.EX2 R91, R9 ;  /* 0x00000009005b7308 */ /* 0x0002a20000000800 */
[----:B------:R-:W-:Y:S02]  /*9f40*/  MOV R198, R251 ;  /* 0x000000fb00c67202 */ /* 0x000fe40000000f00 */
[----:B------:R-:W-:Y:S01]  /*9f50*/  @P0 IADD3.X R5, R7, R14, RZ, P3, !PT ;  /* 0x0000000e07050210 */ /* 0x000fe20001ffe4ff */
[----:B---3--:R-:W-:Y:S01]  /*9f60*/  FFMA.FTZ R12, R26, c[0x0][0x2d0], -R105 ;  /* 0x0000b4001a0c7a23 */ /* 0x008fe20000010869 */
[----:B------:R-:W-:Y:S01]  /*9f70*/  @P0 IADD3 R8, P1, R4, R15, RZ ;  /* 0x0000000f04080210 */ /* 0x000fe20007f3e0ff */
[----:B------:R-:W-:Y:S01]  /*9f80*/  FMUL.FTZ R13, R71, R129 ;  /* 0x00000081470d7220 */ /* 0x000fe20000410000 */
[----:B------:R-:W-:Y:S01]  /*9f90*/  MOV R129, R85 ;  /* 0x0000005500817202 */ /* 0x000fe20000000f00 */
[----:B------:R3:W-:Y:S01]  /*9fa0*/  @P0 LDGSTS.E.BYPASS.LTC128B.128 [R241+0x6100], [R4.64], !P2 ;  /* 0x0610000004f10fae */ /* 0x0007e2000d101d48 */
[C---:B------:R-:W-:Y:S01]  /*9fb0*/  FMUL.FTZ R15, R0.reuse, R131 ;  /* 0x00000083000f7220 */ /* 0x040fe20000410000 */
[----:B------:R2:W-:Y:S01]  /*9fc0*/  MUFU.EX2 R40, R12 ;  /* 0x0000000c00287308 */ /* 0x0005e20000000800 */
[C---:B------:R-:W-:Y:S01]  /*9fd0*/  FMUL.FTZ R26, R0.reuse, R142 ;  /* 0x0000008e001a7220 */ /* 0x040fe20000410000 */
[----:B------:R-:W-:Y:S01]  /*9fe0*/  MOV R131, R248 ;  /* 0x000000f800837202 */ /* 0x000fe20000000f00 */
[C---:B----4-:R-:W-:Y:S01]  /*9ff0*/  FMUL.FTZ R10, R0.reuse, R122 ;  /* 0x0000007a000a7220 */ /* 0x050fe20000410000 */
[----:B------:R-:W-:Y:S01]  /*a000*/  MOV R122, R33 ;  /* 0x00000021007a7202 */ /* 0x000fe20000000f00 */
[C---:B------:R-:W-:Y:S02]  /*a010*/  FMUL.FTZ R11, R0.reuse, R123 ;  /* 0x0000007b000b7220 */ /* 0x040fe40000410000 */
[----:B------:R-:W-:Y:S01]  /*a020*/  FMUL.FTZ R33, R73, R149 ;  /* 0x0000009549217220 */ /* 0x000fe20000410000 */
[----:B------:R-:W-:Y:S01]  /*a030*/  MOV R149, R43 ;  /* 0x0000002b00957202 */ /* 0x000fe20000000f00 */
[----:B------:R-:W-:Y:S01]  /*a040*/  FMUL.FTZ R43, R0, R159 ;  /* 0x0000009f002b7220 */ /* 0x000fe20000410000 */
[----:B------:R4:W-:Y:S01]  /*a050*/  MUFU.EX2 R251, R28 ;  /* 0x0000001c00fb7308 */ /* 0x0009e20000000800 */
[----:B------:R-:W-:Y:S02]  /*a060*/  FFMA.FTZ R6, R29, c[0x0][0x2d0], -R108 ;  /* 0x0000b4001d067a23 */ /* 0x000fe4000001086c */
[----:B------:R-:W-:Y:S01]  /*a070*/  FMUL.FTZ R7, R72, R127 ;  /* 0x0000007f48077220 */ /* 0x000fe20000410000 */
[----:B-1----:R-:W-:Y:S01]  /*a080*/  @P0 IADD3.X R9, R5, R14, RZ, P1, !PT ;  /* 0x0000000e05090210 */ /* 0x002fe20000ffe4ff */
[----:B------:R-:W-:Y:S01]  /*a090*/  FMUL.FTZ R14, R0, R130 ;  /* 0x00000082000e7220 */ /* 0x000fe20000410000 */
[----:B------:R-:W-:Y:S01]  /*a0a0*/  MOV R127, R34 ;  /* 0x00000022007f7202 */ /* 0x000fe20000000f00 */
[C---:B------:R-:W-:Y:S01]  /*a0b0*/  FMUL.FTZ R29, R71.reuse, R145 ;  /* 0x00000091471d7220 */ /* 0x040fe20000410000 */
[----:B------:R-:W-:Y:S01]  /*a0c0*/  MOV R130, R45 ;  /* 0x0000002d00827202 */ /* 0x000fe20000000f00 */
[----:B------:R1:W-:Y:S01]  /*a0d0*/  @P0 LDGSTS.E.BYPASS.LTC128B.128 [R241+0x6900], [R8.64], !P2 ;  /* 0x0690000008f10fae */ /* 0x0003e2000d101d48 */
[----:B------:R1:W1:Y:S01]  /*a0e0*/  MUFU.EX2 R32, R6 ;  /* 0x0000000600207308 */ /* 0x0002620000000800 */
[----:B------:R-:W-:Y:S01]  /*a0f0*/  FMUL.FTZ R34, R72, R150 ;  /* 0x0000009648227220 */ /* 0x000fe20000410000 */
[----:B------:R-:W-:Y:S01]  /*a100*/  MOV R150, R223 ;  /* 0x000000df00967202 */ /* 0x000fe20000000f00 */
[----:B--2---:R-:W-:Y:S01]  /*a110*/  FMUL.FTZ R12, R71, R128 ;  /* 0x00000080470c7220 */ /* 0x004fe20000410000 */
[----:B------:R-:W-:Y:S01]  /*a120*/  MOV R128, R86 ;  /* 0x0000005600807202 */ /* 0x000fe20000000f00 */
[--C-:B---3--:R-:W-:Y:S02]  /*a130*/  FFMA.FTZ R4, R194, c[0x0][0x2d0], -R3.reuse ;  /* 0x0000b400c2047a23 */ /* 0x108fe40000010803 */
[----:B------:R-:W2:Y:S01]  /*a140*/  LDSM.16.MT88.4 R20, [R224+0x100] ;  /* 0x00010000e014783b */ /* 0x000ea20000004200 */
[----:B------:R-:W-:Y:S01]  /*a150*/  FMUL.FTZ R5, R73, R125 ;  /* 0x0000007d49057220 */ /* 0x000fe20000410000 */
[----:B------:R-:W-:Y:S01]  /*a160*/  MOV R125, R89 ;  /* 0x00000059007d7202 */ /* 0x000fe20000000f00 */
[----:B------:R3:W-:Y:S01]  /*a170*/  MUFU.EX2 R195, R4 ;  /* 0x0000000400c37308 */ /* 0x0007e20000000800 */
[----:B------:R-:W-:Y:S02]  /*a180*/  MOV R142, R91 ;  /* 0x0000005b008e7202 */ /* 0x000fe40000000f00 */
[----:B------:R-:W-:Y:S01]  /*a190*/  MOV R194, R219 ;  /* 0x000000db00c27202 */ /* 0x000fe20000000f00 */
[C---:B----4-:R-:W-:Y:S01]  /*a1a0*/  FMUL.FTZ R28, R71.reuse, R144 ;  /* 0x00000090471c7220 */ /* 0x050fe20000410000 */
[----:B------:R-:W-:Y:S05]  /*a1b0*/  LDSM.16.MT88.4 R52, [R225+0x100] ;  /* 0x00010000e134783b */ /* 0x000fea0000004200 */
[----:B------:R4:W-:Y:S03]  /*a1c0*/  MUFU.EX2 R145, R44 ;  /* 0x0000002c00917308 */ /* 0x0009e60000000800 */
[----:B------:R-:W-:Y:S01]  /*a1d0*/  LDSM.16.MT88.4 R80, [R226+0x100] ;  /* 0x00010000e250783b */ /* 0x000fe20000004200 */
[----:B-1----:R-:W-:Y:S01]  /*a1e0*/  FMUL.FTZ R6, R72, R126 ;  /* 0x0000007e48067220 */ /* 0x002fe20000410000 */
[----:B------:R-:W-:Y:S01]  /*a1f0*/  MOV R123, R32 ;  /* 0x00000020007b7202 */ /* 0x000fe20000000f00 */
[C---:B------:R-:W-:Y:S01]  /*a200*/  FMUL.FTZ R8, R71.reuse, R120 ;  /* 0x0000007847087220 */ /* 0x040fe20000410000 */
[----:B------:R-:W-:Y:S01]  /*a210*/  MOV R120, R88 ;  /* 0x0000005800787202 */ /* 0x000fe20000000f00 */
[----:B------:R-:W-:Y:S01]  /*a220*/  FMUL.FTZ R9, R71, R121 ;  /* 0x0000007947097220 */ /* 0x000fe20000410000 */
[----:B------:R-:W-:Y:S01]  /*a230*/  MOV R121, R87 ;  /* 0x0000005700797202 */ /* 0x000fe20000000f00 */
[--C-:B------:R-:W-:Y:S01]  /*a240*/  FFMA.FTZ R32, R201, c[0x0][0x2d0], -R102.reuse ;  /* 0x0000b400c9207a23 */ /* 0x100fe20000010866 */
[----:B------:R-:W-:Y:S01]  /*a250*/  MOV R201, R47 ;  /* 0x0000002f00c97202 */ /* 0x000fe20000000f00 */
[----:B------:R-:W-:Y:S01]  /*a260*/  FMUL.FTZ R47, R0, R163 ;  /* 0x000000a3002f7220 */ /* 0x000fe20000410000 */
[----:B------:R1:W-:Y:S01]  /*a270*/  MUFU.EX2 R144, R60 ;  /* 0x0000003c00907308 */ /* 0x0003e20000000800 */
[--C-:B---3--:R-:W-:Y:S01]  /*a280*/  FFMA.FTZ R4, R193, c[0x0][0x2d0], -R3.reuse ;  /* 0x0000b400c1047a23 */ /* 0x108fe20000010803 */
[----:B------:R-:W-:Y:S01]  /*a290*/  MOV R193, R36 ;  /* 0x0000002400c17202 */ /* 0x000fe20000000f00 */
[----:B------:R-:W-:Y:S03]  /*a2a0*/  LDSM.16.MT88.4 R84, [R224+0x900] ;  /* 0x00090000e054783b */ /* 0x000fe60000004200 */
[----:B------:R-:W-:Y:S01]  /*a2b0*/  F2FP.BF16.PACK_AB R66, R45, R193 ;  /* 0x000000c12d42723e */ /* 0x000fe200000010ff */
[C---:B------:R-:W-:Y:S03]  /*a2c0*/  FMUL.FTZ R45, R71.reuse, R161 ;  /* 0x000000a1472d7220 */ /* 0x040fe60000410000 */
[----:B------:R3:W2:Y:S01]  /*a2d0*/  MUFU.EX2 R196, R4 ;  /* 0x0000000400c47308 */ /* 0x0006a20000000800 */
[----:B------:R-:W2:Y:S01]  /*a2e0*/  LDSM.16.MT88.4 R36, [R227+0x100] ;  /* 0x00010000e324783b */ /* 0x000ea20000004200 */
[C---:B----4-:R-:W-:Y:S07]  /*a2f0*/  FMUL.FTZ R44, R71.reuse, R160 ;  /* 0x000000a0472c7220 */ /* 0x050fee0000410000 */
[----:B------:R-:W4:Y:S01]  /*a300*/  LDSM.16.MT88.4 R88, [R227+0x900] ;  /* 0x00090000e358783b */ /* 0x000f220000004200 */
[----:B-1----:R-:W-:Y:S07]  /*a310*/  FMUL.FTZ R60, R71, R176 ;  /* 0x000000b0473c7220 */ /* 0x002fee0000410000 */
[----:B------:R-:W0:Y:S01]  /*a320*/  LDGDEPBAR ;  /* 0x00000000000079af */ /* 0x000e220000000000 */
[--C-:B---3--:R-:W-:Y:S02]  /*a330*/  FFMA.FTZ R4, R30, c[0x0][0x2d0], -R3.reuse ;  /* 0x0000b4001e047a23 */ /* 0x108fe40000010803 */
[----:B------:R-:W-:Y:S01]  /*a340*/  FMUL.FTZ R30, R0, R146 ;  /* 0x00000092001e7220 */ /* 0x000fe20000410000 */
[----:B------:R-:W-:Y:S01]  /*a350*/  MOV R146, R35 ;  /* 0x0000002300927202 */ /* 0x000fe20000000f00 */
[----:B------:R1:W-:Y:S01]  /*a360*/  MUFU.EX2 R197, R4 ;  /* 0x0000000400c57308 */ /* 0x0003e20000000800 */
[----:B------:R-:W-:Y:S01]  /*a370*/  FMUL.FTZ R35, R72, R151 ;  /* 0x0000009748237220 */ /* 0x000fe20000410000 */
[----:B------:R-:W-:Y:S01]  /*a380*/  MOV R151, R221 ;  /* 0x000000dd00977202 */ /* 0x000fe20000000f00 */
[----:B-1----:R-:W-:Y:S02]  /*a390*/  FFMA.FTZ R4, R31, c[0x0][0x2d0], -R3 ;  /* 0x0000b4001f047a23 */ /* 0x002fe40000010803 */
[----:B------:R-:W-:Y:S01]  /*a3a0*/  FMUL.FTZ R31, R0, R147 ;  /* 0x00000093001f7220 */ /* 0x000fe20000410000 */
[----:B------:R-:W-:Y:S04]  /*a3b0*/  MOV R147, R40 ;  /* 0x0000002800937202 */ /* 0x000fe80000000f00 */
[----:B------:R1:W3:Y:S01]  /*a3c0*/  MUFU.EX2 R199, R4 ;  /* 0x0000000400c77308 */ /* 0x0002e20000000800 */
[----:B------:R-:W-:Y:S02]  /*a3d0*/  FFMA.FTZ R40, R51, c[0x0][0x2d0], -R102 ;  /* 0x0000b40033287a23 */ /* 0x000fe40000010866 */
[----:B------:R-:W-:Y:S02]  /*a3e0*/  FMUL.FTZ R51, R72, R167 ;  /* 0x000000a748337220 */ /* 0x000fe40000410000 */
[----:B-1----:R-:W-:Y:S05]  /*a3f0*/  FMUL.FTZ R4, R73, R124 ;  /* 0x0000007c49047220 */ /* 0x002fea0000410000 */
[----:B------:R1:W-:Y:S02]  /*a400*/  MUFU.EX2 R124, R24 ;  /* 0x00000018007c7308 */ /* 0x0003e40000000800 */
[-C--:B--2---:R-:W-:Y:S08]  /*a410*/  HMMA.16816.F32.BF16 R4, R76, R20.reuse, R4 ;  /* 0x000000144c04723c */ /* 0x084ff00000041804 */
[C---:B------:R-:W-:Y:S07]  /*a420*/  HMMA.16816.F32.BF16 R8, R64.reuse, R20, R8 ;  /* 0x000000144008723c */ /* 0x040fee0000041808 */
[----:B------:R-:W-:Y:S01]  /*a430*/  FFMA.FTZ R20, R48, c[0x0][0x2d0], -R105 ;  /* 0x0000b40030147a23 */ /* 0x000fe20000010869 */
[-C--:B------:R-:W-:Y:S03]  /*a440*/  HMMA.16816.F32.BF16 R12, R64, R22.reuse, R12 ;  /* 0x00000016400c723c */ /* 0x080fe6000004180c */
[----:B------:R2:W2:Y:S01]  /*a450*/  MUFU.EX2 R126, R20 ;  /* 0x00000014007e7308 */ /* 0x0004a20000000800 */
[----:B-1----:R-:W-:Y:S01]  /*a460*/  FMUL.FTZ R24, R71, R140 ;  /* 0x0000008c47187220 */ /* 0x002fe20000410000 */
[----:B------:R-:W-:Y:S01]  /*a470*/  MOV R140, R93 ;  /* 0x0000005d008c7202 */ /* 0x000fe20000000f00 */
[--C-:B------:R-:W-:Y:S02]  /*a480*/  FFMA.FTZ R48, R203, c[0x0][0x2d0], -R108.reuse ;  /* 0x0000b400cb307a23 */ /* 0x100fe4000001086c */
[C---:B------:R-:W-:Y:S04]  /*a490*/  HMMA.16816.F32.BF16 R16, R76.reuse, R22, R16 ;  /* 0x000000164c10723c */ /* 0x040fe80000041810 */
[----:B------:R-:W-:Y:S01]  /*a4a0*/  FMUL.FTZ R21, R73, R137 ;  /* 0x0000008949157220 */ /* 0x000fe20000410000 */
[----:B------:R1:W-:Y:S01]  /*a4b0*/  MUFU.EX2 R223, R48 ;  /* 0x0000003000df7308 */ /* 0x0003e20000000800 */
[----:B------:R-:W-:Y:S01]  /*a4c0*/  MOV R137, R56 ;  /* 0x0000003800897202 */ /* 0x000fe20000000f00 */
[C---:B------:R-:W-:Y:S01]  /*a4d0*/  FMUL.FTZ R23, R72.reuse, R139 ;  /* 0x0000008b48177220 */ /* 0x040fe20000410000 */
[----:B------:R-:W-:Y:S01]  /*a4e0*/  MOV R139, R250 ;  /* 0x000000fa008b7202 */ /* 0x000fe20000000f00 */
[----:B------:R-:W-:Y:S03]  /*a4f0*/  FMUL.FTZ R22, R72, R138 ;  /* 0x0000008a48167220 */ /* 0x000fe60000410000 */
[----:B------:R-:W-:Y:S01]  /*a500*/  FFMA.FTZ R56, R210, c[0x0][0x2d0], -R108 ;  /* 0x0000b400d2387a23 */ /* 0x000fe2000001086c */
[----:B------:R-:W-:Y:S01]  /*a510*/  MOV R138, R57 ;  /* 0x00000039008a7202 */ /* 0x000fe20000000f00 */
[----:B------:R-:W-:Y:S01]  /*a520*/  FMUL.FTZ R57, R71, R173 ;  /* 0x000000ad47397220 */ /* 0x000fe20000410000 */
[----:B------:R3:W3:Y:S01]  /*a530*/  MUFU.EX2 R250, R32 ;  /* 0x0000002000fa7308 */ /* 0x0006e20000000800 */
[C---:B--2---:R-:W-:Y:S01]  /*a540*/  FMUL.FTZ R20, R73.reuse, R136 ;  /* 0x0000008849147220 */ /* 0x044fe20000410000 */
[----:B------:R-:W-:Y:S01]  /*a550*/  MOV R136, R59 ;  /* 0x0000003b00887202 */ /* 0x000fe20000000f00 */
[----:B------:R-:W-:Y:S07]  /*a560*/  FMUL.FTZ R59, R0, R175 ;  /* 0x000000af003b7220 */ /* 0x000fee0000410000 */
[----:B------:R2:W-:Y:S01]  /*a570*/  MUFU.EX2 R221, R56 ;  /* 0x0000003800dd7308 */ /* 0x0005e20000000800 */
[-C--:B------:R-:W-:Y:S03]  /*a580*/  HMMA.16816.F32.BF16 R20, R76, R36.reuse, R20 ;  /* 0x000000244c14723c */ /* 0x080fe60000041814 */
[C---:B-1----:R-:W-:Y:S05]  /*a590*/  FMUL.FTZ R48, R73.reuse, R164 ;  /* 0x000000a449307220 */ /* 0x042fea0000410000 */
[C---:B------:R-:W-:Y:S04]  /*a5a0*/  HMMA.16816.F32.BF16 R24, R64.reuse, R36, R24 ;  /* 0x000000244018723c */ /* 0x040fe80000041818 */
[C---:B---3--:R-:W-:Y:S01]  /*a5b0*/  FMUL.FTZ R32, R73.reuse, R148 ;  /* 0x0000009449207220 */ /* 0x048fe20000410000 */
[----:B------:R-:W-:Y:S02]  /*a5c0*/  MOV R148, R46 ;  /* 0x0000002e00947202 */ /* 0x000fe40000000f00 */
[----:B------:R-:W-:Y:S01]  /*a5d0*/  FFMA.FTZ R36, R50, c[0x0][0x2d0], -R102 ;  /* 0x0000b40032247a23 */ /* 0x000fe20000010866 */
[-C--:B------:R-:W-:Y:S03]  /*a5e0*/  HMMA.16816.F32.BF16 R28, R64, R38.reuse, R28 ;  /* 0x00000026401c723c */ /* 0x080fe6000004181c */
[----:B------:R1:W-:Y:S01]  /*a5f0*/  MUFU.EX2 R248, R36 ;  /* 0x0000002400f87308 */ /* 0x0003e20000000800 */
[----:B------:R-:W-:Y:S02]  /*a600*/  FMUL.FTZ R50, R72, R166 ;  /* 0x000000a648327220 */ /* 0x000fe40000410000 */
[----:B------:R-:W-:Y:S01]  /*a610*/  LDSM.16.MT88.4 R164, [R225+0x3100] ;  /* 0x00310000e1a4783b */ /* 0x000fe20000004200 */
[----:B------:R-:W-:Y:S01]  /*a620*/  FMUL.FTZ R46, R0, R162 ;  /* 0x000000a2002e7220 */ /* 0x000fe20000410000 */
[C---:B------:R-:W-:Y:S04]  /*a630*/  HMMA.16816.F32.BF16 R32, R76.reuse, R38, R32 ;  /* 0x000000264c20723c */ /* 0x040fe80000041820 */
[----:B------:R-:W-:Y:S02]  /*a640*/  FMUL.FTZ R37, R73, R153 ;  /* 0x0000009949257220 */ /* 0x000fe40000410000 */
[----:B--2---:R-:W-:Y:S02]  /*a650*/  FMUL.FTZ R56, R71, R172 ;  /* 0x000000ac47387220 */ /* 0x004fe40000410000 */
[C---:B------:R-:W-:Y:S01]  /*a660*/  FMUL.FTZ R39, R72.reuse, R155 ;  /* 0x0000009b48277220 */ /* 0x040fe20000410000 */
[----:B------:R-:W-:Y:S02]  /*a670*/  MOV R155, R249 ;  /* 0x000000f9009b7202 */ /* 0x000fe40000000f00 */
[----:B------:R2:W3:Y:S01]  /*a680*/  MUFU.EX2 R249, R40 ;  /* 0x0000002800f97308 */ /* 0x0004e20000000800 */
[C---:B------:R-:W-:Y:S02]  /*a690*/  FMUL.FTZ R38, R72.reuse, R154 ;  /* 0x0000009a48267220 */ /* 0x040fe40000410000 */
[----:B-1----:R-:W-:Y:S07]  /*a6a0*/  FMUL.FTZ R36, R73, R152 ;  /* 0x0000009849247220 */ /* 0x002fee0000410000 */
[-C--:B------:R-:W-:Y:S03]  /*a6b0*/  HMMA.16816.F32.BF16 R36, R76, R52.reuse, R36 ;  /* 0x000000344c24723c */ /* 0x080fe60000041824 */
[----:B--2---:R-:W-:Y:S01]  /*a6c0*/  FMUL.FTZ R40, R71, R156 ;  /* 0x0000009c47287220 */ /* 0x004fe20000410000 */
[----:B------:R-:W-:Y:S02]  /*a6d0*/  MOV R156, R150 ;  /* 0x00000096009c7202 */ /* 0x000fe40000000f00 */
[----:B------:R-:W-:Y:S04]  /*a6e0*/  MOV R150, R198 ;  /* 0x000000c600967202 */ /* 0x000fe80000000f00 */
[C---:B------:R-:W-:Y:S04]  /*a6f0*/  HMMA.16816.F32.BF16 R40, R64.reuse, R52, R40 ;  /* 0x000000344028723c */ /* 0x040fe80000041828 */
[----:B------:R-:W-:Y:S02]  /*a700*/  MOV R198, R136 ;  /* 0x0000008800c67202 */ /* 0x000fe40000000f00 */
[----:B------:R-:W-:Y:S01]  /*a710*/  MOV R136, R133 ;  /* 0x0000008500887202 */ /* 0x000fe20000000f00 */
[----:B------:R-:W-:Y:S01]  /*a720*/  FFMA.FTZ R52, R209, c[0x0][0x2d0], -R108 ;  /* 0x0000b400d1347a23 */ /* 0x000fe2000001086c */
[-C--:B------:R-:W-:Y:S03]  /*a730*/  HMMA.16816.F32.BF16 R44, R64, R54.reuse, R44 ;  /* 0x00000036402c723c */ /* 0x080fe6000004182c */
[----:B------:R1:W2:Y:S01]  /*a740*/  MUFU.EX2 R220, R52 ;  /* 0x0000003400dc7308 */ /* 0x0002a20000000800 */
[----:B------:R-:W-:Y:S01]  /*a750*/  MOV R133, R232 ;  /* 0x000000e800857202 */ /* 0x000fe20000000f00 */
[C---:B------:R-:W-:Y:S01]  /*a760*/  FMUL.FTZ R53, R73.reuse, R169 ;  /* 0x000000a949357220 */ /* 0x040fe20000410000 */
[----:B------:R2:W5:Y:S02]  /*a770*/  LDL.LU R232, [R1+0x74] ;  /* 0x0000740001e87983 */ /* 0x0005640000300800 */
[C---:B------:R-:W-:Y:S07]  /*a780*/  HMMA.16816.F32.BF16 R48, R76.reuse, R54, R48 ;  /* 0x000000364c30723c */ /* 0x040fee0000041830 */
[C---:B------:R-:W-:Y:S02]  /*a790*/  FMUL.FTZ R55, R72.reuse, R171 ;  /* 0x000000ab48377220 */ /* 0x040fe40000410000 */
[----:B------:R-:W-:Y:S03]  /*a7a0*/  FMUL.FTZ R54, R72, R170 ;  /* 0x000000aa48367220 */ /* 0x000fe60000410000 */
[C---:B-1----:R-:W-:Y:S07]  /*a7b0*/  FMUL.FTZ R52, R73.reuse, R168 ;  /* 0x000000a849347220 */ /* 0x042fee0000410000 */
[-C--:B------:R-:W-:Y:S08]  /*a7c0*/  HMMA.16816.F32.BF16 R52, R76, R80.reuse, R52 ;  /* 0x000000504c34723c */ /* 0x080ff00000041834 */
[C---:B------:R-:W-:Y:S07]  /*a7d0*/  HMMA.16816.F32.BF16 R56, R64.reuse, R80, R56 ;  /* 0x000000504038723c */ /* 0x040fee0000041838 */
[--C-:B------:R-:W-:Y:S01]  /*a7e0*/  FFMA.FTZ R80, R216, c[0x0][0x2d0], -R3.reuse ;  /* 0x0000b400d8507a23 */ /* 0x100fe20000010803 */
        /* <DEDUP_REMOVED lines=8> */
[--C-:B-1----:R-:W-:Y:S03]  /*a870*/  FFMA.FTZ R80, R214, c[0x0][0x2d0], -R3.reuse ;  /* 0x0000b400d6507a23 */ /* 0x102fe60000010803 */
[----:B------:R-:W-:Y:S02]  /*a880*/  F2FP.BF16.PACK_AB R76, R121, R129 ;  /* 0x00000081794c723e */ /* 0x000fe400000010ff */
[----:B------:R-:W-:Y:S01]  /*a890*/  F2FP.BF16.PACK_AB R78, R141, R125 ;  /* 0x0000007d8d4e723e */ /* 0x000fe200000010ff */
[----:B------:R1:W-:Y:S02]  /*a8a0*/  MUFU.EX2 R152, R80 ;  /* 0x0000005000987308 */ /* 0x0003e40000000800 */
[----:B------:R-:W-:Y:S02]  /*a8b0*/  F2FP.BF16.PACK_AB R77, R120, R128 ;  /* 0x00000080784d723e */ /* 0x000fe400000010ff */
[----:B------:R-:W-:Y:S02]  /*a8c0*/  F2FP.BF16.PACK_AB R79, R140, R143 ;  /* 0x0000008f8c4f723e */ /* 0x000fe400000010ff */
[----:B------:R-:W-:Y:S02]  /*a8d0*/  F2FP.BF16.PACK_AB R82, R123, R142 ;  /* 0x0000008e7b52723e */ /* 0x000fe400000010ff */
[----:B------:R-:W-:Y:S03]  /*a8e0*/  F2FP.BF16.PACK_AB R83, R199, R197 ;  /* 0x000000c5c753723e */ /* 0x000fe600000010ff */
[-C--:B------:R-:W-:Y:S03]  /*a8f0*/  HMMA.16816.F32.BF16 R4, R76, R84.reuse, R4 ;  /* 0x000000544c04723c */ /* 0x080fe60000041804 */
[----:B-1----:R-:W-:Y:S02]  /*a900*/  FFMA.FTZ R80, R217, c[0x0][0x2d0], -R3 ;  /* 0x0000b400d9507a23 */ /* 0x002fe40000010803 */
[----:B------:R1:W-:Y:S10]  /*a910*/  MUFU.EX2 R217, R92 ;  /* 0x0000005c00d97308 */ /* 0x0003f40000000800 */
[----:B------:R2:W2:Y:S01]  /*a920*/  MUFU.EX2 R153, R80 ;  /* 0x0000005000997308 */ /* 0x0004a20000000800 */
[----:B-1----:R-:W1:Y:S01]  /*a930*/  LDSM.16.MT88.4 R92, [R225+0x900] ;  /* 0x00090000e15c783b */ /* 0x002e620000004200 */
[----:B--2---:R-:W-:Y:S07]  /*a940*/  F2FP.BF16.PACK_AB R80, R127, R122 ;  /* 0x0000007a7f50723e */ /* 0x004fee00000010ff */
[C---:B------:R-:W-:Y:S07]  /*a950*/  HMMA.16816.F32.BF16 R8, R80.reuse, R84, R8 ;  /* 0x000000545008723c */ /* 0x040fee0000041808 */
[--C-:B------:R-:W-:Y:S01]  /*a960*/  FFMA.FTZ R84, R218, c[0x0][0x2d0], -R105.reuse ;  /* 0x0000b400da547a23 */ /* 0x100fe20000010869 */
[-C--:B------:R-:W-:Y:S03]  /*a970*/  HMMA.16816.F32.BF16 R12, R80, R86.reuse, R12 ;  /* 0x00000056500c723c */ /* 0x080fe6000004180c */
[----:B------:R2:W-:Y:S05]  /*a980*/  MUFU.EX2 R219, R84 ;  /* 0x0000005400db7308 */ /* 0x0005ea0000000800 */
[C---:B------:R-:W-:Y:S08]  /*a990*/  HMMA.16816.F32.BF16 R16, R76.reuse, R86, R16 ;  /* 0x000000564c10723c */ /* 0x040ff00000041810 */
[-C--:B----4-:R-:W-:Y:S08]  /*a9a0*/  HMMA.16816.F32.BF16 R20, R76, R88.reuse, R20 ;  /* 0x000000584c14723c */ /* 0x090ff00000041814 */
[C---:B------:R-:W-:Y:S04]  /*a9b0*/  HMMA.16816.F32.BF16 R24, R80.reuse, R88, R24 ;  /* 0x000000585018723c */ /* 0x040fe80000041818 */
[--C-:B--2---:R-:W-:Y:S03]  /*a9c0*/  FFMA.FTZ R84, R212, c[0x0][0x2d0], -R105.reuse ;  /* 0x0000b400d4547a23 */ /* 0x104fe60000010869 */
[--C-:B------:R-:W-:Y:S01]  /*a9d0*/  FFMA.FTZ R88, R151, c[0x0][0x2d0], -R102.reuse ;  /* 0x0000b40097587a23 */ /* 0x100fe20000010866 */
[-C--:B------:R-:W-:Y:S01]  /*a9e0*/  HMMA.16816.F32.BF16 R28, R80, R90.reuse, R28 ;  /* 0x0000005a501c723c */ /* 0x080fe2000004181c */
[----:B------:R2:W-:Y:S03]  /*a9f0*/  MUFU.EX2 R216, R84 ;  /* 0x0000005400d87308 */ /* 0x0005e60000000800 */
[----:B------:R-:W-:Y:S02]  /*aa00*/  MOV R151, R148 ;  /* 0x0000009400977202 */ /* 0x000fe40000000f00 */
[----:B------:R-:W-:Y:S02]  /*aa10*/  MOV R148, R134 ;  /* 0x0000008600947202 */ /* 0x000fe40000000f00 */
[C---:B------:R-:W-:Y:S03]  /*aa20*/  HMMA.16816.F32.BF16 R32, R76.reuse, R90, R32 ;  /* 0x0000005a4c20723c */ /* 0x040fe60000041820 */
[----:B------:R4:W-:Y:S01]  /*aa30*/  MUFU.EX2 R215, R88 ;  /* 0x0000005800d77308 */ /* 0x0009e20000000800 */
[----:B------:R-:W-:Y:S02]  /*aa40*/  MOV R134, R131 ;  /* 0x0000008300867202 */ /* 0x000fe40000000f00 */
[----:B------:R-:W-:Y:S02]  /*aa50*/  MOV R131, R118 ;  /* 0x0000007600837202 */ /* 0x000fe40000000f00 */
[-C--:B-1----:R-:W-:Y:S04]  /*aa60*/  HMMA.16816.F32.BF16 R36, R76, R92.reuse, R36 ;  /* 0x0000005c4c24723c */ /* 0x082fe80000041824 */
[----:B------:R-:W-:Y:S04]  /*aa70*/  MOV R118, R231 ;  /* 0x000000e700767202 */ /* 0x000fe80000000f00 */
[C---:B------:R-:W-:Y:S04]  /*aa80*/  HMMA.16816.F32.BF16 R40, R80.reuse, R92, R40 ;  /* 0x0000005c5028723c */ /* 0x040fe80000041828 */
[----:B--2---:R-:W-:Y:S04]  /*aa90*/  FFMA.FTZ R84, R211, c[0x0][0x2d0], -R105 ;  /* 0x0000b400d3547a23 */ /* 0x004fe80000010869 */
[-C--:B------:R-:W-:Y:S01]  /*aaa0*/  HMMA.16816.F32.BF16 R44, R80, R94.reuse, R44 ;  /* 0x0000005e502c723c */ /* 0x080fe2000004182c */
[----:B------:R1:W-:Y:S03]  /*aab0*/  MUFU.EX2 R218, R84 ;  /* 0x0000005400da7308 */ /* 0x0003e60000000800 */
[--C-:B----4-:R-:W-:Y:S04]  /*aac0*/  FFMA.FTZ R88, R156, c[0x0][0x2d0], -R102.reuse ;  /* 0x0000b4009c587a23 */ /* 0x110fe80000010866 */
[C---:B------:R-:W-:Y:S03]  /*aad0*/  HMMA.16816.F32.BF16 R48, R76.reuse, R94, R48 ;  /* 0x0000005e4c30723c */ /* 0x040fe60000041830 */
[----:B------:R2:W-:Y:S01]  /*aae0*/  MUFU.EX2 R159, R88 ;  /* 0x00000058009f7308 */ /* 0x0005e20000000800 */
[--C-:B-1----:R-:W-:Y:S01]  /*aaf0*/  FFMA.FTZ R84, R155, c[0x0][0x2d0], -R102.reuse ;  /* 0x0000b4009b547a23 */ /* 0x102fe20000010866 */
[----:B------:R-:W-:Y:S02]  /*ab00*/  MOV R155, R149 ;  /* 0x00000095009b7202 */ /* 0x000fe40000000f00 */
[----:B------:R-:W-:Y:S06]  /*ab10*/  MOV R149, R135 ;  /* 0x0000008700957202 */ /* 0x000fec0000000f00 */
[----:B------:R1:W-:Y:S01]  /*ab20*/  MUFU.EX2 R213, R84 ;  /* 0x0000005400d57308 */ /* 0x0003e20000000800 */
[----:B------:R-:W-:Y:S02]  /*ab30*/  MOV R156, R155 ;  /* 0x0000009b009c7202 */ /* 0x000fe40000000f00 */
[----:B------:R-:W-:Y:S02]  /*ab40*/  MOV R155, R151 ;  /* 0x00000097009b7202 */ /* 0x000fe40000000f00 */
[----:B------:R-:W-:Y:S01]  /*ab50*/  MOV R151, R150 ;  /* 0x0000009600977202 */ /* 0x000fe20000000f00 */
[----:B--2---:R-:W-:Y:S01]  /*ab60*/  FFMA.FTZ R88, R156, c[0x0][0x2d0], -R102 ;  /* 0x0000b4009c587a23 */ /* 0x004fe20000010866 */
[----:B------:R-:W-:Y:S02]  /*ab70*/  MOV R156, R155 ;  /* 0x0000009b009c7202 */ /* 0x000fe40000000f00 */
[----:B------:R-:W-:Y:S01]  /*ab80*/  MOV R155, R151 ;  /* 0x00000097009b7202 */ /* 0x000fe20000000f00 */
[----:B------:R2:W-:Y:S01]  /*ab90*/  MUFU.EX2 R214, R88 ;  /* 0x0000005800d67308 */ /* 0x0005e20000000800 */
[----:B------:R-:W-:Y:S02]  /*aba0*/  MOV R150, R149 ;  /* 0x0000009500967202 */ /* 0x000fe40000000f00 */
[----:B------:R-:W-:Y:S02]  /*abb0*/  MOV R157, R155 ;  /* 0x0000009b009d7202 */ /* 0x000fe40000000f00 */
[----:B------:R-:W-:Y:S02]  /*abc0*/  MOV R151, R150 ;  /* 0x0000009600977202 */ /* 0x000fe40000000f00 */
[----:B------:R-:W-:Y:S02]  /*abd0*/  MOV R135, R132 ;  /* 0x0000008400877202 */ /* 0x000fe40000000f00 */
[----:B------:R-:W-:Y:S02]  /*abe0*/  MOV R132, R193 ;  /* 0x000000c100847202 */ /* 0x000fe40000000f00 */
[----:B------:R-:W-:Y:S02]  /*abf0*/  MOV R193, R229 ;  /* 0x000000e500c17202 */ /* 0x000fe40000000f00 */
[----:B------:R-:W-:Y:S01]  /*ac00*/  MOV R149, R148 ;  /* 0x0000009400957202 */ /* 0x000fe20000000f00 */
[----:B-1----:R-:W1:Y:S01]  /*ac10*/  LDSM.16.MT88.4 R84, [R226+0x900] ;  /* 0x00090000e254783b */ /* 0x002e620000004200 */
[----:B------:R-:W-:Y:S02]  /*ac20*/  MOV R148, R136 ;  /* 0x0000008800947202 */ /* 0x000fe40000000f00 */
[----:B------:R-:W-:Y:S02]  /*ac30*/  MOV R136, R135 ;  /* 0x0000008700887202 */ /* 0x000fe40000000f00 */
[----:B------:R-:W-:Y:S02]  /*ac40*/  MOV R135, R134 ;  /* 0x0000008600877202 */ /* 0x000fe40000000f00 */
[----:B------:R-:W-:Y:S01]  /*ac50*/  MOV R134, R193 ;  /* 0x000000c100867202 */ /* 0x000fe20000000f00 */
[----:B------:R4:W5:Y:S01]  /*ac60*/  LDL.LU R229, [R1+0x70] ;  /* 0x0000700001e57983 */ /* 0x0009620000300800 */
[----:B------:R-:W-:Y:S01]  /*ac70*/  MOV R150, R149 ;  /* 0x0000009500967202 */ /* 0x000fe20000000f00 */
[--C-:B--2---:R-:W-:Y:S01]  /*ac80*/  FFMA.FTZ R88, R156, c[0x0][0x2d0], -R108.reuse ;  /* 0x0000b4009c587a23 */ /* 0x104fe2000001086c */
[----:B------:R-:W-:Y:S01]  /*ac90*/  MOV R156, R151 ;  /* 0x00000097009c7202 */ /* 0x000fe20000000f00 */
[----:B------:R4:W5:Y:S01]  /*aca0*/  LDL.LU R231, [R1+0x6c] ;  /* 0x00006c0001e77983 */ /* 0x0009620000300800 */
[----:B------:R-:W-:Y:S01]  /*acb0*/  MOV R149, R148 ;  /* 0x0000009400957202 */ /* 0x000fe20000000f00 */
[----:B------:R2:W-:Y:S01]  /*acc0*/  MUFU.EX2 R155, R88 ;  /* 0x00000058009b7308 */ /* 0x0005e20000000800 */
[----:B------:R-:W-:Y:S02]  /*acd0*/  MOV R148, R135 ;  /* 0x0000008700947202 */ /* 0x000fe40000000f00 */
[----:B------:R-:W-:Y:S02]  /*ace0*/  MOV R135, R134 ;  /* 0x0000008600877202 */ /* 0x000fe40000000f00 */
[----:B------:R-:W-:Y:S02]  /*acf0*/  MOV R134, R236 ;  /* 0x000000ec00867202 */ /* 0x000fe40000000f00 */
[----:B------:R-:W-:Y:S02]  /*ad00*/  MOV R193, R186 ;  /* 0x000000ba00c17202 */ /* 0x000fe40000000f00 */
[----:B------:R-:W-:Y:S02]  /*ad10*/  MOV R186, R235 ;  /* 0x000000eb00ba7202 */ /* 0x000fe40000000f00 */
[----:B------:R4:W5:Y:S01]  /*ad20*/  LDL.LU R235, [R1+0x68] ;  /* 0x0000680001eb7983 */ /* 0x0009620000300800 */
[----:B------:R-:W-:Y:S02]  /*ad30*/  MOV R151, R150 ;  /* 0x0000009600977202 */ /* 0x000fe40000000f00 */
[----:B------:R-:W-:Y:S01]  /*ad40*/  MOV R150, R149 ;  /* 0x0000009500967202 */ /* 0x000fe20000000f00 */
[----:B------:R4:W5:Y:S01]  /*ad50*/  LDL.LU R236, [R1+0x64] ;  /* 0x0000640001ec7983 */ /* 0x0009620000300800 */
[----:B------:R-:W-:Y:S02]  /*ad60*/  MOV R149, R148 ;  /* 0x0000009400957202 */ /* 0x000fe40000000f00 */
[----:B------:R-:W-:Y:S02]  /*ad70*/  MOV R148, R135 ;  /* 0x0000008700947202 */ /* 0x000fe40000000f00 */
[----:B------:R-:W-:Y:S02]  /*ad80*/  MOV R135, R134 ;  /* 0x0000008600877202 */ /* 0x000fe40000000f00 */
[----:B------:R-:W-:Y:S01]  /*ad90*/  MOV R134, R110 ;  /* 0x0000006e00867202 */ /* 0x000fe20000000f00 */
[--C-:B--2---:R-:W-:Y:S01]  /*ada0*/  FFMA.FTZ R88, R157, c[0x0][0x2d0], -R108.reuse ;  /* 0x0000b4009d587a23 */ /* 0x104fe2000001086c */
[----:B------:R-:W-:Y:S01]  /*adb0*/  MOV R157, R156 ;  /* 0x0000009c009d7202 */ /* 0x000fe20000000f00 */
[-C--:B-1----:R-:W-:Y:S02]  /*adc0*/  HMMA.16816.F32.BF16 R52, R76, R84.reuse, R52 ;  /* 0x000000544c34723c */ /* 0x082fe40000041834 */
[----:B------:R1:W-:Y:S01]  /*add0*/  MUFU.EX2 R158, R88 ;  /* 0x00000058009e7308 */ /* 0x0003e20000000800 */
[----:B------:R-:W-:Y:S01]  /*ade0*/  MOV R156, R151 ;  /* 0x00000097009c7202 */ /* 0x000fe20000000f00 */
[--C-:B------:R-:W-:Y:S01]  /*adf0*/  FFMA.FTZ R92, R157, c[0x0][0x2d0], -R108.reuse ;  /* 0x0000b4009d5c7a23 */ /* 0x100fe2000001086c */
[----:B------:R-:W-:Y:S02]  /*ae00*/  MOV R151, R150 ;  /* 0x0000009600977202 */ /* 0x000fe40000000f00 */
[----:B------:R-:W-:Y:S01]  /*ae10*/  MOV R150, R149 ;  /* 0x0000009500967202 */ /* 0x000fe20000000f00 */
[C---:B------:R-:W-:Y:S04]  /*ae20*/  HMMA.16816.F32.BF16 R56, R80.reuse, R84, R56 ;  /* 0x000000545038723c */ /* 0x040fe80000041838 */
[----:B------:R2:W-:Y:S01]  /*ae30*/  MUFU.EX2 R163, R92 ;  /* 0x0000005c00a37308 */ /* 0x0005e20000000800 */
[----:B------:R-:W-:Y:S02]  /*ae40*/  MOV R157, R156 ;  /* 0x0000009c009d7202 */ /* 0x000fe40000000f00 */
[----:B------:R-:W-:Y:S01]  /*ae50*/  MOV R149, R148 ;  /* 0x0000009400957202 */ /* 0x000fe20000000f00 */
[-C--:B------:R-:W-:Y:S04]  /*ae60*/  HMMA.16816.F32.BF16 R60, R80, R86.reuse, R60 ;  /* 0x00000056503c723c */ /* 0x080fe8000004183c */
[----:B------:R-:W-:Y:S02]  /*ae70*/  MOV R156, R151 ;  /* 0x00000097009c7202 */ /* 0x000fe40000000f00 */
[----:B------:R-:W-:Y:S02]  /*ae80*/  MOV R151, R150 ;  /* 0x0000009600977202 */ /* 0x000fe40000000f00 */
[----:B------:R-:W-:Y:S01]  /*ae90*/  HMMA.16816.F32.BF16 R64, R76, R86, R64 ;  /* 0x000000564c40723c */ /* 0x000fe20000041840 */
[----:B-1----:R-:W1:Y:S03]  /*aea0*/  LDSM.16.MT88.4 R88, [R224+0x1100] ;  /* 0x00110000e058783b */ /* 0x002e660000004200 */
[----:B------:R-:W-:Y:S02]  /*aeb0*/  MOV R150, R149 ;  /* 0x0000009500967202 */ /* 0x000fe40000000f00 */
[----:B------:R-:W-:Y:S02]  /*aec0*/  MOV R148, R201 ;  /* 0x000000c900947202 */ /* 0x000fe40000000f00 */
[----:B------:R-:W-:Y:S01]  /*aed0*/  MOV R201, R139 ;  /* 0x0000008b00c97202 */ /* 0x000fe20000000f00 */
[----:B--2---:R-:W-:Y:S03]  /*aee0*/  FFMA.FTZ R92, R157, c[0x0][0x2d0], -R108 ;  /* 0x0000b4009d5c7a23 */ /* 0x004fe6000001086c */
[----:B------:R-:W-:Y:S02]  /*aef0*/  MOV R157, R156 ;  /* 0x0000009c009d7202 */ /* 0x000fe40000000f00 */
[----:B------:R-:W-:Y:S01]  /*af00*/  MOV R156, R151 ;  /* 0x00000097009c7202 */ /* 0x000fe20000000f00 */
[----:B------:R-:W2:Y:S01]  /*af10*/  MUFU.EX2 R162, R92 ;  /* 0x0000005c00a27308 */ /* 0x000ea20000000800 */
[----:B------:R-:W-:Y:S01]  /*af20*/  MOV R151, R150 ;  /* 0x0000009600977202 */ /* 0x000fe20000000f00 */
[--C-:B------:R-:W-:Y:S01]  /*af30*/  FFMA.FTZ R84, R157, c[0x0][0x2d0], -R3.reuse ;  /* 0x0000b4009d547a23 */ /* 0x100fe20000010803 */
[----:B------:R-:W-:Y:S02]  /*af40*/  MOV R208, R156 ;  /* 0x0000009c00d07202 */ /* 0x000fe40000000f00 */
[----:B------:R-:W-:Y:S02]  /*af50*/  MOV R156, R151 ;  /* 0x00000097009c7202 */ /* 0x000fe40000000f00 */
[----:B------:R-:W-:Y:S01]  /*af60*/  MOV R149, R148 ;  /* 0x0000009400957202 */ /* 0x000fe20000000f00 */
[--C-:B------:R-:W-:Y:S01]  /*af70*/  FFMA.FTZ R80, R208, c[0x0][0x2d0], -R3.reuse ;  /* 0x0000b400d0507a23 */ /* 0x100fe20000010803 */
[----:B------:R-:W-:Y:S01]  /*af80*/  MOV R203, R156 ;  /* 0x0000009c00cb7202 */ /* 0x000fe20000000f00 */
[----:B------:R2:W-:Y:S01]  /*af90*/  MUFU.EX2 R157, R84 ;  /* 0x00000054009d7308 */ /* 0x0005e20000000800 */
[----:B------:R-:W-:Y:S02]  /*afa0*/  MOV R148, R201 ;  /* 0x000000c900947202 */ /* 0x000fe40000000f00 */
[----:B------:R-:W-:Y:S02]  /*afb0*/  MOV R201, R198 ;  /* 0x000000c600c97202 */ /* 0x000fe40000000f00 */
[----:B------:R-:W-:Y:S02]  /*afc0*/  F2FP.BF16.PACK_AB R76, R146, R147 ;  /* 0x00000093924c723e */ /* 0x000fe400000010ff */
[----:B------:R-:W-:Y:S02]  /*afd0*/  F2FP.BF16.PACK_AB R78, R124, R126 ;  /* 0x0000007e7c4e723e */ /* 0x000fe400000010ff */
[----:B------:R-:W-:Y:S01]  /*afe0*/  F2FP.BF16.PACK_AB R77, R250, R251 ;  /* 0x000000fbfa4d723e */ /* 0x000fe200000010ff */
[----:B------:R4:W4:Y:S01]  /*aff0*/  MUFU.EX2 R156, R80 ;  /* 0x00000050009c7308 */ /* 0x0009220000000800 */
[----:B---3--:R-:W-:Y:S02]  /*b000*/  F2FP.BF16.PACK_AB R79, R249, R248 ;  /* 0x000000f8f94f723e */ /* 0x008fe400000010ff */
[----:B------:R-:W-:Y:S02]  /*b010*/  MOV R150, R149 ;  /* 0x0000009500967202 */ /* 0x000fe40000000f00 */
[----:B------:R-:W-:Y:S02]  /*b020*/  MOV R149, R201 ;  /* 0x000000c900957202 */ /* 0x000fe40000000f00 */
[----:B------:R-:W-:Y:S01]  /*b030*/  MOV R151, R150 ;  /* 0x0000009600977202 */ /* 0x000fe20000000f00 */
[-C--:B-1----:R-:W-:Y:S03]  /*b040*/  HMMA.16816.F32.BF16 R4, R76, R88.reuse, R4 ;  /* 0x000000584c04723c */ /* 0x082fe60000041804 */
[----:B------:R-:W-:Y:S02]  /*b050*/  MOV R150, R149 ;  /* 0x0000009500967202 */ /* 0x000fe40000000f00 */
[----:B------:R-:W-:Y:S01]  /*b060*/  F2FP.BF16.PACK_AB R82, R221, R220 ;  /* 0x000000dcdd52723e */ /* 0x000fe200000010ff */
[----:B--2---:R-:W1:Y:S01]  /*b070*/  LDSM.16.MT88.4 R84, [R227+0x1100] ;  /* 0x00110000e354783b */ /* 0x004e620000004200 */
[----:B------:R-:W-:Y:S02]  /*b080*/  F2FP.BF16.PACK_AB R81, R154, R144 ;  /* 0x000000909a51723e */ /* 0x000fe400000010ff */
[----:B------:R-:W-:Y:S03]  /*b090*/  F2FP.BF16.PACK_AB R83, R153, R152 ;  /* 0x000000989953723e */ /* 0x000fe600000010ff */
[----:B------:R-:W-:Y:S02]  /*b0a0*/  MOV R208, R151 ;  /* 0x0000009700d07202 */ /* 0x000fe40000000f00 */
[----:B------:R-:W-:Y:S01]  /*b0b0*/  MOV R151, R150 ;  /* 0x0000009600977202 */ /* 0x000fe20000000f00 */
[--C-:B----4-:R-:W-:Y:S01]  /*b0c0*/  FFMA.FTZ R80, R203, c[0x0][0x2d0], -R3.reuse ;  /* 0x0000b400cb507a23 */ /* 0x110fe20000010803 */
[----:B------:R-:W-:Y:S02]  /*b0d0*/  MOV R203, R208 ;  /* 0x000000d000cb7202 */ /* 0x000fe40000000f00 */
[----:B------:R-:W-:Y:S01]  /*b0e0*/  MOV R208, R151 ;  /* 0x0000009700d07202 */ /* 0x000fe20000000f00 */
[----:B------:R2:W-:Y:S01]  /*b0f0*/  MUFU.EX2 R160, R80 ;  /* 0x0000005000a07308 */ /* 0x0005e20000000800 */
[----:B------:R-:W-:Y:S01]  /*b100*/  MOV R198, R138 ;  /* 0x0000008a00c67202 */ /* 0x000fe20000000f00 */
[----:B------:R-:W-:Y:S01]  /*b110*/  FFMA.FTZ R92, R203, c[0x0][0x2d0], -R3 ;  /* 0x0000b400cb5c7a23 */ /* 0x000fe20000010803 */
        /* <DEDUP_REMOVED lines=11> */
[----:B--2---:R-:W-:Y:S02]  /*b1d0*/  F2FP.BF16.PACK_AB R80, R223, R145 ;  /* 0x00000091df50723e */ /* 0x004fe400000010ff */
[----:B------:R-:W-:Y:S02]  /*b1e0*/  MOV R139, R238 ;  /* 0x000000ee008b7202 */ /* 0x000fe40000000f00 */
[----:B------:R-:W-:Y:S02]  /*b1f0*/  MOV R110, R237 ;  /* 0x000000ed006e7202 */ /* 0x000fe40000000f00 */
[----:B------:R2:W5:Y:S01]  /*b200*/  LDL.LU R237, [R1+0x60] ;  /* 0x0000600001ed7983 */ /* 0x0005620000300800 */
[C---:B------:R-:W-:Y:S03]  /*b210*/  HMMA.16816.F32.BF16 R8, R80.reuse, R88, R8 ;  /* 0x000000585008723c */ /* 0x040fe60000041808 */
[----:B------:R2:W5:Y:S01]  /*b220*/  LDL.LU R238, [R1+0x5c] ;  /* 0x00005c0001ee7983 */ /* 0x0005620000300800 */
[----:B------:R-:W-:Y:S02]  /*b230*/  MOV R203, R150 ;  /* 0x0000009600cb7202 */ /* 0x000fe40000000f00 */
[----:B------:R-:W-:Y:S01]  /*b240*/  MOV R138, R137 ;  /* 0x00000089008a7202 */ /* 0x000fe20000000f00 */
[--C-:B------:R-:W-:Y:S01]  /*b250*/  FFMA.FTZ R88, R161, c[0x0][0x2d0], -R105.reuse ;  /* 0x0000b400a1587a23 */ /* 0x100fe20000010869 */
[-C--:B------:R-:W-:Y:S01]  /*b260*/  HMMA.16816.F32.BF16 R12, R80, R90.reuse, R12 ;  /* 0x0000005a500c723c */ /* 0x080fe2000004180c */
[----:B------:R2:W5:Y:S02]  /*b270*/  LDL.LU R239, [R1+0x58] ;  /* 0x0000580001ef7983 */ /* 0x0005640000300800 */
[----:B------:R3:W-:Y:S01]  /*b280*/  MUFU.EX2 R161, R88 ;  /* 0x0000005800a17308 */ /* 0x0007e20000000800 */
[----:B------:R-:W-:Y:S02]  /*b290*/  MOV R137, R240 ;  /* 0x000000f000897202 */ /* 0x000fe40000000f00 */
[----:B------:R2:W5:Y:S01]  /*b2a0*/  LDL.LU R240, [R1+0x54] ;  /* 0x0000540001f07983 */ /* 0x0005620000300800 */
[----:B------:R-:W-:Y:S01]  /*b2b0*/  MOV R198, R138 ;  /* 0x0000008a00c67202 */ /* 0x000fe20000000f00 */
[C---:B------:R-:W-:Y:S04]  /*b2c0*/  HMMA.16816.F32.BF16 R16, R76.reuse, R90, R16 ;  /* 0x0000005a4c10723c */ /* 0x040fe80000041810 */
[----:B------:R-:W-:Y:S02]  /*b2d0*/  MOV R138, R137 ;  /* 0x00000089008a7202 */ /* 0x000fe40000000f00 */
[----:B------:R-:W-:Y:S02]  /*b2e0*/  MOV R137, R111 ;  /* 0x0000006f00897202 */ /* 0x000fe40000000f00 */
[-C--:B-1----:R-:W-:Y:S04]  /*b2f0*/  HMMA.16816.F32.BF16 R20, R76, R84.reuse, R20 ;  /* 0x000000544c14723c */ /* 0x082fe80000041814 */
[----:B------:R-:W-:Y:S02]  /*b300*/  MOV R201, R198 ;  /* 0x000000c600c97202 */ /* 0x000fe40000000f00 */
[----:B------:R-:W-:Y:S02]  /*b310*/  MOV R198, R138 ;  /* 0x0000008a00c67202 */ /* 0x000fe40000000f00 */
[C---:B------:R-:W-:Y:S04]  /*b320*/  HMMA.16816.F32.BF16 R24, R80.reuse, R84, R24 ;  /* 0x000000545018723c */ /* 0x040fe80000041818 */
[--C-:B---3--:R-:W-:Y:S01]  /*b330*/  FFMA.FTZ R88, R203, c[0x0][0x2d0], -R105.reuse ;  /* 0x0000b400cb587a23 */ /* 0x108fe20000010869 */
[----:B------:R-:W-:Y:S02]  /*b340*/  MOV R149, R201 ;  /* 0x000000c900957202 */ /* 0x000fe40000000f00 */
[----:B------:R-:W-:Y:S01]  /*b350*/  MOV R201, R198 ;  /* 0x000000c600c97202 */ /* 0x000fe20000000f00 */
[-C--:B------:R-:W-:Y:S01]  /*b360*/  HMMA.16816.F32.BF16 R28, R80, R86.reuse, R28 ;  /* 0x00000056501c723c */ /* 0x080fe2000004181c */
[----:B------:R1:W-:Y:S03]  /*b370*/  MUFU.EX2 R211, R88 ;  /* 0x0000005800d37308 */ /* 0x0003e60000000800 */
[----:B------:R-:W-:Y:S02]  /*b380*/  MOV R150, R201 ;  /* 0x000000c900967202 */ /* 0x000fe40000000f00 */
[----:B------:R-:W-:Y:S02]  /*b390*/  MOV R138, R137 ;  /* 0x00000089008a7202 */ /* 0x000fe40000000f00 */
[C---:B------:R-:W-:Y:S04]  /*b3a0*/  HMMA.16816.F32.BF16 R32, R76.reuse, R86, R32 ;  /* 0x000000564c20723c */ /* 0x040fe80000041820 */
[----:B------:R-:W-:Y:S01]  /*b3b0*/  MOV R137, R136 ;  /* 0x0000008800897202 */ /* 0x000fe20000000f00 */
[--C-:B------:R-:W-:Y:S01]  /*b3c0*/  FFMA.FTZ R84, R150, c[0x0][0x2d0], -R102.reuse ;  /* 0x0000b40096547a23 */ /* 0x100fe20000010866 */
[----:B------:R-:W-:Y:S02]  /*b3d0*/  MOV R136, R106 ;  /* 0x0000006a00887202 */ /* 0x000fe40000000f00 */
[----:B------:R-:W-:Y:S01]  /*b3e0*/  MOV R198, R138 ;  /* 0x0000008a00c67202 */ /* 0x000fe20000000f00 */
[----:B------:R3:W-:Y:S03]  /*b3f0*/  MUFU.EX2 R209, R84 ;  /* 0x0000005400d17308 */ /* 0x0007e60000000800 */
[----:B------:R-:W-:Y:S02]  /*b400*/  MOV R138, R137 ;  /* 0x00000089008a7202 */ /* 0x000fe40000000f00 */
[----:B------:R-:W-:Y:S02]  /*b410*/  MOV R137, R136 ;  /* 0x0000008800897202 */ /* 0x000fe40000000f00 */
[----:B------:R-:W-:Y:S02]  /*b420*/  MOV R208, R149 ;  /* 0x0000009500d07202 */ /* 0x000fe40000000f00 */
[----:B------:R-:W-:Y:S02]  /*b430*/  MOV R149, R198 ;  /* 0x000000c600957202 */ /* 0x000fe40000000f00 */
[----:B------:R-:W-:Y:S01]  /*b440*/  MOV R198, R137 ;  /* 0x0000008900c67202 */ /* 0x000fe20000000f00 */
[--C-:B-1----:R-:W-:Y:S01]  /*b450*/  FFMA.FTZ R88, R208, c[0x0][0x2d0], -R105.reuse ;  /* 0x0000b400d0587a23 */ /* 0x102fe20000010869 */
[----:B------:R-:W-:Y:S02]  /*b460*/  MOV R137, R135 ;  /* 0x0000008700897202 */ /* 0x000fe40000000f00 */
[----:B------:R-:W-:Y:S01]  /*b470*/  MOV R135, R118 ;  /* 0x0000007600877202 */ /* 0x000fe20000000f00 */
[----:B------:R1:W-:Y:S01]  /*b480*/  MUFU.EX2 R212, R88 ;  /* 0x0000005800d47308 */ /* 0x0003e20000000800 */
[----:B------:R-:W-:Y:S02]  /*b490*/  MOV R201, R138 ;  /* 0x0000008a00c97202 */ /* 0x000fe40000000f00 */
[----:B------:R-:W-:Y:S02]  /*b4a0*/  MOV R136, R133 ;  /* 0x0000008500887202 */ /* 0x000fe40000000f00 */
[----:B------:R-:W-:Y:S02]  /*b4b0*/  MOV R111, R233 ;  /* 0x000000e9006f7202 */ /* 0x000fe40000000f00 */
[----:B------:R-:W-:Y:S01]  /*b4c0*/  MOV R138, R136 ;  /* 0x00000088008a7202 */ /* 0x000fe20000000f00 */
[----:B---3--:R-:W-:Y:S01]  /*b4d0*/  FFMA.FTZ R84, R148, c[0x0][0x2d0], -R102 ;  /* 0x0000b40094547a23 */ /* 0x008fe20000010866 */
[----:B------:R-:W-:Y:S01]  /*b4e0*/  MOV R148, R207 ;  /* 0x000000cf00947202 */ /* 0x000fe20000000f00 */
[----:B------:R3:W4:Y:S01]  /*b4f0*/  MUFU.EX2 R118, R92 ;  /* 0x0000005c00767308 */ /* 0x0007220000000800 */
[----:B------:R-:W-:Y:S01]  /*b500*/  MOV R136, R193 ;  /* 0x000000c100887202 */ /* 0x000fe20000000f00 */
[----:B------:R2:W5:Y:S01]  /*b510*/  LDL.LU R233, [R1+0x50] ;  /* 0x0000500001e97983 */ /* 0x0005620000300800 */
[----:B------:R-:W-:Y:S02]  /*b520*/  MOV R106, R234 ;  /* 0x000000ea006a7202 */ /* 0x000fe40000000f00 */
[----:B------:R-:W-:Y:S01]  /*b530*/  MOV R133, R132 ;  /* 0x0000008400857202 */ /* 0x000fe20000000f00 */
[----:B------:R2:W5:Y:S01]  /*b540*/  LDL.LU R234, [R1+0x4c] ;  /* 0x00004c0001ea7983 */ /* 0x0005620000300800 */
[----:B------:R-:W-:Y:S01]  /*b550*/  MOV R132, R119 ;  /* 0x0000007700847202 */ /* 0x000fe20000000f00 */
[----:B------:R-:W-:Y:S01]  /*b560*/  FFMA.FTZ R106, R106, c[0x0][0x2d0], -R108 ;  /* 0x0000b4006a6a7a23 */ /* 0x000fe2000001086c */
[----:B------:R-:W-:Y:S01]  /*b570*/  MOV R193, R230 ;  /* 0x000000e600c17202 */ /* 0x000fe20000000f00 */
[----:B------:R2:W-:Y:S01]  /*b580*/  MUFU.EX2 R207, R84 ;  /* 0x0000005400cf7308 */ /* 0x0005e20000000800 */
[----:B------:R2:W5:Y:S01]  /*b590*/  LDL.LU R119, [R1+0x48] ;  /* 0x0000480001777983 */ /* 0x0005620000300800 */
[----:B------:R-:W-:Y:S01]  /*b5a0*/  MOV R150, R110 ;  /* 0x0000006e00967202 */ /* 0x000fe20000000f00 */
[--C-:B-1----:R-:W-:Y:S02]  /*b5b0*/  FFMA.FTZ R88, R151, c[0x0][0x2d0], -R105.reuse ;  /* 0x0000b40097587a23 */ /* 0x102fe40000010869 */
[----:B------:R1:W5:Y:S01]  /*b5c0*/  LDL.LU R230, [R1+0x44] ;  /* 0x0000440001e67983 */ /* 0x0003620000300800 */
[----:B------:R-:W-:Y:S01]  /*b5d0*/  MOV R151, R103 ;  /* 0x0000006700977202 */ /* 0x000fe20000000f00 */
[----:B------:R-:W-:Y:S03]  /*b5e0*/  FFMA.FTZ R103, R189, c[0x0][0x2d0], -R105 ;  /* 0x0000b400bd677a23 */ /* 0x000fe60000010869 */
[----:B------:R1:W-:Y:S01]  /*b5f0*/  MUFU.EX2 R210, R88 ;  /* 0x0000005800d27308 */ /* 0x0003e20000000800 */
[----:B---3--:R-:W3:Y:S09]  /*b600*/  LDSM.16.MT88.4 R92, [R225+0x1100] ;  /* 0x00110000e15c783b */ /* 0x008ef20000004200 */
[----:B------:R-:W-:Y:S01]  /*b610*/  MUFU.EX2 R106, R106 ;  /* 0x0000006a006a7308 */ /* 0x000fe20000000800 */
[--C-:B--2---:R-:W-:Y:S09]  /*b620*/  FFMA.FTZ R84, R149, c[0x0][0x2d0], -R102.reuse ;  /* 0x0000b40095547a23 */ /* 0x104ff20000010866 */
[----:B------:R2:W-:Y:S01]  /*b630*/  MUFU.EX2 R208, R84 ;  /* 0x0000005400d07308 */ /* 0x0005e20000000800 */
[----:B-1----:R-:W1:Y:S09]  /*b640*/  LDSM.16.MT88.4 R88, [R226+0x1100] ;  /* 0x00110000e258783b */ /* 0x002e720000004200 */
[----:B------:R-:W-:Y:S10]  /*b650*/  MUFU.EX2 R110, R100 ;  /* 0x00000064006e7308 */ /* 0x000ff40000000800 */
[----:B------:R1:W-:Y:S01]  /*b660*/  MUFU.EX2 R189, R103 ;  /* 0x0000006700bd7308 */ /* 0x0003e20000000800 */
[-C--:B---3--:R-:W-:Y:S03]  /*b670*/  HMMA.16816.F32.BF16 R36, R76, R92.reuse, R36 ;  /* 0x0000005c4c24723c */ /* 0x088fe60000041824 */
[----:B--2---:R-:W-:Y:S01]  /*b680*/  FFMA.FTZ R84, R201, c[0x0][0x2d0], -R102 ;  /* 0x0000b400c9547a23 */ /* 0x004fe20000010866 */
[----:B------:R-:W-:Y:S02]  /*b690*/  MOV R201, R198 ;  /* 0x000000c600c97202 */ /* 0x000fe40000000f00 */
[----:B------:R-:W-:Y:S02]  /*b6a0*/  MOV R198, R206 ;  /* 0x000000ce00c67202 */ /* 0x000fe40000000f00 */
[C---:B------:R-:W-:Y:S01]  /*b6b0*/  HMMA.16816.F32.BF16 R40, R80.reuse, R92, R40 ;  /* 0x0000005c5028723c */ /* 0x040fe20000041828 */
[----:B------:R2:W-:Y:S06]  /*b6c0*/  MUFU.EX2 R206, R84 ;  /* 0x0000005400ce7308 */ /* 0x0005ec0000000800 */
[--C-:B------:R-:W-:Y:S01]  /*b6d0*/  FFMA.FTZ R92, R201, c[0x0][0x2d0], -R108.reuse ;  /* 0x0000b400c95c7a23 */ /* 0x100fe2000001086c */
[-C--:B------:R-:W-:Y:S03]  /*b6e0*/  HMMA.16816.F32.BF16 R44, R80, R94.reuse, R44 ;  /* 0x0000005e502c723c */ /* 0x080fe6000004182c */
[----:B------:R3:W-:Y:S01]  /*b6f0*/  MUFU.EX2 R169, R92 ;  /* 0x0000005c00a97308 */ /* 0x0007e20000000800 */
[--C-:B-1----:R-:W-:Y:S04]  /*b700*/  FFMA.FTZ R103, R75, c[0x0][0x2d0], -R3.reuse ;  /* 0x0000b4004b677a23 */ /* 0x102fe80000010803 */
[C---:B------:R-:W-:Y:S08]  /*b710*/  HMMA.16816.F32.BF16 R48, R76.reuse, R94, R48 ;  /* 0x0000005e4c30723c */ /* 0x040ff00000041830 */
[-C--:B------:R-:W-:Y:S04]  /*b720*/  HMMA.16816.F32.BF16 R52, R76, R88.reuse, R52 ;  /* 0x000000584c34723c */ /* 0x080fe80000041834 */
[--C-:B--2---:R-:W-:Y:S01]  /*b730*/  FFMA.FTZ R84, R148, c[0x0][0x2d0], -R108.reuse ;  /* 0x0000b40094547a23 */ /* 0x104fe2000001086c */
[----:B------:R-:W-:Y:S03]  /*b740*/  MOV R148, R187 ;  /* 0x000000bb00947202 */ /* 0x000fe60000000f00 */
[C---:B------:R-:W-:Y:S01]  /*b750*/  HMMA.16816.F32.BF16 R56, R80.reuse, R88, R56 ;  /* 0x000000585038723c */ /* 0x040fe20000041838 */
[----:B------:R1:W-:Y:S03]  /*b760*/  MUFU.EX2 R171, R84 ;  /* 0x0000005400ab7308 */ /* 0x0003e60000000800 */
[--C-:B---3--:R-:W-:Y:S03]  /*b770*/  FFMA.FTZ R92, R198, c[0x0][0x2d0], -R108.reuse ;  /* 0x0000b400c65c7a23 */ /* 0x108fe6000001086c */
[--C-:B------:R-:W-:Y:S01]  /*b780*/  FFMA.FTZ R88, R139, c[0x0][0x2d0], -R108.reuse ;  /* 0x0000b4008b587a23 */ /* 0x100fe2000001086c */
[-C--:B------:R-:W-:Y:S03]  /*b790*/  HMMA.16816.F32.BF16 R60, R80, R90.reuse, R60 ;  /* 0x0000005a503c723c */ /* 0x080fe6000004183c */
[----:B------:R2:W-:Y:S01]  /*b7a0*/  MUFU.EX2 R168, R88 ;  /* 0x0000005800a87308 */ /* 0x0005e20000000800 */
[----:B------:R-:W-:Y:S02]  /*b7b0*/  MOV R139, R186 ;  /* 0x000000ba008b7202 */ /* 0x000fe40000000f00 */
[----:B------:R-:W-:Y:S01]  /*b7c0*/  MOV R186, R111 ;  /* 0x0000006f00ba7202 */ /* 0x000fe20000000f00 */
[--C-:B------:R-:W-:Y:S01]  /*b7d0*/  FFMA.FTZ R80, R116, c[0x0][0x2d0], -R3.reuse ;  /* 0x0000b40074507a23 */ /* 0x100fe20000010803 */
[----:B------:R-:W-:Y:S04]  /*b7e0*/  HMMA.16816.F32.BF16 R64, R76, R90, R64 ;  /* 0x0000005a4c40723c */ /* 0x000fe80000041840 */
[----:B------:R-:W-:Y:S01]  /*b7f0*/  F2FP.BF16.PACK_AB R82, R162, R163 ;  /* 0x000000a3a252723e */ /* 0x000fe200000010ff */
[----:B------:R3:W-:Y:S01]  /*b800*/  MUFU.EX2 R116, R80 ;  /* 0x0000005000747308 */ /* 0x0007e20000000800 */
[----:B------:R-:W-:Y:S01]  /*b810*/  F2FP.BF16.PACK_AB R81, R156, R157 ;  /* 0x0000009d9c51723e */ /* 0x000fe200000010ff */
[--C-:B------:R-:W-:Y:S01]  /*b820*/  FFMA.FTZ R100, R139, c[0x0][0x2d0], -R3.reuse ;  /* 0x0000b4008b647a23 */ /* 0x100fe20000010803 */
[----:B------:R-:W-:Y:S01]  /*b830*/  F2FP.BF16.PACK_AB R76, R219, R217 ;  /* 0x000000d9db4c723e */ /* 0x000fe200000010ff */
[----:B-1----:R-:W1:Y:S03]  /*b840*/  LDSM.16.MT88.4 R84, [R224+0x1900] ;  /* 0x00190000e054783b */ /* 0x002e660000004200 */
[----:B------:R-:W-:Y:S02]  /*b850*/  F2FP.BF16.PACK_AB R78, R218, R216 ;  /* 0x000000d8da4e723e */ /* 0x000fe400000010ff */
[----:B------:R-:W-:Y:S01]  /*b860*/  F2FP.BF16.PACK_AB R77, R215, R213 ;  /* 0x000000d5d74d723e */ /* 0x000fe200000010ff */
[----:B------:R1:W-:Y:S01]  /*b870*/  MUFU.EX2 R170, R92 ;  /* 0x0000005c00aa7308 */ /* 0x0003e20000000800 */
[----:B------:R-:W-:Y:S02]  /*b880*/  F2FP.BF16.PACK_AB R79, R214, R159 ;  /* 0x0000009fd64f723e */ /* 0x000fe400000010ff */
[----:B----4-:R-:W-:Y:S01]  /*b890*/  F2FP.BF16.PACK_AB R83, R118, R160 ;  /* 0x000000a07653723e */ /* 0x010fe200000010ff */
[----:B--2---:R-:W2:Y:S06]  /*b8a0*/  LDSM.16.MT88.4 R88, [R227+0x1900] ;  /* 0x00190000e358783b */ /* 0x004eac0000004200 */
[----:B------:R-:W-:Y:S01]  /*b8b0*/  MUFU.EX2 R100, R100 ;  /* 0x0000006400647308 */ /* 0x000fe20000000800 */
[--C-:B---3--:R-:W-:Y:S01]  /*b8c0*/  FFMA.FTZ R80, R138, c[0x0][0x2d0], -R3.reuse ;  /* 0x0000b4008a507a23 */ /* 0x108fe20000010803 */
        /* <DEDUP_REMOVED lines=10> */
[----:B------:R-:W-:Y:S01]  /*b970*/  MOV R185, R190 ;  /* 0x000000be00b97202 */ /* 0x000fe20000000f00 */
[----:B------:R-:W-:Y:S01]  /*b980*/  FFMA.FTZ R107, R107, c[0x0][0x2d0], -R108 ;  /* 0x0000b4006b6b7a23 */ /* 0x000fe2000001086c */
[-C--:B------:R-:W-:Y:S05]  /*b990*/  HMMA.16816.F32.BF16 R4, R76, R84.reuse, R4 ;  /* 0x000000544c04723c */ /* 0x080fea0000041804 */
[----:B------:R3:W-:Y:S10]  /*b9a0*/  MUFU.EX2 R113, R80 ;  /* 0x0000005000717308 */ /* 0x0007f40000000800 */
[----:B------:R4:W2:Y:S01]  /*b9b0*/  MUFU.EX2 R190, R101 ;  /* 0x0000006500be7308 */ /* 0x0008a20000000800 */
[----:B-1----:R-:W1:Y:S09]  /*b9c0*/  LDSM.16.MT88.4 R92, [R225+0x1900] ;  /* 0x00190000e15c783b */ /* 0x002e720000004200 */
[----:B------:R-:W-:Y:S01]  /*b9d0*/  MUFU.EX2 R107, R107 ;  /* 0x0000006b006b7308 */ /* 0x000fe20000000800 */
[----:B---3--:R-:W-:Y:S07]  /*b9e0*/  F2FP.BF16.PACK_AB R80, R158, R155 ;  /* 0x0000009b9e50723e */ /* 0x008fee00000010ff */
[C---:B------:R-:W-:Y:S04]  /*b9f0*/  HMMA.16816.F32.BF16 R8, R80.reuse, R84, R8 ;  /* 0x000000545008723c */ /* 0x040fe80000041808 */
[--C-:B----4-:R-:W-:Y:S01]  /*ba00*/  FFMA.FTZ R101, R184, c[0x0][0x2d0], -R3.reuse ;  /* 0x0000b400b8657a23 */ /* 0x110fe20000010803 */
[----:B--2---:R-:W-:Y:S02]  /*ba10*/  F2FP.BF16.PACK_AB R180, R189, R190 ;  /* 0x000000bebdb4723e */ /* 0x004fe400000010ff */
[----:B------:R-:W-:Y:S01]  /*ba20*/  FFMA.FTZ R84, R115, c[0x0][0x2d0], -R3 ;  /* 0x0000b40073547a23 */ /* 0x000fe20000010803 */
[-C--:B------:R-:W-:Y:S02]  /*ba30*/  HMMA.16816.F32.BF16 R12, R80, R86.reuse, R12 ;  /* 0x00000056500c723c */ /* 0x080fe4000004180c */
[----:B------:R-:W2:Y:S06]  /*ba40*/  MUFU.EX2 R101, R101 ;  /* 0x0000006500657308 */ /* 0x000eac0000000800 */
[C---:B------:R-:W-:Y:S04]  /*ba50*/  HMMA.16816.F32.BF16 R16, R76.reuse, R86, R16 ;  /* 0x000000564c10723c */ /* 0x040fe80000041810 */
[----:B------:R3:W-:Y:S04]  /*ba60*/  MUFU.EX2 R115, R84 ;  /* 0x0000005400737308 */ /* 0x0007e80000000800 */
[-C--:B------:R-:W-:Y:S08]  /*ba70*/  HMMA.16816.F32.BF16 R20, R76, R88.reuse, R20 ;  /* 0x000000584c14723c */ /* 0x080ff00000041814 */
[C---:B------:R-:W-:Y:S04]  /*ba80*/  HMMA.16816.F32.BF16 R24, R80.reuse, R88, R24 ;  /* 0x000000585018723c */ /* 0x040fe80000041818 */
[----:B--2---:R-:W-:Y:S04]  /*ba90*/  F2FP.BF16.PACK_AB R177, R101, R100 ;  /* 0x0000006465b1723e */ /* 0x004fe800000010ff */
[-C--:B------:R-:W-:Y:S04]  /*baa0*/  HMMA.16816.F32.BF16 R28, R80, R90.reuse, R28 ;  /* 0x0000005a501c723c */ /* 0x080fe8000004181c */
[--C-:B---3--:R-:W-:Y:S01]  /*bab0*/  FFMA.FTZ R84, R138, c[0x0][0x2d0], -R105.reuse ;  /* 0x0000b4008a547a23 */ /* 0x108fe20000010869 */
[----:B------:R-:W-:Y:S03]  /*bac0*/  MOV R138, R205 ;  /* 0x000000cd008a7202 */ /* 0x000fe60000000f00 */
[C---:B------:R-:W-:Y:S01]  /*bad0*/  HMMA.16816.F32.BF16 R32, R76.reuse, R90, R32 ;  /* 0x0000005a4c20723c */ /* 0x040fe20000041820 */
[----:B------:R2:W-:Y:S03]  /*bae0*/  MUFU.EX2 R205, R84 ;  /* 0x0000005400cd7308 */ /* 0x0005e60000000800 */
[----:B------:R-:W-:Y:S02]  /*baf0*/  FFMA.FTZ R88, R138, c[0x0][0x2d0], -R102 ;  /* 0x0000b4008a587a23 */ /* 0x000fe40000010866 */
[----:B------:R-:W3:Y:S02]  /*bb00*/  LDL.LU R138, [R1+0x18] ;  /* 0x00001800018a7983 */ /* 0x000ee40000300800 */
[-C--:B-1----:R-:W-:Y:S03]  /*bb10*/  HMMA.16816.F32.BF16 R36, R76, R92.reuse, R36 ;  /* 0x0000005c4c24723c */ /* 0x082fe60000041824 */
[----:B------:R1:W-:Y:S05]  /*bb20*/  MUFU.EX2 R174, R88 ;  /* 0x0000005800ae7308 */ /* 0x0003ea0000000800 */
[C---:B------:R-:W-:Y:S07]  /*bb30*/  HMMA.16816.F32.BF16 R40, R80.reuse, R92, R40 ;  /* 0x0000005c5028723c */ /* 0x040fee0000041828 */
[----:B------:R-:W-:Y:S01]  /*bb40*/  FFMA.FTZ R92, R194, c[0x0][0x2d0], -R108 ;  /* 0x0000b400c25c7a23 */ /* 0x000fe2000001086c */
[-C--:B------:R-:W-:Y:S03]  /*bb50*/  HMMA.16816.F32.BF16 R44, R80, R94.reuse, R44 ;  /* 0x0000005e502c723c */ /* 0x080fe6000004182c */
[----:B------:R4:W-:Y:S01]  /*bb60*/  MUFU.EX2 R194, R92 ;  /* 0x0000005c00c27308 */ /* 0x0009e20000000800 */
[--C-:B--2---:R-:W-:Y:S01]  /*bb70*/  FFMA.FTZ R84, R137, c[0x0][0x2d0], -R105.reuse ;  /* 0x0000b40089547a23 */ /* 0x104fe20000010869 */
[----:B------:R-:W-:Y:S02]  /*bb80*/  MOV R137, R136 ;  /* 0x0000008800897202 */ /* 0x000fe40000000f00 */
[----:B------:R-:W-:Y:S01]  /*bb90*/  MOV R136, R134 ;  /* 0x0000008600887202 */ /* 0x000fe20000000f00 */
[C---:B------:R-:W-:Y:S04]  /*bba0*/  HMMA.16816.F32.BF16 R48, R76.reuse, R94, R48 ;  /* 0x0000005e4c30723c */ /* 0x040fe80000041830 */
[----:B------:R-:W-:Y:S01]  /*bbb0*/  MOV R134, R131 ;  /* 0x0000008300867202 */ /* 0x000fe20000000f00 */
[----:B------:R2:W-:Y:S01]  /*bbc0*/  MUFU.EX2 R175, R84 ;  /* 0x0000005400af7308 */ /* 0x0005e20000000800 */
[----:B------:R-:W-:Y:S01]  /*bbd0*/  MOV R131, R204 ;  /* 0x000000cc00837202 */ /* 0x000fe20000000f00 */
[----:B-1----:R-:W-:Y:S02]  /*bbe0*/  FFMA.FTZ R88, R137, c[0x0][0x2d0], -R102 ;  /* 0x0000b40089587a23 */ /* 0x002fe40000010866 */
[----:B------:R-:W3:Y:S06]  /*bbf0*/  LDL.LU R137, [R1+0x24] ;  /* 0x0000240001897983 */ /* 0x000eec0000300800 */
[----:B------:R1:W-:Y:S01]  /*bc00*/  MUFU.EX2 R173, R88 ;  /* 0x0000005800ad7308 */ /* 0x0003e20000000800 */
[----:B----4-:R-:W-:Y:S09]  /*bc10*/  FFMA.FTZ R92, R193, c[0x0][0x2d0], -R108 ;  /* 0x0000b400c15c7a23 */ /* 0x010ff2000001086c */
[----:B------:R4:W-:Y:S01]  /*bc20*/  MUFU.EX2 R193, R92 ;  /* 0x0000005c00c17308 */ /* 0x0009e20000000800 */
[--C-:B--2---:R-:W-:Y:S09]  /*bc30*/  FFMA.FTZ R84, R96, c[0x0][0x2d0], -R105.reuse ;  /* 0x0000b40060547a23 */ /* 0x104ff20000010869 */
[----:B------:R2:W-:Y:S01]  /*bc40*/  MUFU.EX2 R204, R84 ;  /* 0x0000005400cc7308 */ /* 0x0005e20000000800 */
[--C-:B-1----:R-:W-:Y:S09]  /*bc50*/  FFMA.FTZ R88, R98, c[0x0][0x2d0], -R102.reuse ;  /* 0x0000b40062587a23 */ /* 0x102ff20000010866 */
[----:B------:R1:W-:Y:S01]  /*bc60*/  MUFU.EX2 R198, R88 ;  /* 0x0000005800c67308 */ /* 0x0003e20000000800 */
[----:B----4-:R-:W-:Y:S01]  /*bc70*/  LDSM.16.MT88.4 R92, [R227+0x2100] ;  /* 0x00210000e35c783b */ /* 0x010fe20000004200 */
[--C-:B--2---:R-:W-:Y:S02]  /*bc80*/  FFMA.FTZ R84, R97, c[0x0][0x2d0], -R105.reuse ;  /* 0x0000b40061547a23 */ /* 0x104fe40000010869 */
[----:B------:R-:W-:Y:S06]  /*bc90*/  FFMA.FTZ R105, R112, c[0x0][0x2d0], -R105 ;  /* 0x0000b40070697a23 */ /* 0x000fec0000010869 */
[----:B------:R2:W-:Y:S01]  /*bca0*/  MUFU.EX2 R203, R84 ;  /* 0x0000005400cb7308 */ /* 0x0005e20000000800 */
[----:B-1----:R-:W-:Y:S02]  /*bcb0*/  FFMA.FTZ R88, R99, c[0x0][0x2d0], -R102 ;  /* 0x0000b40063587a23 */ /* 0x002fe40000010866 */
[----:B------:R-:W-:Y:S07]  /*bcc0*/  LDSM.16.MT88.4 R96, [R225+0x2100] ;  /* 0x00210000e160783b */ /* 0x000fee0000004200 */
[----:B------:R1:W4:Y:S10]  /*bcd0*/  MUFU.EX2 R201, R88 ;  /* 0x0000005800c97308 */ /* 0x0003340000000800 */
[----:B------:R4:W-:Y:S01]  /*bce0*/  MUFU.EX2 R187, R105 ;  /* 0x0000006900bb7308 */ /* 0x0009e20000000800 */
[----:B--2---:R-:W2:Y:S01]  /*bcf0*/  LDSM.16.MT88.4 R84, [R226+0x1900] ;  /* 0x00190000e254783b */ /* 0x004ea20000004200 */
[--C-:B-1----:R-:W-:Y:S01]  /*bd00*/  FFMA.FTZ R88, R136, c[0x0][0x2d0], -R108.reuse ;  /* 0x0000b40088587a23 */ /* 0x102fe2000001086c */
[----:B----4-:R-:W-:Y:S06]  /*bd10*/  F2FP.BF16.PACK_AB R75, R201, R198 ;  /* 0x000000c6c94b723e */ /* 0x010fec00000010ff */
[----:B------:R-:W4:Y:S01]  /*bd20*/  LDL.LU R136, [R1+0x20] ;  /* 0x0000200001887983 */ /* 0x000f220000300800 */
[----:B------:R1:W-:Y:S01]  /*bd30*/  MUFU.EX2 R172, R88 ;  /* 0x0000005800ac7308 */ /* 0x0003e20000000800 */
[--C-:B------:R-:W-:Y:S09]  /*bd40*/  FFMA.FTZ R105, R149, c[0x0][0x2d0], -R108.reuse ;  /* 0x0000b40095697a23 */ /* 0x100ff2000001086c */
[----:B------:R-:W2:Y:S01]  /*bd50*/  MUFU.EX2 R105, R105 ;  /* 0x0000006900697308 */ /* 0x000ea20000000800 */
[----:B-1----:R-:W1:Y:S01]  /*bd60*/  LDSM.16.MT88.4 R88, [R224+0x2100] ;  /* 0x00210000e058783b */ /* 0x002e620000004200 */
[-C--:B--2---:R-:W-:Y:S08]  /*bd70*/  HMMA.16816.F32.BF16 R52, R76, R84.reuse, R52 ;  /* 0x000000544c34723c */ /* 0x084ff00000041834 */
[C---:B------:R-:W-:Y:S04]  /*bd80*/  HMMA.16816.F32.BF16 R56, R80.reuse, R84, R56 ;  /* 0x000000545038723c */ /* 0x040fe80000041838 */
[----:B------:R-:W-:Y:S03]  /*bd90*/  F2FP.BF16.PACK_AB R176, R106, R105 ;  /* 0x000000696ab0723e */ /* 0x000fe600000010ff */
[--C-:B------:R-:W-:Y:S01]  /*bda0*/  FFMA.FTZ R84, R192, c[0x0][0x2d0], -R108.reuse ;  /* 0x0000b400c0547a23 */ /* 0x100fe2000001086c */
[-C--:B------:R-:W-:Y:S03]  /*bdb0*/  HMMA.16816.F32.BF16 R60, R80, R86.reuse, R60 ;  /* 0x00000056503c723c */ /* 0x080fe6000004183c */
[----:B------:R2:W-:Y:S01]  /*bdc0*/  MUFU.EX2 R192, R84 ;  /* 0x0000005400c07308 */ /* 0x0005e20000000800 */
[----:B------:R-:W-:Y:S03]  /*bdd0*/  FFMA.FTZ R108, R148, c[0x0][0x2d0], -R108 ;  /* 0x0000b400946c7a23 */ /* 0x000fe6000001086c */
[--C-:B------:R-:W-:Y:S01]  /*bde0*/  FFMA.FTZ R81, R135, c[0x0][0x2d0], -R3.reuse ;  /* 0x0000b40087517a23 */ /* 0x100fe20000010803 */
[----:B------:R-:W-:Y:S01]  /*bdf0*/  HMMA.16816.F32.BF16 R64, R76, R86, R64 ;  /* 0x000000564c40723c */ /* 0x000fe20000041840 */
[----:B------:R-:W4:Y:S03]  /*be00*/  LDL.LU R135, [R1+0x1c] ;  /* 0x00001c0001877983 */ /* 0x000f260000300800 */
[--C-:B------:R-:W-:Y:S01]  /*be10*/  FFMA.FTZ R80, R109, c[0x0][0x2d0], -R3.reuse ;  /* 0x0000b4006d507a23 */ /* 0x100fe20000010803 */
[----:B------:R-:W-:Y:S01]  /*be20*/  F2FP.BF16.PACK_AB R82, R168, R170 ;  /* 0x000000aaa852723e */ /* 0x000fe200000010ff */
[----:B------:R1:W-:Y:S01]  /*be30*/  MUFU.EX2 R109, R81 ;  /* 0x00000051006d7308 */ /* 0x0003e20000000800 */
[----:B------:R-:W-:Y:S02]  /*be40*/  F2FP.BF16.PACK_AB R76, R211, R161 ;  /* 0x000000a1d34c723e */ /* 0x000fe400000010ff */
[----:B------:R-:W-:Y:S03]  /*be50*/  F2FP.BF16.PACK_AB R78, R210, R212 ;  /* 0x000000d4d24e723e */ /* 0x000fe600000010ff */
[----:B------:R-:W-:Y:S02]  /*be60*/  F2FP.BF16.PACK_AB R77, R207, R209 ;  /* 0x000000d1cf4d723e */ /* 0x000fe400000010ff */
[----:B------:R-:W-:Y:S02]  /*be70*/  F2FP.BF16.PACK_AB R79, R206, R208 ;  /* 0x000000d0ce4f723e */ /* 0x000fe400000010ff */
[----:B------:R1:W-:Y:S01]  /*be80*/  MUFU.EX2 R112, R80 ;  /* 0x0000005000707308 */ /* 0x0003e20000000800 */
[----:B------:R-:W-:Y:S01]  /*be90*/  F2FP.BF16.PACK_AB R83, R115, R114 ;  /* 0x000000727353723e */ /* 0x000fe200000010ff */
[----:B--2---:R-:W2:Y:S03]  /*bea0*/  LDSM.16.MT88.4 R84, [R226+0x2100] ;  /* 0x00210000e254783b */ /* 0x004ea60000004200 */
[-C--:B-1----:R-:W-:Y:S05]  /*beb0*/  HMMA.16816.F32.BF16 R4, R76, R88.reuse, R4 ;  /* 0x000000584c04723c */ /* 0x082fea0000041804 */
[----:B------:R-:W1:Y:S01]  /*bec0*/  MUFU.EX2 R108, R108 ;  /* 0x0000006c006c7308 */ /* 0x000e620000000800 */
[----:B------:R-:W-:Y:S02]  /*bed0*/  F2FP.BF16.PACK_AB R81, R113, R116 ;  /* 0x000000747151723e */ /* 0x000fe400000010ff */
[----:B------:R-:W-:Y:S07]  /*bee0*/  F2FP.BF16.PACK_AB R80, R169, R171 ;  /* 0x000000aba950723e */ /* 0x000fee00000010ff */
[C---:B------:R-:W-:Y:S04]  /*bef0*/  HMMA.16816.F32.BF16 R8, R80.reuse, R88, R8 ;  /* 0x000000585008723c */ /* 0x040fe80000041808 */
[----:B-1----:R-:W-:Y:S03]  /*bf00*/  F2FP.BF16.PACK_AB R178, R108, R107 ;  /* 0x0000006b6cb2723e */ /* 0x002fe600000010ff */
[--C-:B------:R-:W-:Y:S01]  /*bf10*/  FFMA.FTZ R88, R188, c[0x0][0x2d0], -R3.reuse ;  /* 0x0000b400bc587a23 */ /* 0x100fe20000010803 */
[-C--:B------:R-:W-:Y:S01]  /*bf20*/  HMMA.16816.F32.BF16 R12, R80, R90.reuse, R12 ;  /* 0x0000005a500c723c */ /* 0x080fe2000004180c */
[----:B------:R-:W1:Y:S03]  /*bf30*/  MUFU.EX2 R188, R104 ;  /* 0x0000006800bc7308 */ /* 0x000e660000000800 */
[----:B------:R-:W-:Y:S01]  /*bf40*/  FFMA.FTZ R3, R74, c[0x0][0x2d0], -R3 ;  /* 0x0000b4004a037a23 */ /* 0x000fe20000010803 */
[----:B------:R-:W-:Y:S03]  /*bf50*/  F2FP.BF16.PACK_AB R74, R203, R204 ;  /* 0x000000cccb4a723e */ /* 0x000fe600000010ff */
[C---:B------:R-:W-:Y:S03]  /*bf60*/  HMMA.16816.F32.BF16 R16, R76.reuse, R90, R16 ;  /* 0x0000005a4c10723c */ /* 0x040fe60000041810 */
[----:B------:R2:W-:Y:S05]  /*bf70*/  MUFU.EX2 R111, R88 ;  /* 0x00000058006f7308 */ /* 0x0005ea0000000800 */
[-C--:B------:R-:W-:Y:S08]  /*bf80*/  HMMA.16816.F32.BF16 R20, R76, R92.reuse, R20 ;  /* 0x0000005c4c14723c */ /* 0x080ff00000041814 */
[C---:B------:R-:W-:Y:S04]  /*bf90*/  HMMA.16816.F32.BF16 R24, R80.reuse, R92, R24 ;  /* 0x0000005c5018723c */ /* 0x040fe80000041818 */
[----:B-1----:R-:W-:Y:S03]  /*bfa0*/  F2FP.BF16.PACK_AB R182, R187, R188 ;  /* 0x000000bcbbb6723e */ /* 0x002fe600000010ff */
[--C-:B------:R-:W-:Y:S01]  /*bfb0*/  FFMA.FTZ R92, R151, c[0x0][0x2d0], -R102.reuse ;  /* 0x0000b400975c7a23 */ /* 0x100fe20000010866 */
[-C--:B------:R-:W-:Y:S04]  /*bfc0*/  HMMA.16816.F32.BF16 R28, R80, R94.reuse, R28 ;  /* 0x0000005e501c723c */ /* 0x080fe8000004181c */
[--C-:B--2---:R-:W-:Y:S04]  /*bfd0*/  FFMA.FTZ R88, R185, c[0x0][0x2d0], -R102.reuse ;  /* 0x0000b400b9587a23 */ /* 0x104fe80000010866 */
[C---:B------:R-:W-:Y:S01]  /*bfe0*/  HMMA.16816.F32.BF16 R32, R76.reuse, R94, R32 ;  /* 0x0000005e4c20723c */ /* 0x040fe20000041820 */
[----:B------:R1:W-:Y:S07]  /*bff0*/  MUFU.EX2 R185, R88 ;  /* 0x0000005800b97308 */ /* 0x0003ee0000000800 */
[-C--:B------:R-:W-:Y:S08]  /*c000*/  HMMA.16816.F32.BF16 R36, R76, R96.reuse, R36 ;  /* 0x000000604c24723c */ /* 0x080ff00000041824 */
[C---:B------:R-:W-:Y:S07]  /*c010*/  HMMA.16816.F32.BF16 R40, R80.reuse, R96, R40 ;  /* 0x000000605028723c */ /* 0x040fee0000041828 */
[--C-:B------:R-:W-:Y:S01]  /*c020*/  FFMA.FTZ R96, R150, c[0x0][0x2d0], -R102.reuse ;  /* 0x0000b40096607a23 */ /* 0x100fe20000010866 */
[-C--:B------:R-:W-:Y:S01]  /*c030*/  HMMA.16816.F32.BF16 R44, R80, R98.reuse, R44 ;  /* 0x00000062502c723c */ /* 0x080fe2000004182c */
[----:B-1----:R-:W1:Y:S02]  /*c040*/  LDSM.16.MT88.4 R88, [R224+0x2900] ;  /* 0x00290000e058783b */ /* 0x002e640000004200 */
[----:B------:R2:W-:Y:S01]  /*c050*/  MUFU.EX2 R184, R96 ;  /* 0x0000006000b87308 */ /* 0x0005e20000000800 */
[----:B------:R-:W-:Y:S02]  /*c060*/  FFMA.FTZ R102, R186, c[0x0][0x2d0], -R102 ;  /* 0x0000b400ba667a23 */ /* 0x000fe40000010866 */
[----:B---3--:R-:W-:Y:S01]  /*c070*/  FFMA.FTZ R73, R73, R138, R246 ;  /* 0x0000008a49497223 */ /* 0x008fe200000100f6 */
[----:B------:R-:W-:Y:S01]  /*c080*/  MOV R138, R132 ;  /* 0x00000084008a7202 */ /* 0x000fe20000000f00 */
[C---:B------:R-:W-:Y:S01]  /*c090*/  HMMA.16816.F32.BF16 R48, R76.reuse, R98, R48 ;  /* 0x000000624c30723c */ /* 0x040fe20000041830 */
[----:B------:R-:W-:Y:S03]  /*c0a0*/  LDSM.16.MT88.4 R148, [R227+0x3100] ;  /* 0x00310000e394783b */ /* 0x000fe60000004200 */
[----:B------:R-:W-:Y:S01]  /*c0b0*/  MOV R246, R124 ;  /* 0x0000007c00f67202 */ /* 0x000fe20000000f00 */
[----:B------:R-:W3:Y:S03]  /*c0c0*/  MUFU.EX2 R186, R92 ;  /* 0x0000005c00ba7308 */ /* 0x000ee60000000800 */
[-C--:B------:R-:W-:Y:S08]  /*c0d0*/  HMMA.16816.F32.BF16 R52, R76, R84.reuse, R52 ;  /* 0x000000544c34723c */ /* 0x080ff00000041834 */
[C---:B------:R-:W-:Y:S01]  /*c0e0*/  HMMA.16816.F32.BF16 R56, R80.reuse, R84, R56 ;  /* 0x000000545038723c */ /* 0x040fe20000041838 */
[----:B--2---:R-:W-:Y:S06]  /*c0f0*/  LDSM.16.MT88.4 R96, [R225+0x2900] ;  /* 0x00290000e160783b */ /* 0x004fec0000004200 */
[----:B------:R-:W-:Y:S01]  /*c100*/  FADD.FTZ R84, R247, R73 ;  /* 0x00000049f7547221 */ /* 0x000fe20000010000 */
[-C--:B------:R-:W-:Y:S01]  /*c110*/  HMMA.16816.F32.BF16 R60, R80, R86.reuse, R60 ;  /* 0x00000056503c723c */ /* 0x080fe2000004183c */
[----:B------:R-:W-:Y:S03]  /*c120*/  LDSM.16.MT88.4 R80, [R226+0x2900] ;  /* 0x00290000e250783b */ /* 0x000fe60000004200 */
[----:B------:R-:W-:Y:S01]  /*c130*/  F2FP.BF16.PACK_AB R73, R173, R174 ;  /* 0x000000aead49723e */ /* 0x000fe200000010ff */
[----:B------:R-:W-:Y:S01]  /*c140*/  FADD.FTZ R85, R252, R84 ;  /* 0x00000054fc557221 */ /* 0x000fe20000010000 */
[----:B---3--:R-:W-:Y:S01]  /*c150*/  F2FP.BF16.PACK_AB R181, R186, R185 ;  /* 0x000000b9bab5723e */ /* 0x008fe200000010ff */
[----:B------:R-:W-:Y:S01]  /*c160*/  FFMA.FTZ R72, R72, R137, R244 ;  /* 0x0000008948487223 */ /* 0x000fe200000100f4 */
[----:B------:R-:W-:Y:S01]  /*c170*/  HMMA.16816.F32.BF16 R64, R76, R86, R64 ;  /* 0x000000564c40723c */ /* 0x000fe20000041840 */
[----:B------:R-:W-:Y:S01]  /*c180*/  MUFU.EX2 R86, R103 ;  /* 0x0000006700567308 */ /* 0x000fe20000000800 */
[----:B------:R-:W2:Y:S02]  /*c190*/  LDSM.16.MT88.4 R92, [R227+0x2900] ;  /* 0x00290000e35c783b */ /* 0x000ea40000004200 */
[----:B------:R-:W-:Y:S01]  /*c1a0*/  FADD.FTZ R104, R245, R72 ;  /* 0x00000048f5687221 */ /* 0x000fe20000010000 */
[----:B------:R-:W-:Y:S02]  /*c1b0*/  F2FP.BF16.PACK_AB R72, R175, R205 ;  /* 0x000000cdaf48723e */ /* 0x000fe400000010ff */
[----:B------:R-:W-:Y:S01]  /*c1c0*/  MOV R137, R133 ;  /* 0x0000008500897202 */ /* 0x000fe20000000f00 */
[----:B------:R-:W-:Y:S01]  /*c1d0*/  FADD.FTZ R84, R138, R104 ;  /* 0x000000688a547221 */ /* 0x000fe20000010000 */
[----:B------:R-:W-:Y:S03]  /*c1e0*/  MOV R244, R126 ;  /* 0x0000007e00f47202 */ /* 0x000fe60000000f00 */
[-C--:B-1----:R-:W-:Y:S05]  /*c1f0*/  HMMA.16816.F32.BF16 R4, R72, R88.reuse, R4 ;  /* 0x000000584804723c */ /* 0x082fea0000041804 */
[----:B------:R-:W-:Y:S01]  /*c200*/  F2FP.BF16.PACK_AB R76, R194, R172 ;  /* 0x000000acc24c723e */ /* 0x000fe200000010ff */
[----:B------:R-:W-:Y:S01]  /*c210*/  FADD.FTZ R84, R131, R84 ;  /* 0x0000005483547221 */ /* 0x000fe20000010000 */
[----:B------:R-:W-:Y:S02]  /*c220*/  F2FP.BF16.PACK_AB R78, R192, R193 ;  /* 0x000000c1c04e723e */ /* 0x000fe400000010ff */
[----:B------:R-:W-:Y:S03]  /*c230*/  F2FP.BF16.PACK_AB R77, R112, R109 ;  /* 0x0000006d704d723e */ /* 0x000fe600000010ff */
[----:B------:R-:W-:Y:S07]  /*c240*/  F2FP.BF16.PACK_AB R79, R111, R110 ;  /* 0x0000006e6f4f723e */ /* 0x000fee00000010ff */
[C---:B------:R-:W-:Y:S08]  /*c250*/  HMMA.16816.F32.BF16 R8, R76.reuse, R88, R8 ;  /* 0x000000584c08723c */ /* 0x040ff00000041808 */
[-C--:B------:R-:W-:Y:S08]  /*c260*/  HMMA.16816.F32.BF16 R12, R76, R90.reuse, R12 ;  /* 0x0000005a4c0c723c */ /* 0x080ff0000004180c */
[C---:B------:R-:W-:Y:S08]  /*c270*/  HMMA.16816.F32.BF16 R16, R72.reuse, R90, R16 ;  /* 0x0000005a4810723c */ /* 0x040ff00000041810 */
[-C--:B--2---:R-:W-:Y:S08]  /*c280*/  HMMA.16816.F32.BF16 R20, R72, R92.reuse, R20 ;  /* 0x0000005c4814723c */ /* 0x084ff00000041814 */
[C---:B------:R-:W-:Y:S08]  /*c290*/  HMMA.16816.F32.BF16 R24, R76.reuse, R92, R24 ;  /* 0x0000005c4c18723c */ /* 0x040ff00000041818 */
[-C--:B------:R-:W-:Y:S08]  /*c2a0*/  HMMA.16816.F32.BF16 R28, R76, R94.reuse, R28 ;  /* 0x0000005e4c1c723c */ /* 0x080ff0000004181c */
[C---:B------:R-:W-:Y:S08]  /*c2b0*/  HMMA.16816.F32.BF16 R32, R72.reuse, R94, R32 ;  /* 0x0000005e4820723c */ /* 0x040ff00000041820 */
[-C--:B------:R-:W-:Y:S04]  /*c2c0*/  HMMA.16816.F32.BF16 R36, R72, R96.reuse, R36 ;  /* 0x000000604824723c */ /* 0x080fe80000041824 */
[----:B----4-:R-:W-:Y:S01]  /*c2d0*/  FFMA.FTZ R71, R71, R136, R222 ;  /* 0x0000008847477223 */ /* 0x010fe200000100de */
[----:B------:R-:W-:Y:S02]  /*c2e0*/  MOV R136, R134 ;  /* 0x0000008600887202 */ /* 0x000fe40000000f00 */
[----:B------:R-:W-:Y:S01]  /*c2f0*/  MOV R222, R123 ;  /* 0x0000007b00de7202 */ /* 0x000fe20000000f00 */
[C---:B------:R-:W-:Y:S08]  /*c300*/  HMMA.16816.F32.BF16 R40, R76.reuse, R96, R40 ;  /* 0x000000604c28723c */ /* 0x040ff00000041828 */
[-C--:B------:R-:W-:Y:S08]  /*c310*/  HMMA.16816.F32.BF16 R44, R76, R98.reuse, R44 ;  /* 0x000000624c2c723c */ /* 0x080ff0000004182c */
[C---:B------:R-:W-:Y:S08]  /*c320*/  HMMA.16816.F32.BF16 R48, R72.reuse, R98, R48 ;  /* 0x000000624830723c */ /* 0x040ff00000041830 */
[-C--:B------:R-:W-:Y:S08]  /*c330*/  HMMA.16816.F32.BF16 R52, R72, R80.reuse, R52 ;  /* 0x000000504834723c */ /* 0x080ff00000041834 */
[C---:B------:R-:W-:Y:S07]  /*c340*/  HMMA.16816.F32.BF16 R56, R76.reuse, R80, R56 ;  /* 0x000000504c38723c */ /* 0x040fee0000041838 */
[----:B------:R-:W-:Y:S01]  /*c350*/  FADD.FTZ R81, R136, R85 ;  /* 0x0000005588517221 */ /* 0x000fe20000010000 */
[-C--:B------:R-:W-:Y:S01]  /*c360*/  HMMA.16816.F32.BF16 R60, R76, R82.reuse, R60 ;  /* 0x000000524c3c723c */ /* 0x080fe2000004183c */
[----:B------:R1:W2:Y:S03]  /*c370*/  MUFU.EX2 R85, R3 ;  /* 0x0000000300557308 */ /* 0x0002a60000000800 */
[----:B------:R-:W-:Y:S04]  /*c380*/  FFMA.FTZ R0, R0, R135, R117 ;  /* 0x0000008700007223 */ /* 0x000fe80000010075 */
[----:B------:R-:W-:Y:S01]  /*c390*/  HMMA.16816.F32.BF16 R64, R72, R82, R64 ;  /* 0x000000524840723c */ /* 0x000fe20000041840 */
[----:B------:R-:W3:Y:S02]  /*c3a0*/  LDSM.16.MT88.4 R132, [R224+0x3100] ;  /* 0x00310000e084783b */ /* 0x000ee40000004200 */
[----:B------:R4:W4:Y:S01]  /*c3b0*/  MUFU.EX2 R117, R102 ;  /* 0x0000006600757308 */ /* 0x0009220000000800 */
[----:B-1----:R-:W-:Y:S01]  /*c3c0*/  FADD.FTZ R3, R129, R81 ;  /* 0x0000005181037221 */ /* 0x002fe20000010000 */
[----:B--2---:R-:W-:Y:S03]  /*c3d0*/  F2FP.BF16.PACK_AB R179, R85, R86 ;  /* 0x0000005655b3723e */ /* 0x004fe600000010ff */
[----:B------:R-:W-:Y:S04]  /*c3e0*/  FADD.FTZ R3, R121, R3 ;  /* 0x0000000379037221 */ /* 0x000fe80000010000 */
[----:B----4-:R-:W-:Y:S01]  /*c3f0*/  FADD.FTZ R102, R243, R71 ;  /* 0x00000047f3667221 */ /* 0x010fe20000010000 */
[----:B------:R-:W-:Y:S01]  /*c400*/  F2FP.BF16.PACK_AB R183, R117, R184 ;  /* 0x000000b875b7723e */ /* 0x000fe200000010ff */
        /* <DEDUP_REMOVED lines=11> */
[-C--:B---3--:R-:W-:Y:S05]  /*c4c0*/  HMMA.16816.F32.BF16 R124, R180, R132.reuse, R4 ;  /* 0x00000084b47c723c */ /* 0x088fea0000041804 */
        /* <DEDUP_REMOVED lines=24> */
[----:B------:R-:W-:Y:S01]  /*c650*/  FADD.FTZ R10, R220, R3 ;  /* 0x00000003dc0a7221 */ /* 0x000fe20000010000 */
[----:B------:R-:W1:Y:S01]  /*c660*/  LDSM.16.MT88.4 R4, [R226+0x3100] ;  /* 0x00310000e204783b */ /* 0x000e620000004200 */
        /* <DEDUP_REMOVED lines=8> */
[----:B------:R-:W-:Y:S02]  /*c6f0*/  FADD.FTZ R9, R155, R0 ;  /* 0x000000009b097221 */ /* 0x000fe40000010000 */
[----:B------:R-:W-:Y:S01]  /*c700*/  FADD.FTZ R8, R157, R12 ;  /* 0x0000000c9d087221 */ /* 0x000fe20000010000 */
[-C--:B------:R-:W-:Y:S03]  /*c710*/  HMMA.16816.F32.BF16 R152, R180, R164.reuse, R36 ;  /* 0x000000a4b498723c */ /* 0x080fe60000041824 */
[----:B------:R-:W-:Y:S02]  /*c720*/  FADD.FTZ R3, R219, R11 ;  /* 0x0000000bdb037221 */ /* 0x000fe40000010000 */
        /* <DEDUP_REMOVED lines=12> */
[----:B------:R-:W-:Y:S01]  /*c7f0*/  FADD.FTZ R10, R118, R3 ;  /* 0x00000003760a7221 */ /* 0x000fe20000010000 */
[-C--:B------:R-:W-:Y:S03]  /*c800*/  HMMA.16816.F32.BF16 R160, R176, R166.reuse, R44 ;  /* 0x000000a6b0a0723c */ /* 0x080fe6000004182c */
[----:B------:R-:W-:Y:S01]  /*c810*/  FADD.FTZ R8, R209, R12 ;  /* 0x0000000cd1087221 */ /* 0x000fe20000010000 */
[----:B------:R-:W-:Y:S01]  /*c820*/  MOV R118, R2 ;  /* 0x0000000200767202 */ /* 0x000fe20000000f00 */
[----:B------:R-:W-:Y:S02]  /*c830*/  FADD.FTZ R3, R171, R11 ;  /* 0x0000000bab037221 */ /* 0x000fe40000010000 */
[----:B------:R-:W-:Y:S01]  /*c840*/  FADD.FTZ R0, R116, R10 ;  /* 0x0000000a74007221 */ /* 0x000fe20000010000 */
[C---:B------:R-:W-:Y:S04]  /*c850*/  HMMA.16816.F32.BF16 R164, R180.reuse, R166, R48 ;  /* 0x000000a6b4a4723c */ /* 0x040fe80000041830 */
[----:B------:R-:W-:Y:S01]  /*c860*/  FADD.FTZ R12, R211, R9 ;  /* 0x00000009d30c7221 */ /* 0x000fe20000010000 */
[----:B------:R-:W-:Y:S01]  /*c870*/  MOV R116, R69 ;  /* 0x0000004500747202 */ /* 0x000fe20000000f00 */
        /* <DEDUP_REMOVED lines=11> */
[-C--:B-1----:R-:W-:Y:S03]  /*c930*/  HMMA.16816.F32.BF16 R168, R180, R4.reuse, R52 ;  /* 0x00000004b4a8723c */ /* 0x082fe60000041834 */
        /* <DEDUP_REMOVED lines=33> */
[----:B------:R-:W-:Y:S01]  /*cb50*/  FADD.FTZ R4, R117, R4 ;  /* 0x0000000475047221 */ /* 0x000fe20000010000 */
[----:B------:R-:W-:Y:S01]  /*cb60*/  MOV R117, R68 ;  /* 0x0000004400757202 */ /* 0x000fe20000000f00 */
[----:B------:R-:W-:Y:S03]  /*cb70*/  FADD.FTZ R0, R86, R7 ;  /* 0x0000000756007221 */ /* 0x000fe60000010000 */
[----:B------:R-:W-:Y:S01]  /*cb80*/  STL [R1+0x24], R4 ;  /* 0x0000240401007387 */ /* 0x000fe20000100800 */
[----:B------:R-:W-:Y:S03]  /*cb90*/  FADD.FTZ R0, R85, R0 ;  /* 0x0000000055007221 */ /* 0x000fe60000010000 */
[----:B------:R1:W-:Y:S04]  /*cba0*/  STL [R1+0x20], R3 ;  /* 0x0000200301007387 */ /* 0x0003e80000100800 */
[----:B------:R2:W-:Y:S01]  /*cbb0*/  STL [R1+0x1c], R0 ;  /* 0x00001c0001007387 */ /* 0x0005e20000100800 */
[----:B-1----:R-:W-:Y:S01]  /*cbc0*/  MOV R3, R70 ;  /* 0x0000004600037202 */ /* 0x002fe20000000f00 */
[----:B------:R-:W-:-:S05]  /*cbd0*/  @P0 BRA `(.L_x_33) ;  /* 0xffffa6d000000947 */ /* 0x000fca000383ffff */
.L_x_32:
[----:B-12---:R-:W2:Y:S04]  /*cbe0*/  LDL.LU R0, [R1+0x18] ;  /* 0x0000180001007983 */ /* 0x006ea80000300800 */
[----:B------:R-:W3:Y:S04]  /*cbf0*/  LDL.LU R4, [R1+0x24] ;  /* 0x0000240001047983 */ /* 0x000ee80000300800 */
[----:B------:R-:W4:Y:S04]  /*cc00*/  LDL.LU R10, [R1+0x20] ;  /* 0x00002000010a7983 */ /* 0x000f280000300800 */
[----:B------:R-:W4:Y:S01]  /*cc10*/  LDL.LU R9, [R1+0x1c] ;  /* 0x00001c0001097983 */ /* 0x000f220000300800 */
[----:B------:R-:W-:-:S02]  /*cc20*/  MOV R37, 0xff800000 ;  /* 0xff80000000257802 */ /* 0x000fc40000000f00 */
[----:B------:R-:W-:Y:S02]  /*cc30*/  MOV R38, 0xff800000 ;  /* 0xff80000000267802 */ /* 0x000fe40000000f00 */
[----:B------:R-:W-:Y:S02]  /*cc40*/  MOV R39, 0xff800000 ;  /* 0xff80000000277802 */ /* 0x000fe40000000f00 */
[----:B------:R-:W-:Y:S02]  /*cc50*/  MOV R40, 0xff800000 ;  /* 0xff80000000287802 */ /* 0x000fe40000000f00 */
[----:B------:R-:W-:Y:S01]  /*cc60*/  PLOP3.LUT P4, PT, PT, PT, PT, 0x8, 0x0 ;  /* 0x000000000000781c */ /* 0x000fe20003f8e170 */
[----:B--2---:R-:W1:Y:S04]  /*cc70*/  SHFL.BFLY PT, R5, R0, 0x2, 0x1f ;  /* 0x0c401f0000057f89 */ /* 0x004e6800000e0000 */
[----:B---3--:R-:W2:Y:S04]  /*cc80*/  SHFL.BFLY PT, R6, R4, 0x2, 0x1f ;  /* 0x0c401f0004067f89 */ /* 0x008ea800000e0000 */
[----:B----4-:R-:W3:Y:S04]  /*cc90*/  SHFL.BFLY PT, R7, R10, 0x2, 0x1f ;  /* 0x0c401f000a077f89 */ /* 0x010ee800000e0000 */
[----:B------:R-:W4:Y:S01]  /*cca0*/  SHFL.BFLY PT, R8, R9, 0x2, 0x1f ;  /* 0x0c401f0009087f89 */ /* 0x000f2200000e0000 */
[----:B-1----:R-:W-:-:S02]  /*ccb0*/  FADD.FTZ R5, R5, R0 ;  /* 0x0000000005057221 */ /* 0x002fc40000010000 */
[----:B--2---:R-:W-:-:S03]  /*ccc0*/  FADD.FTZ R6, R6, R4 ;  /* 0x0000000406067221 */ /* 0x004fc60000010000 */
[----:B------:R-:W1:Y:S01]  /*ccd0*/  SHFL.BFLY PT, R0, R5, 0x1, 0x1f ;  /* 0x0c201f0005007f89 */ /* 0x000e6200000e0000 */
[----:B---3--:R-:W-:-:S03]  /*cce0*/  FADD.FTZ R7, R7, R10 ;  /* 0x0000000a07077221 */ /* 0x008fc60000010000 */
[----:B------:R-:W2:Y:S01]  /*ccf0*/  SHFL.BFLY PT, R4, R6, 0x1, 0x1f ;  /* 0x0c201f0006047f89 */ /* 0x000ea200000e0000 */
[----:B----4-:R-:W-:-:S03]  /*cd00*/  FADD.FTZ R8, R8, R9 ;  /* 0x0000000908087221 */ /* 0x010fc60000010000 */
[----:B------:R-:W3:Y:S04]  /*cd10*/  SHFL.BFLY PT, R3, R7, 0x1, 0x1f ;  /* 0x0c201f0007037f89 */ /* 0x000ee800000e0000 */
[----:B------:R-:W4:Y:S01]  /*cd20*/  SHFL.BFLY PT, R9, R8, 0x1, 0x1f ;  /* 0x0c201f0008097f89 */ /* 0x000f2200000e0000 */
[----:B-1----:R-:W-:Y:S01]  /*cd30*/  FADD.FTZ R5, R5, R0 ;  /* 0x0000000005057221 */ /* 0x002fe20000010000 */
[----:B------:R-:W-:Y:S01]  /*cd40*/  MOV R0, RZ ;  /* 0x000000ff00007202 */ /* 0x000fe20000000f00 */
[----:B--2---:R-:W-:-:S03]  /*cd50*/  FADD.FTZ R6, R6, R4 ;  /* 0x0000000406067221 */ /* 0x004fc60000010000 */
[----:B------:R-:W-:Y:S02]  /*cd60*/  FSETP.NE.FTZ.AND P3, PT, R5, RZ, PT ;  /* 0x000000ff0500720b */ /* 0x000fe40003f75000 */
[----:B------:R-:W-:Y:S01]  /*cd70*/  MOV R4, RZ ;  /* 0x000000ff00047202 */ /* 0x000fe20000000f00 */
[----:B---3--:R-:W-:Y:S01]  /*cd80*/  FADD.FTZ R7, R7, R3 ;  /* 0x0000000307077221 */ /* 0x008fe20000010000 */
[----:B------:R-:W-:Y:S02]  /*cd90*/  FSETP.NE.FTZ.AND P2, PT, R6, RZ, PT ;  /* 0x000000ff0600720b */ /* 0x000fe40003f55000 */
[----:B------:R-:W-:Y:S01]  /*cda0*/  MOV R3, RZ ;  /* 0x000000ff00037202 */ /* 0x000fe20000000f00 */
[----:B----4-:R-:W-:Y:S01]  /*cdb0*/  FADD.FTZ R8, R9, R8 ;  /* 0x0000000809087221 */ /* 0x010fe20000010000 */
[----:B------:R-:W-:-:S04]  /*cdc0*/  FSETP.NE.FTZ.AND P1, PT, R7, RZ, PT ;  /* 0x000000ff0700720b */ /* 0x000fc80003f35000 */
[----:B------:R-:W-:Y:S01]  /*cdd0*/  FSETP.NE.FTZ.AND P0, PT, R8, RZ, PT ;  /* 0x000000ff0800720b */ /* 0x000fe20003f15000 */
[----:B------:R-:W1:Y:S08]  /*cde0*/  @P3 MUFU.RCP R0, R5 ;  /* 0x0000000500003308 */ /* 0x000e700000001000 */
[----:B------:R-:W2:Y:S01]  /*cdf0*/  @P1 MUFU.RCP R3, R7 ;  /* 0x0000000700031308 */ /* 0x000ea20000001000 */
[----:B-1----:R-:W-:-:S07]  /*ce00*/  FMUL.FTZ R124, R0, R124 ;  /* 0x0000007c007c7220 */ /* 0x002fce0000410000 */
[----:B------:R-:W1:Y:S01]  /*ce10*/  @P2 MUFU.RCP R4, R6 ;  /* 0x0000000600042308 */ /* 0x000e620000001000 */
[C---:B------:R-:W-:Y:S02]  /*ce20*/  FMUL.FTZ R125, R0.reuse, R125 ;  /* 0x0000007d007d7220 */ /* 0x040fe40000410000 */
[C---:B------:R-:W-:Y:S02]  /*ce30*/  FMUL.FTZ R132, R0.reuse, R132 ;  /* 0x0000008400847220 */ /* 0x040fe40000410000 */
[C---:B------:R-:W-:Y:S02]  /*ce40*/  FMUL.FTZ R133, R0.reuse, R133 ;  /* 0x0000008500857220 */ /* 0x040fe40000410000 */
[C---:B------:R-:W-:Y:S01]  /*ce50*/  FMUL.FTZ R136, R0.reuse, R136 ;  /* 0x0000008800887220 */ /* 0x040fe20000410000 */
[----:B------:R-:W-:Y:S01]  /*ce60*/  @P2 MUFU.LG2 R9, R6 ;  /* 0x0000000600092308 */ /* 0x000fe20000000c00 */
[C---:B------:R-:W-:Y:S02]  /*ce70*/  FMUL.FTZ R29, R0.reuse, R137 ;  /* 0x00000089001d7220 */ /* 0x040fe40000410000 */
[----:B------:R-:W-:-:S02]  /*ce80*/  FMUL.FTZ R148, R0, R148 ;  /* 0x0000009400947220 */ /* 0x000fc40000410000 */
[C---:B------:R-:W-:Y:S02]  /*ce90*/  FMUL.FTZ R14, R0.reuse, R149 ;  /* 0x00000095000e7220 */ /* 0x040fe40000410000 */
[C---:B------:R-:W-:Y:S01]  /*cea0*/  FMUL.FTZ R152, R0.reuse, R152 ;  /* 0x0000009800987220 */ /* 0x040fe20000410000 */
[----:B------:R-:W-:Y:S01]  /*ceb0*/  @P3 MUFU.LG2 R11, R5 ;  /* 0x00000005000b3308 */ /* 0x000fe20000000c00 */
[C---:B------:R-:W-:Y:S02]  /*cec0*/  FMUL.FTZ R25, R0.reuse, R153 ;  /* 0x0000009900197220 */ /* 0x040fe40000410000 */
[C---:B------:R-:W-:Y:S02]  /*ced0*/  FMUL.FTZ R164, R0.reuse, R164 ;  /* 0x000000a400a47220 */ /* 0x040fe40000410000 */
[C---:B------:R-:W-:Y:S02]  /*cee0*/  FMUL.FTZ R165, R0.reuse, R165 ;  /* 0x000000a500a57220 */ /* 0x040fe40000410000 */
[C---:B------:R-:W-:Y:S01]  /*cef0*/  FMUL.FTZ R168, R0.reuse, R168 ;  /* 0x000000a800a87220 */ /* 0x040fe20000410000 */
[----:B------:R-:W-:Y:S01]  /*cf00*/  @P1 MUFU.LG2 R7, R7 ;  /* 0x0000000700071308 */ /* 0x000fe20000000c00 */
[----:B------:R-:W-:-:S02]  /*cf10*/  FMUL.FTZ R19, R0, R169 ;  /* 0x000000a900137220 */ /* 0x000fc40000410000 */
[C---:B------:R-:W-:Y:S02]  /*cf20*/  FMUL.FTZ R180, R0.reuse, R180 ;  /* 0x000000b400b47220 */ /* 0x040fe40000410000 */
[----:B------:R-:W-:Y:S01]  /*cf30*/  FMUL.FTZ R12, R0, R181 ;  /* 0x000000b5000c7220 */ /* 0x000fe20000410000 */
[----:B------:R-:W-:Y:S01]  /*cf40*/  MOV R0, RZ ;  /* 0x000000ff00007202 */ /* 0x000fe20000000f00 */
[C---:B--2---:R-:W-:Y:S01]  /*cf50*/  FMUL.FTZ R120, R3.reuse, R120 ;  /* 0x0000007803787220 */ /* 0x044fe20000410000 */
[----:B------:R-:W-:Y:S01]  /*cf60*/  @P0 MUFU.LG2 R6, R8 ;  /* 0x0000000800060308 */ /* 0x000fe20000000c00 */
[C---:B------:R-:W-:Y:S02]  /*cf70*/  FMUL.FTZ R34, R3.reuse, R121 ;  /* 0x0000007903227220 */ /* 0x040fe40000410000 */
[C---:B------:R-:W-:Y:S02]  /*cf80*/  FMUL.FTZ R128, R3.reuse, R128 ;  /* 0x0000008003807220 */ /* 0x040fe40000410000 */
[----:B------:R-:W-:-:S02]  /*cf90*/  FMUL.FTZ R33, R3, R129 ;  /* 0x0000008103217220 */ /* 0x000fc40000410000 */
[C---:B------:R-:W-:Y:S01]  /*cfa0*/  FMUL.FTZ R140, R3.reuse, R140 ;  /* 0x0000008c038c7220 */ /* 0x040fe20000410000 */
[----:B------:R2:W3:Y:S01]  /*cfb0*/  @P0 MUFU.RCP R0, R8 ;  /* 0x0000000800000308 */ /* 0x0004e20000001000 */
[C---:B------:R-:W-:Y:S02]  /*cfc0*/  FMUL.FTZ R32, R3.reuse, R141 ;  /* 0x0000008d03207220 */ /* 0x040fe40000410000 */
[C---:B------:R-:W-:Y:S02]  /*cfd0*/  FMUL.FTZ R144, R3.reuse, R144 ;  /* 0x0000009003907220 */ /* 0x040fe40000410000 */
[C---:B------:R-:W-:Y:S02]  /*cfe0*/  FMUL.FTZ R31, R3.reuse, R145 ;  /* 0x00000091031f7220 */ /* 0x040fe40000410000 */
[C---:B------:R-:W-:Y:S02]  /*cff0*/  FMUL.FTZ R156, R3.reuse, R156 ;  /* 0x0000009c039c7220 */ /* 0x040fe40000410000 */
[----:B------:R-:W-:-:S02]  /*d000*/  FMUL.FTZ R23, R3, R157 ;  /* 0x0000009d03177220 */ /* 0x000fc40000410000 */
[C---:B------:R-:W-:Y:S02]  /*d010*/  FMUL.FTZ R160, R3.reuse, R160 ;  /* 0x000000a003a07220 */ /* 0x040fe40000410000 */
[C---:B------:R-:W-:Y:S02]  /*d020*/  FMUL.FTZ R20, R3.reuse, R161 ;  /* 0x000000a103147220 */ /* 0x040fe40000410000 */
[C---:B------:R-:W-:Y:S01]  /*d030*/  FMUL.FTZ R172, R3.reuse, R172 ;  /* 0x000000ac03ac7220 */ /* 0x040fe20000410000 */
[----:B--2---:R-:W-:Y:S01]  /*d040*/  @P0 MOV R8, 0x3f317218 ;  /* 0x3f31721800080802 */ /* 0x004fe20000000f00 */
[C---:B------:R-:W-:Y:S02]  /*d050*/  FMUL.FTZ R13, R3.reuse, R173 ;  /* 0x000000ad030d7220 */ /* 0x040fe40000410000 */
[C---:B------:R-:W-:Y:S02]  /*d060*/  FMUL.FTZ R176, R3.reuse, R176 ;  /* 0x000000b003b07220 */ /* 0x040fe40000410000 */
[----:B------:R-:W-:Y:S01]  /*d070*/  FMUL.FTZ R177, R3, R177 ;  /* 0x000000b103b17220 */ /* 0x000fe20000410000 */
[----:B------:R-:W-:Y:S01]  /*d080*/  @P2 MOV R3, 0x3f317218 ;  /* 0x3f31721800032802 */ /* 0x000fe20000000f00 */
[----:B-1----:R-:W-:-:S02]  /*d090*/  FMUL.FTZ R126, R4, R126 ;  /* 0x0000007e047e7220 */ /* 0x002fc40000410000 */
        /* <DEDUP_REMOVED lines=14> */
[----:B------:R-:W-:Y:S01]  /*d180*/  FMUL.FTZ R183, R4, R183 ;  /* 0x000000b704b77220 */ /* 0x000fe20000410000 */
[----:B------:R-:W-:Y:S01]  /*d190*/  @P3 MOV R4, 0x3f317218 ;  /* 0x3f31721800043802 */ /* 0x000fe20000000f00 */
[C---:B---3--:R-:W-:Y:S02]  /*d1a0*/  FMUL.FTZ R122, R0.reuse, R122 ;  /* 0x0000007a007a7220 */ /* 0x048fe40000410000 */
        /* <DEDUP_REMOVED lines=14> */
[----:B------:R-:W-:Y:S01]  /*d290*/  FMUL.FTZ R179, R0, R179 ;  /* 0x000000b300b37220 */ /* 0x000fe20000410000 */
[----:B------:R-:W-:Y:S01]  /*d2a0*/  @P1 MOV R0, 0x3f317218 ;  /* 0x3f31721800001802 */ /* 0x000fe20000000f00 */
[----:B------:R-:W-:Y:S02]  /*d2b0*/  @P2 FMUL.FTZ R5, R3, c[0x0][0x2d0] ;  /* 0x0000b40003052a20 */ /* 0x000fe40000410000 */
[----:B------:R-:W-:Y:S02]  /*d2c0*/  @P3 FMUL.FTZ R10, R4, c[0x0][0x2d0] ;  /* 0x0000b400040a3a20 */ /* 0x000fe40000410000 */
[----:B------:R-:W-:Y:S02]  /*d2d0*/  @P1 FMUL.FTZ R3, R0, c[0x0][0x2d0] ;  /* 0x0000b40000031a20 */ /* 0x000fe40000410000 */
[----:B------:R-:W-:Y:S02]  /*d2e0*/  @P3 FMUL.FTZ R11, R11, 0.69314718246459960938 ;  /* 0x3f3172180b0b3820 */ /* 0x000fe40000410000 */
[----:B------:R-:W-:-:S02]  /*d2f0*/  @P2 FMUL.FTZ R9, R9, 0.69314718246459960938 ;  /* 0x3f31721809092820 */ /* 0x000fc40000410000 */
[----:B------:R-:W-:Y:S02]  /*d300*/  @P1 FMUL.FTZ R7, R7, 0.69314718246459960938 ;  /* 0x3f31721807071820 */ /* 0x000fe40000410000 */
[----:B------:R-:W-:Y:S02]  /*d310*/  @P0 FMUL.FTZ R4, R6, 0.69314718246459960938 ;  /* 0x3f31721806040820 */ /* 0x000fe40000410000 */
[----:B------:R-:W-:Y:S02]  /*d320*/  @P0 FMUL.FTZ R0, R8, c[0x0][0x2d0] ;  /* 0x0000b40008000a20 */ /* 0x000fe40000410000 */
[----:B------:R-:W-:Y:S02]  /*d330*/  @P3 FFMA.FTZ R37, R10, R70, R11 ;  /* 0x000000460a253223 */ /* 0x000fe4000001000b */
[----:B------:R-:W-:Y:S02]  /*d340*/  @P2 FFMA.FTZ R38, R5, R69, R9 ;  /* 0x0000004505262223 */ /* 0x000fe40000010009 */
[----:B------:R-:W-:-:S02]  /*d350*/  @P1 FFMA.FTZ R39, R3, R68, R7 ;  /* 0x0000004403271223 */ /* 0x000fc40000010007 */
[----:B------:R-:W-:Y:S02]  /*d360*/  @P0 FFMA.FTZ R40, R0, R2, R4 ;  /* 0x0000000200280223 */ /* 0x000fe40000010004 */
.L_x_16:
[----:B-1----:R-:W-:Y:S05]  /*d370*/  @P4 BRA `(.L_x_34) ;  /* 0x0000131000004947 */ /* 0x002fea0003800000 */
[----:B------:R-:W2:Y:S01]  /*d380*/  LDL R43, [R1+0x40] ;  /* 0x00004000012b7983 */ /* 0x000ea20000100800 */
[----:B------:R-:W-:Y:S01]  /*d390*/  IMAD.MOV.U32 R6, RZ, RZ, -0x10 ;  /* 0xfffffff0ff067424 */ /* 0x000fe200078e00ff */
[----:B------:R-:W-:Y:S02]  /*d3a0*/  F2FP.BF16.PACK_AB R5, R125, R124 ;  /* 0x0000007c7d05723e */ /* 0x000fe400000010ff */
[----:B------:R-:W1:Y:S01]  /*d3b0*/  S2R R41, SR_TID.X ;  /* 0x0000000000297919 */ /* 0x000e620000002100 */
[----:B------:R-:W-:Y:S02]  /*d3c0*/  F2FP.BF16.PACK_AB R7, R127, R126 ;  /* 0x0000007e7f07723e */ /* 0x000fe400000010ff */
[----:B------:R-:W-:Y:S02]  /*d3d0*/  F2FP.BF16.PACK_AB R8, R133, R132 ;  /* 0x000000848508723e */ /* 0x000fe400000010ff */
[----:B------:R-:W-:Y:S02]  /*d3e0*/  F2FP.BF16.PACK_AB R30, R30, R134 ;  /* 0x000000861e1e723e */ /* 0x000fe400000010ff */
[----:B------:R-:W-:-:S02]  /*d3f0*/  F2FP.BF16.PACK_AB R34, R34, R120 ;  /* 0x000000782222723e */ /* 0x000fc400000010ff */
[----:B------:R-:W-:Y:S02]  /*d400*/  F2FP.BF16.PACK_AB R122, R123, R122 ;  /* 0x0000007a7b7a723e */ /* 0x000fe400000010ff */
[----:B------:R-:W-:Y:S02]  /*d410*/  F2FP.BF16.PACK_AB R33, R33, R128 ;  /* 0x000000802121723e */ /* 0x000fe400000010ff */
[----:B------:R-:W-:Y:S02]  /*d420*/  F2FP.BF16.PACK_AB R130, R131, R130 ;  /* 0x000000828382723e */ /* 0x000fe400000010ff */
[----:B------:R-:W-:Y:S02]  /*d430*/  F2FP.BF16.PACK_AB R29, R29, R136 ;  /* 0x000000881d1d723e */ /* 0x000fe400000010ff */
[----:B------:R-:W-:Y:S02]  /*d440*/  F2FP.BF16.PACK_AB R28, R28, R138 ;  /* 0x0000008a1c1c723e */ /* 0x000fe400000010ff */
[----:B------:R-:W-:-:S02]  /*d450*/  F2FP.BF16.PACK_AB R14, R14, R148 ;  /* 0x000000940e0e723e */ /* 0x000fc400000010ff */
[----:B------:R-:W-:Y:S02]  /*d460*/  F2FP.BF16.PACK_AB R26, R26, R150 ;  /* 0x000000961a1a723e */ /* 0x000fe400000010ff */
[----:B------:R-:W-:Y:S02]  /*d470*/  F2FP.BF16.PACK_AB R32, R32, R140 ;  /* 0x0000008c2020723e */ /* 0x000fe400000010ff */
[----:B-1----:R-:W-:Y:S02]  /*d480*/  SHF.R.S32.HI R42, RZ, 0x1f, R41 ;  /* 0x0000001fff2a7819 */ /* 0x002fe40000011429 */
[----:B------:R-:W-:Y:S02]  /*d490*/  F2FP.BF16.PACK_AB R142, R143, R142 ;  /* 0x0000008e8f8e723e */ /* 0x000fe400000010ff */
[CC--:B------:R-:W-:Y:S02]  /*d4a0*/  LEA.HI R2, R42.reuse, R41.reuse, RZ, 0x2 ;  /* 0x000000292a027211 */ /* 0x0c0fe400078f10ff */
[----:B------:R-:W-:-:S02]  /*d4b0*/  LEA.HI R36, R42, R41, RZ, 0x5 ;  /* 0x000000292a247211 */ /* 0x000fc400078f28ff */
[--C-:B------:R-:W-:Y:S02]  /*d4c0*/  SHF.R.S32.HI R4, RZ, 0x2, R2.reuse ;  /* 0x00000002ff047819 */ /* 0x100fe40000011402 */
[----:B------:R-:W-:Y:S02]  /*d4d0*/  SHF.R.S32.HI R0, RZ, 0x1f, R2 ;  /* 0x0000001fff007819 */ /* 0x000fe40000011402 */
[----:B------:R-:W-:Y:S02]  /*d4e0*/  SHF.R.S32.HI R35, RZ, 0x5, R36 ;  /* 0x00000005ff237819 */ /* 0x000fe40000011424 */
[----:B------:R-:W-:Y:S02]  /*d4f0*/  LEA.HI R0, R0, R4, RZ, 0x3 ;  /* 0x0000000400007211 */ /* 0x000fe400078f18ff */
[----:B------:R-:W-:Y:S02]  /*d500*/  F2FP.BF16.PACK_AB R31, R31, R144 ;  /* 0x000000901f1f723e */ /* 0x000fe400000010ff */
[----:B------:R-:W-:-:S02]  /*d510*/  LOP3.LUT R0, R0, 0xfffffff8, RZ, 0xc0, !PT ;  /* 0xfffffff800007812 */ /* 0x000fc400078ec0ff */
[----:B------:R-:W-:Y:S02]  /*d520*/  F2FP.BF16.PACK_AB R146, R147, R146 ;  /* 0x000000929392723e */ /* 0x000fe400000010ff */
[----:B------:R-:W-:Y:S01]  /*d530*/  F2FP.BF16.PACK_AB R25, R25, R152 ;  /* 0x000000981919723e */ /* 0x000fe200000010ff */
[----:B------:R-:W-:Y:S01]  /*d540*/  IMAD.IADD R4, R4, 0x1, -R0 ;  /* 0x0000000104047824 */ /* 0x000fe200078e0a00 */
[----:B------:R-:W-:Y:S02]  /*d550*/  LOP3.LUT R0, R2, 0xfffffffc, RZ, 0xc0, !PT ;  /* 0xfffffffc02007812 */ /* 0x000fe400078ec0ff */
[----:B------:R-:W-:Y:S01]  /*d560*/  F2FP.BF16.PACK_AB R24, R24, R154 ;  /* 0x0000009a1818723e */ /* 0x000fe200000010ff */
[C---:B------:R-:W-:Y:S01]  /*d570*/  IMAD.SHL.U32 R2, R4.reuse, 0x40, RZ ;  /* 0x0000004004027824 */ /* 0x040fe200078e00ff */
[----:B------:R-:W-:Y:S01]  /*d580*/  LOP3.LUT R3, R4, 0x1, RZ, 0xc0, !PT ;  /* 0x0000000104037812 */ /* 0x000fe200078ec0ff */
[----:B------:R-:W-:Y:S01]  /*d590*/  IMAD.IADD R18, R41, 0x1, -R0 ;  /* 0x0000000129127824 */ /* 0x000fe200078e0a00 */
[----:B------:R-:W-:-:S02]  /*d5a0*/  F2FP.BF16.PACK_AB R21, R165, R164 ;  /* 0x000000a4a515723e */ /* 0x000fc400000010ff */
[----:B------:R-:W-:Y:S01]  /*d5b0*/  LOP3.LUT R2, R2, 0x1c0, RZ, 0xc0, !PT ;  /* 0x000001c002027812 */ /* 0x000fe200078ec0ff */
[----:B------:R-:W-:Y:S01]  /*d5c0*/  IMAD R0, R35, 0x200, R18 ;  /* 0x0000020023007824 */ /* 0x000fe200078e0212 */
[----:B------:R-:W-:Y:S02]  /*d5d0*/  ISETP.NE.U32.AND P0, PT, R3, 0x1, PT ;  /* 0x000000010300780c */ /* 0x000fe40003f05070 */
[----:B------:R-:W-:Y:S02]  /*d5e0*/  LEA.HI R2, R2, R2, RZ, 0x1d ;  /* 0x0000000202027211 */ /* 0x000fe400078fe8ff */
[----:B------:R-:W-:Y:S02]  /*d5f0*/  R2P PR, R4, 0x6 ;  /* 0x0000000604007804 */ /* 0x000fe40000000000 */
[----:B------:R-:W-:Y:S01]  /*d600*/  SEL R6, R6, 0x10, !P0 ;  /* 0x0000001006067807 */ /* 0x000fe20004000000 */
[----:B------:R-:W-:Y:S01]  /*d610*/  IMAD.U32 R2, R0, 0x2, R2 ;  /* 0x0000000200027824 */ /* 0x000fe200078e0002 */
[----:B------:R-:W-:-:S02]  /*d620*/  F2FP.BF16.PACK_AB R17, R17, R166 ;  /* 0x000000a61111723e */ /* 0x000fc400000010ff */
[----:B------:R-:W-:Y:S01]  /*d630*/  F2FP.BF16.PACK_AB R23, R23, R156 ;  /* 0x0000009c1717723e */ /* 0x000fe200000010ff */
[----:B------:R-:W-:Y:S01]  /*d640*/  IMAD.SHL.U32 R2, R2, 0x2, RZ ;  /* 0x0000000202027824 */ /* 0x000fe200078e00ff */
[----:B------:R-:W-:Y:S01]  /*d650*/  BAR.SYNC.DEFER_BLOCKING 0x1, 0x80 ;  /* 0x0042000000007b1d */ /* 0x000fe20000010000 */
[----:B------:R-:W-:Y:S02]  /*d660*/  F2FP.BF16.PACK_AB R22, R22, R158 ;  /* 0x0000009e1616723e */ /* 0x000fe400000010ff */
[C---:B------:R-:W-:Y:S01]  /*d670*/  IMAD.IADD R3, R2.reuse, 0x1, R6 ;  /* 0x0000000102037824 */ /* 0x040fe200078e0206 */
[C---:B------:R-:W-:Y:S02]  /*d680*/  IADD3 R4, R2.reuse, 0x80, RZ ;  /* 0x0000008002047810 */ /* 0x040fe40007ffe0ff */
[----:B------:R-:W-:Y:S02]  /*d690*/  IADD3 R0, R2, 0xc0, RZ ;  /* 0x000000c002007810 */ /* 0x000fe40007ffe0ff */
[----:B------:R-:W-:-:S02]  /*d6a0*/  @P2 IADD3 R0, R4, -0x40, RZ ;  /* 0xffffffc004002810 */ /* 0x000fc40007ffe0ff */
[----:B------:R-:W-:Y:S02]  /*d6b0*/  F2FP.BF16.PACK_AB R20, R20, R160 ;  /* 0x000000a01414723e */ /* 0x000fe400000010ff */
[----:B------:R-:W-:Y:S02]  /*d6c0*/  F2FP.BF16.PACK_AB R27, R27, R162 ;  /* 0x000000a21b1b723e */ /* 0x000fe400000010ff */
[----:B------:R-:W-:Y:S02]  /*d6d0*/  F2FP.BF16.PACK_AB R19, R19, R168 ;  /* 0x000000a81313723e */ /* 0x000fe400000010ff */
[----:B------:R-:W-:Y:S02]  /*d6e0*/  F2FP.BF16.PACK_AB R16, R16, R170 ;  /* 0x000000aa1010723e */ /* 0x000fe400000010ff */
[----:B------:R-:W-:Y:S02]  /*d6f0*/  F2FP.BF16.PACK_AB R12, R12, R180 ;  /* 0x000000b40c0c723e */ /* 0x000fe400000010ff */
[----:B------:R-:W-:-:S02]  /*d700*/  F2FP.BF16.PACK_AB R11, R183, R182 ;  /* 0x000000b6b70b723e */ /* 0x000fc400000010ff */
[----:B------:R-:W-:Y:S01]  /*d710*/  F2FP.BF16.PACK_AB R13, R13, R172 ;  /* 0x000000ac0d0d723e */ /* 0x000fe200000010ff */
[----:B------:R1:W-:Y:S01]  /*d720*/  STS [R2+0x80], R5 ;  /* 0x0000800502007388 */ /* 0x0003e20000000800 */
[----:B------:R-:W-:Y:S02]  /*d730*/  F2FP.BF16.PACK_AB R15, R15, R174 ;  /* 0x000000ae0f0f723e */ /* 0x000fe400000010ff */
[----:B------:R-:W-:Y:S01]  /*d740*/  F2FP.BF16.PACK_AB R10, R177, R176 ;  /* 0x000000b0b10a723e */ /* 0x000fe200000010ff */
[----:B------:R-:W-:Y:S01]  /*d750*/  STS [R2+0x480], R7 ;  /* 0x0004800702007388 */ /* 0x000fe20000000800 */
[----:B------:R-:W-:Y:S02]  /*d760*/  F2FP.BF16.PACK_AB R9, R179, R178 ;  /* 0x000000b2b309723e */ /* 0x000fe400000010ff */
[----:B------:R-:W-:Y:S01]  /*d770*/  ISETP.NE.U32.AND P0, PT, RZ, c[0x0][0x500], PT ;  /* 0x00014000ff007a0c */ /* 0x000fe20003f05070 */
[----:B------:R3:W-:Y:S03]  /*d780*/  STS [R3+0x80], R8 ;  /* 0x0000800803007388 */ /* 0x0007e60000000800 */
[----:B------:R-:W-:Y:S01]  /*d790*/  ISETP.NE.AND.EX P0, PT, RZ, c[0x0][0x504], PT, P0 ;  /* 0x00014100ff007a0c */ /* 0x000fe20003f05300 */
[----:B------:R-:W-:Y:S04]  /*d7a0*/  STS [R3+0x480], R30 ;  /* 0x0004801e03007388 */ /* 0x000fe80000000800 */
[----:B------:R-:W-:Y:S04]  /*d7b0*/  STS [R2+0x2080], R34 ;  /* 0x0020802202007388 */ /* 0x000fe80000000800 */
[----:B------:R4:W-:Y:S04]  /*d7c0*/  STS [R2+0x2480], R122 ;  /* 0x0024807a02007388 */ /* 0x0009e80000000800 */
[----:B------:R-:W-:Y:S01]  /*d7d0*/  STS [R3+0x2080], R33 ;  /* 0x0020802103007388 */ /* 0x000fe20000000800 */
[----:B-1----:R-:W-:-:S03]  /*d7e0*/  IMAD.MOV.U32 R5, RZ, RZ, 0x20 ;  /* 0x00000020ff057424 */ /* 0x002fc600078e00ff */
[----:B------:R1:W-:Y:S02]  /*d7f0*/  STS [R3+0x2480], R130 ;  /* 0x0024808203007388 */ /* 0x0003e40000000800 */
[----:B---3--:R-:W-:Y:S02]  /*d800*/  SEL R8, R5, 0xffffffe0, !P1 ;  /* 0xffffffe005087807 */ /* 0x008fe40004800000 */
[----:B------:R-:W-:-:S03]  /*d810*/  ISETP.NE.U32.AND P1, PT, RZ, c[0x0][0x508], PT ;  /* 0x00014200ff007a0c */ /* 0x000fc60003f25070 */
[----:B------:R-:W-:Y:S01]  /*d820*/  IMAD.IADD R5, R2, 0x1, R8 ;  /* 0x0000000102057824 */ /* 0x000fe200078e0208 */
[----:B------:R-:W-:Y:S01]  /*d830*/  ISETP.NE.AND.EX P1, PT, RZ, c[0x0][0x50c], PT, P1 ;  /* 0x00014300ff007a0c */ /* 0x000fe20003f25310 */
[----:B------:R-:W-:-:S03]  /*d840*/  IMAD.IADD R4, R8, 0x1, R3 ;  /* 0x0000000108047824 */ /* 0x000fc600078e0203 */
[----:B------:R-:W-:Y:S01]  /*d850*/  STS [R5+0x80], R29 ;  /* 0x0000801d05007388 */ /* 0x000fe20000000800 */
[----:B----4-:R-:W-:-:S03]  /*d860*/  IADD3 R2, R8, 0x400, R0 ;  /* 0x0000040008027810 */ /* 0x010fc60007ffe000 */
[----:B------:R-:W-:Y:S02]  /*d870*/  STS [R5+0x480], R28 ;  /* 0x0004801c05007388 */ /* 0x000fe40000000800 */
[C---:B------:R-:W-:Y:S02]  /*d880*/  IMAD.IADD R7, R6.reuse, 0x1, R2 ;  /* 0x0000000106077824 */ /* 0x040fe400078e0202 */
[----:B------:R-:W-:Y:S01]  /*d890*/  STS [R4+0x80], R14 ;  /* 0x0000800e04007388 */ /* 0x000fe20000000800 */
[----:B------:R-:W-:-:S03]  /*d8a0*/  IMAD.IADD R2, R6, 0x1, R0 ;  /* 0x0000000106027824 */ /* 0x000fc600078e0200 */
[----:B------:R-:W-:Y:S01]  /*d8b0*/  STS [R4+0x480], R26 ;  /* 0x0004801a04007388 */ /* 0x000fe20000000800 */
[----:B-1----:R-:W-:-:S03]  /*d8c0*/  IMAD.IADD R3, R8, 0x1, R2 ;  /* 0x0000000108037824 */ /* 0x002fc600078e0202 */
[----:B------:R-:W-:Y:S04]  /*d8d0*/  STS [R5+0x2080], R32 ;  /* 0x0020802005007388 */ /* 0x000fe80000000800 */
[----:B------:R-:W-:Y:S04]  /*d8e0*/  STS [R5+0x2480], R142 ;  /* 0x0024808e05007388 */ /* 0x000fe80000000800 */
[----:B------:R-:W-:Y:S04]  /*d8f0*/  STS [R4+0x2080], R31 ;  /* 0x0020801f04007388 */ /* 0x000fe80000000800 */
[----:B------:R-:W-:Y:S04]  /*d900*/  STS [R4+0x2480], R146 ;  /* 0x0024809204007388 */ /* 0x000fe80000000800 */
[----:B------:R-:W-:Y:S04]  /*d910*/  STS [R0], R25 ;  /* 0x0000001900007388 */ /* 0x000fe80000000800 */
[----:B------:R-:W-:Y:S04]  /*d920*/  STS [R0+0x400], R24 ;  /* 0x0004001800007388 */ /* 0x000fe80000000800 */
[----:B------:R-:W-:Y:S04]  /*d930*/  STS [R2], R21 ;  /* 0x0000001502007388 */ /* 0x000fe80000000800 */
[----:B------:R-:W-:Y:S04]  /*d940*/  STS [R2+0x400], R17 ;  /* 0x0004001102007388 */ /* 0x000fe80000000800 */
[----:B------:R-:W-:Y:S04]  /*d950*/  STS [R0+0x2000], R23 ;  /* 0x0020001700007388 */ /* 0x000fe80000000800 */
[----:B------:R1:W-:Y:S04]  /*d960*/  STS [R0+0x2400], R22 ;  /* 0x0024001600007388 */ /* 0x0003e80000000800 */
[----:B------:R-:W-:Y:S04]  /*d970*/  STS [R2+0x2000], R20 ;  /* 0x0020001402007388 */ /* 0x000fe80000000800 */
[----:B------:R3:W-:Y:S01]  /*d980*/  STS [R2+0x2400], R27 ;  /* 0x0024001b02007388 */ /* 0x0007e20000000800 */
[----:B-1----:R-:W-:-:S05]  /*d990*/  IMAD.IADD R0, R8, 0x1, R0 ;  /* 0x0000000108007824 */ /* 0x002fca00078e0200 */
[----:B------:R-:W-:Y:S01]  /*d9a0*/  STS [R0], R19 ;  /* 0x0000001300007388 */ /* 0x000fe20000000800 */
[----:B---3--:R-:W-:-:S03]  /*d9b0*/  IMAD.MOV.U32 R2, RZ, RZ, 0x4 ;  /* 0x00000004ff027424 */ /* 0x008fc600078e00ff */
[----:B------:R-:W-:Y:S04]  /*d9c0*/  STS [R0+0x400], R16 ;  /* 0x0004001000007388 */ /* 0x000fe80000000800 */
[----:B------:R-:W-:Y:S04]  /*d9d0*/  STS [R3], R12 ;  /* 0x0000000c03007388 */ /* 0x000fe80000000800 */
[----:B------:R-:W-:Y:S04]  /*d9e0*/  STS [R7], R11 ;  /* 0x0000000b07007388 */ /* 0x000fe80000000800 */
[----:B------:R-:W-:Y:S04]  /*d9f0*/  STS [R0+0x2000], R13 ;  /* 0x0020000d00007388 */ /* 0x000fe80000000800 */
[----:B------:R1:W-:Y:S04]  /*da00*/  STS [R0+0x2400], R15 ;  /* 0x0024000f00007388 */ /* 0x0003e80000000800 */
[----:B------:R3:W-:Y:S04]  /*da10*/  STS [R3+0x2000], R10 ;  /* 0x0020000a03007388 */ /* 0x0007e80000000800 */
[----:B------:R4:W-:Y:S01]  /*da20*/  STS [R7+0x2000], R9 ;  /* 0x0020000907007388 */ /* 0x0009e20000000800 */
[----:B--2---:R-:W-:-:S03]  /*da30*/  IMAD.WIDE R4, R43, R2, c[0x0][0x500] ;  /* 0x000140002b047625 */ /* 0x004fc600078e0202 */
[----:B------:R-:W-:Y:S06]  /*da40*/  BAR.SYNC.DEFER_BLOCKING 0x1, 0x80 ;  /* 0x0042000000007b1d */ /* 0x000fec0000010000 */
[----:B-1----:R-:W2:Y:S01]  /*da50*/  @P0 LDG.E R0, [R4.64] ;  /* 0x0000000804000981 */ /* 0x002ea2000c1e1900 */
[----:B------:R-:W-:Y:S02]  /*da60*/  IMAD.MOV.U32 R17, RZ, RZ, c[0x0][0x388] ;  /* 0x0000e200ff117624 */ /* 0x000fe400078e00ff */
[----:B---3--:R-:W-:-:S05]  /*da70*/  @P1 IMAD.WIDE R2, R43, R2, c[0x0][0x508] ;  /* 0x000142002b021625 */ /* 0x008fca00078e0202 */
[----:B------:R1:W5:Y:S02]  /*da80*/  @P1 LDG.E R17, [R2.64] ;  /* 0x0000000802111981 */ /* 0x000364000c1e1900 */
[----:B-1----:R-:W-:Y:S02]  /*da90*/  CS2R R2, SRZ ;  /* 0x0000000000027805 */ /* 0x002fe4000001ff00 */
[--C-:B--2---:R-:W-:Y:S01]  /*daa0*/  @P0 SHF.R.S32.HI R3, RZ, 0x1f, R0.reuse ;  /* 0x0000001fff030819 */ /* 0x104fe20000011400 */
[----:B------:R-:W-:Y:S01]  /*dab0*/  @P0 IMAD.MOV.U32 R2, RZ, RZ, R0 ;  /* 0x000000ffff020224 */ /* 0x000fe200078e0000 */
[----:B------:R-:W-:Y:S05]  /*dac0*/  @P1 BRA `(.L_x_35) ;  /* 0x0000004000001947 */ /* 0x000fea0003800000 */
[----:B----4-:R-:W-:Y:S05]  /*dad0*/  @!P0 BRA `(.L_x_35) ;  /* 0x0000003000008947 */ /* 0x010fea0003800000 */
[----:B------:R-:W2:Y:S04]  /*dae0*/  LDG.E R6, [R4.64] ;  /* 0x0000000804067981 */ /* 0x000ea8000c1e1900 */
[----:B------:R-:W2:Y:S02]  /*daf0*/  LDG.E R0, [R4.64+0x4] ;  /* 0x0000040804007981 */ /* 0x000ea4000c1e1900 */
[----:B--2--5:R-:W-:-:S02]  /*db00*/  IADD3 R17, -R6, R0, RZ ;  /* 0x0000000006117210 */ /* 0x024fc40007ffe1ff */
.L_x_35:
[----:B----4-:R-:W-:Y:S01]  /*db10*/  IMAD.MOV.U32 R4, RZ, RZ, c[0x0][0x4e8] ;  /* 0x00013a00ff047624 */ /* 0x010fe200078e00ff */
[----:B------:R-:W-:Y:S01]  /*db20*/  LEA.HI R6, R18, R18, RZ, 0x1 ;  /* 0x0000001212067211 */ /* 0x000fe200078f08ff */
[----:B------:R-:W1:Y:S01]  /*db30*/  S2R R19, SR_CTAID.Y ;  /* 0x0000000000137919 */ /* 0x000e620000002600 */
[----:B------:R-:W-:Y:S01]  /*db40*/  LEA.HI R20, R42, R41, RZ, 0x3 ;  /* 0x000000292a147211 */ /* 0x000fe200078f18ff */
[----:B------:R-:W-:Y:S01]  /*db50*/  IMAD R7, R3, c[0x0][0x3a0], RZ ;  /* 0x0000e80003077a24 */ /* 0x000fe200078e02ff */
[----:B------:R-:W-:Y:S01]  /*db60*/  LOP3.LUT R0, R6, 0x1ffffffe, RZ, 0xc0, !PT ;  /* 0x1ffffffe06007812 */ /* 0x000fe200078ec0ff */
[----:B------:R-:W2:Y:S01]  /*db70*/  S2R R23, SR_CTAID.X ;  /* 0x0000000000177919 */ /* 0x000ea20000002500 */
[----:B------:R-:W-:Y:S01]  /*db80*/  ISETP.NE.AND P2, PT, R4, 0x1, PT ;  /* 0x000000010400780c */ /* 0x000fe20003f45270 */
[----:B------:R-:W-:Y:S01]  /*db90*/  IMAD.SHL.U32 R8, R6, 0x20, RZ ;  /* 0x0000002006087824 */ /* 0x000fe200078e00ff */
[----:B------:R-:W-:Y:S01]  /*dba0*/  LOP3.LUT R4, R36, 0xffffffe0, RZ, 0xc0, !PT ;  /* 0xffffffe024047812 */ /* 0x000fe200078ec0ff */
[----:B------:R-:W-:Y:S01]  /*dbb0*/  IMAD.IADD R10, R18, 0x1, -R0 ;  /* 0x00000001120a7824 */ /* 0x000fe200078e0a00 */
[----:B------:R-:W-:Y:S01]  /*dbc0*/  SHF.R.S32.HI R9, RZ, 0x1f, R35 ;  /* 0x0000001fff097819 */ /* 0x000fe20000011423 */
[----:B------:R-:W-:Y:S01]  /*dbd0*/  IMAD R6, R2, c[0x0][0x3a4], R7 ;  /* 0x0000e90002067a24 */ /* 0x000fe200078e0207 */
[----:B------:R-:W-:Y:S01]  /*dbe0*/  LOP3.LUT R5, R20, 0xfffffff8, RZ, 0xc0, !PT ;  /* 0xfffffff814057812 */ /* 0x000fe200078ec0ff */
[----:B------:R-:W-:Y:S01]  /*dbf0*/  IMAD.IADD R0, R41, 0x1, -R4 ;  /* 0x0000000129007824 */ /* 0x000fe200078e0a04 */
[----:B------:R-:W-:-:S02]  /*dc00*/  LEA.HI R9, R9, R35, RZ, 0x2 ;  /* 0x0000002309097211 */ /* 0x000fc400078f10ff */
[----:B------:R-:W-:Y:S01]  /*dc10*/  LOP3.LUT R8, R8, 0xffffffc0, RZ, 0xc0, !PT ;  /* 0xffffffc008087812 */ /* 0x000fe200078ec0ff */
[----:B------:R-:W-:Y:S01]  /*dc20*/  IMAD.IADD R13, R41, 0x1, -R5 ;  /* 0x00000001290d7824 */ /* 0x000fe200078e0a05 */
[----:B------:R-:W-:Y:S01]  /*dc30*/  SHF.R.S32.HI R11, RZ, 0x1f, R0 ;  /* 0x0000001fff0b7819 */ /* 0x000fe20000011400 */
[----:B------:R-:W-:Y:S01]  /*dc40*/  IMAD.WIDE.U32 R4, R2, c[0x0][0x3a0], RZ ;  /* 0x0000e80002047a25 */ /* 0x000fe200078e00ff */
[----:B------:R-:W-:Y:S02]  /*dc50*/  LOP3.LUT R9, R9, 0xffffffc, RZ, 0xc0, !PT ;  /* 0x0ffffffc09097812 */ /* 0x000fe400078ec0ff */
[----:B------:R-:W-:Y:S01]  /*dc60*/  LEA.HI R7, R11, R0, RZ, 0x2 ;  /* 0x000000000b077211 */ /* 0x000fe200078f10ff */
[----:B------:R-:W-:Y:S01]  /*dc70*/  IMAD.IADD R5, R5, 0x1, R6 ;  /* 0x0000000105057824 */ /* 0x000fe200078e0206 */
[----:B------:R-:W-:Y:S01]  /*dc80*/  LOP3.LUT P1, RZ, R0, 0x3, RZ, 0xc0, !PT ;  /* 0x0000000300ff7812 */ /* 0x000fe2000782c0ff */
[----:B------:R-:W-:Y:S01]  /*dc90*/  IMAD.IADD R0, R35, 0x1, -R9 ;  /* 0x0000000123007824 */ /* 0x000fe200078e0a09 */
[----:B------:R-:W-:Y:S01]  /*dca0*/  SHF.R.S32.HI R6, RZ, 0x2, R7 ;  /* 0x00000002ff067819 */ /* 0x000fe20000011407 */
[----:B------:R-:W-:Y:S01]  /*dcb0*/  IMAD R8, R10, 0x8, R8 ;  /* 0x000000080a087824 */ /* 0x000fe200078e0208 */
[----:B-1----:R-:W-:Y:S01]  /*dcc0*/  SHF.R.S32.HI R7, RZ, 0x1f, R19 ;  /* 0x0000001fff077819 */ /* 0x002fe20000011413 */
[----:B------:R-:W-:Y:S01]  /*dcd0*/  IMAD.WIDE.U32 R14, R19, c[0x0][0x490], R2 ;  /* 0x00012400130e7a25 */ /* 0x000fe200078e0002 */
[----:B------:R-:W-:-:S02]  /*dce0*/  SHF.R.S32.HI R20, RZ, 0x3, R20 ;  /* 0x00000003ff147819 */ /* 0x000fc40000011414 */
[----:B------:R-:W-:Y:S01]  /*dcf0*/  LEA.HI R22, R42, R41, RZ, 0x6 ;  /* 0x000000292a167211 */ /* 0x000fe200078f30ff */
[----:B------:R-:W-:Y:S02]  /*dd00*/  IMAD R16, R0, 0x10, R6 ;  /* 0x0000001000107824 */ /* 0x000fe400078e0206 */
[C---:B------:R-:W-:Y:S02]  /*dd10*/  IMAD R9, R7.reuse, c[0x0][0x490], RZ ;  /* 0x0001240007097a24 */ /* 0x040fe400078e02ff */
[----:B------:R-:W-:Y:S02]  /*dd20*/  IMAD.IADD R0, R16, 0x1, R8 ;  /* 0x0000000110007824 */ /* 0x000fe400078e0208 */
[----:B------:R-:W-:Y:S02]  /*dd30*/  IMAD R12, R7, c[0x0][0x3e8], RZ ;  /* 0x0000fa00070c7a24 */ /* 0x000fe400078e02ff */
[----:B------:R-:W-:Y:S02]  /*dd40*/  IMAD.SHL.U32 R7, R20, 0x40, RZ ;  /* 0x0000004014077824 */ /* 0x000fe400078e00ff */
[----:B--2---:R-:W-:-:S02]  /*dd50*/  IMAD R6, R23, 0x80, R0 ;  /* 0x0000008017067824 */ /* 0x004fc400078e0200 */
[----:B------:R-:W-:Y:S01]  /*dd60*/  IMAD R9, R19, c[0x0][0x494], R9 ;  /* 0x0001250013097a24 */ /* 0x000fe200078e0209 */
[----:B------:R-:W-:Y:S01]  /*dd70*/  LOP3.LUT R7, R7, 0x1c0, RZ, 0xc0, !PT ;  /* 0x000001c007077812 */ /* 0x000fe200078ec0ff */
[----:B------:R-:W-:Y:S02]  /*dd80*/  IMAD.SHL.U32 R8, R13, 0x8, RZ ;  /* 0x000000080d087824 */ /* 0x000fe400078e00ff */
[----:B------:R-:W-:-:S03]  /*dd90*/  @P2 IMAD.HI.U32 R10, R6, c[0x0][0x4ec], RZ ;  /* 0x00013b00060a2a27 */ /* 0x000fc600078e00ff */
[----:B------:R-:W-:Y:S01]  /*dda0*/  LOP3.LUT R11, R7, 0x38, R8, 0xf8, !PT ;  /* 0x00000038070b7812 */ /* 0x000fe200078ef808 */
[----:B------:R-:W-:Y:S01]  /*ddb0*/  IMAD.WIDE.U32 R2, R19, c[0x0][0x3e8], R4 ;  /* 0x0000fa0013027a25 */ /* 0x000fe200078e0004 */
[----:B------:R-:W-:Y:S02]  /*ddc0*/  SHF.R.U32.HI R7, RZ, 0x3, R7 ;  /* 0x00000003ff077819 */ /* 0x000fe40000011607 */
[----:B------:R-:W-:Y:S01]  /*ddd0*/  ISETP.GE.AND P6, PT, R8, c[0x0][0x3c8], PT ;  /* 0x0000f20008007a0c */ /* 0x000fe20003fc6270 */
[----:B------:R-:W-:Y:S01]  /*dde0*/  IMAD.IADD R5, R15, 0x1, R9 ;  /* 0x000000010f057824 */ /* 0x000fe200078e0209 */
[----:B------:R-:W-:Y:S01]  /*ddf0*/  SHF.R.S32.HI R9, RZ, 0x1f, R43 ;  /* 0x0000001fff097819 */ /* 0x000fe2000001142b */
[----:B------:R-:W-:Y:S01]  /*de00*/  IMAD.MOV.U32 R0, RZ, RZ, R6 ;  /* 0x000000ffff007224 */ /* 0x000fe200078e0006 */
[----:B------:R-:W-:Y:S01]  /*de10*/  @P2 SHF.R.U32.HI R0, RZ, c[0x0][0x4f0], R10 ;  /* 0x00013c00ff002a19 */ /* 0x000fe2000001160a */
[----:B------:R-:W-:Y:S01]  /*de20*/  IMAD R12, R19, c[0x0][0x3ec], R12 ;  /* 0x0000fb00130c7a24 */ /* 0x000fe200078e020c */
[----:B------:R-:W-:Y:S01]  /*de30*/  SEL R9, R9, RZ, !P0 ;  /* 0x000000ff09097207 */ /* 0x000fe20004000000 */
[----:B------:R-:W-:Y:S01]  /*de40*/  IMAD.MOV.U32 R4, RZ, RZ, R14 ;  /* 0x000000ffff047224 */ /* 0x000fe200078e000e */
[----:B------:R-:W-:Y:S01]  /*de50*/  SEL R10, R43, RZ, !P0 ;  /* 0x000000ff2b0a7207 */ /* 0x000fe20004000000 */
[----:B------:R-:W-:Y:S01]  /*de60*/  IMAD.IADD R3, R3, 0x1, R12 ;  /* 0x0000000103037824 */ /* 0x000fe200078e020c */
[----:B------:R-:W-:Y:S01]  /*de70*/  LOP3.LUT R21, R11, R7, RZ, 0x3c, !PT ;  /* 0x000000070b157212 */ /* 0x000fe200078e3cff */
[----:B------:R-:W-:Y:S01]  /*de80*/  IMAD R7, R13, 0x10, R20 ;  /* 0x000000100d077824 */ /* 0x000fe200078e0214 */
[----:B------:R-:W-:Y:S01]  /*de90*/  SHF.R.S32.HI R53, RZ, 0x1f, R8 ;  /* 0x0000001fff357819 */ /* 0x000fe20000011408 */
[----:B------:R-:W-:-:S02]  /*dea0*/  IMAD.MOV R12, RZ, RZ, -R0 ;  /* 0x000000ffff0c7224 */ /* 0x000fc400078e0a00 */
[----:B------:R-:W-:Y:S02]  /*deb0*/  IMAD R13, R9, c[0x0][0x498], RZ ;  /* 0x00012600090d7a24 */ /* 0x000fe400078e02ff */
[----:B------:R-:W-:-:S04]  /*dec0*/  IMAD.WIDE.U32 R4, R10, c[0x0][0x498], R4 ;  /* 0x000126000a047a25 */ /* 0x000fc800078e0004 */
[----:B------:R-:W-:Y:S01]  /*ded0*/  IMAD R11, R23, 0x80, R7 ;  /* 0x00000080170b7824 */ /* 0x000fe200078e0207 */
[----:B------:R-:W-:Y:S01]  /*dee0*/  IADD3 R4, P0, R0, R4, RZ ;  /* 0x0000000400047210 */ /* 0x000fe20007f1e0ff */
[----:B------:R-:W-:Y:S02]  /*def0*/  IMAD R7, R12, c[0x0][0x4e8], R6 ;  /* 0x00013a000c077a24 */ /* 0x000fe400078e0206 */
[----:B------:R-:W-:Y:S01]  /*df00*/  IMAD R12, R10, c[0x0][0x49c], R13 ;  /* 0x000127000a0c7a24 */ /* 0x000fe200078e020d */
[----:B------:R-:W-:Y:S01]  /*df10*/  SHF.R.S32.HI R13, RZ, 0x1f, R0 ;  /* 0x0000001fff0d7819 */ /* 0x000fe20000011400 */
[----:B------:R-:W-:Y:S01]  /*df20*/  IMAD R0, R9, c[0x0][0x3f0], RZ ;  /* 0x0000fc0009007a24 */ /* 0x000fe200078e02ff */
[----:B------:R-:W-:Y:S01]  /*df30*/  SHF.R.S32.HI R9, RZ, 0x1f, R7 ;  /* 0x0000001fff097819 */ /* 0x000fe20000011407 */
[----:B------:R-:W-:Y:S01]  /*df40*/  @P2 IMAD.HI.U32 R14, R11, c[0x0][0x4ec], RZ ;  /* 0x00013b000b0e2a27 */ /* 0x000fe200078e00ff */
[----:B------:R-:W-:-:S03]  /*df50*/  IADD3.X R5, R13, R5, R12, P0, !PT ;  /* 0x000000050d057210 */ /* 0x000fc600007fe40c */
[----:B------:R-:W-:Y:S02]  /*df60*/  IMAD R12, R10, c[0x0][0x3f4], R0 ;  /* 0x0000fd000a0c7a24 */ /* 0x000fe400078e0200 */
[----:B------:R-:W-:Y:S02]  /*df70*/  IMAD R0, R9, c[0x0][0x488], RZ ;  /* 0x0001220009007a24 */ /* 0x000fe400078e02ff */
[----:B------:R-:W-:Y:S01]  /*df80*/  IMAD.MOV.U32 R6, RZ, RZ, R11 ;  /* 0x000000ffff067224 */ /* 0x000fe200078e000b */
[----:B------:R-:W-:Y:S01]  /*df90*/  @P2 SHF.R.U32.HI R6, RZ, c[0x0][0x4f0], R14 ;  /* 0x00013c00ff062a19 */ /* 0x000fe2000001160e */
[----:B------:R-:W-:-:S04]  /*dfa0*/  IMAD.WIDE.U32 R4, R7, c[0x0][0x488], R4 ;  /* 0x0001220007047a25 */ /* 0x000fc800078e0004 */
[----:B------:R-:W-:Y:S01]  /*dfb0*/  IMAD R9, R7, c[0x0][0x48c], R0 ;  /* 0x0001230007097a24 */ /* 0x000fe200078e0200 */
[----:B------:R-:W-:Y:S01]  /*dfc0*/  LEA R7, P0, R4, c[0x0][0x450], 0x2 ;  /* 0x0001140004077a11 */ /* 0x000fe200078010ff */
[----:B------:R-:W-:Y:S01]  /*dfd0*/  IMAD.WIDE.U32 R2, R10, c[0x0][0x3f0], R2 ;  /* 0x0000fc000a027a25 */ /* 0x000fe200078e0002 */
[----:B------:R-:W-:-:S03]  /*dfe0*/  SHF.R.S32.HI R10, RZ, 0x1f, R6 ;  /* 0x0000001fff0a7819 */ /* 0x000fc60000011406 */
[----:B------:R-:W-:Y:S01]  /*dff0*/  IMAD.IADD R5, R5, 0x1, R9 ;  /* 0x0000000105057824 */ /* 0x000fe200078e0209 */
[----:B------:R-:W-:Y:S01]  /*e000*/  SHFL.IDX PT, R14, R7, 0x1, 0x1c1f ;  /* 0x003c1f00070e7f89 */ /* 0x000fe200000e0000 */
[----:B------:R-:W-:Y:S02]  /*e010*/  IMAD R0, R10, c[0x0][0x3e0], RZ ;  /* 0x0000f8000a007a24 */ /* 0x000fe400078e02ff */
[----:B------:R-:W-:Y:S01]  /*e020*/  IMAD.MOV R18, RZ, RZ, -R6 ;  /* 0x000000ffff127224 */ /* 0x000fe200078e0a06 */
[----:B------:R-:W-:Y:S01]  /*e030*/  LEA.HI.X R4, R4, c[0x0][0x454], R5, 0x2, P0 ;  /* 0x0001150004047a11 */ /* 0x000fe200000f1405 */
[----:B------:R-:W-:Y:S01]  /*e040*/  IMAD R9, R6, c[0x0][0x3e4], R0 ;  /* 0x0000f90006097a24 */ /* 0x000fe200078e0200 */
[----:B------:R-:W-:Y:S01]  /*e050*/  SHFL.IDX PT, R10, R7, 0x3, 0x1c1f ;  /* 0x007c1f00070a7f89 */ /* 0x000fe200000e0000 */
[----:B------:R-:W-:Y:S02]  /*e060*/  IMAD.IADD R3, R3, 0x1, R12 ;  /* 0x0000000103037824 */ /* 0x000fe400078e020c */
[----:B-----5:R-:W-:Y:S01]  /*e070*/  IMAD R0, R17, c[0x0][0x4e8], RZ ;  /* 0x00013a0011007a24 */ /* 0x020fe200078e02ff */
[----:B------:R-:W-:Y:S01]  /*e080*/  SHFL.IDX PT, R15, R4, 0x1, 0x1c1f ;  /* 0x003c1f00040f7f89 */ /* 0x000fe200000e0000 */
[----:B------:R-:W-:-:S02]  /*e090*/  IMAD R5, R23, 0x80, R16 ;  /* 0x0000008017057824 */ /* 0x000fc400078e0210 */
[----:B------:R-:W-:Y:S01]  /*e0a0*/  IMAD R18, R18, c[0x0][0x4e8], R11 ;  /* 0x00013a0012127a24 */ /* 0x000fe200078e020b */
[----:B------:R-:W-:Y:S01]  /*e0b0*/  SHFL.IDX PT, R16, R7, RZ, 0x1c1f ;  /* 0x001c1fff07107589 */ /* 0x000fe200000e0000 */
[----:B------:R-:W-:Y:S01]  /*e0c0*/  IMAD.WIDE.U32 R2, R6, c[0x0][0x3e0], R2 ;  /* 0x0000f80006027a25 */ /* 0x000fe200078e0002 */
[-C--:B------:R-:W-:Y:S02]  /*e0d0*/  ISETP.GE.OR P4, PT, R5, R0.reuse, P1 ;  /* 0x000000000500720c */ /* 0x080fe40000f86670 */
[----:B------:R-:W1:Y:S01]  /*e0e0*/  SHFL.IDX PT, R17, R4, RZ, 0x1c1f ;  /* 0x001c1fff04117589 */ /* 0x000e6200000e0000 */
[----:B------:R-:W-:Y:S01]  /*e0f0*/  SHF.R.S32.HI R6, RZ, 0x1f, R18 ;  /* 0x0000001fff067819 */ /* 0x000fe20000011412 */
[----:B------:R-:W-:Y:S01]  /*e100*/  IMAD.IADD R3, R3, 0x1, R9 ;  /* 0x0000000103037824 */ /* 0x000fe200078e0209 */
[----:B------:R-:W-:Y:S01]  /*e110*/  IADD3 R9, R5, 0x8, RZ ;  /* 0x0000000805097810 */ /* 0x000fe20007ffe0ff */
[----:B------:R2:W-:Y:S02]  /*e120*/  SHFL.IDX PT, R12, R7, 0x2, 0x1c1f ;  /* 0x005c1f00070c7f89 */ /* 0x0005e400000e0000 */
[----:B------:R-:W-:Y:S01]  /*e130*/  IMAD R6, R6, c[0x0][0x3d8], RZ ;  /* 0x0000f60006067a24 */ /* 0x000fe200078e02ff */
[----:B------:R-:W-:Y:S01]  /*e140*/  ISETP.GE.OR P3, PT, R9, R0, P1 ;  /* 0x000000000900720c */ /* 0x000fe20000f66670 */
[----:B------:R-:W3:Y:S01]  /*e150*/  SHFL.IDX PT, R13, R4, 0x2, 0x1c1f ;  /* 0x005c1f00040d7f89 */ /* 0x000ee200000e0000 */
[----:B------:R-:W-:-:S02]  /*e160*/  IMAD.SHL.U32 R9, R22, 0x8, RZ ;  /* 0x0000000816097824 */ /* 0x000fc400078e00ff */
[C---:B------:R-:W-:Y:S01]  /*e170*/  IMAD R19, R18.reuse, c[0x0][0x3dc], R6 ;  /* 0x0000f70012137a24 */ /* 0x040fe200078e0206 */
[----:B------:R4:W3:Y:S04]  /*e180*/  SHFL.IDX PT, R11, R4, 0x3, 0x1c1f ;  /* 0x007c1f00040b7f89 */ /* 0x0008e800000e0000 */
[----:B-1----:R-:W-:Y:S01]  /*e190*/  @!P4 ST.E [R16.64], R37 ;  /* 0x000000251000c985 */ /* 0x002fe2000c101908 */
[----:B--2---:R-:W-:Y:S01]  /*e1a0*/  IMAD.WIDE.U32 R6, R18, c[0x0][0x3d8], R2 ;  /* 0x0000f60012067a25 */ /* 0x004fe200078e0002 */
[----:B------:R-:W-:Y:S02]  /*e1b0*/  IADD3 R18, R5, 0x48, RZ ;  /* 0x0000004805127810 */ /* 0x000fe40007ffe0ff */
[----:B------:R-:W-:Y:S01]  /*e1c0*/  @!P3 ST.E [R14.64], R38 ;  /* 0x000000260e00b985 */ /* 0x000fe2000c101908 */
[----:B------:R-:W-:-:S02]  /*e1d0*/  IMAD.IADD R3, R7, 0x1, R19 ;  /* 0x0000000107037824 */ /* 0x000fc400078e0213 */
[----:B------:R-:W-:Y:S01]  /*e1e0*/  IMAD R2, R23, 0x80, R20 ;  /* 0x0000008017027824 */ /* 0x000fe200078e0214 */
[----:B----4-:R-:W-:Y:S02]  /*e1f0*/  IADD3 R4, R5, 0x40, RZ ;  /* 0x0000004005047810 */ /* 0x010fe40007ffe0ff */
[----:B------:R-:W-:Y:S02]  /*e200*/  LOP3.LUT R5, R21, 0x7ffffe00, R9, 0xf8, !PT ;  /* 0x7ffffe0015057812 */ /* 0x000fe400078ef809 */
[-C--:B------:R-:W-:Y:S02]  /*e210*/  ISETP.GE.OR P2, PT, R4, R0.reuse, P1 ;  /* 0x000000000400720c */ /* 0x080fe40000f46670 */
[----:B------:R-:W-:Y:S01]  /*e220*/  LEA R4, P0, R6, c[0x0][0x380], 0x1 ;  /* 0x0000e00006047a11 */ /* 0x000fe200078008ff */
[----:B------:R-:W-:Y:S01]  /*e230*/  IMAD.SHL.U32 R5, R5, 0x2, RZ ;  /* 0x0000000205057824 */ /* 0x000fe200078e00ff */
[-C--:B------:R-:W-:Y:S02]  /*e240*/  ISETP.GE.OR P1, PT, R18, R0.reuse, P1 ;  /* 0x000000001200720c */ /* 0x080fe40000f26670 */
[----:B------:R-:W-:Y:S01]  /*e250*/  LEA.HI.X R3, R6, c[0x0][0x384], R3, 0x1, P0 ;  /* 0x0000e10006037a11 */ /* 0x000fe200000f0c03 */
[----:B------:R-:W-:Y:S01]  /*e260*/  SHFL.IDX PT, R7, R4, 0x1, 0x181f ;  /* 0x00381f0004077f89 */ /* 0x000fe200000e0000 */
[----:B------:R-:W-:-:S02]  /*e270*/  ISETP.GE.OR P3, PT, R2, R0, P6 ;  /* 0x000000000200720c */ /* 0x000fc40003766670 */
[C---:B------:R-:W-:Y:S01]  /*e280*/  IADD3 R6, R2.reuse, 0x10, RZ ;  /* 0x0000001002067810 */ /* 0x040fe20007ffe0ff */
[----:B------:R-:W-:Y:S01]  /*e290*/  SHFL.IDX PT, R9, R3, RZ, 0x181f ;  /* 0x00181fff03097589 */ /* 0x000fe200000e0000 */
[C---:B------:R-:W-:Y:S02]  /*e2a0*/  IADD3 R32, R2.reuse, 0x40, RZ ;  /* 0x0000004002207810 */ /* 0x040fe40007ffe0ff */
[----:B------:R-:W-:Y:S01]  /*e2b0*/  IADD3 R54, R2, 0x60, RZ ;  /* 0x0000006002367810 */ /* 0x000fe20007ffe0ff */
[----:B---3--:R-:W-:Y:S01]  /*e2c0*/  @!P2 ST.E [R12.64], R39 ;  /* 0x000000270c00a985 */ /* 0x008fe2000c101908 */
[-C--:B------:R-:W-:Y:S02]  /*e2d0*/  ISETP.GE.OR P2, PT, R6, R0.reuse, P6 ;  /* 0x000000000600720c */ /* 0x080fe40003746670 */
[----:B------:R-:W-:Y:S01]  /*e2e0*/  IADD3 R6, R2, 0x20, RZ ;  /* 0x0000002002067810 */ /* 0x000fe20007ffe0ff */
[----:B------:R-:W1:Y:S04]  /*e2f0*/  SHFL.IDX PT, R12, R4, RZ, 0x181f ;  /* 0x00181fff040c7589 */ /* 0x000e6800000e0000 */
[----:B------:R2:W-:Y:S01]  /*e300*/  @!P1 ST.E [R10.64], R40 ;  /* 0x000000280a009985 */ /* 0x0005e2000c101908 */
[----:B------:R-:W-:-:S02]  /*e310*/  ISETP.GE.OR P1, PT, R6, R0, P6 ;  /* 0x000000000600720c */ /* 0x000fc40003726670 */
[----:B------:R-:W-:Y:S01]  /*e320*/  IADD3 R6, R2, 0x30, RZ ;  /* 0x0000003002067810 */ /* 0x000fe20007ffe0ff */
[----:B------:R-:W-:Y:S03]  /*e330*/  LDS.128 R24, [R5+0x80] ;  /* 0x0000800005187984 */ /* 0x000fe60000000c00 */
[----:B------:R-:W-:Y:S01]  /*e340*/  ISETP.GE.OR P0, PT, R6, R0, P6 ;  /* 0x000000000600720c */ /* 0x000fe20003706670 */
[----:B------:R-:W3:Y:S04]  /*e350*/  SHFL.IDX PT, R11, R3, 0x1, 0x181f ;  /* 0x00381f00030b7f89 */ /* 0x000ee800000e0000 */
[----:B------:R-:W4:Y:S04]  /*e360*/  SHFL.IDX PT, R14, R4, 0x2, 0x181f ;  /* 0x00581f00040e7f89 */ /* 0x000f2800000e0000 */
[----:B------:R-:W4:Y:S04]  /*e370*/  SHFL.IDX PT, R44, R3, 0x2, 0x181f ;  /* 0x00581f00032c7f89 */ /* 0x000f2800000e0000 */
[----:B------:R-:W4:Y:S01]  /*e380*/  SHFL.IDX PT, R15, R4, 0x3, 0x181f ;  /* 0x00781f00040f7f89 */ /* 0x000f2200000e0000 */
[----:B-1----:R-:W-:-:S03]  /*e390*/  @!P3 LEA R12, P5, R8, R12, 0x1 ;  /* 0x0000000c080cb211 */ /* 0x002fc600078a08ff */
[----:B------:R-:W-:Y:S01]  /*e3a0*/  LDS.128 R20, [R5+0x880] ;  /* 0x0008800005147984 */ /* 0x000fe20000000c00 */
[----:B------:R-:W-:Y:S02]  /*e3b0*/  @!P3 LEA.HI.X R13, R8, R9, R53, 0x1, P5 ;  /* 0x00000009080db211 */ /* 0x000fe400028f0c35 */
[----:B------:R-:W-:Y:S01]  /*e3c0*/  ISETP.GE.OR P5, PT, R32, R0, P6 ;  /* 0x000000002000720c */ /* 0x000fe200037a6670 */
[----:B------:R-:W-:Y:S01]  /*e3d0*/  LDS.128 R16, [R5+0x1080] ;  /* 0x0010800005107984 */ /* 0x000fe20000000c00 */
[----:B--2---:R-:W-:-:S03]  /*e3e0*/  @!P2 LEA R10, P4, R8, R7, 0x1 ;  /* 0x00000007080aa211 */ /* 0x004fc600078808ff */
[----:B------:R-:W1:Y:S01]  /*e3f0*/  SHFL.IDX PT, R45, R3, 0x3, 0x181f ;  /* 0x00781f00032d7f89 */ /* 0x000e6200000e0000 */
[----:B---3--:R-:W-:-:S03]  /*e400*/  @!P2 LEA.HI.X R11, R8, R11, R53, 0x1, P4 ;  /* 0x0000000b080ba211 */ /* 0x008fc600020f0c35 */
[----:B------:R-:W2:Y:S01]  /*e410*/  LDS.128 R28, [R5+0x1880] ;  /* 0x00188000051c7984 */ /* 0x000ea20000000c00 */
[----:B----4-:R-:W-:-:S03]  /*e420*/  @!P1 LEA R6, P4, R8, R14, 0x1 ;  /* 0x0000000e08069211 */ /* 0x010fc600078808ff */
[----:B------:R-:W-:Y:S01]  /*e430*/  LDS.128 R32, [R5+0x2080] ;  /* 0x0020800005207984 */ /* 0x000fe20000000c00 */
[--C-:B------:R-:W-:Y:S02]  /*e440*/  @!P1 LEA.HI.X R7, R8, R44, R53.reuse, 0x1, P4 ;  /* 0x0000002c08079211 */ /* 0x100fe400020f0c35 */
[----:B------:R-:W-:Y:S01]  /*e450*/  IADD3 R44, R2, 0x50, RZ ;  /* 0x00000050022c7810 */ /* 0x000fe20007ffe0ff */
[----:B------:R-:W-:Y:S01]  /*e460*/  LDS.128 R36, [R5+0x2880] ;  /* 0x0028800005247984 */ /* 0x000fe20000000c00 */
[----:B------:R-:W-:Y:S02]  /*e470*/  @!P0 LEA R14, P4, R8, R15, 0x1 ;  /* 0x0000000f080e8211 */ /* 0x000fe400078808ff */
[----:B------:R-:W-:Y:S01]  /*e480*/  IADD3 R2, R2, 0x70, RZ ;  /* 0x0000007002027810 */ /* 0x000fe20007ffe0ff */
[----:B------:R-:W-:Y:S04]  /*e490*/  LDS.128 R40, [R5+0x3080] ;  /* 0x0030800005287984 */ /* 0x000fe80000000c00 */
[----:B------:R-:W3:Y:S04]  /*e4a0*/  SHFL.IDX PT, R48, R4, 0x4, 0x181f ;  /* 0x00981f0004307f89 */ /* 0x000ee800000e0000 */
[----:B------:R-:W4:Y:S01]  /*e4b0*/  SHFL.IDX PT, R9, R4, 0x5, 0x181f ;  /* 0x00b81f0004097f89 */ /* 0x000f2200000e0000 */
[----:B-1----:R-:W-:-:S02]  /*e4c0*/  @!P0 LEA.HI.X R15, R8, R45, R53, 0x1, P4 ;  /* 0x0000002d080f8211 */ /* 0x002fc400020f0c35 */
[-C--:B------:R-:W-:Y:S01]  /*e4d0*/  ISETP.GE.OR P4, PT, R44, R0.reuse, P6 ;  /* 0x000000002c00720c */ /* 0x080fe20003786670 */
[----:B------:R-:W-:Y:S04]  /*e4e0*/  SHFL.IDX PT, R49, R4, 0x6, 0x181f ;  /* 0x00d81f0004317f89 */ /* 0x000fe800000e0000 */
[----:B------:R-:W1:Y:S04]  /*e4f0*/  SHFL.IDX PT, R52, R3, 0x4, 0x181f ;  /* 0x00981f0003347f89 */ /* 0x000e6800000e0000 */
[----:B------:R-:W1:Y:S04]  /*e500*/  SHFL.IDX PT, R51, R3, 0x5, 0x181f ;  /* 0x00b81f0003337f89 */ /* 0x000e6800000e0000 */
[----:B------:R-:W1:Y:S04]  /*e510*/  SHFL.IDX PT, R50, R3, 0x6, 0x181f ;  /* 0x00d81f0003327f89 */ /* 0x000e6800000e0000 */
[----:B------:R-:W1:Y:S04]  /*e520*/  LDS.128 R44, [R5+0x3880] ;  /* 0x00388000052c7984 */ /* 0x000e680000000c00 */
[----:B------:R3:W-:Y:S01]  /*e530*/  @!P3 ST.E.128 [R12.64], R24 ;  /* 0x000000180c00b985 */ /* 0x0007e2000c101d08 */
[----:B------:R-:W-:-:S02]  /*e540*/  ISETP.GE.OR P3, PT, R54, R0, P6 ;  /* 0x000000003600720c */ /* 0x000fc40003766670 */
[----:B------:R-:W-:Y:S01]  /*e550*/  ISETP.GE.OR P6, PT, R2, R0, P6 ;  /* 0x000000000200720c */ /* 0x000fe200037c6670 */
[----:B------:R4:W-:Y:S04]  /*e560*/  @!P2 ST.E.128 [R10.64], R20 ;  /* 0x000000140a00a985 */ /* 0x0009e8000c101d08 */
[----:B------:R1:W-:Y:S04]  /*e570*/  @!P1 ST.E.128 [R6.64], R16 ;  /* 0x0000001006009985 */ /* 0x0003e8000c101d08 */
[----:B--2---:R2:W-:Y:S04]  /*e580*/  @!P0 ST.E.128 [R14.64], R28 ;  /* 0x0000001c0e008985 */ /* 0x0045e8000c101d08 */
[----:B------:R-:W1:Y:S04]  /*e590*/  SHFL.IDX PT, R4, R4, 0x7, 0x181f ;  /* 0x00f81f0004047f89 */ /* 0x000e6800000e0000 */
[----:B------:R-:W2:Y:S01]  /*e5a0*/  SHFL.IDX PT, R3, R3, 0x7, 0x181f ;  /* 0x00f81f0003037f89 */ /* 0x000ea200000e0000 */
[----:B---3--:R-:W-:-:S02]  /*e5b0*/  @!P5 LEA R12, P2, R8, R48, 0x1 ;  /* 0x00000030080cd211 */ /* 0x008fc400078408ff */
[C---:B----4-:R-:W-:Y:S02]  /*e5c0*/  @!P4 LEA R10, P1, R8.reuse, R9, 0x1 ;  /* 0x00000009080ac211 */ /* 0x050fe400078208ff */
[C-C-:B-1----:R-:W-:Y:S02]  /*e5d0*/  @!P5 LEA.HI.X R13, R8.reuse, R52, R53.reuse, 0x1, P2 ;  /* 0x00000034080dd211 */ /* 0x142fe400010f0c35 */
[C---:B------:R-:W-:Y:S02]  /*e5e0*/  @!P3 LEA R6, P0, R8.reuse, R49, 0x1 ;  /* 0x000000310806b211 */ /* 0x040fe400078008ff */
[C-C-:B------:R-:W-:Y:S01]  /*e5f0*/  @!P4 LEA.HI.X R11, R8.reuse, R51, R53.reuse, 0x1, P1 ;  /* 0x00000033080bc211 */ /* 0x140fe200008f0c35 */
[----:B------:R1:W-:Y:S01]  /*e600*/  @!P5 ST.E.128 [R12.64], R32 ;  /* 0x000000200c00d985 */ /* 0x0003e2000c101d08 */
[----:B------:R-:W-:-:S03]  /*e610*/  @!P3 LEA.HI.X R7, R8, R50, R53, 0x1, P0 ;  /* 0x000000320807b211 */ /* 0x000fc600000f0c35 */
[----:B------:R1:W-:Y:S04]  /*e620*/  @!P4 ST.E.128 [R10.64], R36 ;  /* 0x000000240a00c985 */ /* 0x0003e8000c101d08 */
[----:B------:R1:W-:Y:S01]  /*e630*/  @!P3 ST.E.128 [R6.64], R40 ;  /* 0x000000280600b985 */ /* 0x0003e2000c101d08 */
[----:B------:R-:W-:Y:S05]  /*e640*/  @P6 EXIT ;  /* 0x000000000000694d */ /* 0x000fea0003800000 */
[----:B--2---:R-:W-:-:S04]  /*e650*/  LEA R2, P0, R8, R4, 0x1 ;  /* 0x0000000408027211 */ /* 0x004fc800078008ff */
[----:B------:R-:W-:-:S05]  /*e660*/  LEA.HI.X R3, R8, R3, R53, 0x1, P0 ;  /* 0x0000000308037211 */ /* 0x000fca00000f0c35 */
[----:B------:R-:W-:Y:S01]  /*e670*/  ST.E.128 [R2.64], R44 ;  /* 0x0000002c02007985 */ /* 0x000fe2000c101d08 */
[----:B------:R-:W-:Y:S05]  /*e680*/  EXIT ;  /* 0x000000000000794d */ /* 0x000fea0003800000 */
.L_x_34:
[----:B------:R-:W2:Y:S01]  /*e690*/  LDL R8, [R1+0x40] ;  /* 0x0000400001087983 */ /* 0x000ea20000100800 */
[----:B------:R-:W-:Y:S01]  /*e6a0*/  ISETP.NE.U32.AND P0, PT, RZ, c[0x0][0x508], PT ;  /* 0x00014200ff007a0c */ /* 0x000fe20003f05070 */
[----:B------:R-:W-:Y:S01]  /*e6b0*/  IMAD.MOV.U32 R2, RZ, RZ, 0x4 ;  /* 0x00000004ff027424 */ /* 0x000fe200078e00ff */
[----:B------:R-:W-:Y:S02]  /*e6c0*/  ISETP.NE.U32.AND P1, PT, RZ, c[0x0][0x500], PT ;  /* 0x00014000ff007a0c */ /* 0x000fe40003f25070 */
[----:B------:R-:W-:Y:S02]  /*e6d0*/  ISETP.NE.AND.EX P0, PT, RZ, c[0x0][0x50c], PT, P0 ;  /* 0x00014300ff007a0c */ /* 0x000fe40003f05300 */
[----:B------:R-:W-:Y:S01]  /*e6e0*/  ISETP.NE.AND.EX P1, PT, RZ, c[0x0][0x504], PT, P1 ;  /* 0x00014100ff007a0c */ /* 0x000fe20003f25310 */
[----:B------:R-:W-:Y:S02]  /*e6f0*/  IMAD.MOV.U32 R18, RZ, RZ, c[0x0][0x388] ;  /* 0x0000e200ff127624 */ /* 0x000fe400078e00ff */
[----:B--2---:R-:W-:-:S08]  /*e700*/  IMAD.WIDE R6, R8, R2, c[0x0][0x500] ;  /* 0x0001400008067625 */ /* 0x004fd000078e0202 */
[----:B------:R-:W-:Y:S02]  /*e710*/  @P0 IMAD.WIDE R2, R8, R2, c[0x0][0x508] ;  /* 0x0001420008020625 */ /* 0x000fe400078e0202 */
[----:B------:R-:W2:Y:S04]  /*e720*/  @P1 LDG.E R0, [R6.64] ;  /* 0x0000000806001981 */ /* 0x000ea8000c1e1900 */
[----:B------:R1:W5:Y:S01]  /*e730*/  @P0 LDG.E R18, [R2.64] ;  /* 0x0000000802120981 */ /* 0x000362000c1e1900 */
[----:B------:R-:W-:Y:S02]  /*e740*/  CS2R R4, SRZ ;  /* 0x0000000000047805 */ /* 0x000fe4000001ff00 */
[--C-:B--2---:R-:W-:Y:S01]  /*e750*/  @P1 SHF.R.S32.HI R5, RZ, 0x1f, R0.reuse ;  /* 0x0000001fff051819 */ /* 0x104fe20000011400 */
[----:B------:R-:W-:Y:S01]  /*e760*/  @P1 IMAD.MOV.U32 R4, RZ, RZ, R0 ;  /* 0x000000ffff041224 */ /* 0x000fe200078e0000 */
[----:B------:R-:W-:Y:S05]  /*e770*/  @P0 BRA `(.L_x_36) ;  /* 0x0000004000000947 */ /* 0x000fea0003800000 */
[----:B-1----:R-:W-:Y:S05]  /*e780*/  @!P1 BRA `(.L_x_36) ;  /* 0x0000003000009947 */ /* 0x002fea0003800000 */
[----:B------:R1:W2:Y:S04]  /*e790*/  LDG.E R0, [R6.64] ;  /* 0x0000000806007981 */ /* 0x0002a8000c1e1900 */
[----:B-1----:R-:W2:Y:S02]  /*e7a0*/  LDG.E R6, [R6.64+0x4] ;  /* 0x0000040806067981 */ /* 0x002ea4000c1e1900 */
[----:B--2--5:R-:W-:-:S02]  /*e7b0*/  IADD3 R18, -R0, R6, RZ ;  /* 0x0000000600127210 */ /* 0x024fc40007ffe1ff */
.L_x_36:
[----:B-1----:R-:W1:Y:S01]  /*e7c0*/  S2R R12, SR_TID.X ;  /* 0x00000000000c7919 */ /* 0x002e620000002100 */
[----:B------:R-:W-:Y:S01]  /*e7d0*/  SHF.R.S32.HI R0, RZ, 0x1f, R8 ;  /* 0x0000001fff007819 */ /* 0x000fe20000011408 */
[----:B------:R-:W-:Y:S01]  /*e7e0*/  BSSY B0, `(.L_x_37) ;  /* 0x0000028000007945 */ /* 0x000fe20003800000 */
[----:B------:R-:W-:-:S02]  /*e7f0*/  SEL R10, R8, RZ, !P1 ;  /* 0x000000ff080a7207 */ /* 0x000fc40004800000 */
[----:B------:R-:W-:Y:S02]  /*e800*/  SEL R11, R0, RZ, !P1 ;  /* 0x000000ff000b7207 */ /* 0x000fe40004800000 */
[----:B-1----:R-:W-:-:S13]  /*e810*/  ISETP.GE.AND P0, PT, R12, 0x80, PT ;  /* 0x000000800c00780c */ /* 0x002fda0003f06270 */
[----:B------:R-:W-:Y:S05]  /*e820*/  @P0 BRA `(.L_x_38) ;  /* 0x0000023000000947 */ /* 0x000fea0003800000 */
[----:B------:R-:W1:Y:S01]  /*e830*/  S2R R9, SR_CTAID.X ;  /* 0x0000000000097919 */ /* 0x000e620000002500 */
[----:B-----5:R-:W-:Y:S01]  /*e840*/  IMAD R0, R18, c[0x0][0x4e8], RZ ;  /* 0x00013a0012007a24 */ /* 0x020fe200078e02ff */
[----:B-1----:R-:W-:-:S04]  /*e850*/  LEA R9, R9, R12, 0x7 ;  /* 0x0000000c09097211 */ /* 0x002fc800078e38ff */
[----:B------:R-:W-:-:S13]  /*e860*/  ISETP.GE.AND P0, PT, R9, R0, PT ;  /* 0x000000000900720c */ /* 0x000fda0003f06270 */
[----:B------:R-:W-:Y:S05]  /*e870*/  @P0 BRA `(.L_x_38) ;  /* 0x000001e000000947 */ /* 0x000fea0003800000 */
[----:B------:R-:W1:Y:S01]  /*e880*/  S2R R8, SR_CTAID.Y ;  /* 0x0000000000087919 */ /* 0x000e620000002600 */
[----:B------:R-:W-:Y:S01]  /*e890*/  MOV R0, c[0x0][0x4e8] ;  /* 0x00013a0000007a02 */ /* 0x000fe20000000f00 */
[----:B------:R-:W-:Y:S01]  /*e8a0*/  IMAD.MOV.U32 R3, RZ, RZ, R5 ;  /* 0x000000ffff037224 */ /* 0x000fe200078e0005 */
[----:B------:R-:W-:Y:S02]  /*e8b0*/  MOV R2, R4 ;  /* 0x0000000400027202 */ /* 0x000fe40000000f00 */
[----:B------:R-:W-:-:S13]  /*e8c0*/  ISETP.NE.AND P0, PT, R0, 0x1, PT ;  /* 0x000000010000780c */ /* 0x000fda0003f05270 */
[----:B------:R-:W-:Y:S01]  /*e8d0*/  @P0 IMAD.HI.U32 R7, R9, c[0x0][0x4ec], RZ ;  /* 0x00013b0009070a27 */ /* 0x000fe200078e00ff */
[----:B-1----:R-:W-:-:S03]  /*e8e0*/  SHF.R.S32.HI R0, RZ, 0x1f, R8 ;  /* 0x0000001fff007819 */ /* 0x002fc60000011408 */
[----:B------:R-:W-:-:S04]  /*e8f0*/  IMAD.WIDE.U32 R2, R8, c[0x0][0x490], R2 ;  /* 0x0001240008027a25 */ /* 0x000fc800078e0002 */
[----:B------:R-:W-:Y:S02]  /*e900*/  IMAD R6, R0, c[0x0][0x490], RZ ;  /* 0x0001240000067a24 */ /* 0x000fe400078e02ff */
[----:B------:R-:W-:Y:S01]  /*e910*/  IMAD.MOV.U32 R0, RZ, RZ, R9 ;  /* 0x000000ffff007224 */ /* 0x000fe200078e0009 */
[----:B------:R-:W-:Y:S01]  /*e920*/  @P0 SHF.R.U32.HI R0, RZ, c[0x0][0x4f0], R7 ;  /* 0x00013c00ff000a19 */ /* 0x000fe20000011607 */
[----:B------:R-:W-:Y:S02]  /*e930*/  IMAD R6, R8, c[0x0][0x494], R6 ;  /* 0x0001250008067a24 */ /* 0x000fe400078e0206 */
[----:B------:R-:W-:Y:S01]  /*e940*/  IMAD R8, R11, c[0x0][0x498], RZ ;  /* 0x000126000b087a24 */ /* 0x000fe200078e02ff */
[----:B------:R-:W-:Y:S01]  /*e950*/  IADD3 R7, -R0, RZ, RZ ;  /* 0x000000ff00077210 */ /* 0x000fe20007ffe1ff */
[----:B------:R-:W-:Y:S02]  /*e960*/  IMAD.IADD R3, R6, 0x1, R3 ;  /* 0x0000000106037824 */ /* 0x000fe400078e0203 */
[----:B------:R-:W-:-:S02]  /*e970*/  IMAD R8, R10, c[0x0][0x49c], R8 ;  /* 0x000127000a087a24 */ /* 0x000fc400078e0208 */
[----:B------:R-:W-:Y:S01]  /*e980*/  IMAD R6, R7, c[0x0][0x4e8], R9 ;  /* 0x00013a0007067a24 */ /* 0x000fe200078e0209 */
[----:B------:R-:W-:Y:S01]  /*e990*/  SHF.R.S32.HI R9, RZ, 0x1f, R0 ;  /* 0x0000001fff097819 */ /* 0x000fe20000011400 */
[----:B------:R-:W-:-:S03]  /*e9a0*/  IMAD.WIDE.U32 R2, R10, c[0x0][0x498], R2 ;  /* 0x000126000a027a25 */ /* 0x000fc600078e0002 */
[----:B------:R-:W-:Y:S02]  /*e9b0*/  SHF.R.S32.HI R7, RZ, 0x1f, R6 ;  /* 0x0000001fff077819 */ /* 0x000fe40000011406 */
[----:B------:R-:W-:-:S03]  /*e9c0*/  IADD3 R2, P0, R0, R2, RZ ;  /* 0x0000000200027210 */ /* 0x000fc60007f1e0ff */
[----:B------:R-:W-:Y:S01]  /*e9d0*/  IMAD R0, R7, c[0x0][0x488], RZ ;  /* 0x0001220007007a24 */ /* 0x000fe200078e02ff */
[----:B------:R-:W-:-:S03]  /*e9e0*/  IADD3.X R3, R9, R3, R8, P0, !PT ;  /* 0x0000000309037210 */ /* 0x000fc600007fe408 */
[C---:B------:R-:W-:Y:S02]  /*e9f0*/  IMAD R0, R6.reuse, c[0x0][0x48c], R0 ;  /* 0x0001230006007a24 */ /* 0x040fe400078e0200 */
[----:B------:R-:W-:-:S05]  /*ea00*/  IMAD.WIDE.U32 R2, R6, c[0x0][0x488], R2 ;  /* 0x0001220006027a25 */ /* 0x000fca00078e0002 */
[----:B------:R-:W-:Y:S02]  /*ea10*/  IADD3 R0, R3, R0, RZ ;  /* 0x0000000003007210 */ /* 0x000fe40007ffe0ff */
[----:B------:R-:W-:-:S04]  /*ea20*/  LEA R6, P0, R2, c[0x0][0x450], 0x2 ;  /* 0x0001140002067a11 */ /* 0x000fc800078010ff */
[----:B------:R-:W-:Y:S02]  /*ea30*/  LEA.HI.X R7, R2, c[0x0][0x454], R0, 0x2, P0 ;  /* 0x0001150002077a11 */ /* 0x000fe400000f1400 */
[----:B------:R-:W-:-:S05]  /*ea40*/  MOV R0, 0xff800000 ;  /* 0xff80000000007802 */ /* 0x000fca0000000f00 */
[----:B------:R1:W-:Y:S02]  /*ea50*/  STG.E [R6.64], R0 ;  /* 0x0000000006007986 */ /* 0x0003e4000c101908 */
.L_x_38:
[----:B------:R-:W-:Y:S05]  /*ea60*/  BSYNC B0 ;  /* 0x0000000000007941 */ /* 0x000fea0003800000 */
.L_x_37:
[----:B-1----:R-:W1:Y:S01]  /*ea70*/  S2R R6, SR_CTAID.Y ;  /* 0x0000000000067919 */ /* 0x002e620000002600 */
[----:B------:R-:W-:Y:S01]  /*ea80*/  IMAD R0, R5, c[0x0][0x3a0], RZ ;  /* 0x0000e80005007a24 */ /* 0x000fe200078e02ff */
[----:B------:R-:W-:Y:S01]  /*ea90*/  SHF.R.S32.HI R5, RZ, 0x1f, R12 ;  /* 0x0000001fff057819 */ /* 0x000fe2000001140c */
[C---:B------:R-:W-:Y:S01]  /*eaa0*/  IMAD.WIDE.U32 R2, R4.reuse, c[0x0][0x3a0], RZ ;  /* 0x0000e80004027a25 */ /* 0x040fe200078e00ff */
[----:B------:R-:W2:Y:S02]  /*eab0*/  S2R R13, SR_CTAID.X ;  /* 0x00000000000d7919 */ /* 0x000ea40000002500 */
[----:B------:R-:W-:Y:S01]  /*eac0*/  LEA.HI R5, R5, R12, RZ, 0x3 ;  /* 0x0000000c05057211 */ /* 0x000fe200078f18ff */
[----:B------:R-:W-:Y:S02]  /*ead0*/  IMAD R0, R4, c[0x0][0x3a4], R0 ;  /* 0x0000e90004007a24 */ /* 0x000fe400078e0200 */
[----:B------:R-:W-:Y:S01]  /*eae0*/  IMAD.MOV.U32 R8, RZ, RZ, c[0x0][0x4e8] ;  /* 0x00013a00ff087624 */ /* 0x000fe200078e00ff */
[----:B------:R-:W-:Y:S01]  /*eaf0*/  LOP3.LUT R4, R5, 0xfffffff8, RZ, 0xc0, !PT ;  /* 0xfffffff805047812 */ /* 0x000fe200078ec0ff */
[----:B------:R-:W-:Y:S01]  /*eb00*/  IMAD.IADD R3, R3, 0x1, R0 ;  /* 0x0000000103037824 */ /* 0x000fe200078e0200 */
[----:B------:R-:W-:Y:S01]  /*eb10*/  SHF.R.S32.HI R9, RZ, 0x3, R5 ;  /* 0x00000003ff097819 */ /* 0x000fe20000011405 */
[----:B-----5:R-:W-:Y:S01]  /*eb20*/  IMAD R18, R18, c[0x0][0x4e8], RZ ;  /* 0x00013a0012127a24 */ /* 0x020fe200078e02ff */
[----:B------:R-:W-:Y:S01]  /*eb30*/  ISETP.NE.AND P0, PT, R8, 0x1, PT ;  /* 0x000000010800780c */ /* 0x000fe20003f05270 */
[----:B------:R-:W-:-:S04]  /*eb40*/  IMAD.IADD R8, R12, 0x1, -R4 ;  /* 0x000000010c087824 */ /* 0x000fc800078e0a04 */
[----:B------:R-:W-:Y:S01]  /*eb50*/  IMAD R4, R8, 0x10, R9 ;  /* 0x0000001008047824 */ /* 0x000fe200078e0209 */
[----:B-1----:R-:W-:Y:S01]  /*eb60*/  SHF.R.S32.HI R7, RZ, 0x1f, R6 ;  /* 0x0000001fff077819 */ /* 0x002fe20000011406 */
[----:B------:R-:W-:-:S04]  /*eb70*/  IMAD.WIDE.U32 R2, R6, c[0x0][0x3e8], R2 ;  /* 0x0000fa0006027a25 */ /* 0x000fc800078e0002 */
[----:B------:R-:W-:Y:S02]  /*eb80*/  IMAD R0, R7, c[0x0][0x3e8], RZ ;  /* 0x0000fa0007007a24 */ /* 0x000fe400078e02ff */
[----:B--2---:R-:W-:Y:S02]  /*eb90*/  IMAD R4, R13, 0x80, R4 ;  /* 0x000000800d047824 */ /* 0x004fe400078e0204 */
[----:B------:R-:W-:Y:S02]  /*eba0*/  IMAD R0, R6, c[0x0][0x3ec], R0 ;  /* 0x0000fb0006007a24 */ /* 0x000fe400078e0200 */
[----:B------:R-:W-:-:S04]  /*ebb0*/  @P0 IMAD.HI.U32 R5, R4, c[0x0][0x4ec], RZ ;  /* 0x00013b0004050a27 */ /* 0x000fc800078e00ff */
[----:B------:R-:W-:Y:S02]  /*ebc0*/  IMAD.IADD R3, R0, 0x1, R3 ;  /* 0x0000000100037824 */ /* 0x000fe400078e0203 */
[----:B------:R-:W-:Y:S01]  /*ebd0*/  IMAD.MOV.U32 R0, RZ, RZ, R4 ;  /* 0x000000ffff007224 */ /* 0x000fe200078e0004 */
[----:B------:R-:W-:Y:S01]  /*ebe0*/  @P0 SHF.R.U32.HI R0, RZ, c[0x0][0x4f0], R5 ;  /* 0x00013c00ff000a19 */ /* 0x000fe20000011605 */
[----:B------:R-:W-:Y:S02]  /*ebf0*/  IMAD R6, R11, c[0x0][0x3f0], RZ ;  /* 0x0000fc000b067a24 */ /* 0x000fe400078e02ff */
[----:B------:R-:W-:-:S04]  /*ec00*/  IMAD.WIDE.U32 R2, R10, c[0x0][0x3f0], R2 ;  /* 0x0000fc000a027a25 */ /* 0x000fc800078e0002 */
[----:B------:R-:W-:Y:S01]  /*ec10*/  IMAD R7, R10, c[0x0][0x3f4], R6 ;  /* 0x0000fd000a077a24 */ /* 0x000fe200078e0206 */
[--C-:B------:R-:W-:Y:S01]  /*ec20*/  SHF.R.S32.HI R6, RZ, 0x1f, R0.reuse ;  /* 0x0000001fff067819 */ /* 0x100fe20000011400 */
[----:B------:R-:W-:Y:S02]  /*ec30*/  IMAD.MOV R5, RZ, RZ, -R0 ;  /* 0x000000ffff057224 */ /* 0x000fe400078e0a00 */
[----:B------:R-:W-:Y:S02]  /*ec40*/  IMAD.IADD R3, R3, 0x1, R7 ;  /* 0x0000000103037824 */ /* 0x000fe400078e0207 */
[----:B------:R-:W-:Y:S02]  /*ec50*/  IMAD R5, R5, c[0x0][0x4e8], R4 ;  /* 0x00013a0005057a24 */ /* 0x000fe400078e0204 */
[----:B------:R-:W-:Y:S02]  /*ec60*/  IMAD R6, R6, c[0x0][0x3e0], RZ ;  /* 0x0000f80006067a24 */ /* 0x000fe400078e02ff */
[----:B------:R-:W-:Y:S01]  /*ec70*/  IMAD.WIDE.U32 R2, R0, c[0x0][0x3e0], R2 ;  /* 0x0000f80000027a25 */ /* 0x000fe200078e0002 */
[----:B------:R-:W-:-:S03]  /*ec80*/  SHF.R.S32.HI R4, RZ, 0x1f, R5 ;  /* 0x0000001fff047819 */ /* 0x000fc60000011405 */
[----:B------:R-:W-:-:S04]  /*ec90*/  IMAD R0, R0, c[0x0][0x3e4], R6 ;  /* 0x0000f90000007a24 */ /* 0x000fc800078e0206 */
[----:B------:R-:W-:Y:S02]  /*eca0*/  IMAD.IADD R3, R3, 0x1, R0 ;  /* 0x0000000103037824 */ /* 0x000fe400078e0200 */
[----:B------:R-:W-:Y:S02]  /*ecb0*/  IMAD R0, R4, c[0x0][0x3d8], RZ ;  /* 0x0000f60004007a24 */ /* 0x000fe400078e02ff */
[----:B------:R-:W-:-:S04]  /*ecc0*/  IMAD.WIDE.U32 R2, R5, c[0x0][0x3d8], R2 ;  /* 0x0000f60005027a25 */ /* 0x000fc800078e0002 */
[----:B------:R-:W-:Y:S01]  /*ecd0*/  IMAD R0, R5, c[0x0][0x3dc], R0 ;  /* 0x0000f70005007a24 */ /* 0x000fe200078e0200 */
[----:B------:R-:W-:-:S03]  /*ece0*/  LEA R4, P0, R2, c[0x0][0x380], 0x1 ;  /* 0x0000e00002047a11 */ /* 0x000fc600078008ff */
[----:B------:R-:W-:Y:S02]  /*ecf0*/  IMAD.IADD R3, R3, 0x1, R0 ;  /* 0x0000000103037824 */ /* 0x000fe400078e0200 */
[----:B------:R-:W1:Y:S01]  /*ed00*/  SHFL.IDX PT, R6, R4, RZ, 0x181f ;  /* 0x00181fff04067589 */ /* 0x000e6200000e0000 */
[----:B------:R-:W-:Y:S02]  /*ed10*/  IMAD.SHL.U32 R0, R8, 0x8, RZ ;  /* 0x0000000808007824 */ /* 0x000fe400078e00ff */
[----:B------:R-:W-:Y:S01]  /*ed20*/  LEA.HI.X R3, R2, c[0x0][0x384], R3, 0x1, P0 ;  /* 0x0000e10002037a11 */ /* 0x000fe200000f0c03 */
[----:B------:R-:W-:Y:S01]  /*ed30*/  IMAD R2, R13, 0x80, R9 ;  /* 0x000000800d027824 */ /* 0x000fe200078e0209 */
[----:B------:R-:W-:Y:S01]  /*ed40*/  SHFL.IDX PT, R5, R4, 0x1, 0x181f ;  /* 0x00381f0004057f89 */ /* 0x000fe200000e0000 */
[----:B------:R-:W-:Y:S02]  /*ed50*/  ISETP.GE.AND P0, PT, R0, c[0x0][0x3c8], PT ;  /* 0x0000f20000007a0c */ /* 0x000fe40003f06270 */
[----:B------:R-:W-:Y:S01]  /*ed60*/  SHF.R.S32.HI R19, RZ, 0x1f, R0 ;  /* 0x0000001fff137819 */ /* 0x000fe20000011400 */
[----:B------:R-:W2:Y:S01]  /*ed70*/  SHFL.IDX PT, R7, R3, RZ, 0x181f ;  /* 0x00181fff03077589 */ /* 0x000ea200000e0000 */
[----:B------:R-:W-:-:S02]  /*ed80*/  ISETP.GE.OR P2, PT, R2, R18, P0 ;  /* 0x000000120200720c */ /* 0x000fc40000746670 */
[C---:B------:R-:W-:Y:S01]  /*ed90*/  IADD3 R8, R2.reuse, 0x10, RZ ;  /* 0x0000001002087810 */ /* 0x040fe20007ffe0ff */
[----:B------:R-:W3:Y:S01]  /*eda0*/  SHFL.IDX PT, R9, R3, 0x1, 0x181f ;  /* 0x00381f0003097f89 */ /* 0x000ee200000e0000 */
[----:B------:R-:W-:Y:S02]  /*edb0*/  IADD3 R14, R2, 0x20, RZ ;  /* 0x00000020020e7810 */ /* 0x000fe40007ffe0ff */
[-C--:B------:R-:W-:Y:S01]  /*edc0*/  ISETP.GE.OR P4, PT, R8, R18.reuse, P0 ;  /* 0x000000120800720c */ /* 0x080fe20000786670 */
[----:B------:R-:W-:Y:S01]  /*edd0*/  SHFL.IDX PT, R12, R3, 0x2, 0x181f ;  /* 0x00581f00030c7f89 */ /* 0x000fe200000e0000 */
[C---:B------:R-:W-:Y:S02]  /*ede0*/  IADD3 R10, R2.reuse, 0x40, RZ ;  /* 0x00000040020a7810 */ /* 0x040fe40007ffe0ff */
[----:B------:R-:W-:Y:S01]  /*edf0*/  IADD3 R13, R2, 0x30, RZ ;  /* 0x00000030020d7810 */ /* 0x000fe20007ffe0ff */
[----:B------:R-:W4:Y:S01]  /*ee00*/  SHFL.IDX PT, R8, R4, 0x2, 0x181f ;  /* 0x00581f0004087f89 */ /* 0x000f2200000e0000 */
[----:B------:R-:W-:-:S02]  /*ee10*/  ISETP.GE.OR P3, PT, R14, R18, P0 ;  /* 0x000000120e00720c */ /* 0x000fc40000766670 */
[----:B-1----:R-:W-:Y:S01]  /*ee20*/  @!P2 LEA R6, P1, R0, R6, 0x1 ;  /* 0x000000060006a211 */ /* 0x002fe200078208ff */
[----:B------:R-:W-:Y:S01]  /*ee30*/  SHFL.IDX PT, R11, R4, 0x3, 0x181f ;  /* 0x00781f00040b7f89 */ /* 0x000fe200000e0000 */
[----:B------:R-:W-:-:S03]  /*ee40*/  ISETP.GE.OR P6, PT, R10, R18, P0 ;  /* 0x000000120a00720c */ /* 0x000fc600007c6670 */
[----:B------:R-:W-:Y:S01]  /*ee50*/  SHFL.IDX PT, R14, R3, 0x3, 0x181f ;  /* 0x00781f00030e7f89 */ /* 0x000fe200000e0000 */
[----:B--2---:R-:W-:-:S03]  /*ee60*/  @!P2 LEA.HI.X R7, R0, R7, R19, 0x1, P1 ;  /* 0x000000070007a211 */ /* 0x004fc600008f0c13 */
[----:B------:R-:W1:Y:S01]  /*ee70*/  SHFL.IDX PT, R10, R4, 0x4, 0x181f ;  /* 0x00981f00040a7f89 */ /* 0x000e6200000e0000 */
[----:B------:R-:W-:-:S03]  /*ee80*/  ISETP.GE.OR P1, PT, R13, R18, P0 ;  /* 0x000000120d00720c */ /* 0x000fc60000726670 */
[----:B------:R2:W-:Y:S04]  /*ee90*/  @!P2 ST.E.128 [R6.64], RZ ;  /* 0x000000ff0600a985 */ /* 0x0005e8000c101d08 */
[----:B------:R-:W-:Y:S04]  /*eea0*/  SHFL.IDX PT, R13, R4, 0x5, 0x181f ;  /* 0x00b81f00040d7f89 */ /* 0x000fe800000e0000 */
[----:B------:R-:W1:Y:S04]  /*eeb0*/  SHFL.IDX PT, R17, R3, 0x4, 0x181f ;  /* 0x00981f0003117f89 */ /* 0x000e6800000e0000 */
[----:B------:R-:W1:Y:S04]  /*eec0*/  SHFL.IDX PT, R16, R3, 0x5, 0x181f ;  /* 0x00b81f0003107f89 */ /* 0x000e6800000e0000 */
[----:B------:R-:W-:Y:S04]  /*eed0*/  SHFL.IDX PT, R15, R3, 0x6, 0x181f ;  /* 0x00d81f00030f7f89 */ /* 0x000fe800000e0000 */
[----:B------:R-:W-:Y:S01]  /*eee0*/  SHFL.IDX PT, R3, R3, 0x7, 0x181f ;  /* 0x00f81f0003037f89 */ /* 0x000fe200000e0000 */
[----:B--2---:R-:W-:-:S02]  /*eef0*/  @!P4 LEA R6, P2, R0, R5, 0x1 ;  /* 0x000000050006c211 */ /* 0x004fc400078408ff */
[----:B------:R-:W-:Y:S01]  /*ef00*/  IADD3 R7, R2, 0x50, RZ ;  /* 0x0000005002077810 */ /* 0x000fe20007ffe0ff */
[----:B------:R-:W2:Y:S03]  /*ef10*/  SHFL.IDX PT, R5, R4, 0x6, 0x181f ;  /* 0x00d81f0004057f89 */ /* 0x000ea600000e0000 */
[----:B------:R-:W-:Y:S01]  /*ef20*/  ISETP.GE.OR P5, PT, R7, R18, P0 ;  /* 0x000000120700720c */ /* 0x000fe200007a6670 */
[----:B------:R-:W2:Y:S01]  /*ef30*/  SHFL.IDX PT, R4, R4, 0x7, 0x181f ;  /* 0x00f81f0004047f89 */ /* 0x000ea200000e0000 */
[----:B---3--:R-:W-:Y:S02]  /*ef40*/  @!P4 LEA.HI.X R7, R0, R9, R19, 0x1, P2 ;  /* 0x000000090007c211 */ /* 0x008fe400010f0c13 */
[----:B------:R-:W-:Y:S02]  /*ef50*/  IADD3 R9, R2, 0x60, RZ ;  /* 0x0000006002097810 */ /* 0x000fe40007ffe0ff */
[----:B----4-:R-:W-:Y:S01]  /*ef60*/  @!P3 LEA R8, P2, R0, R8, 0x1 ;  /* 0x000000080008b211 */ /* 0x010fe200078408ff */
[----:B------:R3:W-:Y:S01]  /*ef70*/  @!P4 ST.E.128 [R6.64], RZ ;  /* 0x000000ff0600c985 */ /* 0x0007e2000c101d08 */
[----:B------:R-:W-:-:S02]  /*ef80*/  ISETP.GE.OR P4, PT, R9, R18, P0 ;  /* 0x000000120900720c */ /* 0x000fc40000786670 */
[----:B------:R-:W-:Y:S02]  /*ef90*/  @!P3 LEA.HI.X R9, R0, R12, R19, 0x1, P2 ;  /* 0x0000000c0009b211 */ /* 0x000fe400010f0c13 */
[----:B------:R-:W-:-:S03]  /*efa0*/  IADD3 R2, R2, 0x70, RZ ;  /* 0x0000007002027810 */ /* 0x000fc60007ffe0ff */
[----:B------:R4:W-:Y:S01]  /*efb0*/  @!P3 ST.E.128 [R8.64], RZ ;  /* 0x000000ff0800b985 */ /* 0x0009e2000c101d08 */
[----:B------:R-:W-:Y:S02]  /*efc0*/  ISETP.GE.OR P0, PT, R2, R18, P0 ;  /* 0x000000120200720c */ /* 0x000fe40000706670 */
[C---:B-1----:R-:W-:Y:S02]  /*efd0*/  @!P6 LEA R10, P3, R0.reuse, R10, 0x1 ;  /* 0x0000000a000ae211 */ /* 0x042fe400078608ff */
[C---:B---3--:R-:W-:Y:S02]  /*efe0*/  @!P1 LEA R6, P2, R0.reuse, R11, 0x1 ;  /* 0x0000000b00069211 */ /* 0x048fe400078408ff */
[C-C-:B------:R-:W-:Y:S02]  /*eff0*/  @!P6 LEA.HI.X R11, R0.reuse, R17, R19.reuse, 0x1, P3 ;  /* 0x00000011000be211 */ /* 0x140fe400018f0c13 */
[C---:B------:R-:W-:Y:S02]  /*f000*/  @!P1 LEA.HI.X R7, R0.reuse, R14, R19, 0x1, P2 ;  /* 0x0000000e00079211 */ /* 0x040fe400010f0c13 */
[----:B----4-:R-:W-:-:S03]  /*f010*/  @!P5 LEA R8, P2, R0, R13, 0x1 ;  /* 0x0000000d0008d211 */ /* 0x010fc600078408ff */
[----:B------:R2:W-:Y:S01]  /*f020*/  @!P1 ST.E.128 [R6.64], RZ ;  /* 0x000000ff06009985 */ /* 0x0005e2000c101d08 */
[----:B------:R-:W-:-:S03]  /*f030*/  @!P5 LEA.HI.X R9, R0, R16, R19, 0x1, P2 ;  /* 0x000000100009d211 */ /* 0x000fc600010f0c13 */
[----:B------:R1:W-:Y:S04]  /*f040*/  @!P6 ST.E.128 [R10.64], RZ ;  /* 0x000000ff0a00e985 */ /* 0x0003e8000c101d08 */
[----:B------:R1:W-:Y:S01]  /*f050*/  @!P5 ST.E.128 [R8.64], RZ ;  /* 0x000000ff0800d985 */ /* 0x0003e2000c101d08 */
[----:B--2---:R-:W-:-:S04]  /*f060*/  @!P4 LEA R6, P1, R0, R5, 0x1 ;  /* 0x000000050006c211 */ /* 0x004fc800078208ff */
[----:B------:R-:W-:-:S05]  /*f070*/  @!P4 LEA.HI.X R7, R0, R15, R19, 0x1, P1 ;  /* 0x0000000f0007c211 */ /* 0x000fca00008f0c13 */
[----:B------:R1:W-:Y:S01]  /*f080*/  @!P4 ST.E.128 [R6.64], RZ ;  /* 0x000000ff0600c985 */ /* 0x0003e2000c101d08 */
[----:B------:R-:W-:Y:S05]  /*f090*/  @P0 EXIT ;  /* 0x000000000000094d */ /* 0x000fea0003800000 */
[----:B------:R-:W-:-:S04]  /*f0a0*/  LEA R2, P0, R0, R4, 0x1 ;  /* 0x0000000400027211 */ /* 0x000fc800078008ff */
[----:B------:R-:W-:-:S05]  /*f0b0*/  LEA.HI.X R3, R0, R3, R19, 0x1, P0 ;  /* 0x0000000300037211 */ /* 0x000fca00000f0c13 */
[----:B------:R-:W-:Y:S01]  /*f0c0*/  ST.E.128 [R2.64], RZ ;  /* 0x000000ff02007985 */ /* 0x000fe2000c101d08 */
[----:B------:R-:W-:Y:S05]  /*f0d0*/  EXIT ;  /* 0x000000000000794d */ /* 0x000fea0003800000 */
.L_x_39:
        /* <DEDUP_REMOVED lines=10> */
.L_x_1471:


//--------------------- .text._ZN7cutlass13device_kernelIN5flash19enable_sm80_to_sm89INS1_16FlashAttnFwdSm80INS1_25CollectiveMainloopFwdSm80ILi4ELi1ELb0EN4cute5tupleIJNS5_1CILi128EEENS7_ILi112EEENS7_ILi64EEEEEELi64ENS_10bfloat16_tEfNS_4arch4Sm80ELb0ELb0ELb1ELb1ELb0ELb1ELb1ELb0EEENS1_21CollectiveEpilogueFwdINS6_IJS8_SA_S9_EEENS6_IJNS7_ILi1EEESI_SI_EEESC_SE_Li128ELb1ELb1ELb0ELb0EEENS1_19SingleTileSchedulerILb1ELb0ELb1ELi128EEEEEEEEEvNT_6ParamsE --------------------------
	.section	.text._ZN7cutlass13device_kernelIN5flash19enable_sm80_to_sm89INS1_16FlashAttnFwdSm80INS1_25CollectiveMainloopFwdSm80ILi4ELi1ELb0EN4cute5tupleIJNS5_1CILi128EEENS7_ILi112EEENS7_ILi64EEEEEELi64ENS_10bfloat16_tEfNS_4arch4Sm80ELb0ELb0ELb1ELb1ELb0ELb1ELb1ELb0EEENS1_21CollectiveEpilogueFwdINS6_IJS8_SA_S9_EEENS6_IJNS7_ILi1EEESI_SI_EEESC_SE_Li128ELb1ELb1ELb0ELb0EEENS1_19SingleTileSchedulerILb1ELb0ELb1ELi128EEEEEEEEEvNT_6ParamsE,"ax",@progbits
	.sectioninfo	@"SHI_REGISTERS=255"
	.align	128
.text._ZN7cutlass13device_kernelIN5flash19enable_sm80_to_sm89INS1_16FlashAttnFwdSm80INS1_25CollectiveMainloopFwdSm80ILi4ELi1ELb0EN4cute5tupleIJNS5_1CILi128EEENS7_ILi112EEENS7_ILi64EEEEEELi64ENS_10bfloat16_tEfNS_4arch4Sm80ELb0ELb0ELb1ELb1ELb0ELb1ELb1ELb0EEENS1_21CollectiveEpilogueFwdINS6_IJS8_SA_S9_EEENS6_IJNS7_ILi1EEESI_SI_EEESC_SE_Li128ELb1ELb1ELb0ELb0EEENS1_19SingleTileSchedulerILb1ELb0ELb1ELi128EEEEEEEEEvNT_6ParamsE:
        .type           _ZN7cutlass13device_kernelIN5flash19enable_sm80_to_sm89INS1_16FlashAttnFwdSm80INS1_25CollectiveMainloopFwdSm80ILi4ELi1ELb0EN4cute5tupleIJNS5_1CILi128EEENS7_ILi112EEENS7_ILi64EEEEEELi64ENS_10bfloat16_tEfNS_4arch4Sm80ELb0ELb0ELb1ELb1ELb0ELb1ELb1ELb0EEENS1_21CollectiveEpilogueFwdINS6_IJS8_SA_S9_EEENS6_IJNS7_ILi1EEESI_SI_EEESC_SE_Li128ELb1ELb1ELb0ELb0EEENS1_19SingleTileSchedulerILb1ELb0ELb1ELi128EEEEEEEEEvNT_6ParamsE,@function
        .size           _ZN7cutlass13device_kernelIN5flash19enable_sm80_to_sm89INS1_16FlashAttnFwdSm80INS1_25CollectiveMainloopFwdSm80ILi4ELi1ELb0EN4cute5tupleIJNS5_1CILi128EEENS7_ILi112EEENS7_ILi64EEEEEELi64ENS_10bfloat16_tEfNS_4arch4Sm80ELb0ELb0ELb1ELb1ELb0ELb1ELb1ELb0EEENS1_21CollectiveEpilogueFwdINS6_IJS8_SA_S9_EEENS6_IJNS7_ILi1EEESI_SI_EEESC_SE_Li128ELb1ELb1ELb0ELb0EEENS1_19SingleTileSchedulerILb1ELb0ELb1ELi128EEEEEEEEEvNT_6ParamsE,(.L_x_1472 - _ZN7cutlass13device_kernelIN5flash19enable_sm80_to_sm89INS1_16FlashAttnFwdSm80INS1_25CollectiveMainloopFwdSm80ILi4ELi1ELb0EN4cute5tupleIJNS5_1CILi128EEENS7_ILi112EEENS7_ILi64EEEEEELi64ENS_10bfloat16_tEfNS_4arch4Sm80ELb0ELb0ELb1ELb1ELb0ELb1ELb1ELb0EEENS1_21CollectiveEpilogueFwdINS6_IJS8_SA_S9_EEENS6_IJNS7_ILi1EEESI_SI_EEESC_SE_Li128ELb1ELb1ELb0ELb0EEENS1_19SingleTileSchedulerILb1ELb0ELb1ELi128EEEEEEEEEvNT_6ParamsE)
        .other          _ZN7cutlass13device_kernelIN5flash19enable_sm80_to_sm89INS1_16FlashAttnFwdSm80INS1_25CollectiveMainloopFwdSm80ILi4ELi1ELb0EN4cute5tupleIJNS5_1CILi128EEENS7_ILi112EEENS7_ILi64EEEEEELi64ENS_10bfloat16_tEfNS_4arch4Sm80ELb0ELb0ELb1ELb1ELb0ELb1ELb1ELb0EEENS1_21CollectiveEpilogueFwdINS6_IJS8_SA_S9_EEENS6_IJNS7_ILi1EEESI_SI_EEESC_SE_Li128ELb1ELb1ELb0ELb0EEENS1_19SingleTileSchedulerILb1ELb0ELb1ELi128EEEEEEEEEvNT_6ParamsE,@"STO_CUDA_ENTRY STV_DEFAULT"
_ZN7cutlass13device_kernelIN5flash19enable_sm80_to_sm89INS1_16FlashAttnFwdSm80INS1_25CollectiveMainloopFwdSm80ILi4ELi1ELb0EN4cute5tupleIJNS5_1CILi128EEENS7_ILi112EEENS7_ILi64EEEEEELi64ENS_10bfloat16_tEfNS_4arch4Sm80ELb0ELb0ELb1ELb1ELb0ELb1ELb1ELb0EEENS1_21CollectiveEpilogueFwdINS6_IJS8_SA_S9_EEENS6_IJNS7_ILi1EEESI_SI_EEESC_SE_Li128ELb1ELb1ELb0ELb0EEENS1_19SingleTileSchedulerILb1ELb0ELb1ELi128EEEEEEEEEvNT_6ParamsE:
        /* <DEDUP_REMOVED lines=17> */
.L_x_41:
        /* <DEDUP_REMOVED lines=8> */
.L_x_43:
[----:B------:R-:W-:-:S05]  /*0190*/  MOV R0, c[0x0][0x54c] ;  /* 0x0001530000007a02 */ /* 0x000fca0000000f00 */
.L_x_42:
[----:B-----5:R-:W-:Y:S01]  /*01a0*/  IMAD R0, R0, c[0x0][0x548], RZ ;  /* 0x0001520000007a24 */ /* 0x020fe200078e02ff */
[----:B-1----:R-:W-:-:S04]  /*01b0*/  SHF.L.U32 R2, R214, 0x7, RZ ;  /* 0x00000007d6027819 */ /* 0x002fc800000006ff */
[----:B------:R-:W-:-:S04]  /*01c0*/  ISETP.GE.AND P0, PT, R2, R0, PT ;  /* 0x000000000200720c */ /* 0x000fc80003f06270 */
[----:B------:R-:W-:-:S05]  /*01d0*/  SEL R0, R5, 0xffffffff, !P0 ;  /* 0xffffffff05007807 */ /* 0x000fca0004000000 */
[----:B------:R1:W-:Y:S01]  /*01e0*/  STL [R1+0x28], R0 ;  /* 0x0000280001007387 */ /* 0x0003e20000100800 */
[----:B------:R-:W-:Y:S05]  /*01f0*/  BRA `(.L_x_44) ;  /* 0x0000013000007947 */ /* 0x000fea0003800000 */
.L_x_40:
[----:B---3--:R-:W-:-:S04]  /*0200*/  ISETP.NE.U32.AND P0, PT, RZ, c[0x0][0x568], PT ;  /* 0x00015a00ff007a0c */ /* 0x008fc80003f05070 */
[----:B------:R-:W-:-:S13]  /*0210*/  ISETP.NE.AND.EX P0, PT, RZ, c[0x0][0x56c], PT, P0 ;  /* 0x00015b00ff007a0c */ /* 0x000fda0003f05300 */
[----:B------:R-:W-:Y:S05]  /*0220*/  @!P0 BRA `(.L_x_45) ;  /* 0x0000002000008947 */ /* 0x000fea0003800000 */
[----:B------:R1:W5:Y:S01]  /*0230*/  LDG.E R0, [R2.64] ;  /* 0x0000000a02007981 */ /* 0x000362000c1e1900 */
[----:B------:R-:W-:Y:S05]  /*0240*/  BRA `(.L_x_46) ;  /* 0x0000009000007947 */ /* 0x000fea0003800000 */
.L_x_45:
        /* <DEDUP_REMOVED lines=8> */
.L_x_47:
[----:B------:R-:W-:-:S05]  /*02d0*/  MOV R0, c[0x0][0x54c] ;  /* 0x0001530000007a02 */ /* 0x000fca0000000f00 */
.L_x_46:
[----:B-----5:R-:W-:Y:S01]  /*02e0*/  IMAD R0, R0, c[0x0][0x548], RZ ;  /* 0x0001520000007a24 */ /* 0x020fe200078e02ff */
[----:B-1----:R-:W-:-:S04]  /*02f0*/  SHF.L.U32 R2, R214, 0x7, RZ ;  /* 0x00000007d6027819 */ /* 0x002fc800000006ff */
[----:B------:R-:W-:-:S04]  /*0300*/  ISETP.GE.AND P0, PT, R2, R0, PT ;  /* 0x000000000200720c */ /* 0x000fc80003f06270 */
[----:B------:R-:W-:-:S05]  /*0310*/  SEL R0, R5, 0xffffffff, !P0 ;  /* 0xffffffff05007807 */ /* 0x000fca0004000000 */
[----:B------:R1:W-:Y:S04]  /*0320*/  STL [R1+0x28], R0 ;  /* 0x0000280001007387 */ /* 0x0003e80000100800 */
.L_x_44:
[----:B------:R-:W2:Y:S02]  /*0330*/  LDL R38, [R1+0x28] ;  /* 0x0000280001267983 */ /* 0x000ea40000100800 */
[----:B--2---:R-:W-:-:S13]  /*0340*/  ISETP.GE.AND P0, PT, R38, RZ, PT ;  /* 0x000000ff2600720c */ /* 0x004fda0003f06270 */
[----:B------:R-:W-:Y:S05]  /*0350*/  @!P0 EXIT ;  /* 0x000000000000894d */ /* 0x000fea0003800000 */
[----:B------:R-:W-:Y:S01]  /*0360*/  ISETP.NE.U32.AND P0, PT, RZ, c[0x0][0x370], PT ;  /* 0x0000dc00ff007a0c */ /* 0x000fe20003f05070 */
[----:B------:R-:W-:Y:S01]  /*0370*/  IMAD.MOV.U32 R187, RZ, RZ, RZ ;  /* 0x000000ffffbb7224 */ /* 0x000fe200078e00ff */
[----:B------:R-:W-:Y:S01]  /*0380*/  ISETP.NE.U32.AND P1, PT, RZ, c[0x0][0x360], PT ;  /* 0x0000d800ff007a0c */ /* 0x000fe20003f25070 */
[----:B------:R-:W-:Y:S01]  /*0390*/  IMAD.MOV.U32 R191, RZ, RZ, c[0x0][0x168] ;  /* 0x00005a00ffbf7624 */ /* 0x000fe200078e00ff */
[----:B------:R-:W-:Y:S01]  /*03a0*/  ISETP.NE.AND.EX P2, PT, RZ, c[0x0][0x374], PT, P0 ;  /* 0x0000dd00ff007a0c */ /* 0x000fe20003f45300 */
[----:B------:R-:W-:Y:S01]  /*03b0*/  IMAD.MOV.U32 R184, RZ, RZ, RZ ;  /* 0x000000ffffb87224 */ /* 0x000fe200078e00ff */
[----:B------:R-:W-:Y:S01]  /*03c0*/  ISETP.NE.AND.EX P0, PT, RZ, c[0x0][0x364], PT, P1 ;  /* 0x0000d900ff007a0c */ /* 0x000fe20003f05310 */
[----:B------:R-:W-:Y:S01]  /*03d0*/  IMAD.MOV.U32 R12, RZ, RZ, RZ ;  /* 0x000000ffff0c7224 */ /* 0x000fe200078e00ff */
[----:B------:R-:W-:Y:S01]  /*03e0*/  ISETP.NE.U32.AND P1, PT, RZ, c[0x0][0x348], PT ;  /* 0x0000d200ff007a0c */ /* 0x000fe20003f25070 */
[----:B------:R-:W-:Y:S01]  /*03f0*/  IMAD.WIDE R6, R38, R14, c[0x0][0x348] ;  /* 0x0000d20026067625 */ /* 0x000fe200078e020e */
[----:B------:R-:W-:-:S02]  /*0400*/  ISETP.NE.U32.AND P5, PT, RZ, c[0x0][0x350], PT ;  /* 0x0000d400ff007a0c */ /* 0x000fc40003fa5070 */
[----:B------:R-:W-:Y:S01]  /*0410*/  ISETP.NE.U32.AND P3, PT, RZ, c[0x0][0x358], PT ;  /* 0x0000d600ff007a0c */ /* 0x000fe20003f65070 */
[CC--:B------:R-:W-:Y:S01]  /*0420*/  IMAD.WIDE R4, R38.reuse, R14.reuse, c[0x0][0x350] ;  /* 0x0000d40026047625 */ /* 0x0c0fe200078e020e */
[----:B------:R-:W-:Y:S02]  /*0430*/  ISETP.NE.AND.EX P1, PT, RZ, c[0x0][0x34c], PT, P1 ;  /* 0x0000d300ff007a0c */ /* 0x000fe40003f25310 */
[----:B------:R-:W-:Y:S01]  /*0440*/  ISETP.NE.AND.EX P5, PT, RZ, c[0x0][0x354], PT, P5 ;  /* 0x0000d500ff007a0c */ /* 0x000fe20003fa5350 */
[CC--:B------:R-:W-:Y:S01]  /*0450*/  @P2 IMAD.WIDE R10, R38.reuse, R14.reuse, c[0x0][0x370] ;  /* 0x0000dc00260a2625 */ /* 0x0c0fe200078e020e */
[----:B------:R-:W-:Y:S02]  /*0460*/  ISETP.NE.AND.EX P3, PT, RZ, c[0x0][0x35c], PT, P3 ;  /* 0x0000d700ff007a0c */ /* 0x000fe40003f65330 */
[----:B------:R-:W-:Y:S01]  /*0470*/  MOV R190, RZ ;  /* 0x000000ff00be7202 */ /* 0x000fe20000000f00 */
[CC--:B------:R-:W-:Y:S01]  /*0480*/  @P0 IMAD.WIDE R8, R38.reuse, R14.reuse, c[0x0][0x360] ;  /* 0x0000d80026080625 */ /* 0x0c0fe200078e020e */
[----:B------:R2:W5:Y:S03]  /*0490*/  @P2 LDG.E R187, [R10.64] ;  /* 0x0000000a0abb2981 */ /* 0x000566000c1e1900 */
[----:B------:R-:W-:Y:S01]  /*04a0*/  IMAD.WIDE R2, R38, R14, c[0x0][0x358] ;  /* 0x0000d60026027625 */ /* 0x000fe200078e020e */
[----:B------:R2:W5:Y:S04]  /*04b0*/  @P0 LDG.E R191, [R8.64] ;  /* 0x0000000a08bf0981 */ /* 0x000568000c1e1900 */
[----:B------:R2:W5:Y:S04]  /*04c0*/  @P1 LDG.E R184, [R6.64] ;  /* 0x0000000a06b81981 */ /* 0x000568000c1e1900 */
[----:B------:R2:W5:Y:S04]  /*04d0*/  @P5 LDG.E R190, [R4.64] ;  /* 0x0000000a04be5981 */ /* 0x000568000c1e1900 */
[----:B------:R2:W5:Y:S04]  /*04e0*/  @P3 LDG.E R12, [R2.64] ;  /* 0x0000000a020c3981 */ /* 0x000568000c1e1900 */
[----:B------:R-:W3:Y:S01]  /*04f0*/  S2R R40, SR_CTAID.Y ;  /* 0x0000000000287919 */ /* 0x000ee20000002600 */
[----:B------:R-:W-:Y:S01]  /*0500*/  IMAD.MOV.U32 R13, RZ, RZ, c[0x0][0x1d0] ;  /* 0x00007400ff0d7624 */ /* 0x000fe200078e00ff */
[----:B-1----:R-:W-:-:S02]  /*0510*/  MOV R0, c[0x0][0x228] ;  /* 0x00008a0000007a02 */ /* 0x002fc40000000f00 */
[----:B---3--:R-:W-:Y:S01]  /*0520*/  SHF.R.S32.HI R219, RZ, 0x1f, R40 ;  /* 0x0000001fffdb7819 */ /* 0x008fe20000011428 */
[----:B------:R-:W-:Y:S05]  /*0530*/  @P0 BRA `(.L_x_48) ;  /* 0x0000004000000947 */ /* 0x000fea0003800000 */
[----:B--2---:R-:W-:Y:S05]  /*0540*/  @!P1 BRA `(.L_x_48) ;  /* 0x0000003000009947 */ /* 0x004fea0003800000 */
[----:B------:R1:W2:Y:S04]  /*0550*/  LDG.E R8, [R6.64] ;  /* 0x0000000a06087981 */ /* 0x0002a8000c1e1900 */
[----:B-1----:R-:W2:Y:S02]  /*0560*/  LDG.E R6, [R6.64+0x4] ;  /* 0x0000040a06067981 */ /* 0x002ea4000c1e1900 */
[----:B--2--5:R-:W-:Y:S02]  /*0570*/  IADD3 R191, -R8, R6, RZ ;  /* 0x0000000608bf7210 */ /* 0x024fe40007ffe1ff */
.L_x_48:
[----:B--2---:R-:W-:-:S04]  /*0580*/  ISETP.NE.U32.AND P0, PT, RZ, c[0x0][0x368], PT ;  /* 0x0000da00ff007a0c */ /* 0x004fc80003f05070 */
[----:B------:R-:W-:-:S13]  /*0590*/  ISETP.NE.AND.EX P0, PT, RZ, c[0x0][0x36c], PT, P0 ;  /* 0x0000db00ff007a0c */ /* 0x000fda0003f05300 */
[----:B------:R-:W-:Y:S05]  /*05a0*/  @!P0 BRA `(.L_x_49) ;  /* 0x0000003000008947 */ /* 0x000fea0003800000 */
[----:B------:R-:W-:-:S05]  /*05b0*/  IMAD.WIDE R4, R38, R14, c[0x0][0x368] ;  /* 0x0000da0026047625 */ /* 0x000fca00078e020e */
[----:B------:R1:W5:Y:S01]  /*05c0*/  LDG.E R13, [R4.64] ;  /* 0x0000000a040d7981 */ /* 0x000362000c1e1900 */
[----:B------:R-:W-:Y:S05]  /*05d0*/  BRA `(.L_x_50) ;  /* 0x0000004000007947 */ /* 0x000fea0003800000 */
.L_x_49:
[----:B------:R-:W-:Y:S05]  /*05e0*/  @!P5 BRA `(.L_x_50) ;  /* 0x000000300000d947 */ /* 0x000fea0003800000 */
[----:B------:R1:W2:Y:S04]  /*05f0*/  LDG.E R6, [R4.64] ;  /* 0x0000000a04067981 */ /* 0x0002a8000c1e1900 */
[----:B-1----:R-:W2:Y:S02]  /*0600*/  LDG.E R4, [R4.64+0x4] ;  /* 0x0000040a04047981 */ /* 0x002ea4000c1e1900 */
[----:B--2---:R-:W-:Y:S02]  /*0610*/  IADD3 R13, -R6, R4, RZ ;  /* 0x00000004060d7210 */ /* 0x004fe40007ffe1ff */
.L_x_50:
[----:B------:R2:W3:Y:S04]  /*0620*/  @P3 LDG.E R6, [R2.64] ;  /* 0x0000000a02063981 */ /* 0x0004e8000c1e1900 */
[----:B-1----:R2:W3:Y:S01]  /*0630*/  @P3 LDG.E R5, [R2.64+0x4] ;  /* 0x0000040a02053981 */ /* 0x0024e2000c1e1900 */
[----:B------:R-:W-:Y:S01]  /*0640*/  ISETP.NE.U32.AND P0, PT, RZ, c[0x0][0x378], PT ;  /* 0x0000de00ff007a0c */ /* 0x000fe20003f05070 */
[----:B-----5:R-:W-:-:S03]  /*0650*/  IMAD.MOV.U32 R167, RZ, RZ, R13 ;  /* 0x000000ffffa77224 */ /* 0x020fc600078e000d */
[----:B------:R-:W-:Y:S01]  /*0660*/  ISETP.NE.AND.EX P0, PT, RZ, c[0x0][0x37c], PT, P0 ;  /* 0x0000df00ff007a0c */ /* 0x000fe20003f05300 */
[----:B------:R-:W-:-:S12]  /*0670*/  IMAD.IADD R4, R13, 0x1, -R187 ;  /* 0x000000010d047824 */ /* 0x000fd800078e0abb */
[----:B--2---:R-:W-:-:S05]  /*0680*/  @P0 IMAD.WIDE R2, R38, R14, c[0x0][0x378] ;  /* 0x0000de0026020625 */ /* 0x004fca00078e020e */
[----:B------:R1:W5:Y:S02]  /*0690*/  @P0 LDG.E R167, [R2.64] ;  /* 0x0000000a02a70981 */ /* 0x000364000c1e1900 */
[----:B-1----:R-:W-:Y:S01]  /*06a0*/  MOV R2, RZ ;  /* 0x000000ff00027202 */ /* 0x002fe20000000f00 */
[----:B---3--:R-:W-:-:S04]  /*06b0*/  @P3 IMAD.IADD R0, R5, 0x1, -R6 ;  /* 0x0000000105003824 */ /* 0x008fc800078e0a06 */
[----:B------:R-:W-:-:S05]  /*06c0*/  IMAD.IADD R208, R4, 0x1, R0 ;  /* 0x0000000104d07824 */ /* 0x000fca00078e0200 */
[----:B------:R-:W-:-:S05]  /*06d0*/  IADD3 R3, R208, 0x6f, RZ ;  /* 0x0000006fd0037810 */ /* 0x000fca0007ffe0ff */
[----:B------:R-:W-:-:S05]  /*06e0*/  IMAD.HI R2, R3, -0x6db6db6d, R2 ;  /* 0x9249249303027827 */ /* 0x000fca00078e0202 */
[----:B------:R-:W-:-:S04]  /*06f0*/  SHF.R.U32.HI R3, RZ, 0x1f, R2 ;  /* 0x0000001fff037819 */ /* 0x000fc80000011602 */
[----:B------:R-:W-:Y:S01]  /*0700*/  LEA.HI.SX32 R7, R2, R3, 0x1a ;  /* 0x0000000302077211 */ /* 0x000fe200078fd2ff */
[----:B------:R-:W-:-:S04]  /*0710*/  IMAD.MOV R2, RZ, RZ, -R4 ;  /* 0x000000ffff027224 */ /* 0x000fc800078e0a04 */
[----:B------:R-:W-:Y:S01]  /*0720*/  IMAD R3, R7, 0x70, -R4 ;  /* 0x0000007007037824 */ /* 0x000fe200078e0a04 */
[----:B------:R-:W-:Y:S01]  /*0730*/  IMNMX R2, RZ, R2, !PT ;  /* 0x00000002ff027217 */ /* 0x000fe20007800200 */
[----:B------:R1:W-:Y:S03]  /*0740*/  STL [R1], R7 ;  /* 0x0000000701007387 */ /* 0x0003e60000100800 */
[----:B------:R-:W-:-:S04]  /*0750*/  IMNMX R3, R3, R0, PT ;  /* 0x0000000003037217 */ /* 0x000fc80003800200 */
[----:B------:R-:W-:Y:S02]  /*0760*/  ISETP.GT.AND P0, PT, R3, R2, PT ;  /* 0x000000020300720c */ /* 0x000fe40003f04270 */
[----:B------:R-:W-:-:S05]  /*0770*/  SHF.R.U32.HI R2, RZ, 0x4, R2 ;  /* 0x00000004ff027819 */ /* 0x000fca0000011602 */
[----:B------:R-:W-:-:S04]  /*0780*/  IMAD.WIDE.U32 R4, R2, 0x24924925, RZ ;  /* 0x2492492502047825 */ /* 0x000fc800078e00ff */
[----:B------:R-:W-:Y:S02]  /*0790*/  IMAD.MOV.U32 R164, RZ, RZ, R5 ;  /* 0x000000ffffa47224 */ /* 0x000fe400078e0005 */
[----:B------:R-:W-:Y:S02]  /*07a0*/  @P0 IADD3 R3, R3, 0x6f, RZ ;  /* 0x0000006f03030810 */ /* 0x000fe40007ffe0ff */
[----:B------:R-:W-:Y:S01]  /*07b0*/  @P0 MOV R2, RZ ;  /* 0x000000ff00020202 */ /* 0x000fe20000000f00 */
[----:B------:R-:W-:-:S04]  /*07c0*/  IMAD.MOV.U32 R6, RZ, RZ, R164 ;  /* 0x000000ffff067224 */ /* 0x000fc800078e00a4 */
[----:B------:R-:W-:-:S05]  /*07d0*/  @P0 IMAD.HI R2, R3, -0x6db6db6d, R2 ;  /* 0x9249249303020827 */ /* 0x000fca00078e0202 */
[----:B------:R-:W-:-:S04]  /*07e0*/  @P0 SHF.R.U32.HI R3, RZ, 0x1f, R2 ;  /* 0x0000001fff030819 */ /* 0x000fc80000011602 */
[----:B------:R-:W-:-:S04]  /*07f0*/  @P0 LEA.HI.SX32 R6, R2, R3, 0x1a ;  /* 0x0000000302060211 */ /* 0x000fc800078fd2ff */
[----:B------:R-:W-:-:S13]  /*0800*/  ISETP.GT.AND P0, PT, R6, R164, PT ;  /* 0x000000a40600720c */ /* 0x000fda0003f04270 */
[----:B------:R-:W-:Y:S05]  /*0810*/  @!P0 BRA `(.L_x_51) ;  /* 0x000077c000008947 */ /* 0x000fea0003800000 */
[----:B-1----:R-:W-:-:S04]  /*0820*/  ISETP.NE.U32.AND P0, PT, RZ, c[0x0][0x340], PT ;  /* 0x0000d000ff007a0c */ /* 0x002fc80003f05070 */
[----:B------:R-:W-:-:S13]  /*0830*/  ISETP.NE.AND.EX P4, PT, RZ, c[0x0][0x344], PT, P0 ;  /* 0x0000d100ff007a0c */ /* 0x000fda0003f85300 */
[----:B------:R-:W-:-:S05]  /*0840*/  @P4 IMAD.WIDE R2, R38, R14, c[0x0][0x340] ;  /* 0x0000d00026024625 */ /* 0x000fca00078e020e */
[----:B------:R1:W2:Y:S01]  /*0850*/  @P4 LDG.E R34, [R2.64] ;  /* 0x0000000a02224981 */ /* 0x0002a2000c1e1900 */
[----:B------:R-:W-:Y:S01]  /*0860*/  SHF.R.S32.HI R36, RZ, 0x1f, R216 ;  /* 0x0000001fff247819 */ /* 0x000fe200000114d8 */
[C---:B------:R-:W-:Y:S01]  /*0870*/  IMAD R7, R219.reuse, c[0x0][0x240], RZ ;  /* 0x00009000db077a24 */ /* 0x040fe200078e02ff */
[----:B------:R-:W-:Y:S01]  /*0880*/  SHF.R.S32.HI R30, RZ, 0x1f, R38 ;  /* 0x0000001fff1e7819 */ /* 0x000fe20000011426 */
[----:B------:R-:W-:Y:S01]  /*0890*/  IMAD.MOV.U32 R172, RZ, RZ, 0x70 ;  /* 0x00000070ffac7424 */ /* 0x000fe200078e00ff */
[----:B------:R-:W-:Y:S01]  /*08a0*/  IADD3 R39, R6, -0x1, RZ ;  /* 0xffffffff06277810 */ /* 0x000fe20007ffe0ff */
[----:B------:R-:W-:Y:S01]  /*08b0*/  IMAD.MOV.U32 R166, RZ, RZ, c[0x0][0x238] ;  /* 0x00008e00ffa67624 */ /* 0x000fe200078e00ff */
[----:B------:R-:W-:Y:S01]  /*08c0*/  SEL R25, R30, RZ, !P3 ;  /* 0x000000ff1e197207 */ /* 0x000fe20005800000 */
[----:B------:R-:W-:Y:S01]  /*08d0*/  IMAD.WIDE.U32 R178, R172, c[0x0][0x238], RZ ;  /* 0x00008e00acb27a25 */ /* 0x000fe200078e00ff */
[----:B------:R-:W-:Y:S01]  /*08e0*/  SEL R102, R38, RZ, !P3 ;  /* 0x000000ff26667207 */ /* 0x000fe20005800000 */
[----:B------:R-:W-:Y:S01]  /*08f0*/  ULDC.U8 UR6, c[0x0][0x298] ;  /* 0x0000a60000067ab9 */ /* 0x000fe20000000000 */
[----:B------:R-:W-:Y:S01]  /*0900*/  SHF.R.S32.HI R6, RZ, 0x1f, R39 ;  /* 0x0000001fff067819 */ /* 0x000fe20000011427 */
[----:B------:R-:W-:Y:S01]  /*0910*/  IMAD.MOV.U32 R37, RZ, RZ, c[0x0][0x23c] ;  /* 0x00008f00ff257624 */ /* 0x000fe200078e00ff */
[-C--:B------:R-:W-:Y:S01]  /*0920*/  LEA.HI R21, R36, R216.reuse, RZ, 0x2 ;  /* 0x000000d824157211 */ /* 0x080fe200078f10ff */
[----:B------:R-:W-:Y:S01]  /*0930*/  IMAD.IADD R28, R190, 0x1, R13 ;  /* 0x00000001be1c7824 */ /* 0x000fe200078e020d */
[----:B------:R-:W-:Y:S01]  /*0940*/  MOV R218, c[0x0][0x27c] ;  /* 0x00009f0000da7a02 */ /* 0x000fe20000000f00 */
[----:B------:R-:W-:Y:S01]  /*0950*/  IMAD R17, R219, c[0x0][0x210], RZ ;  /* 0x00008400db117a24 */ /* 0x000fe200078e02ff */
[----:B------:R-:W-:Y:S01]  /*0960*/  LOP3.LUT R32, R21, 0xfffffffc, RZ, 0xc0, !PT ;  /* 0xfffffffc15207812 */ /* 0x000fe200078ec0ff */
[----:B------:R-:W-:Y:S01]  /*0970*/  IMAD.MOV.U32 R186, RZ, RZ, 0x5 ;  /* 0x00000005ffba7424 */ /* 0x000fe200078e00ff */
[----:B------:R-:W-:Y:S01]  /*0980*/  SHF.R.S32.HI R31, RZ, 0x1f, R28 ;  /* 0x0000001fff1f7819 */ /* 0x000fe2000001141c */
[----:B------:R-:W-:Y:S01]  /*0990*/  IMAD R17, R40, c[0x0][0x214], R17 ;  /* 0x0000850028117a24 */ /* 0x000fe200078e0211 */
[----:B------:R-:W-:Y:S01]  /*09a0*/  SHF.R.S32.HI R101, RZ, 0x2, R21 ;  /* 0x00000002ff657819 */ /* 0x000fe20000011415 */
[----:B------:R-:W-:Y:S01]  /*09b0*/  IMAD.IADD R32, R216, 0x1, -R32 ;  /* 0x00000001d8207824 */ /* 0x000fe200078e0a20 */
[----:B------:R-:W-:Y:S01]  /*09c0*/  MOV R183, 0x6 ;  /* 0x0000000600b77802 */ /* 0x000fe20000000f00 */
[----:B------:R-:W-:Y:S01]  /*09d0*/  IMAD.MOV.U32 R180, RZ, RZ, c[0x0][0x1e0] ;  /* 0x00007800ffb47624 */ /* 0x000fe200078e00ff */
[----:B-1----:R-:W-:Y:S01]  /*09e0*/  LEA.HI R3, R36, R216, RZ, 0x3 ;  /* 0x000000d824037211 */ /* 0x002fe200078f18ff */
[C---:B------:R-:W-:Y:S01]  /*09f0*/  IMAD.SHL.U32 R26, R32.reuse, 0x8, RZ ;  /* 0x00000008201a7824 */ /* 0x040fe200078e00ff */
[----:B------:R-:W-:Y:S01]  /*0a00*/  SHF.R.S32.HI R35, RZ, 0x1f, R101 ;  /* 0x0000001fff237819 */ /* 0x000fe20000011465 */
[----:B------:R-:W-:Y:S01]  /*0a10*/  IMAD.SHL.U32 R32, R32, 0x4, RZ ;  /* 0x0000000420207824 */ /* 0x000fe200078e00ff */
[----:B------:R-:W-:Y:S01]  /*0a20*/  LOP3.LUT R2, R3, 0x1ffffff8, RZ, 0xc0, !PT ;  /* 0x1ffffff803027812 */ /* 0x000fe200078ec0ff */
[----:B------:R-:W-:Y:S01]  /*0a30*/  IMAD.SHL.U32 R171, R166, 0x20, RZ ;  /* 0x00000020a6ab7824 */ /* 0x000fe200078e00ff */
[----:B------:R-:W-:Y:S01]  /*0a40*/  SHF.R.S32.HI R5, RZ, 0x3, R3 ;  /* 0x00000003ff057819 */ /* 0x000fe20000011403 */
[----:B------:R-:W-:Y:S01]  /*0a50*/  IMAD R16, R35, c[0x0][0x280], RZ ;  /* 0x0000a00023107a24 */ /* 0x000fe200078e02ff */
[----:B------:R-:W-:Y:S01]  /*0a60*/  SHF.R.S32.HI R3, RZ, 0x1f, R12 ;  /* 0x0000001fff037819 */ /* 0x000fe2000001140c */
[----:B------:R-:W-:Y:S01]  /*0a70*/  IMAD.IADD R2, R216, 0x1, -R2 ;  /* 0x00000001d8027824 */ /* 0x000fe200078e0a02 */
[C---:B------:R-:W-:Y:S01]  /*0a80*/  IADD3 R160, P0, R5.reuse, R12, RZ ;  /* 0x0000000c05a07210 */ /* 0x040fe20007f1e0ff */
[----:B------:R-:W-:Y:S01]  /*0a90*/  IMAD.IADD R140, R0, 0x1, -R5 ;  /* 0x00000001008c7824 */ /* 0x000fe200078e0a05 */
[----:B------:R-:W-:Y:S01]  /*0aa0*/  SHF.R.S32.HI R27, RZ, 0x1f, R26 ;  /* 0x0000001fff1b7819 */ /* 0x000fe2000001141a */
[----:B------:R-:W-:Y:S01]  /*0ab0*/  IMAD.SHL.U32 R10, R2, 0x8, RZ ;  /* 0x00000008020a7824 */ /* 0x000fe200078e00ff */
[C---:B------:R-:W-:Y:S01]  /*0ac0*/  LEA.HI.X.SX32 R165, R5.reuse, R3, 0x1, P0 ;  /* 0x0000000305a57211 */ /* 0x040fe200000f0eff */
[----:B------:R-:W-:Y:S01]  /*0ad0*/  IMAD.SHL.U32 R5, R5, 0x40, RZ ;  /* 0x0000004005057824 */ /* 0x000fe200078e00ff */
[----:B------:R-:W-:Y:S01]  /*0ae0*/  IADD3 R117, R26, 0x20, RZ ;  /* 0x000000201a757810 */ /* 0x000fe20007ffe0ff */
[----:B------:R-:W-:Y:S01]  /*0af0*/  IMAD R14, R39, -0x70, R140 ;  /* 0xffffff90270e7824 */ /* 0x000fe200078e028c */
[----:B------:R-:W-:Y:S01]  /*0b00*/  SHF.R.S32.HI R11, RZ, 0x1f, R10 ;  /* 0x0000001fff0b7819 */ /* 0x000fe2000001140a */
[----:B------:R-:W-:Y:S01]  /*0b10*/  IMAD R2, R165, c[0x0][0x238], RZ ;  /* 0x00008e00a5027a24 */ /* 0x000fe200078e02ff */
[----:B------:R-:W-:Y:S01]  /*0b20*/  ISETP.GE.AND P6, PT, R10, c[0x0][0x1d4], PT ;  /* 0x000075000a007a0c */ /* 0x000fe20003fc6270 */
[----:B------:R-:W-:Y:S01]  /*0b30*/  IMAD R16, R101, c[0x0][0x284], R16 ;  /* 0x0000a10065107a24 */ /* 0x000fe200078e0210 */
[----:B------:R-:W-:Y:S01]  /*0b40*/  ISETP.GE.AND P1, PT, R14, 0x1, PT ;  /* 0x000000010e00780c */ /* 0x000fe20003f26270 */
[----:B------:R-:W-:Y:S01]  /*0b50*/  IMAD R4, R160, c[0x0][0x23c], R2 ;  /* 0x00008f00a0047a24 */ /* 0x000fe200078e0202 */
[----:B------:R-:W-:Y:S01]  /*0b60*/  ISETP.GE.AND P0, PT, R14, 0x11, PT ;  /* 0x000000110e00780c */ /* 0x000fe20003f06270 */
[----:B------:R-:W-:Y:S01]  /*0b70*/  IMAD.WIDE.U32 R2, R160, c[0x0][0x238], R10 ;  /* 0x00008e00a0027a25 */ /* 0x000fe200078e000a */
[----:B------:R-:W-:Y:S01]  /*0b80*/  ISETP.GE.AND P3, PT, R14, 0x21, PT ;  /* 0x000000210e00780c */ /* 0x000fe20003f66270 */
[----:B------:R-:W-:Y:S01]  /*0b90*/  ULDC UR8, c[0x0][0x1e4] ;  /* 0x0000790000087ab9 */ /* 0x000fe20000000800 */
[----:B------:R-:W-:Y:S01]  /*0ba0*/  SHF.R.S32.HI R33, RZ, 0x1f, R32 ;  /* 0x0000001fff217819 */ /* 0x000fe20000011420 */
[----:B------:R-:W-:Y:S01]  /*0bb0*/  IMAD.IADD R3, R3, 0x1, R4 ;  /* 0x0000000103037824 */ /* 0x000fe200078e0204 */
[C---:B------:R-:W-:Y:S01]  /*0bc0*/  IADD3 R170, R101.reuse, 0x20, RZ ;  /* 0x0000002065aa7810 */ /* 0x040fe20007ffe0ff */
[C---:B------:R-:W-:Y:S01]  /*0bd0*/  IMAD R4, R40.reuse, c[0x0][0x244], R7 ;  /* 0x0000910028047a24 */ /* 0x040fe200078e0207 */
[C---:B------:R-:W-:Y:S01]  /*0be0*/  IADD3 R169, R101.reuse, 0x40, RZ ;  /* 0x0000004065a97810 */ /* 0x040fe20007ffe0ff */
[----:B------:R-:W-:Y:S01]  /*0bf0*/  IMAD.WIDE.U32 R2, R40, c[0x0][0x240], R2 ;  /* 0x0000900028027a25 */ /* 0x000fe200078e0002 */
[----:B------:R-:W-:Y:S01]  /*0c00*/  IADD3 R168, R101, 0x60, RZ ;  /* 0x0000006065a87810 */ /* 0x000fe20007ffe0ff */
[----:B------:R-:W-:Y:S01]  /*0c10*/  UMOV UR7, 0x60 ;  /* 0x0000006000077882 */ /* 0x000fe20000000000 */
[----:B------:R-:W-:Y:S01]  /*0c20*/  SHF.L.U32 R215, R180, 0x5, RZ ;  /* 0x00000005b4d77819 */ /* 0x000fe200000006ff */
[----:B------:R-:W-:Y:S01]  /*0c30*/  IMAD R7, R172, c[0x0][0x23c], RZ ;  /* 0x00008f00ac077a24 */ /* 0x000fe200078e02ff */
[C---:B------:R-:W-:Y:S01]  /*0c40*/  SHF.L.U64.HI R203, R180.reuse, R183, c[0x0][0x1e4] ;  /* 0x00007900b4cb7619 */ /* 0x040fe200000102b7 */
[----:B------:R-:W-:Y:S01]  /*0c50*/  IMAD.IADD R3, R3, 0x1, R4 ;  /* 0x0000000103037824 */ /* 0x000fe200078e0204 */
[----:B------:R-:W-:Y:S01]  /*0c60*/  SHF.L.U64.HI R198, R180, R186, c[0x0][0x1e4] ;  /* 0x00007900b4c67619 */ /* 0x000fe200000102ba */
[----:B------:R-:W-:Y:S01]  /*0c70*/  IMAD R4, R25, c[0x0][0x248], RZ ;  /* 0x0000920019047a24 */ /* 0x000fe200078e02ff */
[----:B------:R-:W-:Y:S01]  /*0c80*/  IADD3 R209, R179, R7, RZ ;  /* 0x00000007b3d17210 */ /* 0x000fe20007ffe0ff */
[----:B------:R-:W-:Y:S01]  /*0c90*/  IMAD.WIDE.U32 R138, R102, c[0x0][0x248], R2 ;  /* 0x00009200668a7a25 */ /* 0x000fe200078e0002 */
[----:B------:R-:W-:Y:S01]  /*0ca0*/  LOP3.LUT R2, R5, 0x1c0, RZ, 0xc0, !PT ;  /* 0x000001c005027812 */ /* 0x000fe200078ec0ff */
[----:B------:R-:W-:Y:S01]  /*0cb0*/  ULDC UR5, c[0x0][0x284] ;  /* 0x0000a10000057ab9 */ /* 0x000fe20000000800 */
[----:B------:R-:W-:Y:S01]  /*0cc0*/  LEA.HI R5, R36, R216, RZ, 0x6 ;  /* 0x000000d824057211 */ /* 0x000fe200078f30ff */
[----:B------:R-:W-:Y:S01]  /*0cd0*/  IMAD R7, R102, c[0x0][0x24c], R4 ;  /* 0x0000930066077a24 */ /* 0x000fe200078e0204 */
[----:B------:R-:W-:Y:S01]  /*0ce0*/  ULDC UR4, c[0x0][0x294] ;  /* 0x0000a50000047ab9 */ /* 0x000fe20000000800 */
[----:B------:R-:W-:Y:S01]  /*0cf0*/  IMAD R4, R209, R39, RZ ;  /* 0x00000027d1047224 */ /* 0x000fe200078e02ff */
[----:B------:R-:W-:Y:S01]  /*0d00*/  UIMAD UR8, UR8, 0x60, URZ ;  /* 0x00000060080878a4 */ /* 0x000fe2000f8e023f */
[----:B------:R-:W-:Y:S01]  /*0d10*/  IMAD.IADD R135, R139, 0x1, R7 ;  /* 0x000000018b877824 */ /* 0x000fe200078e0207 */
[----:B------:R-:W-:Y:S01]  /*0d20*/  UIMAD UR5, UR7, UR5, URZ ;  /* 0x00000005070572a4 */ /* 0x000fe2000f8e023f */
[-C--:B------:R-:W-:Y:S01]  /*0d30*/  IMAD R3, R6, R178.reuse, R4 ;  /* 0x000000b206037224 */ /* 0x080fe200078e0204 */
[----:B------:R-:W-:Y:S01]  /*0d40*/  LOP3.LUT R4, R2, 0x38, R10, 0xf8, !PT ;  /* 0x0000003802047812 */ /* 0x000fe200078ef80a */
[----:B------:R-:W-:Y:S01]  /*0d50*/  IMAD.MOV.U32 R134, RZ, RZ, R138 ;  /* 0x000000ffff867224 */ /* 0x000fe200078e008a */
[----:B------:R-:W-:Y:S01]  /*0d60*/  SHF.R.U32.HI R2, RZ, 0x3, R2 ;  /* 0x00000003ff027819 */ /* 0x000fe20000011602 */
[----:B------:R-:W-:Y:S01]  /*0d70*/  IMAD.SHL.U32 R5, R5, 0x8, RZ ;  /* 0x0000000805057824 */ /* 0x000fe200078e00ff */
[----:B------:R-:W-:Y:S01]  /*0d80*/  UIMAD UR4, UR7, UR4, URZ ;  /* 0x00000004070472a4 */ /* 0x000fe2000f8e023f */
[----:B------:R-:W-:Y:S01]  /*0d90*/  IMAD.WIDE.U32 R22, R39, R178, R134 ;  /* 0x000000b227167225 */ /* 0x000fe200078e0086 */
[----:B------:R-:W-:-:S02]  /*0da0*/  LOP3.LUT R2, R4, R2, RZ, 0x3c, !PT ;  /* 0x0000000204027212 */ /* 0x000fc400078e3cff */
[----:B------:R-:W-:Y:S01]  /*0db0*/  P2R R133, PR, RZ, 0x40 ;  /* 0x00000040ff857803 */ /* 0x000fe20000000000 */
[----:B------:R-:W-:Y:S01]  /*0dc0*/  IMAD.WIDE.U32 R6, R166, 0x20, RZ ;  /* 0x00000020a6067825 */ /* 0x000fe200078e00ff */
[----:B------:R-:W-:Y:S02]  /*0dd0*/  LOP3.LUT R2, R2, 0xfffffe00, R5, 0xf8, !PT ;  /* 0xfffffe0002027812 */ /* 0x000fe400078ef805 */
[----:B------:R-:W-:Y:S01]  /*0de0*/  IADD3 R3, R23, R3, RZ ;  /* 0x0000000317037210 */ /* 0x000fe20007ffe0ff */
[----:B------:R-:W-:Y:S01]  /*0df0*/  IMAD.WIDE.U32 R188, R101, c[0x0][0x1e0], RZ ;  /* 0x0000780065bc7a25 */ /* 0x000fe200078e00ff */
[----:B------:R-:W-:-:S03]  /*0e00*/  @P1 LEA R4, P2, R22, c[0x0][0x220], 0x1 ;  /* 0x0000880016041a11 */ /* 0x000fc600078408ff */
[----:B------:R-:W-:Y:S01]  /*0e10*/  IMAD.SHL.U32 R94, R2, 0x2, RZ ;  /* 0x00000002025e7824 */ /* 0x000fe200078e00ff */
[----:B------:R-:W-:Y:S01]  /*0e20*/  @P1 LEA.HI.X R5, R22, c[0x0][0x224], R3, 0x1, P2 ;  /* 0x0000890016051a11 */ /* 0x000fe200010f0c03 */
[----:B------:R-:W-:Y:S01]  /*0e30*/  IMAD.SHL.U32 R217, R180, 0x40, RZ ;  /* 0x00000040b4d97824 */ /* 0x000fe200078e00ff */
[----:B------:R-:W-:Y:S01]  /*0e40*/  @P0 LEA R2, P2, R166, R22, 0x4 ;  /* 0x00000016a6020211 */ /* 0x000fe200078420ff */
[----:B------:R-:W-:Y:S02]  /*0e50*/  IMAD R200, R172, c[0x0][0x294], RZ ;  /* 0x0000a500acc87a24 */ /* 0x000fe400078e02ff */
[----:B------:R-:W-:Y:S01]  /*0e60*/  @!PT LDS RZ, [RZ] ;  /* 0x00000000fffff984 */ /* 0x000fe20000000800 */
[----:B------:R-:W-:Y:S01]  /*0e70*/  @!PT LDS RZ, [RZ] ;  /* 0x00000000fffff984 */ /* 0x000fe20000000800 */
[----:B------:R-:W-:Y:S01]  /*0e80*/  @!PT LDS RZ, [RZ] ;  /* 0x00000000fffff984 */ /* 0x000fe20000000800 */
[----:B------:R1:W-:Y:S01]  /*0e90*/  @P1 LDGSTS.E.BYPASS.LTC128B.128 [R94+0x3900], [R4.64], !P6 ;  /* 0x03900000045e1fae */ /* 0x0003e2000f101d4a */
[----:B------:R-:W-:Y:S01]  /*0ea0*/  ISETP.GE.AND P1, PT, R14, 0x31, PT ;  /* 0x000000310e00780c */ /* 0x000fe20003f26270 */
[C---:B------:R-:W-:Y:S02]  /*0eb0*/  IMAD R201, R172.reuse, c[0x0][0x284], RZ ;  /* 0x0000a100acc97a24 */ /* 0x040fe400078e02ff */
[----:B------:R-:W-:-:S02]  /*0ec0*/  IMAD R202, R172, c[0x0][0x1e4], RZ ;  /* 0x00007900acca7a24 */ /* 0x000fc400078e02ff */
[----:B------:R-:W-:-:S04]  /*0ed0*/  IMAD.WIDE.U32 R176, R172, c[0x0][0x290], RZ ;  /* 0x0000a400acb07a25 */ /* 0x000fc800078e00ff */
[----:B------:R-:W-:-:S04]  /*0ee0*/  IMAD.WIDE.U32 R174, R172, c[0x0][0x280], RZ ;  /* 0x0000a000acae7a25 */ /* 0x000fc800078e00ff */
[----:B------:R-:W-:Y:S02]  /*0ef0*/  @P1 IMAD R12, R37, 0x30, RZ ;  /* 0x00000030250c1824 */ /* 0x000fe400078e02ff */
[----:B------:R-:W-:-:S04]  /*0f00*/  IMAD.WIDE.U32 R180, R180, 0x60, RZ ;  /* 0x00000060b4b47825 */ /* 0x000fc800078e00ff */
[----:B------:R-:W-:Y:S01]  /*0f10*/  IMAD.WIDE.U32 R194, R169, c[0x0][0x1e0], RZ ;  /* 0x00007800a9c27a25 */ /* 0x000fe200078e00ff */
[----:B------:R-:W-:-:S03]  /*0f20*/  IADD3 R199, R181, UR8, RZ ;  /* 0x00000008b5c77c10 */ /* 0x000fc6000fffe0ff */
[----:B------:R-:W-:Y:S01]  /*0f30*/  IMAD.WIDE.U32 R172, R172, c[0x0][0x1e0], RZ ;  /* 0x00007800acac7a25 */ /* 0x000fe200078e00ff */
[----:B-1----:R-:W-:-:S03]  /*0f40*/  @P0 LEA.HI.X R5, R166, R3, R37, 0x4, P2 ;  /* 0x00000003a6050211 */ /* 0x002fc600010f2425 */
[----:B------:R-:W-:Y:S01]  /*0f50*/  IMAD.WIDE.U32 R196, R170, c[0x0][0x1e0], RZ ;  /* 0x00007800aac47a25 */ /* 0x000fe200078e00ff */
[----:B------:R-:W-:-:S03]  /*0f60*/  @P0 LEA R4, P2, R2, c[0x0][0x220], 0x1 ;  /* 0x0000880002040a11 */ /* 0x000fc600078408ff */
[----:B------:R-:W-:Y:S01]  /*0f70*/  IMAD.WIDE.U32 R192, R168, c[0x0][0x1e0], RZ ;  /* 0x00007800a8c07a25 */ /* 0x000fe200078e00ff */
[----:B------:R-:W-:Y:S02]  /*0f80*/  @P0 LEA.HI.X R5, R2, c[0x0][0x224], R5, 0x1, P2 ;  /* 0x0000890002050a11 */ /* 0x000fe400010f0c05 */
[----:B------:R-:W-:Y:S01]  /*0f90*/  @P3 IADD3 R6, P2, R22, R6, RZ ;  /* 0x0000000616063210 */ /* 0x000fe20007f5e0ff */
[----:B------:R-:W-:Y:S02]  /*0fa0*/  IMAD.SHL.U32 R2, R37, 0x20, RZ ;  /* 0x0000002025027824 */ /* 0x000fe400078e00ff */
[----:B------:R1:W-:Y:S01]  /*0fb0*/  @P0 LDGSTS.E.BYPASS.LTC128B.128 [R94+0x4100], [R4.64], !P6 ;  /* 0x04100000045e0fae */ /* 0x0003e2000f101d4a */
[----:B------:R-:W-:Y:S01]  /*0fc0*/  @P3 LEA R8, P0, R6, c[0x0][0x220], 0x1 ;  /* 0x0000880006083a11 */ /* 0x000fe200078008ff */
[----:B------:R-:W-:Y:S01]  /*0fd0*/  IMAD.IADD R200, R177, 0x1, R200 ;  /* 0x00000001b1c87824 */ /* 0x000fe200078e02c8 */
[----:B------:R-:W-:Y:S01]  /*0fe0*/  @P3 IADD3.X R7, R3, R7, R2, P2, !PT ;  /* 0x0000000703073210 */ /* 0x000fe200017fe402 */
[----:B------:R-:W-:Y:S01]  /*0ff0*/  IMAD.IADD R201, R175, 0x1, R201 ;  /* 0x00000001afc97824 */ /* 0x000fe200078e02c9 */
[----:B------:R-:W-:Y:S01]  /*1000*/  @P1 MOV R2, R22 ;  /* 0x0000001600021202 */ /* 0x000fe20000000f00 */
[----:B------:R-:W-:Y:S01]  /*1010*/  IMAD.IADD R202, R173, 0x1, R202 ;  /* 0x00000001adca7824 */ /* 0x000fe200078e02ca */
[----:B------:R-:W-:-:S02]  /*1020*/  ISETP.GE.AND P2, PT, R14, 0x41, PT ;  /* 0x000000410e00780c */ /* 0x000fc40003f46270 */
[----:B------:R-:W-:-:S05]  /*1030*/  @P3 LEA.HI.X R9, R6, c[0x0][0x224], R7, 0x1, P0 ;  /* 0x0000890006093a11 */ /* 0x000fca00000f0c07 */
[----:B------:R3:W-:Y:S01]  /*1040*/  @P3 LDGSTS.E.BYPASS.LTC128B.128 [R94+0x4900], [R8.64], !P6 ;  /* 0x04900000085e3fae */ /* 0x0007e2000f101d4a */
[----:B-1----:R-:W-:-:S04]  /*1050*/  @P1 IMAD.WIDE.U32 R4, R166, 0x30, R2 ;  /* 0x00000030a6041825 */ /* 0x002fc800078e0002 */
[----:B------:R-:W-:Y:S01]  /*1060*/  @P1 IMAD.IADD R2, R5, 0x1, R12 ;  /* 0x0000000105021824 */ /* 0x000fe200078e020c */
[----:B------:R-:W-:Y:S01]  /*1070*/  @P1 LEA R6, P0, R4, c[0x0][0x220], 0x1 ;  /* 0x0000880004061a11 */ /* 0x000fe200078008ff */
[----:B------:R-:W-:-:S03]  /*1080*/  IMAD R12, R219, c[0x0][0x1e8], RZ ;  /* 0x00007a00db0c7a24 */ /* 0x000fc600078e02ff */
[----:B------:R-:W-:Y:S01]  /*1090*/  @P1 LEA.HI.X R7, R4, c[0x0][0x224], R2, 0x1, P0 ;  /* 0x0000890004071a11 */ /* 0x000fe200000f0c02 */
[----:B------:R-:W-:Y:S01]  /*10a0*/  IMAD R12, R40, c[0x0][0x1ec], R12 ;  /* 0x00007b00280c7a24 */ /* 0x000fe200078e020c */
[----:B------:R-:W-:-:S03]  /*10b0*/  @P2 LEA R2, P0, R166, R22, 0x6 ;  /* 0x00000016a6022211 */ /* 0x000fc600078030ff */
[----:B------:R1:W-:Y:S01]  /*10c0*/  @P1 LDGSTS.E.BYPASS.LTC128B.128 [R94+0x5100], [R6.64], !P6 ;  /* 0x05100000065e1fae */ /* 0x0003e2000f101d4a */
[----:B------:R-:W-:Y:S01]  /*10d0*/  @P2 LEA.HI.X R4, R166, R3, R37, 0x6, P0 ;  /* 0x00000003a6042211 */ /* 0x000fe200000f3425 */
[----:B---3--:R-:W-:Y:S01]  /*10e0*/  IMAD R9, R219, c[0x0][0x260], RZ ;  /* 0x00009800db097a24 */ /* 0x008fe200078e02ff */
[----:B------:R-:W-:Y:S02]  /*10f0*/  @P2 LEA R18, P0, R2, c[0x0][0x220], 0x1 ;  /* 0x0000880002122a11 */ /* 0x000fe400078008ff */
[----:B------:R-:W-:Y:S01]  /*1100*/  ISETP.GE.AND P1, PT, R218, 0x1, PT ;  /* 0x00000001da00780c */ /* 0x000fe20003f26270 */
[----:B------:R-:W-:Y:S01]  /*1110*/  IMAD R9, R40, c[0x0][0x264], R9 ;  /* 0x0000990028097a24 */ /* 0x000fe200078e0209 */
[----:B------:R-:W-:Y:S01]  /*1120*/  @P2 LEA.HI.X R19, R2, c[0x0][0x224], R4, 0x1, P0 ;  /* 0x0000890002132a11 */ /* 0x000fe200000f0c04 */
[----:B------:R-:W-:Y:S01]  /*1130*/  IMAD.WIDE.U32 R4, R28, c[0x0][0x1e0], RZ ;  /* 0x000078001c047a25 */ /* 0x000fe200078e00ff */
[C---:B------:R-:W-:Y:S02]  /*1140*/  ISETP.GE.AND P0, PT, R26.reuse, c[0x0][0x27c], PT ;  /* 0x00009f001a007a0c */ /* 0x040fe40003f06270 */
[----:B------:R-:W-:Y:S01]  /*1150*/  ISETP.GE.AND P1, PT, R26, c[0x0][0x1d4], PT ;  /* 0x000075001a007a0c */ /* 0x000fe20003f26270 */
[----:B------:R-:W-:Y:S01]  /*1160*/  IMAD.SHL.U32 R2, R218, 0x2, RZ ;  /* 0x00000002da027824 */ /* 0x000fe200078e00ff */
[----:B------:R-:W-:Y:S01]  /*1170*/  SEL R8, RZ, c[0x0][0x27c], !P0 ;  /* 0x00009f00ff087a07 */ /* 0x000fe20004000000 */
[----:B------:R3:W-:Y:S01]  /*1180*/  @P2 LDGSTS.E.BYPASS.LTC128B.128 [R94+0x5900], [R18.64], !P6 ;  /* 0x05900000125e2fae */ /* 0x0007e2000f101d4a */
[----:B------:R-:W-:-:S02]  /*1190*/  SEL R24, RZ, 0x1, P1 ;  /* 0x00000001ff187807 */ /* 0x000fc40000800000 */
[----:B------:R-:W-:Y:S01]  /*11a0*/  ISETP.GE.AND P1, PT, R14, 0x51, PT ;  /* 0x000000510e00780c */ /* 0x000fe20003f26270 */
[----:B------:R-:W-:-:S04]  /*11b0*/  IMAD.IADD R8, R26, 0x1, R8 ;  /* 0x000000011a087824 */ /* 0x000fc800078e0208 */
[----:B------:R-:W-:Y:S02]  /*11c0*/  @P0 IADD3 R2, -R2, c[0x0][0x1d4], RZ ;  /* 0x0000750002020a10 */ /* 0x000fe40007ffe1ff */
[----:B------:R-:W-:Y:S01]  /*11d0*/  ISETP.GE.AND P0, PT, R117, c[0x0][0x1d4], PT ;  /* 0x0000750075007a0c */ /* 0x000fe20003f06270 */
[----:B-1----:R-:W-:-:S03]  /*11e0*/  IMAD R6, R31, c[0x0][0x1e0], RZ ;  /* 0x000078001f067a24 */ /* 0x002fc600078e02ff */
[----:B------:R-:W-:Y:S02]  /*11f0*/  SEL R23, RZ, 0xffffffff, P0 ;  /* 0xffffffffff177807 */ /* 0x000fe40000000000 */
[----:B------:R-:W-:Y:S01]  /*1200*/  ISETP.GT.AND P0, PT, R14, 0x60, PT ;  /* 0x000000600e00780c */ /* 0x000fe20003f04270 */
[----:B------:R-:W-:Y:S02]  /*1210*/  IMAD R6, R28, c[0x0][0x1e4], R6 ;  /* 0x000079001c067a24 */ /* 0x000fe400078e0206 */
[----:B------:R-:W-:-:S04]  /*1220*/  IMAD.WIDE.U32 R14, R101, c[0x0][0x280], R32 ;  /* 0x0000a000650e7a25 */ /* 0x000fc800078e0020 */
[----:B------:R-:W-:Y:S02]  /*1230*/  IMAD.IADD R5, R5, 0x1, R6 ;  /* 0x0000000105057824 */ /* 0x000fe400078e0206 */
[----:B------:R-:W-:Y:S02]  /*1240*/  IMAD.IADD R115, R15, 0x1, R16 ;  /* 0x000000010f737824 */ /* 0x000fe400078e0210 */
[----:B------:R-:W-:-:S04]  /*1250*/  IMAD.WIDE.U32 R6, R40, c[0x0][0x1e8], R4 ;  /* 0x00007a0028067a25 */ /* 0x000fc800078e0004 */
[----:B------:R-:W-:Y:S01]  /*1260*/  IMAD.WIDE.U32 R4, R40, c[0x0][0x260], R10 ;  /* 0x0000980028047a25 */ /* 0x000fe200078e000a */
[----:B------:R-:W-:-:S03]  /*1270*/  SHF.R.S32.HI R10, RZ, 0x1f, R2 ;  /* 0x0000001fff0a7819 */ /* 0x000fc60000011402 */
[----:B------:R-:W-:Y:S01]  /*1280*/  IMAD.IADD R93, R7, 0x1, R12 ;  /* 0x00000001075d7824 */ /* 0x000fe200078e020c */
[----:B------:R-:W-:Y:S01]  /*1290*/  LEA.HI R29, R10, R2, RZ, 0x4 ;  /* 0x000000020a1d7211 */ /* 0x000fe200078f20ff */
[----:B------:R-:W-:Y:S01]  /*12a0*/  IMAD.WIDE.U32 R12, R101, c[0x0][0x290], R32 ;  /* 0x0000a400650c7a25 */ /* 0x000fe200078e0020 */
[----:B------:R-:W-:Y:S02]  /*12b0*/  SHF.R.S32.HI R2, RZ, 0x1f, R8 ;  /* 0x0000001fff027819 */ /* 0x000fe40000011408 */
[----:B------:R-:W-:Y:S01]  /*12c0*/  IADD3 R5, R5, R9, RZ ;  /* 0x0000000905057210 */ /* 0x000fe20007ffe0ff */
[----:B------:R-:W-:Y:S01]  /*12d0*/  IMAD.MOV.U32 R92, RZ, RZ, R6 ;  /* 0x000000ffff5c7224 */ /* 0x000fe200078e0006 */
[----:B------:R-:W-:Y:S01]  /*12e0*/  LEA.HI R20, R2, R8, RZ, 0x3 ;  /* 0x0000000802147211 */ /* 0x000fe200078f18ff */
[----:B------:R-:W-:Y:S02]  /*12f0*/  IMAD R2, R35, c[0x0][0x290], RZ ;  /* 0x0000a40023027a24 */ /* 0x000fe400078e02ff */
[----:B------:R-:W-:Y:S01]  /*1300*/  IMAD.WIDE.U32 R8, R101, c[0x0][0x290], R26 ;  /* 0x0000a40065087a25 */ /* 0x000fe200078e001a */
[----:B------:R-:W-:-:S03]  /*1310*/  LOP3.LUT R120, R20, 0xfffffff8, RZ, 0xc0, !PT ;  /* 0xfffffff814787812 */ /* 0x000fc600078ec0ff */
[----:B------:R-:W-:Y:S01]  /*1320*/  IMAD R2, R101, c[0x0][0x294], R2 ;  /* 0x0000a50065027a24 */ /* 0x000fe200078e0202 */
[----:B------:R-:W-:Y:S01]  /*1330*/  SHF.R.S32.HI R126, RZ, 0x1f, R120 ;  /* 0x0000001fff7e7819 */ /* 0x000fe20000011478 */
[----:B------:R-:W-:Y:S02]  /*1340*/  IMAD.MOV.U32 R108, RZ, RZ, R8 ;  /* 0x000000ffff6c7224 */ /* 0x000fe400078e0008 */
[----:B------:R-:W-:Y:S01]  /*1350*/  IMAD R8, R25, c[0x0][0x268], RZ ;  /* 0x00009a0019087a24 */ /* 0x000fe200078e02ff */
[----:B------:R-:W-:Y:S01]  /*1360*/  IADD3 R25, R32, 0x10, RZ ;  /* 0x0000001020197810 */ /* 0x000fe20007ffe0ff */
[----:B------:R-:W-:Y:S02]  /*1370*/  IMAD.IADD R113, R13, 0x1, R2 ;  /* 0x000000010d717824 */ /* 0x000fe400078e0202 */
[----:B------:R-:W-:-:S04]  /*1380*/  IMAD.WIDE.U32 R6, R40, c[0x0][0x210], R26 ;  /* 0x0000840028067a25 */ /* 0x000fc800078e001a */
[----:B------:R-:W-:Y:S01]  /*1390*/  IMAD.IADD R109, R2, 0x1, R9 ;  /* 0x00000001026d7824 */ /* 0x000fe200078e0209 */
[----:B------:R-:W-:Y:S01]  /*13a0*/  SHF.R.S32.HI R2, RZ, 0x1f, R21 ;  /* 0x0000001fff027819 */ /* 0x000fe20000011415 */
[C---:B------:R-:W-:Y:S02]  /*13b0*/  IMAD R104, R102.reuse, c[0x0][0x26c], R8 ;  /* 0x00009b0066687a24 */ /* 0x040fe400078e0208 */
[----:B------:R-:W-:Y:S01]  /*13c0*/  IMAD.WIDE.U32 R102, R102, c[0x0][0x268], R4 ;  /* 0x00009a0066667a25 */ /* 0x000fe200078e0004 */
[----:B------:R-:W-:Y:S02]  /*13d0*/  @P1 MOV R5, R3 ;  /* 0x0000000300051202 */ /* 0x000fe40000000f00 */
[----:B------:R-:W-:Y:S01]  /*13e0*/  LEA.HI R2, R2, R101, RZ, 0x3 ;  /* 0x0000006502027211 */ /* 0x000fe200078f18ff */
[----:B------:R-:W-:Y:S02]  /*13f0*/  IMAD.IADD R15, R7, 0x1, R17 ;  /* 0x00000001070f7824 */ /* 0x000fe400078e0211 */
[----:B------:R-:W-:Y:S01]  /*1400*/  IMAD.SHL.U32 R7, R23, 0x2, RZ ;  /* 0x0000000217077824 */ /* 0x000fe200078e00ff */
[----:B------:R-:W-:Y:S01]  /*1410*/  LOP3.LUT R2, R2, 0xfffffff8, RZ, 0xc0, !PT ;  /* 0xfffffff802027812 */ /* 0x000fe200078ec0ff */
[----:B------:R-:W-:-:S02]  /*1420*/  @P1 IMAD.MOV.U32 R4, RZ, RZ, R22 ;  /* 0x000000ffff041224 */ /* 0x000fc400078e0016 */
[----:B------:R-:W-:Y:S01]  /*1430*/  IMAD.MOV.U32 R114, RZ, RZ, R14 ;  /* 0x000000ffff727224 */ /* 0x000fe200078e000e */
[----:B------:R-:W-:Y:S01]  /*1440*/  LOP3.LUT R24, R7, 0x2, R24, 0xe2, !PT ;  /* 0x0000000207187812 */ /* 0x000fe200078ee218 */
[----:B------:R-:W-:Y:S01]  /*1450*/  IMAD.MOV.U32 R14, RZ, RZ, R6 ;  /* 0x000000ffff0e7224 */ /* 0x000fe200078e0006 */
[----:B------:R-:W-:Y:S01]  /*1460*/  LEA.HI R7, R36, R216, RZ, 0x5 ;  /* 0x000000d824077211 */ /* 0x000fe200078f28ff */
[----:B------:R-:W-:Y:S01]  /*1470*/  @P1 IMAD R6, R37, 0x50, RZ ;  /* 0x0000005025061824 */ /* 0x000fe200078e02ff */
[----:B------:R-:W-:Y:S01]  /*1480*/  LOP3.LUT R98, R24, 0x1, RZ, 0xc0, !PT ;  /* 0x0000000118627812 */ /* 0x000fe200078ec0ff */
[----:B------:R-:W-:Y:S01]  /*1490*/  @P1 IMAD.WIDE.U32 R4, R166, 0x50, R4 ;  /* 0x00000050a6041825 */ /* 0x000fe200078e0004 */
[----:B------:R-:W-:-:S03]  /*14a0*/  LOP3.LUT R99, R24, 0x2, RZ, 0xc0, !PT ;  /* 0x0000000218637812 */ /* 0x000fc600078ec0ff */
[----:B------:R-:W-:Y:S01]  /*14b0*/  @P1 IMAD.IADD R5, R5, 0x1, R6 ;  /* 0x0000000105051824 */ /* 0x000fe200078e0206 */
[C---:B------:R-:W-:Y:S01]  /*14c0*/  @P1 LEA R8, P2, R4.reuse, c[0x0][0x220], 0x1 ;  /* 0x0000880004081a11 */ /* 0x040fe200078408ff */
[----:B------:R-:W-:Y:S02]  /*14d0*/  IMAD.IADD R2, R101, 0x1, -R2 ;  /* 0x0000000165027824 */ /* 0x000fe400078e0a02 */
[----:B------:R-:W-:Y:S01]  /*14e0*/  IMAD.SHL.U32 R6, R7, 0x10, RZ ;  /* 0x0000001007067824 */ /* 0x000fe200078e00ff */
[----:B------:R-:W-:Y:S01]  /*14f0*/  SHF.R.S32.HI R7, RZ, 0x1f, R170 ;  /* 0x0000001fff077819 */ /* 0x000fe200000114aa */
[----:B------:R-:W-:Y:S01]  /*1500*/  IMAD.WIDE.U32 R10, R101, c[0x0][0x280], R26 ;  /* 0x0000a000650a7a25 */ /* 0x000fe200078e001a */
[----:B------:R-:W-:Y:S02]  /*1510*/  @P1 LEA.HI.X R9, R4, c[0x0][0x224], R5, 0x1, P2 ;  /* 0x0000890004091a11 */ /* 0x000fe400010f0c05 */
[C---:B------:R-:W-:Y:S01]  /*1520*/  LOP3.LUT P3, RZ, R2.reuse, 0x4, RZ, 0xc0, !PT ;  /* 0x0000000402ff7812 */ /* 0x040fe2000786c0ff */
[----:B------:R-:W-:Y:S01]  /*1530*/  IMAD.SHL.U32 R2, R2, 0x40, RZ ;  /* 0x0000004002027824 */ /* 0x000fe200078e00ff */
[----:B------:R-:W-:Y:S01]  /*1540*/  SHF.R.S32.HI R5, RZ, 0x4, R29 ;  /* 0x00000004ff057819 */ /* 0x000fe2000001141d */
[----:B------:R-:W-:Y:S01]  /*1550*/  IMAD.MOV.U32 R112, RZ, RZ, R12 ;  /* 0x000000ffff707224 */ /* 0x000fe200078e000c */
[----:B------:R-:W-:Y:S01]  /*1560*/  LEA.HI R7, R7, R170, RZ, 0x3 ;  /* 0x000000aa07077211 */ /* 0x000fe200078f18ff */
[----:B------:R1:W-:Y:S01]  /*1570*/  @P1 LDGSTS.E.BYPASS.LTC128B.128 [R94+0x6100], [R8.64], !P6 ;  /* 0x06100000085e1fae */ /* 0x0003e2000f101d4a */
[----:B------:R-:W-:Y:S01]  /*1580*/  MOV R110, R10 ;  /* 0x0000000a006e7202 */ /* 0x000fe20000000f00 */
[----:B-----5:R-:W-:Y:S01]  /*1590*/  IMAD.WIDE.U32 R112, R167, c[0x0][0x290], R112 ;  /* 0x0000a400a7707a25 */ /* 0x020fe200078e0070 */
[----:B------:R-:W-:-:S02]  /*15a0*/  LEA.HI.SX32 R10, R20, R5, 0x1d ;  /* 0x00000005140a7211 */ /* 0x000fc400078feaff */
[----:B------:R-:W-:Y:S01]  /*15b0*/  SHF.L.U32 R4, R170, 0x6, RZ ;  /* 0x00000006aa047819 */ /* 0x000fe200000006ff */
[----:B------:R-:W-:Y:S01]  /*15c0*/  IMAD.WIDE.U32 R114, R167, c[0x0][0x280], R114 ;  /* 0x0000a000a7727a25 */ /* 0x000fe200078e0072 */
[----:B------:R-:W-:Y:S02]  /*15d0*/  IADD3 R111, R16, R11, RZ ;  /* 0x0000000b106f7210 */ /* 0x000fe40007ffe0ff */
[----:B------:R-:W-:Y:S01]  /*15e0*/  LOP3.LUT R2, R2, 0x1c0, RZ, 0xc0, !PT ;  /* 0x000001c002027812 */ /* 0x000fe200078ec0ff */
[----:B------:R-:W-:Y:S01]  /*15f0*/  IMAD.SHL.U32 R11, R7, 0x40, RZ ;  /* 0x00000040070b7824 */ /* 0x000fe200078e00ff */
[----:B------:R-:W-:Y:S01]  /*1600*/  LOP3.LUT R4, R4, 0x1c0, RZ, 0xc0, !PT ;  /* 0x000001c004047812 */ /* 0x000fe200078ec0ff */
[----:B------:R-:W-:Y:S01]  /*1610*/  IMAD.SHL.U32 R100, R10, 0x8, RZ ;  /* 0x000000080a647824 */ /* 0x000fe200078e00ff */
[----:B------:R-:W-:Y:S01]  /*1620*/  LOP3.LUT R6, R6, 0xfffffe00, RZ, 0xc0, !PT ;  /* 0xfffffe0006067812 */ /* 0x000fe200078ec0ff */
[----:B------:R-:W-:Y:S01]  /*1630*/  @P0 IMAD R16, R37, 0x60, RZ ;  /* 0x0000006025100824 */ /* 0x000fe200078e02ff */
[----:B------:R-:W-:Y:S01]  /*1640*/  SHF.R.U32.HI R5, RZ, 0x3, R2 ;  /* 0x00000003ff057819 */ /* 0x000fe20000011602 */
[----:B------:R-:W-:Y:S01]  /*1650*/  IMAD.WIDE.U32 R110, R167, c[0x0][0x280], R110 ;  /* 0x0000a000a76e7a25 */ /* 0x000fe200078e006e */
[----:B------:R-:W-:-:S02]  /*1660*/  LOP3.LUT R12, R2, 0x18, R26, 0xf8, !PT ;  /* 0x00000018020c7812 */ /* 0x000fc400078ef81a */
[----:B------:R-:W-:Y:S01]  /*1670*/  LOP3.LUT R10, R11, 0xfffffe00, RZ, 0xc0, !PT ;  /* 0xfffffe000b0a7812 */ /* 0x000fe200078ec0ff */
[----:B------:R-:W-:Y:S01]  /*1680*/  IMAD.WIDE.U32 R108, R167, c[0x0][0x290], R108 ;  /* 0x0000a400a76c7a25 */ /* 0x000fe200078e006c */
[----:B------:R-:W-:Y:S02]  /*1690*/  SHF.R.U32.HI R7, RZ, 0x3, R4 ;  /* 0x00000003ff077819 */ /* 0x000fe40000011604 */
[----:B------:R-:W-:Y:S01]  /*16a0*/  LOP3.LUT R11, R4, 0x38, R20, 0xf8, !PT ;  /* 0x00000038040b7812 */ /* 0x000fe200078ef814 */
[----:B------:R-:W-:Y:S01]  /*16b0*/  IMAD.IADD R104, R103, 0x1, R104 ;  /* 0x0000000167687824 */ /* 0x000fe200078e0268 */
[----:B------:R-:W-:Y:S02]  /*16c0*/  LOP3.LUT R97, R6, R12, R5, 0xf6, !PT ;  /* 0x0000000c06617212 */ /* 0x000fe400078ef605 */
[----:B------:R-:W-:Y:S02]  /*16d0*/  LOP3.LUT R4, R4, 0x38, R100, 0xf8, !PT ;  /* 0x0000003804047812 */ /* 0x000fe400078ef864 */
[----:B------:R-:W-:-:S02]  /*16e0*/  LOP3.LUT R12, R2, 0x38, R20, 0xf8, !PT ;  /* 0x00000038020c7812 */ /* 0x000fc400078ef814 */
[----:B-1----:R-:W-:Y:S02]  /*16f0*/  SHF.R.S32.HI R8, RZ, 0x1f, R169 ;  /* 0x0000001fff087819 */ /* 0x002fe400000114a9 */
[----:B------:R-:W-:Y:S02]  /*1700*/  LOP3.LUT R2, R2, 0x38, R100, 0xf8, !PT ;  /* 0x0000003802027812 */ /* 0x000fe400078ef864 */
[C-C-:B---3--:R-:W-:Y:S02]  /*1710*/  LOP3.LUT R19, R10.reuse, R11, R7.reuse, 0xf6, !PT ;  /* 0x0000000b0a137212 */ /* 0x148fe400078ef607 */
[----:B------:R-:W-:Y:S01]  /*1720*/  LOP3.LUT R18, R10, R4, R7, 0xf6, !PT ;  /* 0x000000040a127212 */ /* 0x000fe200078ef607 */
[----:B------:R-:W-:Y:S01]  /*1730*/  @P0 IMAD.MOV.U32 R4, RZ, RZ, R22 ;  /* 0x000000ffff040224 */ /* 0x000fe200078e0016 */
[----:B------:R-:W-:Y:S01]  /*1740*/  SHF.R.S32.HI R7, RZ, 0x1f, R168 ;  /* 0x0000001fff077819 */ /* 0x000fe200000114a8 */
[----:B------:R-:W-:Y:S01]  /*1750*/  IMAD.SHL.U32 R153, R19, 0x2, RZ ;  /* 0x0000000213997824 */ /* 0x000fe200078e00ff */
[----:B------:R-:W-:Y:S01]  /*1760*/  LEA.HI R8, R8, R169, RZ, 0x3 ;  /* 0x000000a908087211 */ /* 0x000fe200078f18ff */
[----:B------:R-:W-:Y:S01]  /*1770*/  IMAD.SHL.U32 R149, R18, 0x2, RZ ;  /* 0x0000000212957824 */ /* 0x000fe200078e00ff */
[----:B------:R-:W-:-:S02]  /*1780*/  LOP3.LUT R21, R6, R2, R5, 0xf6, !PT ;  /* 0x0000000206157212 */ /* 0x000fc400078ef605 */
[----:B------:R-:W-:Y:S01]  /*1790*/  SHF.L.U32 R2, R169, 0x6, RZ ;  /* 0x00000006a9027819 */ /* 0x000fe200000006ff */
[----:B------:R-:W-:Y:S01]  /*17a0*/  IMAD.SHL.U32 R9, R8, 0x40, RZ ;  /* 0x0000004008097824 */ /* 0x000fe200078e00ff */
[----:B------:R-:W-:Y:S01]  /*17b0*/  LOP3.LUT R23, R6, R12, R5, 0xf6, !PT ;  /* 0x0000000c06177212 */ /* 0x000fe200078ef605 */
[----:B------:R-:W-:Y:S01]  /*17c0*/  IMAD.SHL.U32 R6, R168, 0x40, RZ ;  /* 0x00000040a8067824 */ /* 0x000fe200078e00ff */
[----:B------:R-:W-:Y:S01]  /*17d0*/  LEA.HI R7, R7, R168, RZ, 0x3 ;  /* 0x000000a807077211 */ /* 0x000fe200078f18ff */
[----:B------:R-:W-:Y:S01]  /*17e0*/  @P0 IMAD.MOV.U32 R5, RZ, RZ, R3 ;  /* 0x000000ffff050224 */ /* 0x000fe200078e0003 */
[----:B------:R-:W-:Y:S02]  /*17f0*/  LOP3.LUT R2, R2, 0x1c0, RZ, 0xc0, !PT ;  /* 0x000001c002027812 */ /* 0x000fe400078ec0ff */
[----:B------:R-:W-:Y:S01]  /*1800*/  LOP3.LUT R6, R6, 0x1c0, RZ, 0xc0, !PT ;  /* 0x000001c006067812 */ /* 0x000fe200078ec0ff */
[----:B------:R-:W-:Y:S01]  /*1810*/  IMAD.SHL.U32 R8, R7, 0x40, RZ ;  /* 0x0000004007087824 */ /* 0x000fe200078e00ff */
[----:B------:R-:W-:Y:S01]  /*1820*/  SHF.R.U32.HI R13, RZ, 0x3, R2 ;  /* 0x00000003ff0d7819 */ /* 0x000fe20000011602 */
[----:B------:R-:W-:Y:S01]  /*1830*/  @P0 IMAD.WIDE.U32 R4, R166, 0x60, R4 ;  /* 0x00000060a6040825 */ /* 0x000fe200078e0004 */
[----:B------:R-:W-:-:S02]  /*1840*/  LOP3.LUT R9, R9, 0xfffffe00, RZ, 0xc0, !PT ;  /* 0xfffffe0009097812 */ /* 0x000fc400078ec0ff */
[C---:B------:R-:W-:Y:S02]  /*1850*/  LOP3.LUT R10, R2.reuse, 0x38, R20, 0xf8, !PT ;  /* 0x00000038020a7812 */ /* 0x040fe400078ef814 */
[----:B------:R-:W-:Y:S01]  /*1860*/  LOP3.LUT R11, R2, 0x38, R100, 0xf8, !PT ;  /* 0x00000038020b7812 */ /* 0x000fe200078ef864 */
[----:B------:R-:W-:Y:S01]  /*1870*/  @P0 IMAD.IADD R2, R5, 0x1, R16 ;  /* 0x0000000105020824 */ /* 0x000fe200078e0210 */
[----:B------:R-:W-:Y:S01]  /*1880*/  SHF.R.U32.HI R7, RZ, 0x3, R6 ;  /* 0x00000003ff077819 */ /* 0x000fe20000011606 */
[----:B------:R-:W-:Y:S01]  /*1890*/  IMAD.MOV.U32 R5, RZ, RZ, c[0x0][0x280] ;  /* 0x0000a000ff057624 */ /* 0x000fe200078e00ff */
[----:B------:R-:W-:Y:S02]  /*18a0*/  LOP3.LUT R8, R8, 0xfffffe00, RZ, 0xc0, !PT ;  /* 0xfffffe0008087812 */ /* 0x000fe400078ec0ff */
[C---:B------:R-:W-:Y:S01]  /*18b0*/  LOP3.LUT R12, R6.reuse, 0x38, R20, 0xf8, !PT ;  /* 0x00000038060c7812 */ /* 0x040fe200078ef814 */
[----:B------:R-:W-:Y:S01]  /*18c0*/  IMAD.SHL.U32 R211, R5, 0x40, RZ ;  /* 0x0000004005d37824 */ /* 0x000fe200078e00ff */
[----:B------:R-:W-:Y:S01]  /*18d0*/  LOP3.LUT R17, R9, R10, R13, 0xf6, !PT ;  /* 0x0000000a09117212 */ /* 0x000fe200078ef60d */
[C---:B------:R-:W-:Y:S01]  /*18e0*/  IMAD.SHL.U32 R213, R5.reuse, 0x20, RZ ;  /* 0x0000002005d57824 */ /* 0x040fe200078e00ff */
[----:B------:R-:W-:Y:S01]  /*18f0*/  LOP3.LUT R10, R6, 0x38, R100, 0xf8, !PT ;  /* 0x00000038060a7812 */ /* 0x000fe200078ef864 */
[----:B------:R-:W-:Y:S01]  /*1900*/  IMAD.WIDE.U32 R206, R5, 0x60, RZ ;  /* 0x0000006005ce7825 */ /* 0x000fe200078e00ff */
[----:B--2---:R-:W-:-:S02]  /*1910*/  @P4 SHF.R.S32.HI R3, RZ, 0x1f, R34 ;  /* 0x0000001fff034819 */ /* 0x004fc40000011422 */
[----:B------:R-:W-:Y:S01]  /*1920*/  @P0 LEA R6, P1, R4, c[0x0][0x220], 0x1 ;  /* 0x0000880004060a11 */ /* 0x000fe200078208ff */
[----:B------:R-:W-:Y:S01]  /*1930*/  @!P4 IMAD.MOV.U32 R3, RZ, RZ, R30 ;  /* 0x000000ffff03c224 */ /* 0x000fe200078e001e */
[----:B------:R-:W-:Y:S01]  /*1940*/  LOP3.LUT R16, R9, R11, R13, 0xf6, !PT ;  /* 0x0000000b09107212 */ /* 0x000fe200078ef60d */
[----:B------:R-:W-:Y:S01]  /*1950*/  IMAD.SHL.U32 R152, R17, 0x2, RZ ;  /* 0x0000000211987824 */ /* 0x000fe200078e00ff */
[C-C-:B------:R-:W-:Y:S02]  /*1960*/  LOP3.LUT R13, R8.reuse, R12, R7.reuse, 0xf6, !PT ;  /* 0x0000000c080d7212 */ /* 0x140fe400078ef607 */
[----:B------:R-:W-:Y:S01]  /*1970*/  LOP3.LUT R12, R8, R10, R7, 0xf6, !PT ;  /* 0x0000000a080c7212 */ /* 0x000fe200078ef607 */
[----:B------:R-:W-:Y:S01]  /*1980*/  IMAD.SHL.U32 R148, R16, 0x2, RZ ;  /* 0x0000000210947824 */ /* 0x000fe200078e00ff */
[----:B------:R-:W-:Y:S01]  /*1990*/  @P0 LEA.HI.X R7, R4, c[0x0][0x224], R2, 0x1, P1 ;  /* 0x0000890004070a11 */ /* 0x000fe200008f0c02 */
[----:B------:R-:W-:Y:S01]  /*19a0*/  IMAD.SHL.U32 R151, R13, 0x2, RZ ;  /* 0x000000020d977824 */ /* 0x000fe200078e00ff */
[----:B------:R-:W-:Y:S01]  /*19b0*/  @P4 MOV R2, R34 ;  /* 0x0000002200024202 */ /* 0x000fe20000000f00 */
[----:B------:R-:W-:Y:S01]  /*19c0*/  @!P4 IMAD.MOV.U32 R2, RZ, RZ, R38 ;  /* 0x000000ffff02c224 */ /* 0x000fe200078e0026 */
[----:B------:R-:W-:Y:S01]  /*19d0*/  SEL R3, R3, RZ, !P5 ;  /* 0x000000ff03037207 */ /* 0x000fe20006800000 */
[----:B------:R1:W-:Y:S01]  /*19e0*/  @P0 LDGSTS.E.BYPASS.LTC128B.128 [R94+0x6900], [R6.64], !P6 ;  /* 0x06900000065e0fae */ /* 0x0003e2000f101d4a */
[----:B------:R-:W-:Y:S01]  /*19f0*/  ISETP.NE.AND P0, PT, RZ, UR6, PT ;  /* 0x00000006ff007c0c */ /* 0x000fe2000bf05270 */
[----:B------:R-:W-:Y:S01]  /*1a00*/  IMAD.SHL.U32 R147, R12, 0x2, RZ ;  /* 0x000000020c937824 */ /* 0x000fe200078e00ff */
[----:B------:R-:W-:Y:S01]  /*1a10*/  SEL R2, R2, RZ, !P5 ;  /* 0x000000ff02027207 */ /* 0x000fe20006800000 */
[----:B------:R-:W-:Y:S01]  /*1a20*/  IMAD R4, R3, c[0x0][0x1f0], RZ ;  /* 0x00007c0003047a24 */ /* 0x000fe200078e02ff */
[----:B------:R-:W-:Y:S01]  /*1a30*/  SHF.L.U64.HI R182, R5, R183, c[0x0][0x284] ;  /* 0x0000a10005b67619 */ /* 0x000fe200000102b7 */
[----:B------:R-:W-:Y:S01]  /*1a40*/  IMAD R3, R3, c[0x0][0x218], RZ ;  /* 0x0000860003037a24 */ /* 0x000fe200078e02ff */
[-C--:B------:R-:W-:Y:S01]  /*1a50*/  SHF.L.U64.HI R185, R5, R186.reuse, c[0x0][0x284] ;  /* 0x0000a10005b97619 */ /* 0x080fe200000102ba */
[----:B------:R-:W-:Y:S01]  /*1a60*/  IMAD.WIDE.U32 R92, R2, c[0x0][0x1f0], R92 ;  /* 0x00007c00025c7a25 */ /* 0x000fe200078e005c */
[----:B------:R-:W-:Y:S01]  /*1a70*/  P2R R163, PR, RZ, 0x1 ;  /* 0x00000001ffa37803 */ /* 0x000fe20000000000 */
[----:B------:R-:W0:Y:S01]  /*1a80*/  LDGDEPBAR ;  /* 0x00000000000079af */ /* 0x000e220000000000 */
[----:B------:R-:W-:Y:S01]  /*1a90*/  IADD3 R162, P1, R28, R101, RZ ;  /* 0x000000651ca27210 */ /* 0x000fe20007f3e0ff */
[----:B------:R-:W-:Y:S01]  /*1aa0*/  IMAD R95, R2, c[0x0][0x1f4], R4 ;  /* 0x00007d00025f7a24 */ /* 0x000fe200078e0204 */
[----:B------:R-:W-:Y:S01]  /*1ab0*/  SHF.L.U64.HI R166, R166, R186, c[0x0][0x23c] ;  /* 0x00008f00a6a67619 */ /* 0x000fe200000102ba */
[C---:B------:R-:W-:Y:S01]  /*1ac0*/  IMAD R116, R2.reuse, c[0x0][0x21c], R3 ;  /* 0x0000870002747a24 */ /* 0x040fe200078e0203 */
[----:B------:R-:W-:Y:S01]  /*1ad0*/  IADD3.X R161, R31, R35, RZ, P1, !PT ;  /* 0x000000231fa17210 */ /* 0x000fe20000ffe4ff */
[----:B------:R-:W-:Y:S01]  /*1ae0*/  IMAD.WIDE.U32 R106, R2, c[0x0][0x218], R14 ;  /* 0x00008600026a7a25 */ /* 0x000fe200078e000e */
[----:B------:R-:W-:-:S02]  /*1af0*/  SHF.R.S32.HI R2, RZ, 0x1f, R167 ;  /* 0x0000001fff027819 */ /* 0x000fc400000114a7 */
[----:B------:R-:W-:Y:S01]  /*1b00*/  SHF.R.S32.HI R10, RZ, 0x1f, R169 ;  /* 0x0000001fff0a7819 */ /* 0x000fe200000114a9 */
[----:B------:R-:W-:Y:S01]  /*1b10*/  IMAD.MOV.U32 R4, RZ, RZ, c[0x0][0x290] ;  /* 0x0000a400ff047624 */ /* 0x000fe200078e00ff */
[----:B------:R-:W-:Y:S01]  /*1b20*/  IADD3 R145, P2, R26, R188, RZ ;  /* 0x000000bc1a917210 */ /* 0x000fe20007f5e0ff */
[C---:B------:R-:W-:Y:S01]  /*1b30*/  IMAD R3, R2.reuse, c[0x0][0x280], RZ ;  /* 0x0000a00002037a24 */ /* 0x040fe200078e02ff */
[----:B------:R-:W-:Y:S01]  /*1b40*/  SHF.R.S32.HI R11, RZ, 0x1f, R168 ;  /* 0x0000001fff0b7819 */ /* 0x000fe200000114a8 */
[----:B------:R-:W-:Y:S01]  /*1b50*/  IMAD R2, R2, c[0x0][0x290], RZ ;  /* 0x0000a40002027a24 */ /* 0x000fe200078e02ff */
[C---:B------:R-:W-:Y:S01]  /*1b60*/  SHF.L.U64.HI R183, R4.reuse, R183, c[0x0][0x294] ;  /* 0x0000a50004b77619 */ /* 0x040fe200000102b7 */
[C---:B------:R-:W-:Y:S01]  /*1b70*/  IMAD R8, R167.reuse, c[0x0][0x284], R3 ;  /* 0x0000a100a7087a24 */ /* 0x040fe200078e0203 */
[C---:B------:R-:W-:Y:S01]  /*1b80*/  SHF.L.U64.HI R186, R4.reuse, R186, c[0x0][0x294] ;  /* 0x0000a50004ba7619 */ /* 0x040fe200000102ba */
[----:B------:R-:W-:Y:S01]  /*1b90*/  IMAD R5, R167, c[0x0][0x294], R2 ;  /* 0x0000a500a7057a24 */ /* 0x000fe200078e0202 */
[----:B------:R-:W-:Y:S01]  /*1ba0*/  IADD3 R2, P0, R101, 0x20, RZ ;  /* 0x0000002065027810 */ /* 0x000fe20007f1e0ff */
[C---:B------:R-:W-:Y:S01]  /*1bb0*/  IMAD.SHL.U32 R212, R4.reuse, 0x40, RZ ;  /* 0x0000004004d47824 */ /* 0x040fe200078e00ff */
[C---:B------:R-:W-:Y:S01]  /*1bc0*/  SHF.L.U32 R210, R4.reuse, 0x5, RZ ;  /* 0x0000000504d27819 */ /* 0x040fe200000006ff */
[----:B------:R-:W-:Y:S01]  /*1bd0*/  IMAD.WIDE.U32 R204, R4, 0x60, RZ ;  /* 0x0000006004cc7825 */ /* 0x000fe200078e00ff */
[----:B-1----:R-:W-:-:S02]  /*1be0*/  SHF.R.S32.HI R6, RZ, 0x1f, R170 ;  /* 0x0000001fff067819 */ /* 0x002fc400000114aa */
[----:B------:R-:W-:Y:S01]  /*1bf0*/  IADD3 R132, R207, UR5, RZ ;  /* 0x00000005cf847c10 */ /* 0x000fe2000fffe0ff */
[----:B------:R-:W-:Y:S01]  /*1c00*/  IMAD.X R3, RZ, RZ, R35, P0 ;  /* 0x000000ffff037224 */ /* 0x000fe200000e0623 */
[----:B------:R-:W-:Y:S01]  /*1c10*/  IADD3 R131, R205, UR4, RZ ;  /* 0x00000004cd837c10 */ /* 0x000fe2000fffe0ff */
[C---:B------:R-:W-:Y:S01]  /*1c20*/  IMAD.WIDE.U32 R136, R2.reuse, c[0x0][0x1e0], RZ ;  /* 0x0000780002887a25 */ /* 0x040fe200078e00ff */
[----:B------:R-:W-:Y:S02]  /*1c30*/  IADD3 R128, R113, R5, RZ ;  /* 0x0000000571807210 */ /* 0x000fe40007ffe0ff */
[----:B------:R-:W-:Y:S01]  /*1c40*/  SHF.L.U32 R154, R23, 0x1, RZ ;  /* 0x00000001179a7819 */ /* 0x000fe200000006ff */
[----:B------:R-:W-:Y:S01]  /*1c50*/  IMAD R3, R3, c[0x0][0x1e0], RZ ;  /* 0x0000780003037a24 */ /* 0x000fe200078e02ff */
[----:B------:R-:W-:Y:S01]  /*1c60*/  IADD3 R146, P1, R215, R136, RZ ;  /* 0x00000088d7927210 */ /* 0x000fe20007f3e0ff */
[----:B------:R-:W-:Y:S01]  /*1c70*/  IMAD R4, R35, c[0x0][0x1e0], RZ ;  /* 0x0000780023047a24 */ /* 0x000fe200078e02ff */
[----:B------:R-:W-:Y:S01]  /*1c80*/  SHF.R.S32.HI R125, RZ, 0x1f, R100 ;  /* 0x0000001fff7d7819 */ /* 0x000fe20000011464 */
[----:B------:R-:W-:Y:S01]  /*1c90*/  IMAD R9, R2, c[0x0][0x1e4], R3 ;  /* 0x0000790002097a24 */ /* 0x000fe200078e0203 */
[----:B------:R-:W-:Y:S01]  /*1ca0*/  IADD3 R159, P0, R215, R146, RZ ;  /* 0x00000092d79f7210 */ /* 0x000fe20007f1e0ff */
[----:B------:R-:W-:Y:S01]  /*1cb0*/  IMAD R7, R101, c[0x0][0x1e4], R4 ;  /* 0x0000790065077a24 */ /* 0x000fe200078e0204 */
[----:B------:R-:W-:Y:S01]  /*1cc0*/  SHF.L.U32 R150, R21, 0x1, RZ ;  /* 0x0000000115967819 */ /* 0x000fe200000006ff */
[----:B------:R-:W-:-:S02]  /*1cd0*/  IMAD.IADD R143, R137, 0x1, R9 ;  /* 0x00000001898f7824 */ /* 0x000fc400078e0209 */
[----:B------:R-:W-:Y:S02]  /*1ce0*/  IMAD.IADD R144, R189, 0x1, R7 ;  /* 0x00000001bd907824 */ /* 0x000fe400078e0207 */
[----:B------:R-:W-:Y:S01]  /*1cf0*/  IMAD.X R142, R198, 0x1, R143, P1 ;  /* 0x00000001c68e7824 */ /* 0x000fe200008e068f */
[----:B------:R-:W-:Y:S01]  /*1d00*/  IADD3 R129, P1, R92, 0x20, RZ ;  /* 0x000000205c817810 */ /* 0x000fe20007f3e0ff */
[----:B------:R-:W-:Y:S02]  /*1d10*/  IMAD R4, R6, c[0x0][0x1e0], RZ ;  /* 0x0000780006047a24 */ /* 0x000fe400078e02ff */
[----:B------:R-:W-:Y:S01]  /*1d20*/  IMAD.X R156, R198, 0x1, R142, P0 ;  /* 0x00000001c69c7824 */ /* 0x000fe200000e068e */
[----:B------:R-:W-:Y:S01]  /*1d30*/  IADD3 R119, P0, R145, R92, RZ ;  /* 0x0000005c91777210 */ /* 0x000fe20007f1e0ff */
[----:B------:R-:W-:Y:S02]  /*1d40*/  IMAD.MOV.U32 R14, RZ, RZ, 0x40 ;  /* 0x00000040ff0e7424 */ /* 0x000fe400078e00ff */
[----:B------:R-:W-:-:S02]  /*1d50*/  IMAD R3, R10, c[0x0][0x1e0], RZ ;  /* 0x000078000a037a24 */ /* 0x000fc400078e02ff */
[----:B------:R-:W-:Y:S02]  /*1d60*/  IMAD.X R141, R27, 0x1, R144, P2 ;  /* 0x000000011b8d7824 */ /* 0x000fe400010e0690 */
[----:B------:R-:W-:Y:S02]  /*1d70*/  IMAD.IADD R95, R93, 0x1, R95 ;  /* 0x000000015d5f7824 */ /* 0x000fe400078e025f */
[----:B------:R-:W-:Y:S02]  /*1d80*/  IMAD R2, R11, c[0x0][0x1e0], RZ ;  /* 0x000078000b027a24 */ /* 0x000fe400078e02ff */
[----:B------:R-:W-:Y:S02]  /*1d90*/  IMAD R6, R170, c[0x0][0x1e4], R4 ;  /* 0x00007900aa067a24 */ /* 0x000fe400078e0204 */
[----:B------:R-:W-:Y:S01]  /*1da0*/  IMAD R4, R169, c[0x0][0x1e4], R3 ;  /* 0x00007900a9047a24 */ /* 0x000fe200078e0203 */
[----:B------:R-:W-:Y:S01]  /*1db0*/  SEL R3, R14, 0xffffffc0, !P3 ;  /* 0xffffffc00e037807 */ /* 0x000fe20005800000 */
[----:B------:R-:W-:Y:S01]  /*1dc0*/  IMAD.X R118, R141, 0x1, R95, P0 ;  /* 0x000000018d767824 */ /* 0x000fe200000e065f */
[----:B------:R-:W-:Y:S01]  /*1dd0*/  IADD3 R123, P0, R119, 0x20, RZ ;  /* 0x00000020777b7810 */ /* 0x000fe20007f1e0ff */
[----:B------:R-:W-:Y:S01]  /*1de0*/  IMAD R2, R168, c[0x0][0x1e4], R2 ;  /* 0x00007900a8027a24 */ /* 0x000fe200078e0202 */
[----:B------:R-:W-:Y:S01]  /*1df0*/  IADD3 R157, R195, R4, RZ ;  /* 0x00000004c39d7210 */ /* 0x000fe20007ffe0ff */
[C---:B------:R-:W-:Y:S01]  /*1e00*/  IMAD R96, R97.reuse, 0x2, R3 ;  /* 0x0000000261607824 */ /* 0x040fe200078e0203 */
[----:B------:R-:W-:Y:S01]  /*1e10*/  SHF.L.U32 R97, R97, 0x1, RZ ;  /* 0x0000000161617819 */ /* 0x000fe200000006ff */
[----:B------:R-:W-:-:S02]  /*1e20*/  IMAD.IADD R158, R197, 0x1, R6 ;  /* 0x00000001c59e7824 */ /* 0x000fc400078e0206 */
[----:B------:R-:W-:Y:S02]  /*1e30*/  IMAD.IADD R155, R193, 0x1, R2 ;  /* 0x00000001c19b7824 */ /* 0x000fe400078e0202 */
[----:B------:R-:W-:Y:S02]  /*1e40*/  IMAD.IADD R130, R115, 0x1, R8 ;  /* 0x0000000173827824 */ /* 0x000fe400078e0208 */
[----:B------:R-:W-:Y:S02]  /*1e50*/  IMAD.IADD R127, R8, 0x1, R111 ;  /* 0x00000001087f7824 */ /* 0x000fe400078e026f */
[----:B------:R-:W-:Y:S02]  /*1e60*/  IMAD.IADD R124, R5, 0x1, R109 ;  /* 0x00000001057c7824 */ /* 0x000fe400078e026d */
[----:B------:R-:W-:Y:S02]  /*1e70*/  IMAD.IADD R116, R107, 0x1, R116 ;  /* 0x000000016b747824 */ /* 0x000fe400078e0274 */
[----:B------:R-:W-:-:S02]  /*1e80*/  IMAD.X R121, RZ, RZ, R95, P1 ;  /* 0x000000ffff797224 */ /* 0x000fc400008e065f */
[----:B------:R-:W-:Y:S01]  /*1e90*/  IMAD.X R122, RZ, RZ, R118, P0 ;  /* 0x000000ffff7a7224 */ /* 0x000fe200000e0676 */
[----:B------:R-:W-:Y:S06]  /*1ea0*/  BAR.SYNC.DEFER_BLOCKING 0x0 ;  /* 0x0000000000007b1d */ /* 0x000fec0000010000 */
.L_x_98:
[-C--:B--2---:R-:W-:Y:S01]  /*1eb0*/  IMAD R2, R202, R39.reuse, RZ ;  /* 0x00000027ca027224 */ /* 0x084fe200078e02ff */
[----:B------:R-:W-:Y:S04]  /*1ec0*/  DEPBAR.LE SB0, 0x0 ;  /* 0x000080000000791a */ /* 0x000fe80000000000 */
[----:B------:R-:W-:Y:S01]  /*1ed0*/  BAR.SYNC.DEFER_BLOCKING 0x0 ;  /* 0x0000000000007b1d */ /* 0x000fe20000010000 */
[----:B------:R-:W-:Y:S01]  /*1ee0*/  ISETP.GE.AND P0, PT, R218, 0x1, PT ;  /* 0x00000001da00780c */ /* 0x000fe20003f06270 */
[----:B------:R-:W-:Y:S01]  /*1ef0*/  IMAD.WIDE.U32 R86, R172, R39, RZ ;  /* 0x00000027ac567225 */ /* 0x000fe200078e00ff */
[----:B------:R-:W-:Y:S05]  /*1f00*/  SHF.R.S32.HI R105, RZ, 0x1f, R39 ;  /* 0x0000001fff697819 */ /* 0x000fea0000011427 */
[----:B------:R-:W-:Y:S05]  /*1f10*/  IMAD R2, R105, R172, R2 ;  /* 0x000000ac69027224 */ /* 0x000fea00078e0202 */
[----:B------:R-:W-:Y:S01]  /*1f20*/  IADD3 R91, R87, R2, RZ ;  /* 0x00000002575b7210 */ /* 0x000fe20007ffe0ff */
[----:B------:R-:W-:Y:S01]  /*1f30*/  BSSY B2, `(.L_x_52) ;  /* 0x0000529000027945 */ /* 0x000fe20003800000 */
[----:B------:R-:W-:-:S05]  /*1f40*/  @!P0 BRA `(.L_x_53) ;  /* 0x00004d5000008947 */ /* 0x000fca0003800000 */
[-C--:B------:R-:W-:Y:S01]  /*1f50*/  IMAD R4, R201, R39.reuse, RZ ;  /* 0x00000027c9047224 */ /* 0x080fe200078e02ff */
[----:B------:R-:W-:Y:S01]  /*1f60*/  ISETP.NE.AND P0, PT, R163, RZ, PT ;  /* 0x000000ffa300720c */ /* 0x000fe20003f05270 */
[-C--:B------:R-:W-:Y:S02]  /*1f70*/  IMAD R3, R200, R39.reuse, RZ ;  /* 0x00000027c8037224 */ /* 0x080fe400078e02ff */
[----:B------:R-:W-:Y:S02]  /*1f80*/  IMAD R2, R39, -0x70, R0 ;  /* 0xffffff9027027824 */ /* 0x000fe400078e0200 */
[-C--:B------:R-:W-:Y:S03]  /*1f90*/  IMAD.WIDE.U32 R10, R174, R39.reuse, RZ ;  /* 0x00000027ae0a7225 */ /* 0x080fe600078e00ff */
[----:B------:R-:W-:Y:S01]  /*1fa0*/  IMNMX R76, R2, 0x70, PT ;  /* 0x00000070024c7817 */ /* 0x000fe20003800200 */
[----:B------:R-:W-:Y:S04]  /*1fb0*/  IMAD.WIDE.U32 R8, R176, R39, RZ ;  /* 0x00000027b0087225 */ /* 0x000fe800078e00ff */
[C---:B------:R-:W-:Y:S02]  /*1fc0*/  IMAD R4, R105.reuse, R174, R4 ;  /* 0x000000ae69047224 */ /* 0x040fe400078e0204 */
[----:B------:R-:W-:Y:S03]  /*1fd0*/  IMAD R3, R105, R176, R3 ;  /* 0x000000b069037224 */ /* 0x000fe600078e0203 */
[----:B------:R-:W-:Y:S02]  /*1fe0*/  IADD3 R38, R11, R4, RZ ;  /* 0x000000040b267210 */ /* 0x000fe40007ffe0ff */
[----:B------:R-:W-:Y:S01]  /*1ff0*/  IADD3 R37, R9, R3, RZ ;  /* 0x0000000309257210 */ /* 0x000fe20007ffe0ff */
[----:B------:R-:W-:-:S05]  /*2000*/  @!P0 BRA `(.L_x_54) ;  /* 0x000028e000008947 */ /* 0x000fca0003800000 */
[----:B------:R-:W-:Y:S01]  /*2010*/  ISETP.GE.AND P3, PT, R101, R76, PT ;  /* 0x0000004c6500720c */ /* 0x000fe20003f66270 */
[----:B------:R-:W-:Y:S01]  /*2020*/  BSSY B0, `(.L_x_55) ;  /* 0x0000019000007945 */ /* 0x000fe20003800000 */
[----:B------:R-:W-:Y:S01]  /*2030*/  CS2R R16, SRZ ;  /* 0x0000000000107805 */ /* 0x000fe2000001ff00 */
[----:B------:R-:W-:Y:S01]  /*2040*/  CS2R R12, SRZ ;  /* 0x00000000000c7805 */ /* 0x000fe2000001ff00 */
[----:B------:R-:W-:Y:S01]  /*2050*/  CS2R R2, SRZ ;  /* 0x0000000000027805 */ /* 0x000fe2000001ff00 */
[----:B------:R-:W-:Y:S01]  /*2060*/  CS2R R46, SRZ ;  /* 0x00000000002e7805 */ /* 0x000fe2000001ff00 */
[----:B------:R-:W-:Y:S07]  /*2070*/  CS2R R40, SRZ ;  /* 0x0000000000287805 */ /* 0x000fee000001ff00 */
[----:B------:R-:W-:-:S05]  /*2080*/  @P3 BRA `(.L_x_56) ;  /* 0x0000012000003947 */ /* 0x000fca0003800000 */
[----:B------:R-:W-:Y:S01]  /*2090*/  IADD3 R2, P0, R114, R10, RZ ;  /* 0x0000000a72027210 */ /* 0x000fe20007f1e0ff */
[----:B------:R-:W-:Y:S01]  /*20a0*/  CS2R R12, SRZ ;  /* 0x00000000000c7805 */ /* 0x000fe2000001ff00 */
[----:B------:R-:W-:Y:S01]  /*20b0*/  IADD3 R3, P1, R112, R8, RZ ;  /* 0x0000000870037210 */ /* 0x000fe20007f3e0ff */
[----:B------:R-:W-:Y:S01]  /*20c0*/  CS2R R40, SRZ ;  /* 0x0000000000287805 */ /* 0x000fe2000001ff00 */
[----:B------:R-:W-:Y:S01]  /*20d0*/  ISETP.GE.AND P2, PT, R32, c[0x0][0x27c], PT ;  /* 0x00009f0020007a0c */ /* 0x000fe20003f46270 */
[----:B------:R-:W-:Y:S01]  /*20e0*/  IMAD.X R4, R38, 0x1, R130, P0 ;  /* 0x0000000126047824 */ /* 0x000fe200000e0682 */
[C---:B------:R-:W-:Y:S01]  /*20f0*/  LEA R6, P0, R2.reuse, c[0x0][0x270], 0x1 ;  /* 0x00009c0002067a11 */ /* 0x040fe200078008ff */
[----:B------:R-:W-:Y:S03]  /*2100*/  CS2R R46, SRZ ;  /* 0x00000000002e7805 */ /* 0x000fe6000001ff00 */
[----:B------:R-:W-:Y:S01]  /*2110*/  LEA.HI.X R7, R2, c[0x0][0x274], R4, 0x1, P0 ;  /* 0x00009d0002077a11 */ /* 0x000fe200000f0c04 */
[----:B------:R-:W-:Y:S01]  /*2120*/  IMAD.X R2, R37, 0x1, R128, P1 ;  /* 0x0000000125027824 */ /* 0x000fe200008e0680 */
[----:B------:R-:W-:Y:S02]  /*2130*/  ISETP.GE.AND P0, PT, R25, c[0x0][0x27c], PT ;  /* 0x00009f0019007a0c */ /* 0x000fe40003f06270 */
[C---:B------:R-:W-:Y:S04]  /*2140*/  LEA R4, P1, R3.reuse, c[0x0][0x288], 0x1 ;  /* 0x0000a20003047a11 */ /* 0x040fe800078208ff */
[----:B------:R-:W-:Y:S02]  /*2150*/  LEA.HI.X R5, R3, c[0x0][0x28c], R2, 0x1, P1 ;  /* 0x0000a30003057a11 */ /* 0x000fe400008f0c02 */
[----:B------:R-:W-:Y:S03]  /*2160*/  CS2R R2, SRZ ;  /* 0x0000000000027805 */ /* 0x000fe6000001ff00 */
[----:B------:R1:W5:Y:S04]  /*2170*/  @!P2 LDG.E.64 R40, [R4.64] ;  /* 0x0000000a0428a981 */ /* 0x000368000c1e1b00 */
[----:B------:R1:W5:Y:S04]  /*2180*/  @!P2 LDG.E.64 R2, [R6.64] ;  /* 0x0000000a0602a981 */ /* 0x000368000c1e1b00 */
[----:B------:R1:W5:Y:S04]  /*2190*/  @!P0 LDG.E.64 R12, [R6.64+0x20] ;  /* 0x0000200a060c8981 */ /* 0x000368000c1e1b00 */
[----:B------:R1:W5:Y:S02]  /*21a0*/  @!P0 LDG.E.64 R46, [R4.64+0x20] ;  /* 0x0000200a042e8981 */ /* 0x000364000c1e1b00 */
.L_x_56:
[----:B------:R-:W-:Y:S05]  /*21b0*/  BSYNC B0 ;  /* 0x0000000000007941 */ /* 0x000fea0003800000 */
.L_x_55:
[----:B------:R-:W-:Y:S01]  /*21c0*/  ISETP.GE.AND P4, PT, R170, R76, PT ;  /* 0x0000004caa00720c */ /* 0x000fe20003f86270 */
[----:B-1---5:R-:W-:Y:S01]  /*21d0*/  IMAD.MOV.U32 R4, RZ, RZ, R12 ;  /* 0x000000ffff047224 */ /* 0x022fe200078e000c */
[----:B------:R-:W-:Y:S01]  /*21e0*/  MOV R7, R46 ;  /* 0x0000002e00077202 */ /* 0x000fe20000000f00 */
[----:B------:R-:W-:Y:S01]  /*21f0*/  IMAD.MOV.U32 R6, RZ, RZ, R13 ;  /* 0x000000ffff067224 */ /* 0x000fe200078e000d */
[----:B------:R-:W-:Y:S01]  /*2200*/  BSSY B0, `(.L_x_57) ;  /* 0x0000021000007945 */ /* 0x000fe20003800000 */
[----:B------:R-:W-:Y:S01]  /*2210*/  IMAD.MOV.U32 R5, RZ, RZ, R2 ;  /* 0x000000ffff057224 */ /* 0x000fe200078e0002 */
[----:B------:R-:W-:Y:S01]  /*2220*/  PRMT R45, R7, 0x7610, R45 ;  /* 0x00007610072d7816 */ /* 0x000fe2000000002d */
[----:B------:R-:W-:Y:S01]  /*2230*/  CS2R R14, SRZ ;  /* 0x00000000000e7805 */ /* 0x000fe2000001ff00 */
[----:B------:R-:W-:Y:S01]  /*2240*/  PRMT R30, R6, 0x5410, R4 ;  /* 0x00005410061e7816 */ /* 0x000fe20000000004 */
[----:B------:R-:W-:Y:S01]  /*2250*/  IMAD.MOV.U32 R4, RZ, RZ, R3 ;  /* 0x000000ffff047224 */ /* 0x000fe200078e0003 */
[----:B------:R-:W-:Y:S01]  /*2260*/  CS2R R50, SRZ ;  /* 0x0000000000327805 */ /* 0x000fe2000001ff00 */
[----:B------:R-:W-:Y:S01]  /*2270*/  IMAD.MOV.U32 R6, RZ, RZ, R47 ;  /* 0x000000ffff067224 */ /* 0x000fe200078e002f */
[----:B------:R-:W-:Y:S02]  /*2280*/  CS2R R48, SRZ ;  /* 0x0000000000307805 */ /* 0x000fe4000001ff00 */
[----:B------:R-:W-:Y:S01]  /*2290*/  PRMT R24, R4, 0x5410, R5 ;  /* 0x0000541004187816 */ /* 0x000fe20000000005 */
[----:B------:R-:W-:Y:S01]  /*22a0*/  IMAD.MOV.U32 R5, RZ, RZ, R40 ;  /* 0x000000ffff057224 */ /* 0x000fe200078e0028 */
[----:B------:R-:W-:Y:S02]  /*22b0*/  MOV R4, R41 ;  /* 0x0000002900047202 */ /* 0x000fe40000000f00 */
[----:B------:R-:W-:Y:S02]  /*22c0*/  PRMT R45, R45, 0x5410, R6 ;  /* 0x000054102d2d7816 */ /* 0x000fe40000000006 */
[----:B------:R-:W-:Y:S01]  /*22d0*/  PRMT R42, R5, 0x5410, R4 ;  /* 0x00005410052a7816 */ /* 0x000fe20000000004 */
[----:B------:R-:W-:-:S05]  /*22e0*/  @P4 BRA `(.L_x_58) ;  /* 0x0000012000004947 */ /* 0x000fca0003800000 */
[----:B------:R-:W-:Y:S01]  /*22f0*/  IADD3 R5, P1, P0, R114, R10, R213 ;  /* 0x0000000a72057210 */ /* 0x000fe2000783e0d5 */
[----:B------:R-:W-:Y:S01]  /*2300*/  CS2R R16, SRZ ;  /* 0x0000000000107805 */ /* 0x000fe2000001ff00 */
[----:B------:R-:W-:Y:S01]  /*2310*/  CS2R R48, SRZ ;  /* 0x0000000000307805 */ /* 0x000fe2000001ff00 */
[----:B------:R-:W-:Y:S01]  /*2320*/  CS2R R50, SRZ ;  /* 0x0000000000327805 */ /* 0x000fe2000001ff00 */
[----:B------:R-:W-:Y:S02]  /*2330*/  IADD3.X R7, R130, R38, R185, P1, P0 ;  /* 0x0000002682077210 */ /* 0x000fe40000fe04b9 */
[----:B------:R-:W-:Y:S04]  /*2340*/  IADD3 R14, P1, P0, R112, R8, R210 ;  /* 0x00000008700e7210 */ /* 0x000fe8000783e0d2 */
[----:B------:R-:W-:Y:S02]  /*2350*/  IADD3.X R15, R128, R37, R186, P1, P0 ;  /* 0x00000025800f7210 */ /* 0x000fe40000fe04ba */
[C---:B------:R-:W-:Y:S02]  /*2360*/  LEA R6, P0, R5.reuse, c[0x0][0x270], 0x1 ;  /* 0x00009c0005067a11 */ /* 0x040fe400078008ff */
[----:B------:R-:W-:Y:S02]  /*2370*/  ISETP.GE.AND P1, PT, R32, c[0x0][0x27c], PT ;  /* 0x00009f0020007a0c */ /* 0x000fe40003f26270 */
[----:B------:R-:W-:Y:S02]  /*2380*/  LEA.HI.X R7, R5, c[0x0][0x274], R7, 0x1, P0 ;  /* 0x00009d0005077a11 */ /* 0x000fe400000f0c07 */
        /* <DEDUP_REMOVED lines=8> */
.L_x_58:
[----:B------:R-:W-:Y:S05]  /*2410*/  BSYNC B0 ;  /* 0x0000000000007941 */ /* 0x000fea0003800000 */
.L_x_57:
[----:B------:R-:W-:Y:S01]  /*2420*/  ISETP.GE.AND P2, PT, R169, R76, PT ;  /* 0x0000004ca900720c */ /* 0x000fe20003f46270 */
[----:B-1---5:R-:W-:Y:S01]  /*2430*/  IMAD.MOV.U32 R4, RZ, RZ, R16 ;  /* 0x000000ffff047224 */ /* 0x022fe200078e0010 */
[----:B------:R-:W-:Y:S01]  /*2440*/  MOV R5, R14 ;  /* 0x0000000e00057202 */ /* 0x000fe20000000f00 */
[----:B------:R-:W-:Y:S01]  /*2450*/  IMAD.MOV.U32 R6, RZ, RZ, R17 ;  /* 0x000000ffff067224 */ /* 0x000fe200078e0011 */
[----:B------:R-:W-:Y:S01]  /*2460*/  BSSY B0, `(.L_x_59) ;  /* 0x0000024000007945 */ /* 0x000fe20003800000 */
[----:B------:R-:W-:Y:S01]  /*2470*/  IMAD.MOV.U32 R7, RZ, RZ, R50 ;  /* 0x000000ffff077224 */ /* 0x000fe200078e0032 */
[----:B------:R-:W-:Y:S01]  /*2480*/  CS2R R28, SRZ ;  /* 0x00000000001c7805 */ /* 0x000fe2000001ff00 */
[----:B------:R-:W-:Y:S01]  /*2490*/  CS2R R20, SRZ ;  /* 0x0000000000147805 */ /* 0x000fe2000001ff00 */
[----:B------:R-:W-:Y:S01]  /*24a0*/  PRMT R34, R6, 0x5410, R4 ;  /* 0x0000541006227816 */ /* 0x000fe20000000004 */
[----:B------:R-:W-:Y:S01]  /*24b0*/  IMAD.MOV.U32 R4, RZ, RZ, R15 ;  /* 0x000000ffff047224 */ /* 0x000fe200078e000f */
[----:B------:R-:W-:Y:S01]  /*24c0*/  MOV R6, R51 ;  /* 0x0000003300067202 */ /* 0x000fe20000000f00 */
[----:B------:R-:W-:Y:S01]  /*24d0*/  CS2R R18, SRZ ;  /* 0x0000000000127805 */ /* 0x000fe2000001ff00 */
[----:B------:R-:W-:Y:S01]  /*24e0*/  CS2R R54, SRZ ;  /* 0x0000000000367805 */ /* 0x000fe2000001ff00 */
[----:B------:R-:W-:Y:S01]  /*24f0*/  CS2R R52, SRZ ;  /* 0x0000000000347805 */ /* 0x000fe2000001ff00 */
        /* <DEDUP_REMOVED lines=13> */
[C---:B------:R-:W-:Y:S04]  /*25d0*/  LEA R6, P0, R4.reuse, c[0x0][0x270], 0x1 ;  /* 0x00009c0004067a11 */ /* 0x040fe800078008ff */
[----:B------:R-:W-:Y:S02]  /*25e0*/  LEA.HI.X R7, R4, c[0x0][0x274], R7, 0x1, P0 ;  /* 0x00009d0004077a11 */ /* 0x000fe400000f0c07 */
[C---:B------:R-:W-:Y:S04]  /*25f0*/  LEA R4, P0, R5.reuse, c[0x0][0x288], 0x1 ;  /* 0x0000a20005047a11 */ /* 0x040fe800078008ff */
[----:B------:R-:W-:Y:S02]  /*2600*/  LEA.HI.X R5, R5, c[0x0][0x28c], R18, 0x1, P0 ;  /* 0x0000a30005057a11 */ /* 0x000fe400000f0c12 */
[----:B------:R-:W-:Y:S01]  /*2610*/  ISETP.GE.AND P0, PT, R32, c[0x0][0x27c], PT ;  /* 0x00009f0020007a0c */ /* 0x000fe20003f06270 */
[----:B------:R-:W-:Y:S11]  /*2620*/  CS2R R18, SRZ ;  /* 0x0000000000127805 */ /* 0x000ff6000001ff00 */
[----:B------:R-:W-:Y:S01]  /*2630*/  @!UPT UIADD3 URZ, URZ, URZ, URZ ;  /* 0x0000003f3f3ff290 */ /* 0x000fe2000fffe03f */
[----:B------:R1:W5:Y:S04]  /*2640*/  @!P0 LDG.E.64 R18, [R6.64] ;  /* 0x0000000a06128981 */ /* 0x000368000c1e1b00 */
[----:B------:R1:W5:Y:S01]  /*2650*/  @!P0 LDG.E.64 R52, [R4.64] ;  /* 0x0000000a04348981 */ /* 0x000362000c1e1b00 */
[----:B------:R-:W-:Y:S11]  /*2660*/  ISETP.GE.AND P0, PT, R25, c[0x0][0x27c], PT ;  /* 0x00009f0019007a0c */ /* 0x000ff60003f06270 */
[----:B------:R-:W-:Y:S02]  /*2670*/  @!UPT UIADD3 URZ, URZ, URZ, URZ ;  /* 0x0000003f3f3ff290 */ /* 0x000fe4000fffe03f */
[----:B------:R1:W5:Y:S04]  /*2680*/  @!P0 LDG.E.64 R20, [R6.64+0x20] ;  /* 0x0000200a06148981 */ /* 0x000368000c1e1b00 */
[----:B------:R1:W5:Y:S02]  /*2690*/  @!P0 LDG.E.64 R54, [R4.64+0x20] ;  /* 0x0000200a04368981 */ /* 0x000364000c1e1b00 */
.L_x_60:
[----:B------:R-:W-:Y:S05]  /*26a0*/  BSYNC B0 ;  /* 0x0000000000007941 */ /* 0x000fea0003800000 */
.L_x_59:
        /* <DEDUP_REMOVED lines=10> */
[----:B------:R-:W-:Y:S01]  /*2750*/  PRMT R35, R4, 0x5410, R5 ;  /* 0x0000541004237816 */ /* 0x000fe20000000005 */
[----:B------:R-:W-:Y:S01]  /*2760*/  IMAD.MOV.U32 R5, RZ, RZ, R52 ;  /* 0x000000ffff057224 */ /* 0x000fe200078e0034 */
[----:B------:R-:W-:Y:S01]  /*2770*/  MOV R6, R55 ;  /* 0x0000003700067202 */ /* 0x000fe20000000f00 */
[----:B------:R-:W-:Y:S01]  /*2780*/  CS2R R56, SRZ ;  /* 0x0000000000387805 */ /* 0x000fe2000001ff00 */
        /* <DEDUP_REMOVED lines=8> */
[----:B------:R-:W-:Y:S01]  /*2810*/  IADD3.X R38, R130, R132, R38, P1, P0 ;  /* 0x0000008482267210 */ /* 0x000fe20000fe0426 */
[----:B------:R-:W-:Y:S01]  /*2820*/  CS2R R58, SRZ ;  /* 0x00000000003a7805 */ /* 0x000fe2000001ff00 */
[----:B------:R-:W-:Y:S04]  /*2830*/  IADD3 R8, P1, P0, R112, R204, R8 ;  /* 0x000000cc70087210 */ /* 0x000fe8000783e008 */
[----:B------:R-:W-:Y:S02]  /*2840*/  IADD3.X R37, R128, R131, R37, P1, P0 ;  /* 0x0000008380257210 */ /* 0x000fe40000fe0425 */
[C---:B------:R-:W-:Y:S04]  /*2850*/  LEA R6, P0, R10.reuse, c[0x0][0x270], 0x1 ;  /* 0x00009c000a067a11 */ /* 0x040fe800078008ff */
[----:B------:R-:W-:Y:S02]  /*2860*/  LEA.HI.X R7, R10, c[0x0][0x274], R38, 0x1, P0 ;  /* 0x00009d000a077a11 */ /* 0x000fe400000f0c26 */
[C---:B------:R-:W-:Y:S04]  /*2870*/  LEA R4, P0, R8.reuse, c[0x0][0x288], 0x1 ;  /* 0x0000a20008047a11 */ /* 0x040fe800078008ff */
[----:B------:R-:W-:Y:S02]  /*2880*/  LEA.HI.X R5, R8, c[0x0][0x28c], R37, 0x1, P0 ;  /* 0x0000a30008057a11 */ /* 0x000fe400000f0c25 */
[----:B------:R-:W-:Y:S11]  /*2890*/  ISETP.GE.AND P0, PT, R32, c[0x0][0x27c], PT ;  /* 0x00009f0020007a0c */ /* 0x000ff60003f06270 */
[----:B------:R-:W-:Y:S02]  /*28a0*/  @!UPT UIADD3 URZ, URZ, URZ, URZ ;  /* 0x0000003f3f3ff290 */ /* 0x000fe4000fffe03f */
[----:B------:R1:W5:Y:S04]  /*28b0*/  @!P0 LDG.E.64 R22, [R6.64] ;  /* 0x0000000a06168981 */ /* 0x000368000c1e1b00 */
[----:B------:R1:W5:Y:S01]  /*28c0*/  @!P0 LDG.E.64 R56, [R4.64] ;  /* 0x0000000a04388981 */ /* 0x000362000c1e1b00 */
[----:B------:R-:W-:Y:S11]  /*28d0*/  ISETP.GE.AND P0, PT, R25, c[0x0][0x27c], PT ;  /* 0x00009f0019007a0c */ /* 0x000ff60003f06270 */
[----:B------:R-:W-:Y:S02]  /*28e0*/  @!UPT UIADD3 URZ, URZ, URZ, URZ ;  /* 0x0000003f3f3ff290 */ /* 0x000fe4000fffe03f */
[----:B------:R1:W5:Y:S04]  /*28f0*/  @!P0 LDG.E.64 R28, [R6.64+0x20] ;  /* 0x0000200a061c8981 */ /* 0x000368000c1e1b00 */
[----:B------:R1:W5:Y:S02]  /*2900*/  @!P0 LDG.E.64 R58, [R4.64+0x20] ;  /* 0x0000200a043a8981 */ /* 0x000364000c1e1b00 */
.L_x_62:
[----:B------:R-:W-:Y:S05]  /*2910*/  BSYNC B0 ;  /* 0x0000000000007941 */ /* 0x000fea0003800000 */
.L_x_61:
[----:B-1---5:R-:W-:Y:S01]  /*2920*/  MOV R5, R22 ;  /* 0x0000001600057202 */ /* 0x022fe20000000f00 */
[----:B------:R-:W-:Y:S01]  /*2930*/  IMAD.MOV.U32 R7, RZ, RZ, R28 ;  /* 0x000000ffff077224 */ /* 0x000fe200078e001c */
[----:B------:R-:W-:Y:S01]  /*2940*/  BSSY B1, `(.L_x_63) ;  /* 0x0000086000017945 */ /* 0x000fe20003800000 */
[----:B------:R-:W-:Y:S02]  /*2950*/  IMAD.MOV.U32 R6, RZ, RZ, R29 ;  /* 0x000000ffff067224 */ /* 0x000fe400078e001d */
[----:B------:R-:W-:Y:S03]  /*2960*/  IMAD.MOV.U32 R4, RZ, RZ, R23 ;  /* 0x000000ffff047224 */ /* 0x000fe600078e0017 */
[----:B------:R-:W-:Y:S01]  /*2970*/  PRMT R38, R6, 0x5410, R7 ;  /* 0x0000541006267816 */ /* 0x000fe20000000007 */
[----:B------:R-:W-:Y:S01]  /*2980*/  IMAD.MOV.U32 R7, RZ, RZ, R58 ;  /* 0x000000ffff077224 */ /* 0x000fe200078e003a */
[----:B------:R-:W-:Y:S01]  /*2990*/  PRMT R37, R4, 0x5410, R5 ;  /* 0x0000541004257816 */ /* 0x000fe20000000005 */
[----:B------:R-:W-:Y:S01]  /*29a0*/  IMAD.MOV.U32 R5, RZ, RZ, R56 ;  /* 0x000000ffff057224 */ /* 0x000fe200078e0038 */
[----:B------:R-:W-:Y:S02]  /*29b0*/  MOV R6, R59 ;  /* 0x0000003b00067202 */ /* 0x000fe40000000f00 */
[----:B------:R-:W-:Y:S02]  /*29c0*/  MOV R4, R57 ;  /* 0x0000003900047202 */ /* 0x000fe40000000f00 */
[----:B------:R-:W-:Y:S02]  /*29d0*/  PRMT R65, R7, 0x5410, R6 ;  /* 0x0000541007417816 */ /* 0x000fe40000000006 */
[----:B------:R-:W-:Y:S01]  /*29e0*/  PRMT R64, R5, 0x5410, R4 ;  /* 0x0000541005407816 */ /* 0x000fe20000000004 */
[----:B------:R-:W-:-:S05]  /*29f0*/  @P3 BRA `(.L_x_64) ;  /* 0x000007a000003947 */ /* 0x000fca0003800000 */
[----:B------:R-:W-:Y:S01]  /*2a00*/  IADD3 R68, P0, R145, R86, RZ ;  /* 0x0000005691447210 */ /* 0x000fe20007f1e0ff */
[----:B------:R-:W-:Y:S04]  /*2a10*/  BSSY B0, `(.L_x_65) ;  /* 0x000003d000007945 */ /* 0x000fe80003800000 */
[----:B------:R-:W-:Y:S01]  /*2a20*/  IMAD.X R69, R91, 0x1, R141, P0 ;  /* 0x000000015b457824 */ /* 0x000fe200000e068d */
[----:B------:R-:W-:Y:S11]  /*2a30*/  ISETP.NE.AND P0, PT, R98, RZ, PT ;  /* 0x000000ff6200720c */ /* 0x000ff60003f05270 */
[----:B------:R-:W-:Y:S02]  /*2a40*/  @!UPT UIADD3 URZ, URZ, URZ, URZ ;  /* 0x0000003f3f3ff290 */ /* 0x000fe4000fffe03f */
[----:B------:R-:W-:-:S05]  /*2a50*/  @!P0 BRA `(.L_x_66) ;  /* 0x0000038000008947 */ /* 0x000fca0003800000 */
[----:B------:R-:W-:Y:S01]  /*2a60*/  IADD3 R4, P0, R68, R92, RZ ;  /* 0x0000005c44047210 */ /* 0x000fe20007f1e0ff */
[----:B------:R-:W1:Y:S04]  /*2a70*/  LDS.128 R8, [R97+0x3900] ;  /* 0x0039000061087984 */ /* 0x000e680000000c00 */
[----:B------:R-:W-:Y:S01]  /*2a80*/  IMAD.X R5, R69, 0x1, R95, P0 ;  /* 0x0000000145057824 */ /* 0x000fe200000e065f */
[C---:B------:R-:W-:Y:S04]  /*2a90*/  LEA R66, P0, R4.reuse, c[0x0][0x1c8], 0x1 ;  /* 0x0000720004427a11 */ /* 0x040fe800078008ff */
[----:B------:R-:W-:Y:S02]  /*2aa0*/  LEA.HI.X R67, R4, c[0x0][0x1cc], R5, 0x1, P0 ;  /* 0x0000730004437a11 */ /* 0x000fe400000f0c05 */
[----:B------:R-:W-:Y:S11]  /*2ab0*/  ISETP.GE.AND P0, PT, R32, c[0x0][0x27c], PT ;  /* 0x00009f0020007a0c */ /* 0x000ff60003f06270 */
[----:B------:R-:W-:Y:S02]  /*2ac0*/  @!UPT UIADD3 URZ, URZ, URZ, URZ ;  /* 0x0000003f3f3ff290 */ /* 0x000fe4000fffe03f */
[----:B------:R-:W-:Y:S02]  /*2ad0*/  @!P0 SHF.R.U64 R4, R40, 0x10, R41 ;  /* 0x0000001028048819 */ /* 0x000fe40000001229 */
[--C-:B------:R-:W-:Y:S02]  /*2ae0*/  @!P0 SHF.R.U64 R2, R2, 0x10, R3.reuse ;  /* 0x0000001002028819 */ /* 0x100fe40000001203 */
[----:B------:R-:W-:Y:S02]  /*2af0*/  @!P0 SHF.R.U32.HI R3, RZ, 0x10, R3 ;  /* 0x00000010ff038819 */ /* 0x000fe40000011603 */
[----:B------:R-:W-:Y:S02]  /*2b00*/  @!P0 SHF.R.U32.HI R43, RZ, 0x10, R41 ;  /* 0x00000010ff2b8819 */ /* 0x000fe40000011629 */
[----:B------:R-:W-:Y:S02]  /*2b10*/  @!P0 PRMT R41, R42, 0x5410, R4 ;  /* 0x000054102a298816 */ /* 0x000fe40000000004 */
[C---:B------:R-:W-:Y:S02]  /*2b20*/  @!P0 PRMT R2, R24.reuse, 0x5432, R2 ;  /* 0x0000543218028816 */ /* 0x040fe40000000002 */
[----:B------:R-:W-:Y:S01]  /*2b30*/  @!P0 PRMT R6, R24, 0x5410, R3 ;  /* 0x0000541018068816 */ /* 0x000fe20000000003 */
[----:B------:R-:W-:Y:S01]  /*2b40*/  @!P0 IMAD.U32 R24, R41, 0x10000, RZ ;  /* 0x0001000029188824 */ /* 0x000fe200078e00ff */
[C---:B------:R-:W-:Y:S01]  /*2b50*/  @!P0 LOP3.LUT R5, R2.reuse, 0xffff0000, RZ, 0xc0, !PT ;  /* 0xffff000002058812 */ /* 0x040fe200078ec0ff */
[----:B------:R-:W-:Y:S01]  /*2b60*/  @!P0 IMAD.U32 R7, R2, 0x10000, RZ ;  /* 0x0001000002078824 */ /* 0x000fe200078e00ff */
[C---:B-1----:R-:W-:Y:S02]  /*2b70*/  @!P0 LOP3.LUT R3, R8.reuse, 0xffff0000, RZ, 0xc0, !PT ;  /* 0xffff000008038812 */ /* 0x042fe400078ec0ff */
[----:B------:R-:W-:Y:S02]  /*2b80*/  @!P0 LOP3.LUT R4, R9, 0xffff0000, RZ, 0xc0, !PT ;  /* 0xffff000009048812 */ /* 0x000fe400078ec0ff */
[----:B------:R-:W-:Y:S01]  /*2b90*/  @!P0 LOP3.LUT R41, R41, 0xffff0000, RZ, 0xc0, !PT ;  /* 0xffff000029298812 */ /* 0x000fe200078ec0ff */
[C---:B------:R-:W-:Y:S01]  /*2ba0*/  @!P0 FMUL.FTZ R44, R3.reuse, R24 ;  /* 0x00000018032c8220 */ /* 0x040fe20000410000 */
[----:B------:R-:W-:Y:S01]  /*2bb0*/  @!P0 SHF.L.U32 R40, R8, 0x10, RZ ;  /* 0x0000001008288819 */ /* 0x000fe200000006ff */
[----:B------:R-:W-:Y:S01]  /*2bc0*/  @!P0 FMUL.FTZ R2, R3, R7 ;  /* 0x0000000703028220 */ /* 0x000fe20000410000 */
[----:B------:R-:W-:Y:S01]  /*2bd0*/  @!P0 PRMT R43, R42, 0x5432, R43 ;  /* 0x000054322a2b8816 */ /* 0x000fe2000000002b */
[----:B------:R-:W-:Y:S02]  /*2be0*/  @!P0 IMAD.U32 R42, R9, 0x10000, RZ ;  /* 0x00010000092a8824 */ /* 0x000fe400078e00ff */
[C---:B------:R-:W-:Y:S02]  /*2bf0*/  @!P0 FMUL.FTZ R70, R4.reuse, R41 ;  /* 0x0000002904468220 */ /* 0x040fe40000410000 */
[----:B------:R-:W-:Y:S01]  /*2c00*/  @!P0 FMUL.FTZ R3, R4, R5 ;  /* 0x0000000504038220 */ /* 0x000fe20000410000 */
[----:B------:R-:W-:Y:S01]  /*2c10*/  @!P0 LOP3.LUT R4, R10, 0xffff0000, RZ, 0xc0, !PT ;  /* 0xffff00000a048812 */ /* 0x000fe200078ec0ff */
[----:B------:R-:W-:Y:S02]  /*2c20*/  @!P0 FFMA.FTZ R73, R40, R7, -R44 ;  /* 0x0000000728498223 */ /* 0x000fe4000001082c */
[----:B------:R-:W-:Y:S01]  /*2c30*/  @!P0 FFMA.FTZ R2, R24, R40, R2 ;  /* 0x0000002818028223 */ /* 0x000fe20000010002 */
[----:B------:R-:W-:Y:S01]  /*2c40*/  @!P0 SHF.L.U32 R40, R10, 0x10, RZ ;  /* 0x000000100a288819 */ /* 0x000fe200000006ff */
[C---:B------:R-:W-:Y:S01]  /*2c50*/  @!P0 IMAD.U32 R24, R43.reuse, 0x10000, RZ ;  /* 0x000100002b188824 */ /* 0x040fe200078e00ff */
[----:B------:R-:W-:Y:S01]  /*2c60*/  @!P0 LOP3.LUT R43, R43, 0xffff0000, RZ, 0xc0, !PT ;  /* 0xffff00002b2b8812 */ /* 0x000fe200078ec0ff */
[----:B------:R-:W-:Y:S01]  /*2c70*/  @!P0 IMAD.U32 R7, R6, 0x10000, RZ ;  /* 0x0001000006078824 */ /* 0x000fe200078e00ff */
[----:B------:R-:W-:Y:S01]  /*2c80*/  @!P0 F2FP.BF16.PACK_AB R2, R2, R73 ;  /* 0x000000490202823e */ /* 0x000fe200000010ff */
[----:B------:R-:W-:Y:S01]  /*2c90*/  @!P0 FFMA.FTZ R72, R42, R5, -R70 ;  /* 0x000000052a488223 */ /* 0x000fe20000010846 */
[C---:B------:R-:W-:Y:S01]  /*2ca0*/  @!P0 LOP3.LUT R5, R11.reuse, 0xffff0000, RZ, 0xc0, !PT ;  /* 0xffff00000b058812 */ /* 0x040fe200078ec0ff */
[----:B------:R-:W-:Y:S01]  /*2cb0*/  @!P0 FMUL.FTZ R70, R4, R24 ;  /* 0x0000001804468220 */ /* 0x000fe20000410000 */
[----:B------:R-:W-:Y:S01]  /*2cc0*/  @!P0 LOP3.LUT R6, R6, 0xffff0000, RZ, 0xc0, !PT ;  /* 0xffff000006068812 */ /* 0x000fe200078ec0ff */
[----:B------:R-:W-:Y:S01]  /*2cd0*/  @!P0 FMUL.FTZ R4, R4, R7 ;  /* 0x0000000704048220 */ /* 0x000fe20000410000 */
[----:B------:R-:W-:Y:S01]  /*2ce0*/  @!P0 MOV R8, R2 ;  /* 0x0000000200088202 */ /* 0x000fe20000000f00 */
[----:B------:R-:W-:Y:S02]  /*2cf0*/  @!P0 IMAD.U32 R44, R11, 0x10000, RZ ;  /* 0x000100000b2c8824 */ /* 0x000fe400078e00ff */
[C---:B------:R-:W-:Y:S02]  /*2d00*/  @!P0 FMUL.FTZ R71, R5.reuse, R43 ;  /* 0x0000002b05478220 */ /* 0x040fe40000410000 */
[----:B------:R-:W-:Y:S02]  /*2d10*/  @!P0 FMUL.FTZ R5, R5, R6 ;  /* 0x0000000605058220 */ /* 0x000fe40000410000 */
[----:B------:R-:W-:Y:S02]  /*2d20*/  @!P0 FFMA.FTZ R3, R41, R42, R3 ;  /* 0x0000002a29038223 */ /* 0x000fe40000010003 */
[----:B------:R-:W-:Y:S02]  /*2d30*/  @!P0 FFMA.FTZ R4, R24, R40, R4 ;  /* 0x0000002818048223 */ /* 0x000fe40000010004 */
[----:B------:R-:W-:Y:S01]  /*2d40*/  @!P0 FFMA.FTZ R70, R40, R7, -R70 ;  /* 0x0000000728468223 */ /* 0x000fe20000010846 */
[----:B------:R-:W-:Y:S01]  /*2d50*/  @!P0 F2FP.BF16.PACK_AB R3, R3, R72 ;  /* 0x000000480303823e */ /* 0x000fe200000010ff */
[----:B------:R-:W-:Y:S02]  /*2d60*/  @!P0 FFMA.FTZ R71, R44, R6, -R71 ;  /* 0x000000062c478223 */ /* 0x000fe40000010847 */
[----:B------:R-:W-:Y:S01]  /*2d70*/  @!P0 FFMA.FTZ R5, R43, R44, R5 ;  /* 0x0000002c2b058223 */ /* 0x000fe20000010005 */
[----:B------:R-:W-:Y:S01]  /*2d80*/  @!P0 F2FP.BF16.PACK_AB R4, R4, R70 ;  /* 0x000000460404823e */ /* 0x000fe200000010ff */
[----:B------:R-:W-:Y:S03]  /*2d90*/  @!P0 IMAD.MOV.U32 R9, RZ, RZ, R3 ;  /* 0x000000ffff098224 */ /* 0x000fe600078e0003 */
[----:B------:R-:W-:Y:S01]  /*2da0*/  @!P0 F2FP.BF16.PACK_AB R5, R5, R71 ;  /* 0x000000470505823e */ /* 0x000fe200000010ff */
[----:B------:R-:W-:Y:S03]  /*2db0*/  @!P0 IMAD.MOV.U32 R10, RZ, RZ, R4 ;  /* 0x000000ffff0a8224 */ /* 0x000fe600078e0004 */
[----:B------:R-:W-:Y:S05]  /*2dc0*/  @!P0 MOV R11, R5 ;  /* 0x00000005000b8202 */ /* 0x000fea0000000f00 */
[----:B------:R1:W-:Y:S02]  /*2dd0*/  STG.E.128 [R66.64], R8 ;  /* 0x0000000842007986 */ /* 0x0003e4000c101d0a */
.L_x_66:
[----:B------:R-:W-:Y:S05]  /*2de0*/  BSYNC B0 ;  /* 0x0000000000007941 */ /* 0x000fea0003800000 */
.L_x_65:
[----:B------:R-:W-:Y:S11]  /*2df0*/  ISETP.NE.AND P0, PT, R99, RZ, PT ;  /* 0x000000ff6300720c */ /* 0x000ff60003f05270 */
[----:B------:R-:W-:Y:S02]  /*2e00*/  @!UPT UIADD3 URZ, URZ, URZ, URZ ;  /* 0x0000003f3f3ff290 */ /* 0x000fe4000fffe03f */
[----:B------:R-:W-:-:S05]  /*2e10*/  @!P0 BRA `(.L_x_64) ;  /* 0x0000038000008947 */ /* 0x000fca0003800000 */
[----:B------:R-:W-:Y:S01]  /*2e20*/  IADD3 R2, P0, R68, R129, RZ ;  /* 0x0000008144027210 */ /* 0x000fe20007f1e0ff */
[----:B-1----:R-:W1:Y:S04]  /*2e30*/  LDS.128 R8, [R96+0x3900] ;  /* 0x0039000060087984 */ /* 0x002e680000000c00 */
        /* <DEDUP_REMOVED lines=8> */
[C---:B------:R-:W-:Y:S02]  /*2ec0*/  @!P0 PRMT R2, R30.reuse, 0x5432, R2 ;  /* 0x000054321e028816 */ /* 0x040fe40000000002 */
[----:B------:R-:W-:Y:S02]  /*2ed0*/  @!P0 PRMT R24, R45, 0x5410, R24 ;  /* 0x000054102d188816 */ /* 0x000fe40000000018 */
[----:B------:R-:W-:Y:S01]  /*2ee0*/  @!P0 PRMT R6, R30, 0x5410, R3 ;  /* 0x000054101e068816 */ /* 0x000fe20000000003 */
[----:B------:R-:W-:Y:S01]  /*2ef0*/  @!P0 IMAD.U32 R7, R2, 0x10000, RZ ;  /* 0x0001000002078824 */ /* 0x000fe200078e00ff */
[----:B------:R-:W-:Y:S01]  /*2f00*/  @!P0 SHF.R.U32.HI R40, RZ, 0x10, R47 ;  /* 0x00000010ff288819 */ /* 0x000fe2000001162f */
[C---:B------:R-:W-:Y:S01]  /*2f10*/  @!P0 IMAD.U32 R12, R24.reuse, 0x10000, RZ ;  /* 0x00010000180c8824 */ /* 0x040fe200078e00ff */
[----:B------:R-:W-:Y:S01]  /*2f20*/  @!P0 LOP3.LUT R24, R24, 0xffff0000, RZ, 0xc0, !PT ;  /* 0xffff000018188812 */ /* 0x000fe200078ec0ff */
[C---:B-1----:R-:W-:Y:S01]  /*2f30*/  @!P0 IMAD.U32 R30, R9.reuse, 0x10000, RZ ;  /* 0x00010000091e8824 */ /* 0x042fe200078e00ff */
[----:B------:R-:W-:Y:S02]  /*2f40*/  @!P0 LOP3.LUT R3, R8, 0xffff0000, RZ, 0xc0, !PT ;  /* 0xffff000008038812 */ /* 0x000fe400078ec0ff */
[----:B------:R-:W-:Y:S02]  /*2f50*/  @!P0 LOP3.LUT R4, R9, 0xffff0000, RZ, 0xc0, !PT ;  /* 0xffff000009048812 */ /* 0x000fe400078ec0ff */
[----:B------:R-:W-:Y:S01]  /*2f60*/  @!P0 LOP3.LUT R5, R2, 0xffff0000, RZ, 0xc0, !PT ;  /* 0xffff000002058812 */ /* 0x000fe200078ec0ff */
[C---:B------:R-:W-:Y:S01]  /*2f70*/  @!P0 FMUL.FTZ R41, R3.reuse, R12 ;  /* 0x0000000c03298220 */ /* 0x040fe20000410000 */
[----:B------:R-:W-:Y:S01]  /*2f80*/  @!P0 SHF.L.U32 R13, R8, 0x10, RZ ;  /* 0x00000010080d8819 */ /* 0x000fe200000006ff */
[----:B------:R-:W-:Y:S01]  /*2f90*/  @!P0 FMUL.FTZ R2, R3, R7 ;  /* 0x0000000703028220 */ /* 0x000fe20000410000 */
[----:B------:R-:W-:Y:S01]  /*2fa0*/  @!P0 PRMT R40, R45, 0x5432, R40 ;  /* 0x000054322d288816 */ /* 0x000fe20000000028 */
        /* <DEDUP_REMOVED lines=31> */
.L_x_64:
[----:B------:R-:W-:Y:S05]  /*31a0*/  BSYNC B1 ;  /* 0x0000000000017941 */ /* 0x000fea0003800000 */
.L_x_63:
[----:B------:R-:W-:Y:S01]  /*31b0*/  BSSY B1, `(.L_x_67) ;  /* 0x000007c000017945 */ /* 0x000fe20003800000 */
[----:B------:R-:W-:-:S05]  /*31c0*/  @P4 BRA `(.L_x_68) ;  /* 0x000007a000004947 */ /* 0x000fca0003800000 */
[----:B------:R-:W-:Y:S01]  /*31d0*/  IADD3 R44, P1, P0, R136, R86, R26 ;  /* 0x00000056882c7210 */ /* 0x000fe2000783e01a */
[----:B------:R-:W-:Y:S03]  /*31e0*/  BSSY B0, `(.L_x_69) ;  /* 0x000003d000007945 */ /* 0x000fe60003800000 */
[----:B------:R-:W-:Y:S02]  /*31f0*/  IADD3.X R45, R143, R91, R27, P1, P0 ;  /* 0x0000005b8f2d7210 */ /* 0x000fe40000fe041b */
[----:B------:R-:W-:Y:S11]  /*3200*/  ISETP.NE.AND P0, PT, R98, RZ, PT ;  /* 0x000000ff6200720c */ /* 0x000ff60003f05270 */
[----:B------:R-:W-:Y:S02]  /*3210*/  @!UPT UIADD3 URZ, URZ, URZ, URZ ;  /* 0x0000003f3f3ff290 */ /* 0x000fe4000fffe03f */
[----:B------:R-:W-:-:S05]  /*3220*/  @!P0 BRA `(.L_x_70) ;  /* 0x0000038000008947 */ /* 0x000fca0003800000 */
[----:B------:R-:W-:Y:S01]  /*3230*/  ISETP.GE.AND P0, PT, R32, c[0x0][0x27c], PT ;  /* 0x00009f0020007a0c */ /* 0x000fe20003f06270 */
[----:B-1----:R-:W1:Y:S11]  /*3240*/  LDS.128 R8, [R97+0x4900] ;  /* 0x0049000061087984 */ /* 0x002e760000000c00 */
[----:B------:R-:W-:Y:S01]  /*3250*/  @!UPT UIADD3 URZ, URZ, URZ, URZ ;  /* 0x0000003f3f3ff290 */ /* 0x000fe2000fffe03f */
[----:B------:R-:W-:Y:S02]  /*3260*/  @!P0 SHF.R.U64 R4, R48, 0x10, R49 ;  /* 0x0000001030048819 */ /* 0x000fe40000001231 */
[--C-:B------:R-:W-:Y:S02]  /*3270*/  @!P0 SHF.R.U64 R2, R14, 0x10, R15.reuse ;  /* 0x000000100e028819 */ /* 0x100fe4000000120f */
[----:B------:R-:W-:Y:S02]  /*3280*/  @!P0 SHF.R.U32.HI R3, RZ, 0x10, R15 ;  /* 0x00000010ff038819 */ /* 0x000fe4000001160f */
[----:B------:R-:W-:Y:S02]  /*3290*/  @!P0 PRMT R14, R60, 0x5410, R4 ;  /* 0x000054103c0e8816 */ /* 0x000fe40000000004 */
[C---:B------:R-:W-:Y:S02]  /*32a0*/  @!P0 PRMT R2, R31.reuse, 0x5432, R2 ;  /* 0x000054321f028816 */ /* 0x040fe40000000002 */
[----:B------:R-:W-:Y:S01]  /*32b0*/  @!P0 PRMT R6, R31, 0x5410, R3 ;  /* 0x000054101f068816 */ /* 0x000fe20000000003 */
[----:B------:R-:W-:Y:S01]  /*32c0*/  @!P0 IMAD.U32 R12, R14, 0x10000, RZ ;  /* 0x000100000e0c8824 */ /* 0x000fe200078e00ff */
[----:B------:R-:W-:Y:S01]  /*32d0*/  @!P0 SHF.R.U32.HI R24, RZ, 0x10, R49 ;  /* 0x00000010ff188819 */ /* 0x000fe20000011631 */
[----:B------:R-:W-:Y:S01]  /*32e0*/  @!P0 IMAD.U32 R7, R2, 0x10000, RZ ;  /* 0x0001000002078824 */ /* 0x000fe200078e00ff */
[----:B------:R-:W-:Y:S02]  /*32f0*/  @!P0 LOP3.LUT R14, R14, 0xffff0000, RZ, 0xc0, !PT ;  /* 0xffff00000e0e8812 */ /* 0x000fe400078ec0ff */
[----:B------:R-:W-:Y:S02]  /*3300*/  @!P0 LOP3.LUT R5, R2, 0xffff0000, RZ, 0xc0, !PT ;  /* 0xffff000002058812 */ /* 0x000fe400078ec0ff */
[----:B------:R-:W-:Y:S01]  /*3310*/  @!P0 PRMT R24, R60, 0x5432, R24 ;  /* 0x000054323c188816 */ /* 0x000fe20000000018 */
[C---:B-1----:R-:W-:Y:S01]  /*3320*/  @!P0 IMAD.U32 R13, R8.reuse, 0x10000, RZ ;  /* 0x00010000080d8824 */ /* 0x042fe200078e00ff */
[----:B------:R-:W-:Y:S02]  /*3330*/  @!P0 LOP3.LUT R3, R8, 0xffff0000, RZ, 0xc0, !PT ;  /* 0xffff000008038812 */ /* 0x000fe400078ec0ff */
[C---:B------:R-:W-:Y:S02]  /*3340*/  @!P0 LOP3.LUT R4, R9.reuse, 0xffff0000, RZ, 0xc0, !PT ;  /* 0xffff000009048812 */ /* 0x040fe400078ec0ff */
[----:B------:R-:W-:Y:S01]  /*3350*/  @!P0 SHF.L.U32 R15, R9, 0x10, RZ ;  /* 0x00000010090f8819 */ /* 0x000fe200000006ff */
[C---:B------:R-:W-:Y:S02]  /*3360*/  @!P0 FMUL.FTZ R30, R3.reuse, R12 ;  /* 0x0000000c031e8220 */ /* 0x040fe40000410000 */
[-C--:B------:R-:W-:Y:S02]  /*3370*/  @!P0 FMUL.FTZ R2, R3, R7.reuse ;  /* 0x0000000703028220 */ /* 0x080fe40000410000 */
[----:B------:R-:W-:Y:S02]  /*3380*/  @!P0 FMUL.FTZ R31, R4, R14 ;  /* 0x0000000e041f8220 */ /* 0x000fe40000410000 */
[----:B------:R-:W-:Y:S01]  /*3390*/  @!P0 FFMA.FTZ R43, R13, R7, -R30 ;  /* 0x000000070d2b8223 */ /* 0x000fe2000001081e */
[----:B------:R-:W-:Y:S01]  /*33a0*/  @!P0 SHF.L.U32 R7, R6, 0x10, RZ ;  /* 0x0000001006078819 */ /* 0x000fe200000006ff */
[----:B------:R-:W-:Y:S01]  /*33b0*/  @!P0 FMUL.FTZ R3, R4, R5 ;  /* 0x0000000504038220 */ /* 0x000fe20000410000 */
[----:B------:R-:W-:Y:S01]  /*33c0*/  @!P0 LOP3.LUT R4, R10, 0xffff0000, RZ, 0xc0, !PT ;  /* 0xffff00000a048812 */ /* 0x000fe200078ec0ff */
[----:B------:R-:W-:Y:S01]  /*33d0*/  @!P0 FFMA.FTZ R2, R12, R13, R2 ;  /* 0x0000000d0c028223 */ /* 0x000fe20000010002 */
[----:B------:R-:W-:Y:S01]  /*33e0*/  @!P0 LOP3.LUT R6, R6, 0xffff0000, RZ, 0xc0, !PT ;  /* 0xffff000006068812 */ /* 0x000fe200078ec0ff */
[C---:B------:R-:W-:Y:S01]  /*33f0*/  @!P0 IMAD.U32 R12, R24.reuse, 0x10000, RZ ;  /* 0x00010000180c8824 */ /* 0x040fe200078e00ff */
[----:B------:R-:W-:Y:S01]  /*3400*/  @!P0 LOP3.LUT R24, R24, 0xffff0000, RZ, 0xc0, !PT ;  /* 0xffff000018188812 */ /* 0x000fe200078ec0ff */
[----:B------:R-:W-:Y:S01]  /*3410*/  @!P0 FFMA.FTZ R42, R15, R5, -R31 ;  /* 0x000000050f2a8223 */ /* 0x000fe2000001081f */
[C---:B------:R-:W-:Y:S01]  /*3420*/  @!P0 LOP3.LUT R5, R11.reuse, 0xffff0000, RZ, 0xc0, !PT ;  /* 0xffff00000b058812 */ /* 0x040fe200078ec0ff */
[----:B------:R-:W-:Y:S01]  /*3430*/  @!P0 IMAD.U32 R13, R10, 0x10000, RZ ;  /* 0x000100000a0d8824 */ /* 0x000fe200078e00ff */
[----:B------:R-:W-:Y:S01]  /*3440*/  IADD3 R31, P1, R44, R92, RZ ;  /* 0x0000005c2c1f7210 */ /* 0x000fe20007f3e0ff */
[----:B------:R-:W-:Y:S01]  /*3450*/  @!P0 FMUL.FTZ R40, R4, R12 ;  /* 0x0000000c04288220 */ /* 0x000fe20000410000 */
[----:B------:R-:W-:Y:S01]  /*3460*/  @!P0 F2FP.BF16.PACK_AB R2, R2, R43 ;  /* 0x0000002b0202823e */ /* 0x000fe200000010ff */
[----:B------:R-:W-:Y:S02]  /*3470*/  @!P0 FMUL.FTZ R4, R4, R7 ;  /* 0x0000000704048220 */ /* 0x000fe40000410000 */
[----:B------:R-:W-:Y:S01]  /*3480*/  @!P0 IMAD.U32 R30, R11, 0x10000, RZ ;  /* 0x000100000b1e8824 */ /* 0x000fe200078e00ff */
[----:B------:R-:W-:Y:S01]  /*3490*/  @!P0 MOV R8, R2 ;  /* 0x0000000200088202 */ /* 0x000fe20000000f00 */
        /* <DEDUP_REMOVED lines=9> */
[----:B------:R-:W-:Y:S01]  /*3530*/  IMAD.X R7, R45, 0x1, R95, P1 ;  /* 0x000000012d077824 */ /* 0x000fe200008e065f */
[----:B------:R-:W-:Y:S01]  /*3540*/  LEA R6, P1, R31, c[0x0][0x1c8], 0x1 ;  /* 0x000072001f067a11 */ /* 0x000fe200078208ff */
[----:B------:R-:W-:Y:S01]  /*3550*/  @!P0 IMAD.MOV.U32 R9, RZ, RZ, R3 ;  /* 0x000000ffff098224 */ /* 0x000fe200078e0003 */
[----:B------:R-:W-:Y:S01]  /*3560*/  @!P0 F2FP.BF16.PACK_AB R5, R5, R41 ;  /* 0x000000290505823e */ /* 0x000fe200000010ff */
[----:B------:R-:W-:Y:S01]  /*3570*/  @!P0 IMAD.MOV.U32 R10, RZ, RZ, R4 ;  /* 0x000000ffff0a8224 */ /* 0x000fe200078e0004 */
[----:B------:R-:W-:Y:S02]  /*3580*/  LEA.HI.X R7, R31, c[0x0][0x1cc], R7, 0x1, P1 ;  /* 0x000073001f077a11 */ /* 0x000fe400008f0c07 */
[----:B------:R-:W-:Y:S05]  /*3590*/  @!P0 MOV R11, R5 ;  /* 0x00000005000b8202 */ /* 0x000fea0000000f00 */
[----:B------:R1:W-:Y:S02]  /*35a0*/  STG.E.128 [R6.64], R8 ;  /* 0x0000000806007986 */ /* 0x0003e4000c101d0a */
.L_x_70:
[----:B------:R-:W-:Y:S05]  /*35b0*/  BSYNC B0 ;  /* 0x0000000000007941 */ /* 0x000fea0003800000 */
.L_x_69:
        /* <DEDUP_REMOVED lines=9> */
[C---:B------:R-:W-:Y:S02]  /*3650*/  @!P0 PRMT R14, R61.reuse, 0x5410, R14 ;  /* 0x000054103d0e8816 */ /* 0x040fe4000000000e */
        /* <DEDUP_REMOVED lines=42> */
[C---:B------:R-:W-:Y:S01]  /*3900*/  LEA R6, P1, R24.reuse, c[0x0][0x1c8], 0x1 ;  /* 0x0000720018067a11 */ /* 0x040fe200078208ff */
[----:B------:R-:W-:Y:S01]  /*3910*/  @!P0 IMAD.MOV.U32 R9, RZ, RZ, R3 ;  /* 0x000000ffff098224 */ /* 0x000fe200078e0003 */
[----:B------:R-:W-:Y:S01]  /*3920*/  @!P0 F2FP.BF16.PACK_AB R5, R5, R31 ;  /* 0x0000001f0505823e */ /* 0x000fe200000010ff */
[----:B------:R-:W-:Y:S01]  /*3930*/  @!P0 IMAD.MOV.U32 R10, RZ, RZ, R4 ;  /* 0x000000ffff0a8224 */ /* 0x000fe200078e0004 */
[----:B------:R-:W-:Y:S02]  /*3940*/  LEA.HI.X R7, R24, c[0x0][0x1cc], R7, 0x1, P1 ;  /* 0x0000730018077a11 */ /* 0x000fe400008f0c07 */
[----:B------:R-:W-:Y:S05]  /*3950*/  @!P0 MOV R11, R5 ;  /* 0x00000005000b8202 */ /* 0x000fea0000000f00 */
[----:B------:R1:W-:Y:S02]  /*3960*/  STG.E.128 [R6.64], R8 ;  /* 0x0000000806007986 */ /* 0x0003e4000c101d0a */
.L_x_68:
[----:B------:R-:W-:Y:S05]  /*3970*/  BSYNC B1 ;  /* 0x0000000000017941 */ /* 0x000fea0003800000 */
.L_x_67:
[----:B------:R-:W-:Y:S01]  /*3980*/  BSSY B1, `(.L_x_71) ;  /* 0x000007b000017945 */ /* 0x000fe20003800000 */
[----:B------:R-:W-:-:S05]  /*3990*/  @P2 BRA `(.L_x_72) ;  /* 0x0000079000002947 */ /* 0x000fca0003800000 */
[----:B------:R-:W-:Y:S01]  /*39a0*/  ISETP.NE.AND P0, PT, R98, RZ, PT ;  /* 0x000000ff6200720c */ /* 0x000fe20003f05270 */
[----:B------:R-:W-:Y:S01]  /*39b0*/  BSSY B0, `(.L_x_73) ;  /* 0x000003c000007945 */ /* 0x000fe20003800000 */
[----:B------:R-:W-:Y:S04]  /*39c0*/  IADD3 R34, P2, P1, R146, R86, R26 ;  /* 0x0000005692227210 */ /* 0x000fe8000795e01a */
[----:B------:R-:W-:Y:S07]  /*39d0*/  IADD3.X R40, R142, R91, R27, P2, P1 ;  /* 0x0000005b8e287210 */ /* 0x000fee00017e241b */
        /* <DEDUP_REMOVED lines=57> */
.L_x_74:
[----:B------:R-:W-:Y:S05]  /*3d70*/  BSYNC B0 ;  /* 0x0000000000007941 */ /* 0x000fea0003800000 */
.L_x_73:
        /* <DEDUP_REMOVED lines=43> */
[-C--:B------:R-:W-:Y:S02]  /*4030*/  @!P0 FMUL.FTZ R5, R5, R6.reuse ;  /* 0x0000000605058220 */ /* 0x080fe40000410000 */
        /* <DEDUP_REMOVED lines=15> */
.L_x_72:
[----:B------:R-:W-:Y:S05]  /*4130*/  BSYNC B1 ;  /* 0x0000000000017941 */ /* 0x000fea0003800000 */
.L_x_71:
        /* <DEDUP_REMOVED lines=62> */
.L_x_77:
[----:B------:R-:W-:Y:S05]  /*4520*/  BSYNC B0 ;  /* 0x0000000000007941 */ /* 0x000fea0003800000 */
.L_x_76:
        /* <DEDUP_REMOVED lines=10> */
[----:B------:R-:W-:Y:S02]  /*45d0*/  @!P0 PRMT R2, R38, 0x5432, R2 ;  /* 0x0000543226028816 */ /* 0x000fe40000000002 */
[----:B------:R-:W-:Y:S01]  /*45e0*/  @!P0 SHF.R.U32.HI R4, RZ, 0x10, R59 ;  /* 0x00000010ff048819 */ /* 0x000fe2000001163b */
[----:B------:R-:W-:Y:S01]  /*45f0*/  @!P0 IMAD.U32 R12, R14, 0x10000, RZ ;  /* 0x000100000e0c8824 */ /* 0x000fe200078e00ff */
[----:B------:R-:W-:Y:S01]  /*4600*/  @!P0 PRMT R6, R38, 0x5410, R3 ;  /* 0x0000541026068816 */ /* 0x000fe20000000003 */
[----:B------:R-:W-:Y:S01]  /*4610*/  @!P0 IMAD.U32 R7, R2, 0x10000, RZ ;  /* 0x0001000002078824 */ /* 0x000fe200078e00ff */
[----:B------:R-:W-:Y:S02]  /*4620*/  @!P0 PRMT R16, R65, 0x5432, R4 ;  /* 0x0000543241108816 */ /* 0x000fe40000000004 */
[----:B------:R-:W-:Y:S02]  /*4630*/  @!P0 LOP3.LUT R14, R14, 0xffff0000, RZ, 0xc0, !PT ;  /* 0xffff00000e0e8812 */ /* 0x000fe400078ec0ff */
[----:B------:R-:W-:Y:S01]  /*4640*/  @!P0 LOP3.LUT R5, R2, 0xffff0000, RZ, 0xc0, !PT ;  /* 0xffff000002058812 */ /* 0x000fe200078ec0ff */
        /* <DEDUP_REMOVED lines=40> */
[----:B------:R1:W-:Y:S01]  /*48d0*/  STG.E.128 [R6.64], R8 ;  /* 0x0000000806007986 */ /* 0x0003e2000c101d0a */
[----:B------:R-:W-:-:S05]  /*48e0*/  BRA `(.L_x_75) ;  /* 0x000028d000007947 */ /* 0x000fca0003800000 */
.L_x_54:
[-C--:B------:R-:W-:Y:S01]  /*48f0*/  ISETP.GE.AND P0, PT, R170, R76.reuse, PT ;  /* 0x0000004caa00720c */ /* 0x080fe20003f06270 */
[----:B------:R-:W-:Y:S01]  /*4900*/  CS2R R18, SRZ ;  /* 0x0000000000127805 */ /* 0x000fe2000001ff00 */
[----:B------:R-:W-:Y:S01]  /*4910*/  ISETP.NE.AND P4, PT, R98, RZ, PT ;  /* 0x000000ff6200720c */ /* 0x000fe20003f85270 */
[----:B------:R-:W-:Y:S01]  /*4920*/  CS2R R16, SRZ ;  /* 0x0000000000107805 */ /* 0x000fe2000001ff00 */
[C---:B------:R-:W-:Y:S01]  /*4930*/  ISETP.GE.OR P2, PT, R26.reuse, c[0x0][0x27c], P0 ;  /* 0x00009f001a007a0c */ /* 0x040fe20000746670 */
[----:B------:R-:W-:Y:S01]  /*4940*/  CS2R R62, SRZ ;  /* 0x00000000003e7805 */ /* 0x000fe2000001ff00 */
[----:B------:R-:W-:Y:S01]  /*4950*/  ISETP.GE.AND P0, PT, R169, R76, PT ;  /* 0x0000004ca900720c */ /* 0x000fe20003f06270 */
[----:B------:R-:W-:Y:S01]  /*4960*/  CS2R R60, SRZ ;  /* 0x00000000003c7805 */ /* 0x000fe2000001ff00 */
[----:B------:R-:W-:Y:S01]  /*4970*/  CS2R R22, SRZ ;  /* 0x0000000000167805 */ /* 0x000fe2000001ff00 */
[----:B------:R-:W-:Y:S01]  /*4980*/  CS2R R20, SRZ ;  /* 0x0000000000147805 */ /* 0x000fe2000001ff00 */
[----:B------:R-:W-:Y:S01]  /*4990*/  ISETP.GE.OR P3, PT, R26, c[0x0][0x27c], P0 ;  /* 0x00009f001a007a0c */ /* 0x000fe20000766670 */
[----:B------:R-:W-:Y:S01]  /*49a0*/  CS2R R66, SRZ ;  /* 0x0000000000427805 */ /* 0x000fe2000001ff00 */
[----:B------:R-:W-:Y:S01]  /*49b0*/  CS2R R64, SRZ ;  /* 0x0000000000407805 */ /* 0x000fe2000001ff00 */
[----:B------:R-:W-:Y:S01]  /*49c0*/  CS2R R30, SRZ ;  /* 0x00000000001e7805 */ /* 0x000fe2000001ff00 */
[----:B------:R-:W-:Y:S01]  /*49d0*/  CS2R R28, SRZ ;  /* 0x00000000001c7805 */ /* 0x000fe2000001ff00 */
[----:B------:R-:W-:Y:S01]  /*49e0*/  CS2R R70, SRZ ;  /* 0x0000000000467805 */ /* 0x000fe2000001ff00 */
[----:B------:R-:W-:Y:S01]  /*49f0*/  CS2R R68, SRZ ;  /* 0x0000000000447805 */ /* 0x000fe2000001ff00 */
[----:B------:R-:W-:Y:S01]  /*4a00*/  @!P2 IADD3 R3, P1, P0, R110, R10, R213 ;  /* 0x0000000a6e03a210 */ /* 0x000fe2000783e0d5 */
[----:B------:R-:W-:Y:S01]  /*4a10*/  CS2R R42, SRZ ;  /* 0x00000000002a7805 */ /* 0x000fe2000001ff00 */
[----:B------:R-:W-:Y:S01]  /*4a20*/  CS2R R40, SRZ ;  /* 0x0000000000287805 */ /* 0x000fe2000001ff00 */
[----:B------:R-:W-:Y:S01]  /*4a30*/  BSSY B0, `(.L_x_78) ;  /* 0x00000cb000007945 */ /* 0x000fe20003800000 */
[C---:B------:R-:W-:Y:S02]  /*4a40*/  @!P2 IADD3.X R4, R127.reuse, R38, R185, P1, P0 ;  /* 0x000000267f04a210 */ /* 0x040fe40000fe04b9 */
[----:B------:R-:W-:Y:S04]  /*4a50*/  @!P2 IADD3 R5, P1, P0, R108, R8, R210 ;  /* 0x000000086c05a210 */ /* 0x000fe8000783e0d2 */
[----:B------:R-:W-:Y:S02]  /*4a60*/  @!P2 IADD3.X R9, R124, R37, R186, P1, P0 ;  /* 0x000000257c09a210 */ /* 0x000fe40000fe04ba */
[----:B------:R-:W-:Y:S04]  /*4a70*/  @!P3 IADD3 R6, P1, P0, R110, R211, R10 ;  /* 0x000000d36e06b210 */ /* 0x000fe8000783e00a */
[----:B------:R-:W-:Y:S02]  /*4a80*/  @!P3 IADD3.X R11, R127, R182, R38, P1, P0 ;  /* 0x000000b67f0bb210 */ /* 0x000fe40000fe0426 */
[C---:B------:R-:W-:Y:S04]  /*4a90*/  @!P2 LEA R2, P0, R3.reuse, c[0x0][0x270], 0x1 ;  /* 0x00009c000302aa11 */ /* 0x040fe800078008ff */
[----:B------:R-:W-:Y:S02]  /*4aa0*/  @!P2 LEA.HI.X R3, R3, c[0x0][0x274], R4, 0x1, P0 ;  /* 0x00009d000303aa11 */ /* 0x000fe400000f0c04 */
[----:B------:R-:W-:Y:S03]  /*4ab0*/  @!P3 IADD3 R7, P1, P0, R108, R212, R8 ;  /* 0x000000d46c07b210 */ /* 0x000fe6000783e008 */
[----:B------:R1:W2:Y:S01]  /*4ac0*/  @!P2 LDG.E.128 R16, [R2.64] ;  /* 0x0000000a0210a981 */ /* 0x0002a2000c1e1d00 */
[----:B------:R-:W-:Y:S02]  /*4ad0*/  @!P3 IADD3.X R12, R124, R183, R37, P1, P0 ;  /* 0x000000b77c0cb210 */ /* 0x000fe40000fe0425 */
[----:B------:R-:W-:Y:S02]  /*4ae0*/  ISETP.GE.AND P0, PT, R168, R76, PT ;  /* 0x0000004ca800720c */ /* 0x000fe40003f06270 */
[C---:B------:R-:W-:Y:S04]  /*4af0*/  @!P2 LEA R4, P1, R5.reuse, c[0x0][0x288], 0x1 ;  /* 0x0000a2000504aa11 */ /* 0x040fe800078208ff */
[----:B------:R-:W-:Y:S02]  /*4b00*/  @!P2 LEA.HI.X R5, R5, c[0x0][0x28c], R9, 0x1, P1 ;  /* 0x0000a3000505aa11 */ /* 0x000fe400008f0c09 */
[----:B------:R-:W-:Y:S03]  /*4b10*/  ISETP.GE.OR P1, PT, R26, c[0x0][0x27c], P0 ;  /* 0x00009f001a007a0c */ /* 0x000fe60000726670 */
[----:B------:R3:W4:Y:S01]  /*4b20*/  @!P2 LDG.E.128 R60, [R4.64] ;  /* 0x0000000a043ca981 */ /* 0x000722000c1e1d00 */
[C---:B-1----:R-:W-:Y:S04]  /*4b30*/  @!P3 LEA R2, P0, R6.reuse, c[0x0][0x270], 0x1 ;  /* 0x00009c000602ba11 */ /* 0x042fe800078008ff */
[----:B------:R-:W-:Y:S02]  /*4b40*/  @!P3 LEA.HI.X R3, R6, c[0x0][0x274], R11, 0x1, P0 ;  /* 0x00009d000603ba11 */ /* 0x000fe400000f0c0b */
[C---:B------:R-:W-:Y:S03]  /*4b50*/  @!P3 LEA R6, P0, R7.reuse, c[0x0][0x288], 0x1 ;  /* 0x0000a2000706ba11 */ /* 0x040fe600078008ff */
[----:B------:R1:W4:Y:S01]  /*4b60*/  @!P3 LDG.E.128 R20, [R2.64] ;  /* 0x0000000a0214b981 */ /* 0x000322000c1e1d00 */
[----:B------:R-:W-:Y:S02]  /*4b70*/  @!P3 LEA.HI.X R7, R7, c[0x0][0x28c], R12, 0x1, P0 ;  /* 0x0000a3000707ba11 */ /* 0x000fe400000f0c0c */
[----:B---3--:R-:W-:Y:S05]  /*4b80*/  @!P1 IADD3 R4, P2, P0, R110, R206, R10 ;  /* 0x000000ce6e049210 */ /* 0x008fea000785e00a */
[----:B------:R3:W4:Y:S01]  /*4b90*/  @!P3 LDG.E.128 R64, [R6.64] ;  /* 0x0000000a0640b981 */ /* 0x000722000c1e1d00 */
[----:B-1----:R-:W-:Y:S02]  /*4ba0*/  @!P1 IADD3.X R3, R127, R132, R38, P2, P0 ;  /* 0x000000847f039210 */ /* 0x002fe400017e0426 */
[----:B------:R-:W-:Y:S02]  /*4bb0*/  @!P1 LEA R2, P0, R4, c[0x0][0x270], 0x1 ;  /* 0x00009c0004029a11 */ /* 0x000fe400078008ff */
[----:B------:R-:W-:Y:S02]  /*4bc0*/  @!P1 IADD3 R5, P3, P2, R108, R204, R8 ;  /* 0x000000cc6c059210 */ /* 0x000fe40007a7e008 */
[----:B------:R-:W-:Y:S02]  /*4bd0*/  @!P1 LEA.HI.X R3, R4, c[0x0][0x274], R3, 0x1, P0 ;  /* 0x00009d0004039a11 */ /* 0x000fe400000f0c03 */
[----:B---3--:R-:W-:Y:S02]  /*4be0*/  @!P1 IADD3.X R6, R124, R131, R37, P3, P2 ;  /* 0x000000837c069210 */ /* 0x008fe40001fe4425 */
[----:B------:R-:W-:Y:S01]  /*4bf0*/  @!P1 LEA R4, P2, R5, c[0x0][0x288], 0x1 ;  /* 0x0000a20005049a11 */ /* 0x000fe200078408ff */
[----:B------:R1:W3:Y:S01]  /*4c00*/  @!P1 LDG.E.128 R28, [R2.64] ;  /* 0x0000000a021c9981 */ /* 0x0002e2000c1e1d00 */
[----:B------:R-:W-:Y:S02]  /*4c10*/  ISETP.GE.AND P0, PT, R101, R76, PT ;  /* 0x0000004c6500720c */ /* 0x000fe40003f06270 */
[----:B------:R-:W-:Y:S02]  /*4c20*/  @!P1 LEA.HI.X R5, R5, c[0x0][0x28c], R6, 0x1, P2 ;  /* 0x0000a30005059a11 */ /* 0x000fe400010f0c06 */
[----:B------:R-:W-:Y:S01]  /*4c30*/  ISETP.GE.OR P0, PT, R26, c[0x0][0x27c], P0 ;  /* 0x00009f001a007a0c */ /* 0x000fe20000706670 */
[----:B------:R-:W-:Y:S02]  /*4c40*/  CS2R R6, SRZ ;  /* 0x0000000000067805 */ /* 0x000fe4000001ff00 */
[----:B------:R1:W3:Y:S10]  /*4c50*/  @!P1 LDG.E.128 R68, [R4.64] ;  /* 0x0000000a04449981 */ /* 0x0002f4000c1e1d00 */
[----:B------:R-:W-:Y:S05]  /*4c60*/  @!P0 IADD3 R10, P3, R110, R10, RZ ;  /* 0x0000000a6e0a8210 */ /* 0x000fea0007f7e0ff */
[----:B------:R-:W-:Y:S01]  /*4c70*/  @!P0 IMAD.X R38, R38, 0x1, R127, P3 ;  /* 0x0000000126268824 */ /* 0x000fe200018e067f */
[----:B-1----:R-:W-:Y:S04]  /*4c80*/  @!P0 IADD3 R3, P2, R108, R8, RZ ;  /* 0x000000086c038210 */ /* 0x002fe80007f5e0ff */
[----:B------:R-:W-:Y:S01]  /*4c90*/  @!P0 LEA R2, P1, R3, c[0x0][0x288], 0x1 ;  /* 0x0000a20003028a11 */ /* 0x000fe200078208ff */
[----:B------:R-:W-:Y:S01]  /*4ca0*/  @!P0 IMAD.X R37, R37, 0x1, R124, P2 ;  /* 0x0000000125258824 */ /* 0x000fe200010e067c */
[C---:B------:R-:W-:Y:S01]  /*4cb0*/  @!P0 LEA R8, P2, R10.reuse, c[0x0][0x270], 0x1 ;  /* 0x00009c000a088a11 */ /* 0x040fe200078408ff */
[----:B------:R-:W-:Y:S03]  /*4cc0*/  CS2R R4, SRZ ;  /* 0x0000000000047805 */ /* 0x000fe6000001ff00 */
[----:B------:R-:W-:Y:S02]  /*4cd0*/  @!P0 LEA.HI.X R9, R10, c[0x0][0x274], R38, 0x1, P2 ;  /* 0x00009d000a098a11 */ /* 0x000fe400010f0c26 */
[----:B------:R-:W-:Y:S02]  /*4ce0*/  @!P0 LEA.HI.X R3, R3, c[0x0][0x28c], R37, 0x1, P1 ;  /* 0x0000a30003038a11 */ /* 0x000fe400008f0c25 */
[----:B------:R-:W-:Y:S01]  /*4cf0*/  ISETP.GE.OR P1, PT, R101, R76, !P4 ;  /* 0x0000004c6500720c */ /* 0x000fe20006726670 */
[----:B------:R1:W5:Y:S08]  /*4d00*/  @!P0 LDG.E.128 R4, [R8.64] ;  /* 0x0000000a08048981 */ /* 0x000370000c1e1d00 */
[----:B------:R2:W5:Y:S01]  /*4d10*/  @!P0 LDG.E.128 R40, [R2.64] ;  /* 0x0000000a02288981 */ /* 0x000562000c1e1d00 */
[----:B------:R-:W-:Y:S01]  /*4d20*/  ISETP.GE.AND P0, PT, R26, c[0x0][0x27c], PT ;  /* 0x00009f001a007a0c */ /* 0x000fe20003f06270 */
[----:B--2---:R-:W-:Y:S02]  /*4d30*/  IMAD.MOV.U32 R2, RZ, RZ, R18 ;  /* 0x000000ffff027224 */ /* 0x004fe400078e0012 */
[----:B-1----:R-:W-:Y:S02]  /*4d40*/  IMAD.MOV.U32 R8, RZ, RZ, R19 ;  /* 0x000000ffff087224 */ /* 0x002fe400078e0013 */
[----:B------:R-:W-:Y:S03]  /*4d50*/  IMAD.MOV.U32 R3, RZ, RZ, R16 ;  /* 0x000000ffff037224 */ /* 0x000fe600078e0010 */
[----:B------:R-:W-:Y:S01]  /*4d60*/  PRMT R34, R8, 0x5410, R2 ;  /* 0x0000541008227816 */ /* 0x000fe20000000002 */
[----:B------:R-:W-:Y:S05]  /*4d70*/  IMAD.MOV.U32 R2, RZ, RZ, R17 ;  /* 0x000000ffff027224 */ /* 0x000fea00078e0011 */
[----:B------:R-:W-:Y:S01]  /*4d80*/  PRMT R24, R2, 0x5410, R3 ;  /* 0x0000541002187816 */ /* 0x000fe20000000003 */
[----:B----4-:R-:W-:Y:S02]  /*4d90*/  IMAD.MOV.U32 R8, RZ, RZ, R62 ;  /* 0x000000ffff087224 */ /* 0x010fe400078e003e */
[----:B------:R-:W-:Y:S02]  /*4da0*/  IMAD.MOV.U32 R2, RZ, RZ, R63 ;  /* 0x000000ffff027224 */ /* 0x000fe400078e003f */
[----:B------:R-:W-:Y:S03]  /*4db0*/  IMAD.MOV.U32 R3, RZ, RZ, R61 ;  /* 0x000000ffff037224 */ /* 0x000fe600078e003d */
[----:B------:R-:W-:Y:S01]  /*4dc0*/  PRMT R55, R2, 0x5410, R8 ;  /* 0x0000541002377816 */ /* 0x000fe20000000008 */
[----:B------:R-:W-:Y:S05]  /*4dd0*/  IMAD.MOV.U32 R8, RZ, RZ, R60 ;  /* 0x000000ffff087224 */ /* 0x000fea00078e003c */
[----:B------:R-:W-:Y:S01]  /*4de0*/  PRMT R54, R8, 0x5410, R3 ;  /* 0x0000541008367816 */ /* 0x000fe20000000003 */
[----:B------:R-:W-:Y:S02]  /*4df0*/  IMAD.MOV.U32 R2, RZ, RZ, R22 ;  /* 0x000000ffff027224 */ /* 0x000fe400078e0016 */
[----:B------:R-:W-:Y:S02]  /*4e00*/  IMAD.MOV.U32 R8, RZ, RZ, R23 ;  /* 0x000000ffff087224 */ /* 0x000fe400078e0017 */
[----:B------:R-:W-:Y:S03]  /*4e10*/  IMAD.MOV.U32 R3, RZ, RZ, R20 ;  /* 0x000000ffff037224 */ /* 0x000fe600078e0014 */
[----:B------:R-:W-:Y:S01]  /*4e20*/  PRMT R36, R8, 0x5410, R2 ;  /* 0x0000541008247816 */ /* 0x000fe20000000002 */
[----:B------:R-:W-:Y:S02]  /*4e30*/  IMAD.MOV.U32 R2, RZ, RZ, R21 ;  /* 0x000000ffff027224 */ /* 0x000fe400078e0015 */
[----:B------:R-:W-:Y:S03]  /*4e40*/  IMAD.MOV.U32 R8, RZ, RZ, R66 ;  /* 0x000000ffff087224 */ /* 0x000fe600078e0042 */
[----:B------:R-:W-:Y:S01]  /*4e50*/  PRMT R35, R2, 0x5410, R3 ;  /* 0x0000541002237816 */ /* 0x000fe20000000003 */
[----:B------:R-:W-:Y:S02]  /*4e60*/  IMAD.MOV.U32 R2, RZ, RZ, R67 ;  /* 0x000000ffff027224 */ /* 0x000fe400078e0043 */
[----:B------:R-:W-:Y:S03]  /*4e70*/  IMAD.MOV.U32 R3, RZ, RZ, R65 ;  /* 0x000000ffff037224 */ /* 0x000fe600078e0041 */
[----:B------:R-:W-:Y:S01]  /*4e80*/  PRMT R73, R2, 0x5410, R8 ;  /* 0x0000541002497816 */ /* 0x000fe20000000008 */
[----:B------:R-:W-:Y:S05]  /*4e90*/  IMAD.MOV.U32 R8, RZ, RZ, R64 ;  /* 0x000000ffff087224 */ /* 0x000fea00078e0040 */
[----:B------:R-:W-:Y:S01]  /*4ea0*/  PRMT R72, R8, 0x5410, R3 ;  /* 0x0000541008487816 */ /* 0x000fe20000000003 */
[----:B---3--:R-:W-:Y:S02]  /*4eb0*/  IMAD.MOV.U32 R2, RZ, RZ, R30 ;  /* 0x000000ffff027224 */ /* 0x008fe400078e001e */
[----:B------:R-:W-:Y:S02]  /*4ec0*/  IMAD.MOV.U32 R8, RZ, RZ, R31 ;  /* 0x000000ffff087224 */ /* 0x000fe400078e001f */
[----:B------:R-:W-:Y:S03]  /*4ed0*/  IMAD.MOV.U32 R3, RZ, RZ, R28 ;  /* 0x000000ffff037224 */ /* 0x000fe600078e001c */
[----:B------:R-:W-:Y:S01]  /*4ee0*/  PRMT R38, R8, 0x5410, R2 ;  /* 0x0000541008267816 */ /* 0x000fe20000000002 */
[----:B------:R-:W-:Y:S02]  /*4ef0*/  IMAD.MOV.U32 R2, RZ, RZ, R29 ;  /* 0x000000ffff027224 */ /* 0x000fe400078e001d */
[----:B------:R-:W-:Y:S02]  /*4f00*/  IMAD.MOV.U32 R9, RZ, RZ, R70 ;  /* 0x000000ffff097224 */ /* 0x000fe400078e0046 */
[----:B------:R-:W-:Y:S01]  /*4f10*/  IMAD.MOV.U32 R8, RZ, RZ, R71 ;  /* 0x000000ffff087224 */ /* 0x000fe200078e0047 */
[----:B------:R-:W-:Y:S01]  /*4f20*/  PRMT R37, R2, 0x5410, R3 ;  /* 0x0000541002257816 */ /* 0x000fe20000000003 */
[----:B------:R-:W-:Y:S02]  /*4f30*/  IMAD.MOV.U32 R3, RZ, RZ, R68 ;  /* 0x000000ffff037224 */ /* 0x000fe400078e0044 */
[----:B------:R-:W-:Y:S01]  /*4f40*/  IMAD.MOV.U32 R2, RZ, RZ, R69 ;  /* 0x000000ffff027224 */ /* 0x000fe200078e0045 */
[----:B------:R-:W-:Y:S04]  /*4f50*/  PRMT R75, R8, 0x5410, R9 ;  /* 0x00005410084b7816 */ /* 0x000fe80000000009 */
[----:B------:R-:W-:Y:S01]  /*4f60*/  PRMT R74, R2, 0x5410, R3 ;  /* 0x00005410024a7816 */ /* 0x000fe20000000003 */
[----:B------:R-:W-:-:S05]  /*4f70*/  @P1 BRA `(.L_x_79) ;  /* 0x0000076000001947 */ /* 0x000fca0003800000 */
[----:B------:R-:W-:Y:S01]  /*4f80*/  IADD3 R3, P1, R188, R86, RZ ;  /* 0x00000056bc037210 */ /* 0x000fe20007f3e0ff */
[----:B------:R-:W1:Y:S01]  /*4f90*/  LDS.128 R12, [R150+0x3900] ;  /* 0x00390000960c7984 */ /* 0x000e620000000c00 */
[----:B-----5:R-:W-:Y:S01]  /*4fa0*/  @!P0 SHF.R.U32.HI R45, RZ, 0x10, R41 ;  /* 0x00000010ff2d8819 */ /* 0x020fe20000011629 */
[----:B------:R-:W-:Y:S01]  /*4fb0*/  IMAD.MOV.U32 R11, RZ, RZ, R7 ;  /* 0x000000ffff0b7224 */ /* 0x000fe200078e0007 */
[----:B------:R-:W-:Y:S01]  /*4fc0*/  MOV R10, R5 ;  /* 0x00000005000a7202 */ /* 0x000fe20000000f00 */
[----:B------:R-:W-:Y:S01]  /*4fd0*/  IMAD.X R2, R91, 0x1, R144, P1 ;  /* 0x000000015b027824 */ /* 0x000fe200008e0690 */
[-C--:B------:R-:W-:Y:S01]  /*4fe0*/  IADD3 R49, P2, P1, R92, R3.reuse, R120 ;  /* 0x000000035c317210 */ /* 0x080fe2000795e078 */
[----:B------:R-:W-:Y:S02]  /*4ff0*/  IMAD.MOV.U32 R47, RZ, RZ, R43 ;  /* 0x000000ffff2f7224 */ /* 0x000fe400078e002b */
[----:B------:R-:W2:Y:S01]  /*5000*/  LDS.128 R56, [R154+0x3900] ;  /* 0x003900009a387984 */ /* 0x000ea20000000c00 */
[-C--:B------:R-:W-:Y:S01]  /*5010*/  IADD3.X R51, R95, R2.reuse, R126, P2, P1 ;  /* 0x000000025f337210 */ /* 0x080fe200017e247e */
[----:B------:R-:W-:Y:S01]  /*5020*/  IMAD.MOV.U32 R9, RZ, RZ, R40 ;  /* 0x000000ffff097224 */ /* 0x000fe200078e0028 */
[----:B------:R-:W-:Y:S01]  /*5030*/  ISETP.GE.AND P1, PT, R100, c[0x0][0x1d4], PT ;  /* 0x0000750064007a0c */ /* 0x000fe20003f26270 */
[----:B------:R-:W-:Y:S01]  /*5040*/  IMAD.MOV.U32 R8, RZ, RZ, R4 ;  /* 0x000000ffff087224 */ /* 0x000fe200078e0004 */
[--C-:B------:R-:W-:Y:S01]  /*5050*/  @!P0 SHF.R.U64 R40, R40, 0x10, R41.reuse ;  /* 0x0000001028288819 */ /* 0x100fe20000001229 */
[----:B------:R-:W-:Y:S01]  /*5060*/  IMAD.MOV.U32 R46, RZ, RZ, R41 ;  /* 0x000000ffff2e7224 */ /* 0x000fe200078e0029 */
[----:B------:R-:W-:Y:S01]  /*5070*/  @!P0 SHF.R.U64 R4, R4, 0x10, R5 ;  /* 0x0000001004048819 */ /* 0x000fe20000001205 */
[----:B------:R-:W-:Y:S01]  /*5080*/  IMAD.MOV.U32 R44, RZ, RZ, R42 ;  /* 0x000000ffff2c7224 */ /* 0x000fe200078e002a */
[----:B------:R-:W-:Y:S02]  /*5090*/  @!P0 PRMT R41, R9, 0x5410, R40 ;  /* 0x0000541009298816 */ /* 0x000fe40000000028 */
[----:B------:R-:W-:Y:S02]  /*50a0*/  @!P0 PRMT R9, R8, 0x5410, R4 ;  /* 0x0000541008098816 */ /* 0x000fe40000000004 */
[--C-:B------:R-:W-:Y:S02]  /*50b0*/  @!P0 SHF.R.U64 R42, R42, 0x10, R43.reuse ;  /* 0x000000102a2a8819 */ /* 0x100fe4000000122b */
[----:B------:R-:W-:Y:S02]  /*50c0*/  @!P0 SHF.R.U32.HI R43, RZ, 0x10, R43 ;  /* 0x00000010ff2b8819 */ /* 0x000fe4000001162b */
[----:B------:R-:W-:Y:S02]  /*50d0*/  @!P1 IADD3 R50, P3, P2, R92, R3, R100 ;  /* 0x000000035c329210 */ /* 0x000fe40007a7e064 */
[----:B------:R-:W-:Y:S02]  /*50e0*/  @!P0 PRMT R52, R47, 0x5410, R43 ;  /* 0x000054102f348816 */ /* 0x000fe4000000002b */
[----:B------:R-:W-:Y:S02]  /*50f0*/  @!P1 IADD3.X R53, R95, R2, R125, P3, P2 ;  /* 0x000000025f359210 */ /* 0x000fe40001fe447d */
[C---:B------:R-:W-:Y:S02]  /*5100*/  LEA R80, P2, R49.reuse, c[0x0][0x1c8], 0x1 ;  /* 0x0000720031507a11 */ /* 0x040fe400078408ff */
[----:B------:R-:W-:Y:S02]  /*5110*/  @!P0 SHF.R.U32.HI R2, RZ, 0x10, R7 ;  /* 0x00000010ff028819 */ /* 0x000fe40000011607 */
[----:B------:R-:W-:Y:S02]  /*5120*/  LEA.HI.X R81, R49, c[0x0][0x1cc], R51, 0x1, P2 ;  /* 0x0000730031517a11 */ /* 0x000fe400010f0c33 */
[----:B------:R-:W-:Y:S02]  /*5130*/  @!P1 LEA R78, P2, R50, c[0x0][0x1c8], 0x1 ;  /* 0x00007200324e9a11 */ /* 0x000fe400078408ff */
[----:B------:R-:W-:Y:S01]  /*5140*/  @!P0 PRMT R11, R11, 0x5410, R2 ;  /* 0x000054100b0b8816 */ /* 0x000fe20000000002 */
[----:B-1----:R-:W-:Y:S01]  /*5150*/  @!P0 IMAD.U32 R2, R12, 0x10000, RZ ;  /* 0x000100000c028824 */ /* 0x002fe200078e00ff */
[----:B------:R-:W-:Y:S02]  /*5160*/  @!P1 LEA.HI.X R79, R50, c[0x0][0x1cc], R53, 0x1, P2 ;  /* 0x00007300324f9a11 */ /* 0x000fe400010f0c35 */
[----:B------:R-:W-:Y:S02]  /*5170*/  @!P0 SHF.L.U32 R4, R13, 0x10, RZ ;  /* 0x000000100d048819 */ /* 0x000fe400000006ff */
[----:B------:R-:W-:Y:S02]  /*5180*/  @!P0 SHF.R.U32.HI R3, RZ, 0x10, R5 ;  /* 0x00000010ff038819 */ /* 0x000fe40000011605 */
[----:B------:R-:W-:Y:S01]  /*5190*/  @!P0 SHF.R.U64 R5, R6, 0x10, R7 ;  /* 0x0000001006058819 */ /* 0x000fe20000001207 */
[----:B--2---:R-:W-:Y:S01]  /*51a0*/  @!P0 IMAD.U32 R43, R57, 0x10000, RZ ;  /* 0x00010000392b8824 */ /* 0x004fe200078e00ff */
[----:B------:R-:W-:Y:S02]  /*51b0*/  @!P0 SHF.L.U32 R7, R56, 0x10, RZ ;  /* 0x0000001038078819 */ /* 0x000fe400000006ff */
[C---:B------:R-:W-:Y:S02]  /*51c0*/  @!P0 SHF.L.U32 R47, R58.reuse, 0x10, RZ ;  /* 0x000000103a2f8819 */ /* 0x040fe400000006ff */
[----:B------:R-:W-:Y:S02]  /*51d0*/  @!P0 LOP3.LUT R49, R58, 0xffff0000, RZ, 0xc0, !PT ;  /* 0xffff00003a318812 */ /* 0x000fe400078ec0ff */
[C---:B------:R-:W-:Y:S02]  /*51e0*/  @!P0 SHF.L.U32 R51, R59.reuse, 0x10, RZ ;  /* 0x000000103b338819 */ /* 0x040fe400000006ff */
[----:B------:R-:W-:Y:S02]  /*51f0*/  @!P0 LOP3.LUT R53, R59, 0xffff0000, RZ, 0xc0, !PT ;  /* 0xffff00003b358812 */ /* 0x000fe400078ec0ff */
[----:B------:R-:W-:Y:S02]  /*5200*/  @!P0 PRMT R40, R46, 0x5410, R45 ;  /* 0x000054102e288816 */ /* 0x000fe4000000002d */
[----:B------:R-:W-:Y:S01]  /*5210*/  @!P0 PRMT R8, R10, 0x5410, R3 ;  /* 0x000054100a088816 */ /* 0x000fe20000000003 */
[----:B------:R-:W-:Y:S01]  /*5220*/  @!P0 IMAD.U32 R3, R9, 0x10000, RZ ;  /* 0x0001000009038824 */ /* 0x000fe200078e00ff */
[----:B------:R-:W-:Y:S01]  /*5230*/  @!P0 PRMT R10, R6, 0x5410, R5 ;  /* 0x00005410060a8816 */ /* 0x000fe20000000005 */
[----:B------:R-:W-:Y:S01]  /*5240*/  @!P0 IMAD.U32 R6, R41, 0x10000, RZ ;  /* 0x0001000029068824 */ /* 0x000fe200078e00ff */
[----:B------:R-:W-:Y:S01]  /*5250*/  @!P0 PRMT R48, R44, 0x5410, R42 ;  /* 0x000054102c308816 */ /* 0x000fe2000000002a */
[----:B------:R-:W-:Y:S02]  /*5260*/  @!P0 IMAD.U32 R42, R40, 0x10000, RZ ;  /* 0x00010000282a8824 */ /* 0x000fe400078e00ff */
[C---:B------:R-:W-:Y:S02]  /*5270*/  @!P0 FMUL.FTZ R44, R2.reuse, R6 ;  /* 0x00000006022c8220 */ /* 0x040fe40000410000 */
[-C--:B------:R-:W-:Y:S02]  /*5280*/  @!P0 FMUL.FTZ R2, R2, R3.reuse ;  /* 0x0000000302028220 */ /* 0x080fe40000410000 */
[----:B------:R-:W-:Y:S01]  /*5290*/  @!P0 FFMA.FTZ R90, R7, R3, -R44 ;  /* 0x00000003075a8223 */ /* 0x000fe2000001082c */
[----:B------:R-:W-:Y:S01]  /*52a0*/  @!P0 LOP3.LUT R3, R13, 0xffff0000, RZ, 0xc0, !PT ;  /* 0xffff00000d038812 */ /* 0x000fe200078ec0ff */
[----:B------:R-:W-:Y:S01]  /*52b0*/  @!P0 FFMA.FTZ R2, R6, R7, R2 ;  /* 0x0000000706028223 */ /* 0x000fe20000010002 */
[----:B------:R-:W-:Y:S01]  /*52c0*/  @!P0 LOP3.LUT R7, R12, 0xffff0000, RZ, 0xc0, !PT ;  /* 0xffff00000c078812 */ /* 0x000fe200078ec0ff */
[C---:B------:R-:W-:Y:S01]  /*52d0*/  @!P0 IMAD.U32 R5, R8.reuse, 0x10000, RZ ;  /* 0x0001000008058824 */ /* 0x040fe200078e00ff */
[----:B------:R-:W-:Y:S01]  /*52e0*/  @!P0 LOP3.LUT R6, R8, 0xffff0000, RZ, 0xc0, !PT ;  /* 0xffff000008068812 */ /* 0x000fe200078ec0ff */
[C---:B------:R-:W-:Y:S01]  /*52f0*/  @!P0 FMUL.FTZ R45, R4.reuse, R42 ;  /* 0x0000002a042d8220 */ /* 0x040fe20000410000 */
[----:B------:R-:W-:Y:S01]  /*5300*/  @!P0 LOP3.LUT R8, R9, 0xffff0000, RZ, 0xc0, !PT ;  /* 0xffff000009088812 */ /* 0x000fe200078ec0ff */
[-C--:B------:R-:W-:Y:S01]  /*5310*/  @!P0 FMUL.FTZ R4, R4, R5.reuse ;  /* 0x0000000504048220 */ /* 0x080fe20000410000 */
[----:B------:R-:W-:Y:S01]  /*5320*/  @!P0 LOP3.LUT R44, R40, 0xffff0000, RZ, 0xc0, !PT ;  /* 0xffff0000282c8812 */ /* 0x000fe200078ec0ff */
[----:B------:R-:W-:Y:S01]  /*5330*/  @!P0 FFMA.FTZ R89, R43, R5, -R45 ;  /* 0x000000052b598223 */ /* 0x000fe2000001082d */
[----:B------:R-:W-:Y:S01]  /*5340*/  @!P0 LOP3.LUT R40, R41, 0xffff0000, RZ, 0xc0, !PT ;  /* 0xffff000029288812 */ /* 0x000fe200078ec0ff */
[C---:B------:R-:W-:Y:S01]  /*5350*/  @!P0 FMUL.FTZ R5, R3.reuse, R6 ;  /* 0x0000000603058220 */ /* 0x040fe20000410000 */
[----:B------:R-:W-:Y:S01]  /*5360*/  @!P0 LOP3.LUT R41, R56, 0xffff0000, RZ, 0xc0, !PT ;  /* 0xffff000038298812 */ /* 0x000fe200078ec0ff */
[----:B------:R-:W-:Y:S01]  /*5370*/  @!P0 FMUL.FTZ R9, R3, R44 ;  /* 0x0000002c03098220 */ /* 0x000fe20000410000 */
[----:B------:R-:W-:Y:S01]  /*5380*/  @!P0 LOP3.LUT R45, R57, 0xffff0000, RZ, 0xc0, !PT ;  /* 0xffff0000392d8812 */ /* 0x000fe200078ec0ff */
[C---:B------:R-:W-:Y:S02]  /*5390*/  @!P0 FMUL.FTZ R46, R7.reuse, R40 ;  /* 0x00000028072e8220 */ /* 0x040fe40000410000 */
[-C--:B------:R-:W-:Y:S02]  /*53a0*/  @!P0 FMUL.FTZ R3, R7, R8.reuse ;  /* 0x0000000807038220 */ /* 0x080fe40000410000 */
[----:B------:R-:W-:Y:S01]  /*53b0*/  @!P0 FFMA.FTZ R85, R41, R8, -R46 ;  /* 0x0000000829558223 */ /* 0x000fe2000001082e */
[----:B------:R-:W-:Y:S01]  /*53c0*/  @!P0 LOP3.LUT R8, R14, 0xffff0000, RZ, 0xc0, !PT ;  /* 0xffff00000e088812 */ /* 0x000fe200078ec0ff */
[C---:B------:R-:W-:Y:S01]  /*53d0*/  @!P0 IMAD.U32 R46, R48.reuse, 0x10000, RZ ;  /* 0x00010000302e8824 */ /* 0x040fe200078e00ff */
[----:B------:R-:W-:Y:S01]  /*53e0*/  @!P0 LOP3.LUT R48, R48, 0xffff0000, RZ, 0xc0, !PT ;  /* 0xffff000030308812 */ /* 0x000fe200078ec0ff */
[----:B------:R-:W-:Y:S01]  /*53f0*/  @!P0 FFMA.FTZ R88, R45, R6, -R9 ;  /* 0x000000062d588223 */ /* 0x000fe20000010809 */
[----:B------:R-:W-:Y:S01]  /*5400*/  @!P0 LOP3.LUT R9, R10, 0xffff0000, RZ, 0xc0, !PT ;  /* 0xffff00000a098812 */ /* 0x000fe200078ec0ff */
[----:B------:R-:W-:Y:S02]  /*5410*/  @!P0 IMAD.U32 R6, R14, 0x10000, RZ ;  /* 0x000100000e068824 */ /* 0x000fe400078e00ff */
[----:B------:R-:W-:Y:S02]  /*5420*/  @!P0 IMAD.U32 R7, R10, 0x10000, RZ ;  /* 0x000100000a078824 */ /* 0x000fe400078e00ff */
[----:B------:R-:W-:Y:S02]  /*5430*/  @!P0 FMUL.FTZ R10, R6, R46 ;  /* 0x0000002e060a8220 */ /* 0x000fe40000410000 */
[----:B------:R-:W-:Y:S02]  /*5440*/  @!P0 FMUL.FTZ R50, R8, R48 ;  /* 0x0000003008328220 */ /* 0x000fe40000410000 */
[----:B------:R-:W-:Y:S01]  /*5450*/  @!P0 FFMA.FTZ R84, R47, R7, -R10 ;  /* 0x000000072f548223 */ /* 0x000fe2000001080a */
[----:B------:R-:W-:Y:S01]  /*5460*/  @!P0 LOP3.LUT R10, R15, 0xffff0000, RZ, 0xc0, !PT ;  /* 0xffff00000f0a8812 */ /* 0x000fe200078ec0ff */
[----:B------:R-:W-:Y:S02]  /*5470*/  @!P0 FFMA.FTZ R83, R49, R9, -R50 ;  /* 0x0000000931538223 */ /* 0x000fe40000010832 */
[C---:B------:R-:W-:Y:S01]  /*5480*/  @!P0 IMAD.U32 R50, R52.reuse, 0x10000, RZ ;  /* 0x0001000034328824 */ /* 0x040fe200078e00ff */
[----:B------:R-:W-:Y:S01]  /*5490*/  @!P0 LOP3.LUT R52, R52, 0xffff0000, RZ, 0xc0, !PT ;  /* 0xffff000034348812 */ /* 0x000fe200078ec0ff */
[----:B------:R-:W-:Y:S02]  /*54a0*/  @!P0 FMUL.FTZ R6, R6, R7 ;  /* 0x0000000706068220 */ /* 0x000fe40000410000 */
[----:B------:R-:W-:Y:S02]  /*54b0*/  @!P0 FMUL.FTZ R7, R8, R9 ;  /* 0x0000000908078220 */ /* 0x000fe40000410000 */
[----:B------:R-:W-:Y:S02]  /*54c0*/  @!P0 IMAD.U32 R8, R15, 0x10000, RZ ;  /* 0x000100000f088824 */ /* 0x000fe400078e00ff */
[C---:B------:R-:W-:Y:S01]  /*54d0*/  @!P0 IMAD.U32 R9, R11.reuse, 0x10000, RZ ;  /* 0x000100000b098824 */ /* 0x040fe200078e00ff */
[----:B------:R-:W-:Y:S01]  /*54e0*/  @!P0 LOP3.LUT R11, R11, 0xffff0000, RZ, 0xc0, !PT ;  /* 0xffff00000b0b8812 */ /* 0x000fe200078ec0ff */
[----:B------:R-:W-:Y:S01]  /*54f0*/  @!P0 FFMA.FTZ R3, R40, R41, R3 ;  /* 0x0000002928038223 */ /* 0x000fe20000010003 */
[----:B------:R-:W-:Y:S01]  /*5500*/  @!P0 F2FP.BF16.PACK_AB R40, R83, R84 ;  /* 0x000000545328823e */ /* 0x000fe200000010ff */
[----:B------:R-:W-:Y:S02]  /*5510*/  @!P0 FMUL.FTZ R77, R8, R50 ;  /* 0x00000032084d8220 */ /* 0x000fe40000410000 */
[----:B------:R-:W-:Y:S01]  /*5520*/  @!P0 FMUL.FTZ R82, R10, R52 ;  /* 0x000000340a528220 */ /* 0x000fe20000410000 */
[----:B------:R-:W-:Y:S01]  /*5530*/  @!P0 F2FP.BF16.PACK_AB R2, R3, R2 ;  /* 0x000000020302823e */ /* 0x000fe200000010ff */
[----:B------:R-:W-:Y:S02]  /*5540*/  @!P0 FFMA.FTZ R4, R42, R43, R4 ;  /* 0x0000002b2a048223 */ /* 0x000fe40000010004 */
[----:B------:R-:W-:Y:S02]  /*5550*/  @!P0 FFMA.FTZ R5, R44, R45, R5 ;  /* 0x0000002d2c058223 */ /* 0x000fe40000010005 */
[----:B------:R-:W-:Y:S02]  /*5560*/  @!P0 FFMA.FTZ R77, R51, R9, -R77 ;  /* 0x00000009334d8223 */ /* 0x000fe4000001084d */
[----:B------:R-:W-:Y:S01]  /*5570*/  @!P0 FFMA.FTZ R82, R53, R11, -R82 ;  /* 0x0000000b35528223 */ /* 0x000fe20000010852 */
[----:B------:R-:W-:Y:S01]  /*5580*/  @!P0 F2FP.BF16.PACK_AB R4, R5, R4 ;  /* 0x000000040504823e */ /* 0x000fe200000010ff */
[----:B------:R-:W-:Y:S02]  /*5590*/  @!P0 FMUL.FTZ R8, R8, R9 ;  /* 0x0000000908088220 */ /* 0x000fe40000410000 */
[----:B------:R-:W-:Y:S01]  /*55a0*/  @!P0 FFMA.FTZ R6, R46, R47, R6 ;  /* 0x0000002f2e068223 */ /* 0x000fe20000010006 */
[----:B------:R-:W-:Y:S01]  /*55b0*/  @!P0 F2FP.BF16.PACK_AB R41, R82, R77 ;  /* 0x0000004d5229823e */ /* 0x000fe200000010ff */
[----:B------:R-:W-:Y:S01]  /*55c0*/  @!P0 FMUL.FTZ R9, R10, R11 ;  /* 0x0000000b0a098220 */ /* 0x000fe20000410000 */
[----:B------:R-:W-:Y:S01]  /*55d0*/  @!P0 F2FP.BF16.PACK_AB R11, R88, R89 ;  /* 0x00000059580b823e */ /* 0x000fe200000010ff */
[----:B------:R-:W-:Y:S01]  /*55e0*/  @!P0 FFMA.FTZ R7, R48, R49, R7 ;  /* 0x0000003130078223 */ /* 0x000fe20000010007 */
[----:B------:R-:W-:Y:S01]  /*55f0*/  @!P0 F2FP.BF16.PACK_AB R10, R85, R90 ;  /* 0x0000005a550a823e */ /* 0x000fe200000010ff */
[----:B------:R-:W-:Y:S01]  /*5600*/  @!P0 FFMA.FTZ R8, R50, R51, R8 ;  /* 0x0000003332088223 */ /* 0x000fe20000010008 */
[----:B------:R-:W-:Y:S01]  /*5610*/  @!P0 MOV R59, R41 ;  /* 0x00000029003b8202 */ /* 0x000fe20000000f00 */
[----:B------:R-:W-:Y:S01]  /*5620*/  @!P0 FFMA.FTZ R9, R52, R53, R9 ;  /* 0x0000003534098223 */ /* 0x000fe20000010009 */
[----:B------:R-:W-:Y:S01]  /*5630*/  @!P0 MOV R56, R10 ;  /* 0x0000000a00388202 */ /* 0x000fe20000000f00 */
[----:B------:R-:W-:Y:S01]  /*5640*/  @!P0 IMAD.MOV.U32 R57, RZ, RZ, R11 ;  /* 0x000000ffff398224 */ /* 0x000fe200078e000b */
[----:B------:R-:W-:Y:S01]  /*5650*/  @!P0 F2FP.BF16.PACK_AB R6, R7, R6 ;  /* 0x000000060706823e */ /* 0x000fe200000010ff */
[----:B------:R-:W-:Y:S01]  /*5660*/  @!P0 IMAD.MOV.U32 R58, RZ, RZ, R40 ;  /* 0x000000ffff3a8224 */ /* 0x000fe200078e0028 */
[----:B------:R-:W-:Y:S01]  /*5670*/  @!P0 F2FP.BF16.PACK_AB R8, R9, R8 ;  /* 0x000000080908823e */ /* 0x000fe200000010ff */
[----:B------:R-:W-:Y:S01]  /*5680*/  @!P0 IMAD.MOV.U32 R12, RZ, RZ, R2 ;  /* 0x000000ffff0c8224 */ /* 0x000fe200078e0002 */
[----:B------:R-:W-:Y:S01]  /*5690*/  @!P0 MOV R14, R6 ;  /* 0x00000006000e8202 */ /* 0x000fe20000000f00 */
[----:B------:R-:W-:Y:S01]  /*56a0*/  @!P0 IMAD.MOV.U32 R13, RZ, RZ, R4 ;  /* 0x000000ffff0d8224 */ /* 0x000fe200078e0004 */
[----:B------:R1:W-:Y:S01]  /*56b0*/  STG.E.128 [R80.64], R56 ;  /* 0x0000003850007986 */ /* 0x0003e2000c101d0a */
[----:B------:R-:W-:Y:S07]  /*56c0*/  @!P0 IMAD.MOV.U32 R15, RZ, RZ, R8 ;  /* 0x000000ffff0f8224 */ /* 0x000fee00078e0008 */
[----:B------:R1:W-:Y:S02]  /*56d0*/  @!P1 STG.E.128 [R78.64], R12 ;  /* 0x0000000c4e009986 */ /* 0x0003e4000c101d0a */
.L_x_79:
[----:B------:R-:W-:Y:S05]  /*56e0*/  BSYNC B0 ;  /* 0x0000000000007941 */ /* 0x000fea0003800000 */
.L_x_78:
[----:B------:R-:W-:Y:S01]  /*56f0*/  ISETP.GE.OR P1, PT, R170, R76, !P4 ;  /* 0x0000004caa00720c */ /* 0x000fe20006726670 */
[----:B------:R-:W-:Y:S01]  /*5700*/  @!UPT UIADD3 URZ, URZ, URZ, URZ ;  /* 0x0000003f3f3ff290 */ /* 0x000fe2000fffe03f */
[----:B------:R-:W-:Y:S11]  /*5710*/  BSSY B0, `(.L_x_80) ;  /* 0x0000071000007945 */ /* 0x000ff60003800000 */
[----:B------:R-:W-:-:S05]  /*5720*/  @P1 BRA `(.L_x_81) ;  /* 0x000006f000001947 */ /* 0x000fca0003800000 */
[----:B------:R-:W-:Y:S01]  /*5730*/  IADD3 R3, P1, R196, R86, RZ ;  /* 0x00000056c4037210 */ /* 0x000fe20007f3e0ff */
[----:B-1----:R-:W1:Y:S01]  /*5740*/  LDS.128 R12, [R149+0x3900] ;  /* 0x00390000950c7984 */ /* 0x002e620000000c00 */
[--C-:B-----5:R-:W-:Y:S02]  /*5750*/  @!P0 SHF.R.U64 R6, R60, 0x10, R61.reuse ;  /* 0x000000103c068819 */ /* 0x120fe4000000123d */
[----:B------:R-:W-:Y:S01]  /*5760*/  @!P0 SHF.R.U32.HI R7, RZ, 0x10, R61 ;  /* 0x00000010ff078819 */ /* 0x000fe2000001163d */
[----:B------:R-:W-:Y:S01]  /*5770*/  IMAD.X R2, R91, 0x1, R158, P1 ;  /* 0x000000015b027824 */ /* 0x000fe200008e069e */
[-C--:B------:R-:W-:Y:S02]  /*5780*/  IADD3 R11, P2, P1, R92, R3.reuse, R120 ;  /* 0x000000035c0b7210 */ /* 0x080fe4000795e078 */
[----:B------:R-:W-:Y:S01]  /*5790*/  @!P0 SHF.R.U64 R4, R18, 0x10, R19 ;  /* 0x0000001012048819 */ /* 0x000fe20000001213 */
[----:B------:R-:W2:Y:S01]  /*57a0*/  LDS.128 R48, [R153+0x3900] ;  /* 0x0039000099307984 */ /* 0x000ea20000000c00 */
[-C--:B------:R-:W-:Y:S02]  /*57b0*/  IADD3.X R42, R95, R2.reuse, R126, P2, P1 ;  /* 0x000000025f2a7210 */ /* 0x080fe400017e247e */
[----:B------:R-:W-:Y:S02]  /*57c0*/  ISETP.GE.AND P1, PT, R100, c[0x0][0x1d4], PT ;  /* 0x0000750064007a0c */ /* 0x000fe40003f26270 */
[----:B------:R-:W-:Y:S02]  /*57d0*/  @!P0 SHF.R.U64 R9, R62, 0x10, R63 ;  /* 0x000000103e098819 */ /* 0x000fe4000000123f */
[----:B------:R-:W-:Y:S02]  /*57e0*/  @!P0 SHF.R.U32.HI R5, RZ, 0x10, R19 ;  /* 0x00000010ff058819 */ /* 0x000fe40000011613 */
[----:B------:R-:W-:Y:S04]  /*57f0*/  @!P0 SHF.R.U32.HI R10, RZ, 0x10, R63 ;  /* 0x00000010ff0a8819 */ /* 0x000fe8000001163f */
[----:B------:R-:W-:Y:S02]  /*5800*/  @!P0 PRMT R40, R55, 0x5410, R10 ;  /* 0x0000541037288816 */ /* 0x000fe4000000000a */
[----:B------:R-:W-:Y:S02]  /*5810*/  @!P0 PRMT R10, R34, 0x5410, R5 ;  /* 0x00005410220a8816 */ /* 0x000fe40000000005 */
[----:B------:R-:W-:Y:S01]  /*5820*/  @!P1 IADD3 R41, P3, P2, R92, R3, R100 ;  /* 0x000000035c299210 */ /* 0x000fe20007a7e064 */
[----:B------:R-:W-:Y:S01]  /*5830*/  @!P0 IMAD.U32 R44, R40, 0x10000, RZ ;  /* 0x00010000282c8824 */ /* 0x000fe200078e00ff */
[----:B------:R-:W-:Y:S02]  /*5840*/  @!P0 SHF.R.U32.HI R3, RZ, 0x10, R17 ;  /* 0x00000010ff038819 */ /* 0x000fe40000011611 */
[----:B------:R-:W-:Y:S02]  /*5850*/  @!P1 IADD3.X R43, R95, R2, R125, P3, P2 ;  /* 0x000000025f2b9210 */ /* 0x000fe40001fe447d */
[C---:B------:R-:W-:Y:S02]  /*5860*/  LEA R56, P2, R11.reuse, c[0x0][0x1c8], 0x1 ;  /* 0x000072000b387a11 */ /* 0x040fe400078408ff */
[----:B------:R-:W-:Y:S02]  /*5870*/  @!P0 SHF.R.U64 R2, R16, 0x10, R17 ;  /* 0x0000001010028819 */ /* 0x000fe40000001211 */
[----:B------:R-:W-:Y:S02]  /*5880*/  LEA.HI.X R57, R11, c[0x0][0x1cc], R42, 0x1, P2 ;  /* 0x000073000b397a11 */ /* 0x000fe400010f0c2a */
[C---:B------:R-:W-:Y:S02]  /*5890*/  @!P1 LEA R52, P2, R41.reuse, c[0x0][0x1c8], 0x1 ;  /* 0x0000720029349a11 */ /* 0x040fe400078408ff */
[----:B------:R-:W-:Y:S02]  /*58a0*/  @!P0 PRMT R17, R54, 0x5410, R6 ;  /* 0x0000541036118816 */ /* 0x000fe40000000006 */
[----:B------:R-:W-:Y:S02]  /*58b0*/  @!P1 LEA.HI.X R53, R41, c[0x0][0x1cc], R43, 0x1, P2 ;  /* 0x0000730029359a11 */ /* 0x000fe400010f0c2b */
[----:B------:R-:W-:Y:S01]  /*58c0*/  @!P0 PRMT R8, R24, 0x5432, R2 ;  /* 0x0000543218088816 */ /* 0x000fe20000000002 */
[----:B-1----:R-:W-:Y:S01]  /*58d0*/  @!P0 IMAD.U32 R2, R12, 0x10000, RZ ;  /* 0x000100000c028824 */ /* 0x002fe200078e00ff */
[----:B------:R-:W-:Y:S02]  /*58e0*/  @!P0 PRMT R11, R34, 0x5432, R4 ;  /* 0x00005432220b8816 */ /* 0x000fe40000000004 */
[----:B------:R-:W-:Y:S01]  /*58f0*/  @!P0 SHF.L.U32 R4, R13, 0x10, RZ ;  /* 0x000000100d048819 */ /* 0x000fe200000006ff */
[----:B--2---:R-:W-:Y:S01]  /*5900*/  @!P0 IMAD.U32 R19, R49, 0x10000, RZ ;  /* 0x0001000031138824 */ /* 0x004fe200078e00ff */
[C---:B------:R-:W-:Y:S01]  /*5910*/  @!P0 LOP3.LUT R47, R51.reuse, 0xffff0000, RZ, 0xc0, !PT ;  /* 0xffff0000332f8812 */ /* 0x040fe200078ec0ff */
[----:B------:R-:W-:Y:S01]  /*5920*/  @!P0 IMAD.U32 R45, R51, 0x10000, RZ ;  /* 0x00010000332d8824 */ /* 0x000fe200078e00ff */
[----:B------:R-:W-:Y:S02]  /*5930*/  @!P0 LOP3.LUT R43, R50, 0xffff0000, RZ, 0xc0, !PT ;  /* 0xffff0000322b8812 */ /* 0x000fe400078ec0ff */
[----:B------:R-:W-:Y:S01]  /*5940*/  @!P0 PRMT R42, R55, 0x5432, R9 ;  /* 0x00005432372a8816 */ /* 0x000fe20000000009 */
[----:B------:R-:W-:Y:S01]  /*5950*/  @!P0 IMAD.U32 R9, R48, 0x10000, RZ ;  /* 0x0001000030098824 */ /* 0x000fe200078e00ff */
[----:B------:R-:W-:Y:S01]  /*5960*/  @!P0 PRMT R16, R54, 0x5432, R7 ;  /* 0x0000543236108816 */ /* 0x000fe20000000007 */
[----:B------:R-:W-:Y:S01]  /*5970*/  @!P0 IMAD.U32 R7, R17, 0x10000, RZ ;  /* 0x0001000011078824 */ /* 0x000fe200078e00ff */
[----:B------:R-:W-:Y:S01]  /*5980*/  @!P0 PRMT R6, R24, 0x5410, R3 ;  /* 0x0000541018068816 */ /* 0x000fe20000000003 */
[C---:B------:R-:W-:Y:S01]  /*5990*/  @!P0 IMAD.U32 R3, R8.reuse, 0x10000, RZ ;  /* 0x0001000008038824 */ /* 0x040fe200078e00ff */
[----:B------:R-:W-:Y:S01]  /*59a0*/  @!P0 LOP3.LUT R8, R8, 0xffff0000, RZ, 0xc0, !PT ;  /* 0xffff000008088812 */ /* 0x000fe200078ec0ff */
[----:B------:R-:W-:Y:S01]  /*59b0*/  @!P0 IMAD.U32 R18, R16, 0x10000, RZ ;  /* 0x0001000010128824 */ /* 0x000fe200078e00ff */
[----:B------:R-:W-:Y:S01]  /*59c0*/  @!P0 LOP3.LUT R46, R40, 0xffff0000, RZ, 0xc0, !PT ;  /* 0xffff0000282e8812 */ /* 0x000fe200078ec0ff */
[----:B------:R-:W-:Y:S02]  /*59d0*/  @!P0 FMUL.FTZ R24, R2, R7 ;  /* 0x0000000702188220 */ /* 0x000fe40000410000 */
[C---:B------:R-:W-:Y:S01]  /*59e0*/  @!P0 IMAD.U32 R5, R6.reuse, 0x10000, RZ ;  /* 0x0001000006058824 */ /* 0x040fe200078e00ff */
[----:B------:R-:W-:Y:S01]  /*59f0*/  @!P0 LOP3.LUT R6, R6, 0xffff0000, RZ, 0xc0, !PT ;  /* 0xffff000006068812 */ /* 0x000fe200078ec0ff */
[-C--:B------:R-:W-:Y:S02]  /*5a00*/  @!P0 FMUL.FTZ R2, R2, R3.reuse ;  /* 0x0000000302028220 */ /* 0x080fe40000410000 */
[----:B------:R-:W-:Y:S02]  /*5a10*/  @!P0 FMUL.FTZ R34, R4, R18 ;  /* 0x0000001204228220 */ /* 0x000fe40000410000 */
[----:B------:R-:W-:Y:S01]  /*5a20*/  @!P0 FFMA.FTZ R63, R9, R3, -R24 ;  /* 0x00000003093f8223 */ /* 0x000fe20000010818 */
[----:B------:R-:W-:Y:S01]  /*5a30*/  @!P0 LOP3.LUT R3, R13, 0xffff0000, RZ, 0xc0, !PT ;  /* 0xffff00000d038812 */ /* 0x000fe200078ec0ff */
[----:B------:R-:W-:Y:S01]  /*5a40*/  @!P0 FFMA.FTZ R62, R19, R5, -R34 ;  /* 0x00000005133e8223 */ /* 0x000fe20000010822 */
[----:B------:R-:W-:Y:S01]  /*5a50*/  @!P0 LOP3.LUT R34, R49, 0xffff0000, RZ, 0xc0, !PT ;  /* 0xffff000031228812 */ /* 0x000fe200078ec0ff */
[----:B------:R-:W-:Y:S01]  /*5a60*/  @!P0 FFMA.FTZ R2, R7, R9, R2 ;  /* 0x0000000907028223 */ /* 0x000fe20000010002 */
[----:B------:R-:W-:Y:S01]  /*5a70*/  @!P0 LOP3.LUT R24, R16, 0xffff0000, RZ, 0xc0, !PT ;  /* 0xffff000010188812 */ /* 0x000fe200078ec0ff */
[----:B------:R-:W-:Y:S01]  /*5a80*/  @!P0 FMUL.FTZ R4, R4, R5 ;  /* 0x0000000504048220 */ /* 0x000fe20000410000 */
[----:B------:R-:W-:Y:S01]  /*5a90*/  @!P0 LOP3.LUT R7, R12, 0xffff0000, RZ, 0xc0, !PT ;  /* 0xffff00000c078812 */ /* 0x000fe200078ec0ff */
[----:B------:R-:W-:Y:S01]  /*5aa0*/  @!P0 FMUL.FTZ R5, R3, R6 ;  /* 0x0000000603058220 */ /* 0x000fe20000410000 */
[----:B------:R-:W-:Y:S01]  /*5ab0*/  @!P0 LOP3.LUT R16, R17, 0xffff0000, RZ, 0xc0, !PT ;  /* 0xffff000011108812 */ /* 0x000fe200078ec0ff */
[----:B------:R-:W-:Y:S01]  /*5ac0*/  @!P0 FMUL.FTZ R9, R3, R24 ;  /* 0x0000001803098220 */ /* 0x000fe20000410000 */
[----:B------:R-:W-:Y:S01]  /*5ad0*/  @!P0 LOP3.LUT R17, R48, 0xffff0000, RZ, 0xc0, !PT ;  /* 0xffff000030118812 */ /* 0x000fe200078ec0ff */
[----:B------:R-:W-:Y:S02]  /*5ae0*/  @!P0 FMUL.FTZ R3, R7, R8 ;  /* 0x0000000807038220 */ /* 0x000fe40000410000 */
[----:B------:R-:W-:Y:S01]  /*5af0*/  @!P0 FFMA.FTZ R61, R34, R6, -R9 ;  /* 0x00000006223d8223 */ /* 0x000fe20000010809 */
[----:B------:R-:W-:Y:S01]  /*5b00*/  @!P0 SHF.L.U32 R6, R15, 0x10, RZ ;  /* 0x000000100f068819 */ /* 0x000fe200000006ff */
[----:B------:R-:W-:Y:S01]  /*5b10*/  @!P0 FMUL.FTZ R41, R7, R16 ;  /* 0x0000001007298220 */ /* 0x000fe20000410000 */
[----:B------:R-:W-:Y:S01]  /*5b20*/  @!P0 LOP3.LUT R9, R15, 0xffff0000, RZ, 0xc0, !PT ;  /* 0xffff00000f098812 */ /* 0x000fe200078ec0ff */
[C---:B------:R-:W-:Y:S01]  /*5b30*/  @!P0 IMAD.U32 R7, R10.reuse, 0x10000, RZ ;  /* 0x000100000a078824 */ /* 0x040fe200078e00ff */
[----:B------:R-:W-:Y:S01]  /*5b40*/  @!P0 LOP3.LUT R10, R10, 0xffff0000, RZ, 0xc0, !PT ;  /* 0xffff00000a0a8812 */ /* 0x000fe200078ec0ff */
[----:B------:R-:W-:Y:S02]  /*5b50*/  @!P0 FFMA.FTZ R60, R17, R8, -R41 ;  /* 0x00000008113c8223 */ /* 0x000fe40000010829 */
[C---:B------:R-:W-:Y:S02]  /*5b60*/  @!P0 FMUL.FTZ R40, R6.reuse, R44 ;  /* 0x0000002c06288220 */ /* 0x040fe40000410000 */
[----:B------:R-:W-:Y:S02]  /*5b70*/  @!P0 FMUL.FTZ R41, R9, R46 ;  /* 0x0000002e09298220 */ /* 0x000fe40000410000 */
[-C--:B------:R-:W-:Y:S01]  /*5b80*/  @!P0 FMUL.FTZ R8, R6, R7.reuse ;  /* 0x0000000706088220 */ /* 0x080fe20000410000 */
[C---:B------:R-:W-:Y:S01]  /*5b90*/  @!P0 SHF.L.U32 R6, R14.reuse, 0x10, RZ ;  /* 0x000000100e068819 */ /* 0x040fe200000006ff */
[----:B------:R-:W-:Y:S02]  /*5ba0*/  @!P0 FFMA.FTZ R59, R45, R7, -R40 ;  /* 0x000000072d3b8223 */ /* 0x000fe40000010828 */
[-C--:B------:R-:W-:Y:S02]  /*5bb0*/  @!P0 FMUL.FTZ R9, R9, R10.reuse ;  /* 0x0000000a09098220 */ /* 0x080fe40000410000 */
[----:B------:R-:W-:Y:S01]  /*5bc0*/  @!P0 FFMA.FTZ R58, R47, R10, -R41 ;  /* 0x0000000a2f3a8223 */ /* 0x000fe20000010829 */
[----:B------:R-:W-:Y:S01]  /*5bd0*/  @!P0 LOP3.LUT R10, R14, 0xffff0000, RZ, 0xc0, !PT ;  /* 0xffff00000e0a8812 */ /* 0x000fe200078ec0ff */
[C---:B------:R-:W-:Y:S01]  /*5be0*/  @!P0 IMAD.U32 R40, R42.reuse, 0x10000, RZ ;  /* 0x000100002a288824 */ /* 0x040fe200078e00ff */
[----:B------:R-:W-:Y:S01]  /*5bf0*/  @!P0 LOP3.LUT R42, R42, 0xffff0000, RZ, 0xc0, !PT ;  /* 0xffff00002a2a8812 */ /* 0x000fe200078ec0ff */
[C---:B------:R-:W-:Y:S01]  /*5c00*/  @!P0 IMAD.U32 R7, R11.reuse, 0x10000, RZ ;  /* 0x000100000b078824 */ /* 0x040fe200078e00ff */
[----:B------:R-:W-:Y:S01]  /*5c10*/  @!P0 LOP3.LUT R11, R11, 0xffff0000, RZ, 0xc0, !PT ;  /* 0xffff00000b0b8812 */ /* 0x000fe200078ec0ff */
[----:B------:R-:W-:Y:S02]  /*5c20*/  @!P0 IMAD.U32 R41, R50, 0x10000, RZ ;  /* 0x0001000032298824 */ /* 0x000fe400078e00ff */
[----:B------:R-:W-:Y:S02]  /*5c30*/  @!P0 FMUL.FTZ R54, R6, R40 ;  /* 0x0000002806368220 */ /* 0x000fe40000410000 */
[----:B------:R-:W-:Y:S02]  /*5c40*/  @!P0 FMUL.FTZ R55, R10, R42 ;  /* 0x0000002a0a378220 */ /* 0x000fe40000410000 */
[----:B------:R-:W-:Y:S01]  /*5c50*/  @!P0 FFMA.FTZ R3, R16, R17, R3 ;  /* 0x0000001110038223 */ /* 0x000fe20000010003 */
[----:B------:R-:W-:Y:S01]  /*5c60*/  @!P0 F2FP.BF16.PACK_AB R17, R58, R59 ;  /* 0x0000003b3a11823e */ /* 0x000fe200000010ff */
[----:B------:R-:W-:Y:S02]  /*5c70*/  @!P0 FMUL.FTZ R6, R6, R7 ;  /* 0x0000000706068220 */ /* 0x000fe40000410000 */
[----:B------:R-:W-:Y:S01]  /*5c80*/  @!P0 FFMA.FTZ R4, R18, R19, R4 ;  /* 0x0000001312048223 */ /* 0x000fe20000010004 */
[----:B------:R-:W-:Y:S01]  /*5c90*/  @!P0 F2FP.BF16.PACK_AB R2, R3, R2 ;  /* 0x000000020302823e */ /* 0x000fe200000010ff */
[----:B------:R-:W-:Y:S02]  /*5ca0*/  @!P0 FFMA.FTZ R54, R41, R7, -R54 ;  /* 0x0000000729368223 */ /* 0x000fe40000010836 */
[----:B------:R-:W-:Y:S01]  /*5cb0*/  @!P0 FMUL.FTZ R7, R10, R11 ;  /* 0x0000000b0a078220 */ /* 0x000fe20000410000 */
[----:B------:R-:W-:Y:S01]  /*5cc0*/  @!P0 F2FP.BF16.PACK_AB R10, R60, R63 ;  /* 0x0000003f3c0a823e */ /* 0x000fe200000010ff */
[----:B------:R-:W-:Y:S01]  /*5cd0*/  @!P0 FFMA.FTZ R55, R43, R11, -R55 ;  /* 0x0000000b2b378223 */ /* 0x000fe20000010837 */
[----:B------:R-:W-:Y:S01]  /*5ce0*/  @!P0 F2FP.BF16.PACK_AB R11, R61, R62 ;  /* 0x0000003e3d0b823e */ /* 0x000fe200000010ff */
[----:B------:R-:W-:Y:S02]  /*5cf0*/  @!P0 FFMA.FTZ R5, R24, R34, R5 ;  /* 0x0000002218058223 */ /* 0x000fe40000010005 */
[----:B------:R-:W-:Y:S01]  /*5d00*/  @!P0 FFMA.FTZ R6, R40, R41, R6 ;  /* 0x0000002928068223 */ /* 0x000fe20000010006 */
[----:B------:R-:W-:Y:S01]  /*5d10*/  @!P0 MOV R49, R11 ;  /* 0x0000000b00318202 */ /* 0x000fe20000000f00 */
[----:B------:R-:W-:Y:S01]  /*5d20*/  @!P0 FFMA.FTZ R7, R42, R43, R7 ;  /* 0x0000002b2a078223 */ /* 0x000fe20000010007 */
[----:B------:R-:W-:Y:S01]  /*5d30*/  @!P0 F2FP.BF16.PACK_AB R16, R55, R54 ;  /* 0x000000363710823e */ /* 0x000fe200000010ff */
[----:B------:R-:W-:Y:S01]  /*5d40*/  @!P0 FFMA.FTZ R8, R44, R45, R8 ;  /* 0x0000002d2c088223 */ /* 0x000fe20000010008 */
[----:B------:R-:W-:Y:S01]  /*5d50*/  @!P0 F2FP.BF16.PACK_AB R4, R5, R4 ;  /* 0x000000040504823e */ /* 0x000fe200000010ff */
[----:B------:R-:W-:Y:S01]  /*5d60*/  @!P0 FFMA.FTZ R9, R46, R47, R9 ;  /* 0x0000002f2e098223 */ /* 0x000fe20000010009 */
[----:B------:R-:W-:Y:S01]  /*5d70*/  @!P0 F2FP.BF16.PACK_AB R6, R7, R6 ;  /* 0x000000060706823e */ /* 0x000fe200000010ff */
[----:B------:R-:W-:Y:S01]  /*5d80*/  @!P0 IMAD.MOV.U32 R48, RZ, RZ, R10 ;  /* 0x000000ffff308224 */ /* 0x000fe200078e000a */
[----:B------:R-:W-:Y:S01]  /*5d90*/  @!P0 MOV R13, R4 ;  /* 0x00000004000d8202 */ /* 0x000fe20000000f00 */
[----:B------:R-:W-:Y:S01]  /*5da0*/  @!P0 IMAD.MOV.U32 R50, RZ, RZ, R16 ;  /* 0x000000ffff328224 */ /* 0x000fe200078e0010 */
[----:B------:R-:W-:Y:S01]  /*5db0*/  @!P0 F2FP.BF16.PACK_AB R8, R9, R8 ;  /* 0x000000080908823e */ /* 0x000fe200000010ff */
[----:B------:R-:W-:Y:S02]  /*5dc0*/  @!P0 IMAD.MOV.U32 R51, RZ, RZ, R17 ;  /* 0x000000ffff338224 */ /* 0x000fe400078e0011 */
[----:B------:R-:W-:Y:S02]  /*5dd0*/  @!P0 IMAD.MOV.U32 R12, RZ, RZ, R2 ;  /* 0x000000ffff0c8224 */ /* 0x000fe400078e0002 */
[----:B------:R-:W-:Y:S01]  /*5de0*/  @!P0 IMAD.MOV.U32 R14, RZ, RZ, R6 ;  /* 0x000000ffff0e8224 */ /* 0x000fe200078e0006 */
[----:B------:R1:W-:Y:S01]  /*5df0*/  STG.E.128 [R56.64], R48 ;  /* 0x0000003038007986 */ /* 0x0003e2000c101d0a */
[----:B------:R-:W-:Y:S07]  /*5e00*/  @!P0 IMAD.MOV.U32 R15, RZ, RZ, R8 ;  /* 0x000000ffff0f8224 */ /* 0x000fee00078e0008 */
[----:B------:R1:W-:Y:S02]  /*5e10*/  @!P1 STG.E.128 [R52.64], R12 ;  /* 0x0000000c34009986 */ /* 0x0003e4000c101d0a */
.L_x_81:
[----:B------:R-:W-:Y:S05]  /*5e20*/  BSYNC B0 ;  /* 0x0000000000007941 */ /* 0x000fea0003800000 */
.L_x_80:
        /* <DEDUP_REMOVED lines=10> */
[----:B------:R-:W-:Y:S01]  /*5ed0*/  @!P0 PRMT R17, R72, 0x5410, R6 ;  /* 0x0000541048118816 */ /* 0x000fe20000000006 */
[----:B------:R-:W2:Y:S01]  /*5ee0*/  LDS.128 R44, [R152+0x3900] ;  /* 0x00390000982c7984 */ /* 0x000ea20000000c00 */
[-C--:B------:R-:W-:Y:S02]  /*5ef0*/  IADD3.X R19, R95, R2.reuse, R126, P2, P1 ;  /* 0x000000025f137210 */ /* 0x080fe400017e247e */
[----:B------:R-:W-:Y:S02]  /*5f00*/  ISETP.GE.AND P1, PT, R100, c[0x0][0x1d4], PT ;  /* 0x0000750064007a0c */ /* 0x000fe40003f26270 */
[----:B------:R-:W-:Y:S02]  /*5f10*/  @!P0 SHF.R.U64 R4, R22, 0x10, R23 ;  /* 0x0000001016048819 */ /* 0x000fe40000001217 */
[--C-:B------:R-:W-:Y:S02]  /*5f20*/  @!P0 SHF.R.U32.HI R9, RZ, 0x10, R67.reuse ;  /* 0x00000010ff098819 */ /* 0x100fe40000011643 */
[----:B------:R-:W-:Y:S02]  /*5f30*/  @!P0 SHF.R.U64 R11, R66, 0x10, R67 ;  /* 0x00000010420b8819 */ /* 0x000fe40000001243 */
[----:B------:R-:W-:Y:S02]  /*5f40*/  @!P0 PRMT R22, R73, 0x5410, R9 ;  /* 0x0000541049168816 */ /* 0x000fe40000000009 */
[----:B------:R-:W-:Y:S01]  /*5f50*/  @!P0 PRMT R16, R72, 0x5432, R7 ;  /* 0x0000543248108816 */ /* 0x000fe20000000007 */
[----:B------:R-:W-:Y:S01]  /*5f60*/  @!P0 IMAD.U32 R7, R17, 0x10000, RZ ;  /* 0x0001000011078824 */ /* 0x000fe200078e00ff */
[----:B------:R-:W-:Y:S02]  /*5f70*/  @!P0 PRMT R24, R73, 0x5432, R11 ;  /* 0x0000543249188816 */ /* 0x000fe4000000000b */
[----:B------:R-:W-:Y:S02]  /*5f80*/  @!P1 IADD3 R18, P3, P2, R92, R3, R100 ;  /* 0x000000035c129210 */ /* 0x000fe40007a7e064 */
[----:B------:R-:W-:Y:S02]  /*5f90*/  @!P0 PRMT R11, R36, 0x5432, R4 ;  /* 0x00005432240b8816 */ /* 0x000fe40000000004 */
[----:B------:R-:W-:Y:S02]  /*5fa0*/  @!P1 IADD3.X R34, R95, R2, R125, P3, P2 ;  /* 0x000000025f229210 */ /* 0x000fe40001fe447d */
[----:B------:R-:W-:Y:S02]  /*5fb0*/  LEA R52, P2, R10, c[0x0][0x1c8], 0x1 ;  /* 0x000072000a347a11 */ /* 0x000fe400078408ff */
[----:B------:R-:W-:Y:S02]  /*5fc0*/  @!P0 SHF.R.U64 R2, R20, 0x10, R21 ;  /* 0x0000001014028819 */ /* 0x000fe40000001215 */
[----:B------:R-:W-:Y:S02]  /*5fd0*/  LEA.HI.X R53, R10, c[0x0][0x1cc], R19, 0x1, P2 ;  /* 0x000073000a357a11 */ /* 0x000fe400010f0c13 */
[----:B------:R-:W-:Y:S02]  /*5fe0*/  @!P1 LEA R50, P2, R18, c[0x0][0x1c8], 0x1 ;  /* 0x0000720012329a11 */ /* 0x000fe400078408ff */
[----:B------:R-:W-:Y:S01]  /*5ff0*/  @!P0 PRMT R8, R35, 0x5432, R2 ;  /* 0x0000543223088816 */ /* 0x000fe20000000002 */
[----:B-1----:R-:W-:Y:S01]  /*6000*/  @!P0 IMAD.U32 R2, R12, 0x10000, RZ ;  /* 0x000100000c028824 */ /* 0x002fe200078e00ff */
[----:B------:R-:W-:Y:S01]  /*6010*/  @!P1 LEA.HI.X R51, R18, c[0x0][0x1cc], R34, 0x1, P2 ;  /* 0x0000730012339a11 */ /* 0x000fe200010f0c22 */
[----:B------:R-:W-:Y:S01]  /*6020*/  @!P0 IMAD.U32 R18, R16, 0x10000, RZ ;  /* 0x0001000010128824 */ /* 0x000fe200078e00ff */
[----:B------:R-:W-:Y:S01]  /*6030*/  @!P0 SHF.L.U32 R4, R13, 0x10, RZ ;  /* 0x000000100d048819 */ /* 0x000fe200000006ff */
[----:B------:R-:W-:Y:S01]  /*6040*/  @!P0 FMUL.FTZ R20, R2, R7 ;  /* 0x0000000702148220 */ /* 0x000fe20000410000 */
[----:B------:R-:W-:Y:S02]  /*6050*/  @!P0 SHF.R.U32.HI R3, RZ, 0x10, R21 ;  /* 0x00000010ff038819 */ /* 0x000fe40000011615 */
[----:B------:R-:W-:Y:S01]  /*6060*/  @!P0 SHF.R.U32.HI R5, RZ, 0x10, R23 ;  /* 0x00000010ff058819 */ /* 0x000fe20000011617 */
[----:B--2---:R-:W-:Y:S01]  /*6070*/  @!P0 IMAD.U32 R9, R44, 0x10000, RZ ;  /* 0x000100002c098824 */ /* 0x004fe200078e00ff */
[----:B------:R-:W-:Y:S01]  /*6080*/  @!P0 LOP3.LUT R41, R47, 0xffff0000, RZ, 0xc0, !PT ;  /* 0xffff00002f298812 */ /* 0x000fe200078ec0ff */
[----:B------:R-:W-:Y:S01]  /*6090*/  @!P0 IMAD.U32 R19, R45, 0x10000, RZ ;  /* 0x000100002d138824 */ /* 0x000fe200078e00ff */
[----:B------:R-:W-:Y:S01]  /*60a0*/  @!P0 LOP3.LUT R34, R46, 0xffff0000, RZ, 0xc0, !PT ;  /* 0xffff00002e228812 */ /* 0x000fe200078ec0ff */
[----:B------:R-:W-:Y:S01]  /*60b0*/  @!P0 FMUL.FTZ R21, R4, R18 ;  /* 0x0000001204158220 */ /* 0x000fe20000410000 */
[----:B------:R-:W-:Y:S01]  /*60c0*/  @!P0 PRMT R10, R36, 0x5410, R5 ;  /* 0x00005410240a8816 */ /* 0x000fe20000000005 */
[----:B------:R-:W-:Y:S01]  /*60d0*/  @!P0 IMAD.U32 R36, R47, 0x10000, RZ ;  /* 0x000100002f248824 */ /* 0x000fe200078e00ff */
[----:B------:R-:W-:Y:S01]  /*60e0*/  @!P0 PRMT R6, R35, 0x5410, R3 ;  /* 0x0000541023068816 */ /* 0x000fe20000000003 */
[C---:B------:R-:W-:Y:S01]  /*60f0*/  @!P0 IMAD.U32 R3, R8.reuse, 0x10000, RZ ;  /* 0x0001000008038824 */ /* 0x040fe200078e00ff */
[----:B------:R-:W-:Y:S01]  /*6100*/  @!P0 LOP3.LUT R8, R8, 0xffff0000, RZ, 0xc0, !PT ;  /* 0xffff000008088812 */ /* 0x000fe200078ec0ff */
[C---:B------:R-:W-:Y:S01]  /*6110*/  @!P0 IMAD.U32 R35, R22.reuse, 0x10000, RZ ;  /* 0x0001000016238824 */ /* 0x040fe200078e00ff */
[----:B------:R-:W-:Y:S01]  /*6120*/  @!P0 LOP3.LUT R40, R22, 0xffff0000, RZ, 0xc0, !PT ;  /* 0xffff000016288812 */ /* 0x000fe200078ec0ff */
[C---:B------:R-:W-:Y:S01]  /*6130*/  @!P0 IMAD.U32 R5, R6.reuse, 0x10000, RZ ;  /* 0x0001000006058824 */ /* 0x040fe200078e00ff */
[----:B------:R-:W-:Y:S01]  /*6140*/  @!P0 LOP3.LUT R6, R6, 0xffff0000, RZ, 0xc0, !PT ;  /* 0xffff000006068812 */ /* 0x000fe200078ec0ff */
[-C--:B------:R-:W-:Y:S02]  /*6150*/  @!P0 FMUL.FTZ R2, R2, R3.reuse ;  /* 0x0000000302028220 */ /* 0x080fe40000410000 */
        /* <DEDUP_REMOVED lines=21> */
[C---:B------:R-:W-:Y:S02]  /*62b0*/  @!P0 FMUL.FTZ R23, R9.reuse, R40 ;  /* 0x0000002809178220 */ /* 0x040fe40000410000 */
[-C--:B------:R-:W-:Y:S01]  /*62c0*/  @!P0 FMUL.FTZ R8, R6, R7.reuse ;  /* 0x0000000706088220 */ /* 0x080fe20000410000 */
[----:B------:R-:W-:Y:S01]  /*62d0*/  @!P0 SHF.L.U32 R6, R14, 0x10, RZ ;  /* 0x000000100e068819 */ /* 0x000fe200000006ff */
        /* <DEDUP_REMOVED lines=40> */
.L_x_83:
[----:B------:R-:W-:Y:S05]  /*6560*/  BSYNC B0 ;  /* 0x0000000000007941 */ /* 0x000fea0003800000 */
.L_x_82:
[----:B------:R-:W-:Y:S02]  /*6570*/  ISETP.GE.OR P2, PT, R168, R76, !P4 ;  /* 0x0000004ca800720c */ /* 0x000fe40006746670 */
[----:B-1----:R-:W-:Y:S05]  /*6580*/  IADD3 R58, P1, R192, R86, RZ ;  /* 0x00000056c03a7210 */ /* 0x002fea0007f3e0ff */
[----:B------:R-:W-:Y:S06]  /*6590*/  IMAD.X R57, R91, 0x1, R155, P1 ;  /* 0x000000015b397824 */ /* 0x000fec00008e069b */
[----:B------:R-:W-:-:S05]  /*65a0*/  @P2 BRA `(.L_x_75) ;  /* 0x00000c1000002947 */ /* 0x000fca0003800000 */
[----:B-----5:R-:W-:Y:S01]  /*65b0*/  @!P0 SHF.R.U32.HI R5, RZ, 0x10, R69 ;  /* 0x00000010ff058819 */ /* 0x020fe20000011645 */
[----:B------:R-:W1:Y:S01]  /*65c0*/  LDS.128 R12, [R147+0x3900] ;  /* 0x00390000930c7984 */ /* 0x000e620000000c00 */
[----:B------:R-:W-:Y:S02]  /*65d0*/  @!P0 SHF.R.U32.HI R3, RZ, 0x10, R29 ;  /* 0x00000010ff038819 */ /* 0x000fe4000001161d */
[----:B------:R-:W-:Y:S02]  /*65e0*/  @!P0 SHF.R.U64 R8, R70, 0x10, R71 ;  /* 0x0000001046088819 */ /* 0x000fe40000001247 */
[----:B------:R-:W-:Y:S02]  /*65f0*/  @!P0 SHF.R.U64 R22, R68, 0x10, R69 ;  /* 0x0000001044168819 */ /* 0x000fe40000001245 */
[----:B------:R-:W-:Y:S01]  /*6600*/  @!P0 SHF.R.U64 R2, R28, 0x10, R29 ;  /* 0x000000101c028819 */ /* 0x000fe2000000121d */
[----:B------:R-:W2:Y:S01]  /*6610*/  LDS.128 R44, [R151+0x3900] ;  /* 0x00390000972c7984 */ /* 0x000ea20000000c00 */
[--C-:B------:R-:W-:Y:S02]  /*6620*/  @!P0 SHF.R.U32.HI R4, RZ, 0x10, R31.reuse ;  /* 0x00000010ff048819 */ /* 0x100fe4000001161f */
[C---:B------:R-:W-:Y:S02]  /*6630*/  @!P0 PRMT R35, R75.reuse, 0x5432, R8 ;  /* 0x000054324b238816 */ /* 0x040fe40000000008 */
[----:B------:R-:W-:Y:S02]  /*6640*/  IADD3 R8, P2, P1, R92, R58, R120 ;  /* 0x0000003a5c087210 */ /* 0x000fe4000795e078 */
[----:B------:R-:W-:Y:S02]  /*6650*/  @!P0 SHF.R.U64 R6, R30, 0x10, R31 ;  /* 0x000000101e068819 */ /* 0x000fe4000000121f */
[----:B------:R-:W-:Y:S02]  /*6660*/  @!P0 SHF.R.U32.HI R9, RZ, 0x10, R71 ;  /* 0x00000010ff098819 */ /* 0x000fe40000011647 */
[C---:B------:R-:W-:Y:S02]  /*6670*/  @!P0 PRMT R19, R38.reuse, 0x5432, R6 ;  /* 0x0000543226138816 */ /* 0x040fe40000000006 */
[----:B------:R-:W-:Y:S02]  /*6680*/  @!P0 PRMT R40, R75, 0x5410, R9 ;  /* 0x000054104b288816 */ /* 0x000fe40000000009 */
[----:B------:R-:W-:Y:S02]  /*6690*/  @!P0 PRMT R9, R38, 0x5410, R4 ;  /* 0x0000541026098816 */ /* 0x000fe40000000004 */
[----:B------:R-:W-:Y:S02]  /*66a0*/  IADD3.X R4, R95, R57, R126, P2, P1 ;  /* 0x000000395f047210 */ /* 0x000fe400017e247e */
[C---:B------:R-:W-:Y:S01]  /*66b0*/  LEA R50, P1, R8.reuse, c[0x0][0x1c8], 0x1 ;  /* 0x0000720008327a11 */ /* 0x040fe200078208ff */
[----:B------:R-:W-:Y:S01]  /*66c0*/  @!P0 IMAD.U32 R11, R9, 0x10000, RZ ;  /* 0x00010000090b8824 */ /* 0x000fe200078e00ff */
[C---:B------:R-:W-:Y:S02]  /*66d0*/  @!P0 SHF.L.U32 R31, R35.reuse, 0x10, RZ ;  /* 0x00000010231f8819 */ /* 0x040fe400000006ff */
[----:B------:R-:W-:Y:S02]  /*66e0*/  LEA.HI.X R51, R8, c[0x0][0x1cc], R4, 0x1, P1 ;  /* 0x0000730008337a11 */ /* 0x000fe400008f0c04 */
[----:B------:R-:W-:Y:S02]  /*66f0*/  @!P0 LOP3.LUT R35, R35, 0xffff0000, RZ, 0xc0, !PT ;  /* 0xffff000023238812 */ /* 0x000fe400078ec0ff */
[----:B------:R-:W-:Y:S02]  /*6700*/  @!P0 LOP3.LUT R17, R9, 0xffff0000, RZ, 0xc0, !PT ;  /* 0xffff000009118812 */ /* 0x000fe400078ec0ff */
[----:B------:R-:W-:Y:S02]  /*6710*/  @!P0 LOP3.LUT R9, R19, 0xffff0000, RZ, 0xc0, !PT ;  /* 0xffff000013098812 */ /* 0x000fe400078ec0ff */
[C---:B------:R-:W-:Y:S02]  /*6720*/  @!P0 PRMT R7, R37.reuse, 0x5410, R3 ;  /* 0x0000541025078816 */ /* 0x040fe40000000003 */
[----:B------:R-:W-:Y:S02]  /*6730*/  @!P0 PRMT R29, R74, 0x5410, R5 ;  /* 0x000054104a1d8816 */ /* 0x000fe40000000005 */
[----:B------:R-:W-:Y:S01]  /*6740*/  @!P0 PRMT R5, R37, 0x5432, R2 ;  /* 0x0000543225058816 */ /* 0x000fe20000000002 */
[----:B-1----:R-:W-:Y:S01]  /*6750*/  @!P0 IMAD.U32 R2, R13, 0x10000, RZ ;  /* 0x000100000d028824 */ /* 0x002fe200078e00ff */
[----:B------:R-:W-:Y:S01]  /*6760*/  @!P0 LOP3.LUT R6, R12, 0xffff0000, RZ, 0xc0, !PT ;  /* 0xffff00000c068812 */ /* 0x000fe200078ec0ff */
[----:B------:R-:W-:Y:S01]  /*6770*/  @!P0 IMAD.U32 R24, R29, 0x10000, RZ ;  /* 0x000100001d188824 */ /* 0x000fe200078e00ff */
[----:B------:R-:W-:Y:S01]  /*6780*/  @!P0 SHF.L.U32 R16, R15, 0x10, RZ ;  /* 0x000000100f108819 */ /* 0x000fe200000006ff */
[----:B------:R-:W-:Y:S01]  /*6790*/  @!P0 IMAD.U32 R3, R7, 0x10000, RZ ;  /* 0x0001000007038824 */ /* 0x000fe200078e00ff */
[C---:B--2---:R-:W-:Y:S01]  /*67a0*/  @!P0 SHF.L.U32 R28, R45.reuse, 0x10, RZ ;  /* 0x000000102d1c8819 */ /* 0x044fe200000006ff */
[----:B------:R-:W-:Y:S01]  /*67b0*/  @!P0 FMUL.FTZ R10, R2, R24 ;  /* 0x00000018020a8220 */ /* 0x000fe20000410000 */
[----:B------:R-:W-:Y:S01]  /*67c0*/  @!P0 LOP3.LUT R23, R44, 0xffff0000, RZ, 0xc0, !PT ;  /* 0xffff00002c178812 */ /* 0x000fe200078ec0ff */
[-C--:B------:R-:W-:Y:S01]  /*67d0*/  @!P0 FMUL.FTZ R4, R2, R3.reuse ;  /* 0x0000000302048220 */ /* 0x080fe20000410000 */
[----:B------:R-:W-:Y:S01]  /*67e0*/  @!P0 LOP3.LUT R30, R45, 0xffff0000, RZ, 0xc0, !PT ;  /* 0xffff00002d1e8812 */ /* 0x000fe200078ec0ff */
[----:B------:R-:W-:Y:S01]  /*67f0*/  @!P0 IMAD.U32 R2, R12, 0x10000, RZ ;  /* 0x000100000c028824 */ /* 0x000fe200078e00ff */
[----:B------:R-:W-:Y:S01]  /*6800*/  @!P0 LOP3.LUT R41, R47, 0xffff0000, RZ, 0xc0, !PT ;  /* 0xffff00002f298812 */ /* 0x000fe200078ec0ff */
[----:B------:R-:W-:Y:S01]  /*6810*/  @!P0 FFMA.FTZ R56, R28, R3, -R10 ;  /* 0x000000031c388223 */ /* 0x000fe2000001080a */
[----:B------:R-:W-:Y:S01]  /*6820*/  @!P0 LOP3.LUT R36, R46, 0xffff0000, RZ, 0xc0, !PT ;  /* 0xffff00002e248812 */ /* 0x000fe200078ec0ff */
[----:B------:R-:W-:Y:S01]  /*6830*/  @!P0 IMAD.U32 R21, R44, 0x10000, RZ ;  /* 0x000100002c158824 */ /* 0x000fe200078e00ff */
[C---:B------:R-:W-:Y:S01]  /*6840*/  @!P0 SHF.L.U32 R3, R5.reuse, 0x10, RZ ;  /* 0x0000001005038819 */ /* 0x040fe200000006ff */
[----:B------:R-:W-:Y:S01]  /*6850*/  @!P0 IMAD.U32 R37, R40, 0x10000, RZ ;  /* 0x0001000028258824 */ /* 0x000fe200078e00ff */
[----:B------:R-:W-:Y:S01]  /*6860*/  @!P0 LOP3.LUT R5, R5, 0xffff0000, RZ, 0xc0, !PT ;  /* 0xffff000005058812 */ /* 0x000fe200078ec0ff */
[----:B------:R-:W-:Y:S01]  /*6870*/  @!P0 IMAD.U32 R38, R47, 0x10000, RZ ;  /* 0x000100002f268824 */ /* 0x000fe200078e00ff */
[----:B------:R-:W-:Y:S01]  /*6880*/  @!P0 LOP3.LUT R18, R15, 0xffff0000, RZ, 0xc0, !PT ;  /* 0xffff00000f128812 */ /* 0x000fe200078ec0ff */
[----:B------:R-:W-:Y:S01]  /*6890*/  @!P0 IMAD.U32 R34, R46, 0x10000, RZ ;  /* 0x000100002e228824 */ /* 0x000fe200078e00ff */
[----:B------:R-:W-:Y:S01]  /*68a0*/  @!P0 LOP3.LUT R29, R29, 0xffff0000, RZ, 0xc0, !PT ;  /* 0xffff00001d1d8812 */ /* 0x000fe200078ec0ff */
[----:B------:R-:W-:Y:S01]  /*68b0*/  @!P0 FMUL.FTZ R42, R16, R37 ;  /* 0x00000025102a8220 */ /* 0x000fe20000410000 */
[----:B------:R-:W-:Y:S02]  /*68c0*/  @!P0 LOP3.LUT R40, R40, 0xffff0000, RZ, 0xc0, !PT ;  /* 0xffff000028288812 */ /* 0x000fe400078ec0ff */
[----:B------:R-:W-:Y:S01]  /*68d0*/  @!P0 PRMT R22, R74, 0x5432, R22 ;  /* 0x000054324a168816 */ /* 0x000fe20000000016 */
[----:B------:R-:W-:Y:S01]  /*68e0*/  @!P0 FFMA.FTZ R42, R38, R11, -R42 ;  /* 0x0000000b262a8223 */ /* 0x000fe2000001082a */
[----:B------:R-:W-:Y:S03]  /*68f0*/  ISETP.GE.AND P1, PT, R100, c[0x0][0x1d4], PT ;  /* 0x0000750064007a0c */ /* 0x000fe60003f26270 */
[C---:B------:R-:W-:Y:S01]  /*6900*/  @!P0 IMAD.U32 R20, R22.reuse, 0x10000, RZ ;  /* 0x0001000016148824 */ /* 0x040fe200078e00ff */
[----:B------:R-:W-:Y:S03]  /*6910*/  @!P0 LOP3.LUT R22, R22, 0xffff0000, RZ, 0xc0, !PT ;  /* 0xffff000016168812 */ /* 0x000fe600078ec0ff */
[----:B------:R-:W-:Y:S02]  /*6920*/  @!P0 FMUL.FTZ R8, R2, R20 ;  /* 0x0000001402088220 */ /* 0x000fe40000410000 */
[----:B------:R-:W-:Y:S02]  /*6930*/  @!P0 FMUL.FTZ R10, R6, R22 ;  /* 0x00000016060a8220 */ /* 0x000fe40000410000 */
[-C--:B------:R-:W-:Y:S02]  /*6940*/  @!P0 FMUL.FTZ R2, R2, R3.reuse ;  /* 0x0000000302028220 */ /* 0x080fe40000410000 */
[----:B------:R-:W-:Y:S02]  /*6950*/  @!P0 FFMA.FTZ R55, R21, R3, -R8 ;  /* 0x0000000315378223 */ /* 0x000fe40000010808 */
[-C--:B------:R-:W-:Y:S01]  /*6960*/  @!P0 FMUL.FTZ R3, R6, R5.reuse ;  /* 0x0000000506038220 */ /* 0x080fe20000410000 */
[----:B------:R-:W-:Y:S01]  /*6970*/  @!P0 LOP3.LUT R6, R13, 0xffff0000, RZ, 0xc0, !PT ;  /* 0xffff00000d068812 */ /* 0x000fe200078ec0ff */
[----:B------:R-:W-:Y:S01]  /*6980*/  @!P0 FFMA.FTZ R54, R23, R5, -R10 ;  /* 0x0000000517368223 */ /* 0x000fe2000001080a */
[C---:B------:R-:W-:Y:S01]  /*6990*/  @!P0 LOP3.LUT R10, R14.reuse, 0xffff0000, RZ, 0xc0, !PT ;  /* 0xffff00000e0a8812 */ /* 0x040fe200078ec0ff */
[----:B------:R-:W-:Y:S01]  /*69a0*/  @!P0 IMAD.U32 R8, R14, 0x10000, RZ ;  /* 0x000100000e088824 */ /* 0x000fe200078e00ff */
[----:B------:R-:W-:Y:S01]  /*69b0*/  @!P0 LOP3.LUT R5, R7, 0xffff0000, RZ, 0xc0, !PT ;  /* 0xffff000007058812 */ /* 0x000fe200078ec0ff */
[----:B------:R-:W-:Y:S02]  /*69c0*/  @!P0 IMAD.U32 R7, R19, 0x10000, RZ ;  /* 0x0001000013078824 */ /* 0x000fe400078e00ff */
[----:B------:R-:W-:Y:S02]  /*69d0*/  @!P0 FMUL.FTZ R49, R6, R29 ;  /* 0x0000001d06318220 */ /* 0x000fe40000410000 */
[----:B------:R-:W-:Y:S02]  /*69e0*/  @!P0 FMUL.FTZ R19, R18, R40 ;  /* 0x0000002812138220 */ /* 0x000fe40000410000 */
[----:B------:R-:W-:Y:S02]  /*69f0*/  @!P0 FMUL.FTZ R48, R8, R31 ;  /* 0x0000001f08308220 */ /* 0x000fe40000410000 */
[----:B------:R-:W-:Y:S02]  /*6a00*/  @!P0 FMUL.FTZ R43, R10, R35 ;  /* 0x000000230a2b8220 */ /* 0x000fe40000410000 */
[----:B------:R-:W-:Y:S02]  /*6a10*/  @!P0 FFMA.FTZ R53, R30, R5, -R49 ;  /* 0x000000051e358223 */ /* 0x000fe40000010831 */
[----:B------:R-:W-:Y:S02]  /*6a20*/  @!P0 FFMA.FTZ R19, R41, R17, -R19 ;  /* 0x0000001129138223 */ /* 0x000fe40000010813 */
[----:B------:R-:W-:Y:S01]  /*6a30*/  @!P0 FFMA.FTZ R52, R34, R7, -R48 ;  /* 0x0000000722348223 */ /* 0x000fe20000010830 */
[----:B------:R-:W-:Y:S01]  /*6a40*/  @!P0 F2FP.BF16.PACK_AB R48, R53, R56 ;  /* 0x000000383530823e */ /* 0x000fe200000010ff */
[----:B------:R-:W-:Y:S01]  /*6a50*/  @!P0 FFMA.FTZ R49, R36, R9, -R43 ;  /* 0x0000000924318223 */ /* 0x000fe2000001082b */
[----:B------:R-:W-:Y:S01]  /*6a60*/  @!P0 F2FP.BF16.PACK_AB R42, R19, R42 ;  /* 0x0000002a132a823e */ /* 0x000fe200000010ff */
[----:B------:R-:W-:Y:S01]  /*6a70*/  @!P0 FFMA.FTZ R2, R20, R21, R2 ;  /* 0x0000001514028223 */ /* 0x000fe20000010002 */
[----:B------:R-:W-:Y:S01]  /*6a80*/  @!P0 F2FP.BF16.PACK_AB R43, R54, R55 ;  /* 0x00000037362b823e */ /* 0x000fe200000010ff */
[----:B------:R-:W-:Y:S01]  /*6a90*/  @!P0 IMAD.MOV.U32 R45, RZ, RZ, R48 ;  /* 0x000000ffff2d8224 */ /* 0x000fe200078e0030 */
[----:B------:R-:W-:Y:S01]  /*6aa0*/  @!P0 F2FP.BF16.PACK_AB R19, R49, R52 ;  /* 0x000000343113823e */ /* 0x000fe200000010ff */
[----:B------:R-:W-:Y:S01]  /*6ab0*/  @!P0 FMUL.FTZ R5, R6, R5 ;  /* 0x0000000506058220 */ /* 0x000fe20000410000 */
[----:B------:R-:W-:Y:S01]  /*6ac0*/  @!P0 MOV R44, R43 ;  /* 0x0000002b002c8202 */ /* 0x000fe20000000f00 */
[----:B------:R-:W-:Y:S01]  /*6ad0*/  @!P0 FFMA.FTZ R3, R22, R23, R3 ;  /* 0x0000001716038223 */ /* 0x000fe20000010003 */
[----:B------:R-:W-:Y:S01]  /*6ae0*/  @!P0 MOV R47, R42 ;  /* 0x0000002a002f8202 */ /* 0x000fe20000000f00 */
[----:B------:R-:W-:Y:S02]  /*6af0*/  @!P0 IMAD.MOV.U32 R46, RZ, RZ, R19 ;  /* 0x000000ffff2e8224 */ /* 0x000fe400078e0013 */
[----:B------:R-:W-:Y:S01]  /*6b00*/  @!P0 FMUL.FTZ R6, R8, R7 ;  /* 0x0000000708068220 */ /* 0x000fe20000410000 */
[----:B------:R-:W-:Y:S01]  /*6b10*/  @!P0 F2FP.BF16.PACK_AB R2, R3, R2 ;  /* 0x000000020302823e */ /* 0x000fe200000010ff */
[----:B------:R-:W-:Y:S01]  /*6b20*/  @!P0 FFMA.FTZ R4, R24, R28, R4 ;  /* 0x0000001c18048223 */ /* 0x000fe20000010004 */
[----:B------:R1:W-:Y:S01]  /*6b30*/  STG.E.128 [R50.64], R44 ;  /* 0x0000002c32007986 */ /* 0x0003e2000c101d0a */
[----:B------:R-:W-:Y:S02]  /*6b40*/  @!P0 FMUL.FTZ R7, R10, R9 ;  /* 0x000000090a078220 */ /* 0x000fe40000410000 */
[----:B------:R-:W-:Y:S02]  /*6b50*/  @!P0 FFMA.FTZ R5, R29, R30, R5 ;  /* 0x0000001e1d058223 */ /* 0x000fe40000010005 */
[----:B------:R-:W-:Y:S02]  /*6b60*/  @!P0 FMUL.FTZ R8, R16, R11 ;  /* 0x0000000b10088220 */ /* 0x000fe40000410000 */
[----:B------:R-:W-:Y:S01]  /*6b70*/  @!P0 FFMA.FTZ R6, R31, R34, R6 ;  /* 0x000000221f068223 */ /* 0x000fe20000010006 */
[----:B------:R-:W-:Y:S01]  /*6b80*/  @!P0 F2FP.BF16.PACK_AB R4, R5, R4 ;  /* 0x000000040504823e */ /* 0x000fe200000010ff */
[----:B------:R-:W-:Y:S02]  /*6b90*/  @!P0 FMUL.FTZ R9, R18, R17 ;  /* 0x0000001112098220 */ /* 0x000fe40000410000 */
[----:B------:R-:W-:Y:S02]  /*6ba0*/  @!P0 FFMA.FTZ R7, R35, R36, R7 ;  /* 0x0000002423078223 */ /* 0x000fe40000010007 */
[----:B------:R-:W-:Y:S02]  /*6bb0*/  @!P0 FFMA.FTZ R8, R37, R38, R8 ;  /* 0x0000002625088223 */ /* 0x000fe40000010008 */
[----:B------:R-:W-:Y:S01]  /*6bc0*/  @!P0 FFMA.FTZ R9, R40, R41, R9 ;  /* 0x0000002928098223 */ /* 0x000fe20000010009 */
[----:B------:R-:W-:Y:S01]  /*6bd0*/  @!P0 F2FP.BF16.PACK_AB R6, R7, R6 ;  /* 0x000000060706823e */ /* 0x000fe200000010ff */
[----:B------:R-:W-:Y:S02]  /*6be0*/  @!P0 IMAD.MOV.U32 R12, RZ, RZ, R2 ;  /* 0x000000ffff0c8224 */ /* 0x000fe400078e0002 */
[----:B------:R-:W-:Y:S01]  /*6bf0*/  @!P0 IMAD.MOV.U32 R13, RZ, RZ, R4 ;  /* 0x000000ffff0d8224 */ /* 0x000fe200078e0004 */
[----:B------:R-:W-:Y:S02]  /*6c00*/  @!P0 F2FP.BF16.PACK_AB R8, R9, R8 ;  /* 0x000000080908823e */ /* 0x000fe400000010ff */
[----:B------:R-:W-:Y:S03]  /*6c10*/  @!P0 MOV R14, R6 ;  /* 0x00000006000e8202 */ /* 0x000fe60000000f00 */
[----:B------:R-:W-:Y:S01]  /*6c20*/  @!P0 IMAD.MOV.U32 R15, RZ, RZ, R8 ;  /* 0x000000ffff0f8224 */ /* 0x000fe200078e0008 */
[----:B------:R-:W-:-:S05]  /*6c30*/  @P1 BRA `(.L_x_75) ;  /* 0x0000058000001947 */ /* 0x000fca0003800000 */
[----:B------:R-:W-:Y:S04]  /*6c40*/  IADD3 R3, P1, P0, R92, R58, R100 ;  /* 0x0000003a5c037210 */ /* 0x000fe8000783e064 */
[----:B------:R-:W-:Y:S02]  /*6c50*/  IADD3.X R4, R95, R57, R125, P1, P0 ;  /* 0x000000395f047210 */ /* 0x000fe40000fe047d */
[C---:B------:R-:W-:Y:S04]  /*6c60*/  LEA R2, P0, R3.reuse, c[0x0][0x1c8], 0x1 ;  /* 0x0000720003027a11 */ /* 0x040fe800078008ff */
[----:B------:R-:W-:Y:S05]  /*6c70*/  LEA.HI.X R3, R3, c[0x0][0x1cc], R4, 0x1, P0 ;  /* 0x0000730003037a11 */ /* 0x000fea00000f0c04 */
[----:B------:R2:W-:Y:S01]  /*6c80*/  STG.E.128 [R2.64], R12 ;  /* 0x0000000c02007986 */ /* 0x0005e2000c101d0a */
[----:B------:R-:W-:-:S05]  /*6c90*/  BRA `(.L_x_75) ;  /* 0x0000052000007947 */ /* 0x000fca0003800000 */
.L_x_53:
[----:B------:R-:W-:Y:S01]  /*6ca0*/  IMAD R2, R39, -0x70, R0 ;  /* 0xffffff9027027824 */ /* 0x000fe200078e0200 */
[----:B------:R-:W-:Y:S04]  /*6cb0*/  BSSY B0, `(.L_x_84) ;  /* 0x0000013000007945 */ /* 0x000fe80003800000 */
[----:B------:R-:W-:Y:S04]  /*6cc0*/  IMNMX R7, R2, 0x70, PT ;  /* 0x0000007002077817 */ /* 0x000fe80003800200 */
[----:B------:R-:W-:Y:S11]  /*6cd0*/  ISETP.GE.AND P0, PT, R101, R7, PT ;  /* 0x000000076500720c */ /* 0x000ff60003f06270 */
[----:B------:R-:W-:Y:S02]  /*6ce0*/  @!UPT UIADD3 URZ, URZ, URZ, URZ ;  /* 0x0000003f3f3ff290 */ /* 0x000fe4000fffe03f */
[----:B------:R-:W-:-:S05]  /*6cf0*/  @P0 BRA `(.L_x_85) ;  /* 0x000000e000000947 */ /* 0x000fca0003800000 */
[----:B------:R-:W-:Y:S02]  /*6d00*/  ISETP.NE.AND P1, PT, R98, RZ, PT ;  /* 0x000000ff6200720c */ /* 0x000fe40003f25270 */
[----:B------:R-:W-:Y:S11]  /*6d10*/  ISETP.NE.AND P0, PT, R99, RZ, PT ;  /* 0x000000ff6300720c */ /* 0x000ff60003f05270 */
[----:B------:R-:W1:Y:S01]  /*6d20*/  @P1 LDS.128 R12, [R97+0x3900] ;  /* 0x00390000610c1984 */ /* 0x000e620000000c00 */
[-C--:B------:R-:W-:Y:S02]  /*6d30*/  @P1 IADD3 R3, P3, R119, R86.reuse, RZ ;  /* 0x0000005677031210 */ /* 0x080fe40007f7e0ff */
[----:B------:R-:W-:Y:S01]  /*6d40*/  @P0 IADD3 R6, P2, R123, R86, RZ ;  /* 0x000000567b060210 */ /* 0x000fe20007f5e0ff */
[----:B------:R-:W2:Y:S02]  /*6d50*/  @P0 LDS.128 R8, [R96+0x3900] ;  /* 0x0039000060080984 */ /* 0x000ea40000000c00 */
[----:B------:R-:W-:Y:S01]  /*6d60*/  @P1 IMAD.X R5, R118, 0x1, R91, P3 ;  /* 0x0000000176051824 */ /* 0x000fe200018e065b */
[----:B------:R-:W-:Y:S01]  /*6d70*/  @P1 LEA R4, P3, R3, c[0x0][0x1c8], 0x1 ;  /* 0x0000720003041a11 */ /* 0x000fe200078608ff */
[----:B------:R-:W-:Y:S01]  /*6d80*/  @P0 IMAD.X R16, R91, 0x1, R122, P2 ;  /* 0x000000015b100824 */ /* 0x000fe200010e067a */
[C---:B------:R-:W-:Y:S02]  /*6d90*/  @P0 LEA R2, P2, R6.reuse, c[0x0][0x1c8], 0x1 ;  /* 0x0000720006020a11 */ /* 0x040fe400078408ff */
[----:B------:R-:W-:Y:S02]  /*6da0*/  @P1 LEA.HI.X R5, R3, c[0x0][0x1cc], R5, 0x1, P3 ;  /* 0x0000730003051a11 */ /* 0x000fe400018f0c05 */
[----:B------:R-:W-:Y:S03]  /*6db0*/  @P0 LEA.HI.X R3, R6, c[0x0][0x1cc], R16, 0x1, P2 ;  /* 0x0000730006030a11 */ /* 0x000fe600010f0c10 */
[----:B-1----:R1:W-:Y:S04]  /*6dc0*/  @P1 STG.E.128 [R4.64], R12 ;  /* 0x0000000c04001986 */ /* 0x0023e8000c101d0a */
[----:B--2---:R1:W-:Y:S02]  /*6dd0*/  @P0 STG.E.128 [R2.64], R8 ;  /* 0x0000000802000986 */ /* 0x0043e4000c101d0a */
.L_x_85:
[----:B------:R-:W-:Y:S05]  /*6de0*/  BSYNC B0 ;  /* 0x0000000000007941 */ /* 0x000fea0003800000 */
.L_x_84:
[----:B------:R-:W-:Y:S01]  /*6df0*/  ISETP.GE.AND P0, PT, R170, R7, PT ;  /* 0x00000007aa00720c */ /* 0x000fe20003f06270 */
[----:B------:R-:W-:Y:S01]  /*6e00*/  @!UPT UIADD3 URZ, URZ, URZ, URZ ;  /* 0x0000003f3f3ff290 */ /* 0x000fe2000fffe03f */
[----:B------:R-:W-:Y:S11]  /*6e10*/  BSSY B0, `(.L_x_86) ;  /* 0x0000012000007945 */ /* 0x000ff60003800000 */
[----:B------:R-:W-:-:S05]  /*6e20*/  @P0 BRA `(.L_x_87) ;  /* 0x0000010000000947 */ /* 0x000fca0003800000 */
[----:B------:R-:W-:Y:S02]  /*6e30*/  ISETP.NE.AND P1, PT, R98, RZ, PT ;  /* 0x000000ff6200720c */ /* 0x000fe40003f25270 */
[----:B------:R-:W-:Y:S02]  /*6e40*/  ISETP.NE.AND P0, PT, R99, RZ, PT ;  /* 0x000000ff6300720c */ /* 0x000fe40003f05270 */
[----:B-1----:R-:W-:Y:S05]  /*6e50*/  IADD3 R3, P2, R215, R86, RZ ;  /* 0x00000056d7037210 */ /* 0x002fea0007f5e0ff */
[----:B------:R-:W-:Y:S04]  /*6e60*/  IMAD.X R2, R198, 0x1, R91, P2 ;  /* 0x00000001c6027824 */ /* 0x000fe800010e065b */
[----:B------:R-:W1:Y:S01]  /*6e70*/  @P1 LDS.128 R12, [R97+0x4900] ;  /* 0x00490000610c1984 */ /* 0x000e620000000c00 */
[----:B------:R-:W-:Y:S02]  /*6e80*/  @P1 IADD3 R5, P3, R119, R3, RZ ;  /* 0x0000000377051210 */ /* 0x000fe40007f7e0ff */
[----:B------:R-:W-:Y:S01]  /*6e90*/  @P0 IADD3 R3, P2, R3, R123, RZ ;  /* 0x0000007b03030210 */ /* 0x000fe20007f5e0ff */
[----:B------:R-:W2:Y:S02]  /*6ea0*/  @P0 LDS.128 R8, [R96+0x4900] ;  /* 0x0049000060080984 */ /* 0x000ea40000000c00 */
[----:B------:R-:W-:Y:S01]  /*6eb0*/  @P1 IMAD.X R16, R118, 0x1, R2, P3 ;  /* 0x0000000176101824 */ /* 0x000fe200018e0602 */
[----:B------:R-:W-:Y:S01]  /*6ec0*/  @P1 LEA R4, P3, R5, c[0x0][0x1c8], 0x1 ;  /* 0x0000720005041a11 */ /* 0x000fe200078608ff */
[----:B------:R-:W-:Y:S01]  /*6ed0*/  @P0 IMAD.X R6, R2, 0x1, R122, P2 ;  /* 0x0000000102060824 */ /* 0x000fe200010e067a */
[----:B------:R-:W-:Y:S02]  /*6ee0*/  @P0 LEA R2, P2, R3, c[0x0][0x1c8], 0x1 ;  /* 0x0000720003020a11 */ /* 0x000fe400078408ff */
[----:B------:R-:W-:Y:S02]  /*6ef0*/  @P1 LEA.HI.X R5, R5, c[0x0][0x1cc], R16, 0x1, P3 ;  /* 0x0000730005051a11 */ /* 0x000fe400018f0c10 */
[----:B------:R-:W-:Y:S03]  /*6f00*/  @P0 LEA.HI.X R3, R3, c[0x0][0x1cc], R6, 0x1, P2 ;  /* 0x0000730003030a11 */ /* 0x000fe600010f0c06 */
[----:B-1----:R1:W-:Y:S04]  /*6f10*/  @P1 STG.E.128 [R4.64], R12 ;  /* 0x0000000c04001986 */ /* 0x0023e8000c101d0a */
[----:B--2---:R1:W-:Y:S02]  /*6f20*/  @P0 STG.E.128 [R2.64], R8 ;  /* 0x0000000802000986 */ /* 0x0043e4000c101d0a */
.L_x_87:
[----:B------:R-:W-:Y:S05]  /*6f30*/  BSYNC B0 ;  /* 0x0000000000007941 */ /* 0x000fea0003800000 */
.L_x_86:
        /* <DEDUP_REMOVED lines=20> */
.L_x_89:
[----:B------:R-:W-:Y:S05]  /*7080*/  BSYNC B0 ;  /* 0x0000000000007941 */ /* 0x000fea0003800000 */
.L_x_88:
[----:B------:R-:W-:Y:S11]  /*7090*/  ISETP.GE.AND P0, PT, R168, R7, PT ;  /* 0x00000007a800720c */ /* 0x000ff60003f06270 */
[----:B------:R-:W-:Y:S02]  /*70a0*/  @!UPT UIADD3 URZ, URZ, URZ, URZ ;  /* 0x0000003f3f3ff290 */ /* 0x000fe4000fffe03f */
        /* <DEDUP_REMOVED lines=17> */
.L_x_75:
[----:B------:R-:W-:Y:S05]  /*71c0*/  BSYNC B2 ;  /* 0x0000000000027941 */ /* 0x000fea0003800000 */
.L_x_52:
[----:B------:R-:W-:Y:S01]  /*71d0*/  IMAD R22, R39, -0x70, RZ ;  /* 0xffffff9027167824 */ /* 0x000fe200078e02ff */
[----:B------:R-:W-:Y:S01]  /*71e0*/  BSSY B0, `(.L_x_90) ;  /* 0x000007c000007945 */ /* 0x000fe20003800000 */
[----:B-12---:R-:W-:Y:S02]  /*71f0*/  IMAD R2, R105, 0x70, RZ ;  /* 0x0000007069027824 */ /* 0x006fe400078e02ff */
[----:B-----5:R-:W-:Y:S02]  /*7200*/  IMAD.IADD R5, R140, 0x1, R22 ;  /* 0x000000018c057824 */ /* 0x020fe400078e0216 */
[----:B------:R-:W-:Y:S03]  /*7210*/  IMAD.WIDE.U32 R20, R39, 0x70, RZ ;  /* 0x0000007027147825 */ /* 0x000fe600078e00ff */
[----:B------:R-:W-:Y:S01]  /*7220*/  ISETP.GE.AND P5, PT, R5, 0x11, PT ;  /* 0x000000110500780c */ /* 0x000fe20003fa6270 */
[----:B------:R-:W-:Y:S01]  /*7230*/  IMAD.IADD R23, R21, 0x1, R2 ;  /* 0x0000000115177824 */ /* 0x000fe200078e0202 */
[C---:B------:R-:W-:Y:S02]  /*7240*/  ISETP.GE.AND P6, PT, R5.reuse, 0x1, PT ;  /* 0x000000010500780c */ /* 0x040fe40003fc6270 */
[C---:B------:R-:W-:Y:S02]  /*7250*/  ISETP.GE.AND P4, PT, R5.reuse, 0x21, PT ;  /* 0x000000210500780c */ /* 0x040fe40003f86270 */
[----:B------:R-:W-:Y:S02]  /*7260*/  IADD3 R4, P0, R160, R20, RZ ;  /* 0x00000014a0047210 */ /* 0x000fe40007f1e0ff */
[----:B------:R-:W-:Y:S02]  /*7270*/  ISETP.GE.AND P3, PT, R5, 0x31, PT ;  /* 0x000000310500780c */ /* 0x000fe40003f66270 */
[----:B------:R-:W-:Y:S02]  /*7280*/  IADD3.X R8, R23, R165, RZ, P0, !PT ;  /* 0x000000a517087210 */ /* 0x000fe400007fe4ff */
[C---:B------:R-:W-:Y:S02]  /*7290*/  ISETP.GE.AND P2, PT, R5.reuse, 0x41, PT ;  /* 0x000000410500780c */ /* 0x040fe40003f46270 */
[----:B------:R-:W-:Y:S01]  /*72a0*/  @P5 IADD3 R9, P0, R4, 0x10, RZ ;  /* 0x0000001004095810 */ /* 0x000fe20007f1e0ff */
[----:B------:R-:W-:Y:S01]  /*72b0*/  @P6 IMAD R6, R8, c[0x0][0x258], RZ ;  /* 0x0000960008066a24 */ /* 0x000fe200078e02ff */
[----:B------:R-:W-:Y:S01]  /*72c0*/  @P6 MOV R3, R104 ;  /* 0x0000006800036202 */ /* 0x000fe20000000f00 */
[----:B------:R-:W-:Y:S01]  /*72d0*/  @P6 IMAD.MOV.U32 R2, RZ, RZ, R102 ;  /* 0x000000ffff026224 */ /* 0x000fe200078e0066 */
[----:B------:R-:W-:Y:S01]  /*72e0*/  ISETP.GE.AND P1, PT, R5, 0x51, PT ;  /* 0x000000510500780c */ /* 0x000fe20003f26270 */
[----:B------:R-:W-:Y:S01]  /*72f0*/  @P5 IMAD.X R7, RZ, RZ, R8, P0 ;  /* 0x000000ffff075224 */ /* 0x000fe200000e0608 */
[C---:B------:R-:W-:Y:S01]  /*7300*/  @P4 IADD3 R11, P0, R4.reuse, 0x20, RZ ;  /* 0x00000020040b4810 */ /* 0x040fe20007f1e0ff */
[C---:B------:R-:W-:Y:S01]  /*7310*/  @P6 IMAD.WIDE.U32 R2, R4.reuse, c[0x0][0x258], R2 ;  /* 0x0000960004026a25 */ /* 0x040fe200078e0002 */
[----:B------:R-:W-:Y:S02]  /*7320*/  P2R R24, PR, RZ, 0x40 ;  /* 0x00000040ff187803 */ /* 0x000fe40000000000 */
[----:B------:R-:W-:Y:S01]  /*7330*/  P2R R21, PR, RZ, 0x20 ;  /* 0x00000020ff157803 */ /* 0x000fe20000000000 */
[----:B------:R-:W-:Y:S02]  /*7340*/  @P6 IMAD R6, R4, c[0x0][0x25c], R6 ;  /* 0x0000970004066a24 */ /* 0x000fe400078e0206 */
[----:B------:R-:W-:Y:S01]  /*7350*/  @P4 IMAD.X R10, RZ, RZ, R8, P0 ;  /* 0x000000ffff0a4224 */ /* 0x000fe200000e0608 */
[C---:B------:R-:W-:Y:S01]  /*7360*/  @P6 LEA R18, P0, R2.reuse, c[0x0][0x250], 0x1 ;  /* 0x0000940002126a11 */ /* 0x040fe200078008ff */
[----:B------:R-:W-:Y:S02]  /*7370*/  @P6 IMAD.IADD R6, R3, 0x1, R6 ;  /* 0x0000000103066824 */ /* 0x000fe400078e0206 */
[----:B------:R-:W-:Y:S02]  /*7380*/  @P5 IMAD R3, R7, c[0x0][0x258], RZ ;  /* 0x0000960007035a24 */ /* 0x000fe400078e02ff */
[----:B------:R-:W-:Y:S01]  /*7390*/  @P5 IMAD.MOV.U32 R7, RZ, RZ, R104 ;  /* 0x000000ffff075224 */ /* 0x000fe200078e0068 */
[----:B------:R-:W-:Y:S01]  /*73a0*/  @P6 LEA.HI.X R19, R2, c[0x0][0x254], R6, 0x1, P0 ;  /* 0x0000950002136a11 */ /* 0x000fe200000f0c06 */
[----:B------:R-:W-:Y:S01]  /*73b0*/  @P4 IMAD.MOV.U32 R2, RZ, RZ, R102 ;  /* 0x000000ffff024224 */ /* 0x000fe200078e0066 */
[----:B------:R-:W-:Y:S01]  /*73c0*/  @P5 MOV R6, R102 ;  /* 0x0000006600065202 */ /* 0x000fe20000000f00 */
[----:B------:R-:W-:Y:S04]  /*73d0*/  @P4 IMAD R10, R10, c[0x0][0x258], RZ ;  /* 0x000096000a0a4a24 */ /* 0x000fe800078e02ff */
[C---:B------:R-:W-:Y:S04]  /*73e0*/  @P5 IMAD.WIDE.U32 R6, R9.reuse, c[0x0][0x258], R6 ;  /* 0x0000960009065a25 */ /* 0x040fe800078e0006 */
[----:B------:R-:W-:Y:S01]  /*73f0*/  @P5 IMAD R9, R9, c[0x0][0x25c], R3 ;  /* 0x0000970009095a24 */ /* 0x000fe200078e0203 */
[-C--:B------:R-:W-:Y:S02]  /*7400*/  @P4 MOV R3, R104.reuse ;  /* 0x0000006800034202 */ /* 0x080fe40000000f00 */
[C---:B------:R-:W-:Y:S01]  /*7410*/  @P5 LEA R16, P0, R6.reuse, c[0x0][0x250], 0x1 ;  /* 0x0000940006105a11 */ /* 0x040fe200078008ff */
[----:B------:R-:W-:Y:S02]  /*7420*/  @P5 IMAD.IADD R9, R7, 0x1, R9 ;  /* 0x0000000107095824 */ /* 0x000fe400078e0209 */
[C---:B------:R-:W-:Y:S03]  /*7430*/  @P4 IMAD.WIDE.U32 R2, R11.reuse, c[0x0][0x258], R2 ;  /* 0x000096000b024a25 */ /* 0x040fe600078e0002 */
[----:B------:R-:W-:Y:S01]  /*7440*/  @P5 LEA.HI.X R17, R6, c[0x0][0x254], R9, 0x1, P0 ;  /* 0x0000950006115a11 */ /* 0x000fe200000f0c09 */
[----:B------:R-:W-:Y:S01]  /*7450*/  @P4 IMAD R7, R11, c[0x0][0x25c], R10 ;  /* 0x000097000b074a24 */ /* 0x000fe200078e020a */
[C---:B------:R-:W-:Y:S02]  /*7460*/  @P4 LEA R14, P0, R2.reuse, c[0x0][0x250], 0x1 ;  /* 0x00009400020e4a11 */ /* 0x040fe400078008ff */
[----:B------:R-:W-:Y:S01]  /*7470*/  ISETP.NE.AND P5, PT, R133, RZ, PT ;  /* 0x000000ff8500720c */ /* 0x000fe20003fa5270 */
[----:B------:R-:W-:Y:S05]  /*7480*/  @P4 IMAD.IADD R3, R3, 0x1, R7 ;  /* 0x0000000103034824 */ /* 0x000fea00078e0207 */
[----:B------:R-:W-:Y:S02]  /*7490*/  @P4 LEA.HI.X R15, R2, c[0x0][0x254], R3, 0x1, P0 ;  /* 0x00009500020f4a11 */ /* 0x000fe400000f0c03 */
[C---:B------:R-:W-:Y:S02]  /*74a0*/  @P3 IADD3 R6, P0, R4.reuse, 0x30, RZ ;  /* 0x0000003004063810 */ /* 0x040fe40007f1e0ff */
[----:B------:R-:W-:Y:S02]  /*74b0*/  @P3 MOV R3, R104 ;  /* 0x0000006800033202 */ /* 0x000fe40000000f00 */
[----:B------:R-:W-:Y:S02]  /*74c0*/  @P3 IADD3.X R2, RZ, R8, RZ, P0, !PT ;  /* 0x00000008ff023210 */ /* 0x000fe400007fe4ff */
[----:B------:R-:W-:Y:S03]  /*74d0*/  @P2 IADD3 R7, P0, R4, 0x40, RZ ;  /* 0x0000004004072810 */ /* 0x000fe60007f1e0ff */
[----:B------:R-:W-:Y:S02]  /*74e0*/  @P3 IMAD R9, R2, c[0x0][0x258], RZ ;  /* 0x0000960002093a24 */ /* 0x000fe400078e02ff */
[----:B------:R-:W-:Y:S02]  /*74f0*/  @P3 IMAD.MOV.U32 R2, RZ, RZ, R102 ;  /* 0x000000ffff023224 */ /* 0x000fe400078e0066 */
[----:B------:R-:W-:Y:S02]  /*7500*/  @P2 IMAD.X R10, RZ, RZ, R8, P0 ;  /* 0x000000ffff0a2224 */ /* 0x000fe400000e0608 */
[C---:B------:R-:W-:Y:S04]  /*7510*/  @P3 IMAD.WIDE.U32 R2, R6.reuse, c[0x0][0x258], R2 ;  /* 0x0000960006023a25 */ /* 0x040fe800078e0002 */
[----:B------:R-:W-:Y:S01]  /*7520*/  @P3 IMAD R6, R6, c[0x0][0x25c], R9 ;  /* 0x0000970006063a24 */ /* 0x000fe200078e0209 */
[C---:B------:R-:W-:Y:S03]  /*7530*/  @P3 LEA R12, P0, R2.reuse, c[0x0][0x250], 0x1 ;  /* 0x00009400020c3a11 */ /* 0x040fe600078008ff */
[----:B------:R-:W-:Y:S01]  /*7540*/  @P3 IMAD.IADD R6, R3, 0x1, R6 ;  /* 0x0000000103063824 */ /* 0x000fe200078e0206 */
[----:B------:R-:W-:Y:S04]  /*7550*/  @P2 MOV R3, R104 ;  /* 0x0000006800032202 */ /* 0x000fe80000000f00 */
[----:B------:R-:W-:Y:S01]  /*7560*/  @P3 LEA.HI.X R13, R2, c[0x0][0x254], R6, 0x1, P0 ;  /* 0x00009500020d3a11 */ /* 0x000fe200000f0c06 */
[----:B------:R-:W-:Y:S02]  /*7570*/  @P2 IMAD R6, R10, c[0x0][0x258], RZ ;  /* 0x000096000a062a24 */ /* 0x000fe400078e02ff */
[----:B------:R-:W-:Y:S02]  /*7580*/  @P2 IMAD.MOV.U32 R2, RZ, RZ, R102 ;  /* 0x000000ffff022224 */ /* 0x000fe400078e0066 */
[C---:B------:R-:W-:Y:S02]  /*7590*/  @P2 IMAD R6, R7.reuse, c[0x0][0x25c], R6 ;  /* 0x0000970007062a24 */ /* 0x040fe400078e0206 */
[----:B------:R-:W-:Y:S04]  /*75a0*/  @P2 IMAD.WIDE.U32 R2, R7, c[0x0][0x258], R2 ;  /* 0x0000960007022a25 */ /* 0x000fe800078e0002 */
[----:B------:R-:W-:Y:S01]  /*75b0*/  @P2 IMAD.IADD R6, R3, 0x1, R6 ;  /* 0x0000000103062824 */ /* 0x000fe200078e0206 */
[C---:B------:R-:W-:Y:S01]  /*75c0*/  @P2 LEA R10, P0, R2.reuse, c[0x0][0x250], 0x1 ;  /* 0x00009400020a2a11 */ /* 0x040fe200078008ff */
[----:B------:R-:W-:Y:S03]  /*75d0*/  @P1 IMAD.MOV.U32 R3, RZ, RZ, R104 ;  /* 0x000000ffff031224 */ /* 0x000fe600078e0068 */
[----:B------:R-:W-:Y:S02]  /*75e0*/  @P2 LEA.HI.X R11, R2, c[0x0][0x254], R6, 0x1, P0 ;  /* 0x00009500020b2a11 */ /* 0x000fe400000f0c06 */
[C---:B------:R-:W-:Y:S05]  /*75f0*/  @P1 IADD3 R6, P0, R4.reuse, 0x50, RZ ;  /* 0x0000005004061810 */ /* 0x040fea0007f1e0ff */
[----:B------:R-:W-:Y:S01]  /*7600*/  @P1 IMAD.X R2, RZ, RZ, R8, P0 ;  /* 0x000000ffff021224 */ /* 0x000fe200000e0608 */
[----:B------:R-:W-:Y:S11]  /*7610*/  ISETP.GE.AND P0, PT, R5, 0x61, PT ;  /* 0x000000610500780c */ /* 0x000ff60003f06270 */
[----:B------:R-:W-:Y:S02]  /*7620*/  @!UPT UIADD3 URZ, URZ, URZ, URZ ;  /* 0x0000003f3f3ff290 */ /* 0x000fe4000fffe03f */
[----:B------:R-:W-:Y:S01]  /*7630*/  @P0 IADD3 R5, P6, R4, 0x60, RZ ;  /* 0x0000006004050810 */ /* 0x000fe20007fde0ff */
[----:B------:R-:W-:Y:S02]  /*7640*/  @P1 IMAD R4, R2, c[0x0][0x258], RZ ;  /* 0x0000960002041a24 */ /* 0x000fe400078e02ff */
[----:B------:R-:W-:Y:S01]  /*7650*/  @P1 IMAD.MOV.U32 R2, RZ, RZ, R102 ;  /* 0x000000ffff021224 */ /* 0x000fe200078e0066 */
[----:B------:R-:W-:Y:S01]  /*7660*/  @P0 IADD3.X R8, RZ, R8, RZ, P6, !PT ;  /* 0x00000008ff080210 */ /* 0x000fe200037fe4ff */
[C---:B------:R-:W-:Y:S02]  /*7670*/  @P1 IMAD R4, R6.reuse, c[0x0][0x25c], R4 ;  /* 0x0000970006041a24 */ /* 0x040fe400078e0204 */
[----:B------:R-:W-:Y:S05]  /*7680*/  @P1 IMAD.WIDE.U32 R2, R6, c[0x0][0x258], R2 ;  /* 0x0000960006021a25 */ /* 0x000fea00078e0002 */
[C---:B------:R-:W-:Y:S02]  /*7690*/  @P1 LEA R6, P6, R2.reuse, c[0x0][0x250], 0x1 ;  /* 0x0000940002061a11 */ /* 0x040fe400078c08ff */
[----:B------:R-:W-:Y:S01]  /*76a0*/  @P1 IADD3 R4, R3, R4, RZ ;  /* 0x0000000403041210 */ /* 0x000fe20007ffe0ff */
[----:B------:R-:W-:Y:S03]  /*76b0*/  @P0 IMAD.MOV.U32 R3, RZ, RZ, R104 ;  /* 0x000000ffff030224 */ /* 0x000fe600078e0068 */
[----:B------:R-:W-:Y:S01]  /*76c0*/  @P1 LEA.HI.X R7, R2, c[0x0][0x254], R4, 0x1, P6 ;  /* 0x0000950002071a11 */ /* 0x000fe200030f0c04 */
[----:B------:R-:W-:Y:S02]  /*76d0*/  @P0 IMAD R4, R8, c[0x0][0x258], RZ ;  /* 0x0000960008040a24 */ /* 0x000fe400078e02ff */
[----:B------:R-:W-:Y:S02]  /*76e0*/  @P0 IMAD.MOV.U32 R2, RZ, RZ, R102 ;  /* 0x000000ffff020224 */ /* 0x000fe400078e0066 */
[C---:B------:R-:W-:Y:S02]  /*76f0*/  @P0 IMAD R4, R5.reuse, c[0x0][0x25c], R4 ;  /* 0x0000970005040a24 */ /* 0x040fe400078e0204 */
[----:B------:R-:W-:Y:S05]  /*7700*/  @P0 IMAD.WIDE.U32 R2, R5, c[0x0][0x258], R2 ;  /* 0x0000960005020a25 */ /* 0x000fea00078e0002 */
[----:B------:R-:W-:Y:S02]  /*7710*/  @P0 IADD3 R3, R3, R4, RZ ;  /* 0x0000000403030210 */ /* 0x000fe40007ffe0ff */
[C---:B------:R-:W-:Y:S04]  /*7720*/  @P0 LEA R4, P6, R2.reuse, c[0x0][0x250], 0x1 ;  /* 0x0000940002040a11 */ /* 0x040fe800078c08ff */
[----:B------:R-:W-:Y:S01]  /*7730*/  @P0 LEA.HI.X R5, R2, c[0x0][0x254], R3, 0x1, P6 ;  /* 0x0000950002050a11 */ /* 0x000fe200030f0c03 */
[----:B------:R-:W-:Y:S01]  /*7740*/  IMAD.IADD R2, R22, 0x1, R0 ;  /* 0x0000000116027824 */ /* 0x000fe200078e0200 */
[----:B------:R-:W-:Y:S11]  /*7750*/  ISETP.NE.AND P6, PT, R24, RZ, PT ;  /* 0x000000ff1800720c */ /* 0x000ff60003fc5270 */
[----:B------:R-:W-:Y:S02]  /*7760*/  @!UPT UIADD3 URZ, URZ, URZ, URZ ;  /* 0x0000003f3f3ff290 */ /* 0x000fe4000fffe03f */
[----:B------:R-:W-:Y:S01]  /*7770*/  @!PT LDS RZ, [RZ] ;  /* 0x00000000fffff984 */ /* 0x000fe20000000800 */
[----:B------:R-:W-:Y:S01]  /*7780*/  @!PT LDS RZ, [RZ] ;  /* 0x00000000fffff984 */ /* 0x000fe20000000800 */
[----:B------:R-:W-:Y:S01]  /*7790*/  @!PT LDS RZ, [RZ] ;  /* 0x00000000fffff984 */ /* 0x000fe20000000800 */
[----:B------:R1:W-:Y:S01]  /*77a0*/  @P6 LDGSTS.E.BYPASS.LTC128B.128 [R94+0x100], [R18.64], !P5 ;  /* 0x00100000125e6fae */ /* 0x0003e2000e901d4a */
[----:B------:R-:W-:Y:S02]  /*77b0*/  ISETP.NE.AND P5, PT, R21, RZ, PT ;  /* 0x000000ff1500720c */ /* 0x000fe40003fa5270 */
[----:B------:R-:W-:Y:S11]  /*77c0*/  ISETP.NE.AND P6, PT, R133, RZ, PT ;  /* 0x000000ff8500720c */ /* 0x000ff60003fc5270 */
[----:B------:R-:W-:Y:S02]  /*77d0*/  @!UPT UIADD3 URZ, URZ, URZ, URZ ;  /* 0x0000003f3f3ff290 */ /* 0x000fe4000fffe03f */
[----:B------:R2:W-:Y:S08]  /*77e0*/  @P5 LDGSTS.E.BYPASS.LTC128B.128 [R94+0x900], [R16.64], !P6 ;  /* 0x00900000105e5fae */ /* 0x0005f0000f101d4a */
[----:B------:R1:W-:Y:S08]  /*77f0*/  @P4 LDGSTS.E.BYPASS.LTC128B.128 [R94+0x1100], [R14.64], !P6 ;  /* 0x011000000e5e4fae */ /* 0x0003f0000f101d4a */
[----:B------:R1:W-:Y:S08]  /*7800*/  @P3 LDGSTS.E.BYPASS.LTC128B.128 [R94+0x1900], [R12.64], !P6 ;  /* 0x019000000c5e3fae */ /* 0x0003f0000f101d4a */
[----:B------:R1:W-:Y:S08]  /*7810*/  @P2 LDGSTS.E.BYPASS.LTC128B.128 [R94+0x2100], [R10.64], !P6 ;  /* 0x021000000a5e2fae */ /* 0x0003f0000f101d4a */
[----:B------:R3:W-:Y:S08]  /*7820*/  @P1 LDGSTS.E.BYPASS.LTC128B.128 [R94+0x2900], [R6.64], !P6 ;  /* 0x02900000065e1fae */ /* 0x0007f0000f101d4a */
[----:B------:R1:W-:Y:S08]  /*7830*/  @P0 LDGSTS.E.BYPASS.LTC128B.128 [R94+0x3100], [R4.64], !P6 ;  /* 0x03100000045e0fae */ /* 0x0003f0000f101d4a */
[----:B------:R-:W0:Y:S01]  /*7840*/  LDGDEPBAR ;  /* 0x00000000000079af */ /* 0x000e220000000000 */
[----:B---3--:R-:W-:Y:S02]  /*7850*/  IMNMX R7, R2, 0x70, PT ;  /* 0x0000007002077817 */ /* 0x008fe40003800200 */
[----:B------:R-:W-:Y:S02]  /*7860*/  IADD3 R6, P0, R162, R20, RZ ;  /* 0x00000014a2067210 */ /* 0x000fe40007f1e0ff */
[----:B------:R-:W-:Y:S02]  /*7870*/  ISETP.GE.AND P1, PT, R101, R7, PT ;  /* 0x000000076500720c */ /* 0x000fe40003f26270 */
[----:B--2---:R-:W-:Y:S01]  /*7880*/  IADD3.X R16, R23, R161, RZ, P0, !PT ;  /* 0x000000a117107210 */ /* 0x004fe200007fe4ff */
[----:B------:R-:W-:Y:S04]  /*7890*/  DEPBAR.LE SB0, 0x0 ;  /* 0x000080000000791a */ /* 0x000fe80000000000 */
[----:B------:R-:W-:Y:S06]  /*78a0*/  BAR.SYNC.DEFER_BLOCKING 0x0 ;  /* 0x0000000000007b1d */ /* 0x000fec0000010000 */
[----:B------:R-:W-:-:S05]  /*78b0*/  @P1 BRA `(.L_x_91) ;  /* 0x000000e000001947 */ /* 0x000fca0003800000 */
[----:B-1----:R-:W-:Y:S01]  /*78c0*/  ISETP.GE.AND P1, PT, R26, c[0x0][0x1d4], PT ;  /* 0x000075001a007a0c */ /* 0x002fe20003f26270 */
[----:B------:R-:W-:Y:S01]  /*78d0*/  IMAD R2, R16, c[0x0][0x208], RZ ;  /* 0x0000820010027a24 */ /* 0x000fe200078e02ff */
[----:B------:R-:W-:Y:S01]  /*78e0*/  ISETP.GE.AND P0, PT, R117, c[0x0][0x1d4], PT ;  /* 0x0000750075007a0c */ /* 0x000fe20003f06270 */
[----:B------:R-:W-:Y:S01]  /*78f0*/  IMAD.MOV.U32 R4, RZ, RZ, R106 ;  /* 0x000000ffff047224 */ /* 0x000fe200078e006a */
[----:B------:R-:W-:Y:S01]  /*7900*/  MOV R5, R116 ;  /* 0x0000007400057202 */ /* 0x000fe20000000f00 */
[C---:B------:R-:W-:Y:S04]  /*7910*/  IMAD R2, R6.reuse, c[0x0][0x20c], R2 ;  /* 0x0000830006027a24 */ /* 0x040fe800078e0202 */
[----:B------:R-:W-:Y:S04]  /*7920*/  IMAD.WIDE.U32 R4, R6, c[0x0][0x208], R4 ;  /* 0x0000820006047a25 */ /* 0x000fe800078e0004 */
[----:B------:R-:W1:Y:S01]  /*7930*/  @!P1 LDS.128 R12, [R97+0x100] ;  /* 0x00010000610c9984 */ /* 0x000e620000000c00 */
[----:B------:R-:W-:Y:S01]  /*7940*/  IMAD.IADD R3, R5, 0x1, R2 ;  /* 0x0000000105037824 */ /* 0x000fe200078e0202 */
[C---:B------:R-:W-:Y:S02]  /*7950*/  LEA R2, P2, R4.reuse, c[0x0][0x1f8], 0x1 ;  /* 0x00007e0004027a11 */ /* 0x040fe400078408ff */
[----:B------:R-:W2:Y:S02]  /*7960*/  @!P0 LDS.128 R8, [R96+0x100] ;  /* 0x0001000060088984 */ /* 0x000ea40000000c00 */
[----:B------:R-:W-:Y:S05]  /*7970*/  LEA.HI.X R3, R4, c[0x0][0x1fc], R3, 0x1, P2 ;  /* 0x00007f0004037a11 */ /* 0x000fea00010f0c03 */
[----:B-1----:R1:W-:Y:S04]  /*7980*/  @!P1 STG.E.128 [R2.64], R12 ;  /* 0x0000000c02009986 */ /* 0x0023e8000c101d0a */
[----:B--2---:R1:W-:Y:S02]  /*7990*/  @!P0 STG.E.128 [R2.64+0x40], R8 ;  /* 0x0000400802008986 */ /* 0x0043e4000c101d0a */
.L_x_91:
[----:B-1----:R-:W-:Y:S05]  /*79a0*/  BSYNC B0 ;  /* 0x0000000000007941 */ /* 0x002fea0003800000 */
.L_x_90:
[----:B------:R-:W-:Y:S01]  /*79b0*/  ISETP.GE.AND P0, PT, R170, R7, PT ;  /* 0x00000007aa00720c */ /* 0x000fe20003f06270 */
[----:B------:R-:W-:Y:S01]  /*79c0*/  @!UPT UIADD3 URZ, URZ, URZ, URZ ;  /* 0x0000003f3f3ff290 */ /* 0x000fe2000fffe03f */
[----:B------:R-:W-:Y:S11]  /*79d0*/  BSSY B0, `(.L_x_92) ;  /* 0x0000012000007945 */ /* 0x000ff60003800000 */
[----:B------:R-:W-:-:S05]  /*79e0*/  @P0 BRA `(.L_x_93) ;  /* 0x0000010000000947 */ /* 0x000fca0003800000 */
[----:B------:R-:W-:Y:S01]  /*79f0*/  ISETP.GE.AND P1, PT, R26, c[0x0][0x1d4], PT ;  /* 0x000075001a007a0c */ /* 0x000fe20003f26270 */
[----:B------:R-:W-:Y:S01]  /*7a00*/  IMAD.MOV.U32 R4, RZ, RZ, R106 ;  /* 0x000000ffff047224 */ /* 0x000fe200078e006a */
[----:B------:R-:W-:Y:S02]  /*7a10*/  ISETP.GE.AND P0, PT, R117, c[0x0][0x1d4], PT ;  /* 0x0000750075007a0c */ /* 0x000fe40003f06270 */
[----:B------:R-:W-:Y:S02]  /*7a20*/  IADD3 R2, P2, R6, 0x20, RZ ;  /* 0x0000002006027810 */ /* 0x000fe40007f5e0ff */
[----:B------:R-:W-:Y:S03]  /*7a30*/  MOV R5, R116 ;  /* 0x0000007400057202 */ /* 0x000fe60000000f00 */
[----:B------:R-:W-:Y:S02]  /*7a40*/  IMAD.X R3, RZ, RZ, R16, P2 ;  /* 0x000000ffff037224 */ /* 0x000fe400010e0610 */
[C---:B------:R-:W-:Y:S02]  /*7a50*/  IMAD.WIDE.U32 R4, R2.reuse, c[0x0][0x208], R4 ;  /* 0x0000820002047a25 */ /* 0x040fe400078e0004 */
[----:B------:R-:W1:Y:S02]  /*7a60*/  @!P1 LDS.128 R12, [R97+0x1100] ;  /* 0x00110000610c9984 */ /* 0x000e640000000c00 */
[----:B------:R-:W-:Y:S02]  /*7a70*/  IMAD R3, R3, c[0x0][0x208], RZ ;  /* 0x0000820003037a24 */ /* 0x000fe400078e02ff */
[----:B------:R-:W2:Y:S02]  /*7a80*/  @!P0 LDS.128 R8, [R96+0x1100] ;  /* 0x0011000060088984 */ /* 0x000ea40000000c00 */
[----:B------:R-:W-:Y:S01]  /*7a90*/  IMAD R3, R2, c[0x0][0x20c], R3 ;  /* 0x0000830002037a24 */ /* 0x000fe200078e0203 */
[C---:B------:R-:W-:Y:S03]  /*7aa0*/  LEA R2, P2, R4.reuse, c[0x0][0x1f8], 0x1 ;  /* 0x00007e0004027a11 */ /* 0x040fe600078408ff */
[----:B------:R-:W-:Y:S05]  /*7ab0*/  IMAD.IADD R3, R5, 0x1, R3 ;  /* 0x0000000105037824 */ /* 0x000fea00078e0203 */
[----:B------:R-:W-:Y:S05]  /*7ac0*/  LEA.HI.X R3, R4, c[0x0][0x1fc], R3, 0x1, P2 ;  /* 0x00007f0004037a11 */ /* 0x000fea00010f0c03 */
[----:B-1----:R1:W-:Y:S04]  /*7ad0*/  @!P1 STG.E.128 [R2.64], R12 ;  /* 0x0000000c02009986 */ /* 0x0023e8000c101d0a */
[----:B--2---:R1:W-:Y:S02]  /*7ae0*/  @!P0 STG.E.128 [R2.64+0x40], R8 ;  /* 0x0000400802008986 */ /* 0x0043e4000c101d0a */
.L_x_93:
[----:B------:R-:W-:Y:S05]  /*7af0*/  BSYNC B0 ;  /* 0x0000000000007941 */ /* 0x000fea0003800000 */
.L_x_92:
[----:B------:R-:W-:Y:S01]  /*7b00*/  ISETP.GE.AND P0, PT, R169, R7, PT ;  /* 0x00000007a900720c */ /* 0x000fe20003f06270 */
[----:B------:R-:W-:Y:S01]  /*7b10*/  @!UPT UIADD3 URZ, URZ, URZ, URZ ;  /* 0x0000003f3f3ff290 */ /* 0x000fe2000fffe03f */
[----:B------:R-:W-:Y:S11]  /*7b20*/  BSSY B0, `(.L_x_94) ;  /* 0x0000012000007945 */ /* 0x000ff60003800000 */
[----:B------:R-:W-:-:S05]  /*7b30*/  @P0 BRA `(.L_x_95) ;  /* 0x0000010000000947 */ /* 0x000fca0003800000 */
[----:B------:R-:W-:Y:S01]  /*7b40*/  ISETP.GE.AND P1, PT, R26, c[0x0][0x1d4], PT ;  /* 0x000075001a007a0c */ /* 0x000fe20003f26270 */
[----:B------:R-:W-:Y:S01]  /*7b50*/  IMAD.MOV.U32 R4, RZ, RZ, R106 ;  /* 0x000000ffff047224 */ /* 0x000fe200078e006a */
[----:B------:R-:W-:Y:S02]  /*7b60*/  ISETP.GE.AND P0, PT, R117, c[0x0][0x1d4], PT ;  /* 0x0000750075007a0c */ /* 0x000fe40003f06270 */
[----:B-1----:R-:W-:Y:S02]  /*7b70*/  IADD3 R2, P2, R6, 0x40, RZ ;  /* 0x0000004006027810 */ /* 0x002fe40007f5e0ff */
        /* <DEDUP_REMOVED lines=12> */
.L_x_95:
[----:B------:R-:W-:Y:S05]  /*7c40*/  BSYNC B0 ;  /* 0x0000000000007941 */ /* 0x000fea0003800000 */
.L_x_94:
        /* <DEDUP_REMOVED lines=20> */
.L_x_97:
[----:B------:R-:W-:Y:S05]  /*7d90*/  BSYNC B0 ;  /* 0x0000000000007941 */ /* 0x000fea0003800000 */
.L_x_96:
[C---:B------:R-:W-:Y:S02]  /*7da0*/  ISETP.GT.AND P0, PT, R39.reuse, R164, PT ;  /* 0x000000a42700720c */ /* 0x040fe40003f04270 */
[----:B------:R-:W-:Y:S11]  /*7db0*/  IADD3 R39, R39, -0x1, RZ ;  /* 0xffffffff27277810 */ /* 0x000ff60007ffe0ff */
[----:B------:R-:W-:Y:S01]  /*7dc0*/  @P0 SHF.R.S32.HI R5, RZ, 0x1f, R39 ;  /* 0x0000001fff050819 */ /* 0x000fe20000011427 */
[----:B------:R-:W-:Y:S02]  /*7dd0*/  @P0 IMAD R4, R209, R39, RZ ;  /* 0x00000027d1040224 */ /* 0x000fe400078e02ff */
[----:B-1----:R-:W-:Y:S02]  /*7de0*/  @P0 IMAD.MOV.U32 R2, RZ, RZ, R138 ;  /* 0x000000ffff020224 */ /* 0x002fe400078e008a */
[----:B------:R-:W-:Y:S02]  /*7df0*/  @P0 IMAD.MOV.U32 R3, RZ, RZ, R135 ;  /* 0x000000ffff030224 */ /* 0x000fe400078e0087 */
[-C--:B------:R-:W-:Y:S02]  /*7e00*/  @P0 IMAD R4, R5, R178.reuse, R4 ;  /* 0x000000b205040224 */ /* 0x080fe400078e0204 */
[----:B------:R-:W-:Y:S04]  /*7e10*/  @P0 IMAD.WIDE.U32 R2, R39, R178, R2 ;  /* 0x000000b227020225 */ /* 0x000fe800078e0002 */
[----:B------:R-:W-:Y:S01]  /*7e20*/  @P0 IMAD.IADD R4, R3, 0x1, R4 ;  /* 0x0000000103040824 */ /* 0x000fe200078e0204 */
[C---:B------:R-:W-:Y:S04]  /*7e30*/  @P0 LEA R10, P1, R2.reuse, c[0x0][0x220], 0x1 ;  /* 0x00008800020a0a11 */ /* 0x040fe800078208ff */
[----:B------:R-:W-:Y:S02]  /*7e40*/  @P0 LEA.HI.X R11, R2, c[0x0][0x224], R4, 0x1, P1 ;  /* 0x00008900020b0a11 */ /* 0x000fe400008f0c04 */
[-C--:B------:R-:W-:Y:S03]  /*7e50*/  @P0 IADD3 R12, P2, R10, R171.reuse, RZ ;  /* 0x000000ab0a0c0210 */ /* 0x080fe60007f5e0ff */
[----:B------:R-:W-:Y:S01]  /*7e60*/  @!PT LDS RZ, [RZ] ;  /* 0x00000000fffff984 */ /* 0x000fe20000000800 */
[----:B------:R-:W-:Y:S01]  /*7e70*/  @!PT LDS RZ, [RZ] ;  /* 0x00000000fffff984 */ /* 0x000fe20000000800 */
[----:B------:R-:W-:Y:S01]  /*7e80*/  @!PT LDS RZ, [RZ] ;  /* 0x00000000fffff984 */ /* 0x000fe20000000800 */
[----:B------:R1:W-:Y:S01]  /*7e90*/  @P0 LDGSTS.E.BYPASS.LTC128B.128 [R94+0x3900], [R10.64], !P6 ;  /* 0x039000000a5e0fae */ /* 0x0003e2000f101d4a */
[-C--:B------:R-:W-:Y:S01]  /*7ea0*/  @P0 IADD3 R8, P1, R12, R171.reuse, RZ ;  /* 0x000000ab0c080210 */ /* 0x080fe20007f3e0ff */
[--C-:B------:R-:W-:Y:S03]  /*7eb0*/  @P0 IMAD.X R13, R11, 0x1, R166.reuse, P2 ;  /* 0x000000010b0d0824 */ /* 0x100fe600010e06a6 */
[-C--:B------:R-:W-:Y:S02]  /*7ec0*/  @P0 IADD3 R6, P2, R8, R171.reuse, RZ ;  /* 0x000000ab08060210 */ /* 0x080fe40007f5e0ff */
[----:B------:R2:W-:Y:S01]  /*7ed0*/  @P0 LDGSTS.E.BYPASS.LTC128B.128 [R94+0x4100], [R12.64], !P6 ;  /* 0x041000000c5e0fae */ /* 0x0005e2000f101d4a */
[-C--:B------:R-:W-:Y:S02]  /*7ee0*/  @P0 IADD3.X R9, R13, R166.reuse, RZ, P1, !PT ;  /* 0x000000a60d090210 */ /* 0x080fe40000ffe4ff */
[-C--:B------:R-:W-:Y:S03]  /*7ef0*/  @P0 IADD3 R4, P1, R6, R171.reuse, RZ ;  /* 0x000000ab06040210 */ /* 0x080fe60007f3e0ff */
[----:B------:R2:W-:Y:S01]  /*7f00*/  @P0 LDGSTS.E.BYPASS.LTC128B.128 [R94+0x4900], [R8.64], !P6 ;  /* 0x04900000085e0fae */ /* 0x0005e2000f101d4a */
[--C-:B------:R-:W-:Y:S01]  /*7f10*/  @P0 IMAD.X R7, R9, 0x1, R166.reuse, P2 ;  /* 0x0000000109070824 */ /* 0x100fe200010e06a6 */
[-C--:B------:R-:W-:Y:S03]  /*7f20*/  @P0 IADD3 R2, P2, R4, R171.reuse, RZ ;  /* 0x000000ab04020210 */ /* 0x080fe60007f5e0ff */
[--C-:B------:R-:W-:Y:S01]  /*7f30*/  @P0 IMAD.X R5, R7, 0x1, R166.reuse, P1 ;  /* 0x0000000107050824 */ /* 0x100fe200008e06a6 */
[----:B------:R2:W-:Y:S04]  /*7f40*/  @P0 LDGSTS.E.BYPASS.LTC128B.128 [R94+0x5100], [R6.64], !P6 ;  /* 0x05100000065e0fae */ /* 0x0005e8000f101d4a */
[----:B------:R2:W-:Y:S01]  /*7f50*/  @P0 LDGSTS.E.BYPASS.LTC128B.128 [R94+0x5900], [R4.64], !P6 ;  /* 0x05900000045e0fae */ /* 0x0005e2000f101d4a */
[----:B------:R-:W-:Y:S02]  /*7f60*/  @P0 IADD3.X R3, R5, R166, RZ, P2, !PT ;  /* 0x000000a605030210 */ /* 0x000fe400017fe4ff */
[----:B-1----:R-:W-:Y:S03]  /*7f70*/  @P0 IADD3 R10, P1, R2, R171, RZ ;  /* 0x000000ab020a0210 */ /* 0x002fe60007f3e0ff */
[----:B------:R2:W-:Y:S02]  /*7f80*/  @P0 LDGSTS.E.BYPASS.LTC128B.128 [R94+0x6100], [R2.64], !P6 ;  /* 0x06100000025e0fae */ /* 0x0005e4000f101d4a */
[----:B------:R-:W-:Y:S05]  /*7f90*/  @P0 IMAD.X R11, R3, 0x1, R166, P1 ;  /* 0x00000001030b0824 */ /* 0x000fea00008e06a6 */
[----:B------:R2:W-:Y:S04]  /*7fa0*/  @P0 LDGSTS.E.BYPASS.LTC128B.128 [R94+0x6900], [R10.64], !P6 ;  /* 0x069000000a5e0fae */ /* 0x0005e8000f101d4a */
[----:B------:R-:W0:Y:S01]  /*7fb0*/  LDGDEPBAR ;  /* 0x00000000000079af */ /* 0x000e220000000000 */
[----:B------:R-:W-:-:S05]  /*7fc0*/  @P0 BRA `(.L_x_98) ;  /* 0xffff9ee000000947 */ /* 0x000fca000383ffff */
[----:B------:R-:W-:Y:S06]  /*7fd0*/  BAR.SYNC.DEFER_BLOCKING 0x0 ;  /* 0x0000000000007b1d */ /* 0x000fec0000010000 */
.L_x_51:
[----:B-1----:R-:W-:Y:S01]  /*7fe0*/  ISETP.GE.AND P0, PT, R208, 0x1, PT ;  /* 0x00000001d000780c */ /* 0x002fe20003f06270 */
[----:B--2---:R-:W-:Y:S01]  /*7ff0*/  IMAD.IADD R13, R190, 0x1, R187 ;  /* 0x00000001be0d7824 */ /* 0x004fe200078e02bb */
[----:B------:R-:W-:Y:S01]  /*8000*/  PLOP3.LUT P4, PT, PT, PT, PT, 0x80, 0x0 ;  /* 0x000000000000781c */ /* 0x000fe20003f8f070 */
[----:B------:R-:W-:Y:S01]  /*8010*/  CS2R R178, SRZ ;  /* 0x0000000000b27805 */ /* 0x000fe2000001ff00 */
[----:B------:R-:W-:Y:S01]  /*8020*/  CS2R R176, SRZ ;  /* 0x0000000000b07805 */ /* 0x000fe2000001ff00 */
[----:B------:R-:W-:Y:S01]  /*8030*/  CS2R R182, SRZ ;  /* 0x0000000000b67805 */ /* 0x000fe2000001ff00 */
[----:B------:R-:W-:Y:S01]  /*8040*/  MOV R12, RZ ;  /* 0x000000ff000c7202 */ /* 0x000fe20000000f00 */
[----:B------:R-:W-:Y:S01]  /*8050*/  IMAD.MOV.U32 R180, RZ, RZ, RZ ;  /* 0x000000ffffb47224 */ /* 0x000fe200078e00ff */
[----:B------:R-:W-:Y:S01]  /*8060*/  CS2R R14, SRZ ;  /* 0x00000000000e7805 */ /* 0x000fe2000001ff00 */
[----:B------:R-:W-:Y:S01]  /*8070*/  MOV R174, RZ ;  /* 0x000000ff00ae7202 */ /* 0x000fe20000000f00 */
[----:B------:R-:W-:Y:S01]  /*8080*/  CS2R R172, SRZ ;  /* 0x0000000000ac7805 */ /* 0x000fe2000001ff00 */
[----:B------:R-:W-:Y:S01]  /*8090*/  CS2R R16, SRZ ;  /* 0x0000000000107805 */ /* 0x000fe2000001ff00 */
[----:B------:R-:W-:Y:S01]  /*80a0*/  IMAD.MOV.U32 R170, RZ, RZ, RZ ;  /* 0x000000ffffaa7224 */ /* 0x000fe200078e00ff */
[----:B------:R-:W-:Y:S01]  /*80b0*/  MOV R168, RZ ;  /* 0x000000ff00a87202 */ /* 0x000fe20000000f00 */
[----:B------:R-:W-:Y:S01]  /*80c0*/  CS2R R20, SRZ ;  /* 0x0000000000147805 */ /* 0x000fe2000001ff00 */
[----:B------:R-:W-:Y:S01]  /*80d0*/  IMAD.MOV.U32 R162, RZ, RZ, RZ ;  /* 0x000000ffffa27224 */ /* 0x000fe200078e00ff */
[----:B------:R-:W-:Y:S01]  /*80e0*/  CS2R R18, SRZ ;  /* 0x0000000000127805 */ /* 0x000fe2000001ff00 */
[----:B------:R-:W-:Y:S01]  /*80f0*/  MOV R160, RZ ;  /* 0x000000ff00a07202 */ /* 0x000fe20000000f00 */
[----:B------:R-:W-:Y:S01]  /*8100*/  IMAD.MOV.U32 R166, RZ, RZ, RZ ;  /* 0x000000ffffa67224 */ /* 0x000fe200078e00ff */
[----:B------:R-:W-:Y:S01]  /*8110*/  MOV R164, RZ ;  /* 0x000000ff00a47202 */ /* 0x000fe20000000f00 */
[----:B------:R-:W-:Y:S01]  /*8120*/  CS2R R158, SRZ ;  /* 0x00000000009e7805 */ /* 0x000fe2000001ff00 */
[----:B------:R-:W-:Y:S01]  /*8130*/  IMAD.MOV.U32 R156, RZ, RZ, RZ ;  /* 0x000000ffff9c7224 */ /* 0x000fe200078e00ff */
[----:B------:R-:W-:Y:S01]  /*8140*/  CS2R R22, SRZ ;  /* 0x0000000000167805 */ /* 0x000fe2000001ff00 */
[----:B------:R-:W-:Y:S01]  /*8150*/  MOV R154, RZ ;  /* 0x000000ff009a7202 */ /* 0x000fe20000000f00 */
[----:B------:R-:W-:Y:S01]  /*8160*/  IMAD.MOV.U32 R152, RZ, RZ, RZ ;  /* 0x000000ffff987224 */ /* 0x000fe200078e00ff */
[----:B------:R-:W-:Y:S01]  /*8170*/  CS2R R146, SRZ ;  /* 0x0000000000927805 */ /* 0x000fe2000001ff00 */
[----:B------:R-:W-:Y:S01]  /*8180*/  CS2R R30, SRZ ;  /* 0x00000000001e7805 */ /* 0x000fe2000001ff00 */
[----:B------:R-:W-:Y:S01]  /*8190*/  MOV R144, RZ ;  /* 0x000000ff00907202 */ /* 0x000fe20000000f00 */
[----:B------:R-:W-:Y:S01]  /*81a0*/  CS2R R24, SRZ ;  /* 0x0000000000187805 */ /* 0x000fe2000001ff00 */
[----:B------:R-:W-:Y:S01]  /*81b0*/  IMAD.MOV.U32 R150, RZ, RZ, RZ ;  /* 0x000000ffff967224 */ /* 0x000fe200078e00ff */
[----:B------:R-:W-:Y:S01]  /*81c0*/  CS2R R148, SRZ ;  /* 0x0000000000947805 */ /* 0x000fe2000001ff00 */
[----:B------:R-:W-:Y:S01]  /*81d0*/  CS2R R142, SRZ ;  /* 0x00000000008e7805 */ /* 0x000fe2000001ff00 */
[----:B------:R-:W-:Y:S01]  /*81e0*/  MOV R140, RZ ;  /* 0x000000ff008c7202 */ /* 0x000fe20000000f00 */
[----:B------:R-:W-:Y:S01]  /*81f0*/  IMAD.MOV.U32 R27, RZ, RZ, RZ ;  /* 0x000000ffff1b7224 */ /* 0x000fe200078e00ff */
[----:B------:R-:W-:Y:S01]  /*8200*/  MOV R138, RZ ;  /* 0x000000ff008a7202 */ /* 0x000fe20000000f00 */
[----:B------:R-:W-:Y:S01]  /*8210*/  CS2R R28, SRZ ;  /* 0x00000000001c7805 */ /* 0x000fe2000001ff00 */
[----:B------:R-:W-:Y:S01]  /*8220*/  IMAD.MOV.U32 R136, RZ, RZ, RZ ;  /* 0x000000ffff887224 */ /* 0x000fe200078e00ff */
[----:B------:R-:W-:Y:S01]  /*8230*/  CS2R R130, SRZ ;  /* 0x0000000000827805 */ /* 0x000fe2000001ff00 */
[----:B------:R-:W-:Y:S01]  /*8240*/  CS2R R32, SRZ ;  /* 0x0000000000207805 */ /* 0x000fe2000001ff00 */
[----:B------:R-:W-:Y:S01]  /*8250*/  MOV R128, RZ ;  /* 0x000000ff00807202 */ /* 0x000fe20000000f00 */
[----:B------:R-:W-:Y:S01]  /*8260*/  IMAD.MOV.U32 R134, RZ, RZ, RZ ;  /* 0x000000ffff867224 */ /* 0x000fe200078e00ff */
[----:B------:R-:W-:Y:S01]  /*8270*/  CS2R R132, SRZ ;  /* 0x0000000000847805 */ /* 0x000fe2000001ff00 */
[----:B------:R-:W-:Y:S01]  /*8280*/  CS2R R122, SRZ ;  /* 0x00000000007a7805 */ /* 0x000fe2000001ff00 */
[----:B------:R-:W-:Y:S01]  /*8290*/  MOV R120, RZ ;  /* 0x000000ff00787202 */ /* 0x000fe20000000f00 */
[----:B------:R-:W-:Y:S01]  /*82a0*/  IMAD.MOV.U32 R126, RZ, RZ, RZ ;  /* 0x000000ffff7e7224 */ /* 0x000fe200078e00ff */
[----:B------:R-:W-:Y:S01]  /*82b0*/  CS2R R124, SRZ ;  /* 0x00000000007c7805 */ /* 0x000fe2000001ff00 */
[----:B------:R-:W-:Y:S01]  /*82c0*/  CS2R R38, SRZ ;  /* 0x0000000000267805 */ /* 0x000fe2000001ff00 */
[----:B------:R-:W-:Y:S01]  /*82d0*/  CS2R R36, SRZ ;  /* 0x0000000000247805 */ /* 0x000fe2000001ff00 */
[----:B------:R-:W-:Y:S05]  /*82e0*/  @!P0 BRA `(.L_x_99) ;  /* 0x00010ab000008947 */ /* 0x000fea0003800000 */
[----:B------:R-:W2:Y:S01]  /*82f0*/  LDL R34, [R1+0x28] ;  /* 0x0000280001227983 */ /* 0x000ea20000100800 */
[----:B------:R-:W-:-:S03]  /*8300*/  ISETP.NE.U32.AND P0, PT, RZ, c[0x0][0x340], PT ;  /* 0x0000d000ff007a0c */ /* 0x000fc60003f05070 */
[----:B------:R-:W3:Y:S01]  /*8310*/  LDL R198, [R1] ;  /* 0x0000000001c67983 */ /* 0x000ee20000100800 */
[----:B------:R-:W-:Y:S02]  /*8320*/  ISETP.NE.AND.EX P1, PT, RZ, c[0x0][0x344], PT, P0 ;  /* 0x0000d100ff007a0c */ /* 0x000fe40003f25300 */
[----:B------:R-:W-:Y:S01]  /*8330*/  SHF.R.S32.HI R0, RZ, 0x1f, R184 ;  /* 0x0000001fff007819 */ /* 0x000fe200000114b8 */
[----:B------:R-:W1:Y:S01]  /*8340*/  S2R R26, SR_CTAID.Y ;  /* 0x00000000001a7919 */ /* 0x000e620000002600 */
[----:B------:R-:W-:Y:S01]  /*8350*/  SHF.R.S32.HI R25, RZ, 0x1f, R216 ;  /* 0x0000001fff197819 */ /* 0x000fe200000114d8 */
[----:B------:R-:W-:Y:S01]  /*8360*/  IMAD.MOV.U32 R5, RZ, RZ, c[0x0][0x2c4] ;  /* 0x0000b100ff057624 */ /* 0x000fe200078e00ff */
[----:B------:R-:W-:-:S07]  /*8370*/  P2R R24, PR, RZ, 0x2 ;  /* 0x00000002ff187803 */ /* 0x000fce0000000000 */
[----:B------:R-:W-:Y:S02]  /*8380*/  @P1 IMAD.MOV.U32 R2, RZ, RZ, 0x4 ;  /* 0x00000004ff021424 */ /* 0x000fe400078e00ff */
[----:B------:R-:W-:Y:S01]  /*8390*/  IMAD R0, R0, c[0x0][0x178], RZ ;  /* 0x00005e0000007a24 */ /* 0x000fe200078e02ff */
[----:B------:R-:W-:-:S03]  /*83a0*/  LEA.HI R4, R25, R216, RZ, 0x3 ;  /* 0x000000d819047211 */ /* 0x000fc600078f18ff */
[----:B------:R-:W-:Y:S01]  /*83b0*/  IMAD R0, R184, c[0x0][0x17c], R0 ;  /* 0x00005f00b8007a24 */ /* 0x000fe200078e0200 */
[----:B------:R-:W-:Y:S02]  /*83c0*/  SHF.R.S32.HI R49, RZ, 0x3, R4 ;  /* 0x00000003ff317819 */ /* 0x000fe40000011404 */
[----:B------:R-:W-:-:S04]  /*83d0*/  ISETP.NE.U32.AND P0, PT, RZ, c[0x0][0x348], PT ;  /* 0x0000d200ff007a0c */ /* 0x000fc80003f05070 */
[----:B------:R-:W-:Y:S01]  /*83e0*/  ISETP.NE.AND.EX P0, PT, RZ, c[0x0][0x34c], PT, P0 ;  /* 0x0000d300ff007a0c */ /* 0x000fe20003f05300 */
[----:B------:R-:W-:Y:S02]  /*83f0*/  IMAD R19, R214, 0x80, R49 ;  /* 0x00000080d6137824 */ /* 0x000fe400078e0231 */
[----:B------:R-:W-:-:S03]  /*8400*/  IMAD R23, R191, c[0x0][0x2c4], RZ ;  /* 0x0000b100bf177a24 */ /* 0x000fc600078e02ff */
[C---:B------:R-:W-:Y:S02]  /*8410*/  IADD3 R10, R19.reuse, 0x10, RZ ;  /* 0x00000010130a7810 */ /* 0x040fe40007ffe0ff */
[----:B------:R-:W-:Y:S02]  /*8420*/  ISETP.GE.AND P2, PT, R19, R23, PT ;  /* 0x000000171300720c */ /* 0x000fe40003f46270 */
[----:B------:R-:W-:Y:S02]  /*8430*/  LEA.HI R8, R25, R216, RZ, 0x6 ;  /* 0x000000d819087211 */ /* 0x000fe400078f30ff */
[----:B------:R-:W-:Y:S01]  /*8440*/  IADD3 R11, R19, 0x20, RZ ;  /* 0x00000020130b7810 */ /* 0x000fe20007ffe0ff */
[----:B--2---:R-:W-:-:S05]  /*8450*/  @P1 IMAD.WIDE R2, R34, R2, c[0x0][0x340] ;  /* 0x0000d00022021625 */ /* 0x004fca00078e0202 */
[----:B------:R2:W4:Y:S01]  /*8460*/  @P1 LDG.E R22, [R2.64] ;  /* 0x0000000a02161981 */ /* 0x000522000c1e1900 */
[----:B------:R-:W-:Y:S01]  /*8470*/  ISETP.NE.AND P1, PT, R5, 0x1, PT ;  /* 0x000000010500780c */ /* 0x000fe20003f25270 */
[----:B------:R-:W-:Y:S01]  /*8480*/  IMAD.MOV.U32 R193, RZ, RZ, c[0x0][0x1e0] ;  /* 0x00007800ffc17624 */ /* 0x000fe200078e00ff */
[----:B------:R-:W-:Y:S02]  /*8490*/  SHF.R.S32.HI R21, RZ, 0x1f, R34 ;  /* 0x0000001fff157819 */ /* 0x000fe40000011422 */
[----:B------:R-:W-:Y:S02]  /*84a0*/  IADD3 R18, P6, R49, R13, RZ ;  /* 0x0000000d31127210 */ /* 0x000fe40007fde0ff */
[----:B------:R-:W-:Y:S02]  /*84b0*/  SEL R6, R21, RZ, !P0 ;  /* 0x000000ff15067207 */ /* 0x000fe40004000000 */
[----:B---3--:R-:W-:Y:S02]  /*84c0*/  IADD3 R50, R198, -0x1, RZ ;  /* 0xffffffffc6327810 */ /* 0x008fe40007ffe0ff */
[----:B------:R-:W-:Y:S01]  /*84d0*/  LEA.HI R54, R25, R216, RZ, 0x4 ;  /* 0x000000d819367211 */ /* 0x000fe200078f20ff */
[----:B------:R-:W-:Y:S01]  /*84e0*/  IMAD R6, R6, c[0x0][0x1c0], RZ ;  /* 0x0000700006067a24 */ /* 0x000fe200078e02ff */
[----:B------:R-:W-:-:S02]  /*84f0*/  SHF.R.S32.HI R53, RZ, 0x1f, R50 ;  /* 0x0000001fff357819 */ /* 0x000fc40000011432 */
[----:B------:R-:W-:-:S04]  /*8500*/  LEA.HI R190, R25, R216, RZ, 0x5 ;  /* 0x000000d819be7211 */ /* 0x000fc800078f28ff */
[----:B------:R-:W-:Y:S01]  /*8510*/  SHF.R.S32.HI R55, RZ, 0x5, R190 ;  /* 0x00000005ff377819 */ /* 0x000fe200000114be */
[----:B--2---:R-:W-:-:S04]  /*8520*/  IMAD.WIDE.U32 R2, R184, c[0x0][0x178], RZ ;  /* 0x00005e00b8027a25 */ /* 0x004fc800078e00ff */
[----:B------:R-:W-:Y:S01]  /*8530*/  IMAD.IADD R3, R3, 0x1, R0 ;  /* 0x0000000103037824 */ /* 0x000fe200078e0200 */
[----:B------:R-:W-:Y:S02]  /*8540*/  LOP3.LUT R0, R4, 0xfffffff8, RZ, 0xc0, !PT ;  /* 0xfffffff804007812 */ /* 0x000fe400078ec0ff */
[----:B------:R-:W-:Y:S01]  /*8550*/  SEL R4, R34, RZ, !P0 ;  /* 0x000000ff22047207 */ /* 0x000fe20004000000 */
[----:B-1----:R-:W-:-:S04]  /*8560*/  IMAD.WIDE.U32 R2, R26, c[0x0][0x1b8], R2 ;  /* 0x00006e001a027a25 */ /* 0x002fc800078e0002 */
[----:B------:R-:W-:Y:S02]  /*8570*/  IMAD.IADD R56, R216, 0x1, -R0 ;  /* 0x00000001d8387824 */ /* 0x000fe400078e0a00 */
[----:B------:R-:W-:Y:S02]  /*8580*/  IMAD R0, R219, c[0x0][0x1b8], RZ ;  /* 0x00006e00db007a24 */ /* 0x000fe400078e02ff */
[----:B------:R-:W-:Y:S02]  /*8590*/  IMAD R5, R56, 0x10, R49 ;  /* 0x0000001038057824 */ /* 0x000fe400078e0231 */
[----:B------:R-:W-:Y:S02]  /*85a0*/  IMAD R0, R26, c[0x0][0x1bc], R0 ;  /* 0x00006f001a007a24 */ /* 0x000fe400078e0200 */
[----:B------:R-:W-:Y:S02]  /*85b0*/  IMAD R5, R214, 0x80, R5 ;  /* 0x00000080d6057824 */ /* 0x000fe400078e0205 */
[----:B------:R-:W-:-:S02]  /*85c0*/  IMAD.IADD R3, R3, 0x1, R0 ;  /* 0x0000000103037824 */ /* 0x000fc400078e0200 */
[----:B------:R-:W-:-:S04]  /*85d0*/  @P1 IMAD.HI.U32 R7, R5, c[0x0][0x2c8], RZ ;  /* 0x0000b20005071a27 */ /* 0x000fc800078e00ff */
[----:B------:R-:W-:Y:S01]  /*85e0*/  IMAD.MOV.U32 R0, RZ, RZ, R5 ;  /* 0x000000ffff007224 */ /* 0x000fe200078e0005 */
[----:B------:R-:W-:Y:S01]  /*85f0*/  @P1 SHF.R.U32.HI R0, RZ, c[0x0][0x2cc], R7 ;  /* 0x0000b300ff001a19 */ /* 0x000fe20000011607 */
[----:B------:R-:W-:Y:S01]  /*8600*/  IMAD R6, R4, c[0x0][0x1c4], R6 ;  /* 0x0000710004067a24 */ /* 0x000fe200078e0206 */
[----:B------:R-:W-:Y:S01]  /*8610*/  ISETP.GE.AND P1, PT, R10, R23, PT ;  /* 0x000000170a00720c */ /* 0x000fe20003f26270 */
[----:B------:R-:W-:Y:S01]  /*8620*/  IMAD.WIDE.U32 R2, R4, c[0x0][0x1c0], R2 ;  /* 0x0000700004027a25 */ /* 0x000fe200078e0002 */
[----:B------:R-:W-:-:S03]  /*8630*/  SHF.R.S32.HI R7, RZ, 0x1f, R0 ;  /* 0x0000001fff077819 */ /* 0x000fc60000011400 */
[----:B------:R-:W-:Y:S02]  /*8640*/  IMAD.MOV R4, RZ, RZ, -R0 ;  /* 0x000000ffff047224 */ /* 0x000fe400078e0a00 */
[----:B------:R-:W-:Y:S02]  /*8650*/  IMAD.IADD R3, R3, 0x1, R6 ;  /* 0x0000000103037824 */ /* 0x000fe400078e0206 */
[----:B------:R-:W-:Y:S02]  /*8660*/  IMAD R4, R4, c[0x0][0x2c4], R5 ;  /* 0x0000b10004047a24 */ /* 0x000fe400078e0205 */
[----:B------:R-:W-:Y:S02]  /*8670*/  IMAD R5, R7, c[0x0][0x1b0], RZ ;  /* 0x00006c0007057a24 */ /* 0x000fe400078e02ff */
[----:B------:R-:W-:-:S04]  /*8680*/  IMAD.WIDE.U32 R2, R0, c[0x0][0x1b0], R2 ;  /* 0x00006c0000027a25 */ /* 0x000fc800078e0002 */
[----:B------:R-:W-:Y:S01]  /*8690*/  IMAD R6, R0, c[0x0][0x1b4], R5 ;  /* 0x00006d0000067a24 */ /* 0x000fe200078e0205 */
[----:B------:R-:W-:Y:S01]  /*86a0*/  SHF.R.S32.HI R5, RZ, 0x1f, R4 ;  /* 0x0000001fff057819 */ /* 0x000fe20000011404 */
[----:B------:R-:W-:Y:S02]  /*86b0*/  IMAD.SHL.U32 R38, R56, 0x8, RZ ;  /* 0x0000000838267824 */ /* 0x000fe400078e00ff */
[----:B------:R-:W-:Y:S02]  /*86c0*/  IMAD.IADD R3, R3, 0x1, R6 ;  /* 0x0000000103037824 */ /* 0x000fe400078e0206 */
[----:B------:R-:W-:Y:S01]  /*86d0*/  IMAD R0, R5, c[0x0][0x1a8], RZ ;  /* 0x00006a0005007a24 */ /* 0x000fe200078e02ff */
[----:B------:R-:W-:Y:S01]  /*86e0*/  ISETP.GE.AND P4, PT, R38, c[0x0][0x198], PT ;  /* 0x0000660026007a0c */ /* 0x000fe20003f86270 */
[----:B------:R-:W-:Y:S01]  /*86f0*/  IMAD.WIDE.U32 R2, R4, c[0x0][0x1a8], R2 ;  /* 0x00006a0004027a25 */ /* 0x000fe200078e0002 */
[----:B------:R-:W-:-:S03]  /*8700*/  SHF.R.S32.HI R39, RZ, 0x1f, R38 ;  /* 0x0000001fff277819 */ /* 0x000fc60000011426 */
[----:B------:R-:W-:Y:S01]  /*8710*/  IMAD R0, R4, c[0x0][0x1ac], R0 ;  /* 0x00006b0004007a24 */ /* 0x000fe200078e0200 */
[----:B------:R-:W-:-:S03]  /*8720*/  LEA R7, P0, R2, c[0x0][0x160], 0x1 ;  /* 0x0000580002077a11 */ /* 0x000fc600078008ff */
[----:B------:R-:W-:Y:S02]  /*8730*/  IMAD.IADD R6, R3, 0x1, R0 ;  /* 0x0000000103067824 */ /* 0x000fe400078e0200 */
[----:B------:R-:W1:Y:S01]  /*8740*/  SHFL.IDX PT, R4, R7, RZ, 0x181f ;  /* 0x00181fff07047589 */ /* 0x000e6200000e0000 */
[----:B------:R-:W-:Y:S02]  /*8750*/  IMAD.SHL.U32 R0, R49, 0x40, RZ ;  /* 0x0000004031007824 */ /* 0x000fe400078e00ff */
[----:B------:R-:W-:Y:S01]  /*8760*/  LEA.HI.X R6, R2, c[0x0][0x164], R6, 0x1, P0 ;  /* 0x0000590002067a11 */ /* 0x000fe200000f0c06 */
[----:B------:R-:W-:Y:S01]  /*8770*/  SHFL.IDX PT, R3, R7, 0x1, 0x181f ;  /* 0x00381f0007037f89 */ /* 0x000fe200000e0000 */
[----:B------:R-:W-:Y:S02]  /*8780*/  ISETP.GE.AND P0, PT, R11, R23, PT ;  /* 0x000000170b00720c */ /* 0x000fe40003f06270 */
[----:B------:R-:W-:Y:S01]  /*8790*/  LOP3.LUT R0, R0, 0x1c0, RZ, 0xc0, !PT ;  /* 0x000001c000007812 */ /* 0x000fe200078ec0ff */
[----:B------:R-:W2:Y:S01]  /*87a0*/  SHFL.IDX PT, R5, R6, RZ, 0x181f ;  /* 0x00181fff06057589 */ /* 0x000ea200000e0000 */
[----:B------:R-:W-:-:S02]  /*87b0*/  IADD3 R11, R19, 0x40, RZ ;  /* 0x00000040130b7810 */ /* 0x000fc40007ffe0ff */
[----:B------:R-:W-:Y:S01]  /*87c0*/  SHF.R.U32.HI R2, RZ, 0x3, R0 ;  /* 0x00000003ff027819 */ /* 0x000fe20000011600 */
[----:B------:R-:W3:Y:S01]  /*87d0*/  SHFL.IDX PT, R9, R6, 0x1, 0x181f ;  /* 0x00381f0006097f89 */ /* 0x000ee200000e0000 */
[----:B------:R-:W-:-:S03]  /*87e0*/  LOP3.LUT R0, R0, 0x38, R38, 0xf8, !PT ;  /* 0x0000003800007812 */ /* 0x000fc600078ef826 */
[----:B------:R-:W3:Y:S01]  /*87f0*/  SHFL.IDX PT, R10, R7, 0x2, 0x181f ;  /* 0x00581f00070a7f89 */ /* 0x000ee200000e0000 */
[----:B------:R-:W-:Y:S01]  /*8800*/  LOP3.LUT R2, R0, R2, RZ, 0x3c, !PT ;  /* 0x0000000200027212 */ /* 0x000fe200078e3cff */
[----:B------:R-:W-:Y:S01]  /*8810*/  IMAD.SHL.U32 R0, R8, 0x8, RZ ;  /* 0x0000000808007824 */ /* 0x000fe200078e00ff */
[----:B------:R-:W-:Y:S01]  /*8820*/  IADD3 R8, R19, 0x30, RZ ;  /* 0x0000003013087810 */ /* 0x000fe20007ffe0ff */
[----:B------:R-:W3:Y:S03]  /*8830*/  SHFL.IDX PT, R12, R6, 0x2, 0x181f ;  /* 0x00581f00060c7f89 */ /* 0x000ee600000e0000 */
[----:B------:R-:W-:Y:S01]  /*8840*/  LOP3.LUT R241, R2, 0xfffffe00, R0, 0xf8, !PT ;  /* 0xfffffe0002f17812 */ /* 0x000fe200078ef800 */
[----:B------:R-:W-:Y:S01]  /*8850*/  SHFL.IDX PT, R17, R6, 0x5, 0x181f ;  /* 0x00b81f0006117f89 */ /* 0x000fe200000e0000 */
[----:B-1----:R-:W-:Y:S02]  /*8860*/  @!P2 LEA R4, P5, R38, R4, 0x1 ;  /* 0x000000042604a211 */ /* 0x002fe400078a08ff */
[----:B------:R-:W-:Y:S01]  /*8870*/  ISETP.GE.AND P3, PT, R8, R23, PT ;  /* 0x000000170800720c */ /* 0x000fe20003f66270 */
[C---:B------:R-:W-:Y:S01]  /*8880*/  @!P2 IMAD.SHL.U32 R8, R241.reuse, 0x2, RZ ;  /* 0x00000002f108a824 */ /* 0x040fe200078e00ff */
[----:B------:R-:W-:Y:S01]  /*8890*/  SHFL.IDX PT, R16, R7, 0x6, 0x181f ;  /* 0x00d81f0007107f89 */ /* 0x000fe200000e0000 */
[----:B------:R-:W-:Y:S01]  /*88a0*/  @!P1 IMAD.SHL.U32 R0, R241, 0x2, RZ ;  /* 0x00000002f1009824 */ /* 0x000fe200078e00ff */
[----:B--2---:R-:W-:-:S02]  /*88b0*/  @!P2 LEA.HI.X R5, R38, R5, R39, 0x1, P5 ;  /* 0x000000052605a211 */ /* 0x004fc400028f0c27 */
[----:B------:R-:W-:Y:S01]  /*88c0*/  SHFL.IDX PT, R15, R6, 0x6, 0x181f ;  /* 0x00d81f00060f7f89 */ /* 0x000fe200000e0000 */
[----:B------:R-:W-:-:S03]  /*88d0*/  @!P1 LEA R2, P5, R38, R3, 0x1 ;  /* 0x0000000326029211 */ /* 0x000fc600078a08ff */
[----:B------:R1:W-:Y:S01]  /*88e0*/  @!P2 LDGSTS.E.BYPASS.LTC128B.128 [R8+0x7100], [R4.64], !P4 ;  /* 0x071000000408afae */ /* 0x0003e2000e101d4a */
[----:B---3--:R-:W-:Y:S02]  /*88f0*/  @!P1 LEA.HI.X R3, R38, R9, R39, 0x1, P5 ;  /* 0x0000000926039211 */ /* 0x008fe400028f0c27 */
[----:B------:R-:W-:Y:S01]  /*8900*/  ISETP.GE.AND P5, PT, R11, R23, PT ;  /* 0x000000170b00720c */ /* 0x000fe20003fa6270 */
[----:B------:R-:W2:Y:S04]  /*8910*/  SHFL.IDX PT, R9, R7, 0x3, 0x181f ;  /* 0x00781f0007097f89 */ /* 0x000ea800000e0000 */
[----:B------:R3:W-:Y:S04]  /*8920*/  @!P1 LDGSTS.E.BYPASS.LTC128B.128 [R0+0x7900], [R2.64], !P4 ;  /* 0x0790000002009fae */ /* 0x0007e8000e101d4a */
[----:B------:R-:W-:Y:S04]  /*8930*/  SHFL.IDX PT, R11, R7, 0x5, 0x181f ;  /* 0x00b81f00070b7f89 */ /* 0x000fe800000e0000 */
[----:B------:R-:W-:Y:S04]  /*8940*/  SHFL.IDX PT, R14, R6, 0x7, 0x181f ;  /* 0x00f81f00060e7f89 */ /* 0x000fe800000e0000 */
[----:B-1----:R-:W1:Y:S01]  /*8950*/  SHFL.IDX PT, R5, R6, 0x3, 0x181f ;  /* 0x00781f0006057f89 */ /* 0x002e6200000e0000 */
[----:B------:R-:W-:-:S02]  /*8960*/  IADD3 R8, R19, 0x50, RZ ;  /* 0x0000005013087810 */ /* 0x000fc40007ffe0ff */
[----:B------:R-:W-:Y:S02]  /*8970*/  IADD3 R4, R19, 0x60, RZ ;  /* 0x0000006013047810 */ /* 0x000fe40007ffe0ff */
[-C--:B------:R-:W-:Y:S02]  /*8980*/  ISETP.GE.AND P2, PT, R8, R23.reuse, PT ;  /* 0x000000170800720c */ /* 0x080fe40003f46270 */
[C---:B---3--:R-:W-:Y:S02]  /*8990*/  @!P0 LEA R2, P1, R38.reuse, R10, 0x1 ;  /* 0x0000000a26028211 */ /* 0x048fe400078208ff */
[----:B------:R-:W3:Y:S01]  /*89a0*/  SHFL.IDX PT, R10, R7, 0x4, 0x181f ;  /* 0x00981f00070a7f89 */ /* 0x000ee200000e0000 */
[----:B------:R-:W-:Y:S02]  /*89b0*/  SHF.R.S32.HI R0, RZ, 0x1f, R13 ;  /* 0x0000001fff007819 */ /* 0x000fe4000001140d */
[----:B------:R-:W-:Y:S01]  /*89c0*/  @!P0 LEA.HI.X R3, R38, R12, R39, 0x1, P1 ;  /* 0x0000000c26038211 */ /* 0x000fe200008f0c27 */
[----:B------:R1:W-:Y:S01]  /*89d0*/  SHFL.IDX PT, R13, R7, 0x7, 0x181f ;  /* 0x00f81f00070d7f89 */ /* 0x0003e200000e0000 */
[----:B------:R-:W-:Y:S01]  /*89e0*/  LEA.HI.X.SX32 R20, R49, R0, 0x1, P6 ;  /* 0x0000000031147211 */ /* 0x000fe200030f0eff */
[----:B------:R-:W-:Y:S01]  /*89f0*/  @!P0 IMAD.SHL.U32 R0, R241, 0x2, RZ ;  /* 0x00000002f1008824 */ /* 0x000fe200078e00ff */
[----:B------:R-:W-:Y:S01]  /*8a00*/  ISETP.GE.AND P6, PT, R4, R23, PT ;  /* 0x000000170400720c */ /* 0x000fe20003fc6270 */
[----:B------:R3:W2:Y:S02]  /*8a10*/  SHFL.IDX PT, R12, R6, 0x4, 0x181f ;  /* 0x00981f00060c7f89 */ /* 0x0006a400000e0000 */
[----:B------:R-:W-:-:S02]  /*8a20*/  IMAD R4, R20, c[0x0][0x1e0], RZ ;  /* 0x0000780014047a24 */ /* 0x000fc400078e02ff */
[----:B------:R2:W-:Y:S02]  /*8a30*/  @!P0 LDGSTS.E.BYPASS.LTC128B.128 [R0+0x8100], [R2.64], !P4 ;  /* 0x0810000002008fae */ /* 0x0005e4000e101d4a */
[----:B------:R-:W-:Y:S01]  /*8a40*/  IMAD R8, R18, c[0x0][0x1e4], R4 ;  /* 0x0000790012087a24 */ /* 0x000fe200078e0204 */
[----:B-1----:R-:W-:-:S04]  /*8a50*/  IADD3 R7, R19, 0x70, RZ ;  /* 0x0000007013077810 */ /* 0x002fc80007ffe0ff */
[----:B------:R-:W-:Y:S02]  /*8a60*/  ISETP.GE.AND P1, PT, R7, R23, PT ;  /* 0x000000170700720c */ /* 0x000fe40003f26270 */
[----:B--2---:R-:W-:Y:S01]  /*8a70*/  @!P3 LEA R2, P0, R38, R9, 0x1 ;  /* 0x000000092602b211 */ /* 0x004fe200078008ff */
[----:B------:R-:W-:-:S03]  /*8a80*/  @!P3 IMAD.SHL.U32 R0, R241, 0x2, RZ ;  /* 0x00000002f100b824 */ /* 0x000fc600078e00ff */
[--C-:B------:R-:W-:Y:S01]  /*8a90*/  @!P3 LEA.HI.X R3, R38, R5, R39.reuse, 0x1, P0 ;  /* 0x000000052603b211 */ /* 0x100fe200000f0c27 */
[----:B------:R-:W-:Y:S01]  /*8aa0*/  IMAD.WIDE.U32 R4, R18, c[0x0][0x1e0], R38 ;  /* 0x0000780012047a25 */ /* 0x000fe200078e0026 */
[----:B---3--:R-:W-:-:S03]  /*8ab0*/  @!P5 LEA R6, P0, R38, R10, 0x1 ;  /* 0x0000000a2606d211 */ /* 0x008fc600078008ff */
[----:B------:R1:W-:Y:S01]  /*8ac0*/  @!P3 LDGSTS.E.BYPASS.LTC128B.128 [R0+0x8900], [R2.64], !P4 ;  /* 0x089000000200bfae */ /* 0x0003e2000e101d4a */
[--C-:B------:R-:W-:Y:S02]  /*8ad0*/  @!P5 LEA.HI.X R7, R38, R12, R39.reuse, 0x1, P0 ;  /* 0x0000000c2607d211 */ /* 0x100fe400000f0c27 */
[----:B------:R-:W-:Y:S01]  /*8ae0*/  ISETP.NE.AND P3, PT, R24, RZ, PT ;  /* 0x000000ff1800720c */ /* 0x000fe20003f65270 */
[----:B-1----:R-:W-:Y:S01]  /*8af0*/  IMAD.IADD R3, R5, 0x1, R8 ;  /* 0x0000000105037824 */ /* 0x002fe200078e0208 */
[C---:B------:R-:W-:Y:S01]  /*8b00*/  @!P2 LEA R8, P0, R38.reuse, R11, 0x1 ;  /* 0x0000000b2608a211 */ /* 0x040fe200078008ff */
[----:B------:R-:W-:Y:S02]  /*8b10*/  IMAD R0, R219, c[0x0][0x1e8], RZ ;  /* 0x00007a00db007a24 */ /* 0x000fe400078e02ff */
[----:B------:R-:W-:Y:S01]  /*8b20*/  IMAD.MOV.U32 R2, RZ, RZ, R4 ;  /* 0x000000ffff027224 */ /* 0x000fe200078e0004 */
[----:B------:R-:W-:Y:S01]  /*8b30*/  @!P2 LEA.HI.X R9, R38, R17, R39, 0x1, P0 ;  /* 0x000000112609a211 */ /* 0x000fe200000f0c27 */
[----:B------:R-:W-:Y:S01]  /*8b40*/  IMAD R4, R26, c[0x0][0x1ec], R0 ;  /* 0x00007b001a047a24 */ /* 0x000fe200078e0200 */
[----:B------:R-:W-:Y:S01]  /*8b50*/  @!P6 LEA R10, P0, R38, R16, 0x1 ;  /* 0x00000010260ae211 */ /* 0x000fe200078008ff */
[----:B------:R-:W-:-:S03]  /*8b60*/  IMAD.WIDE.U32 R2, R26, c[0x0][0x1e8], R2 ;  /* 0x00007a001a027a25 */ /* 0x000fc600078e0002 */
[C---:B------:R-:W-:Y:S01]  /*8b70*/  @!P6 LEA.HI.X R11, R38.reuse, R15, R39, 0x1, P0 ;  /* 0x0000000f260be211 */ /* 0x040fe200000f0c27 */
[----:B------:R-:W-:Y:S01]  /*8b80*/  @!P5 IMAD.SHL.U32 R0, R241, 0x2, RZ ;  /* 0x00000002f100d824 */ /* 0x000fe200078e00ff */
[----:B------:R-:W-:Y:S01]  /*8b90*/  @!P1 LEA R12, P0, R38, R13, 0x1 ;  /* 0x0000000d260c9211 */ /* 0x000fe200078008ff */
[----:B------:R-:W-:Y:S02]  /*8ba0*/  IMAD.IADD R5, R4, 0x1, R3 ;  /* 0x0000000104057824 */ /* 0x000fe400078e0203 */
[----:B------:R-:W-:Y:S01]  /*8bb0*/  IMAD.MOV.U32 R4, RZ, RZ, R2 ;  /* 0x000000ffff047224 */ /* 0x000fe200078e0002 */
[----:B------:R-:W-:Y:S01]  /*8bc0*/  @!P1 LEA.HI.X R13, R38, R14, R39, 0x1, P0 ;  /* 0x0000000e260d9211 */ /* 0x000fe200000f0c27 */
[----:B------:R1:W-:Y:S01]  /*8bd0*/  @!P5 LDGSTS.E.BYPASS.LTC128B.128 [R0+0x9100], [R6.64], !P4 ;  /* 0x091000000600dfae */ /* 0x0003e2000e101d4a */
[----:B------:R-:W-:-:S04]  /*8be0*/  ISETP.NE.U32.AND P0, PT, RZ, c[0x0][0x350], PT ;  /* 0x0000d400ff007a0c */ /* 0x000fc80003f05070 */
[----:B------:R-:W-:Y:S01]  /*8bf0*/  ISETP.NE.AND.EX P0, PT, RZ, c[0x0][0x354], PT, P0 ;  /* 0x0000d500ff007a0c */ /* 0x000fe20003f05300 */
[----:B-1----:R-:W-:Y:S02]  /*8c00*/  IMAD.MOV.U32 R6, RZ, RZ, 0x70 ;  /* 0x00000070ff067424 */ /* 0x002fe400078e00ff */
[----:B------:R-:W-:Y:S02]  /*8c10*/  @!P2 IMAD.SHL.U32 R0, R241, 0x2, RZ ;  /* 0x00000002f100a824 */ /* 0x000fe400078e00ff */
[----:B------:R-:W-:Y:S02]  /*8c20*/  IMAD R189, R198, -0x70, R6 ;  /* 0xffffff90c6bd7824 */ /* 0x000fe400078e0206 */
[----:B------:R-:W-:Y:S01]  /*8c30*/  IMAD.WIDE.U32 R194, R6, c[0x0][0x1e0], RZ ;  /* 0x0000780006c27a25 */ /* 0x000fe200078e00ff */
[----:B------:R1:W-:Y:S02]  /*8c40*/  @!P2 LDGSTS.E.BYPASS.LTC128B.128 [R0+0x9900], [R8.64], !P4 ;  /* 0x099000000800afae */ /* 0x0003e4000e101d4a */
[----:B------:R-:W-:-:S04]  /*8c50*/  IADD3 R47, R189, R208, -R49 ;  /* 0x000000d0bd2f7210 */ /* 0x000fc80007ffe831 */
[C---:B------:R-:W-:Y:S02]  /*8c60*/  ISETP.GE.AND P5, PT, R47.reuse, 0x11, PT ;  /* 0x000000112f00780c */ /* 0x040fe40003fa6270 */
[--C-:B----4-:R-:W-:Y:S01]  /*8c70*/  @P3 SHF.R.S32.HI R3, RZ, 0x1f, R22.reuse ;  /* 0x0000001fff033819 */ /* 0x110fe20000011416 */
[----:B------:R-:W-:Y:S01]  /*8c80*/  @!P3 IMAD.MOV.U32 R3, RZ, RZ, R21 ;  /* 0x000000ffff03b224 */ /* 0x000fe200078e0015 */
[----:B------:R-:W-:Y:S01]  /*8c90*/  ISETP.GE.AND P2, PT, R47, 0x21, PT ;  /* 0x000000212f00780c */ /* 0x000fe20003f46270 */
[----:B------:R-:W-:Y:S02]  /*8ca0*/  @P3 IMAD.MOV.U32 R2, RZ, RZ, R22 ;  /* 0x000000ffff023224 */ /* 0x000fe400078e0016 */
[----:B------:R-:W-:Y:S01]  /*8cb0*/  @!P3 IMAD.MOV.U32 R2, RZ, RZ, R34 ;  /* 0x000000ffff02b224 */ /* 0x000fe200078e0022 */
[----:B------:R-:W-:Y:S01]  /*8cc0*/  SEL R21, R3, RZ, !P0 ;  /* 0x000000ff03157207 */ /* 0x000fe20004000000 */
[----:B------:R-:W-:Y:S01]  /*8cd0*/  IMAD R3, R6, c[0x0][0x1e4], RZ ;  /* 0x0000790006037a24 */ /* 0x000fe200078e02ff */
[----:B------:R-:W-:Y:S01]  /*8ce0*/  ISETP.GE.AND P3, PT, R38, c[0x0][0x1d4], PT ;  /* 0x0000750026007a0c */ /* 0x000fe20003f66270 */
[----:B------:R-:W-:Y:S01]  /*8cf0*/  IMAD.MOV.U32 R22, RZ, RZ, c[0x0][0x1e4] ;  /* 0x00007900ff167624 */ /* 0x000fe200078e00ff */
[----:B------:R-:W-:Y:S01]  /*8d00*/  SEL R19, R2, RZ, !P0 ;  /* 0x000000ff02137207 */ /* 0x000fe20004000000 */
[----:B------:R-:W-:-:S04]  /*8d10*/  IMAD.IADD R192, R195, 0x1, R3 ;  /* 0x00000001c3c07824 */ /* 0x000fc800078e0203 */
[----:B------:R-:W-:-:S04]  /*8d20*/  IMAD.WIDE.U32 R4, R19, c[0x0][0x1f0], R4 ;  /* 0x00007c0013047a25 */ /* 0x000fc800078e0004 */
[----:B-1----:R-:W-:Y:S01]  /*8d30*/  IMAD R0, R21, c[0x0][0x1f0], RZ ;  /* 0x00007c0015007a24 */ /* 0x002fe200078e02ff */
[----:B------:R1:W-:Y:S01]  /*8d40*/  STL.64 [R1+0x40], R4 ;  /* 0x0000400401007387 */ /* 0x0003e20000100a00 */
[----:B------:R-:W-:Y:S02]  /*8d50*/  IMAD R2, R192, R50, RZ ;  /* 0x00000032c0027224 */ /* 0x000fe400078e02ff */
[----:B------:R-:W-:Y:S02]  /*8d60*/  IMAD R3, R19, c[0x0][0x1f4], R0 ;  /* 0x00007d0013037a24 */ /* 0x000fe400078e0200 */
[----:B------:R-:W-:Y:S02]  /*8d70*/  @!P6 IMAD.SHL.U32 R0, R241, 0x2, RZ ;  /* 0x00000002f100e824 */ /* 0x000fe400078e00ff */
[----:B------:R-:W-:Y:S02]  /*8d80*/  IMAD.IADD R197, R5, 0x1, R3 ;  /* 0x0000000105c57824 */ /* 0x000fe400078e0203 */
[----:B------:R-:W-:Y:S01]  /*8d90*/  IMAD.MOV.U32 R196, RZ, RZ, R4 ;  /* 0x000000ffffc47224 */ /* 0x000fe200078e0004 */
[----:B------:R2:W-:Y:S01]  /*8da0*/  @!P6 LDGSTS.E.BYPASS.LTC128B.128 [R0+0xa100], [R10.64], !P4 ;  /* 0x0a1000000a00efae */ /* 0x0005e2000e101d4a */
[----:B------:R-:W-:Y:S01]  /*8db0*/  IMAD.WIDE.U32 R8, R193, 0x20, RZ ;  /* 0x00000020c1087825 */ /* 0x000fe200078e00ff */
[----:B------:R-:W-:-:S02]  /*8dc0*/  ISETP.GE.AND P6, PT, R47, 0x1, PT ;  /* 0x000000012f00780c */ /* 0x000fc40003fc6270 */
[----:B------:R3:W-:Y:S01]  /*8dd0*/  STL.64 [R1+0x38], R196 ;  /* 0x000038c401007387 */ /* 0x0007e20000100a00 */
[----:B-1----:R-:W-:-:S05]  /*8de0*/  @!P1 IMAD.SHL.U32 R4, R241, 0x2, RZ ;  /* 0x00000002f1049824 */ /* 0x002fca00078e00ff */
[----:B------:R1:W-:Y:S04]  /*8df0*/  @!P1 LDGSTS.E.BYPASS.LTC128B.128 [R4+0xa900], [R12.64], !P4 ;  /* 0x0a9000000c049fae */ /* 0x0003e8000e101d4a */
[----:B------:R-:W0:Y:S01]  /*8e00*/  LDGDEPBAR ;  /* 0x00000000000079af */ /* 0x000e220000000000 */
[-C--:B--2---:R-:W-:Y:S02]  /*8e10*/  IMAD R0, R53, R194.reuse, R2 ;  /* 0x000000c235007224 */ /* 0x084fe400078e0202 */
[----:B------:R-:W-:-:S04]  /*8e20*/  IMAD.WIDE.U32 R2, R50, R194, R196 ;  /* 0x000000c232027225 */ /* 0x000fc800078e00c4 */
[----:B------:R-:W-:Y:S01]  /*8e30*/  IMAD.IADD R3, R3, 0x1, R0 ;  /* 0x0000000103037824 */ /* 0x000fe200078e0200 */
[----:B------:R-:W-:Y:S01]  /*8e40*/  BAR.SYNC.DEFER_BLOCKING 0x0 ;  /* 0x0000000000007b1d */ /* 0x000fe20000010000 */
[----:B------:R-:W-:Y:S01]  /*8e50*/  @P5 LEA R5, P0, R193, R2, 0x4 ;  /* 0x00000002c1055211 */ /* 0x000fe200078020ff */
[----:B------:R-:W-:Y:S01]  /*8e60*/  IMAD.SHL.U32 R10, R22, 0x20, RZ ;  /* 0x00000020160a7824 */ /* 0x000fe200078e00ff */
[----:B------:R-:W-:Y:S01]  /*8e70*/  @P2 IADD3 R0, P1, R2, R8, RZ ;  /* 0x0000000802002210 */ /* 0x000fe20007f3e0ff */
[----:B------:R-:W-:Y:S01]  /*8e80*/  @P6 IMAD.SHL.U32 R8, R241, 0x2, RZ ;  /* 0x00000002f1086824 */ /* 0x000fe200078e00ff */
[----:B------:R-:W-:Y:S02]  /*8e90*/  @P5 LEA.HI.X R7, R193, R3, R22, 0x4, P0 ;  /* 0x00000003c1075211 */ /* 0x000fe400000f2416 */
[----:B------:R-:W-:Y:S02]  /*8ea0*/  @P5 LEA R6, P0, R5, c[0x0][0x1c8], 0x1 ;  /* 0x0000720005065a11 */ /* 0x000fe400078008ff */
[----:B------:R-:W-:-:S02]  /*8eb0*/  ISETP.GE.AND P2, PT, R47, 0x31, PT ;  /* 0x000000312f00780c */ /* 0x000fc40003f46270 */
[----:B------:R-:W-:Y:S02]  /*8ec0*/  @P5 LEA.HI.X R7, R5, c[0x0][0x1cc], R7, 0x1, P0 ;  /* 0x0000730005075a11 */ /* 0x000fe400000f0c07 */
[----:B------:R-:W-:Y:S02]  /*8ed0*/  ISETP.GE.AND P0, PT, R47, 0x21, PT ;  /* 0x000000212f00780c */ /* 0x000fe40003f06270 */
[----:B-1----:R-:W-:-:S04]  /*8ee0*/  @P6 LEA R4, P4, R2, c[0x0][0x1c8], 0x1 ;  /* 0x0000720002046a11 */ /* 0x002fc800078808ff */
[----:B------:R-:W-:Y:S02]  /*8ef0*/  @P6 LEA.HI.X R5, R2, c[0x0][0x1cc], R3, 0x1, P4 ;  /* 0x0000730002056a11 */ /* 0x000fe400020f0c03 */
[----:B------:R-:W-:-:S03]  /*8f00*/  ISETP.GE.AND P4, PT, R47, 0x41, PT ;  /* 0x000000412f00780c */ /* 0x000fc60003f86270 */
[----:B------:R-:W-:Y:S01]  /*8f10*/  @!PT LDS RZ, [RZ] ;  /* 0x00000000fffff984 */ /* 0x000fe20000000800 */
[----:B------:R-:W-:Y:S01]  /*8f20*/  @!PT LDS RZ, [RZ] ;  /* 0x00000000fffff984 */ /* 0x000fe20000000800 */
[----:B------:R-:W-:Y:S01]  /*8f30*/  @!PT LDS RZ, [RZ] ;  /* 0x00000000fffff984 */ /* 0x000fe20000000800 */
[----:B------:R1:W-:Y:S01]  /*8f40*/  @P6 LDGSTS.E.BYPASS.LTC128B.128 [R8+0x3900], [R4.64], !P3 ;  /* 0x0390000004086fae */ /* 0x0003e2000d901d4a */
[----:B------:R-:W-:Y:S02]  /*8f50*/  ISETP.GE.AND P6, PT, R47, 0x21, PT ;  /* 0x000000212f00780c */ /* 0x000fe40003fc6270 */
[----:B------:R-:W-:Y:S01]  /*8f60*/  @P0 IADD3.X R9, R3, R9, R10, P1, !PT ;  /* 0x0000000903090210 */ /* 0x000fe20000ffe40a */
[----:B------:R-:W-:Y:S01]  /*8f70*/  IMAD.WIDE.U32 R10, R18, c[0x0][0x208], R38 ;  /* 0x00008200120a7a25 */ /* 0x000fe200078e0026 */
[----:B------:R-:W-:-:S13]  /*8f80*/  ISETP.GE.AND P1, PT, R47, 0x21, PT ;  /* 0x000000212f00780c */ /* 0x000fda0003f26270 */
[----:B------:R-:W-:-:S04]  /*8f90*/  @P1 LEA R16, P0, R0, c[0x0][0x1c8], 0x1 ;  /* 0x0000720000101a11 */ /* 0x000fc800078008ff */
[----:B------:R-:W-:Y:S01]  /*8fa0*/  @P1 LEA.HI.X R17, R0, c[0x0][0x1cc], R9, 0x1, P0 ;  /* 0x0000730000111a11 */ /* 0x000fe200000f0c09 */
[----:B------:R-:W-:Y:S01]  /*8fb0*/  @P5 IMAD.SHL.U32 R0, R241, 0x2, RZ ;  /* 0x00000002f1005824 */ /* 0x000fe200078e00ff */
[C---:B------:R-:W-:Y:S02]  /*8fc0*/  ISETP.GE.AND P1, PT, R47.reuse, 0x51, PT ;  /* 0x000000512f00780c */ /* 0x040fe40003f26270 */
[----:B------:R-:W-:Y:S01]  /*8fd0*/  ISETP.GE.AND P0, PT, R47, 0x61, PT ;  /* 0x000000612f00780c */ /* 0x000fe20003f06270 */
[----:B-1----:R-:W-:Y:S01]  /*8fe0*/  @P2 IMAD R8, R22, 0x30, RZ ;  /* 0x0000003016082824 */ /* 0x002fe200078e02ff */
[----:B------:R1:W-:Y:S01]  /*8ff0*/  @P5 LDGSTS.E.BYPASS.LTC128B.128 [R0+0x4100], [R6.64], !P3 ;  /* 0x0410000006005fae */ /* 0x0003e2000d901d4a */
[----:B------:R-:W-:-:S04]  /*9000*/  @P2 IMAD.WIDE.U32 R4, R193, 0x30, R2 ;  /* 0x00000030c1042825 */ /* 0x000fc800078e0002 */
[----:B------:R-:W-:Y:S01]  /*9010*/  @P2 IMAD.IADD R5, R5, 0x1, R8 ;  /* 0x0000000105052824 */ /* 0x000fe200078e0208 */
[----:B------:R-:W-:-:S03]  /*9020*/  @P2 LEA R14, P5, R4, c[0x0][0x1c8], 0x1 ;  /* 0x00007200040e2a11 */ /* 0x000fc600078a08ff */
[----:B------:R-:W-:Y:S01]  /*9030*/  @P1 IMAD R8, R22, 0x50, RZ ;  /* 0x0000005016081824 */ /* 0x000fe200078e02ff */
[----:B------:R-:W-:Y:S02]  /*9040*/  @P2 LEA.HI.X R15, R4, c[0x0][0x1cc], R5, 0x1, P5 ;  /* 0x00007300040f2a11 */ /* 0x000fe400028f0c05 */
[C---:B------:R-:W-:Y:S01]  /*9050*/  @P4 LEA R4, P5, R193.reuse, R2, 0x6 ;  /* 0x00000002c1044211 */ /* 0x040fe200078a30ff */
[----:B-1----:R-:W-:Y:S02]  /*9060*/  IMAD R0, R20, c[0x0][0x208], RZ ;  /* 0x0000820014007a24 */ /* 0x002fe400078e02ff */
[----:B------:R-:W-:-:S04]  /*9070*/  @P1 IMAD.WIDE.U32 R6, R193, 0x50, R2 ;  /* 0x00000050c1061825 */ /* 0x000fc800078e0002 */
[----:B------:R-:W-:Y:S01]  /*9080*/  IMAD R9, R18, c[0x0][0x20c], R0 ;  /* 0x0000830012097a24 */ /* 0x000fe200078e0200 */
[----:B------:R-:W-:Y:S01]  /*9090*/  @P4 LEA.HI.X R0, R193, R3, R22, 0x6, P5 ;  /* 0x00000003c1004211 */ /* 0x000fe200028f3416 */
[----:B------:R-:W-:Y:S01]  /*90a0*/  @P0 IMAD R18, R22, 0x60, RZ ;  /* 0x0000006016120824 */ /* 0x000fe200078e02ff */
[----:B------:R-:W-:-:S04]  /*90b0*/  @P4 LEA R12, P5, R4, c[0x0][0x1c8], 0x1 ;  /* 0x00007200040c4a11 */ /* 0x000fc800078a08ff */
[----:B------:R-:W-:Y:S01]  /*90c0*/  @P4 LEA.HI.X R13, R4, c[0x0][0x1cc], R0, 0x1, P5 ;  /* 0x00007300040d4a11 */ /* 0x000fe200028f0c00 */
[----:B------:R-:W-:Y:S01]  /*90d0*/  @P1 IMAD.IADD R0, R7, 0x1, R8 ;  /* 0x0000000107001824 */ /* 0x000fe200078e0208 */
[----:B------:R-:W-:Y:S01]  /*90e0*/  @P1 LEA R8, P5, R6, c[0x0][0x1c8], 0x1 ;  /* 0x0000720006081a11 */ /* 0x000fe200078a08ff */
[----:B------:R-:W-:-:S04]  /*90f0*/  @P0 IMAD.WIDE.U32 R4, R193, 0x60, R2 ;  /* 0x00000060c1040825 */ /* 0x000fc800078e0002 */
[----:B------:R-:W-:Y:S01]  /*9100*/  IMAD.IADD R3, R11, 0x1, R9 ;  /* 0x000000010b037824 */ /* 0x000fe200078e0209 */
[----:B------:R-:W-:Y:S01]  /*9110*/  @P1 LEA.HI.X R9, R6, c[0x0][0x1cc], R0, 0x1, P5 ;  /* 0x0000730006091a11 */ /* 0x000fe200028f0c00 */
[----:B------:R-:W-:Y:S01]  /*9120*/  @P0 IMAD.IADD R0, R18, 0x1, R5 ;  /* 0x0000000112000824 */ /* 0x000fe200078e0205 */
[C---:B------:R-:W-:Y:S01]  /*9130*/  @P0 LEA R6, P5, R4.reuse, c[0x0][0x1c8], 0x1 ;  /* 0x0000720004060a11 */ /* 0x040fe200078a08ff */
[----:B------:R-:W-:Y:S02]  /*9140*/  IMAD.MOV.U32 R2, RZ, RZ, R10 ;  /* 0x000000ffff027224 */ /* 0x000fe400078e000a */
[C---:B------:R-:W-:Y:S01]  /*9150*/  @P6 IMAD.SHL.U32 R10, R241.reuse, 0x2, RZ ;  /* 0x00000002f10a6824 */ /* 0x040fe200078e00ff */
[----:B------:R-:W-:Y:S01]  /*9160*/  @P0 LEA.HI.X R7, R4, c[0x0][0x1cc], R0, 0x1, P5 ;  /* 0x0000730004070a11 */ /* 0x000fe200028f0c00 */
[C---:B------:R-:W-:Y:S01]  /*9170*/  @P2 IMAD.SHL.U32 R5, R241.reuse, 0x2, RZ ;  /* 0x00000002f1052824 */ /* 0x040fe200078e00ff */
[----:B------:R-:W-:Y:S01]  /*9180*/  LOP3.LUT R0, R54, 0xfffffff0, RZ, 0xc0, !PT ;  /* 0xfffffff036007812 */ /* 0x000fe200078ec0ff */
[----:B------:R-:W-:Y:S01]  /*9190*/  @P4 IMAD.SHL.U32 R4, R241, 0x2, RZ ;  /* 0x00000002f1044824 */ /* 0x000fe200078e00ff */
[----:B------:R1:W-:Y:S01]  /*91a0*/  @P6 LDGSTS.E.BYPASS.LTC128B.128 [R10+0x4900], [R16.64], !P3 ;  /* 0x04900000100a6fae */ /* 0x0003e2000d901d4a */
[----:B------:R-:W-:-:S02]  /*91b0*/  IMAD R11, R219, c[0x0][0x210], RZ ;  /* 0x00008400db0b7a24 */ /* 0x000fc400078e02ff */
[----:B------:R-:W-:Y:S01]  /*91c0*/  IMAD.IADD R0, R216, 0x1, -R0 ;  /* 0x00000001d8007824 */ /* 0x000fe200078e0a00 */
[----:B------:R2:W-:Y:S01]  /*91d0*/  @P2 LDGSTS.E.BYPASS.LTC128B.128 [R5+0x5100], [R14.64], !P3 ;  /* 0x051000000e052fae */ /* 0x0005e2000d901d4a */
[C---:B------:R-:W-:Y:S02]  /*91e0*/  IMAD R11, R26.reuse, c[0x0][0x214], R11 ;  /* 0x000085001a0b7a24 */ /* 0x040fe400078e020b */
[----:B------:R-:W-:Y:S01]  /*91f0*/  IMAD.WIDE.U32 R2, R26, c[0x0][0x210], R2 ;  /* 0x000084001a027a25 */ /* 0x000fe200078e0002 */
[----:B------:R4:W-:Y:S03]  /*9200*/  @P4 LDGSTS.E.BYPASS.LTC128B.128 [R4+0x5900], [R12.64], !P3 ;  /* 0x059000000c044fae */ /* 0x0009e6000d901d4a */
[----:B------:R-:W-:-:S04]  /*9210*/  IMAD.IADD R3, R11, 0x1, R3 ;  /* 0x000000010b037824 */ /* 0x000fc800078e0203 */
[----:B------:R-:W-:-:S04]  /*9220*/  IMAD.WIDE.U32 R58, R19, c[0x0][0x218], R2 ;  /* 0x00008600133a7a25 */ /* 0x000fc800078e0002 */
[----:B------:R-:W-:Y:S01]  /*9230*/  IMAD.MOV.U32 R3, RZ, RZ, 0x10 ;  /* 0x00000010ff037424 */ /* 0x000fe200078e00ff */
[----:B------:R3:W-:Y:S01]  /*9240*/  STL.64 [R1+0x10], R58 ;  /* 0x0000103a01007387 */ /* 0x0007e20000100a00 */
[C---:B-1----:R-:W-:Y:S01]  /*9250*/  @P0 IMAD.SHL.U32 R10, R241.reuse, 0x2, RZ ;  /* 0x00000002f10a0824 */ /* 0x042fe200078e00ff */
[----:B--2---:R-:W-:Y:S01]  /*9260*/  SHF.R.S32.HI R5, RZ, 0x1f, R0 ;  /* 0x0000001fff057819 */ /* 0x004fe20000011400 */
[----:B----4-:R-:W-:-:S03]  /*9270*/  @P1 IMAD.SHL.U32 R4, R241, 0x2, RZ ;  /* 0x00000002f1041824 */ /* 0x010fc600078e00ff */
[----:B------:R-:W-:-:S04]  /*9280*/  LEA.HI R52, R5, R0, RZ, 0x3 ;  /* 0x0000000005347211 */ /* 0x000fc800078f18ff */
[----:B------:R-:W-:Y:S01]  /*9290*/  LOP3.LUT R5, R52, 0xfffffff8, RZ, 0xc0, !PT ;  /* 0xfffffff834057812 */ /* 0x000fe200078ec0ff */
[----:B------:R1:W-:Y:S04]  /*92a0*/  @P1 LDGSTS.E.BYPASS.LTC128B.128 [R4+0x6100], [R8.64], !P3 ;  /* 0x0610000008041fae */ /* 0x0003e8000d901d4a */
[----:B------:R-:W-:Y:S01]  /*92b0*/  IMAD.IADD R51, R0, 0x1, -R5 ;  /* 0x0000000100337824 */ /* 0x000fe200078e0a05 */
[----:B------:R3:W-:Y:S01]  /*92c0*/  @P0 LDGSTS.E.BYPASS.LTC128B.128 [R10+0x6900], [R6.64], !P3 ;  /* 0x06900000060a0fae */ /* 0x0007e2000d901d4a */
[----:B------:R-:W-:-:S03]  /*92d0*/  ISETP.LT.AND P0, PT, RZ, c[0x0][0x27c], PT ;  /* 0x00009f00ff007a0c */ /* 0x000fc60003f01270 */
[----:B------:R-:W0:Y:S01]  /*92e0*/  LDGDEPBAR ;  /* 0x00000000000079af */ /* 0x000e220000000000 */
[----:B------:R-:W-:-:S05]  /*92f0*/  R2P PR, R51, 0x6 ;  /* 0x0000000633007804 */ /* 0x000fca0000000000 */
[----:B------:R-:W-:Y:S01]  /*9300*/  SEL R3, R3, 0xfffffff0, !P1 ;  /* 0xfffffff003037807 */ /* 0x000fe20004800000 */
[----:B-1----:R-:W-:-:S04]  /*9310*/  IMAD R4, R21, c[0x0][0x218], RZ ;  /* 0x0000860015047a24 */ /* 0x002fc800078e02ff */
[----:B------:R-:W-:Y:S02]  /*9320*/  IMAD R0, R19, c[0x0][0x21c], R4 ;  /* 0x0000870013007a24 */ /* 0x000fe400078e0204 */
[----:B------:R-:W-:Y:S02]  /*9330*/  IMAD.MOV.U32 R4, RZ, RZ, 0x20 ;  /* 0x00000020ff047424 */ /* 0x000fe400078e00ff */
[----:B------:R-:W-:-:S03]  /*9340*/  IMAD.IADD R61, R59, 0x1, R0 ;  /* 0x000000013b3d7824 */ /* 0x000fc600078e0200 */
[----:B------:R-:W-:Y:S02]  /*9350*/  SEL R4, R4, 0xffffffe0, !P2 ;  /* 0xffffffe004047807 */ /* 0x000fe40005000000 */
[----:B------:R3:W-:Y:S01]  /*9360*/  STL [R1+0xc], R61 ;  /* 0x00000c3d01007387 */ /* 0x0007e20000100800 */
[----:B------:R-:W-:Y:S05]  /*9370*/  @P0 BRA `(.L_x_100) ;  /* 0x0000002000000947 */ /* 0x000fea0003800000 */
[----:B------:R-:W-:-:S04]  /*9380*/  DEPBAR.LE SB0, 0x1 ;  /* 0x000080400000791a */ /* 0x000fc80000000000 */
[----:B------:R-:W-:Y:S05]  /*9390*/  BRA `(.L_x_101) ;  /* 0x000035c000007947 */ /* 0x000fea0003800000 */
.L_x_100:
[----:B-----5:R-:W-:Y:S01]  /*93a0*/  SHF.R.S32.HI R0, RZ, 0x1f, R167 ;  /* 0x0000001fff007819 */ /* 0x020fe200000114a7 */
[----:B------:R-:W-:Y:S01]  /*93b0*/  ULDC.U8 UR4, c[0x0][0x298] ;  /* 0x0000a60000047ab9 */ /* 0x000fe20000000000 */
[----:B---3--:R-:W-:Y:S01]  /*93c0*/  LEA.HI R10, R25, R216, RZ, 0x2 ;  /* 0x000000d8190a7211 */ /* 0x008fe200078f10ff */
[C---:B------:R-:W-:Y:S01]  /*93d0*/  IMAD.WIDE.U32 R6, R167.reuse, c[0x0][0x290], RZ ;  /* 0x0000a400a7067a25 */ /* 0x040fe200078e00ff */
[----:B------:R-:W-:Y:S01]  /*93e0*/  ISETP.NE.AND P2, PT, RZ, UR4, PT ;  /* 0x00000004ff007c0c */ /* 0x000fe2000bf45270 */
[----:B------:R-:W-:Y:S01]  /*93f0*/  BSSY B2, `(.L_x_101) ;  /* 0x0000356000027945 */ /* 0x000fe20003800000 */
[----:B------:R-:W-:Y:S01]  /*9400*/  SHF.R.S32.HI R41, RZ, 0x2, R10 ;  /* 0x00000002ff297819 */ /* 0x000fe2000001140a */
[----:B------:R-:W-:Y:S01]  /*9410*/  IMAD R2, R0, c[0x0][0x280], RZ ;  /* 0x0000a00000027a24 */ /* 0x000fe200078e02ff */
[----:B------:R-:W-:Y:S01]  /*9420*/  LEA R16, P0, R6, c[0x0][0x288], 0x1 ;  /* 0x0000a20006107a11 */ /* 0x000fe200078008ff */
[----:B------:R-:W-:Y:S02]  /*9430*/  IMAD R0, R0, c[0x0][0x290], RZ ;  /* 0x0000a40000007a24 */ /* 0x000fe400078e02ff */
[----:B------:R-:W-:-:S02]  /*9440*/  IMAD R5, R167, c[0x0][0x284], R2 ;  /* 0x0000a100a7057a24 */ /* 0x000fc400078e0202 */
[C---:B------:R-:W-:Y:S01]  /*9450*/  IMAD R2, R167.reuse, c[0x0][0x294], R0 ;  /* 0x0000a500a7027a24 */ /* 0x040fe200078e0200 */
[----:B------:R-:W-:Y:S01]  /*9460*/  LOP3.LUT R0, R10, 0xfffffffc, RZ, 0xc0, !PT ;  /* 0xfffffffc0a007812 */ /* 0x000fe200078ec0ff */
[----:B------:R-:W-:-:S03]  /*9470*/  IMAD.WIDE.U32 R8, R167, c[0x0][0x280], RZ ;  /* 0x0000a000a7087a25 */ /* 0x000fc600078e00ff */
[----:B------:R-:W-:Y:S01]  /*9480*/  IADD3 R0, -R0, R216, RZ ;  /* 0x000000d800007210 */ /* 0x000fe20007ffe1ff */
[----:B------:R-:W-:Y:S01]  /*9490*/  IMAD.IADD R2, R2, 0x1, R7 ;  /* 0x0000000102027824 */ /* 0x000fe200078e0207 */
[----:B------:R-:W-:Y:S01]  /*94a0*/  LEA R18, P1, R8, c[0x0][0x270], 0x1 ;  /* 0x00009c0008127a11 */ /* 0x000fe200078208ff */
[----:B------:R-:W-:Y:S01]  /*94b0*/  IMAD.IADD R5, R5, 0x1, R9 ;  /* 0x0000000105057824 */ /* 0x000fe200078e0209 */
[----:B------:R-:W-:Y:S02]  /*94c0*/  SHF.L.U32 R25, R0, 0x3, RZ ;  /* 0x0000000300197819 */ /* 0x000fe400000006ff */
[----:B------:R-:W-:Y:S01]  /*94d0*/  LEA.HI.X R17, R6, c[0x0][0x28c], R2, 0x1, P0 ;  /* 0x0000a30006117a11 */ /* 0x000fe200000f0c02 */
[----:B------:R-:W-:Y:S01]  /*94e0*/  IMAD R2, R214, 0x80, R41 ;  /* 0x00000080d6027824 */ /* 0x000fe200078e0229 */
[----:B------:R-:W-:Y:S01]  /*94f0*/  LEA.HI.X R19, R8, c[0x0][0x274], R5, 0x1, P1 ;  /* 0x00009d0008137a11 */ /* 0x000fe200008f0c05 */
[----:B------:R-:W-:Y:S05]  /*9500*/  @!P2 BRA `(.L_x_102) ;  /* 0x00001a200000a947 */ /* 0x000fea0003800000 */
[----:B------:R-:W-:Y:S01]  /*9510*/  ISETP.GE.AND P0, PT, R2, R23, PT ;  /* 0x000000170200720c */ /* 0x000fe20003f06270 */
[----:B------:R-:W-:Y:S01]  /*9520*/  BSSY B0, `(.L_x_103) ;  /* 0x0000017000007945 */ /* 0x000fe20003800000 */
[----:B------:R-:W-:Y:S01]  /*9530*/  SHF.L.U32 R24, R0, 0x2, RZ ;  /* 0x0000000200187819 */ /* 0x000fe200000006ff */
[----:B------:R-:W-:Y:S01]  /*9540*/  CS2R R8, SRZ ;  /* 0x0000000000087805 */ /* 0x000fe2000001ff00 */
[----:B------:R-:W-:Y:S01]  /*9550*/  CS2R R12, SRZ ;  /* 0x00000000000c7805 */ /* 0x000fe2000001ff00 */
[----:B------:R-:W-:Y:S01]  /*9560*/  CS2R R6, SRZ ;  /* 0x0000000000067805 */ /* 0x000fe2000001ff00 */
[----:B------:R-:W-:-:S07]  /*9570*/  CS2R R10, SRZ ;  /* 0x00000000000a7805 */ /* 0x000fce000001ff00 */
[----:B------:R-:W-:Y:S05]  /*9580*/  @P0 BRA `(.L_x_104) ;  /* 0x0000010000000947 */ /* 0x000fea0003800000 */
[C---:B------:R-:W-:Y:S01]  /*9590*/  IADD3 R2, R24.reuse, 0x10, RZ ;  /* 0x0000001018027810 */ /* 0x040fe20007ffe0ff */
[----:B------:R-:W-:Y:S01]  /*95a0*/  CS2R R8, SRZ ;  /* 0x0000000000087805 */ /* 0x000fe2000001ff00 */
[----:B------:R-:W-:Y:S01]  /*95b0*/  ISETP.GE.AND P1, PT, R24, c[0x0][0x27c], PT ;  /* 0x00009f0018007a0c */ /* 0x000fe20003f26270 */
[----:B------:R-:W-:Y:S01]  /*95c0*/  CS2R R6, SRZ ;  /* 0x0000000000067805 */ /* 0x000fe2000001ff00 */
[----:B------:R-:W-:-:S11]  /*95d0*/  ISETP.GE.AND P0, PT, R2, c[0x0][0x27c], PT ;  /* 0x00009f0002007a0c */ /* 0x000fd60003f06270 */
[----:B------:R-:W-:Y:S02]  /*95e0*/  @!P1 IMAD.WIDE R20, R24, 0x2, R18 ;  /* 0x0000000218149825 */ /* 0x000fe400078e0212 */
[----:B------:R-:W-:-:S03]  /*95f0*/  @!P0 SHF.R.S32.HI R0, RZ, 0x1f, R2 ;  /* 0x0000001fff008819 */ /* 0x000fc60000011402 */
[----:B------:R1:W5:Y:S01]  /*9600*/  @!P1 LD.E.64 R12, [R20.64] ;  /* 0x0000000a140c9980 */ /* 0x000362000c101b00 */
[----:B------:R-:W-:-:S04]  /*9610*/  @!P0 LEA.HI R0, R0, R2, RZ, 0x2 ;  /* 0x0000000200008211 */ /* 0x000fc800078f10ff */
[----:B------:R-:W-:-:S05]  /*9620*/  @!P0 LOP3.LUT R0, R0, 0xfffffffc, RZ, 0xc0, !PT ;  /* 0xfffffffc00008812 */ /* 0x000fca00078ec0ff */
[----:B------:R-:W-:-:S04]  /*9630*/  @!P0 IMAD.WIDE R14, R0, 0x2, R16 ;  /* 0x00000002000e8825 */ /* 0x000fc800078e0210 */
[----:B------:R-:W-:Y:S01]  /*9640*/  @!P0 IMAD.WIDE R18, R0, 0x2, R18 ;  /* 0x0000000200128825 */ /* 0x000fe200078e0212 */
[----:B------:R1:W5:Y:S03]  /*9650*/  @!P0 LD.E.64 R6, [R14.64] ;  /* 0x0000000a0e068980 */ /* 0x000366000c101b00 */
[----:B------:R-:W-:Y:S01]  /*9660*/  @!P1 IMAD.WIDE R16, R24, 0x2, R16 ;  /* 0x0000000218109825 */ /* 0x000fe200078e0210 */
[----:B------:R1:W5:Y:S04]  /*9670*/  @!P0 LD.E.64 R8, [R18.64] ;  /* 0x0000000a12088980 */ /* 0x000368000c101b00 */
[----:B------:R1:W5:Y:S02]  /*9680*/  @!P1 LD.E.64 R10, [R16.64] ;  /* 0x0000000a100a9980 */ /* 0x000364000c101b00 */
.L_x_104:
[----:B------:R-:W-:Y:S05]  /*9690*/  BSYNC B0 ;  /* 0x0000000000007941 */ /* 0x000fea0003800000 */
.L_x_103:
[----:B------:R-:W-:Y:S01]  /*96a0*/  SHF.R.S32.HI R5, RZ, 0x1f, R41 ;  /* 0x0000001fff057819 */ /* 0x000fe20000011429 */
[----:B-----5:R-:W-:Y:S01]  /*96b0*/  IMAD.MOV.U32 R22, RZ, RZ, R12 ;  /* 0x000000ffff167224 */ /* 0x020fe200078e000c */
[--C-:B-1----:R-:W-:Y:S01]  /*96c0*/  SHF.R.U64 R21, R12, 0x10, R13.reuse ;  /* 0x000000100c157819 */ /* 0x102fe2000000120d */
[----:B------:R-:W-:Y:S01]  /*96d0*/  IMAD.MOV.U32 R14, RZ, RZ, R10 ;  /* 0x000000ffff0e7224 */ /* 0x000fe200078e000a */
[----:B------:R-:W-:Y:S01]  /*96e0*/  LEA.HI R5, R5, R41, RZ, 0x3 ;  /* 0x0000002905057211 */ /* 0x000fe200078f18ff */
[----:B------:R-:W-:Y:S01]  /*96f0*/  IMAD.MOV.U32 R20, RZ, RZ, R13 ;  /* 0x000000ffff147224 */ /* 0x000fe200078e000d */
[----:B------:R-:W-:Y:S01]  /*9700*/  SHF.R.U64 R12, R10, 0x10, R11 ;  /* 0x000000100a0c7819 */ /* 0x000fe2000000120b */
[----:B------:R-:W-:Y:S01]  /*9710*/  IMAD R10, R214, -0x80, R23 ;  /* 0xffffff80d60a7824 */ /* 0x000fe200078e0217 */
[----:B------:R-:W-:Y:S01]  /*9720*/  LOP3.LUT R5, R5, 0xfffffff8, RZ, 0xc0, !PT ;  /* 0xfffffff805057812 */ /* 0x000fe200078ec0ff */
[----:B------:R-:W-:Y:S01]  /*9730*/  IMAD.MOV.U32 R19, RZ, RZ, R8 ;  /* 0x000000ffff137224 */ /* 0x000fe200078e0008 */
[----:B------:R-:W-:Y:S01]  /*9740*/  SHF.R.U32.HI R16, RZ, 0x10, R13 ;  /* 0x00000010ff107819 */ /* 0x000fe2000001160d */
[----:B------:R-:W-:Y:S01]  /*9750*/  IMAD.MOV.U32 R18, RZ, RZ, R9 ;  /* 0x000000ffff127224 */ /* 0x000fe200078e0009 */
[----:B------:R-:W-:Y:S01]  /*9760*/  IMNMX R30, R10, 0x80, PT ;  /* 0x000000800a1e7817 */ /* 0x000fe20003800200 */
[C---:B------:R-:W-:Y:S01]  /*9770*/  IMAD.IADD R5, R41.reuse, 0x1, -R5 ;  /* 0x0000000129057824 */ /* 0x040fe200078e0a05 */
[----:B------:R-:W-:Y:S01]  /*9780*/  SHF.R.U64 R17, R8, 0x10, R9 ;  /* 0x0000001008117819 */ /* 0x000fe20000001209 */
[----:B------:R-:W-:Y:S01]  /*9790*/  IMAD.MOV.U32 R13, RZ, RZ, R11 ;  /* 0x000000ffff0d7224 */ /* 0x000fe200078e000b */
[----:B------:R-:W-:Y:S01]  /*97a0*/  ISETP.GE.AND P0, PT, R41, R30, PT ;  /* 0x0000001e2900720c */ /* 0x000fe20003f06270 */
[C---:B------:R-:W-:Y:S01]  /*97b0*/  IMAD.SHL.U32 R0, R5.reuse, 0x40, RZ ;  /* 0x0000004005007824 */ /* 0x040fe200078e00ff */
[----:B------:R-:W-:Y:S01]  /*97c0*/  LOP3.LUT P1, RZ, R5, 0x4, RZ, 0xc0, !PT ;  /* 0x0000000405ff7812 */ /* 0x000fe2000782c0ff */
[----:B------:R-:W-:Y:S01]  /*97d0*/  IMAD.MOV.U32 R8, RZ, RZ, R7 ;  /* 0x000000ffff087224 */ /* 0x000fe200078e0007 */
[----:B------:R-:W-:Y:S01]  /*97e0*/  SHF.R.U32.HI R15, RZ, 0x10, R9 ;  /* 0x00000010ff0f7819 */ /* 0x000fe20000011609 */
[----:B------:R-:W-:Y:S01]  /*97f0*/  IMAD.MOV.U32 R9, RZ, RZ, R6 ;  /* 0x000000ffff097224 */ /* 0x000fe200078e0006 */
[----:B------:R-:W-:Y:S01]  /*9800*/  LOP3.LUT R0, R0, 0x1c0, RZ, 0xc0, !PT ;  /* 0x000001c000007812 */ /* 0x000fe200078ec0ff */
[----:B------:R-:W-:-:S04]  /*9810*/  DEPBAR.LE SB0, 0x1 ;  /* 0x000080400000791a */ /* 0x000fc80000000000 */
[----:B------:R-:W-:Y:S01]  /*9820*/  LOP3.LUT R2, R0, 0x18, R25, 0xf8, !PT ;  /* 0x0000001800027812 */ /* 0x000fe200078ef819 */
[----:B------:R-:W-:Y:S01]  /*9830*/  BSSY B1, `(.L_x_105) ;  /* 0x0000068000017945 */ /* 0x000fe20003800000 */
[----:B------:R-:W-:Y:S02]  /*9840*/  SHF.R.U32.HI R0, RZ, 0x3, R0 ;  /* 0x00000003ff007819 */ /* 0x000fe40000011600 */
[----:B------:R-:W-:Y:S02]  /*9850*/  SHF.R.U32.HI R11, RZ, 0x10, R11 ;  /* 0x00000010ff0b7819 */ /* 0x000fe4000001160b */
[----:B------:R-:W-:Y:S02]  /*9860*/  LOP3.LUT R0, R2, R0, RZ, 0x3c, !PT ;  /* 0x0000000002007212 */ /* 0x000fe400078e3cff */
[--C-:B------:R-:W-:Y:S02]  /*9870*/  SHF.R.U64 R6, R6, 0x10, R7.reuse ;  /* 0x0000001006067819 */ /* 0x100fe40000001207 */
[----:B------:R-:W-:Y:S01]  /*9880*/  SHF.R.U32.HI R5, RZ, 0x10, R7 ;  /* 0x00000010ff057819 */ /* 0x000fe20000011607 */
[----:B------:R-:W-:Y:S01]  /*9890*/  IMAD R0, R55, 0x200, R0 ;  /* 0x0000020037007824 */ /* 0x000fe200078e0200 */
[----:B------:R-:W-:-:S02]  /*98a0*/  PRMT R21, R22, 0x5410, R21 ;  /* 0x0000541016157816 */ /* 0x000fc40000000015 */
[----:B------:R-:W-:Y:S02]  /*98b0*/  PRMT R22, R20, 0x5410, R16 ;  /* 0x0000541014167816 */ /* 0x000fe40000000010 */
[C---:B------:R-:W-:Y:S02]  /*98c0*/  IADD3 R2, R0.reuse, 0x20, RZ ;  /* 0x0000002000027810 */ /* 0x040fe40007ffe0ff */
[----:B------:R-:W-:Y:S02]  /*98d0*/  @P1 IADD3 R2, R0, -0x20, RZ ;  /* 0xffffffe000021810 */ /* 0x000fe40007ffe0ff */
[----:B------:R-:W-:Y:S02]  /*98e0*/  PRMT R25, R19, 0x5410, R17 ;  /* 0x0000541013197816 */ /* 0x000fe40000000011 */
[----:B------:R-:W-:Y:S02]  /*98f0*/  PRMT R28, R18, 0x5410, R15 ;  /* 0x00005410121c7816 */ /* 0x000fe4000000000f */
[----:B------:R-:W-:-:S02]  /*9900*/  PRMT R19, R14, 0x5410, R12 ;  /* 0x000054100e137816 */ /* 0x000fc4000000000c */
[----:B------:R-:W-:Y:S02]  /*9910*/  PRMT R20, R13, 0x5410, R11 ;  /* 0x000054100d147816 */ /* 0x000fe4000000000b */
[----:B------:R-:W-:Y:S02]  /*9920*/  LEA R26, R0, 0x7100, 0x1 ;  /* 0x00007100001a7811 */ /* 0x000fe400078e08ff */
[----:B------:R-:W-:Y:S02]  /*9930*/  LEA R29, R2, 0x7100, 0x1 ;  /* 0x00007100021d7811 */ /* 0x000fe400078e08ff */
[----:B------:R-:W-:Y:S02]  /*9940*/  PRMT R23, R9, 0x5410, R6 ;  /* 0x0000541009177816 */ /* 0x000fe40000000006 */
[----:B------:R-:W-:Y:S01]  /*9950*/  PRMT R27, R8, 0x5410, R5 ;  /* 0x00005410081b7816 */ /* 0x000fe20000000005 */
[----:B------:R-:W-:Y:S06]  /*9960*/  BAR.SYNC.DEFER_BLOCKING 0x0 ;  /* 0x0000000000007b1d */ /* 0x000fec0000010000 */
[----:B------:R-:W-:Y:S05]  /*9970*/  @P0 BRA `(.L_x_106) ;  /* 0x0000053000000947 */ /* 0x000fea0003800000 */
[----:B------:R-:W-:Y:S01]  /*9980*/  ISETP.GE.AND P0, PT, R24, c[0x0][0x27c], PT ;  /* 0x00009f0018007a0c */ /* 0x000fe20003f06270 */
[----:B------:R-:W-:-:S12]  /*9990*/  BSSY B0, `(.L_x_107) ;  /* 0x0000028000007945 */ /* 0x000fd80003800000 */
[----:B------:R-:W-:Y:S05]  /*99a0*/  @P0 BRA `(.L_x_108) ;  /* 0x0000026000000947 */ /* 0x000fea0003800000 */
[----:B------:R-:W1:Y:S01]  /*99b0*/  LDS.128 R8, [R26] ;  /* 0x000000001a087984 */ /* 0x000e620000000c00 */
[----:B------:R-:W-:Y:S01]  /*99c0*/  SHF.L.U32 R5, R21, 0x10, RZ ;  /* 0x0000001015057819 */ /* 0x000fe200000006ff */
[----:B------:R-:W-:Y:S01]  /*99d0*/  IMAD.U32 R0, R19, 0x10000, RZ ;  /* 0x0001000013007824 */ /* 0x000fe200078e00ff */
[----:B------:R-:W-:Y:S02]  /*99e0*/  LOP3.LUT R2, R21, 0xffff0000, RZ, 0xc0, !PT ;  /* 0xffff000015027812 */ /* 0x000fe400078ec0ff */
[C---:B-1----:R-:W-:Y:S01]  /*99f0*/  SHF.L.U32 R7, R8.reuse, 0x10, RZ ;  /* 0x0000001008077819 */ /* 0x042fe200000006ff */
[----:B------:R-:W-:Y:S01]  /*9a00*/  IMAD.U32 R16, R11, 0x10000, RZ ;  /* 0x000100000b107824 */ /* 0x000fe200078e00ff */
[----:B------:R-:W-:Y:S02]  /*9a10*/  LOP3.LUT R6, R8, 0xffff0000, RZ, 0xc0, !PT ;  /* 0xffff000008067812 */ /* 0x000fe400078ec0ff */
[C---:B------:R-:W-:Y:S02]  /*9a20*/  SHF.L.U32 R13, R9.reuse, 0x10, RZ ;  /* 0x00000010090d7819 */ /* 0x040fe400000006ff */
[----:B------:R-:W-:Y:S01]  /*9a30*/  LOP3.LUT R8, R9, 0xffff0000, RZ, 0xc0, !PT ;  /* 0xffff000009087812 */ /* 0x000fe200078ec0ff */
[----:B------:R-:W-:Y:S01]  /*9a40*/  FMUL.FTZ R14, R6, R0 ;  /* 0x00000000060e7220 */ /* 0x000fe20000410000 */
[----:B------:R-:W-:-:S02]  /*9a50*/  LOP3.LUT R9, R19, 0xffff0000, RZ, 0xc0, !PT ;  /* 0xffff000013097812 */ /* 0x000fc400078ec0ff */
[C---:B------:R-:W-:Y:S01]  /*9a60*/  SHF.L.U32 R15, R10.reuse, 0x10, RZ ;  /* 0x000000100a0f7819 */ /* 0x040fe200000006ff */
[-C--:B------:R-:W-:Y:S01]  /*9a70*/  FFMA.FTZ R18, R7, R5.reuse, -R14 ;  /* 0x0000000507127223 */ /* 0x080fe2000001080e */
[----:B------:R-:W-:Y:S01]  /*9a80*/  LOP3.LUT R12, R10, 0xffff0000, RZ, 0xc0, !PT ;  /* 0xffff00000a0c7812 */ /* 0x000fe200078ec0ff */
[----:B------:R-:W-:Y:S01]  /*9a90*/  FMUL.FTZ R10, R6, R5 ;  /* 0x00000005060a7220 */ /* 0x000fe20000410000 */
[----:B------:R-:W-:Y:S01]  /*9aa0*/  LOP3.LUT R11, R11, 0xffff0000, RZ, 0xc0, !PT ;  /* 0xffff00000b0b7812 */ /* 0x000fe200078ec0ff */
[-C--:B------:R-:W-:Y:S01]  /*9ab0*/  FMUL.FTZ R6, R8, R9.reuse ;  /* 0x0000000908067220 */ /* 0x080fe20000410000 */
[----:B------:R-:W-:Y:S01]  /*9ac0*/  LOP3.LUT R5, R22, 0xffff0000, RZ, 0xc0, !PT ;  /* 0xffff000016057812 */ /* 0x000fe200078ec0ff */
[----:B------:R-:W-:Y:S01]  /*9ad0*/  FFMA.FTZ R17, R7, R0, R10 ;  /* 0x0000000007117223 */ /* 0x000fe2000001000a */
[----:B------:R-:W-:Y:S01]  /*9ae0*/  LOP3.LUT R0, R20, 0xffff0000, RZ, 0xc0, !PT ;  /* 0xffff000014007812 */ /* 0x000fe200078ec0ff */
[-C--:B------:R-:W-:Y:S02]  /*9af0*/  FMUL.FTZ R8, R8, R2.reuse ;  /* 0x0000000208087220 */ /* 0x080fe40000410000 */
[C---:B------:R-:W-:Y:S01]  /*9b00*/  FFMA.FTZ R14, R13.reuse, R2, -R6 ;  /* 0x000000020d0e7223 */ /* 0x040fe20000010806 */
[----:B------:R-:W-:Y:S01]  /*9b10*/  SHF.L.U32 R2, R20, 0x10, RZ ;  /* 0x0000001014027819 */ /* 0x000fe200000006ff */
[----:B------:R-:W-:Y:S01]  /*9b20*/  FFMA.FTZ R13, R13, R9, R8 ;  /* 0x000000090d0d7223 */ /* 0x000fe20000010008 */
[----:B------:R-:W-:Y:S01]  /*9b30*/  SHF.L.U32 R6, R22, 0x10, RZ ;  /* 0x0000001016067819 */ /* 0x000fe200000006ff */
[----:B------:R-:W-:-:S02]  /*9b40*/  FMUL.FTZ R7, R11, R0 ;  /* 0x000000000b077220 */ /* 0x000fc40000410000 */
[C---:B------:R-:W-:Y:S02]  /*9b50*/  FMUL.FTZ R9, R12.reuse, R2 ;  /* 0x000000020c097220 */ /* 0x040fe40000410000 */
[-C--:B------:R-:W-:Y:S02]  /*9b60*/  FMUL.FTZ R8, R12, R6.reuse ;  /* 0x000000060c087220 */ /* 0x080fe40000410000 */
[-C--:B------:R-:W-:Y:S02]  /*9b70*/  FMUL.FTZ R11, R11, R5.reuse ;  /* 0x000000050b0b7220 */ /* 0x080fe40000410000 */
[----:B------:R-:W-:Y:S01]  /*9b80*/  FFMA.FTZ R6, R15, R6, -R9 ;  /* 0x000000060f067223 */ /* 0x000fe20000010809 */
[----:B------:R-:W-:Y:S01]  /*9b90*/  F2FP.BF16.PACK_AB R9, R13, R14 ;  /* 0x0000000e0d09723e */ /* 0x000fe200000010ff */
[----:B------:R-:W-:Y:S01]  /*9ba0*/  FFMA.FTZ R10, R15, R2, R8 ;  /* 0x000000020f0a7223 */ /* 0x000fe20000010008 */
[----:B------:R-:W-:Y:S01]  /*9bb0*/  F2FP.BF16.PACK_AB R8, R17, R18 ;  /* 0x000000121108723e */ /* 0x000fe200000010ff */
[----:B------:R-:W-:-:S02]  /*9bc0*/  FFMA.FTZ R7, R16, R5, -R7 ;  /* 0x0000000510077223 */ /* 0x000fc40000010807 */
[----:B------:R-:W-:Y:S01]  /*9bd0*/  FFMA.FTZ R11, R16, R0, R11 ;  /* 0x00000000100b7223 */ /* 0x000fe2000001000b */
[----:B------:R-:W-:-:S04]  /*9be0*/  F2FP.BF16.PACK_AB R10, R10, R6 ;  /* 0x000000060a0a723e */ /* 0x000fc800000010ff */
[----:B------:R-:W-:-:S05]  /*9bf0*/  F2FP.BF16.PACK_AB R11, R11, R7 ;  /* 0x000000070b0b723e */ /* 0x000fca00000010ff */
[----:B------:R1:W-:Y:S02]  /*9c00*/  STS.128 [R26], R8 ;  /* 0x000000081a007388 */ /* 0x0003e40000000c00 */
.L_x_108:
[----:B------:R-:W-:Y:S05]  /*9c10*/  BSYNC B0 ;  /* 0x0000000000007941 */ /* 0x000fea0003800000 */
.L_x_107:
[----:B------:R-:W-:-:S04]  /*9c20*/  IADD3 R0, R24, 0x10, RZ ;  /* 0x0000001018007810 */ /* 0x000fc80007ffe0ff */
[----:B------:R-:W-:-:S13]  /*9c30*/  ISETP.GE.AND P0, PT, R0, c[0x0][0x27c], PT ;  /* 0x00009f0000007a0c */ /* 0x000fda0003f06270 */
[----:B------:R-:W-:Y:S05]  /*9c40*/  @P0 BRA `(.L_x_106) ;  /* 0x0000026000000947 */ /* 0x000fea0003800000 */
[----:B-1----:R-:W1:Y:S01]  /*9c50*/  LDS.128 R8, [R29] ;  /* 0x000000001d087984 */ /* 0x002e620000000c00 */
        /* <DEDUP_REMOVED lines=20> */
[----:B------:R-:W-:Y:S01]  /*9da0*/  FFMA.FTZ R14, R13, R2, -R6 ;  /* 0x000000020d0e7223 */ /* 0x000fe20000010806 */
        /* <DEDUP_REMOVED lines=16> */
.L_x_106:
[----:B------:R-:W-:Y:S05]  /*9eb0*/  BSYNC B1 ;  /* 0x0000000000017941 */ /* 0x000fea0003800000 */
.L_x_105:
[----:B------:R-:W-:Y:S01]  /*9ec0*/  IADD3 R0, R41, 0x20, RZ ;  /* 0x0000002029007810 */ /* 0x000fe20007ffe0ff */
[----:B------:R-:W-:Y:S03]  /*9ed0*/  BSSY B1, `(.L_x_109) ;  /* 0x0000056000017945 */ /* 0x000fe60003800000 */
[----:B------:R-:W-:-:S13]  /*9ee0*/  ISETP.GE.AND P0, PT, R0, R30, PT ;  /* 0x0000001e0000720c */ /* 0x000fda0003f06270 */
[----:B------:R-:W-:Y:S05]  /*9ef0*/  @P0 BRA `(.L_x_110) ;  /* 0x0000053000000947 */ /* 0x000fea0003800000 */
[----:B------:R-:W-:Y:S01]  /*9f00*/  ISETP.GE.AND P0, PT, R24, c[0x0][0x27c], PT ;  /* 0x00009f0018007a0c */ /* 0x000fe20003f06270 */
[----:B------:R-:W-:-:S12]  /*9f10*/  BSSY B0, `(.L_x_111) ;  /* 0x0000028000007945 */ /* 0x000fd80003800000 */
[----:B------:R-:W-:Y:S05]  /*9f20*/  @P0 BRA `(.L_x_112) ;  /* 0x0000026000000947 */ /* 0x000fea0003800000 */
[----:B-1----:R-:W1:Y:S01]  /*9f30*/  LDS.128 R8, [R26+0x1000] ;  /* 0x001000001a087984 */ /* 0x002e620000000c00 */
        /* <DEDUP_REMOVED lines=11> */
[CC--:B------:R-:W-:Y:S01]  /*9ff0*/  FFMA.FTZ R18, R5.reuse, R7.reuse, -R14 ;  /* 0x0000000705127223 */ /* 0x0c0fe2000001080e */
[----:B------:R-:W-:Y:S01]  /*a000*/  LOP3.LUT R12, R10, 0xffff0000, RZ, 0xc0, !PT ;  /* 0xffff00000a0c7812 */ /* 0x000fe200078ec0ff */
[----:B------:R-:W-:Y:S01]  /*a010*/  FMUL.FTZ R10, R5, R6 ;  /* 0x00000006050a7220 */ /* 0x000fe20000410000 */
[----:B------:R-:W-:Y:S01]  /*a020*/  LOP3.LUT R11, R11, 0xffff0000, RZ, 0xc0, !PT ;  /* 0xffff00000b0b7812 */ /* 0x000fe200078ec0ff */
[CC--:B------:R-:W-:Y:S01]  /*a030*/  FMUL.FTZ R6, R9.reuse, R8.reuse ;  /* 0x0000000809067220 */ /* 0x0c0fe20000410000 */
[----:B------:R-:W-:Y:S01]  /*a040*/  LOP3.LUT R5, R22, 0xffff0000, RZ, 0xc0, !PT ;  /* 0xffff000016057812 */ /* 0x000fe200078ec0ff */
[----:B------:R-:W-:Y:S01]  /*a050*/  FFMA.FTZ R17, R0, R7, R10 ;  /* 0x0000000700117223 */ /* 0x000fe2000001000a */
[----:B------:R-:W-:Y:S01]  /*a060*/  LOP3.LUT R0, R20, 0xffff0000, RZ, 0xc0, !PT ;  /* 0xffff000014007812 */ /* 0x000fe200078ec0ff */
[C---:B------:R-:W-:Y:S02]  /*a070*/  FMUL.FTZ R8, R2.reuse, R8 ;  /* 0x0000000802087220 */ /* 0x040fe40000410000 */
[-C--:B------:R-:W-:Y:S01]  /*a080*/  FFMA.FTZ R14, R2, R13.reuse, -R6 ;  /* 0x0000000d020e7223 */ /* 0x080fe20000010806 */
[----:B------:R-:W-:Y:S01]  /*a090*/  SHF.L.U32 R2, R20, 0x10, RZ ;  /* 0x0000001014027819 */ /* 0x000fe200000006ff */
[----:B------:R-:W-:Y:S01]  /*a0a0*/  FFMA.FTZ R13, R9, R13, R8 ;  /* 0x0000000d090d7223 */ /* 0x000fe20000010008 */
[----:B------:R-:W-:Y:S01]  /*a0b0*/  SHF.L.U32 R6, R22, 0x10, RZ ;  /* 0x0000001016067819 */ /* 0x000fe200000006ff */
[----:B------:R-:W-:-:S02]  /*a0c0*/  FMUL.FTZ R7, R0, R11 ;  /* 0x0000000b00077220 */ /* 0x000fc40000410000 */
[-C--:B------:R-:W-:Y:S02]  /*a0d0*/  FMUL.FTZ R9, R2, R12.reuse ;  /* 0x0000000c02097220 */ /* 0x080fe40000410000 */
[C---:B------:R-:W-:Y:S02]  /*a0e0*/  FMUL.FTZ R8, R6.reuse, R12 ;  /* 0x0000000c06087220 */ /* 0x040fe40000410000 */
[----:B------:R-:W-:Y:S02]  /*a0f0*/  FMUL.FTZ R11, R5, R11 ;  /* 0x0000000b050b7220 */ /* 0x000fe40000410000 */
[-C--:B------:R-:W-:Y:S01]  /*a100*/  FFMA.FTZ R6, R6, R15.reuse, -R9 ;  /* 0x0000000f06067223 */ /* 0x080fe20000010809 */
[----:B------:R-:W-:Y:S01]  /*a110*/  F2FP.BF16.PACK_AB R9, R13, R14 ;  /* 0x0000000e0d09723e */ /* 0x000fe200000010ff */
[----:B------:R-:W-:Y:S01]  /*a120*/  FFMA.FTZ R10, R2, R15, R8 ;  /* 0x0000000f020a7223 */ /* 0x000fe20000010008 */
[----:B------:R-:W-:Y:S01]  /*a130*/  F2FP.BF16.PACK_AB R8, R17, R18 ;  /* 0x000000121108723e */ /* 0x000fe200000010ff */
[----:B------:R-:W-:-:S02]  /*a140*/  FFMA.FTZ R7, R5, R16, -R7 ;  /* 0x0000001005077223 */ /* 0x000fc40000010807 */
[----:B------:R-:W-:Y:S01]  /*a150*/  FFMA.FTZ R11, R0, R16, R11 ;  /* 0x00000010000b7223 */ /* 0x000fe2000001000b */
[----:B------:R-:W-:-:S04]  /*a160*/  F2FP.BF16.PACK_AB R10, R10, R6 ;  /* 0x000000060a0a723e */ /* 0x000fc800000010ff */
[----:B------:R-:W-:-:S05]  /*a170*/  F2FP.BF16.PACK_AB R11, R11, R7 ;  /* 0x000000070b0b723e */ /* 0x000fca00000010ff */
[----:B------:R1:W-:Y:S02]  /*a180*/  STS.128 [R26+0x1000], R8 ;  /* 0x001000081a007388 */ /* 0x0003e40000000c00 */
.L_x_112:
[----:B------:R-:W-:Y:S05]  /*a190*/  BSYNC B0 ;  /* 0x0000000000007941 */ /* 0x000fea0003800000 */
.L_x_111:
[----:B------:R-:W-:-:S04]  /*a1a0*/  IADD3 R0, R24, 0x10, RZ ;  /* 0x0000001018007810 */ /* 0x000fc80007ffe0ff */
[----:B------:R-:W-:-:S13]  /*a1b0*/  ISETP.GE.AND P0, PT, R0, c[0x0][0x27c], PT ;  /* 0x00009f0000007a0c */ /* 0x000fda0003f06270 */
        /* <DEDUP_REMOVED lines=17> */
[-C--:B------:R-:W-:Y:S01]  /*a2d0*/  FMUL.FTZ R6, R9, R8.reuse ;  /* 0x0000000809067220 */ /* 0x080fe20000410000 */
[----:B------:R-:W-:Y:S01]  /*a2e0*/  LOP3.LUT R5, R28, 0xffff0000, RZ, 0xc0, !PT ;  /* 0xffff00001c057812 */ /* 0x000fe200078ec0ff */
[----:B------:R-:W-:Y:S01]  /*a2f0*/  FFMA.FTZ R17, R0, R7, R10 ;  /* 0x0000000700117223 */ /* 0x000fe2000001000a */
[C---:B------:R-:W-:Y:S01]  /*a300*/  LOP3.LUT R0, R27.reuse, 0xffff0000, RZ, 0xc0, !PT ;  /* 0xffff00001b007812 */ /* 0x040fe200078ec0ff */
        /* <DEDUP_REMOVED lines=18> */
.L_x_110:
[----:B------:R-:W-:Y:S05]  /*a430*/  BSYNC B1 ;  /* 0x0000000000017941 */ /* 0x000fea0003800000 */
.L_x_109:
        /* <DEDUP_REMOVED lines=45> */
.L_x_116:
[----:B------:R-:W-:Y:S05]  /*a710*/  BSYNC B0 ;  /* 0x0000000000007941 */ /* 0x000fea0003800000 */
.L_x_115:
        /* <DEDUP_REMOVED lines=41> */
.L_x_114:
[----:B------:R-:W-:Y:S05]  /*a9b0*/  BSYNC B1 ;  /* 0x0000000000017941 */ /* 0x000fea0003800000 */
.L_x_113:
[----:B------:R-:W-:-:S04]  /*a9c0*/  IADD3 R0, R41, 0x60, RZ ;  /* 0x0000006029007810 */ /* 0x000fc80007ffe0ff */
        /* <DEDUP_REMOVED lines=43> */
.L_x_119:
[----:B------:R-:W-:Y:S05]  /*ac80*/  BSYNC B0 ;  /* 0x0000000000007941 */ /* 0x000fea0003800000 */
.L_x_118:
        /* <DEDUP_REMOVED lines=40> */
[----:B------:R1:W-:Y:S01]  /*af10*/  STS.128 [R29+0x3000], R8 ;  /* 0x003000081d007388 */ /* 0x0003e20000000c00 */
[----:B------:R-:W-:Y:S05]  /*af20*/  BRA `(.L_x_117) ;  /* 0x00001a2000007947 */ /* 0x000fea0003800000 */
.L_x_102:
[----:B------:R-:W-:Y:S01]  /*af30*/  ISETP.GE.AND P0, PT, R2, R23, PT ;  /* 0x000000170200720c */ /* 0x000fe20003f06270 */
[----:B------:R-:W-:Y:S01]  /*af40*/  BSSY B0, `(.L_x_120) ;  /* 0x000000d000007945 */ /* 0x000fe20003800000 */
[----:B------:R-:W-:Y:S01]  /*af50*/  CS2R R10, SRZ ;  /* 0x00000000000a7805 */ /* 0x000fe2000001ff00 */
[----:B------:R-:W-:Y:S01]  /*af60*/  CS2R R8, SRZ ;  /* 0x0000000000087805 */ /* 0x000fe2000001ff00 */
[----:B------:R-:W-:Y:S01]  /*af70*/  CS2R R14, SRZ ;  /* 0x00000000000e7805 */ /* 0x000fe2000001ff00 */
[----:B------:R-:W-:-:S08]  /*af80*/  CS2R R12, SRZ ;  /* 0x00000000000c7805 */ /* 0x000fd0000001ff00 */
[----:B------:R-:W-:Y:S05]  /*af90*/  @P0 BRA `(.L_x_121) ;  /* 0x0000007000000947 */ /* 0x000fea0003800000 */
[----:B------:R-:W-:Y:S01]  /*afa0*/  ISETP.GE.AND P0, PT, R25, c[0x0][0x27c], PT ;  /* 0x00009f0019007a0c */ /* 0x000fe20003f06270 */
[----:B------:R-:W-:-:S12]  /*afb0*/  CS2R R10, SRZ ;  /* 0x00000000000a7805 */ /* 0x000fd8000001ff00 */
[----:B------:R-:W-:Y:S05]  /*afc0*/  @P0 BRA `(.L_x_121) ;  /* 0x0000004000000947 */ /* 0x000fea0003800000 */
[----:B------:R-:W-:-:S04]  /*afd0*/  IMAD.WIDE R12, R25, 0x2, R18 ;  /* 0x00000002190c7825 */ /* 0x000fc800078e0212 */
[----:B------:R-:W-:Y:S02]  /*afe0*/  IMAD.WIDE R8, R25, 0x2, R16 ;  /* 0x0000000219087825 */ /* 0x000fe400078e0210 */
[----:B------:R-:W5:Y:S04]  /*aff0*/  LD.E.128 R12, [R12.64] ;  /* 0x0000000a0c0c7980 */ /* 0x000f68000c101d00 */
[----:B------:R-:W5:Y:S02]  /*b000*/  LD.E.128 R8, [R8.64] ;  /* 0x0000000a08087980 */ /* 0x000f64000c101d00 */
.L_x_121:
[----:B------:R-:W-:Y:S05]  /*b010*/  BSYNC B0 ;  /* 0x0000000000007941 */ /* 0x000fea0003800000 */
.L_x_120:
[----:B------:R-:W-:Y:S01]  /*b020*/  IMAD R0, R214, -0x80, R23 ;  /* 0xffffff80d6007824 */ /* 0x000fe200078e0217 */
[----:B------:R-:W-:Y:S01]  /*b030*/  ISETP.GE.AND P0, PT, R25, c[0x0][0x27c], PT ;  /* 0x00009f0019007a0c */ /* 0x000fe20003f06270 */
[--C-:B-----5:R-:W-:Y:S01]  /*b040*/  IMAD.MOV.U32 R21, RZ, RZ, R13.reuse ;  /* 0x000000ffff157224 */ /* 0x120fe200078e000d */
[--C-:B------:R-:W-:Y:S01]  /*b050*/  SHF.R.U64 R20, R12, 0x10, R13.reuse ;  /* 0x000000100c147819 */ /* 0x100fe2000000120d */
[----:B------:R-:W-:Y:S01]  /*b060*/  IMAD.MOV.U32 R19, RZ, RZ, R14 ;  /* 0x000000ffff137224 */ /* 0x000fe200078e000e */
[----:B------:R-:W-:Y:S01]  /*b070*/  IMNMX R48, R0, 0x80, PT ;  /* 0x0000008000307817 */ /* 0x000fe20003800200 */
[----:B------:R-:W-:Y:S01]  /*b080*/  IMAD.MOV.U32 R22, RZ, RZ, R12 ;  /* 0x000000ffff167224 */ /* 0x000fe200078e000c */
[----:B------:R-:W-:Y:S01]  /*b090*/  SHF.R.U32.HI R16, RZ, 0x10, R13 ;  /* 0x00000010ff107819 */ /* 0x000fe2000001160d */
[----:B------:R-:W-:Y:S01]  /*b0a0*/  IMAD.MOV.U32 R18, RZ, RZ, R15 ;  /* 0x000000ffff127224 */ /* 0x000fe200078e000f */
[----:B------:R-:W-:Y:S01]  /*b0b0*/  ISETP.GE.OR P1, PT, R41, R48, P0 ;  /* 0x000000302900720c */ /* 0x000fe20000726670 */
[----:B------:R-:W-:Y:S01]  /*b0c0*/  IMAD.MOV.U32 R13, RZ, RZ, R9 ;  /* 0x000000ffff0d7224 */ /* 0x000fe200078e0009 */
[--C-:B------:R-:W-:Y:S01]  /*b0d0*/  SHF.R.U64 R17, R14, 0x10, R15.reuse ;  /* 0x000000100e117819 */ /* 0x100fe2000000120f */
[----:B------:R-:W-:Y:S01]  /*b0e0*/  IMAD.MOV.U32 R14, RZ, RZ, R8 ;  /* 0x000000ffff0e7224 */ /* 0x000fe200078e0008 */
[----:B------:R-:W-:Y:S01]  /*b0f0*/  SHF.R.U32.HI R12, RZ, 0x10, R15 ;  /* 0x00000010ff0c7819 */ /* 0x000fe2000001160f */
[----:B------:R-:W-:Y:S01]  /*b100*/  IMAD.MOV.U32 R7, RZ, RZ, R10 ;  /* 0x000000ffff077224 */ /* 0x000fe200078e000a */
[----:B------:R-:W-:-:S04]  /*b110*/  DEPBAR.LE SB0, 0x1 ;  /* 0x000080400000791a */ /* 0x000fc80000000000 */
[----:B------:R-:W-:Y:S01]  /*b120*/  IMAD.MOV.U32 R5, RZ, RZ, R11 ;  /* 0x000000ffff057224 */ /* 0x000fe200078e000b */
[--C-:B------:R-:W-:Y:S01]  /*b130*/  SHF.R.U64 R8, R8, 0x10, R9.reuse ;  /* 0x0000001008087819 */ /* 0x100fe20000001209 */
[----:B------:R-:W-:Y:S01]  /*b140*/  BSSY B0, `(.L_x_122) ;  /* 0x0000065000007945 */ /* 0x000fe20003800000 */
[----:B------:R-:W-:Y:S02]  /*b150*/  SHF.R.U32.HI R6, RZ, 0x10, R9 ;  /* 0x00000010ff067819 */ /* 0x000fe40000011609 */
[--C-:B------:R-:W-:Y:S02]  /*b160*/  SHF.R.U64 R2, R10, 0x10, R11.reuse ;  /* 0x000000100a027819 */ /* 0x100fe4000000120b */
[----:B------:R-:W-:Y:S02]  /*b170*/  SHF.R.U32.HI R0, RZ, 0x10, R11 ;  /* 0x00000010ff007819 */ /* 0x000fe4000001160b */
[----:B------:R-:W-:Y:S02]  /*b180*/  PRMT R42, R22, 0x5410, R20 ;  /* 0x00005410162a7816 */ /* 0x000fe40000000014 */
[----:B------:R-:W-:-:S02]  /*b190*/  PRMT R46, R21, 0x5410, R16 ;  /* 0x00005410152e7816 */ /* 0x000fc40000000010 */
[----:B------:R-:W-:Y:S02]  /*b1a0*/  PRMT R37, R19, 0x5410, R17 ;  /* 0x0000541013257816 */ /* 0x000fe40000000011 */
[----:B------:R-:W-:Y:S02]  /*b1b0*/  PRMT R45, R18, 0x5410, R12 ;  /* 0x00005410122d7816 */ /* 0x000fe4000000000c */
[----:B------:R-:W-:Y:S02]  /*b1c0*/  PRMT R40, R14, 0x5410, R8 ;  /* 0x000054100e287816 */ /* 0x000fe40000000008 */
[----:B------:R-:W-:Y:S02]  /*b1d0*/  PRMT R43, R13, 0x5410, R6 ;  /* 0x000054100d2b7816 */ /* 0x000fe40000000006 */
[----:B------:R-:W-:Y:S02]  /*b1e0*/  PRMT R36, R7, 0x5410, R2 ;  /* 0x0000541007247816 */ /* 0x000fe40000000002 */
[----:B------:R-:W-:Y:S01]  /*b1f0*/  PRMT R44, R5, 0x5410, R0 ;  /* 0x00005410052c7816 */ /* 0x000fe20000000000 */
[----:B------:R-:W-:Y:S06]  /*b200*/  BAR.SYNC.DEFER_BLOCKING 0x0 ;  /* 0x0000000000007b1d */ /* 0x000fec0000010000 */
[----:B------:R-:W-:Y:S05]  /*b210*/  @P1 BRA `(.L_x_123) ;  /* 0x0000057000001947 */ /* 0x000fea0003800000 */
[----:B------:R-:W-:Y:S01]  /*b220*/  SHF.L.U32 R0, R41, 0x6, RZ ;  /* 0x0000000629007819 */ /* 0x000fe200000006ff */
[----:B------:R-:W-:Y:S01]  /*b230*/  IMAD.SHL.U32 R7, R55, 0x200, RZ ;  /* 0x0000020037077824 */ /* 0x000fe200078e00ff */
[----:B------:R-:W-:-:S02]  /*b240*/  IADD3 R6, R25, c[0x0][0x27c], RZ ;  /* 0x00009f0019067a10 */ /* 0x000fc40007ffe0ff */
[----:B------:R-:W-:-:S04]  /*b250*/  LOP3.LUT R0, R0, 0x1c0, RZ, 0xc0, !PT ;  /* 0x000001c000007812 */ /* 0x000fc800078ec0ff */
[C---:B------:R-:W-:Y:S02]  /*b260*/  LOP3.LUT R2, R0.reuse, 0x38, R25, 0xf8, !PT ;  /* 0x0000003800027812 */ /* 0x040fe400078ef819 */
[----:B------:R-:W-:Y:S02]  /*b270*/  SHF.R.U32.HI R5, RZ, 0x3, R0 ;  /* 0x00000003ff057819 */ /* 0x000fe40000011600 */
[----:B------:R-:W-:Y:S02]  /*b280*/  LOP3.LUT R0, R0, 0x38, R6, 0xf8, !PT ;  /* 0x0000003800007812 */ /* 0x000fe400078ef806 */
[C-C-:B------:R-:W-:Y:S02]  /*b290*/  LOP3.LUT R2, R7.reuse, R2, R5.reuse, 0xf6, !PT ;  /* 0x0000000207027212 */ /* 0x140fe400078ef605 */
[----:B------:R-:W-:Y:S02]  /*b2a0*/  LOP3.LUT R0, R7, R0, R5, 0xf6, !PT ;  /* 0x0000000007007212 */ /* 0x000fe400078ef605 */
[----:B------:R-:W-:-:S02]  /*b2b0*/  SHF.L.U32 R32, R2, 0x1, RZ ;  /* 0x0000000102207819 */ /* 0x000fc400000006ff */
[----:B------:R-:W-:Y:S01]  /*b2c0*/  SHF.L.U32 R6, R40, 0x10, RZ ;  /* 0x0000001028067819 */ /* 0x000fe200000006ff */
[----:B------:R-:W-:Y:S02]  /*b2d0*/  IMAD.SHL.U32 R31, R0, 0x2, RZ ;  /* 0x00000002001f7824 */ /* 0x000fe400078e00ff */
[----:B------:R-:W1:Y:S01]  /*b2e0*/  LDS.128 R12, [R32+0x7100] ;  /* 0x00710000200c7984 */ /* 0x000e620000000c00 */
[----:B------:R-:W-:-:S03]  /*b2f0*/  IMAD.U32 R0, R42, 0x10000, RZ ;  /* 0x000100002a007824 */ /* 0x000fc600078e00ff */
[----:B------:R-:W2:Y:S01]  /*b300*/  LDS.128 R8, [R31+0x7100] ;  /* 0x007100001f087984 */ /* 0x000ea20000000c00 */
[C---:B-1----:R-:W-:Y:S01]  /*b310*/  SHF.L.U32 R16, R12.reuse, 0x10, RZ ;  /* 0x000000100c107819 */ /* 0x042fe200000006ff */
[----:B------:R-:W-:Y:S01]  /*b320*/  IMAD.U32 R21, R13, 0x10000, RZ ;  /* 0x000100000d157824 */ /* 0x000fe200078e00ff */
[----:B------:R-:W-:Y:S01]  /*b330*/  LOP3.LUT R18, R12, 0xffff0000, RZ, 0xc0, !PT ;  /* 0xffff00000c127812 */ /* 0x000fe200078ec0ff */
[----:B------:R-:W-:Y:S01]  /*b340*/  IMAD.U32 R24, R15, 0x10000, RZ ;  /* 0x000100000f187824 */ /* 0x000fe200078e00ff */
[C---:B--2---:R-:W-:Y:S01]  /*b350*/  SHF.L.U32 R2, R8.reuse, 0x10, RZ ;  /* 0x0000001008027819 */ /* 0x044fe200000006ff */
[C---:B------:R-:W-:Y:S01]  /*b360*/  IMAD.U32 R19, R9.reuse, 0x10000, RZ ;  /* 0x0001000009137824 */ /* 0x040fe200078e00ff */
[----:B------:R-:W-:Y:S02]  /*b370*/  LOP3.LUT R23, R9, 0xffff0000, RZ, 0xc0, !PT ;  /* 0xffff000009177812 */ /* 0x000fe400078ec0ff */
[----:B------:R-:W-:Y:S01]  /*b380*/  LOP3.LUT R12, R8, 0xffff0000, RZ, 0xc0, !PT ;  /* 0xffff0000080c7812 */ /* 0x000fe200078ec0ff */
[----:B------:R-:W-:Y:S01]  /*b390*/  FMUL.FTZ R5, R2, R6 ;  /* 0x0000000602057220 */ /* 0x000fe20000410000 */
[----:B------:R-:W-:Y:S01]  /*b3a0*/  LOP3.LUT R9, R40, 0xffff0000, RZ, 0xc0, !PT ;  /* 0xffff000028097812 */ /* 0x000fe200078ec0ff */
[-C--:B------:R-:W-:Y:S01]  /*b3b0*/  FMUL.FTZ R7, R2, R0.reuse ;  /* 0x0000000002077220 */ /* 0x080fe20000410000 */
[----:B------:R-:W-:Y:S01]  /*b3c0*/  LOP3.LUT R2, R42, 0xffff0000, RZ, 0xc0, !PT ;  /* 0xffff00002a027812 */ /* 0x000fe200078ec0ff */
[----:B------:R-:W-:Y:S01]  /*b3d0*/  FFMA.FTZ R34, R16, R0, -R5 ;  /* 0x0000000010227223 */ /* 0x000fe20000010805 */
[----:B------:R-:W-:Y:S01]  /*b3e0*/  LOP3.LUT R27, R13, 0xffff0000, RZ, 0xc0, !PT ;  /* 0xffff00000d1b7812 */ /* 0x000fe200078ec0ff */
[----:B------:R-:W-:Y:S01]  /*b3f0*/  FMUL.FTZ R8, R12, R9 ;  /* 0x000000090c087220 */ /* 0x000fe20000410000 */
[----:B------:R-:W-:Y:S01]  /*b400*/  SHF.L.U32 R13, R10, 0x10, RZ ;  /* 0x000000100a0d7819 */ /* 0x000fe200000006ff */
[----:B------:R-:W-:Y:S01]  /*b410*/  FFMA.FTZ R33, R16, R6, R7 ;  /* 0x0000000610217223 */ /* 0x000fe20000010007 */
[----:B------:R-:W-:Y:S01]  /*b420*/  SHF.L.U32 R5, R36, 0x10, RZ ;  /* 0x0000001024057819 */ /* 0x000fe200000006ff */
[-C--:B------:R-:W-:Y:S01]  /*b430*/  FMUL.FTZ R7, R12, R2.reuse ;  /* 0x000000020c077220 */ /* 0x080fe20000410000 */
[----:B------:R-:W-:Y:S01]  /*b440*/  SHF.L.U32 R17, R14, 0x10, RZ ;  /* 0x000000100e117819 */ /* 0x000fe200000006ff */
[----:B------:R-:W-:Y:S01]  /*b450*/  FFMA.FTZ R12, R18, R2, -R8 ;  /* 0x00000002120c7223 */ /* 0x000fe20000010808 */
[----:B------:R-:W-:Y:S01]  /*b460*/  LOP3.LUT R20, R14, 0xffff0000, RZ, 0xc0, !PT ;  /* 0xffff00000e147812 */ /* 0x000fe200078ec0ff */
[----:B------:R-:W-:Y:S01]  /*b470*/  IMAD.U32 R0, R37, 0x10000, RZ ;  /* 0x0001000025007824 */ /* 0x000fe200078e00ff */
[----:B------:R-:W-:Y:S01]  /*b480*/  LOP3.LUT R14, R10, 0xffff0000, RZ, 0xc0, !PT ;  /* 0xffff00000a0e7812 */ /* 0x000fe200078ec0ff */
[CC--:B------:R-:W-:Y:S01]  /*b490*/  FMUL.FTZ R2, R13.reuse, R5.reuse ;  /* 0x000000050d027220 */ /* 0x0c0fe20000410000 */
[----:B------:R-:W-:Y:S01]  /*b4a0*/  LOP3.LUT R10, R36, 0xffff0000, RZ, 0xc0, !PT ;  /* 0xffff0000240a7812 */ /* 0x000fe200078ec0ff */
[-C--:B------:R-:W-:Y:S01]  /*b4b0*/  FMUL.FTZ R6, R13, R0.reuse ;  /* 0x000000000d067220 */ /* 0x080fe20000410000 */
[----:B------:R-:W-:Y:S01]  /*b4c0*/  LOP3.LUT R26, R15, 0xffff0000, RZ, 0xc0, !PT ;  /* 0xffff00000f1a7812 */ /* 0x000fe200078ec0ff */
[----:B------:R-:W-:Y:S01]  /*b4d0*/  FFMA.FTZ R29, R17, R0, -R2 ;  /* 0x00000000111d7223 */ /* 0x000fe20000010802 */
[----:B------:R-:W-:Y:S01]  /*b4e0*/  LOP3.LUT R0, R37, 0xffff0000, RZ, 0xc0, !PT ;  /* 0xffff000025007812 */ /* 0x000fe200078ec0ff */
[----:B------:R-:W-:Y:S01]  /*b4f0*/  FFMA.FTZ R28, R17, R5, R6 ;  /* 0x00000005111c7223 */ /* 0x000fe20000010006 */
[----:B------:R-:W-:Y:S01]  /*b500*/  SHF.L.U32 R5, R46, 0x10, RZ ;  /* 0x000000102e057819 */ /* 0x000fe200000006ff */
[----:B------:R-:W-:Y:S01]  /*b510*/  FFMA.FTZ R30, R18, R9, R7 ;  /* 0x00000009121e7223 */ /* 0x000fe20000010007 */
[----:B------:R-:W-:Y:S01]  /*b520*/  SHF.L.U32 R8, R44, 0x10, RZ ;  /* 0x000000102c087819 */ /* 0x000fe200000006ff */
[----:B------:R-:W-:Y:S01]  /*b530*/  FMUL.FTZ R6, R14, R10 ;  /* 0x0000000a0e067220 */ /* 0x000fe20000410000 */
[----:B------:R-:W-:Y:S01]  /*b540*/  LOP3.LUT R22, R11, 0xffff0000, RZ, 0xc0, !PT ;  /* 0xffff00000b167812 */ /* 0x000fe200078ec0ff */
[----:B------:R-:W-:Y:S01]  /*b550*/  IMAD.U32 R2, R43, 0x10000, RZ ;  /* 0x000100002b027824 */ /* 0x000fe200078e00ff */
[----:B------:R-:W-:Y:S01]  /*b560*/  F2FP.BF16.PACK_AB R12, R12, R34 ;  /* 0x000000220c0c723e */ /* 0x000fe200000010ff */
[----:B------:R-:W-:-:S02]  /*b570*/  FMUL.FTZ R9, R14, R0 ;  /* 0x000000000e097220 */ /* 0x000fc40000410000 */
[----:B------:R-:W-:Y:S02]  /*b580*/  IMAD.U32 R15, R11, 0x10000, RZ ;  /* 0x000100000b0f7824 */ /* 0x000fe400078e00ff */
[C---:B------:R-:W-:Y:S01]  /*b590*/  FFMA.FTZ R14, R20.reuse, R0, -R6 ;  /* 0x00000000140e7223 */ /* 0x040fe20000010806 */
[----:B------:R-:W-:Y:S01]  /*b5a0*/  SHF.L.U32 R0, R45, 0x10, RZ ;  /* 0x000000102d007819 */ /* 0x000fe200000006ff */
[C---:B------:R-:W-:Y:S02]  /*b5b0*/  FMUL.FTZ R7, R19.reuse, R2 ;  /* 0x0000000213077220 */ /* 0x040fe40000410000 */
[----:B------:R-:W-:Y:S01]  /*b5c0*/  FFMA.FTZ R20, R20, R10, R9 ;  /* 0x0000000a14147223 */ /* 0x000fe20000010009 */
[----:B------:R-:W-:Y:S01]  /*b5d0*/  F2FP.BF16.PACK_AB R14, R14, R29 ;  /* 0x0000001d0e0e723e */ /* 0x000fe200000010ff */
[----:B------:R-:W-:Y:S02]  /*b5e0*/  FMUL.FTZ R6, R19, R5 ;  /* 0x0000000513067220 */ /* 0x000fe40000410000 */
[----:B------:R-:W-:-:S02]  /*b5f0*/  FMUL.FTZ R9, R15, R8 ;  /* 0x000000080f097220 */ /* 0x000fc40000410000 */
[----:B------:R-:W-:Y:S01]  /*b600*/  FFMA.FTZ R18, R21, R5, -R7 ;  /* 0x0000000515127223 */ /* 0x000fe20000010807 */
[----:B------:R-:W-:Y:S01]  /*b610*/  LOP3.LUT R5, R45, 0xffff0000, RZ, 0xc0, !PT ;  /* 0xffff00002d057812 */ /* 0x000fe200078ec0ff */
[----:B------:R-:W-:Y:S01]  /*b620*/  FFMA.FTZ R17, R21, R2, R6 ;  /* 0x0000000215117223 */ /* 0x000fe20000010006 */
[----:B------:R-:W-:Y:S01]  /*b630*/  LOP3.LUT R2, R43, 0xffff0000, RZ, 0xc0, !PT ;  /* 0xffff00002b027812 */ /* 0x000fe200078ec0ff */
[-C--:B------:R-:W-:Y:S01]  /*b640*/  FMUL.FTZ R7, R15, R0.reuse ;  /* 0x000000000f077220 */ /* 0x080fe20000410000 */
[----:B------:R-:W-:Y:S01]  /*b650*/  LOP3.LUT R6, R46, 0xffff0000, RZ, 0xc0, !PT ;  /* 0xffff00002e067812 */ /* 0x000fe200078ec0ff */
[----:B------:R-:W-:Y:S01]  /*b660*/  FFMA.FTZ R16, R24, R0, -R9 ;  /* 0x0000000018107223 */ /* 0x000fe20000010809 */
[----:B------:R-:W-:Y:S01]  /*b670*/  LOP3.LUT R0, R44, 0xffff0000, RZ, 0xc0, !PT ;  /* 0xffff00002c007812 */ /* 0x000fe200078ec0ff */
[----:B------:R-:W-:Y:S02]  /*b680*/  FFMA.FTZ R11, R24, R8, R7 ;  /* 0x00000008180b7223 */ /* 0x000fe40000010007 */
[----:B------:R-:W-:-:S02]  /*b690*/  FMUL.FTZ R10, R23, R2 ;  /* 0x00000002170a7220 */ /* 0x000fc40000410000 */
[C---:B------:R-:W-:Y:S02]  /*b6a0*/  FMUL.FTZ R8, R22.reuse, R0 ;  /* 0x0000000016087220 */ /* 0x040fe40000410000 */
[-C--:B------:R-:W-:Y:S02]  /*b6b0*/  FMUL.FTZ R9, R23, R6.reuse ;  /* 0x0000000617097220 */ /* 0x080fe40000410000 */
[-C--:B------:R-:W-:Y:S02]  /*b6c0*/  FMUL.FTZ R7, R22, R5.reuse ;  /* 0x0000000516077220 */ /* 0x080fe40000410000 */
[C---:B------:R-:W-:Y:S01]  /*b6d0*/  FFMA.FTZ R13, R27.reuse, R6, -R10 ;  /* 0x000000061b0d7223 */ /* 0x040fe2000001080a */
[----:B------:R-:W-:Y:S01]  /*b6e0*/  F2FP.BF16.PACK_AB R10, R20, R28 ;  /* 0x0000001c140a723e */ /* 0x000fe200000010ff */
[----:B------:R-:W-:Y:S01]  /*b6f0*/  FFMA.FTZ R15, R26, R5, -R8 ;  /* 0x000000051a0f7223 */ /* 0x000fe20000010808 */
[----:B------:R-:W-:Y:S01]  /*b700*/  F2FP.BF16.PACK_AB R8, R30, R33 ;  /* 0x000000211e08723e */ /* 0x000fe200000010ff */
[----:B------:R-:W-:Y:S01]  /*b710*/  FFMA.FTZ R9, R27, R2, R9 ;  /* 0x000000021b097223 */ /* 0x000fe20000010009 */
[----:B------:R-:W-:Y:S01]  /*b720*/  F2FP.BF16.PACK_AB R13, R13, R18 ;  /* 0x000000120d0d723e */ /* 0x000fe200000010ff */
[----:B------:R-:W-:Y:S01]  /*b730*/  FFMA.FTZ R7, R26, R0, R7 ;  /* 0x000000001a077223 */ /* 0x000fe20000010007 */
[----:B------:R-:W-:-:S02]  /*b740*/  F2FP.BF16.PACK_AB R15, R15, R16 ;  /* 0x000000100f0f723e */ /* 0x000fc400000010ff */
[----:B------:R-:W-:Y:S02]  /*b750*/  F2FP.BF16.PACK_AB R9, R9, R17 ;  /* 0x000000110909723e */ /* 0x000fe400000010ff */
[----:B------:R-:W-:Y:S01]  /*b760*/  F2FP.BF16.PACK_AB R11, R7, R11 ;  /* 0x0000000b070b723e */ /* 0x000fe200000010ff */
[----:B------:R1:W-:Y:S04]  /*b770*/  STS.128 [R32+0x7100], R12 ;  /* 0x0071000c20007388 */ /* 0x0003e80000000c00 */
[----:B------:R1:W-:Y:S02]  /*b780*/  STS.128 [R31+0x7100], R8 ;  /* 0x007100081f007388 */ /* 0x0003e40000000c00 */
.L_x_123:
[----:B------:R-:W-:Y:S05]  /*b790*/  BSYNC B0 ;  /* 0x0000000000007941 */ /* 0x000fea0003800000 */
.L_x_122:
[----:B------:R-:W-:Y:S01]  /*b7a0*/  IADD3 R0, R41, 0x20, RZ ;  /* 0x0000002029007810 */ /* 0x000fe20007ffe0ff */
[----:B------:R-:W-:Y:S03]  /*b7b0*/  BSSY B0, `(.L_x_124) ;  /* 0x000005d000007945 */ /* 0x000fe60003800000 */
[----:B------:R-:W-:-:S13]  /*b7c0*/  ISETP.GE.OR P1, PT, R0, R48, P0 ;  /* 0x000000300000720c */ /* 0x000fda0000726670 */
[----:B------:R-:W-:Y:S05]  /*b7d0*/  @P1 BRA `(.L_x_125) ;  /* 0x000005a000001947 */ /* 0x000fea0003800000 */
[----:B------:R-:W-:Y:S01]  /*b7e0*/  SHF.R.S32.HI R2, RZ, 0x1f, R0 ;  /* 0x0000001fff027819 */ /* 0x000fe20000011400 */
[----:B------:R-:W-:Y:S01]  /*b7f0*/  IMAD.SHL.U32 R5, R0, 0x40, RZ ;  /* 0x0000004000057824 */ /* 0x000fe200078e00ff */
[----:B------:R-:W-:Y:S02]  /*b800*/  IADD3 R7, R25, c[0x0][0x27c], RZ ;  /* 0x00009f0019077a10 */ /* 0x000fe40007ffe0ff */
[----:B------:R-:W-:Y:S02]  /*b810*/  LEA.HI R2, R2, R0, RZ, 0x3 ;  /* 0x0000000002027211 */ /* 0x000fe400078f18ff */
[----:B------:R-:W-:-:S03]  /*b820*/  LOP3.LUT R0, R5, 0x1c0, RZ, 0xc0, !PT ;  /* 0x000001c005007812 */ /* 0x000fc600078ec0ff */
[----:B------:R-:W-:Y:S01]  /*b830*/  IMAD.SHL.U32 R2, R2, 0x40, RZ ;  /* 0x0000004002027824 */ /* 0x000fe200078e00ff */
[----:B------:R-:W-:Y:S02]  /*b840*/  LOP3.LUT R5, R0, 0x38, R25, 0xf8, !PT ;  /* 0x0000003800057812 */ /* 0x000fe400078ef819 */
[----:B------:R-:W-:Y:S02]  /*b850*/  SHF.R.U32.HI R6, RZ, 0x3, R0 ;  /* 0x00000003ff067819 */ /* 0x000fe40000011600 */
[----:B------:R-:W-:Y:S02]  /*b860*/  LOP3.LUT R2, R2, 0xfffffe00, RZ, 0xc0, !PT ;  /* 0xfffffe0002027812 */ /* 0x000fe400078ec0ff */
[----:B------:R-:W-:Y:S02]  /*b870*/  LOP3.LUT R0, R0, 0x38, R7, 0xf8, !PT ;  /* 0x0000003800007812 */ /* 0x000fe400078ef807 */
[C-C-:B------:R-:W-:Y:S02]  /*b880*/  LOP3.LUT R5, R2.reuse, R5, R6.reuse, 0xf6, !PT ;  /* 0x0000000502057212 */ /* 0x140fe400078ef606 */
[----:B------:R-:W-:-:S02]  /*b890*/  LOP3.LUT R0, R2, R0, R6, 0xf6, !PT ;  /* 0x0000000002007212 */ /* 0x000fc400078ef606 */
[----:B-1----:R-:W-:Y:S02]  /*b8a0*/  SHF.L.U32 R32, R5, 0x1, RZ ;  /* 0x0000000105207819 */ /* 0x002fe400000006ff */
[----:B------:R-:W-:Y:S01]  /*b8b0*/  SHF.L.U32 R2, R37, 0x10, RZ ;  /* 0x0000001025027819 */ /* 0x000fe200000006ff */
[----:B------:R-:W-:Y:S01]  /*b8c0*/  IMAD.SHL.U32 R31, R0, 0x2, RZ ;  /* 0x00000002001f7824 */ /* 0x000fe200078e00ff */
[----:B------:R-:W-:Y:S01]  /*b8d0*/  LOP3.LUT R0, R36, 0xffff0000, RZ, 0xc0, !PT ;  /* 0xffff000024007812 */ /* 0x000fe200078ec0ff */
[----:B------:R-:W1:Y:S04]  /*b8e0*/  LDS.128 R12, [R32+0x7100] ;  /* 0x00710000200c7984 */ /* 0x000e680000000c00 */
[----:B------:R-:W2:Y:S01]  /*b8f0*/  LDS.128 R8, [R31+0x7100] ;  /* 0x007100001f087984 */ /* 0x000ea20000000c00 */
[C---:B-1----:R-:W-:Y:S01]  /*b900*/  SHF.L.U32 R17, R12.reuse, 0x10, RZ ;  /* 0x000000100c117819 */ /* 0x042fe200000006ff */
[----:B------:R-:W-:Y:S01]  /*b910*/  IMAD.U32 R21, R13, 0x10000, RZ ;  /* 0x000100000d157824 */ /* 0x000fe200078e00ff */
[----:B------:R-:W-:Y:S01]  /*b920*/  LOP3.LUT R20, R12, 0xffff0000, RZ, 0xc0, !PT ;  /* 0xffff00000c147812 */ /* 0x000fe200078ec0ff */
[----:B------:R-:W-:Y:S01]  /*b930*/  IMAD.U32 R24, R15, 0x10000, RZ ;  /* 0x000100000f187824 */ /* 0x000fe200078e00ff */
[----:B------:R-:W-:Y:S01]  /*b940*/  SHF.L.U32 R12, R36, 0x10, RZ ;  /* 0x00000010240c7819 */ /* 0x000fe200000006ff */
[----:B--2---:R-:W-:Y:S01]  /*b950*/  IMAD.U32 R5, R10, 0x10000, RZ ;  /* 0x000100000a057824 */ /* 0x004fe200078e00ff */
[----:B------:R-:W-:Y:S01]  /*b960*/  LOP3.LUT R27, R13, 0xffff0000, RZ, 0xc0, !PT ;  /* 0xffff00000d1b7812 */ /* 0x000fe200078ec0ff */
[----:B------:R-:W-:Y:S01]  /*b970*/  IMAD.U32 R19, R9, 0x10000, RZ ;  /* 0x0001000009137824 */ /* 0x000fe200078e00ff */
[----:B------:R-:W-:Y:S01]  /*b980*/  SHF.L.U32 R13, R14, 0x10, RZ ;  /* 0x000000100e0d7819 */ /* 0x000fe200000006ff */
[-C--:B------:R-:W-:Y:S01]  /*b990*/  FMUL.FTZ R6, R12, R5.reuse ;  /* 0x000000050c067220 */ /* 0x080fe20000410000 */
[----:B------:R-:W-:Y:S01]  /*b9a0*/  LOP3.LUT R7, R10, 0xffff0000, RZ, 0xc0, !PT ;  /* 0xffff00000a077812 */ /* 0x000fe200078ec0ff */
[----:B------:R-:W-:Y:S01]  /*b9b0*/  FMUL.FTZ R5, R2, R5 ;  /* 0x0000000502057220 */ /* 0x000fe20000410000 */
[----:B------:R-:W-:Y:S01]  /*b9c0*/  LOP3.LUT R16, R14, 0xffff0000, RZ, 0xc0, !PT ;  /* 0xffff00000e107812 */ /* 0x000fe200078ec0ff */
[-C--:B------:R-:W-:Y:S01]  /*b9d0*/  FFMA.FTZ R35, R2, R13.reuse, -R6 ;  /* 0x0000000d02237223 */ /* 0x080fe20000010806 */
[----:B------:R-:W-:Y:S01]  /*b9e0*/  LOP3.LUT R2, R37, 0xffff0000, RZ, 0xc0, !PT ;  /* 0xffff000025027812 */ /* 0x000fe200078ec0ff */
[----:B------:R-:W-:Y:S01]  /*b9f0*/  FFMA.FTZ R34, R12, R13, R5 ;  /* 0x0000000d0c227223 */ /* 0x000fe20000010005 */
[----:B------:R-:W-:Y:S01]  /*ba00*/  LOP3.LUT R26, R15, 0xffff0000, RZ, 0xc0, !PT ;  /* 0xffff00000f1a7812 */ /* 0x000fe200078ec0ff */
[----:B------:R-:W-:Y:S01]  /*ba10*/  IMAD.U32 R5, R42, 0x10000, RZ ;  /* 0x000100002a057824 */ /* 0x000fe200078e00ff */
[C---:B------:R-:W-:Y:S01]  /*ba20*/  SHF.L.U32 R14, R8.reuse, 0x10, RZ ;  /* 0x00000010080e7819 */ /* 0x040fe200000006ff */
[----:B------:R-:W-:Y:S01]  /*ba30*/  IMAD.U32 R18, R11, 0x10000, RZ ;  /* 0x000100000b127824 */ /* 0x000fe200078e00ff */
[----:B------:R-:W-:Y:S01]  /*ba40*/  LOP3.LUT R15, R8, 0xffff0000, RZ, 0xc0, !PT ;  /* 0xffff0000080f7812 */ /* 0x000fe200078ec0ff */
[-C--:B------:R-:W-:Y:S01]  /*ba50*/  FMUL.FTZ R8, R0, R7.reuse ;  /* 0x0000000700087220 */ /* 0x080fe20000410000 */
[----:B------:R-:W-:Y:S01]  /*ba60*/  SHF.L.U32 R6, R40, 0x10, RZ ;  /* 0x0000001028067819 */ /* 0x000fe200000006ff */
[C---:B------:R-:W-:Y:S01]  /*ba70*/  FMUL.FTZ R7, R2.reuse, R7 ;  /* 0x0000000702077220 */ /* 0x040fe20000410000 */
[----:B------:R-:W-:Y:S01]  /*ba80*/  LOP3.LUT R23, R9, 0xffff0000, RZ, 0xc0, !PT ;  /* 0xffff000009177812 */ /* 0x000fe200078ec0ff */
[----:B------:R-:W-:Y:S01]  /*ba90*/  FFMA.FTZ R33, R2, R16, -R8 ;  /* 0x0000001002217223 */ /* 0x000fe20000010808 */
[----:B------:R-:W-:Y:S01]  /*baa0*/  LOP3.LUT R9, R40, 0xffff0000, RZ, 0xc0, !PT ;  /* 0xffff000028097812 */ /* 0x000fe200078ec0ff */
[----:B------:R-:W-:Y:S01]  /*bab0*/  FMUL.FTZ R8, R5, R14 ;  /* 0x0000000e05087220 */ /* 0x000fe20000410000 */
[----:B------:R-:W-:Y:S01]  /*bac0*/  LOP3.LUT R22, R11, 0xffff0000, RZ, 0xc0, !PT ;  /* 0xffff00000b167812 */ /* 0x000fe200078ec0ff */
[----:B------:R-:W-:Y:S01]  /*bad0*/  FFMA.FTZ R30, R0, R16, R7 ;  /* 0x00000010001e7223 */ /* 0x000fe20000010007 */
[----:B------:R-:W-:Y:S01]  /*bae0*/  LOP3.LUT R0, R42, 0xffff0000, RZ, 0xc0, !PT ;  /* 0xffff00002a007812 */ /* 0x000fe200078ec0ff */
[----:B------:R-:W-:Y:S01]  /*baf0*/  FMUL.FTZ R2, R6, R14 ;  /* 0x0000000e06027220 */ /* 0x000fe20000410000 */
[----:B------:R-:W-:Y:S01]  /*bb00*/  SHF.L.U32 R7, R44, 0x10, RZ ;  /* 0x000000102c077819 */ /* 0x000fe200000006ff */
[----:B------:R-:W-:Y:S01]  /*bb10*/  FFMA.FTZ R28, R6, R17, R8 ;  /* 0x00000011061c7223 */ /* 0x000fe20000010008 */
[----:B------:R-:W-:Y:S01]  /*bb20*/  F2FP.BF16.PACK_AB R14, R33, R35 ;  /* 0x00000023210e723e */ /* 0x000fe200000010ff */
[----:B------:R-:W-:Y:S01]  /*bb30*/  FFMA.FTZ R29, R5, R17, -R2 ;  /* 0x00000011051d7223 */ /* 0x000fe20000010802 */
[----:B------:R-:W-:Y:S01]  /*bb40*/  SHF.L.U32 R5, R46, 0x10, RZ ;  /* 0x000000102e057819 */ /* 0x000fe200000006ff */
[----:B------:R-:W-:-:S02]  /*bb50*/  FMUL.FTZ R6, R9, R15 ;  /* 0x0000000f09067220 */ /* 0x000fc40000410000 */
[----:B------:R-:W-:Y:S02]  /*bb60*/  IMAD.U32 R2, R43, 0x10000, RZ ;  /* 0x000100002b027824 */ /* 0x000fe400078e00ff */
[C---:B------:R-:W-:Y:S02]  /*bb70*/  FMUL.FTZ R10, R0.reuse, R15 ;  /* 0x0000000f000a7220 */ /* 0x040fe40000410000 */
[-C--:B------:R-:W-:Y:S02]  /*bb80*/  FFMA.FTZ R12, R0, R20.reuse, -R6 ;  /* 0x00000014000c7223 */ /* 0x080fe40000010806 */
[----:B------:R-:W-:Y:S02]  /*bb90*/  FMUL.FTZ R8, R2, R19 ;  /* 0x0000001302087220 */ /* 0x000fe40000410000 */
[----:B------:R-:W-:Y:S01]  /*bba0*/  FFMA.FTZ R20, R9, R20, R10 ;  /* 0x0000001409147223 */ /* 0x000fe2000001000a */
[----:B------:R-:W-:Y:S01]  /*bbb0*/  F2FP.BF16.PACK_AB R12, R12, R29 ;  /* 0x0000001d0c0c723e */ /* 0x000fe200000010ff */
[----:B------:R-:W-:-:S02]  /*bbc0*/  IMAD.U32 R0, R45, 0x10000, RZ ;  /* 0x000100002d007824 */ /* 0x000fc400078e00ff */
[----:B------:R-:W-:Y:S02]  /*bbd0*/  FMUL.FTZ R6, R5, R19 ;  /* 0x0000001305067220 */ /* 0x000fe40000410000 */
[-C--:B------:R-:W-:Y:S02]  /*bbe0*/  FMUL.FTZ R9, R7, R18.reuse ;  /* 0x0000001207097220 */ /* 0x080fe40000410000 */
[-C--:B------:R-:W-:Y:S01]  /*bbf0*/  FFMA.FTZ R19, R5, R21.reuse, -R8 ;  /* 0x0000001505137223 */ /* 0x080fe20000010808 */
[----:B------:R-:W-:Y:S01]  /*bc00*/  LOP3.LUT R5, R45, 0xffff0000, RZ, 0xc0, !PT ;  /* 0xffff00002d057812 */ /* 0x000fe200078ec0ff */
[----:B------:R-:W-:Y:S01]  /*bc10*/  FFMA.FTZ R17, R2, R21, R6 ;  /* 0x0000001502117223 */ /* 0x000fe20000010006 */
[----:B------:R-:W-:Y:S01]  /*bc20*/  LOP3.LUT R2, R43, 0xffff0000, RZ, 0xc0, !PT ;  /* 0xffff00002b027812 */ /* 0x000fe200078ec0ff */
[----:B------:R-:W-:Y:S01]  /*bc30*/  FMUL.FTZ R8, R0, R18 ;  /* 0x0000001200087220 */ /* 0x000fe20000410000 */
[----:B------:R-:W-:Y:S01]  /*bc40*/  LOP3.LUT R6, R46, 0xffff0000, RZ, 0xc0, !PT ;  /* 0xffff00002e067812 */ /* 0x000fe200078ec0ff */
[-C--:B------:R-:W-:Y:S01]  /*bc50*/  FFMA.FTZ R16, R0, R24.reuse, -R9 ;  /* 0x0000001800107223 */ /* 0x080fe20000010809 */
[----:B------:R-:W-:Y:S01]  /*bc60*/  LOP3.LUT R0, R44, 0xffff0000, RZ, 0xc0, !PT ;  /* 0xffff00002c007812 */ /* 0x000fe200078ec0ff */
[----:B------:R-:W-:-:S02]  /*bc70*/  FFMA.FTZ R11, R7, R24, R8 ;  /* 0x00000018070b7223 */ /* 0x000fc40000010008 */
[-C--:B------:R-:W-:Y:S02]  /*bc80*/  FMUL.FTZ R10, R2, R23.reuse ;  /* 0x00000017020a7220 */ /* 0x080fe40000410000 */
[-C--:B------:R-:W-:Y:S02]  /*bc90*/  FMUL.FTZ R8, R0, R22.reuse ;  /* 0x0000001600087220 */ /* 0x080fe40000410000 */
[C---:B------:R-:W-:Y:S02]  /*bca0*/  FMUL.FTZ R9, R6.reuse, R23 ;  /* 0x0000001706097220 */ /* 0x040fe40000410000 */
[C---:B------:R-:W-:Y:S02]  /*bcb0*/  FMUL.FTZ R7, R5.reuse, R22 ;  /* 0x0000001605077220 */ /* 0x040fe40000410000 */
[-C--:B------:R-:W-:Y:S01]  /*bcc0*/  FFMA.FTZ R13, R6, R27.reuse, -R10 ;  /* 0x0000001b060d7223 */ /* 0x080fe2000001080a */
        /* <DEDUP_REMOVED lines=11> */
.L_x_125:
[----:B------:R-:W-:Y:S05]  /*bd80*/  BSYNC B0 ;  /* 0x0000000000007941 */ /* 0x000fea0003800000 */
.L_x_124:
        /* <DEDUP_REMOVED lines=94> */
.L_x_127:
[----:B------:R-:W-:Y:S05]  /*c370*/  BSYNC B0 ;  /* 0x0000000000007941 */ /* 0x000fea0003800000 */
.L_x_126:
[----:B------:R-:W-:-:S04]  /*c380*/  IADD3 R0, R41, 0x60, RZ ;  /* 0x0000006029007810 */ /* 0x000fc80007ffe0ff */
        /* <DEDUP_REMOVED lines=53> */
[-C--:B------:R-:W-:Y:S01]  /*c6e0*/  FFMA.FTZ R27, R6, R17.reuse, R8 ;  /* 0x00000011061b7223 */ /* 0x080fe20000010008 */
        /* <DEDUP_REMOVED lines=25> */
[----:B------:R-:W-:Y:S02]  /*c880*/  FMUL.FTZ R7, R5, R22 ;  /* 0x0000001605077220 */ /* 0x000fe40000410000 */
        /* <DEDUP_REMOVED lines=12> */
.L_x_117:
[----:B------:R-:W-:Y:S05]  /*c950*/  BSYNC B2 ;  /* 0x0000000000027941 */ /* 0x000fea0003800000 */
.L_x_101:
[----:B------:R-:W-:Y:S01]  /*c960*/  SHF.L.U32 R0, R56, 0x6, RZ ;  /* 0x0000000638007819 */ /* 0x000fe200000006ff */
[----:B------:R-:W-:Y:S01]  /*c970*/  IMAD R2, R53, c[0x0][0x208], RZ ;  /* 0x0000820035027a24 */ /* 0x000fe200078e02ff */
[----:B-1----:R-:W-:Y:S01]  /*c980*/  SHF.R.S32.HI R11, RZ, 0x4, R54 ;  /* 0x00000004ff0b7819 */ /* 0x002fe20000011436 */
[----:B---3--:R-:W-:Y:S01]  /*c990*/  IMAD.WIDE.U32 R6, R50, c[0x0][0x208], RZ ;  /* 0x0000820032067a25 */ /* 0x008fe200078e00ff */
[----:B------:R-:W-:Y:S01]  /*c9a0*/  SHF.L.U32 R9, R49, 0x3, RZ ;  /* 0x0000000331097819 */ /* 0x000fe200000006ff */
[----:B------:R-:W-:-:S04]  /*c9b0*/  DEPBAR.LE SB0, 0x0 ;  /* 0x000080000000791a */ /* 0x000fc80000000000 */
[----:B------:R-:W-:Y:S01]  /*c9c0*/  LOP3.LUT R0, R0, 0x1c0, RZ, 0xc0, !PT ;  /* 0x000001c000007812 */ /* 0x000fe200078ec0ff */
[----:B------:R-:W-:Y:S01]  /*c9d0*/  IMAD R8, R50, c[0x0][0x20c], R2 ;  /* 0x0000830032087a24 */ /* 0x000fe200078e0202 */
[----:B------:R-:W-:Y:S02]  /*c9e0*/  LEA.HI R5, R54, R11, RZ, 0x1 ;  /* 0x0000000b36057211 */ /* 0x000fe400078f08ff */
[----:B------:R-:W-:Y:S02]  /*c9f0*/  LOP3.LUT R9, R0, 0x8, R9, 0xf8, !PT ;  /* 0x0000000800097812 */ /* 0x000fe400078ef809 */
[----:B------:R-:W-:Y:S02]  /*ca00*/  LOP3.LUT R5, R5, 0xfffffffe, RZ, 0xc0, !PT ;  /* 0xfffffffe05057812 */ /* 0x000fe400078ec0ff */
[----:B------:R-:W-:Y:S02]  /*ca10*/  SHF.R.U32.HI R0, RZ, 0x3, R0 ;  /* 0x00000003ff007819 */ /* 0x000fe40000011600 */
[----:B------:R-:W-:-:S02]  /*ca20*/  IADD3 R2, R11, -R5, RZ ;  /* 0x800000050b027210 */ /* 0x000fc40007ffe0ff */
[----:B------:R-:W-:Y:S02]  /*ca30*/  LOP3.LUT R0, R9, R0, RZ, 0x3c, !PT ;  /* 0x0000000009007212 */ /* 0x000fe400078e3cff */
[----:B------:R-:W-:Y:S02]  /*ca40*/  LOP3.LUT P2, RZ, R56, 0x2, RZ, 0xc0, !PT ;  /* 0x0000000238ff7812 */ /* 0x000fe4000784c0ff */
[----:B------:R-:W-:Y:S02]  /*ca50*/  LEA R0, R2, R0, 0x9 ;  /* 0x0000000002007211 */ /* 0x000fe400078e48ff */
[----:B------:R-:W-:Y:S02]  /*ca60*/  SHF.L.U32 R10, R51, 0x6, RZ ;  /* 0x00000006330a7819 */ /* 0x000fe400000006ff */
[----:B------:R-:W-:Y:S01]  /*ca70*/  SHF.L.U32 R119, R0, 0x1, RZ ;  /* 0x0000000100777819 */ /* 0x000fe200000006ff */
[----:B------:R-:W-:Y:S01]  /*ca80*/  BAR.SYNC.DEFER_BLOCKING 0x0 ;  /* 0x0000000000007b1d */ /* 0x000fe20000010000 */
[----:B------:R-:W-:-:S02]  /*ca90*/  IADD3 R9, R7, R8, RZ ;  /* 0x0000000807097210 */ /* 0x000fc40007ffe0ff */
[----:B------:R-:W-:Y:S02]  /*caa0*/  LOP3.LUT R5, R10, 0x1c0, RZ, 0xc0, !PT ;  /* 0x000001c00a057812 */ /* 0x000fe400078ec0ff */
[----:B------:R-:W-:Y:S01]  /*cab0*/  SHF.L.U32 R8, R2, 0x3, RZ ;  /* 0x0000000302087819 */ /* 0x000fe200000006ff */
[----:B------:R-:W-:Y:S01]  /*cac0*/  IMAD R2, R9, 0x70, RZ ;  /* 0x0000007009027824 */ /* 0x000fe200078e02ff */
[----:B------:R-:W-:Y:S02]  /*cad0*/  IADD3 R0, R119, 0x3900, RZ ;  /* 0x0000390077007810 */ /* 0x000fe40007ffe0ff */
[----:B------:R-:W-:Y:S02]  /*cae0*/  LOP3.LUT R10, R5, 0x8, R8, 0xf8, !PT ;  /* 0x00000008050a7812 */ /* 0x000fe400078ef808 */
[----:B------:R-:W-:Y:S02]  /*caf0*/  IADD3 R234, R119, 0x3920, RZ ;  /* 0x0000392077ea7810 */ /* 0x000fe40007ffe0ff */
[----:B------:R-:W-:-:S02]  /*cb00*/  MOV R16, R60 ;  /* 0x0000003c00107202 */ /* 0x000fc40000000f00 */
[----:B------:R-:W-:Y:S02]  /*cb10*/  SHF.R.U32.HI R5, RZ, 0x3, R5 ;  /* 0x00000003ff057819 */ /* 0x000fe40000011605 */
[----:B------:R-:W-:Y:S02]  /*cb20*/  @P2 IADD3 R234, R0, -0x20, RZ ;  /* 0xffffffe000ea2810 */ /* 0x000fe40007ffe0ff */
[----:B------:R-:W-:Y:S02]  /*cb30*/  MOV R17, R61 ;  /* 0x0000003d00117202 */ /* 0x000fe40000000f00 */
[----:B------:R-:W-:Y:S02]  /*cb40*/  MOV R16, R58 ;  /* 0x0000003a00107202 */ /* 0x000fe40000000f00 */
[----:B------:R-:W-:Y:S01]  /*cb50*/  SHF.L.U32 R0, R52, 0x6, RZ ;  /* 0x0000000634007819 */ /* 0x000fe200000006ff */
[----:B------:R-:W-:Y:S01]  /*cb60*/  LDSM.16.M88.4 R48, [R119+0x3900] ;  /* 0x003900007730783b */ /* 0x000fe20000000200 */
[----:B------:R-:W-:Y:S01]  /*cb70*/  LOP3.LUT R116, R10, R5, RZ, 0x3c, !PT ;  /* 0x000000050a747212 */ /* 0x000fe200078e3cff */
[----:B------:R-:W-:Y:S01]  /*cb80*/  IMAD.WIDE.U32 R6, R6, 0x70, R16 ;  /* 0x0000007006067825 */ /* 0x000fe200078e0010 */
[----:B------:R-:W-:Y:S01]  /*cb90*/  LOP3.LUT R5, R0, 0xfffffe00, RZ, 0xc0, !PT ;  /* 0xfffffe0000057812 */ /* 0x000fe200078ec0ff */
[----:B------:R1:W-:Y:S01]  /*cba0*/  STL.64 [R1+0x8], R16 ;  /* 0x0000081001007387 */ /* 0x0003e20000100a00 */
[----:B------:R-:W-:-:S02]  /*cbb0*/  ISETP.GE.AND P0, PT, R38, c[0x0][0x1d4], PT ;  /* 0x0000750026007a0c */ /* 0x000fc40003f06270 */
[----:B------:R-:W-:Y:S01]  /*cbc0*/  LEA R0, R55, R5, 0xa ;  /* 0x0000000537007211 */ /* 0x000fe200078e50ff */
[----:B------:R-:W-:Y:S01]  /*cbd0*/  LDSM.16.M88.4 R80, [R119+0x4100] ;  /* 0x004100007750783b */ /* 0x000fe20000000200 */
[----:B------:R-:W-:Y:S02]  /*cbe0*/  LEA R8, P1, R6, c[0x0][0x1f8], 0x1 ;  /* 0x00007e0006087a11 */ /* 0x000fe400078208ff */
[----:B------:R-:W-:Y:S01]  /*cbf0*/  IADD3 R2, R7, R2, RZ ;  /* 0x0000000207027210 */ /* 0x000fe20007ffe0ff */
[----:B------:R-:W-:Y:S01]  /*cc00*/  LDSM.16.M88.4 R88, [R119+0x4900] ;  /* 0x004900007758783b */ /* 0x000fe20000000200 */
[----:B------:R-:W-:Y:S02]  /*cc10*/  IADD3 R0, R116, R0, RZ ;  /* 0x0000000074007210 */ /* 0x000fe40007ffe0ff */
[----:B------:R-:W-:Y:S01]  /*cc20*/  LEA.HI.X R9, R6, c[0x0][0x1fc], R2, 0x1, P1 ;  /* 0x00007f0006097a11 */ /* 0x000fe200008f0c02 */
[----:B------:R-:W-:Y:S01]  /*cc30*/  LDSM.16.M88.4 R96, [R119+0x5100] ;  /* 0x005100007760783b */ /* 0x000fe20000000200 */
[----:B------:R-:W-:-:S02]  /*cc40*/  MOV R6, c[0x0][0x208] ;  /* 0x0000820000067a02 */ /* 0x000fc40000000f00 */
[----:B------:R-:W-:Y:S01]  /*cc50*/  SHF.L.U32 R230, R0, 0x1, RZ ;  /* 0x0000000100e67819 */ /* 0x000fe200000006ff */
[----:B------:R-:W-:Y:S01]  /*cc60*/  LDSM.16.M88.4 R104, [R119+0x5900] ;  /* 0x005900007768783b */ /* 0x000fe20000000200 */
[----:B------:R-:W-:Y:S02]  /*cc70*/  MOV R191, 0x5 ;  /* 0x0000000500bf7802 */ /* 0x000fe40000000f00 */
[----:B------:R-:W-:Y:S01]  /*cc80*/  SHF.L.U32 R2, R6, 0x5, RZ ;  /* 0x0000000506027819 */ /* 0x000fe200000006ff */
[----:B------:R-:W2:Y:S01]  /*cc90*/  LDSM.16.M88.4 R36, [R230+0x7100] ;  /* 0x00710000e624783b */ /* 0x000ea20000000200 */
[----:B------:R-:W-:Y:S02]  /*cca0*/  ISETP.LT.OR P4, PT, R47, 0x1, P0 ;  /* 0x000000012f00780c */ /* 0x000fe40000781670 */
[----:B------:R-:W-:Y:S01]  /*ccb0*/  IADD3 R12, P1, R2, R8, RZ ;  /* 0x00000008020c7210 */ /* 0x000fe20007f3e0ff */
[----:B------:R-:W-:Y:S01]  /*ccc0*/  LDSM.16.M88.4 R112, [R119+0x6100] ;  /* 0x006100007770783b */ /* 0x000fe20000000200 */
[----:B------:R-:W-:-:S02]  /*ccd0*/  LEA R233, R3, R230, 0x1 ;  /* 0x000000e603e97211 */ /* 0x000fc400078e08ff */
[----:B-1----:R-:W-:Y:S01]  /*cce0*/  SHF.L.U64.HI R16, R6, R191, c[0x0][0x20c] ;  /* 0x0000830006107619 */ /* 0x002fe200000102bf */
[----:B------:R-:W-:Y:S01]  /*ccf0*/  LDSM.16.M88.4 R124, [R119+0x6900] ;  /* 0x00690000777c783b */ /* 0x000fe20000000200 */
[-C--:B------:R-:W-:Y:S02]  /*cd00*/  IADD3 R10, P2, R12, R2.reuse, RZ ;  /* 0x000000020c0a7210 */ /* 0x080fe40007f5e0ff */
[----:B------:R-:W-:Y:S01]  /*cd10*/  IADD3.X R13, R16, R9, RZ, P1, !PT ;  /* 0x00000009100d7210 */ /* 0x000fe20000ffe4ff */
[----:B------:R-:W-:Y:S01]  /*cd20*/  LDSM.16.M88.4 R52, [R234] ;  /* 0x00000000ea34783b */ /* 0x000fe20000000200 */
[----:B------:R-:W-:Y:S02]  /*cd30*/  SHF.L.U32 R241, R241, 0x1, RZ ;  /* 0x00000001f1f17819 */ /* 0x000fe400000006ff */
[----:B------:R-:W-:Y:S01]  /*cd40*/  IADD3 R6, P1, R10, R2, RZ ;  /* 0x000000020a067210 */ /* 0x000fe20007f3e0ff */
[----:B------:R-:W-:Y:S01]  /*cd50*/  LDSM.16.M88.4 R84, [R234+0x800] ;  /* 0x00080000ea54783b */ /* 0x000fe20000000200 */
[----:B------:R-:W-:-:S02]  /*cd60*/  IADD3.X R11, R13, R16, RZ, P2, !PT ;  /* 0x000000100d0b7210 */ /* 0x000fc400017fe4ff */
[----:B------:R-:W-:Y:S01]  /*cd70*/  P2R R14, PR, RZ, 0x8 ;  /* 0x00000008ff0e7803 */ /* 0x000fe20000000000 */
[----:B------:R-:W-:Y:S01]  /*cd80*/  LDSM.16.M88.4 R92, [R234+0x1000] ;  /* 0x00100000ea5c783b */ /* 0x000fe20000000200 */
[----:B------:R-:W-:Y:S02]  /*cd90*/  ISETP.LT.OR P3, PT, R47, 0x21, P0 ;  /* 0x000000212f00780c */ /* 0x000fe40000761670 */
[----:B------:R-:W-:Y:S01]  /*cda0*/  IADD3.X R7, R11, R16, RZ, P1, !PT ;  /* 0x000000100b077210 */ /* 0x000fe20000ffe4ff */
[----:B------:R-:W-:Y:S01]  /*cdb0*/  LDSM.16.M88.4 R100, [R234+0x1800] ;  /* 0x00180000ea64783b */ /* 0x000fe20000000200 */
[----:B------:R-:W-:Y:S02]  /*cdc0*/  P2R R0, PR, RZ, 0x8 ;  /* 0x00000008ff007803 */ /* 0x000fe40000000000 */
[C---:B------:R-:W-:Y:S01]  /*cdd0*/  ISETP.LT.OR P5, PT, R47.reuse, 0x11, P0 ;  /* 0x000000112f00780c */ /* 0x040fe200007a1670 */
[----:B------:R-:W-:Y:S01]  /*cde0*/  LDSM.16.M88.4 R108, [R234+0x2000] ;  /* 0x00200000ea6c783b */ /* 0x000fe20000000200 */
[----:B------:R-:W-:-:S02]  /*cdf0*/  ISETP.LT.OR P3, PT, R47, 0x31, P0 ;  /* 0x000000312f00780c */ /* 0x000fc40000761670 */
[C---:B------:R-:W-:Y:S01]  /*ce00*/  ISETP.LT.OR P6, PT, R47.reuse, 0x41, P0 ;  /* 0x000000412f00780c */ /* 0x040fe200007c1670 */
[----:B------:R-:W-:Y:S01]  /*ce10*/  LDSM.16.M88.4 R120, [R234+0x2800] ;  /* 0x00280000ea78783b */ /* 0x000fe20000000200 */
[----:B------:R-:W-:Y:S02]  /*ce20*/  ISETP.LT.OR P2, PT, R47, 0x61, P0 ;  /* 0x000000612f00780c */ /* 0x000fe40000741670 */
[----:B------:R-:W-:Y:S01]  /*ce30*/  LEA R231, R4, R230, 0x1 ;  /* 0x000000e604e77211 */ /* 0x000fe200078e08ff */
[----:B------:R-:W-:Y:S01]  /*ce40*/  LDSM.16.M88.4 R128, [R234+0x3000] ;  /* 0x00300000ea80783b */ /* 0x000fe20000000200 */
[C---:B------:R-:W-:Y:S02]  /*ce50*/  IADD3 R240, R234.reuse, 0x800, RZ ;  /* 0x00000800eaf07810 */ /* 0x040fe40007ffe0ff */
[----:B------:R-:W-:Y:S01]  /*ce60*/  LEA R232, R3, R231, 0x1 ;  /* 0x000000e703e87211 */ /* 0x000fe200078e08ff */
[----:B------:R-:W1:Y:S01]  /*ce70*/  LDSM.16.M88.4 R32, [R230+0x9100] ;  /* 0x00910000e620783b */ /* 0x000e620000000200 */
[----:B--2---:R-:W-:Y:S01]  /*ce80*/  HMMA.16816.F32.BF16 R68, R36, R50, RZ ;  /* 0x000000322444723c */ /* 0x004fe200000418ff */
[----:B------:R-:W-:-:S02]  /*ce90*/  IADD3 R239, R234, 0x1000, RZ ;  /* 0x00001000eaef7810 */ /* 0x000fc40007ffe0ff */
[----:B------:R-:W-:Y:S01]  /*cea0*/  LDSM.16.M88.4 R28, [R233+0x7100] ;  /* 0x00710000e91c783b */ /* 0x000fe20000000200 */
[C---:B------:R-:W-:Y:S02]  /*ceb0*/  IADD3 R238, R234.reuse, 0x1800, RZ ;  /* 0x00001800eaee7810 */ /* 0x040fe40007ffe0ff */
[C---:B------:R-:W-:Y:S01]  /*cec0*/  IADD3 R237, R234.reuse, 0x2000, RZ ;  /* 0x00002000eaed7810 */ /* 0x040fe20007ffe0ff */
[----:B------:R-:W2:Y:S01]  /*ced0*/  LDSM.16.M88.4 R24, [R233+0x9100] ;  /* 0x00910000e918783b */ /* 0x000ea20000000200 */
[C---:B------:R-:W-:Y:S02]  /*cee0*/  IADD3 R236, R234.reuse, 0x2800, RZ ;  /* 0x00002800eaec7810 */ /* 0x040fe40007ffe0ff */
[----:B------:R-:W-:Y:S01]  /*cef0*/  IADD3 R235, R234, 0x3000, RZ ;  /* 0x00003000eaeb7810 */ /* 0x000fe20007ffe0ff */
[----:B------:R-:W-:Y:S01]  /*cf00*/  @!PT LDS RZ, [RZ] ;  /* 0x00000000fffff984 */ /* 0x000fe20000000800 */
[----:B------:R-:W-:Y:S01]  /*cf10*/  @!PT LDS RZ, [RZ] ;  /* 0x00000000fffff984 */ /* 0x000fe20000000800 */
[----:B------:R-:W-:Y:S01]  /*cf20*/  @!PT LDS RZ, [RZ] ;  /* 0x00000000fffff984 */ /* 0x000fe20000000800 */
[----:B------:R3:W-:Y:S01]  /*cf30*/  LDGSTS.E.BYPASS.LTC128B.128 [R241+0x100], [R8.64], !P4 ;  /* 0x0010000008f17fae */ /* 0x0007e2000e101d4a */
[----:B------:R-:W-:-:S03]  /*cf40*/  LOP3.LUT P4, RZ, R56, 0x4, RZ, 0xc0, !PT ;  /* 0x0000000438ff7812 */ /* 0x000fc6000788c0ff */
[----:B------:R4:W-:Y:S01]  /*cf50*/  LDGSTS.E.BYPASS.LTC128B.128 [R241+0x900], [R12.64], !P5 ;  /* 0x009000000cf17fae */ /* 0x0009e2000e901d4a */
[----:B------:R-:W-:Y:S02]  /*cf60*/  ISETP.LT.OR P5, PT, R47, 0x51, P0 ;  /* 0x000000512f00780c */ /* 0x000fe400007a1670 */
[----:B---3--:R-:W-:Y:S01]  /*cf70*/  IADD3 R8, P1, R6, R2, RZ ;  /* 0x0000000206087210 */ /* 0x008fe20007f3e0ff */
[----:B-1----:R-:W-:Y:S03]  /*cf80*/  HMMA.16816.F32.BF16 R56, R32, R48, RZ ;  /* 0x000000302038723c */ /* 0x002fe600000418ff */
[----:B------:R-:W-:Y:S02]  /*cf90*/  IADD3.X R9, R7, R16, RZ, P1, !PT ;  /* 0x0000001007097210 */ /* 0x000fe40000ffe4ff */
[----:B------:R-:W-:Y:S02]  /*cfa0*/  ISETP.NE.AND P1, PT, R0, RZ, PT ;  /* 0x000000ff0000720c */ /* 0x000fe40003f25270 */
[----:B------:R-:W-:-:S04]  /*cfb0*/  MOV R0, 0x40 ;  /* 0x0000004000007802 */ /* 0x000fc80000000f00 */
[----:B------:R-:W-:Y:S02]  /*cfc0*/  SEL R0, R0, 0xffffffc0, !P4 ;  /* 0xffffffc000007807 */ /* 0x000fe40006000000 */
[----:B------:R-:W-:Y:S02]  /*cfd0*/  ISETP.GE.AND P4, PT, R208, 0x71, PT ;  /* 0x00000071d000780c */ /* 0x000fe40003f86270 */
[----:B------:R-:W-:Y:S02]  /*cfe0*/  IADD3 R229, R119, R0, RZ ;  /* 0x0000000077e57210 */ /* 0x000fe40007ffe0ff */
[----:B------:R-:W-:Y:S01]  /*cff0*/  IADD3 R228, R0, R234, RZ ;  /* 0x000000ea00e47210 */ /* 0x000fe20007ffe0ff */
[----:B------:R1:W-:Y:S04]  /*d000*/  LDGSTS.E.BYPASS.LTC128B.128 [R241+0x1100], [R10.64], !P1 ;  /* 0x011000000af17fae */ /* 0x0003e8000c901d4a */
[----:B------:R3:W-:Y:S01]  /*d010*/  LDGSTS.E.BYPASS.LTC128B.128 [R241+0x1900], [R6.64], !P3 ;  /* 0x0190000006f17fae */ /* 0x0007e2000d901d4a */
[----:B------:R-:W-:Y:S01]  /*d020*/  ISETP.NE.AND P3, PT, R14, RZ, PT ;  /* 0x000000ff0e00720c */ /* 0x000fe20003f65270 */
[----:B--2---:R-:W-:Y:S02]  /*d030*/  HMMA.16816.F32.BF16 R56, R24, R52, R56 ;  /* 0x000000341838723c */ /* 0x004fe40000041838 */
[----:B------:R2:W-:Y:S06]  /*d040*/  LDGSTS.E.BYPASS.LTC128B.128 [R241+0x2100], [R8.64], !P6 ;  /* 0x0210000008f17fae */ /* 0x0005ec000f101d4a */
[----:B----4-:R-:W-:Y:S01]  /*d050*/  HMMA.16816.F32.BF16 R12, R36, R48, RZ ;  /* 0x00000030240c723c */ /* 0x010fe200000418ff */
[----:B-1----:R-:W-:-:S04]  /*d060*/  IADD3 R10, P1, R8, R2, RZ ;  /* 0x00000002080a7210 */ /* 0x002fc80007f3e0ff */
[----:B---3--:R-:W-:Y:S02]  /*d070*/  IADD3 R6, P0, R10, R2, RZ ;  /* 0x000000020a067210 */ /* 0x008fe40007f1e0ff */
[----:B------:R-:W-:-:S04]  /*d080*/  IADD3.X R11, R9, R16, RZ, P1, !PT ;  /* 0x00000010090b7210 */ /* 0x000fc80000ffe4ff */
[----:B------:R-:W-:Y:S01]  /*d090*/  IADD3.X R7, R11, R16, RZ, P0, !PT ;  /* 0x000000100b077210 */ /* 0x000fe200007fe4ff */
[----:B------:R2:W-:Y:S11]  /*d0a0*/  LDGSTS.E.BYPASS.LTC128B.128 [R241+0x2900], [R10.64], !P5 ;  /* 0x029000000af17fae */ /* 0x0005f6000e901d4a */
[----:B------:R-:W-:Y:S01]  /*d0b0*/  @!UPT UIADD3 URZ, URZ, URZ, URZ ;  /* 0x0000003f3f3ff290 */ /* 0x000fe2000fffe03f */
[----:B------:R-:W-:Y:S01]  /*d0c0*/  HMMA.16816.F32.BF16 R60, R28, R52, R12 ;  /* 0x000000341c3c723c */ /* 0x000fe2000004180c */
[----:B------:R1:W-:Y:S04]  /*d0d0*/  LDGSTS.E.BYPASS.LTC128B.128 [R241+0x3100], [R6.64], !P2 ;  /* 0x0310000006f17fae */ /* 0x0003e8000d101d4a */
[----:B------:R-:W-:Y:S04]  /*d0e0*/  LDSM.16.M88.4 R40, [R229+0x3900] ;  /* 0x00390000e528783b */ /* 0x000fe80000000200 */
[----:B------:R-:W3:Y:S04]  /*d0f0*/  LDSM.16.M88.4 R20, [R231+0x7100] ;  /* 0x00710000e714783b */ /* 0x000ee80000000200 */
[----:B------:R-:W4:Y:S04]  /*d100*/  LDSM.16.M88.4 R16, [R231+0x9100] ;  /* 0x00910000e710783b */ /* 0x000f280000000200 */
[----:B------:R-:W-:Y:S04]  /*d110*/  LDSM.16.M88.4 R44, [R228] ;  /* 0x00000000e42c783b */ /* 0x000fe80000000200 */
[----:B------:R-:W1:Y:S04]  /*d120*/  LDSM.16.M88.4 R12, [R232+0x7100] ;  /* 0x00710000e80c783b */ /* 0x000e680000000200 */
[----:B--2---:R-:W2:Y:S04]  /*d130*/  LDSM.16.M88.4 R8, [R232+0x9100] ;  /* 0x00910000e808783b */ /* 0x004ea80000000200 */
[----:B------:R-:W0:Y:S01]  /*d140*/  LDGDEPBAR ;  /* 0x00000000000079af */ /* 0x000e220000000000 */
[----:B---3--:R-:W-:Y:S08]  /*d150*/  HMMA.16816.F32.BF16 R64, R20, R40, R60 ;  /* 0x000000281440723c */ /* 0x008ff0000004183c */
[----:B------:R-:W-:Y:S08]  /*d160*/  HMMA.16816.F32.BF16 R60, R32, R50, RZ ;  /* 0x00000032203c723c */ /* 0x000ff000000418ff */
[----:B----4-:R-:W-:Y:S08]  /*d170*/  HMMA.16816.F32.BF16 R48, R16, R40, R56 ;  /* 0x000000281030723c */ /* 0x010ff00000041838 */
[----:B------:R-:W-:Y:S08]  /*d180*/  HMMA.16816.F32.BF16 R56, R28, R54, R68 ;  /* 0x000000361c38723c */ /* 0x000ff00000041844 */
[----:B-1----:R-:W-:Y:S08]  /*d190*/  HMMA.16816.F32.BF16 R68, R12, R44, R64 ;  /* 0x0000002c0c44723c */ /* 0x002ff00000041840 */
[----:B------:R-:W-:Y:S08]  /*d1a0*/  HMMA.16816.F32.BF16 R64, R24, R54, R60 ;  /* 0x000000361840723c */ /* 0x000ff0000004183c */
[----:B------:R-:W-:Y:S08]  /*d1b0*/  HMMA.16816.F32.BF16 R60, R36, R80, RZ ;  /* 0x00000050243c723c */ /* 0x000ff000000418ff */
[----:B--2---:R-:W-:Y:S01]  /*d1c0*/  HMMA.16816.F32.BF16 R76, R8, R44, R48 ;  /* 0x0000002c084c723c */ /* 0x004fe20000041830 */
        /* <DEDUP_REMOVED lines=9> */
[----:B------:R-:W3:Y:S01]  /*d260*/  LDSM.16.M88.4 R40, [R228+0x800] ;  /* 0x00080000e428783b */ /* 0x000ee20000000200 */
        /* <DEDUP_REMOVED lines=24> */
[----:B---3--:R-:W-:Y:S01]  /*d3f0*/  HMMA.16816.F32.BF16 R76, R8, R40, R44 ;  /* 0x00000028084c723c */ /* 0x008fe2000004182c */
[----:B------:R-:W1:Y:S01]  /*d400*/  LDSM.16.M88.4 R44, [R229+0x4900] ;  /* 0x00490000e52c783b */ /* 0x000e620000000200 */
[----:B------:R3:W1:Y:S02]  /*d410*/  MUFU.TANH R180, R0 ;  /* 0x0000000000b47308 */ /* 0x0006640000002400 */
[----:B---3--:R-:W-:-:S06]  /*d420*/  FMUL.FTZ R0, R68, c[0x0][0x320] ;  /* 0x0000c80044007a20 */ /* 0x008fcc0000410000 */
[----:B------:R3:W1:Y:S02]  /*d430*/  MUFU.TANH R182, R0 ;  /* 0x0000000000b67308 */ /* 0x0006640000002400 */
[----:B---3--:R-:W-:-:S06]  /*d440*/  FMUL.FTZ R0, R69, c[0x0][0x320] ;  /* 0x0000c80045007a20 */ /* 0x008fcc0000410000 */
[----:B------:R3:W1:Y:S02]  /*d450*/  MUFU.TANH R181, R0 ;  /* 0x0000000000b57308 */ /* 0x0006640000002400 */
[----:B---3--:R-:W-:-:S06]  /*d460*/  FMUL.FTZ R0, R70, c[0x0][0x320] ;  /* 0x0000c80046007a20 */ /* 0x008fcc0000410000 */
[----:B------:R3:W1:Y:S02]  /*d470*/  MUFU.TANH R178, R0 ;  /* 0x0000000000b27308 */ /* 0x0006640000002400 */
[----:B---3--:R-:W-:Y:S02]  /*d480*/  FMUL.FTZ R0, R71, c[0x0][0x320] ;  /* 0x0000c80047007a20 */ /* 0x008fe40000410000 */
[----:B------:R-:W-:Y:S04]  /*d490*/  HMMA.16816.F32.BF16 R68, R12, R40, R60 ;  /* 0x000000280c44723c */ /* 0x000fe8000004183c */
[----:B------:R3:W1:Y:S04]  /*d4a0*/  MUFU.TANH R177, R0 ;  /* 0x0000000000b17308 */ /* 0x0006680000002400 */
[----:B------:R-:W-:Y:S01]  /*d4b0*/  HMMA.16816.F32.BF16 R60, R36, R88, RZ ;  /* 0x00000058243c723c */ /* 0x000fe200000418ff */
[----:B---3--:R-:W-:-:S04]  /*d4c0*/  FMUL.FTZ R0, R72, c[0x0][0x320] ;  /* 0x0000c80048007a20 */ /* 0x008fc80000410000 */
[----:B------:R3:W1:Y:S11]  /*d4d0*/  MUFU.TANH R176, R0 ;  /* 0x0000000000b07308 */ /* 0x0006760000002400 */
[----:B------:R-:W-:Y:S08]  /*d4e0*/  @!UPT UIADD3 URZ, URZ, URZ, URZ ;  /* 0x0000003f3f3ff290 */ /* 0x000ff0000fffe03f */
[----:B------:R-:W-:Y:S01]  /*d4f0*/  HMMA.16816.F32.BF16 R60, R28, R92, R60 ;  /* 0x0000005c1c3c723c */ /* 0x000fe2000004183c */
[----:B---3--:R-:W-:-:S04]  /*d500*/  FMUL.FTZ R0, R73, c[0x0][0x320] ;  /* 0x0000c80049007a20 */ /* 0x008fc80000410000 */
[----:B------:R3:W2:Y:S11]  /*d510*/  MUFU.TANH R175, R0 ;  /* 0x0000000000af7308 */ /* 0x0006b60000002400 */
[----:B------:R-:W-:Y:S08]  /*d520*/  @!UPT UIADD3 URZ, URZ, URZ, URZ ;  /* 0x0000003f3f3ff290 */ /* 0x000ff0000fffe03f */
[----:B-1----:R-:W-:Y:S01]  /*d530*/  HMMA.16816.F32.BF16 R60, R20, R44, R60 ;  /* 0x0000002c143c723c */ /* 0x002fe2000004183c */
[----:B---3--:R-:W-:-:S04]  /*d540*/  FMUL.FTZ R0, R74, c[0x0][0x320] ;  /* 0x0000c8004a007a20 */ /* 0x008fc80000410000 */
[----:B------:R1:W3:Y:S02]  /*d550*/  MUFU.TANH R171, R0 ;  /* 0x0000000000ab7308 */ /* 0x0002e40000002400 */
        /* <DEDUP_REMOVED lines=24> */
[----:B-----5:R1:W1:Y:S07]  /*d6e0*/  MUFU.TANH R167, R0 ;  /* 0x0000000000a77308 */ /* 0x02026e0000002400 */
[----:B------:R-:W-:Y:S01]  /*d6f0*/  HMMA.16816.F32.BF16 R56, R32, R96, RZ ;  /* 0x000000602038723c */ /* 0x000fe200000418ff */
[----:B-1----:R-:W-:-:S04]  /*d700*/  FMUL.FTZ R0, R78, c[0x0][0x320] ;  /* 0x0000c8004e007a20 */ /* 0x002fc80000410000 */
[----:B------:R1:W1:Y:S02]  /*d710*/  MUFU.TANH R163, R0 ;  /* 0x0000000000a37308 */ /* 0x0002640000002400 */
[----:B-1----:R-:W-:Y:S02]  /*d720*/  FMUL.FTZ R0, R79, c[0x0][0x320] ;  /* 0x0000c8004f007a20 */ /* 0x002fe40000410000 */
[----:B------:R-:W-:Y:S04]  /*d730*/  HMMA.16816.F32.BF16 R76, R8, R48, R40 ;  /* 0x00000030084c723c */ /* 0x000fe80000041828 */
[----:B------:R1:W1:Y:S04]  /*d740*/  MUFU.TANH R164, R0 ;  /* 0x0000000000a47308 */ /* 0x0002680000002400 */
[----:B------:R-:W-:Y:S01]  /*d750*/  HMMA.16816.F32.BF16 R40, R20, R46, R52 ;  /* 0x0000002e1428723c */ /* 0x000fe20000041834 */
[----:B------:R-:W2:Y:S07]  /*d760*/  LDSM.16.M88.4 R52, [R229+0x5100] ;  /* 0x00510000e534783b */ /* 0x000eae0000000200 */
[----:B------:R-:W-:Y:S01]  /*d770*/  HMMA.16816.F32.BF16 R44, R24, R100, R56 ;  /* 0x00000064182c723c */ /* 0x000fe20000041838 */
[----:B-1----:R-:W-:-:S04]  /*d780*/  FMUL.FTZ R0, R68, c[0x0][0x320] ;  /* 0x0000c80044007a20 */ /* 0x002fc80000410000 */
[----:B------:R1:W1:Y:S02]  /*d790*/  MUFU.TANH R166, R0 ;  /* 0x0000000000a67308 */ /* 0x0002640000002400 */
[----:B-1----:R-:W-:-:S06]  /*d7a0*/  FMUL.FTZ R0, R69, c[0x0][0x320] ;  /* 0x0000c80045007a20 */ /* 0x002fcc0000410000 */
[----:B------:R1:W1:Y:S11]  /*d7b0*/  MUFU.TANH R165, R0 ;  /* 0x0000000000a57308 */ /* 0x0002760000002400 */
[----:B--2---:R-:W-:Y:S01]  /*d7c0*/  HMMA.16816.F32.BF16 R44, R16, R52, R44 ;  /* 0x00000034102c723c */ /* 0x004fe2000004182c */
[----:B-1----:R-:W-:-:S04]  /*d7d0*/  FMUL.FTZ R0, R70, c[0x0][0x320] ;  /* 0x0000c80046007a20 */ /* 0x002fc80000410000 */
[----:B------:R1:W2:Y:S02]  /*d7e0*/  MUFU.TANH R162, R0 ;  /* 0x0000000000a27308 */ /* 0x0002a40000002400 */
        /* <DEDUP_REMOVED lines=34> */
[----:B--2---:R-:W-:-:S04]  /*da10*/  FMUL.FTZ R0, R76, c[0x0][0x320] ;  /* 0x0000c8004c007a20 */ /* 0x004fc80000410000 */
[----:B------:R2:W1:Y:S11]  /*da20*/  MUFU.TANH R137, R0 ;  /* 0x0000000000897308 */ /* 0x0004760000002400 */
[----:B------:R-:W-:Y:S08]  /*da30*/  @!UPT UIADD3 URZ, URZ, URZ, URZ ;  /* 0x0000003f3f3ff290 */ /* 0x000ff0000fffe03f */
[----:B------:R-:W-:Y:S01]  /*da40*/  HMMA.16816.F32.BF16 R48, R28, R102, R48 ;  /* 0x000000661c30723c */ /* 0x000fe20000041830 */
[----:B--2---:R-:W-:-:S04]  /*da50*/  FMUL.FTZ R0, R77, c[0x0][0x320] ;  /* 0x0000c8004d007a20 */ /* 0x004fc80000410000 */
[----:B------:R2:W1:Y:S11]  /*da60*/  MUFU.TANH R138, R0 ;  /* 0x00000000008a7308 */ /* 0x0004760000002400 */
[----:B------:R-:W-:Y:S08]  /*da70*/  @!UPT UIADD3 URZ, URZ, URZ, URZ ;  /* 0x0000003f3f3ff290 */ /* 0x000ff0000fffe03f */
[----:B------:R-:W-:Y:S01]  /*da80*/  HMMA.16816.F32.BF16 R48, R20, R54, R48 ;  /* 0x000000361430723c */ /* 0x000fe20000041830 */
[----:B--2---:R-:W-:-:S04]  /*da90*/  FMUL.FTZ R0, R78, c[0x0][0x320] ;  /* 0x0000c8004e007a20 */ /* 0x004fc80000410000 */
[----:B------:R2:W1:Y:S02]  /*daa0*/  MUFU.TANH R133, R0 ;  /* 0x0000000000857308 */ /* 0x0004640000002400 */
[----:B--2---:R-:W-:Y:S02]  /*dab0*/  FMUL.FTZ R0, R79, c[0x0][0x320] ;  /* 0x0000c8004f007a20 */ /* 0x004fe40000410000 */
[----:B-1----:R-:W-:Y:S01]  /*dac0*/  HMMA.16816.F32.BF16 R76, R8, R40, R44 ;  /* 0x00000028084c723c */ /* 0x002fe2000004182c */
[----:B------:R-:W1:Y:S03]  /*dad0*/  LDSM.16.M88.4 R44, [R229+0x5900] ;  /* 0x00590000e52c783b */ /* 0x000e660000000200 */
[----:B------:R2:W1:Y:S02]  /*dae0*/  MUFU.TANH R134, R0 ;  /* 0x0000000000867308 */ /* 0x0004640000002400 */
[----:B--2---:R-:W-:-:S06]  /*daf0*/  FMUL.FTZ R0, R68, c[0x0][0x320] ;  /* 0x0000c80044007a20 */ /* 0x004fcc0000410000 */
[----:B------:R2:W1:Y:S02]  /*db00*/  MUFU.TANH R147, R0 ;  /* 0x0000000000937308 */ /* 0x0004640000002400 */
[----:B--2---:R-:W-:Y:S01]  /*db10*/  FMUL.FTZ R0, R69, c[0x0][0x320] ;  /* 0x0000c80045007a20 */ /* 0x004fe20000410000 */
[----:B-1----:R-:W-:Y:S05]  /*db20*/  HMMA.16816.F32.BF16 R60, R20, R44, R60 ;  /* 0x0000002c143c723c */ /* 0x002fea000004183c */
[----:B------:R1:W2:Y:S02]  /*db30*/  MUFU.TANH R144, R0 ;  /* 0x0000000000907308 */ /* 0x0002a40000002400 */
        /* <DEDUP_REMOVED lines=35> */
[----:B--2---:R-:W-:-:S04]  /*dd70*/  FMUL.FTZ R0, R76, c[0x0][0x320] ;  /* 0x0000c8004c007a20 */ /* 0x004fc80000410000 */
[----:B------:R2:W1:Y:S03]  /*dd80*/  MUFU.TANH R141, R0 ;  /* 0x00000000008d7308 */ /* 0x0004660000002400 */
[----:B------:R-:W-:Y:S01]  /*dd90*/  HMMA.16816.F32.BF16 R56, R32, R112, RZ ;  /* 0x000000702038723c */ /* 0x000fe200000418ff */
[----:B--2---:R-:W-:-:S04]  /*dda0*/  FMUL.FTZ R0, R77, c[0x0][0x320] ;  /* 0x0000c8004d007a20 */ /* 0x004fc80000410000 */
[----:B------:R2:W1:Y:S02]  /*ddb0*/  MUFU.TANH R142, R0 ;  /* 0x00000000008e7308 */ /* 0x0004640000002400 */
[----:B--2---:R-:W-:-:S06]  /*ddc0*/  FMUL.FTZ R0, R78, c[0x0][0x320] ;  /* 0x0000c8004e007a20 */ /* 0x004fcc0000410000 */
[----:B------:R2:W1:Y:S02]  /*ddd0*/  MUFU.TANH R145, R0 ;  /* 0x0000000000917308 */ /* 0x0004640000002400 */
[----:B--2---:R-:W-:Y:S02]  /*dde0*/  FMUL.FTZ R0, R79, c[0x0][0x320] ;  /* 0x0000c8004f007a20 */ /* 0x004fe40000410000 */
[----:B-1----:R-:W-:Y:S04]  /*ddf0*/  HMMA.16816.F32.BF16 R76, R8, R48, R40 ;  /* 0x00000030084c723c */ /* 0x002fe80000041828 */
[----:B------:R1:W2:Y:S04]  /*de00*/  MUFU.TANH R146, R0 ;  /* 0x0000000000927308 */ /* 0x0002a80000002400 */
        /* <DEDUP_REMOVED lines=45> */
[----:B--2---:R-:W-:-:S04]  /*e0e0*/  FMUL.FTZ R0, R76, c[0x0][0x320] ;  /* 0x0000c8004c007a20 */ /* 0x004fc80000410000 */
[----:B------:R2:W1:Y:S11]  /*e0f0*/  MUFU.TANH R92, R0 ;  /* 0x00000000005c7308 */ /* 0x0004760000002400 */
[----:B------:R-:W-:Y:S01]  /*e100*/  HMMA.16816.F32.BF16 R48, R28, R122, R48 ;  /* 0x0000007a1c30723c */ /* 0x000fe20000041830 */
[----:B--2---:R-:W-:-:S07]  /*e110*/  FMUL.FTZ R0, R77, c[0x0][0x320] ;  /* 0x0000c8004d007a20 */ /* 0x004fce0000410000 */
[----:B------:R-:W-:Y:S01]  /*e120*/  HMMA.16816.F32.BF16 R28, R28, R130, R36 ;  /* 0x000000821c1c723c */ /* 0x000fe20000041824 */
[----:B------:R2:W1:Y:S11]  /*e130*/  MUFU.TANH R91, R0 ;  /* 0x00000000005b7308 */ /* 0x0004760000002400 */
[----:B------:R-:W-:Y:S04]  /*e140*/  @!UPT UIADD3 URZ, URZ, URZ, URZ ;  /* 0x0000003f3f3ff290 */ /* 0x000fe8000fffe03f */
[----:B------:R-:W-:Y:S01]  /*e150*/  HMMA.16816.F32.BF16 R48, R20, R54, R48 ;  /* 0x000000361430723c */ /* 0x000fe20000041830 */
[----:B--2---:R-:W-:-:S04]  /*e160*/  FMUL.FTZ R0, R78, c[0x0][0x320] ;  /* 0x0000c8004e007a20 */ /* 0x004fc80000410000 */
[----:B------:R2:W1:Y:S03]  /*e170*/  MUFU.TANH R90, R0 ;  /* 0x00000000005a7308 */ /* 0x0004660000002400 */
[----:B------:R-:W-:Y:S01]  /*e180*/  HMMA.16816.F32.BF16 R52, R16, R54, R64 ;  /* 0x000000361034723c */ /* 0x000fe20000041840 */
[----:B--2---:R-:W-:-:S07]  /*e190*/  FMUL.FTZ R0, R79, c[0x0][0x320] ;  /* 0x0000c8004f007a20 */ /* 0x004fce0000410000 */
[C---:B-1----:R-:W-:Y:S01]  /*e1a0*/  HMMA.16816.F32.BF16 R76, R8.reuse, R40, R44 ;  /* 0x00000028084c723c */ /* 0x042fe2000004182c */
[----:B------:R-:W1:Y:S01]  /*e1b0*/  LDSM.16.M88.4 R44, [R229+0x6900] ;  /* 0x00690000e52c783b */ /* 0x000e620000000200 */
[----:B------:R2:W1:Y:S11]  /*e1c0*/  MUFU.TANH R89, R0 ;  /* 0x0000000000597308 */ /* 0x0004760000002400 */
[----:B------:R-:W-:Y:S03]  /*e1d0*/  @!UPT UIADD3 URZ, URZ, URZ, URZ ;  /* 0x0000003f3f3ff290 */ /* 0x000fe6000fffe03f */
[----:B------:R-:W-:Y:S08]  /*e1e0*/  HMMA.16816.F32.BF16 R64, R8, R42, R52 ;  /* 0x0000002a0840723c */ /* 0x000ff00000041834 */
[----:B------:R-:W-:Y:S01]  /*e1f0*/  HMMA.16816.F32.BF16 R52, R32, R126, RZ ;  /* 0x0000007e2034723c */ /* 0x000fe200000418ff */
[----:B--2---:R-:W-:-:S04]  /*e200*/  FMUL.FTZ R0, R68, c[0x0][0x320] ;  /* 0x0000c80044007a20 */ /* 0x004fc80000410000 */
        /* <DEDUP_REMOVED lines=8> */
[----:B--2---:R-:W-:Y:S01]  /*e290*/  FMUL.FTZ R0, R69, c[0x0][0x320] ;  /* 0x0000c80045007a20 */ /* 0x004fe20000410000 */
[----:B------:R-:W2:Y:S01]  /*e2a0*/  MUFU.TANH R78, R78 ;  /* 0x0000004e004e7308 */ /* 0x000ea20000002400 */
[----:B------:R-:W-:Y:S07]  /*e2b0*/  HMMA.16816.F32.BF16 R36, R24, R130, R52 ;  /* 0x000000821824723c */ /* 0x000fee0000041834 */
[----:B------:R1:W1:Y:S08]  /*e2c0*/  MUFU.TANH R87, R0 ;  /* 0x0000000000577308 */ /* 0x0002700000002400 */
[----:B------:R-:W2:Y:S01]  /*e2d0*/  MUFU.TANH R79, R79 ;  /* 0x0000004f004f7308 */ /* 0x000ea20000002400 */
[----:B-1----:R-:W-:-:S07]  /*e2e0*/  FMUL.FTZ R0, R70, c[0x0][0x320] ;  /* 0x0000c80046007a20 */ /* 0x002fce0000410000 */
[----:B------:R-:W1:Y:S08]  /*e2f0*/  MUFU.TANH R64, R64 ;  /* 0x0000004000407308 */ /* 0x000e700000002400 */
[----:B------:R1:W1:Y:S08]  /*e300*/  MUFU.TANH R86, R0 ;  /* 0x0000000000567308 */ /* 0x0002700000002400 */
[----:B------:R-:W2:Y:S01]  /*e310*/  MUFU.TANH R65, R65 ;  /* 0x0000004100417308 */ /* 0x000ea20000002400 */
[----:B-1----:R-:W-:-:S07]  /*e320*/  FMUL.FTZ R0, R71, c[0x0][0x320] ;  /* 0x0000c80047007a20 */ /* 0x002fce0000410000 */
[----:B------:R-:W1:Y:S01]  /*e330*/  MUFU.TANH R66, R66 ;  /* 0x0000004200427308 */ /* 0x000e620000002400 */
[----:B------:R-:W-:Y:S07]  /*e340*/  HMMA.16816.F32.BF16 R68, R12, R40, R56 ;  /* 0x000000280c44723c */ /* 0x000fee0000041838 */
[----:B------:R1:W1:Y:S01]  /*e350*/  MUFU.TANH R85, R0 ;  /* 0x0000000000557308 */ /* 0x0002620000002400 */
[----:B------:R-:W-:Y:S01]  /*e360*/  HMMA.16816.F32.BF16 R56, R32, R124, RZ ;  /* 0x0000007c2038723c */ /* 0x000fe200000418ff */
[----:B-1----:R-:W-:-:S06]  /*e370*/  FMUL.FTZ R0, R72, c[0x0][0x320] ;  /* 0x0000c80048007a20 */ /* 0x002fcc0000410000 */
[----:B------:R1:W1:Y:S11]  /*e380*/  MUFU.TANH R84, R0 ;  /* 0x0000000000547308 */ /* 0x0002760000002400 */
[----:B------:R-:W-:Y:S06]  /*e390*/  @!UPT UIADD3 URZ, URZ, URZ, URZ ;  /* 0x0000003f3f3ff290 */ /* 0x000fec000fffe03f */
[----:B------:R-:W-:Y:S01]  /*e3a0*/  HMMA.16816.F32.BF16 R56, R24, R128, R56 ;  /* 0x000000801838723c */ /* 0x000fe20000041838 */
[----:B-1----:R-:W-:-:S04]  /*e3b0*/  FMUL.FTZ R0, R73, c[0x0][0x320] ;  /* 0x0000c80049007a20 */ /* 0x002fc80000410000 */
[----:B------:R1:W1:Y:S11]  /*e3c0*/  MUFU.TANH R83, R0 ;  /* 0x0000000000537308 */ /* 0x0002760000002400 */
[----:B------:R-:W-:Y:S08]  /*e3d0*/  @!UPT UIADD3 URZ, URZ, URZ, URZ ;  /* 0x0000003f3f3ff290 */ /* 0x000ff0000fffe03f */
[----:B------:R-:W-:Y:S01]  /*e3e0*/  HMMA.16816.F32.BF16 R32, R16, R44, R56 ;  /* 0x0000002c1020723c */ /* 0x000fe20000041838 */
[----:B-1----:R-:W-:-:S07]  /*e3f0*/  FMUL.FTZ R0, R74, c[0x0][0x320] ;  /* 0x0000c8004a007a20 */ /* 0x002fce0000410000 */
        /* <DEDUP_REMOVED lines=17> */
[----:B--2---:R-:W-:-:S04]  /*e510*/  FMUL.FTZ R0, R76, c[0x0][0x320] ;  /* 0x0000c8004c007a20 */ /* 0x004fc80000410000 */
[----:B------:R2:W1:Y:S02]  /*e520*/  MUFU.TANH R72, R0 ;  /* 0x0000000000487308 */ /* 0x0004640000002400 */
[----:B------:R-:W-:Y:S02]  /*e530*/  FMUL.FTZ R70, R70, c[0x0][0x320] ;  /* 0x0000c80046467a20 */ /* 0x000fe40000410000 */
[----:B------:R-:W-:Y:S02]  /*e540*/  FMUL.FTZ R68, R68, c[0x0][0x320] ;  /* 0x0000c80044447a20 */ /* 0x000fe40000410000 */
[----:B------:R-:W-:Y:S02]  /*e550*/  FMUL.FTZ R69, R69, c[0x0][0x320] ;  /* 0x0000c80045457a20 */ /* 0x000fe40000410000 */
[----:B------:R-:W-:Y:S01]  /*e560*/  FMUL.FTZ R71, R71, c[0x0][0x320] ;  /* 0x0000c80047477a20 */ /* 0x000fe20000410000 */
[----:B------:R-:W3:Y:S01]  /*e570*/  MUFU.TANH R60, R68 ;  /* 0x00000044003c7308 */ /* 0x000ee20000002400 */
[----:B--2---:R-:W-:-:S07]  /*e580*/  FMUL.FTZ R0, R67, c[0x0][0x320] ;  /* 0x0000c80043007a20 */ /* 0x004fce0000410000 */
[----:B------:R-:W2:Y:S01]  /*e590*/  MUFU.TANH R61, R69 ;  /* 0x00000045003d7308 */ /* 0x000ea20000002400 */
[-C--:B-1----:R-:W-:Y:S07]  /*e5a0*/  HMMA.16816.F32.BF16 R40, R12, R48.reuse, R40 ;  /* 0x000000300c28723c */ /* 0x082fee0000041828 */
[----:B------:R1:W1:Y:S01]  /*e5b0*/  MUFU.TANH R52, R0 ;  /* 0x0000000000347308 */ /* 0x0002620000002400 */
[----:B------:R-:W-:Y:S07]  /*e5c0*/  HMMA.16816.F32.BF16 R24, R8, R48, R32 ;  /* 0x000000300818723c */ /* 0x000fee0000041820 */
[----:B------:R-:W1:Y:S01]  /*e5d0*/  MUFU.TANH R70, R70 ;  /* 0x0000004600467308 */ /* 0x000e620000002400 */
[-C--:B------:R-:W-:Y:S07]  /*e5e0*/  HMMA.16816.F32.BF16 R12, R12, R50.reuse, R20 ;  /* 0x000000320c0c723c */ /* 0x080fee0000041814 */
[----:B------:R-:W2:Y:S01]  /*e5f0*/  MUFU.TANH R56, R71 ;  /* 0x0000004700387308 */ /* 0x000ea20000002400 */
[----:B------:R-:W-:Y:S01]  /*e600*/  HMMA.16816.F32.BF16 R8, R8, R50, R16 ;  /* 0x000000320808723c */ /* 0x000fe20000041810 */
[----:B------:R-:W-:-:S02]  /*e610*/  FMUL.FTZ R40, R40, c[0x0][0x320] ;  /* 0x0000c80028287a20 */ /* 0x000fc40000410000 */
[----:B------:R-:W-:Y:S02]  /*e620*/  FMUL.FTZ R41, R41, c[0x0][0x320] ;  /* 0x0000c80029297a20 */ /* 0x000fe40000410000 */
[----:B------:R-:W-:Y:S02]  /*e630*/  FMUL.FTZ R42, R42, c[0x0][0x320] ;  /* 0x0000c8002a2a7a20 */ /* 0x000fe40000410000 */
[----:B-1----:R-:W-:Y:S01]  /*e640*/  FMUL.FTZ R0, R43, c[0x0][0x320] ;  /* 0x0000c8002b007a20 */ /* 0x002fe20000410000 */
[----:B------:R-:W1:Y:S01]  /*e650*/  MUFU.TANH R40, R40 ;  /* 0x0000002800287308 */ /* 0x000e620000002400 */
[----:B------:R-:W-:Y:S01]  /*e660*/  FMUL.FTZ R24, R24, c[0x0][0x320] ;  /* 0x0000c80018187a20 */ /* 0x000fe20000410000 */
[----:B------:R-:W-:Y:S01]  /*e670*/  P2R R16, PR, RZ, 0x10 ;  /* 0x00000010ff107803 */ /* 0x000fe20000000000 */
[----:B------:R-:W-:Y:S02]  /*e680*/  FMUL.FTZ R25, R25, c[0x0][0x320] ;  /* 0x0000c80019197a20 */ /* 0x000fe40000410000 */
[----:B------:R-:W-:-:S02]  /*e690*/  FMUL.FTZ R26, R26, c[0x0][0x320] ;  /* 0x0000c8001a1a7a20 */ /* 0x000fc40000410000 */
[----:B------:R-:W-:Y:S01]  /*e6a0*/  FMUL.FTZ R27, R27, c[0x0][0x320] ;  /* 0x0000c8001b1b7a20 */ /* 0x000fe20000410000 */
[----:B------:R-:W1:Y:S01]  /*e6b0*/  MUFU.TANH R53, R42 ;  /* 0x0000002a00357308 */ /* 0x000e620000002400 */
[----:B------:R-:W-:Y:S02]  /*e6c0*/  FMUL.FTZ R12, R12, c[0x0][0x320] ;  /* 0x0000c8000c0c7a20 */ /* 0x000fe40000410000 */
[----:B------:R-:W-:Y:S02]  /*e6d0*/  FMUL.FTZ R13, R13, c[0x0][0x320] ;  /* 0x0000c8000d0d7a20 */ /* 0x000fe40000410000 */
[----:B------:R-:W-:Y:S02]  /*e6e0*/  FMUL.FTZ R14, R14, c[0x0][0x320] ;  /* 0x0000c8000e0e7a20 */ /* 0x000fe40000410000 */
[----:B------:R-:W-:Y:S01]  /*e6f0*/  FMUL.FTZ R15, R15, c[0x0][0x320] ;  /* 0x0000c8000f0f7a20 */ /* 0x000fe20000410000 */
[----:B------:R-:W1:Y:S01]  /*e700*/  MUFU.TANH R41, R41 ;  /* 0x0000002900297308 */ /* 0x000e620000002400 */
[----:B------:R-:W-:-:S02]  /*e710*/  FMUL.FTZ R8, R8, c[0x0][0x320] ;  /* 0x0000c80008087a20 */ /* 0x000fc40000410000 */
[----:B------:R-:W-:Y:S02]  /*e720*/  FMUL.FTZ R9, R9, c[0x0][0x320] ;  /* 0x0000c80009097a20 */ /* 0x000fe40000410000 */
[----:B------:R-:W-:Y:S02]  /*e730*/  FMUL.FTZ R10, R10, c[0x0][0x320] ;  /* 0x0000c8000a0a7a20 */ /* 0x000fe40000410000 */
[----:B------:R-:W-:Y:S01]  /*e740*/  FMUL.FTZ R11, R11, c[0x0][0x320] ;  /* 0x0000c8000b0b7a20 */ /* 0x000fe20000410000 */
        /* <DEDUP_REMOVED lines=13> */
[----:B-1----:R-:W-:Y:S01]  /*e820*/  LOP3.LUT R0, R116, R5, RZ, 0xfc, !PT ;  /* 0x0000000574007212 */ /* 0x002fe200078efcff */
[----:B------:R-:W-:Y:S06]  /*e830*/  BAR.SYNC.DEFER_BLOCKING 0x0 ;  /* 0x0000000000007b1d */ /* 0x000fec0000010000 */
[----:B------:R-:W-:Y:S05]  /*e840*/  @!P4 BRA `(.L_x_128) ;  /* 0x000002000000c947 */ /* 0x000fea0003800000 */
[----:B--234-:R-:W-:Y:S01]  /*e850*/  IADD3 R8, R198, -0x2, RZ ;  /* 0xfffffffec6087810 */ /* 0x01cfe20007ffe0ff */
[----:B------:R-:W-:-:S03]  /*e860*/  IMAD.SHL.U32 R18, R193, 0x20, RZ ;  /* 0x00000020c1127824 */ /* 0x000fc600078e00ff */
[----:B------:R-:W-:Y:S01]  /*e870*/  SHF.R.S32.HI R5, RZ, 0x1f, R8 ;  /* 0x0000001fff057819 */ /* 0x000fe20000011408 */
[----:B------:R-:W-:Y:S02]  /*e880*/  IMAD R2, R192, R8, RZ ;  /* 0x00000008c0027224 */ /* 0x000fe400078e02ff */
[----:B------:R-:W-:-:S04]  /*e890*/  IMAD.WIDE.U32 R8, R8, R194, R196 ;  /* 0x000000c208087225 */ /* 0x000fc800078e00c4 */
[----:B------:R-:W-:Y:S01]  /*e8a0*/  IMAD R2, R5, R194, R2 ;  /* 0x000000c205027224 */ /* 0x000fe200078e0202 */
[----:B------:R-:W-:Y:S02]  /*e8b0*/  LEA R6, P0, R8, c[0x0][0x1c8], 0x1 ;  /* 0x0000720008067a11 */ /* 0x000fe400078008ff */
[----:B------:R-:W-:Y:S01]  /*e8c0*/  SHF.L.U64.HI R5, R193, R191, c[0x0][0x1e4] ;  /* 0x00007900c1057619 */ /* 0x000fe200000102bf */
[----:B------:R-:W-:Y:S01]  /*e8d0*/  IMAD.IADD R2, R9, 0x1, R2 ;  /* 0x0000000109027824 */ /* 0x000fe200078e0202 */
[----:B------:R-:W-:-:S04]  /*e8e0*/  IADD3 R14, P1, R18, R6, RZ ;  /* 0x00000006120e7210 */ /* 0x000fc80007f3e0ff */
[----:B------:R-:W-:Y:S02]  /*e8f0*/  LEA.HI.X R7, R8, c[0x0][0x1cc], R2, 0x1, P0 ;  /* 0x0000730008077a11 */ /* 0x000fe400000f0c02 */
[----:B------:R-:W-:-:S03]  /*e900*/  IADD3 R12, P0, R18, R14, RZ ;  /* 0x0000000e120c7210 */ /* 0x000fc60007f1e0ff */
[C---:B------:R-:W-:Y:S01]  /*e910*/  IMAD.X R15, R5.reuse, 0x1, R7, P1 ;  /* 0x00000001050f7824 */ /* 0x040fe200008e0607 */
[C---:B------:R-:W-:Y:S01]  /*e920*/  IADD3 R10, P1, R18.reuse, R12, RZ ;  /* 0x0000000c120a7210 */ /* 0x040fe20007f3e0ff */
[----:B------:R-:W-:Y:S01]  /*e930*/  @!PT LDS RZ, [RZ] ;  /* 0x00000000fffff984 */ /* 0x000fe20000000800 */
[----:B------:R-:W-:Y:S01]  /*e940*/  @!PT LDS RZ, [RZ] ;  /* 0x00000000fffff984 */ /* 0x000fe20000000800 */
[----:B------:R-:W-:Y:S01]  /*e950*/  @!PT LDS RZ, [RZ] ;  /* 0x00000000fffff984 */ /* 0x000fe20000000800 */
[----:B------:R1:W-:Y:S02]  /*e960*/  LDGSTS.E.BYPASS.LTC128B.128 [R241+0x3900], [R6.64], !P3 ;  /* 0x0390000006f17fae */ /* 0x0003e4000d901d4a */
[C---:B------:R-:W-:Y:S01]  /*e970*/  IMAD.X R13, R5.reuse, 0x1, R15, P0 ;  /* 0x00000001050d7824 */ /* 0x040fe200000e060f */
[----:B------:R-:W-:Y:S01]  /*e980*/  IADD3 R8, P0, R18, R10, RZ ;  /* 0x0000000a12087210 */ /* 0x000fe20007f1e0ff */
[----:B------:R2:W-:Y:S02]  /*e990*/  LDGSTS.E.BYPASS.LTC128B.128 [R241+0x4100], [R14.64], !P3 ;  /* 0x041000000ef17fae */ /* 0x0005e4000d901d4a */
[C---:B------:R-:W-:Y:S02]  /*e9a0*/  IMAD.X R11, R5.reuse, 0x1, R13, P1 ;  /* 0x00000001050b7824 */ /* 0x040fe400008e060d */
        /* <DEDUP_REMOVED lines=10> */
.L_x_128:
[----:B--234-:R-:W-:Y:S01]  /*ea50*/  LOP3.LUT R2, R190, 0xffffffe0, RZ, 0xc0, !PT ;  /* 0xffffffe0be027812 */ /* 0x01cfe200078ec0ff */
[----:B------:R-:W-:Y:S01]  /*ea60*/  IMAD.IADD R6, R208, 0x1, R189 ;  /* 0x00000001d0067824 */ /* 0x000fe200078e02bd */
[----:B------:R-:W-:Y:S01]  /*ea70*/  STL [R1+0x80], R241 ;  /* 0x000080f101007387 */ /* 0x000fe20000100800 */
[----:B------:R-:W-:Y:S02]  /*ea80*/  SHF.L.U32 R224, R0, 0x1, RZ ;  /* 0x0000000100e07819 */ /* 0x000fe400000006ff */
[----:B------:R-:W-:Y:S01]  /*ea90*/  IMAD.IADD R2, R216, 0x1, -R2 ;  /* 0x00000001d8027824 */ /* 0x000fe200078e0a02 */
[----:B------:R-:W-:Y:S02]  /*eaa0*/  STL [R1+0x7c], R240 ;  /* 0x00007cf001007387 */ /* 0x000fe40000100800 */
[----:B------:R-:W-:-:S02]  /*eab0*/  IMAD R225, R4, 0x2, R224 ;  /* 0x0000000204e17824 */ /* 0x000fc400078e02e0 */
[----:B------:R-:W-:Y:S01]  /*eac0*/  SHF.R.S32.HI R5, RZ, 0x1f, R2 ;  /* 0x0000001fff057819 */ /* 0x000fe20000011402 */
[----:B------:R-:W-:Y:S01]  /*ead0*/  STL [R1+0x78], R239 ;  /* 0x000078ef01007387 */ /* 0x000fe20000100800 */
[----:B------:R-:W-:Y:S02]  /*eae0*/  IMAD R227, R3, 0x2, R224 ;  /* 0x0000000203e37824 */ /* 0x000fe400078e02e0 */
[----:B------:R-:W-:Y:S01]  /*eaf0*/  LEA.HI R5, R5, R2, RZ, 0x2 ;  /* 0x0000000205057211 */ /* 0x000fe200078f10ff */
[----:B------:R-:W-:Y:S01]  /*eb00*/  STL [R1+0x74], R238 ;  /* 0x000074ee01007387 */ /* 0x000fe20000100800 */
[----:B------:R-:W-:Y:S02]  /*eb10*/  IMAD R226, R3, 0x2, R225 ;  /* 0x0000000203e27824 */ /* 0x000fe400078e02e1 */
[----:B------:R-:W-:Y:S01]  /*eb20*/  LOP3.LUT R5, R5, 0x7ffffffc, RZ, 0xc0, !PT ;  /* 0x7ffffffc05057812 */ /* 0x000fe200078ec0ff */
[----:B------:R-:W-:Y:S04]  /*eb30*/  STL [R1+0x70], R237 ;  /* 0x000070ed01007387 */ /* 0x000fe80000100800 */
[----:B------:R-:W-:Y:S01]  /*eb40*/  IMAD.IADD R2, R2, 0x1, -R5 ;  /* 0x0000000102027824 */ /* 0x000fe200078e0a05 */
[----:B------:R-:W-:Y:S03]  /*eb50*/  STL [R1+0x6c], R236 ;  /* 0x00006cec01007387 */ /* 0x000fe60000100800 */
[----:B------:R-:W-:Y:S01]  /*eb60*/  IMAD R2, R2, -0x2, R6 ;  /* 0xfffffffe02027824 */ /* 0x000fe200078e0206 */
[----:B------:R-:W-:Y:S04]  /*eb70*/  STL [R1+0x68], R235 ;  /* 0x000068eb01007387 */ /* 0x000fe80000100800 */
[C---:B------:R-:W-:Y:S01]  /*eb80*/  ISETP.GT.AND P0, PT, R2.reuse, RZ, PT ;  /* 0x000000ff0200720c */ /* 0x040fe20003f04270 */
[----:B------:R-:W-:Y:S01]  /*eb90*/  STL [R1+0x64], R234 ;  /* 0x000064ea01007387 */ /* 0x000fe20000100800 */
[----:B------:R-:W-:-:S02]  /*eba0*/  ISETP.GT.AND P2, PT, R2, 0x1, PT ;  /* 0x000000010200780c */ /* 0x000fc40003f44270 */
[----:B------:R-:W-:Y:S01]  /*ebb0*/  ISETP.GT.AND P4, PT, R2, 0x8, PT ;  /* 0x000000080200780c */ /* 0x000fe20003f84270 */
[----:B------:R-:W-:Y:S01]  /*ebc0*/  STL [R1+0x60], R233 ;  /* 0x000060e901007387 */ /* 0x000fe20000100800 */
[----:B------:R-:W-:Y:S02]  /*ebd0*/  FSEL R9, R188, -INF , P0 ;  /* 0xff800000bc097808 */ /* 0x000fe40000000000 */
[----:B------:R-:W-:Y:S01]  /*ebe0*/  FSEL R10, R187, -INF , P2 ;  /* 0xff800000bb0a7808 */ /* 0x000fe20001000000 */
[----:B------:R-:W-:Y:S01]  /*ebf0*/  STL [R1+0x5c], R232 ;  /* 0x00005ce801007387 */ /* 0x000fe20000100800 */
[----:B------:R-:W-:Y:S02]  /*ec00*/  ISETP.GT.AND P5, PT, R2, 0x9, PT ;  /* 0x000000090200780c */ /* 0x000fe40003fa4270 */
[----:B------:R-:W-:Y:S01]  /*ec10*/  FSEL R26, R182, -INF , P4 ;  /* 0xff800000b61a7808 */ /* 0x000fe20002000000 */
[----:B------:R-:W-:Y:S01]  /*ec20*/  STL [R1+0x58], R231 ;  /* 0x000058e701007387 */ /* 0x000fe20000100800 */
[----:B------:R-:W-:-:S02]  /*ec30*/  FMNMX.FTZ R71, R9, R10, !PT ;  /* 0x0000000a09477209 */ /* 0x000fc40007810000 */
[----:B------:R-:W-:Y:S01]  /*ec40*/  ISETP.GT.AND P6, PT, R2, 0x10, PT ;  /* 0x000000100200780c */ /* 0x000fe20003fc4270 */
[----:B------:R-:W-:Y:S01]  /*ec50*/  STL [R1+0x54], R230 ;  /* 0x000054e601007387 */ /* 0x000fe20000100800 */
[----:B------:R-:W-:Y:S02]  /*ec60*/  FSEL R27, R181, -INF , P5 ;  /* 0xff800000b51b7808 */ /* 0x000fe40002800000 */
[----:B------:R-:W-:Y:S01]  /*ec70*/  FMNMX.FTZ R71, R26, R71, !PT ;  /* 0x000000471a477209 */ /* 0x000fe20007810000 */
[----:B------:R-:W-:Y:S01]  /*ec80*/  STL [R1+0x50], R229 ;  /* 0x000050e501007387 */ /* 0x000fe20000100800 */
[----:B------:R-:W-:Y:S02]  /*ec90*/  FSEL R12, R184, -INF , P0 ;  /* 0xff800000b80c7808 */ /* 0x000fe40000000000 */
[----:B------:R-:W-:Y:S01]  /*eca0*/  FSEL R13, R183, -INF , P2 ;  /* 0xff800000b70d7808 */ /* 0x000fe20001000000 */
[----:B------:R1:W-:Y:S01]  /*ecb0*/  STL [R1+0x4c], R228 ;  /* 0x00004ce401007387 */ /* 0x0003e20000100800 */
[----:B------:R-:W-:-:S02]  /*ecc0*/  ISETP.GT.AND P1, PT, R2, 0x11, PT ;  /* 0x000000110200780c */ /* 0x000fc40003f24270 */
[----:B------:R-:W-:Y:S01]  /*ecd0*/  FSEL R28, R174, -INF , P6 ;  /* 0xff800000ae1c7808 */ /* 0x000fe20003000000 */
[----:B------:R2:W-:Y:S01]  /*ece0*/  STL [R1+0x48], R119 ;  /* 0x0000487701007387 */ /* 0x0005e20000100800 */
[----:B------:R-:W-:Y:S02]  /*ecf0*/  FMNMX.FTZ R71, R27, R71, !PT ;  /* 0x000000471b477209 */ /* 0x000fe40007810000 */
[----:B------:R-:W-:Y:S01]  /*ed00*/  FSEL R18, R179, -INF , P0 ;  /* 0xff800000b3127808 */ /* 0x000fe20000000000 */
[----:B------:R-:W0:Y:S01]  /*ed10*/  LDGDEPBAR ;  /* 0x00000000000079af */ /* 0x000e220000000000 */
[----:B------:R-:W-:Y:S02]  /*ed20*/  FSEL R29, R186, -INF , P0 ;  /* 0xff800000ba1d7808 */ /* 0x000fe40000000000 */
[----:B------:R-:W-:Y:S02]  /*ed30*/  FSEL R14, R176, -INF , P4 ;  /* 0xff800000b00e7808 */ /* 0x000fe40002000000 */
[----:B------:R-:W-:-:S02]  /*ed40*/  FMNMX.FTZ R68, R12, R13, !PT ;  /* 0x0000000d0c447209 */ /* 0x000fc40007810000 */
[----:B------:R-:W-:Y:S02]  /*ed50*/  ISETP.GT.AND P0, PT, R2, 0x18, PT ;  /* 0x000000180200780c */ /* 0x000fe40003f04270 */
[----:B------:R-:W-:Y:S02]  /*ed60*/  FSEL R104, R173, -INF , P1 ;  /* 0xff800000ad687808 */ /* 0x000fe40000800000 */
[----:B------:R-:W-:Y:S02]  /*ed70*/  FMNMX.FTZ R71, R28, R71, !PT ;  /* 0x000000471c477209 */ /* 0x000fe40007810000 */
[----:B------:R-:W-:Y:S02]  /*ed80*/  FSEL R20, R171, -INF , P4 ;  /* 0xff800000ab147808 */ /* 0x000fe40002000000 */
[----:B------:R-:W-:Y:S02]  /*ed90*/  FSEL R31, R178, -INF , P4 ;  /* 0xff800000b21f7808 */ /* 0x000fe40002000000 */
[----:B------:R-:W-:-:S02]  /*eda0*/  FSEL R15, R175, -INF , P5 ;  /* 0xff800000af0f7808 */ /* 0x000fc40002800000 */
[----:B------:R-:W-:Y:S02]  /*edb0*/  FMNMX.FTZ R68, R14, R68, !PT ;  /* 0x000000440e447209 */ /* 0x000fe40007810000 */
[----:B------:R-:W-:Y:S02]  /*edc0*/  ISETP.GT.AND P4, PT, R2, 0x19, PT ;  /* 0x000000190200780c */ /* 0x000fe40003f84270 */
[----:B------:R-:W-:Y:S02]  /*edd0*/  FSEL R105, R166, -INF , P0 ;  /* 0xff800000a6697808 */ /* 0x000fe40000000000 */
[----:B------:R-:W-:Y:S02]  /*ede0*/  FMNMX.FTZ R71, R104, R71, !PT ;  /* 0x0000004768477209 */ /* 0x000fe40007810000 */
[----:B------:R-:W-:Y:S02]  /*edf0*/  FSEL R25, R172, -INF , P5 ;  /* 0xff800000ac197808 */ /* 0x000fe40002800000 */
[----:B------:R-:W-:-:S02]  /*ee00*/  FSEL R36, R177, -INF , P5 ;  /* 0xff800000b1247808 */ /* 0x000fc40002800000 */
        /* <DEDUP_REMOVED lines=8> */
[----:B------:R-:W-:Y:S02]  /*ee90*/  FSEL R38, R167, -INF , P1 ;  /* 0xff800000a7267808 */ /* 0x000fe40000800000 */
[----:B------:R-:W-:Y:S02]  /*eea0*/  FSEL R116, R169, -INF , P1 ;  /* 0xff800000a9747808 */ /* 0x000fe40000800000 */
[----:B------:R-:W-:Y:S02]  /*eeb0*/  ISETP.GT.AND P2, PT, R2, 0x28, PT ;  /* 0x000000280200780c */ /* 0x000fe40003f44270 */
[----:B------:R-:W-:-:S02]  /*eec0*/  FSEL R45, R163, -INF , P6 ;  /* 0xff800000a32d7808 */ /* 0x000fc40003000000 */
[----:B------:R-:W-:Y:S02]  /*eed0*/  FSEL R108, R170, -INF , P6 ;  /* 0xff800000aa6c7808 */ /* 0x000fe40003000000 */
[C---:B------:R-:W-:Y:S02]  /*eee0*/  ISETP.GT.AND P1, PT, R2.reuse, 0x29, PT ;  /* 0x000000290200780c */ /* 0x040fe40003f24270 */
[----:B------:R-:W-:Y:S02]  /*eef0*/  FMNMX.FTZ R68, R37, R68, !PT ;  /* 0x0000004425447209 */ /* 0x000fe40007810000 */
[----:B------:R-:W-:Y:S02]  /*ef00*/  ISETP.GT.AND P6, PT, R2, 0x21, PT ;  /* 0x000000210200780c */ /* 0x000fe40003fc4270 */
[----:B------:R-:W-:Y:S02]  /*ef10*/  FSEL R107, R158, -INF , P5 ;  /* 0xff8000009e6b7808 */ /* 0x000fe40002800000 */
[----:B------:R-:W-:-:S02]  /*ef20*/  FMNMX.FTZ R71, R106, R71, !PT ;  /* 0x000000476a477209 */ /* 0x000fc40007810000 */
        /* <DEDUP_REMOVED lines=14> */
[----:B------:R-:W-:Y:S02]  /*f010*/  FMNMX.FTZ R68, R38, R68, !PT ;  /* 0x0000004426447209 */ /* 0x000fe40007810000 */
[C---:B------:R-:W-:Y:S02]  /*f020*/  ISETP.GT.AND P0, PT, R2.reuse, 0x30, PT ;  /* 0x000000300200780c */ /* 0x040fe40003f04270 */
[----:B------:R-:W-:Y:S02]  /*f030*/  ISETP.GT.AND P5, PT, R2, 0x31, PT ;  /* 0x000000310200780c */ /* 0x000fe40003fa4270 */
[----:B------:R-:W-:-:S02]  /*f040*/  FSEL R124, R157, -INF , P6 ;  /* 0xff8000009d7c7808 */ /* 0x000fc40003000000 */
[C---:B------:R-:W-:Y:S02]  /*f050*/  ISETP.GT.AND P2, PT, R2.reuse, 0x40, PT ;  /* 0x000000400200780c */ /* 0x040fe40003f44270 */
[----:B------:R-:W-:Y:S02]  /*f060*/  ISETP.GT.AND P1, PT, R2, 0x41, PT ;  /* 0x000000410200780c */ /* 0x000fe40003f24270 */
[----:B------:R-:W-:Y:S02]  /*f070*/  FMNMX.FTZ R71, R107, R71, !PT ;  /* 0x000000476b477209 */ /* 0x000fe40007810000 */
[----:B------:R-:W-:Y:S02]  /*f080*/  FSEL R69, R118, -INF , P4 ;  /* 0xff80000076457808 */ /* 0x000fe40002000000 */
[----:B------:R-:W-:Y:S02]  /*f090*/  FSEL R44, R159, -INF , P4 ;  /* 0xff8000009f2c7808 */ /* 0x000fe40002000000 */
[----:B------:R-:W-:-:S02]  /*f0a0*/  FSEL R128, R138, -INF , P6 ;  /* 0xff8000008a807808 */ /* 0x000fc40003000000 */
[----:B------:R-:W-:Y:S02]  /*f0b0*/  FMNMX.FTZ R68, R39, R68, !PT ;  /* 0x0000004427447209 */ /* 0x000fe40007810000 */
[----:B------:R-:W-:Y:S02]  /*f0c0*/  FMNMX.FTZ R5, R18, R19, !PT ;  /* 0x0000001312057209 */ /* 0x000fe40007810000 */
        /* <DEDUP_REMOVED lines=19> */
[----:B------:R-:W-:Y:S02]  /*f200*/  FMNMX.FTZ R71, R124, R71, !PT ;  /* 0x000000477c477209 */ /* 0x000fe40007810000 */
[C---:B------:R-:W-:Y:S02]  /*f210*/  ISETP.GT.AND P6, PT, R2.reuse, 0x38, PT ;  /* 0x000000380200780c */ /* 0x040fe40003fc4270 */
[----:B------:R-:W-:-:S02]  /*f220*/  ISETP.GT.AND P4, PT, R2, 0x39, PT ;  /* 0x000000390200780c */ /* 0x000fc40003f84270 */
[C---:B------:R-:W-:Y:S02]  /*f230*/  ISETP.GT.AND P0, PT, R2.reuse, 0x48, PT ;  /* 0x000000480200780c */ /* 0x040fe40003f04270 */
[C---:B------:R-:W-:Y:S02]  /*f240*/  ISETP.GT.AND P5, PT, R2.reuse, 0x58, PT ;  /* 0x000000580200780c */ /* 0x040fe40003fa4270 */
[C---:B------:R-:W-:Y:S02]  /*f250*/  ISETP.GT.AND P2, PT, R2.reuse, 0x49, PT ;  /* 0x000000490200780c */ /* 0x040fe40003f44270 */
[----:B------:R-:W-:Y:S02]  /*f260*/  ISETP.GT.AND P1, PT, R2, 0x50, PT ;  /* 0x000000500200780c */ /* 0x000fe40003f24270 */
[----:B------:R-:W-:Y:S02]  /*f270*/  FMNMX.FTZ R68, R44, R68, !PT ;  /* 0x000000442c447209 */ /* 0x000fe40007810000 */
[----:B------:R-:W-:-:S02]  /*f280*/  FMNMX.FTZ R5, R20, R5, !PT ;  /* 0x0000000514057209 */ /* 0x000fc40007810000 */
        /* <DEDUP_REMOVED lines=25> */
[C---:B------:R-:W-:Y:S02]  /*f420*/  ISETP.GT.AND P6, PT, R2.reuse, 0x51, PT ;  /* 0x000000510200780c */ /* 0x040fe40003fc4270 */
        /* <DEDUP_REMOVED lines=34> */
[----:B------:R-:W-:Y:S02]  /*f650*/  FSEL R174, R81, -INF , P6 ;  /* 0xff80000051ae7808 */ /* 0x000fe40003000000 */
        /* <DEDUP_REMOVED lines=8> */
[----:B------:R-:W-:Y:S02]  /*f6e0*/  FSEL R172, R61, -INF , P4 ;  /* 0xff8000003dac7808 */ /* 0x000fe40002000000 */
[----:B------:R-:W-:Y:S02]  /*f6f0*/  FMNMX.FTZ R71, R173, R71, !PT ;  /* 0x00000047ad477209 */ /* 0x000fe40007810000 */
[----:B------:R-:W-:-:S02]  /*f700*/  FMNMX.FTZ R5, R36, R5, !PT ;  /* 0x0000000524057209 */ /* 0x000fc40007810000 */
[----:B------:R-:W-:Y:S02]  /*f710*/  FSEL R183, R77, -INF , P6 ;  /* 0xff8000004db77808 */ /* 0x000fe40003000000 */
[----:B------:R-:W-:Y:S02]  /*f720*/  FMNMX.FTZ R68, R243, R68, !PT ;  /* 0x00000044f3447209 */ /* 0x000fe40007810000 */
[----:B------:R-:W-:Y:S02]  /*f730*/  FMNMX.FTZ R2, R148, R2, !PT ;  /* 0x0000000294027209 */ /* 0x000fe40007810000 */
[----:B------:R-:W-:Y:S02]  /*f740*/  FSEL R203, R40, -INF , P2 ;  /* 0xff80000028cb7808 */ /* 0x000fe40001000000 */
[----:B------:R-:W-:Y:S02]  /*f750*/  FMNMX.FTZ R71, R172, R71, !PT ;  /* 0x00000047ac477209 */ /* 0x000fe40007810000 */
[----:B------:R-:W-:Y:S01]  /*f760*/  FMNMX.FTZ R5, R108, R5, !PT ;  /* 0x000000056c057209 */ /* 0x000fe20007810000 */
[----:B------:R-:W-:Y:S01]  /*f770*/  IMAD.MOV.U32 R4, RZ, RZ, R203 ;  /* 0x000000ffff047224 */ /* 0x000fe200078e00cb */
[----:B------:R-:W-:-:S02]  /*f780*/  FMNMX.FTZ R68, R183, R68, !PT ;  /* 0x00000044b7447209 */ /* 0x000fc40007810000 */
[----:B------:R-:W-:Y:S02]  /*f790*/  FMNMX.FTZ R2, R162, R2, !PT ;  /* 0x00000002a2027209 */ /* 0x000fe40007810000 */
[----:B-1----:R-:W-:Y:S02]  /*f7a0*/  FSEL R228, R41, -INF , P1 ;  /* 0xff80000029e47808 */ /* 0x002fe40000800000 */
[----:B------:R-:W-:Y:S02]  /*f7b0*/  FMNMX.FTZ R71, R203, R71, !PT ;  /* 0x00000047cb477209 */ /* 0x000fe40007810000 */
[----:B------:R-:W-:Y:S02]  /*f7c0*/  FMNMX.FTZ R5, R116, R5, !PT ;  /* 0x0000000574057209 */ /* 0x000fe40007810000 */
[----:B------:R-:W-:Y:S02]  /*f7d0*/  FSEL R179, R65, -INF , P4 ;  /* 0xff80000041b37808 */ /* 0x000fe40002000000 */
[----:B------:R-:W-:-:S02]  /*f7e0*/  FMNMX.FTZ R68, R182, R68, !PT ;  /* 0x00000044b6447209 */ /* 0x000fc40007810000 */
[----:B------:R-:W-:Y:S02]  /*f7f0*/  FMNMX.FTZ R2, R164, R2, !PT ;  /* 0x00000002a4027209 */ /* 0x000fe40007810000 */
[----:B--2---:R-:W-:Y:S02]  /*f800*/  FSEL R119, R21, -INF , P0 ;  /* 0xff80000015777808 */ /* 0x004fe40000000000 */
        /* <DEDUP_REMOVED lines=8> */
[----:B------:R-:W-:Y:S02]  /*f890*/  FSEL R187, R23, -INF , P1 ;  /* 0xff80000017bb7808 */ /* 0x000fe40000800000 */
[----:B------:R-:W-:-:S02]  /*f8a0*/  FMNMX.FTZ R68, R239, R68, !PT ;  /* 0x00000044ef447209 */ /* 0x000fc40007810000 */
[----:B------:R-:W-:Y:S02]  /*f8b0*/  FMNMX.FTZ R2, R165, R2, !PT ;  /* 0x00000002a5027209 */ /* 0x000fe40007810000 */
[----:B------:R-:W-:Y:S02]  /*f8c0*/  FMNMX.FTZ R71, R204, R71, !PT ;  /* 0x00000047cc477209 */ /* 0x000fe40007810000 */
[----:B------:R-:W-:Y:S02]  /*f8d0*/  FMNMX.FTZ R5, R137, R5, !PT ;  /* 0x0000000589057209 */ /* 0x000fe40007810000 */
[----:B------:R-:W-:Y:S01]  /*f8e0*/  FSEL R195, R79, -INF , P6 ;  /* 0xff8000004fc37808 */ /* 0x000fe20003000000 */
[----:B------:R-:W1:Y:S01]  /*f8f0*/  SHFL.BFLY PT, R6, R71, 0x2, 0x1f ;  /* 0x0c401f0047067f89 */ /* 0x000e6200000e0000 */
[----:B------:R-:W-:Y:S02]  /*f900*/  FSEL R186, R17, -INF , P0 ;  /* 0xff80000011ba7808 */ /* 0x000fe40000000000 */
[----:B------:R-:W-:-:S02]  /*f910*/  FMNMX.FTZ R68, R187, R68, !PT ;  /* 0x00000044bb447209 */ /* 0x000fc40007810000 */
[----:B------:R-:W-:Y:S02]  /*f920*/  FMNMX.FTZ R2, R191, R2, !PT ;  /* 0x00000002bf027209 */ /* 0x000fe40007810000 */
[----:B------:R-:W-:Y:S02]  /*f930*/  FMNMX.FTZ R5, R138, R5, !PT ;  /* 0x000000058a057209 */ /* 0x000fe40007810000 */
[----:B------:R-:W-:Y:S02]  /*f940*/  FSEL R238, R32, -INF , P5 ;  /* 0xff80000020ee7808 */ /* 0x000fe40002800000 */
[----:B------:R-:W-:Y:S02]  /*f950*/  FMNMX.FTZ R68, R186, R68, !PT ;  /* 0x00000044ba447209 */ /* 0x000fe40007810000 */
[----:B------:R-:W-:Y:S02]  /*f960*/  FMNMX.FTZ R2, R195, R2, !PT ;  /* 0x00000002c3027209 */ /* 0x000fe40007810000 */
[----:B------:R-:W-:-:S02]  /*f970*/  FMNMX.FTZ R5, R139, R5, !PT ;  /* 0x000000058b057209 */ /* 0x000fc40007810000 */
[----:B------:R-:W-:Y:S02]  /*f980*/  FMNMX.FTZ R68, R238, R68, !PT ;  /* 0x00000044ee447209 */ /* 0x000fe40007810000 */
[----:B------:R-:W-:Y:S02]  /*f990*/  FSEL R169, R52, -INF , P4 ;  /* 0xff80000034a97808 */ /* 0x000fe40002000000 */
[----:B------:R-:W-:Y:S01]  /*f9a0*/  FMNMX.FTZ R2, R189, R2, !PT ;  /* 0x00000002bd027209 */ /* 0x000fe20007810000 */
[----:B------:R-:W2:Y:S01]  /*f9b0*/  SHFL.BFLY PT, R8, R68, 0x2, 0x1f ;  /* 0x0c401f0044087f89 */ /* 0x000ea200000e0000 */
        /* <DEDUP_REMOVED lines=11> */
[----:B------:R-:W-:Y:S01]  /*fa70*/  FMNMX.FTZ R2, R192, R2, !PT ;  /* 0x00000002c0027209 */ /* 0x000fe20007810000 */
[----:B------:R-:W-:Y:S01]  /*fa80*/  LDSM.16.MT88.4 R32, [R225+0x100] ;  /* 0x00010000e120783b */ /* 0x000fe20000004200 */
[----:B------:R-:W-:Y:S02]  /*fa90*/  FMNMX.FTZ R5, R156, R5, !PT ;  /* 0x000000059c057209 */ /* 0x000fe40007810000 */
[----:B-1----:R-:W-:Y:S02]  /*faa0*/  FMNMX.FTZ R71, R71, R6, !PT ;  /* 0x0000000647477209 */ /* 0x002fe40007810000 */
[----:B------:R-:W-:-:S02]  /*fab0*/  FMNMX.FTZ R2, R199, R2, !PT ;  /* 0x00000002c7027209 */ /* 0x000fc40007810000 */
[----:B------:R-:W-:Y:S01]  /*fac0*/  FMNMX.FTZ R5, R175, R5, !PT ;  /* 0x00000005af057209 */ /* 0x000fe20007810000 */
[----:B------:R-:W1:Y:S01]  /*fad0*/  SHFL.BFLY PT, R7, R71, 0x1, 0x1f ;  /* 0x0c201f0047077f89 */ /* 0x000e6200000e0000 */
[----:B--2---:R-:W-:Y:S02]  /*fae0*/  FMNMX.FTZ R68, R68, R8, !PT ;  /* 0x0000000844447209 */ /* 0x004fe40007810000 */
[----:B------:R-:W-:Y:S01]  /*faf0*/  FMNMX.FTZ R5, R176, R5, !PT ;  /* 0x00000005b0057209 */ /* 0x000fe20007810000 */
[----:B------:R-:W2:Y:S01]  /*fb00*/  SHFL.BFLY PT, R6, R2, 0x2, 0x1f ;  /* 0x0c401f0002067f89 */ /* 0x000ea200000e0000 */
[----:B------:R-:W-:Y:S02]  /*fb10*/  FSEL R212, R73, -INF , P6 ;  /* 0xff80000049d47808 */ /* 0x000fe40003000000 */
[----:B------:R-:W-:Y:S01]  /*fb20*/  FMNMX.FTZ R5, R177, R5, !PT ;  /* 0x00000005b1057209 */ /* 0x000fe20007810000 */
[----:B------:R-:W3:Y:S01]  /*fb30*/  SHFL.BFLY PT, R8, R68, 0x1, 0x1f ;  /* 0x0c201f0044087f89 */ /* 0x000ee200000e0000 */
[----:B------:R-:W-:-:S02]  /*fb40*/  FSEL R168, R56, -INF , P4 ;  /* 0xff80000038a87808 */ /* 0x000fc40002000000 */
[----:B------:R-:W-:Y:S02]  /*fb50*/  FMNMX.FTZ R5, R178, R5, !PT ;  /* 0x00000005b2057209 */ /* 0x000fe40007810000 */
[----:B------:R-:W-:Y:S02]  /*fb60*/  FSEL R205, R53, -INF , P2 ;  /* 0xff80000035cd7808 */ /* 0x000fe40001000000 */
[----:B------:R-:W-:Y:S02]  /*fb70*/  FMNMX.FTZ R5, R130, R5, !PT ;  /* 0x0000000582057209 */ /* 0x000fe40007810000 */
[----:B------:R-:W-:Y:S02]  /*fb80*/  FSEL R198, R49, -INF , P1 ;  /* 0xff80000031c67808 */ /* 0x000fe40000800000 */
[----:B------:R-:W-:Y:S02]  /*fb90*/  FMNMX.FTZ R5, R212, R5, !PT ;  /* 0x00000005d4057209 */ /* 0x000fe40007810000 */
[----:B------:R-:W-:-:S02]  /*fba0*/  FSEL R213, R48, -INF , P0 ;  /* 0xff80000030d57808 */ /* 0x000fc40000000000 */
[----:B------:R-:W-:Y:S02]  /*fbb0*/  FMNMX.FTZ R5, R206, R5, !PT ;  /* 0x00000005ce057209 */ /* 0x000fe40007810000 */
[----:B-1----:R-:W-:Y:S02]  /*fbc0*/  FMNMX.FTZ R71, R71, R7, !PT ;  /* 0x0000000747477209 */ /* 0x002fe40007810000 */
[----:B------:R-:W-:Y:S02]  /*fbd0*/  FMNMX.FTZ R5, R168, R5, !PT ;  /* 0x00000005a8057209 */ /* 0x000fe40007810000 */
[----:B--2---:R-:W-:Y:S01]  /*fbe0*/  FMNMX.FTZ R2, R2, R6, !PT ;  /* 0x0000000602027209 */ /* 0x004fe20007810000 */
[C---:B------:R-:W-:Y:S01]  /*fbf0*/  FMUL.FTZ R7, R71.reuse, c[0x0][0x2d0] ;  /* 0x0000b40047077a20 */ /* 0x040fe20000410000 */
[----:B------:R-:W-:Y:S02]  /*fc00*/  FSETP.NEU.FTZ.AND P4, PT, R71, -INF , PT ;  /* 0xff8000004700780b */ /* 0x000fe40003f9d000 */
[----:B------:R-:W-:Y:S01]  /*fc10*/  FMNMX.FTZ R5, R205, R5, !PT ;  /* 0x00000005cd057209 */ /* 0x000fe20007810000 */
[----:B------:R-:W1:Y:S01]  /*fc20*/  SHFL.BFLY PT, R11, R2, 0x1, 0x1f ;  /* 0x0c201f00020b7f89 */ /* 0x000e6200000e0000 */
[----:B------:R-:W-:-:S02]  /*fc30*/  FSEL R7, R7, RZ, P4 ;  /* 0x000000ff07077208 */ /* 0x000fc40002000000 */
[----:B------:R-:W-:Y:S02]  /*fc40*/  FMNMX.FTZ R5, R198, R5, !PT ;  /* 0x00000005c6057209 */ /* 0x000fe40007810000 */
[----:B---3--:R-:W-:Y:S01]  /*fc50*/  FMNMX.FTZ R68, R68, R8, !PT ;  /* 0x0000000844447209 */ /* 0x008fe20007810000 */
[--C-:B------:R-:W-:Y:S01]  /*fc60*/  FFMA.FTZ R6, R9, c[0x0][0x2d0], -R7.reuse ;  /* 0x0000b40009067a23 */ /* 0x100fe20000010807 */
[----:B------:R-:W-:Y:S02]  /*fc70*/  FSEL R131, R43, -INF , P5 ;  /* 0xff8000002b837808 */ /* 0x000fe40002800000 */
[----:B------:R-:W-:Y:S01]  /*fc80*/  FMNMX.FTZ R8, R213, R5, !PT ;  /* 0x00000005d5087209 */ /* 0x000fe20007810000 */
[C---:B------:R-:W-:Y:S01]  /*fc90*/  FMUL.FTZ R9, R68.reuse, c[0x0][0x2d0] ;  /* 0x0000b40044097a20 */ /* 0x040fe20000410000 */
[----:B------:R-:W-:Y:S01]  /*fca0*/  FSETP.NEU.FTZ.AND P0, PT, R68, -INF , PT ;  /* 0xff8000004400780b */ /* 0x000fe20003f1d000 */
[----:B------:R2:W-:Y:S01]  /*fcb0*/  MUFU.EX2 R236, R6 ;  /* 0x0000000600ec7308 */ /* 0x0005e20000000800 */
[----:B------:R-:W-:Y:S01]  /*fcc0*/  FMNMX.FTZ R8, R131, R8, !PT ;  /* 0x0000000883087209 */ /* 0x000fe20007810000 */
[----:B------:R-:W-:Y:S01]  /*fcd0*/  FFMA.FTZ R5, R10, c[0x0][0x2d0], -R7 ;  /* 0x0000b4000a057a23 */ /* 0x000fe20000010807 */
[----:B------:R-:W-:Y:S01]  /*fce0*/  ISETP.NE.AND P6, PT, R16, RZ, PT ;  /* 0x000000ff1000720c */ /* 0x000fe20003fc5270 */
[----:B------:R-:W-:Y:S04]  /*fcf0*/  LDSM.16.MT88.4 R40, [R226+0x100] ;  /* 0x00010000e228783b */ /* 0x000fe80000004200 */
[----:B------:R-:W3:Y:S01]  /*fd00*/  SHFL.BFLY PT, R10, R8, 0x2, 0x1f ;  /* 0x0c401f00080a7f89 */ /* 0x000ee200000e0000 */
[----:B------:R4:W4:Y:S01]  /*fd10*/  MUFU.EX2 R235, R5 ;  /* 0x0000000500eb7308 */ /* 0x0009220000000800 */
[----:B-1----:R-:W-:-:S02]  /*fd20*/  FMNMX.FTZ R2, R2, R11, !PT ;  /* 0x0000000b02027209 */ /* 0x002fc40007810000 */
[----:B--2---:R-:W-:Y:S02]  /*fd30*/  FSEL R6, R9, RZ, P0 ;  /* 0x000000ff09067208 */ /* 0x004fe40000000000 */
[----:B------:R-:W-:-:S03]  /*fd40*/  FSETP.NEU.FTZ.AND P0, PT, R2, -INF , PT ;  /* 0xff8000000200780b */ /* 0x000fc60003f1d000 */
[--C-:B------:R-:W-:Y:S02]  /*fd50*/  FFMA.FTZ R9, R14, c[0x0][0x2d0], -R6.reuse ;  /* 0x0000b4000e097a23 */ /* 0x100fe40000010806 */
[----:B----4-:R-:W-:Y:S02]  /*fd60*/  FFMA.FTZ R5, R12, c[0x0][0x2d0], -R6 ;  /* 0x0000b4000c057a23 */ /* 0x010fe40000010806 */
[----:B------:R1:W-:Y:S01]  /*fd70*/  MUFU.EX2 R193, R9 ;  /* 0x0000000900c17308 */ /* 0x0003e20000000800 */
[----:B------:R-:W-:Y:S02]  /*fd80*/  F2FP.BF16.PACK_AB R12, R235, R236 ;  /* 0x000000eceb0c723e */ /* 0x000fe400000010ff */
[----:B---3--:R-:W-:-:S05]  /*fd90*/  FMNMX.FTZ R8, R8, R10, !PT ;  /* 0x0000000a08087209 */ /* 0x008fca0007810000 */
        /* <DEDUP_REMOVED lines=80> */
[----:B-1----:R-:W-:-:S04]  /*102a0*/  FFMA.FTZ R3, R69, c[0x0][0x2d0], -R5 ;  /* 0x0000b40045037a23 */ /* 0x002fc80000010805 */
        /* <DEDUP_REMOVED lines=22> */
[----:B-1----:R-:W-:Y:S01]  /*10410*/  FFMA.FTZ R3, R116, c[0x0][0x2d0], -R0 ;  /* 0x0000b40074037a23 */ /* 0x002fe20000010800 */
[----:B------:R-:W-:-:S03]  /*10420*/  MOV R116, R213 ;  /* 0x000000d500747202 */ /* 0x000fc60000000f00 */
[----:B------:R1:W2:Y:S02]  /*10430*/  MUFU.EX2 R247, R3 ;  /* 0x0000000300f77308 */ /* 0x0002a40000000800 */
[----:B-1----:R-:W-:Y:S01]  /*10440*/  FFMA.FTZ R3, R117, c[0x0][0x2d0], -R0 ;  /* 0x0000b40075037a23 */ /* 0x002fe20000010800 */
[----:B--2---:R-:W-:Y:S01]  /*10450*/  F2FP.BF16.PACK_AB R9, R247, R244 ;  /* 0x000000f4f709723e */ /* 0x004fe200000010ff */
[----:B------:R-:W-:-:S04]  /*10460*/  IMAD.MOV.U32 R117, RZ, RZ, R131 ;  /* 0x000000ffff757224 */ /* 0x000fc800078e0083 */
[----:B------:R1:W-:Y:S02]  /*10470*/  MUFU.EX2 R250, R3 ;  /* 0x0000000300fa7308 */ /* 0x0003e40000000800 */
[----:B-1----:R-:W-:Y:S02]  /*10480*/  FFMA.FTZ R3, R118, c[0x0][0x2d0], -R0 ;  /* 0x0000b40076037a23 */ /* 0x002fe40000010800 */
        /* <DEDUP_REMOVED lines=28> */
[----:B---3--:R-:W-:Y:S01]  /*10650*/  FFMA.FTZ R3, R132, c[0x0][0x2d0], -R6 ;  /* 0x0000b40084037a23 */ /* 0x008fe20000010806 */
[----:B------:R-:W-:-:S03]  /*10660*/  MOV R132, R211 ;  /* 0x000000d300847202 */ /* 0x000fc60000000f00 */
        /* <DEDUP_REMOVED lines=16> */
[----:B---3--:R-:W-:Y:S02]  /*10770*/  F2FP.BF16.PACK_AB R11, R217, R218 ;  /* 0x000000dad90b723e */ /* 0x008fe400000010ff */
[----:B------:R-:W-:-:S03]  /*10780*/  MOV R137, R206 ;  /* 0x000000ce00897202 */ /* 0x000fc60000000f00 */
[----:B------:R2:W-:Y:S02]  /*10790*/  MUFU.EX2 R215, R3 ;  /* 0x0000000300d77308 */ /* 0x0005e40000000800 */
[C---:B-1----:R-:W-:Y:S08]  /*107a0*/  HMMA.16816.F32.BF16 R48, R8.reuse, R20, R120 ;  /* 0x000000140830723c */ /* 0x042ff00000041878 */
[----:B------:R-:W-:Y:S01]  /*107b0*/  HMMA.16816.F32.BF16 R56, R8, R18, R84 ;  /* 0x000000120838723c */ /* 0x000fe20000041854 */
[----:B--2---:R-:W-:-:S02]  /*107c0*/  FFMA.FTZ R3, R138, c[0x0][0x2d0], -R0 ;  /* 0x0000b4008a037a23 */ /* 0x004fc40000010800 */
[----:B------:R-:W-:Y:S02]  /*107d0*/  IMAD.MOV.U32 R138, RZ, RZ, R205 ;  /* 0x000000ffff8a7224 */ /* 0x000fe400078e00cd */
        /* <DEDUP_REMOVED lines=16> */
[--C-:B-1----:R-:W-:Y:S01]  /*108e0*/  FFMA.FTZ R3, R141, c[0x0][0x2d0], -R6.reuse ;  /* 0x0000b4008d037a23 */ /* 0x102fe20000010806 */
        /* <DEDUP_REMOVED lines=16> */
[----:B------:R-:W-:Y:S01]  /*109f0*/  MOV R131, R133 ;  /* 0x0000008500837202 */ /* 0x000fe20000000f00 */
[----:B------:R-:W-:Y:S02]  /*10a00*/  IMAD.MOV.U32 R133, RZ, RZ, R197 ;  /* 0x000000ffff857224 */ /* 0x000fe400078e00c5 */
[----:B------:R-:W-:Y:S01]  /*10a10*/  IMAD.MOV.U32 R128, RZ, RZ, R187 ;  /* 0x000000ffff807224 */ /* 0x000fe200078e00bb */
[----:B------:R-:W-:Y:S01]  /*10a20*/  HMMA.16816.F32.BF16 R104, R8, R20, R72 ;  /* 0x000000140868723c */ /* 0x000fe20000041848 */
[----:B------:R-:W-:Y:S01]  /*10a30*/  LDSM.16.MT88.4 R20, [R225+0x1900] ;  /* 0x00190000e114783b */ /* 0x000fe20000004200 */
[----:B------:R-:W-:-:S02]  /*10a40*/  IMAD.MOV.U32 R129, RZ, RZ, R186 ;  /* 0x000000ffff817224 */ /* 0x000fc400078e00ba */
[----:B------:R-:W-:-:S04]  /*10a50*/  IMAD.MOV.U32 R130, RZ, RZ, R184 ;  /* 0x000000ffff827224 */ /* 0x000fc800078e00b8 */
        /* <DEDUP_REMOVED lines=30> */
[----:B------:R-:W-:-:S02]  /*10c40*/  IMAD.MOV.U32 R136, RZ, RZ, R185 ;  /* 0x000000ffff887224 */ /* 0x000fc400078e00b9 */
[----:B------:R-:W-:Y:S01]  /*10c50*/  IMAD.MOV.U32 R126, RZ, RZ, R118 ;  /* 0x000000ffff7e7224 */ /* 0x000fe200078e0076 */
[----:B------:R-:W-:Y:S01]  /*10c60*/  HMMA.16816.F32.BF16 R108, R8, R18, R44 ;  /* 0x00000012086c723c */ /* 0x000fe2000004182c */
[----:B-1----:R-:W-:Y:S01]  /*10c70*/  FFMA.FTZ R3, R151, c[0x0][0x2d0], -R7 ;  /* 0x0000b40097037a23 */ /* 0x002fe20000010807 */
[----:B------:R-:W-:-:S06]  /*10c80*/  MOV R151, R193 ;  /* 0x000000c100977202 */ /* 0x000fcc0000000f00 */
[C---:B------:R-:W-:Y:S01]  /*10c90*/  HMMA.16816.F32.BF16 R92, R8.reuse, R12, R60 ;  /* 0x0000000c085c723c */ /* 0x040fe2000004183c */
[----:B------:R1:W-:Y:S07]  /*10ca0*/  MUFU.EX2 R202, R3 ;  /* 0x0000000300ca7308 */ /* 0x0003ee0000000800 */
[C---:B------:R-:W-:Y:S07]  /*10cb0*/  HMMA.16816.F32.BF16 R56, R8.reuse, R20, R120 ;  /* 0x000000140838723c */ /* 0x040fee0000041878 */
[----:B------:R-:W-:Y:S01]  /*10cc0*/  MOV R123, R143 ;  /* 0x0000008f007b7202 */ /* 0x000fe20000000f00 */
[----:B------:R-:W-:Y:S01]  /*10cd0*/  HMMA.16816.F32.BF16 R52, R8, R22, R80 ;  /* 0x000000160834723c */ /* 0x000fe20000041850 */
[----:B------:R-:W-:-:S02]  /*10ce0*/  IMAD.MOV.U32 R122, RZ, RZ, R142 ;  /* 0x000000ffff7a7224 */ /* 0x000fc400078e008e */
[----:B-1----:R-:W-:Y:S02]  /*10cf0*/  FFMA.FTZ R3, R152, c[0x0][0x2d0], -R7 ;  /* 0x0000b40098037a23 */ /* 0x002fe40000010807 */
[----:B------:R-:W-:Y:S02]  /*10d00*/  IMAD.MOV.U32 R152, RZ, RZ, R198 ;  /* 0x000000ffff987224 */ /* 0x000fe400078e00c6 */
[----:B------:R1:W3:Y:S01]  /*10d10*/  MUFU.EX2 R201, R3 ;  /* 0x0000000300c97308 */ /* 0x0002e20000000800 */
[----:B------:R-:W-:Y:S01]  /*10d20*/  HMMA.16816.F32.BF16 R40, R8, R26, R84 ;  /* 0x0000001a0828723c */ /* 0x000fe20000041854 */
[----:B------:R-:W-:Y:S02]  /*10d30*/  IMAD.MOV.U32 R121, RZ, RZ, R141 ;  /* 0x000000ffff797224 */ /* 0x000fe400078e008d */
[----:B------:R-:W-:-:S04]  /*10d40*/  IMAD.MOV.U32 R120, RZ, RZ, R140 ;  /* 0x000000ffff787224 */ /* 0x000fc800078e008c */
[----:B--2---:R-:W-:Y:S01]  /*10d50*/  F2FP.BF16.PACK_AB R8, R203, R204 ;  /* 0x000000cccb08723e */ /* 0x004fe200000010ff */
[----:B-1----:R-:W-:Y:S01]  /*10d60*/  FFMA.FTZ R3, R153, c[0x0][0x2d0], -R0 ;  /* 0x0000b40099037a23 */ /* 0x002fe20000010800 */
[----:B---3--:R-:W-:Y:S01]  /*10d70*/  F2FP.BF16.PACK_AB R10, R201, R202 ;  /* 0x000000cac90a723e */ /* 0x008fe200000010ff */
[----:B------:R-:W-:Y:S02]  /*10d80*/  IMAD.MOV.U32 R153, RZ, RZ, R194 ;  /* 0x000000ffff997224 */ /* 0x000fe400078e00c2 */
[----:B------:R1:W-:Y:S02]  /*10d90*/  MUFU.EX2 R200, R3 ;  /* 0x0000000300c87308 */ /* 0x0003e40000000800 */
[----:B-1----:R-:W-:Y:S02]  /*10da0*/  FFMA.FTZ R3, R154, c[0x0][0x2d0], -R0 ;  /* 0x0000b4009a037a23 */ /* 0x002fe40000010800 */
[----:B------:R-:W-:Y:S01]  /*10db0*/  IMAD.MOV.U32 R154, RZ, RZ, R138 ;  /* 0x000000ffff9a7224 */ /* 0x000fe200078e008a */
[----:B------:R-:W-:-:S03]  /*10dc0*/  MOV R138, R117 ;  /* 0x00000075008a7202 */ /* 0x000fc60000000f00 */
[----:B------:R1:W2:Y:S02]  /*10dd0*/  MUFU.EX2 R199, R3 ;  /* 0x0000000300c77308 */ /* 0x0002a40000000800 */
[----:B-1----:R-:W-:Y:S01]  /*10de0*/  FFMA.FTZ R3, R155, c[0x0][0x2d0], -R0 ;  /* 0x0000b4009b037a23 */ /* 0x002fe20000010800 */
[----:B--2---:R-:W-:Y:S02]  /*10df0*/  F2FP.BF16.PACK_AB R9, R199, R200 ;  /* 0x000000c8c709723e */ /* 0x004fe400000010ff */
[----:B------:R-:W-:-:S03]  /*10e00*/  MOV R155, R139 ;  /* 0x0000008b009b7202 */ /* 0x000fc60000000f00 */
[----:B------:R1:W-:Y:S01]  /*10e10*/  MUFU.EX2 R198, R3 ;  /* 0x0000000300c67308 */ /* 0x0003e20000000800 */
[----:B------:R-:W-:Y:S02]  /*10e20*/  IMAD.MOV.U32 R139, RZ, RZ, R116 ;  /* 0x000000ffff8b7224 */ /* 0x000fe400078e0074 */
[----:B-1----:R-:W-:Y:S02]  /*10e30*/  FFMA.FTZ R3, R156, c[0x0][0x2d0], -R0 ;  /* 0x0000b4009c037a23 */ /* 0x002fe40000010800 */
[----:B------:R-:W-:Y:S01]  /*10e40*/  IMAD.MOV.U32 R156, RZ, RZ, R137 ;  /* 0x000000ffff9c7224 */ /* 0x000fe200078e0089 */
[----:B------:R-:W-:Y:S02]  /*10e50*/  MOV R137, R188 ;  /* 0x000000bc00897202 */ /* 0x000fe40000000f00 */
[----:B------:R1:W2:Y:S02]  /*10e60*/  MUFU.EX2 R197, R3 ;  /* 0x0000000300c57308 */ /* 0x0002a40000000800 */
[----:B-1----:R-:W-:Y:S01]  /*10e70*/  FFMA.FTZ R3, R157, c[0x0][0x2d0], -R7 ;  /* 0x0000b4009d037a23 */ /* 0x002fe20000010807 */
[----:B--2---:R-:W-:Y:S01]  /*10e80*/  F2FP.BF16.PACK_AB R11, R197, R198 ;  /* 0x000000c6c50b723e */ /* 0x004fe200000010ff */
[----:B------:R-:W-:-:S04]  /*10e90*/  IMAD.MOV.U32 R157, RZ, RZ, R191 ;  /* 0x000000ffff9d7224 */ /* 0x000fc800078e00bf */
        /* <DEDUP_REMOVED lines=11> */
[C---:B------:R-:W-:Y:S01]  /*10f50*/  HMMA.16816.F32.BF16 R72, R8.reuse, R20, R72 ;  /* 0x000000140848723c */ /* 0x040fe20000041848 */
[----:B------:R1:W4:Y:S07]  /*10f60*/  MUFU.EX2 R194, R3 ;  /* 0x0000000300c27308 */ /* 0x00032e0000000800 */
[C---:B------:R-:W-:Y:S01]  /*10f70*/  HMMA.16816.F32.BF16 R76, R8.reuse, R22, R76 ;  /* 0x00000016084c723c */ /* 0x040fe2000004184c */
[----:B------:R-:W2:Y:S07]  /*10f80*/  LDSM.16.MT88.4 R20, [R225+0x2100] ;  /* 0x00210000e114783b */ /* 0x000eae0000004200 */
[----:B------:R-:W-:Y:S01]  /*10f90*/  HMMA.16816.F32.BF16 R80, R8, R24, R100 ;  /* 0x000000180850723c */ /* 0x000fe20000041864 */
[----:B-1----:R-:W-:-:S04]  /*10fa0*/  FFMA.FTZ R3, R160, c[0x0][0x2d0], -R6 ;  /* 0x0000b400a0037a23 */ /* 0x002fc80000010806 */
[----:B------:R1:W-:Y:S03]  /*10fb0*/  MUFU.EX2 R193, R3 ;  /* 0x0000000300c17308 */ /* 0x0003e60000000800 */
[----:B------:R-:W-:Y:S01]  /*10fc0*/  HMMA.16816.F32.BF16 R84, R8, R26, R96 ;  /* 0x0000001a0854723c */ /* 0x000fe20000041860 */
[----:B------:R-:W-:Y:S06]  /*10fd0*/  LDSM.16.MT88.4 R24, [R224+0x2900] ;  /* 0x00290000e018783b */ /* 0x000fec0000004200 */
[----:B----4-:R-:W-:Y:S01]  /*10fe0*/  F2FP.BF16.PACK_AB R8, R194, R196 ;  /* 0x000000c4c208723e */ /* 0x010fe200000010ff */
[----:B-1----:R-:W-:-:S04]  /*10ff0*/  FFMA.FTZ R3, R161, c[0x0][0x2d0], -R6 ;  /* 0x0000b400a1037a23 */ /* 0x002fc80000010806 */
[----:B------:R1:W4:Y:S02]  /*11000*/  MUFU.EX2 R192, R3 ;  /* 0x0000000300c07308 */ /* 0x0003240000000800 */
[----:B-1----:R-:W-:Y:S01]  /*11010*/  FFMA.FTZ R3, R162, c[0x0][0x2d0], -R5 ;  /* 0x0000b400a2037a23 */ /* 0x002fe20000010805 */
[----:B----4-:R-:W-:-:S05]  /*11020*/  F2FP.BF16.PACK_AB R10, R192, R193 ;  /* 0x000000c1c00a723e */ /* 0x010fca00000010ff */
[----:B------:R1:W-:Y:S02]  /*11030*/  MUFU.EX2 R191, R3 ;  /* 0x0000000300bf7308 */ /* 0x0003e40000000800 */
[----:B-1----:R-:W-:-:S06]  /*11040*/  FFMA.FTZ R3, R164, c[0x0][0x2d0], -R5 ;  /* 0x0000b400a4037a23 */ /* 0x002fcc0000010805 */
        /* <DEDUP_REMOVED lines=8> */
[----:B------:R1:W4:Y:S02]  /*110d0*/  MUFU.EX2 R187, R3 ;  /* 0x0000000300bb7308 */ /* 0x0003240000000800 */
[C---:B--2---:R-:W-:Y:S08]  /*110e0*/  HMMA.16816.F32.BF16 R140, R8.reuse, R12, R92 ;  /* 0x0000000c088c723c */ /* 0x044ff0000004185c */
[----:B------:R-:W-:Y:S01]  /*110f0*/  HMMA.16816.F32.BF16 R144, R8, R14, R64 ;  /* 0x0000000e0890723c */ /* 0x000fe20000041840 */
[----:B-1----:R-:W-:-:S04]  /*11100*/  FFMA.FTZ R3, R166, c[0x0][0x2d0], -R7 ;  /* 0x0000b400a6037a23 */ /* 0x002fc80000010807 */
[----:B------:R1:W-:Y:S03]  /*11110*/  MUFU.EX2 R186, R3 ;  /* 0x0000000300ba7308 */ /* 0x0003e60000000800 */
[C---:B---3--:R-:W-:Y:S08]  /*11120*/  HMMA.16816.F32.BF16 R112, R8.reuse, R16, R112 ;  /* 0x000000100870723c */ /* 0x048ff00000041870 */
[----:B------:R-:W-:Y:S01]  /*11130*/  HMMA.16816.F32.BF16 R108, R8, R18, R108 ;  /* 0x00000012086c723c */ /* 0x000fe2000004186c */
[----:B-1----:R-:W-:-:S07]  /*11140*/  FFMA.FTZ R3, R171, c[0x0][0x2d0], -R7 ;  /* 0x0000b400ab037a23 */ /* 0x002fce0000010807 */
        /* <DEDUP_REMOVED lines=40> */
[----:B-1----:R-:W-:Y:S02]  /*113d0*/  FFMA.FTZ R3, R157, c[0x0][0x2d0], -R5 ;  /* 0x0000b4009d037a23 */ /* 0x002fe40000010805 */
[----:B------:R-:W-:Y:S01]  /*113e0*/  IMAD.MOV.U32 R157, RZ, RZ, R124 ;  /* 0x000000ffff9d7224 */ /* 0x000fe200078e007c */
[----:B------:R-:W-:Y:S01]  /*113f0*/  MOV R124, R125 ;  /* 0x0000007d007c7202 */ /* 0x000fe20000000f00 */
[----:B------:R-:W-:Y:S02]  /*11400*/  IMAD.MOV.U32 R125, RZ, RZ, R126 ;  /* 0x000000ffff7d7224 */ /* 0x000fe400078e007e */
[----:B------:R1:W-:Y:S01]  /*11410*/  MUFU.EX2 R75, R3 ;  /* 0x00000003004b7308 */ /* 0x0003e20000000800 */
[----:B------:R-:W-:Y:S02]  /*11420*/  IMAD.MOV.U32 R126, RZ, RZ, R127 ;  /* 0x000000ffff7e7224 */ /* 0x000fe400078e007f */
[----:B------:R-:W-:Y:S01]  /*11430*/  IMAD.MOV.U32 R127, RZ, RZ, R156 ;  /* 0x000000ffff7f7224 */ /* 0x000fe200078e009c */
[----:B------:R-:W-:Y:S01]  /*11440*/  MOV R156, R120 ;  /* 0x00000078009c7202 */ /* 0x000fe20000000f00 */
[----:B------:R-:W-:-:S02]  /*11450*/  IMAD.MOV.U32 R120, RZ, RZ, R121 ;  /* 0x000000ffff787224 */ /* 0x000fc400078e0079 */
[----:B------:R-:W-:Y:S01]  /*11460*/  IMAD.MOV.U32 R121, RZ, RZ, R122 ;  /* 0x000000ffff797224 */ /* 0x000fe200078e007a */
[----:B------:R-:W-:Y:S01]  /*11470*/  MOV R122, R123 ;  /* 0x0000007b007a7202 */ /* 0x000fe20000000f00 */
[----:B------:R-:W-:Y:S01]  /*11480*/  IMAD.MOV.U32 R123, RZ, RZ, R241 ;  /* 0x000000ffff7b7224 */ /* 0x000fe200078e00f1 */
[----:B------:R-:W-:Y:S01]  /*11490*/  HMMA.16816.F32.BF16 R36, R8, R22, R76 ;  /* 0x000000160824723c */ /* 0x000fe2000004184c */
[----:B------:R-:W3:Y:S01]  /*114a0*/  LDSM.16.MT88.4 R20, [R227+0x2900] ;  /* 0x00290000e314783b */ /* 0x000ee20000004200 */
[----:B------:R-:W-:Y:S01]  /*114b0*/  IMAD.MOV.U32 R161, RZ, RZ, R131 ;  /* 0x000000ffffa17224 */ /* 0x000fe200078e0083 */
[----:B------:R-:W-:Y:S01]  /*114c0*/  MOV R160, R237 ;  /* 0x000000ed00a07202 */ /* 0x000fe20000000f00 */
[----:B------:R-:W-:Y:S01]  /*114d0*/  FFMA.FTZ R4, R4, c[0x0][0x2d0], -R7 ;  /* 0x0000b40004047a23 */ /* 0x000fe20000010807 */
[----:B------:R4:W5:Y:S01]  /*114e0*/  LDL.LU R241, [R1+0x80] ;  /* 0x0000800001f17983 */ /* 0x0009620000300800 */
[----:B-1----:R-:W-:Y:S02]  /*114f0*/  FFMA.FTZ R3, R157, c[0x0][0x2d0], -R5 ;  /* 0x0000b4009d037a23 */ /* 0x002fe40000010805 */
[----:B------:R-:W-:Y:S01]  /*11500*/  IMAD.MOV.U32 R157, RZ, RZ, R124 ;  /* 0x000000ffff9d7224 */ /* 0x000fe200078e007c */
[----:B------:R-:W-:Y:S01]  /*11510*/  MOV R124, R125 ;  /* 0x0000007d007c7202 */ /* 0x000fe20000000f00 */
[----:B------:R-:W-:Y:S01]  /*11520*/  IMAD.MOV.U32 R125, RZ, RZ, R126 ;  /* 0x000000ffff7d7224 */ /* 0x000fe200078e007e */
[----:B------:R1:W1:Y:S01]  /*11530*/  MUFU.EX2 R74, R3 ;  /* 0x00000003004a7308 */ /* 0x0002620000000800 */
        /* <DEDUP_REMOVED lines=9> */
[----:B------:R-:W-:Y:S01]  /*115d0*/  HMMA.16816.F32.BF16 R48, R8, R28, R80 ;  /* 0x0000001c0830723c */ /* 0x000fe20000041850 */
[----:B------:R-:W-:Y:S02]  /*115e0*/  IMAD.MOV.U32 R167, RZ, RZ, R161 ;  /* 0x000000ffffa77224 */ /* 0x000fe400078e00a1 */
        /* <DEDUP_REMOVED lines=9> */
[----:B------:R4:W5:Y:S01]  /*11680*/  LDL.LU R240, [R1+0x7c] ;  /* 0x00007c0001f07983 */ /* 0x0009620000300800 */
[----:B------:R-:W-:Y:S01]  /*11690*/  IMAD.MOV.U32 R120, RZ, RZ, R121 ;  /* 0x000000ffff787224 */ /* 0x000fe200078e0079 */
[----:B------:R-:W-:Y:S01]  /*116a0*/  MOV R121, R122 ;  /* 0x0000007a00797202 */ /* 0x000fe20000000f00 */
[----:B------:R-:W-:-:S02]  /*116b0*/  IMAD.MOV.U32 R122, RZ, RZ, R123 ;  /* 0x000000ffff7a7224 */ /* 0x000fc400078e007b */
[----:B------:R-:W-:Y:S01]  /*116c0*/  IMAD.MOV.U32 R123, RZ, RZ, R153 ;  /* 0x000000ffff7b7224 */ /* 0x000fe200078e0099 */
[----:B------:R-:W-:Y:S01]  /*116d0*/  MOV R153, R151 ;  /* 0x0000009700997202 */ /* 0x000fe20000000f00 */
[----:B------:R-:W-:Y:S01]  /*116e0*/  IMAD.MOV.U32 R151, RZ, RZ, R239 ;  /* 0x000000ffff977224 */ /* 0x000fe200078e00ef */
[----:B--2---:R-:W-:Y:S01]  /*116f0*/  F2FP.BF16.PACK_AB R8, R102, R103 ;  /* 0x000000676608723e */ /* 0x004fe200000010ff */
[----:B------:R4:W5:Y:S01]  /*11700*/  LDL.LU R239, [R1+0x78] ;  /* 0x0000780001ef7983 */ /* 0x0009620000300800 */
[----:B-1----:R-:W-:-:S04]  /*11710*/  FFMA.FTZ R3, R169, c[0x0][0x2d0], -R5 ;  /* 0x0000b400a9037a23 */ /* 0x002fc80000010805 */
[----:B------:R1:W2:Y:S02]  /*11720*/  MUFU.EX2 R72, R3 ;  /* 0x0000000300487308 */ /* 0x0002a40000000800 */
[----:B-1----:R-:W-:Y:S02]  /*11730*/  FFMA.FTZ R3, R157, c[0x0][0x2d0], -R0 ;  /* 0x0000b4009d037a23 */ /* 0x002fe40000010800 */
[----:B------:R-:W-:Y:S01]  /*11740*/  IMAD.MOV.U32 R157, RZ, RZ, R125 ;  /* 0x000000ffff9d7224 */ /* 0x000fe200078e007d */
[----:B------:R-:W-:-:S03]  /*11750*/  MOV R125, R120 ;  /* 0x00000078007d7202 */ /* 0x000fc60000000f00 */
[----:B------:R1:W-:Y:S01]  /*11760*/  MUFU.EX2 R61, R3 ;  /* 0x00000003003d7308 */ /* 0x0003e20000000800 */
[----:B------:R-:W-:Y:S02]  /*11770*/  IMAD.MOV.U32 R120, RZ, RZ, R122 ;  /* 0x000000ffff787224 */ /* 0x000fe400078e007a */
[----:B------:R-:W-:Y:S01]  /*11780*/  IMAD.MOV.U32 R122, RZ, RZ, R153 ;  /* 0x000000ffff7a7224 */ /* 0x000fe200078e0099 */
[----:B------:R-:W-:Y:S01]  /*11790*/  MOV R153, R128 ;  /* 0x0000008000997202 */ /* 0x000fe20000000f00 */
[----:B------:R-:W-:Y:S02]  /*117a0*/  IMAD.MOV.U32 R128, RZ, RZ, R130 ;  /* 0x000000ffff807224 */ /* 0x000fe400078e0082 */
[----:B------:R-:W-:Y:S02]  /*117b0*/  IMAD.MOV.U32 R130, RZ, RZ, R238 ;  /* 0x000000ffff827224 */ /* 0x000fe400078e00ee */
[----:B-1----:R-:W-:Y:S01]  /*117c0*/  FFMA.FTZ R3, R124, c[0x0][0x2d0], -R0 ;  /* 0x0000b4007c037a23 */ /* 0x002fe20000010800 */
[----:B------:R-:W-:Y:S01]  /*117d0*/  F2FP.BF16.PACK_AB R9, R74, R75 ;  /* 0x0000004b4a09723e */ /* 0x000fe200000010ff */
[----:B------:R-:W-:Y:S01]  /*117e0*/  IMAD.MOV.U32 R124, RZ, RZ, R121 ;  /* 0x000000ffff7c7224 */ /* 0x000fe200078e0079 */
[----:B------:R-:W-:Y:S01]  /*117f0*/  MOV R121, R123 ;  /* 0x0000007b00797202 */ /* 0x000fe20000000f00 */
[----:B------:R-:W-:Y:S01]  /*11800*/  IMAD.MOV.U32 R123, RZ, RZ, R151 ;  /* 0x000000ffff7b7224 */ /* 0x000fe200078e0097 */
[----:B------:R-:W-:Y:S01]  /*11810*/  F2FP.BF16.PACK_AB R10, R100, R101 ;  /* 0x00000065640a723e */ /* 0x000fe200000010ff */
[----:B------:R-:W-:Y:S01]  /*11820*/  IMAD.MOV.U32 R151, RZ, RZ, R129 ;  /* 0x000000ffff977224 */ /* 0x000fe200078e0081 */
[----:B------:R-:W-:-:S02]  /*11830*/  MOV R129, R69 ;  /* 0x0000004500817202 */ /* 0x000fc40000000f00 */
[----:B--2---:R-:W-:Y:S01]  /*11840*/  F2FP.BF16.PACK_AB R11, R72, R73 ;  /* 0x00000049480b723e */ /* 0x004fe200000010ff */
[----:B------:R1:W2:Y:S01]  /*11850*/  MUFU.EX2 R69, R3 ;  /* 0x0000000300457308 */ /* 0x0002a20000000800 */
[----:B------:R-:W-:Y:S01]  /*11860*/  MOV R163, R153 ;  /* 0x0000009900a37202 */ /* 0x000fe20000000f00 */
[----:B------:R-:W-:Y:S01]  /*11870*/  IMAD.MOV.U32 R159, RZ, RZ, R122 ;  /* 0x000000ffff9f7224 */ /* 0x000fe200078e007a */
[----:B------:R4:W5:Y:S01]  /*11880*/  LDL.LU R238, [R1+0x74] ;  /* 0x0000740001ee7983 */ /* 0x0009620000300800 */
[----:B------:R-:W-:Y:S01]  /*11890*/  IMAD.MOV.U32 R165, RZ, RZ, R123 ;  /* 0x000000ffffa57224 */ /* 0x000fe200078e007b */
[----:B------:R-:W-:Y:S01]  /*118a0*/  MOV R158, R121 ;  /* 0x00000079009e7202 */ /* 0x000fe20000000f00 */
[----:B------:R-:W-:Y:S01]  /*118b0*/  IMAD.MOV.U32 R164, RZ, RZ, R151 ;  /* 0x000000ffffa47224 */ /* 0x000fe200078e0097 */
[----:B------:R-:W-:Y:S01]  /*118c0*/  MOV R153, R129 ;  /* 0x0000008100997202 */ /* 0x000fe20000000f00 */
[----:B------:R-:W-:Y:S01]  /*118d0*/  IMAD.MOV.U32 R162, RZ, RZ, R130 ;  /* 0x000000ffffa27224 */ /* 0x000fe200078e0082 */
[----:B---3--:R-:W-:Y:S01]  /*118e0*/  HMMA.16816.F32.BF16 R140, R8, R20, R140 ;  /* 0x00000014088c723c */ /* 0x008fe2000004188c */
[----:B-1----:R-:W-:-:S02]  /*118f0*/  FFMA.FTZ R3, R157, c[0x0][0x2d0], -R0 ;  /* 0x0000b4009d037a23 */ /* 0x002fc40000010800 */
[----:B------:R-:W-:-:S05]  /*11900*/  IMAD.MOV.U32 R170, RZ, RZ, R163 ;  /* 0x000000ffffaa7224 */ /* 0x000fca00078e00a3 */
[C---:B------:R-:W-:Y:S01]  /*11910*/  HMMA.16816.F32.BF16 R144, R8.reuse, R22, R144 ;  /* 0x000000160890723c */ /* 0x040fe20000041890 */
[----:B------:R1:W-:Y:S01]  /*11920*/  MUFU.EX2 R63, R3 ;  /* 0x00000003003f7308 */ /* 0x0003e20000000800 */
[----:B------:R-:W-:Y:S01]  /*11930*/  IMAD.MOV.U32 R157, RZ, RZ, R120 ;  /* 0x000000ffff9d7224 */ /* 0x000fe200078e0078 */
[----:B------:R-:W-:Y:S01]  /*11940*/  MOV R161, R124 ;  /* 0x0000007c00a17202 */ /* 0x000fe20000000f00 */
[----:B------:R-:W-:Y:S01]  /*11950*/  IMAD.MOV.U32 R151, RZ, RZ, R128 ;  /* 0x000000ffff977224 */ /* 0x000fe200078e0080 */
[----:B------:R4:W5:Y:S01]  /*11960*/  LDL.LU R237, [R1+0x70] ;  /* 0x0000700001ed7983 */ /* 0x0009620000300800 */
[----:B------:R-:W-:Y:S01]  /*11970*/  IMAD.MOV.U32 R171, RZ, RZ, R164 ;  /* 0x000000ffffab7224 */ /* 0x000fe200078e00a4 */
[----:B------:R-:W-:Y:S01]  /*11980*/  MOV R166, R162 ;  /* 0x000000a200a67202 */ /* 0x000fe20000000f00 */
[----:B------:R-:W-:Y:S01]  /*11990*/  HMMA.16816.F32.BF16 R120, R8, R24, R112 ;  /* 0x000000180878723c */ /* 0x000fe20000041870 */
[----:B------:R-:W-:Y:S01]  /*119a0*/  MOV R163, R159 ;  /* 0x0000009f00a37202 */ /* 0x000fe20000000f00 */
[----:B------:R-:W-:-:S02]  /*119b0*/  IMAD.MOV.U32 R164, RZ, RZ, R125 ;  /* 0x000000ffffa47224 */ /* 0x000fc400078e007d */
[----:B------:R-:W-:Y:S02]  /*119c0*/  IMAD.MOV.U32 R162, RZ, RZ, R155 ;  /* 0x000000ffffa27224 */ /* 0x000fe400078e009b */
[----:B------:R-:W-:Y:S01]  /*119d0*/  IMAD.MOV.U32 R155, RZ, RZ, R154 ;  /* 0x000000ffff9b7224 */ /* 0x000fe200078e009a */
[----:B------:R-:W-:Y:S01]  /*119e0*/  MOV R154, R152 ;  /* 0x00000098009a7202 */ /* 0x000fe20000000f00 */
[----:B------:R-:W-:Y:S01]  /*119f0*/  HMMA.16816.F32.BF16 R128, R8, R26, R108 ;  /* 0x0000001a0880723c */ /* 0x000fe2000004186c */
[----:B-1----:R-:W-:Y:S02]  /*11a00*/  FFMA.FTZ R3, R168, c[0x0][0x2d0], -R0 ;  /* 0x0000b400a8037a23 */ /* 0x002fe40000010800 */
[----:B------:R-:W-:Y:S01]  /*11a10*/  IMAD.MOV.U32 R159, RZ, RZ, R158 ;  /* 0x000000ffff9f7224 */ /* 0x000fe200078e009e */
[----:B------:R-:W-:Y:S01]  /*11a20*/  MOV R158, R127 ;  /* 0x0000007f009e7202 */ /* 0x000fe20000000f00 */
[----:B------:R1:W3:Y:S01]  /*11a30*/  MUFU.EX2 R62, R3 ;  /* 0x00000003003e7308 */ /* 0x0002e20000000800 */
[----:B------:R-:W-:-:S02]  /*11a40*/  IMAD.MOV.U32 R152, RZ, RZ, R236 ;  /* 0x000000ffff987224 */ /* 0x000fc400078e00ec */
[C---:B------:R-:W-:Y:S01]  /*11a50*/  HMMA.16816.F32.BF16 R96, R8.reuse, R16, R96 ;  /* 0x000000100860723c */ /* 0x040fe20000041860 */
[----:B------:R4:W5:Y:S07]  /*11a60*/  LDL.LU R236, [R1+0x6c] ;  /* 0x00006c0001ec7983 */ /* 0x00096e0000300800 */
[----:B------:R-:W-:Y:S01]  /*11a70*/  HMMA.16816.F32.BF16 R92, R8, R18, R92 ;  /* 0x00000012085c723c */ /* 0x000fe2000004185c */
[----:B-1----:R-:W-:Y:S02]  /*11a80*/  FFMA.FTZ R3, R165, c[0x0][0x2d0], -R6 ;  /* 0x0000b400a5037a23 */ /* 0x002fe40000010806 */
[----:B------:R-:W-:-:S05]  /*11a90*/  IMAD.MOV.U32 R165, RZ, RZ, R160 ;  /* 0x000000ffffa57224 */ /* 0x000fca00078e00a0 */
[----:B------:R-:W-:Y:S01]  /*11aa0*/  HMMA.16816.F32.BF16 R88, R8, R12, R88 ;  /* 0x0000000c0858723c */ /* 0x000fe20000041858 */
[----:B------:R1:W-:Y:S01]  /*11ab0*/  MUFU.EX2 R60, R3 ;  /* 0x00000003003c7308 */ /* 0x0003e20000000800 */
[----:B------:R-:W-:Y:S02]  /*11ac0*/  IMAD.MOV.U32 R160, RZ, RZ, R157 ;  /* 0x000000ffffa07224 */ /* 0x000fe400078e009d */
[----:B------:R-:W-:-:S04]  /*11ad0*/  IMAD.MOV.U32 R157, RZ, RZ, R126 ;  /* 0x000000ffff9d7224 */ /* 0x000fc800078e007e */
[----:B------:R-:W-:Y:S07]  /*11ae0*/  HMMA.16816.F32.BF16 R64, R8, R14, R64 ;  /* 0x0000000e0840723c */ /* 0x000fee0000041840 */
[----:B------:R-:W-:Y:S02]  /*11af0*/  F2FP.BF16.PACK_AB R8, R117, R184 ;  /* 0x000000b87508723e */ /* 0x000fe400000010ff */
[----:B--2---:R-:W-:Y:S01]  /*11b00*/  F2FP.BF16.PACK_AB R9, R69, R61 ;  /* 0x0000003d4509723e */ /* 0x004fe200000010ff */
[----:B-1----:R-:W-:Y:S01]  /*11b10*/  FFMA.FTZ R3, R170, c[0x0][0x2d0], -R6 ;  /* 0x0000b400aa037a23 */ /* 0x002fe20000010806 */
[----:B------:R-:W-:-:S02]  /*11b20*/  F2FP.BF16.PACK_AB R10, R106, R104 ;  /* 0x000000686a0a723e */ /* 0x000fc400000010ff */
[----:B---3--:R-:W-:Y:S01]  /*11b30*/  F2FP.BF16.PACK_AB R11, R62, R63 ;  /* 0x0000003f3e0b723e */ /* 0x008fe200000010ff */
[----:B------:R-:W-:Y:S01]  /*11b40*/  IMAD.MOV.U32 R170, RZ, RZ, R171 ;  /* 0x000000ffffaa7224 */ /* 0x000fe200078e00ab */
[----:B------:R-:W-:Y:S01]  /*11b50*/  MOV R171, R166 ;  /* 0x000000a600ab7202 */ /* 0x000fe20000000f00 */
[----:B------:R-:W-:Y:S02]  /*11b60*/  IMAD.MOV.U32 R166, RZ, RZ, R167 ;  /* 0x000000ffffa67224 */ /* 0x000fe400078e00a7 */
[----:B------:R-:W-:Y:S01]  /*11b70*/  IMAD.MOV.U32 R167, RZ, RZ, R165 ;  /* 0x000000ffffa77224 */ /* 0x000fe200078e00a5 */
[----:B------:R-:W-:Y:S01]  /*11b80*/  MOV R165, R163 ;  /* 0x000000a300a57202 */ /* 0x000fe20000000f00 */
[----:B------:R-:W-:Y:S01]  /*11b90*/  HMMA.16816.F32.BF16 R124, R8, R24, R56 ;  /* 0x00000018087c723c */ /* 0x000fe20000041838 */
[----:B------:R-:W-:Y:S01]  /*11ba0*/  IMAD.MOV.U32 R163, RZ, RZ, R164 ;  /* 0x000000ffffa37224 */ /* 0x000fe200078e00a4 */
[----:B------:R1:W-:Y:S01]  /*11bb0*/  MUFU.EX2 R57, R3 ;  /* 0x0000000300397308 */ /* 0x0003e20000000800 */
[----:B------:R-:W-:Y:S01]  /*11bc0*/  IMAD.MOV.U32 R164, RZ, RZ, R162 ;  /* 0x000000ffffa47224 */ /* 0x000fe200078e00a2 */
[----:B------:R-:W-:Y:S01]  /*11bd0*/  MOV R162, R155 ;  /* 0x0000009b00a27202 */ /* 0x000fe20000000f00 */
        /* <DEDUP_REMOVED lines=8> */
[----:B-1----:R-:W-:Y:S02]  /*11c60*/  FFMA.FTZ R3, R170, c[0x0][0x2d0], -R6 ;  /* 0x0000b400aa037a23 */ /* 0x002fe40000010806 */
[----:B------:R-:W-:Y:S02]  /*11c70*/  IMAD.MOV.U32 R170, RZ, RZ, R163 ;  /* 0x000000ffffaa7224 */ /* 0x000fe400078e00a3 */
[----:B------:R1:W-:Y:S01]  /*11c80*/  MUFU.EX2 R56, R3 ;  /* 0x0000000300387308 */ /* 0x0003e20000000800 */
        /* <DEDUP_REMOVED lines=8> */
[----:B------:R-:W-:Y:S01]  /*11d10*/  HMMA.16816.F32.BF16 R52, R8, R26, R52 ;  /* 0x0000001a0834723c */ /* 0x000fe20000041834 */
[----:B------:R-:W-:Y:S01]  /*11d20*/  IMAD.MOV.U32 R162, RZ, RZ, R138 ;  /* 0x000000ffffa27224 */ /* 0x000fe200078e008a */
[----:B------:R-:W2:Y:S01]  /*11d30*/  MUFU.EX2 R24, R4 ;  /* 0x0000000400187308 */ /* 0x000ea20000000800 */
[----:B-1----:R-:W-:Y:S01]  /*11d40*/  FFMA.FTZ R3, R178, c[0x0][0x2d0], -R6 ;  /* 0x0000b400b2037a23 */ /* 0x002fe20000010806 */
[----:B------:R-:W-:Y:S01]  /*11d50*/  MOV R178, R177 ;  /* 0x000000b100b27202 */ /* 0x000fe20000000f00 */
[----:B------:R-:W-:-:S03]  /*11d60*/  IMAD.MOV.U32 R177, RZ, RZ, R176 ;  /* 0x000000ffffb17224 */ /* 0x000fc600078e00b0 */
[C---:B------:R-:W-:Y:S01]  /*11d70*/  HMMA.16816.F32.BF16 R48, R8.reuse, R12, R48 ;  /* 0x0000000c0830723c */ /* 0x040fe20000041830 */
[----:B------:R-:W-:Y:S01]  /*11d80*/  IMAD.MOV.U32 R176, RZ, RZ, R175 ;  /* 0x000000ffffb07224 */ /* 0x000fe200078e00af */
[----:B------:R-:W-:Y:S01]  /*11d90*/  MOV R175, R170 ;  /* 0x000000aa00af7202 */ /* 0x000fe20000000f00 */
[----:B------:R-:W-:Y:S01]  /*11da0*/  IMAD.MOV.U32 R154, RZ, RZ, R136 ;  /* 0x000000ffff9a7224 */ /* 0x000fe200078e0088 */
[----:B------:R4:W5:Y:S01]  /*11db0*/  LDL.LU R235, [R1+0x68] ;  /* 0x0000680001eb7983 */ /* 0x0009620000300800 */
[----:B------:R-:W-:Y:S02]  /*11dc0*/  IMAD.MOV.U32 R170, RZ, RZ, R171 ;  /* 0x000000ffffaa7224 */ /* 0x000fe400078e00ab */
[----:B------:R-:W-:Y:S01]  /*11dd0*/  IMAD.MOV.U32 R171, RZ, RZ, R166 ;  /* 0x000000ffffab7224 */ /* 0x000fe200078e00a6 */
[----:B------:R-:W-:Y:S01]  /*11de0*/  HMMA.16816.F32.BF16 R136, R8, R20, R44 ;  /* 0x000000140888723c */ /* 0x000fe2000004182c */
[----:B------:R1:W-:Y:S01]  /*11df0*/  MUFU.EX2 R45, R3 ;  /* 0x00000003002d7308 */ /* 0x0003e20000000800 */
[----:B------:R-:W-:Y:S01]  /*11e00*/  MOV R166, R167 ;  /* 0x000000a700a67202 */ /* 0x000fe20000000f00 */
[----:B------:R-:W-:-:S02]  /*11e10*/  IMAD.MOV.U32 R167, RZ, RZ, R165 ;  /* 0x000000ffffa77224 */ /* 0x000fc400078e00a5 */
[----:B------:R-:W-:Y:S01]  /*11e20*/  IMAD.MOV.U32 R165, RZ, RZ, R163 ;  /* 0x000000ffffa57224 */ /* 0x000fe200078e00a3 */
[----:B------:R-:W-:Y:S01]  /*11e30*/  MOV R163, R164 ;  /* 0x000000a400a37202 */ /* 0x000fe20000000f00 */
[----:B------:R-:W-:Y:S02]  /*11e40*/  IMAD.MOV.U32 R164, RZ, RZ, R162 ;  /* 0x000000ffffa47224 */ /* 0x000fe400078e00a2 */
[----:B------:R-:W-:Y:S01]  /*11e50*/  IMAD.MOV.U32 R162, RZ, RZ, R155 ;  /* 0x000000ffffa27224 */ /* 0x000fe200078e009b */
[----:B------:R-:W-:Y:S01]  /*11e60*/  MOV R155, R154 ;  /* 0x0000009a009b7202 */ /* 0x000fe20000000f00 */
[----:B-1----:R-:W-:Y:S01]  /*11e70*/  FFMA.FTZ R3, R178, c[0x0][0x2d0], -R5 ;  /* 0x0000b400b2037a23 */ /* 0x002fe20000010805 */
[----:B------:R-:W-:Y:S01]  /*11e80*/  MOV R178, R177 ;  /* 0x000000b100b27202 */ /* 0x000fe20000000f00 */
[----:B------:R-:W-:Y:S02]  /*11e90*/  IMAD.MOV.U32 R177, RZ, RZ, R176 ;  /* 0x000000ffffb17224 */ /* 0x000fe400078e00b0 */
[----:B------:R-:W-:Y:S01]  /*11ea0*/  IMAD.MOV.U32 R176, RZ, RZ, R175 ;  /* 0x000000ffffb07224 */ /* 0x000fe200078e00af */
[----:B------:R-:W-:Y:S01]  /*11eb0*/  MOV R175, R170 ;  /* 0x000000aa00af7202 */ /* 0x000fe20000000f00 */
[----:B------:R-:W-:-:S02]  /*11ec0*/  IMAD.MOV.U32 R170, RZ, RZ, R171 ;  /* 0x000000ffffaa7224 */ /* 0x000fc400078e00ab */
[----:B------:R-:W-:Y:S01]  /*11ed0*/  IMAD.MOV.U32 R171, RZ, RZ, R166 ;  /* 0x000000ffffab7224 */ /* 0x000fe200078e00a6 */
[----:B------:R-:W-:Y:S01]  /*11ee0*/  MOV R166, R167 ;  /* 0x000000a700a67202 */ /* 0x000fe20000000f00 */
[----:B------:R-:W-:Y:S02]  /*11ef0*/  IMAD.MOV.U32 R154, RZ, RZ, R151 ;  /* 0x000000ffff9a7224 */ /* 0x000fe400078e0097 */
[----:B------:R-:W-:Y:S02]  /*11f00*/  IMAD.MOV.U32 R151, RZ, RZ, R233 ;  /* 0x000000ffff977224 */ /* 0x000fe400078e00e9 */
[----:B------:R-:W-:Y:S01]  /*11f10*/  IMAD.MOV.U32 R167, RZ, RZ, R165 ;  /* 0x000000ffffa77224 */ /* 0x000fe200078e00a5 */
[----:B------:R1:W-:Y:S01]  /*11f20*/  MUFU.EX2 R44, R3 ;  /* 0x00000003002c7308 */ /* 0x0003e20000000800 */
[----:B------:R-:W-:Y:S01]  /*11f30*/  IMAD.MOV.U32 R165, RZ, RZ, R163 ;  /* 0x000000ffffa57224 */ /* 0x000fe200078e00a3 */
[----:B------:R-:W-:Y:S01]  /*11f40*/  MOV R163, R164 ;  /* 0x000000a400a37202 */ /* 0x000fe20000000f00 */
[----:B------:R-:W-:-:S02]  /*11f50*/  IMAD.MOV.U32 R164, RZ, RZ, R162 ;  /* 0x000000ffffa47224 */ /* 0x000fc400078e00a2 */
[----:B------:R-:W-:Y:S01]  /*11f60*/  IMAD.MOV.U32 R172, RZ, RZ, R176 ;  /* 0x000000ffffac7224 */ /* 0x000fe200078e00b0 */
[----:B------:R-:W-:Y:S01]  /*11f70*/  MOV R173, R175 ;  /* 0x000000af00ad7202 */ /* 0x000fe20000000f00 */
[----:B------:R-:W-:Y:S01]  /*11f80*/  IMAD.MOV.U32 R162, RZ, RZ, R155 ;  /* 0x000000ffffa27224 */ /* 0x000fe200078e009b */
[----:B------:R-:W-:Y:S01]  /*11f90*/  MOV R155, R151 ;  /* 0x00000097009b7202 */ /* 0x000fe20000000f00 */
[----:B------:R-:W-:Y:S02]  /*11fa0*/  IMAD.MOV.U32 R243, RZ, RZ, R177 ;  /* 0x000000fffff37224 */ /* 0x000fe400078e00b1 */
[----:B------:R-:W-:Y:S02]  /*11fb0*/  IMAD.MOV.U32 R151, RZ, RZ, R135 ;  /* 0x000000ffff977224 */ /* 0x000fe400078e0087 */
[----:B------:R-:W-:Y:S02]  /*11fc0*/  IMAD.MOV.U32 R174, RZ, RZ, R170 ;  /* 0x000000ffffae7224 */ /* 0x000fe400078e00aa */
[----:B-1----:R-:W-:-:S02]  /*11fd0*/  FFMA.FTZ R3, R178, c[0x0][0x2d0], -R5 ;  /* 0x0000b400b2037a23 */ /* 0x002fc40000010805 */
[----:B------:R-:W-:Y:S01]  /*11fe0*/  IMAD.MOV.U32 R178, RZ, RZ, R171 ;  /* 0x000000ffffb27224 */ /* 0x000fe200078e00ab */
[----:B------:R-:W-:Y:S01]  /*11ff0*/  MOV R83, R172 ;  /* 0x000000ac00537202 */ /* 0x000fe20000000f00 */
[----:B------:R-:W-:Y:S01]  /*12000*/  IMAD.MOV.U32 R135, RZ, RZ, R134 ;  /* 0x000000ffff877224 */ /* 0x000fe200078e0086 */
[----:B------:R1:W-:Y:S01]  /*12010*/  MUFU.EX2 R27, R3 ;  /* 0x00000003001b7308 */ /* 0x0003e20000000800 */
[----:B------:R-:W-:Y:S01]  /*12020*/  MOV R134, R232 ;  /* 0x000000e800867202 */ /* 0x000fe20000000f00 */
        /* <DEDUP_REMOVED lines=9> */
[----:B-1----:R-:W-:Y:S01]  /*120c0*/  FFMA.FTZ R3, R243, c[0x0][0x2d0], -R5 ;  /* 0x0000b400f3037a23 */ /* 0x002fe20000010805 */
[----:B------:R-:W-:Y:S01]  /*120d0*/  MOV R179, R175 ;  /* 0x000000af00b37202 */ /* 0x000fe20000000f00 */
[----:B------:R-:W-:Y:S02]  /*120e0*/  IMAD.MOV.U32 R171, RZ, RZ, R164 ;  /* 0x000000ffffab7224 */ /* 0x000fe400078e00a4 */
[----:B------:R1:W-:Y:S01]  /*120f0*/  MUFU.EX2 R26, R3 ;  /* 0x00000003001a7308 */ /* 0x0003e20000000800 */
[----:B------:R-:W-:Y:S01]  /*12100*/  IMAD.MOV.U32 R163, RZ, RZ, R134 ;  /* 0x000000ffffa37224 */ /* 0x000fe200078e0086 */
[----:B------:R-:W-:Y:S01]  /*12110*/  MOV R164, R133 ;  /* 0x0000008500a47202 */ /* 0x000fe20000000f00 */
[----:B------:R-:W-:Y:S01]  /*12120*/  IMAD.MOV.U32 R79, RZ, RZ, R176 ;  /* 0x000000ffff4f7224 */ /* 0x000fe200078e00b0 */
[----:B------:R-:W-:Y:S01]  /*12130*/  MOV R172, R166 ;  /* 0x000000a600ac7202 */ /* 0x000fe20000000f00 */
[----:B------:R-:W-:Y:S02]  /*12140*/  IMAD.MOV.U32 R165, RZ, RZ, R135 ;  /* 0x000000ffffa57224 */ /* 0x000fe400078e0087 */
[----:B------:R-:W-:-:S02]  /*12150*/  IMAD.MOV.U32 R183, RZ, RZ, R170 ;  /* 0x000000ffffb77224 */ /* 0x000fc400078e00aa */
[----:B------:R-:W-:Y:S02]  /*12160*/  IMAD.MOV.U32 R151, RZ, RZ, R231 ;  /* 0x000000ffff977224 */ /* 0x000fe400078e00e7 */
[----:B------:R-:W-:Y:S02]  /*12170*/  IMAD.MOV.U32 R173, RZ, RZ, R167 ;  /* 0x000000ffffad7224 */ /* 0x000fe400078e00a7 */
[----:B-1----:R-:W-:Y:S02]  /*12180*/  FFMA.FTZ R3, R83, c[0x0][0x2d0], -R5 ;  /* 0x0000b40053037a23 */ /* 0x002fe40000010805 */
[----:B------:R-:W-:Y:S01]  /*12190*/  IMAD.MOV.U32 R83, RZ, RZ, R76 ;  /* 0x000000ffff537224 */ /* 0x000fe200078e004c */
[----:B------:R-:W-:Y:S01]  /*121a0*/  MOV R76, R77 ;  /* 0x0000004d004c7202 */ /* 0x000fe20000000f00 */
        /* <DEDUP_REMOVED lines=12> */
[----:B------:R-:W-:Y:S01]  /*12270*/  IMAD.MOV.U32 R243, RZ, RZ, R171 ;  /* 0x000000fffff37224 */ /* 0x000fe200078e00ab */
[----:B------:R1:W-:Y:S01]  /*12280*/  MUFU.EX2 R25, R3 ;  /* 0x0000000300197308 */ /* 0x0003e20000000800 */
[----:B------:R-:W-:Y:S01]  /*12290*/  IMAD.MOV.U32 R183, RZ, RZ, R172 ;  /* 0x000000ffffb77224 */ /* 0x000fe200078e00ac */
[----:B------:R-:W-:Y:S01]  /*122a0*/  MOV R172, R173 ;  /* 0x000000ad00ac7202 */ /* 0x000fe20000000f00 */
[----:B------:R-:W-:Y:S01]  /*122b0*/  IMAD.MOV.U32 R176, RZ, RZ, R162 ;  /* 0x000000ffffb07224 */ /* 0x000fe200078e00a2 */
[----:B------:R-:W-:Y:S01]  /*122c0*/  HMMA.16816.F32.BF16 R40, R8, R22, R40 ;  /* 0x000000160828723c */ /* 0x000fe20000041828 */
[----:B------:R-:W-:Y:S01]  /*122d0*/  IMAD.MOV.U32 R173, RZ, RZ, R174 ;  /* 0x000000ffffad7224 */ /* 0x000fe200078e00ae */
[----:B------:R-:W3:Y:S01]  /*122e0*/  LDSM.16.MT88.4 R132, [R224+0x3100] ;  /* 0x00310000e084783b */ /* 0x000ee20000004200 */
[----:B------:R-:W-:Y:S01]  /*122f0*/  IMAD.MOV.U32 R174, RZ, RZ, R178 ;  /* 0x000000ffffae7224 */ /* 0x000fe200078e00b2 */
[----:B------:R-:W-:Y:S01]  /*12300*/  MOV R178, R177 ;  /* 0x000000b100b27202 */ /* 0x000fe20000000f00 */
[----:B------:R-:W-:Y:S01]  /*12310*/  IMAD.MOV.U32 R171, RZ, RZ, R149 ;  /* 0x000000ffffab7224 */ /* 0x000fe200078e0095 */
[----:B------:R-:W-:Y:S01]  /*12320*/  LDSM.16.MT88.4 R164, [R225+0x3100] ;  /* 0x00310000e1a4783b */ /* 0x000fe20000004200 */
[----:B------:R-:W-:-:S02]  /*12330*/  IMAD.MOV.U32 R162, RZ, RZ, R230 ;  /* 0x000000ffffa27224 */ /* 0x000fc400078e00e6 */
[----:B------:R-:W-:Y:S01]  /*12340*/  IMAD.MOV.U32 R177, RZ, RZ, R176 ;  /* 0x000000ffffb17224 */ /* 0x000fe200078e00b0 */
[----:B------:R-:W-:Y:S01]  /*12350*/  HMMA.16816.F32.BF16 R28, R8, R14, R28 ;  /* 0x0000000e081c723c */ /* 0x000fe2000004181c */
[----:B------:R-:W-:Y:S01]  /*12360*/  IMAD.MOV.U32 R176, RZ, RZ, R175 ;  /* 0x000000ffffb07224 */ /* 0x000fe200078e00af */
[----:B------:R-:W-:Y:S01]  /*12370*/  MOV R175, R170 ;  /* 0x000000aa00af7202 */ /* 0x000fe20000000f00 */
[----:B------:R-:W-:Y:S01]  /*12380*/  IMAD.MOV.U32 R170, RZ, RZ, R171 ;  /* 0x000000ffffaa7224 */ /* 0x000fe200078e00ab */
[----:B------:R-:W2:Y:S01]  /*12390*/  LDSM.16.MT88.4 R148, [R227+0x3100] ;  /* 0x00310000e394783b */ /* 0x000ea20000004200 */
[----:B------:R-:W-:Y:S01]  /*123a0*/  IMAD.MOV.U32 R171, RZ, RZ, R163 ;  /* 0x000000ffffab7224 */ /* 0x000fe200078e00a3 */
[----:B------:R-:W-:Y:S01]  /*123b0*/  MOV R163, R162 ;  /* 0x000000a200a37202 */ /* 0x000fe20000000f00 */
[----:B------:R-:W-:Y:S02]  /*123c0*/  IMAD.MOV.U32 R162, RZ, RZ, R161 ;  /* 0x000000ffffa27224 */ /* 0x000fe400078e00a1 */
[----:B------:R-:W-:Y:S01]  /*123d0*/  IMAD.MOV.U32 R161, RZ, RZ, R160 ;  /* 0x000000ffffa17224 */ /* 0x000fe200078e00a0 */
[----:B------:R-:W-:Y:S01]  /*123e0*/  MOV R160, R159 ;  /* 0x0000009f00a07202 */ /* 0x000fe20000000f00 */
[----:B------:R-:W-:-:S02]  /*123f0*/  FFMA.FTZ R6, R76, c[0x0][0x2d0], -R0 ;  /* 0x0000b4004c067a23 */ /* 0x000fc40000010800 */
[--C-:B------:R-:W-:Y:S02]  /*12400*/  FFMA.FTZ R12, R77, c[0x0][0x2d0], -R0.reuse ;  /* 0x0000b4004d0c7a23 */ /* 0x100fe40000010800 */
[--C-:B------:R-:W-:Y:S02]  /*12410*/  FFMA.FTZ R4, R78, c[0x0][0x2d0], -R0.reuse ;  /* 0x0000b4004e047a23 */ /* 0x100fe40000010800 */
[----:B------:R-:W-:Y:S02]  /*12420*/  FFMA.FTZ R13, R79, c[0x0][0x2d0], -R0 ;  /* 0x0000b4004f0d7a23 */ /* 0x000fe40000010800 */
[----:B------:R-:W-:Y:S01]  /*12430*/  FADD.FTZ R0, R182, R179 ;  /* 0x000000b3b6007221 */ /* 0x000fe20000010000 */
[----:B------:R-:W-:Y:S01]  /*12440*/  MOV R86, R171 ;  /* 0x000000ab00567202 */ /* 0x000fe20000000f00 */
[----:B------:R-:W-:Y:S02]  /*12450*/  FFMA.FTZ R5, R119, c[0x0][0x2d0], -R7 ;  /* 0x0000b40077057a23 */ /* 0x000fe40000010807 */
[----:B------:R-:W-:-:S02]  /*12460*/  IMAD.MOV.U32 R182, RZ, RZ, R174 ;  /* 0x000000ffffb67224 */ /* 0x000fc400078e00ae */
[----:B------:R-:W-:Y:S02]  /*12470*/  IMAD.MOV.U32 R174, RZ, RZ, R176 ;  /* 0x000000ffffae7224 */ /* 0x000fe400078e00b0 */
[----:B-1----:R-:W-:Y:S02]  /*12480*/  FFMA.FTZ R3, R228, c[0x0][0x2d0], -R7 ;  /* 0x0000b400e4037a23 */ /* 0x002fe40000010807 */
[----:B------:R-:W-:Y:S01]  /*12490*/  FADD.FTZ R20, R181, R180 ;  /* 0x000000b4b5147221 */ /* 0x000fe20000010000 */
[----:B------:R-:W-:Y:S01]  /*124a0*/  HMMA.16816.F32.BF16 R32, R8, R16, R32 ;  /* 0x000000100820723c */ /* 0x000fe20000041820 */
[----:B------:R-:W-:Y:S01]  /*124b0*/  FADD.FTZ R21, R243, R183 ;  /* 0x000000b7f3157221 */ /* 0x000fe20000010000 */
[----:B------:R1:W-:Y:S01]  /*124c0*/  MUFU.EX2 R15, R5 ;  /* 0x00000005000f7308 */ /* 0x0003e20000000800 */
[----:B------:R-:W-:Y:S01]  /*124d0*/  IMAD.MOV.U32 R82, RZ, RZ, R160 ;  /* 0x000000ffff527224 */ /* 0x000fe200078e00a0 */
[----:B------:R-:W-:Y:S01]  /*124e0*/  MOV R183, R173 ;  /* 0x000000ad00b77202 */ /* 0x000fe20000000f00 */
[----:B------:R-:W-:-:S02]  /*124f0*/  IMAD.MOV.U32 R76, RZ, RZ, R156 ;  /* 0x000000ffff4c7224 */ /* 0x000fc400078e009c */
[----:B------:R-:W-:Y:S01]  /*12500*/  FADD.FTZ R22, R252, R249 ;  /* 0x000000f9fc167221 */ /* 0x000fe20000010000 */
[----:B------:R-:W-:Y:S01]  /*12510*/  HMMA.16816.F32.BF16 R36, R8, R18, R36 ;  /* 0x000000120824723c */ /* 0x000fe20000041824 */
[----:B------:R-:W-:Y:S01]  /*12520*/  IMAD.MOV.U32 R77, RZ, RZ, R170 ;  /* 0x000000ffff4d7224 */ /* 0x000fe200078e00aa */
[----:B------:R2:W-:Y:S01]  /*12530*/  MUFU.EX2 R11, R4 ;  /* 0x00000004000b7308 */ /* 0x0005e20000000800 */
[----:B------:R-:W-:Y:S01]  /*12540*/  IMAD.MOV.U32 R159, RZ, RZ, R229 ;  /* 0x000000ffff9f7224 */ /* 0x000fe200078e00e5 */
[----:B------:R-:W-:Y:S01]  /*12550*/  MOV R87, R175 ;  /* 0x000000af00577202 */ /* 0x000fe20000000f00 */
[----:B------:R-:W-:Y:S02]  /*12560*/  IMAD.MOV.U32 R152, RZ, RZ, R234 ;  /* 0x000000ffff987224 */ /* 0x000fe400078e00ea */
[----:B-1----:R-:W-:-:S03]  /*12570*/  FADD.FTZ R5, R174, R0 ;  /* 0x00000000ae057221 */ /* 0x002fc60000010000 */
[----:B------:R1:W-:Y:S01]  /*12580*/  MUFU.EX2 R23, R3 ;  /* 0x0000000300177308 */ /* 0x0003e20000000800 */
[----:B------:R-:W-:Y:S02]  /*12590*/  FADD.FTZ R0, R76, R22 ;  /* 0x000000164c007221 */ /* 0x000fe40000010000 */
[----:B------:R-:W-:Y:S01]  /*125a0*/  FFMA.FTZ R7, R83, c[0x0][0x2d0], -R7 ;  /* 0x0000b40053077a23 */ /* 0x000fe20000010807 */
[----:B------:R-:W-:Y:S01]  /*125b0*/  MOV R81, R161 ;  /* 0x000000a100517202 */ /* 0x000fe20000000f00 */
[----:B------:R-:W-:-:S03]  /*125c0*/  IMAD.MOV.U32 R169, RZ, RZ, R163 ;  /* 0x000000ffffa97224 */ /* 0x000fc600078e00a3 */
[----:B------:R3:W3:Y:S01]  /*125d0*/  MUFU.EX2 R9, R6 ;  /* 0x0000000600097308 */ /* 0x0006e20000000800 */
[----:B--2---:R-:W-:Y:S02]  /*125e0*/  FADD.FTZ R4, R86, R20 ;  /* 0x0000001456047221 */ /* 0x004fe40000010000 */
[----:B------:R-:W-:Y:S01]  /*125f0*/  IMAD.MOV.U32 R80, RZ, RZ, R162 ;  /* 0x000000ffff507224 */ /* 0x000fe200078e00a2 */
[----:B------:R-:W-:Y:S01]  /*12600*/  MOV R78, R177 ;  /* 0x000000b1004e7202 */ /* 0x000fe20000000f00 */
[----:B------:R-:W-:Y:S01]  /*12610*/  FADD.FTZ R5, R77, R5 ;  /* 0x000000054d057221 */ /* 0x000fe20000010000 */
[----:B------:R-:W-:Y:S01]  /*12620*/  MOV R170, R158 ;  /* 0x0000009e00aa7202 */ /* 0x000fe20000000f00 */
[----:B------:R-:W-:Y:S02]  /*12630*/  IMAD.MOV.U32 R79, RZ, RZ, R178 ;  /* 0x000000ffff4f7224 */ /* 0x000fe400078e00b2 */
[----:B------:R-:W-:Y:S02]  /*12640*/  IMAD.MOV.U32 R171, RZ, RZ, R157 ;  /* 0x000000ffffab7224 */ /* 0x000fe400078e009d */
[----:B------:R-:W-:Y:S01]  /*12650*/  IMAD.MOV.U32 R243, RZ, RZ, R172 ;  /* 0x000000fffff37224 */ /* 0x000fe200078e00ac */
[----:B------:R-:W2:Y:S01]  /*12660*/  MUFU.EX2 R10, R12 ;  /* 0x0000000c000a7308 */ /* 0x000ea20000000800 */
[----:B-1----:R-:W-:Y:S01]  /*12670*/  FADD.FTZ R3, R82, R21 ;  /* 0x0000001552037221 */ /* 0x002fe20000010000 */
[----:B------:R-:W1:Y:S01]  /*12680*/  LDSM.16.MT88.4 R16, [R226+0x3100] ;  /* 0x00310000e210783b */ /* 0x000e620000004200 */
[----:B------:R-:W-:-:S02]  /*12690*/  FADD.FTZ R4, R183, R4 ;  /* 0x00000004b7047221 */ /* 0x000fc40000010000 */
[----:B------:R-:W-:Y:S01]  /*126a0*/  IMAD.MOV.U32 R83, RZ, RZ, R159 ;  /* 0x000000ffff537224 */ /* 0x000fe200078e009f */
[----:B------:R4:W5:Y:S01]  /*126b0*/  LDL.LU R234, [R1+0x64] ;  /* 0x0000640001ea7983 */ /* 0x0009620000300800 */
[----:B---3--:R-:W-:Y:S02]  /*126c0*/  FADD.FTZ R6, R154, R3 ;  /* 0x000000039a067221 */ /* 0x008fe40000010000 */
[----:B------:R-:W-:Y:S01]  /*126d0*/  FADD.FTZ R3, R152, R0 ;  /* 0x0000000098037221 */ /* 0x000fe20000010000 */
[----:B------:R3:W1:Y:S01]  /*126e0*/  MUFU.EX2 R14, R7 ;  /* 0x00000007000e7308 */ /* 0x0006620000000800 */
[----:B------:R-:W-:Y:S01]  /*126f0*/  FADD.FTZ R0, R87, R5 ;  /* 0x0000000557007221 */ /* 0x000fe20000010000 */
[----:B------:R-:W-:Y:S01]  /*12700*/  MOV R76, R79 ;  /* 0x0000004f004c7202 */ /* 0x000fe20000000f00 */
[----:B------:R-:W-:Y:S01]  /*12710*/  FADD.FTZ R5, R244, R4 ;  /* 0x00000004f4057221 */ /* 0x000fe20000010000 */
[----:B------:R4:W5:Y:S01]  /*12720*/  LDL.LU R233, [R1+0x60] ;  /* 0x0000600001e97983 */ /* 0x0009620000300800 */
[----:B------:R-:W-:-:S02]  /*12730*/  IMAD.MOV.U32 R82, RZ, RZ, R83 ;  /* 0x000000ffff527224 */ /* 0x000fc400078e0053 */
[----:B------:R-:W-:Y:S02]  /*12740*/  FADD.FTZ R4, R169, R6 ;  /* 0x00000006a9047221 */ /* 0x000fe40000010000 */
[----:B------:R-:W-:Y:S02]  /*12750*/  FADD.FTZ R3, R80, R3 ;  /* 0x0000000350037221 */ /* 0x000fe40000010000 */
[----:B------:R-:W-:Y:S02]  /*12760*/  FADD.FTZ R0, R81, R0 ;  /* 0x0000000051007221 */ /* 0x000fe40000010000 */
[----:B------:R-:W-:Y:S01]  /*12770*/  IMAD.MOV.U32 R77, RZ, RZ, R182 ;  /* 0x000000ffff4d7224 */ /* 0x000fe200078e00b6 */
[----:B------:R-:W-:Y:S01]  /*12780*/  MOV R79, R155 ;  /* 0x0000009b004f7202 */ /* 0x000fe20000000f00 */
[----:B------:R-:W-:Y:S01]  /*12790*/  FADD.FTZ R8, R247, R5 ;  /* 0x00000005f7087221 */ /* 0x000fe20000010000 */
[----:B------:R-:W1:Y:S01]  /*127a0*/  MUFU.EX2 R13, R13 ;  /* 0x0000000d000d7308 */ /* 0x000e620000000800 */
[----:B------:R-:W-:Y:S01]  /*127b0*/  IMAD.MOV.U32 R83, RZ, RZ, R78 ;  /* 0x000000ffff537224 */ /* 0x000fe200078e004e */
[----:B------:R4:W5:Y:S01]  /*127c0*/  LDL.LU R232, [R1+0x5c] ;  /* 0x00005c0001e87983 */ /* 0x0009620000300800 */
[----:B---3--:R-:W-:-:S02]  /*127d0*/  FADD.FTZ R7, R82, R4 ;  /* 0x0000000452077221 */ /* 0x008fc40000010000 */
[----:B------:R-:W-:Y:S01]  /*127e0*/  FADD.FTZ R6, R170, R3 ;  /* 0x00000003aa067221 */ /* 0x000fe20000010000 */
[----:B------:R4:W5:Y:S01]  /*127f0*/  LDL.LU R231, [R1+0x58] ;  /* 0x0000580001e77983 */ /* 0x0009620000300800 */
[----:B------:R-:W-:Y:S02]  /*12800*/  FADD.FTZ R5, R171, R0 ;  /* 0x00000000ab057221 */ /* 0x000fe40000010000 */
[----:B------:R-:W-:Y:S01]  /*12810*/  FADD.FTZ R4, R250, R8 ;  /* 0x00000008fa047221 */ /* 0x000fe20000010000 */
[----:B------:R4:W5:Y:S01]  /*12820*/  LDL.LU R230, [R1+0x54] ;  /* 0x0000540001e67983 */ /* 0x0009620000300800 */
[----:B------:R-:W-:Y:S02]  /*12830*/  IMAD.MOV.U32 R78, RZ, RZ, R243 ;  /* 0x000000ffff4e7224 */ /* 0x000fe400078e00f3 */
[----:B------:R-:W-:Y:S01]  /*12840*/  FADD.FTZ R3, R83, R7 ;  /* 0x0000000753037221 */ /* 0x000fe20000010000 */
[----:B------:R4:W5:Y:S01]  /*12850*/  LDL.LU R229, [R1+0x50] ;  /* 0x0000500001e57983 */ /* 0x0009620000300800 */
[----:B------:R-:W-:-:S02]  /*12860*/  FADD.FTZ R0, R76, R6 ;  /* 0x000000064c007221 */ /* 0x000fc40000010000 */
[----:B------:R-:W-:Y:S01]  /*12870*/  IMAD.MOV.U32 R243, RZ, RZ, R153 ;  /* 0x000000fffff37224 */ /* 0x000fe200078e0099 */
[----:B------:R4:W5:Y:S01]  /*12880*/  LDL.LU R228, [R1+0x4c] ;  /* 0x00004c0001e47983 */ /* 0x0009620000300800 */
[----:B------:R-:W-:Y:S02]  /*12890*/  FADD.FTZ R6, R77, R5 ;  /* 0x000000054d067221 */ /* 0x000fe40000010000 */
[----:B------:R-:W-:Y:S01]  /*128a0*/  FADD.FTZ R4, R246, R4 ;  /* 0x00000004f6047221 */ /* 0x000fe20000010000 */
[----:B------:R4:W5:Y:S01]  /*128b0*/  LDL.LU R119, [R1+0x48] ;  /* 0x0000480001777983 */ /* 0x0009620000300800 */
        /* <DEDUP_REMOVED lines=71> */
[----:B--2---:R-:W-:Y:S02]  /*12d30*/  FADD.FTZ R3, R10, R0 ;  /* 0x000000000a037221 */ /* 0x004fe40000010000 */
[----:B------:R-:W-:Y:S02]  /*12d40*/  FADD.FTZ R0, R57, R5 ;  /* 0x0000000539007221 */ /* 0x000fe40000010000 */
[----:B------:R-:W-:Y:S02]  /*12d50*/  FADD.FTZ R6, R27, R6 ;  /* 0x000000061b067221 */ /* 0x000fe40000010000 */
[----:B------:R-:W-:-:S02]  /*12d60*/  FADD.FTZ R5, R15, R4 ;  /* 0x000000040f057221 */ /* 0x000fc40000010000 */
[----:B------:R-:W-:Y:S02]  /*12d70*/  FADD.FTZ R4, R11, R3 ;  /* 0x000000030b047221 */ /* 0x000fe40000010000 */
[----:B------:R-:W-:Y:S02]  /*12d80*/  FADD.FTZ R3, R56, R0 ;  /* 0x0000000038037221 */ /* 0x000fe40000010000 */
[----:B------:R-:W-:Y:S02]  /*12d90*/  FADD.FTZ R0, R26, R6 ;  /* 0x000000061a007221 */ /* 0x000fe40000010000 */
[----:B-1----:R-:W-:Y:S02]  /*12da0*/  FADD.FTZ R5, R14, R5 ;  /* 0x000000050e057221 */ /* 0x002fe40000010000 */
[----:B------:R-:W-:Y:S02]  /*12db0*/  FADD.FTZ R4, R13, R4 ;  /* 0x000000040d047221 */ /* 0x000fe40000010000 */
[----:B------:R-:W-:-:S02]  /*12dc0*/  FADD.FTZ R0, R25, R0 ;  /* 0x0000000019007221 */ /* 0x000fc40000010000 */
        /* <DEDUP_REMOVED lines=15> */
[C---:B------:R-:W-:Y:S08]  /*12ec0*/  HMMA.16816.F32.BF16 R140, R176.reuse, R148, R140 ;  /* 0x00000094b08c723c */ /* 0x040ff0000004188c */
        /* <DEDUP_REMOVED lines=14> */
[----:B----4-:R-:W2:Y:S04]  /*12fb0*/  LDL.LU R243, [R1] ;  /* 0x0000000001f37983 */ /* 0x010ea80000300800 */
[----:B------:R-:W3:Y:S04]  /*12fc0*/  LDL.LU.64 R76, [R1+0x8] ;  /* 0x00000800014c7983 */ /* 0x000ee80000300a00 */
[----:B------:R-:W4:Y:S01]  /*12fd0*/  LDL.LU.64 R78, [R1+0x10] ;  /* 0x00001000014e7983 */ /* 0x000f220000300a00 */
[----:B------:R-:W-:Y:S01]  /*12fe0*/  IMAD.MOV.U32 R116, RZ, RZ, R70 ;  /* 0x000000ffff747224 */ /* 0x000fe200078e0046 */
[----:B------:R-:W-:Y:S01]  /*12ff0*/  MOV R118, R2 ;  /* 0x0000000200767202 */ /* 0x000fe20000000f00 */
[----:B------:R-:W-:Y:S01]  /*13000*/  IMAD.MOV.U32 R3, RZ, RZ, R71 ;  /* 0x000000ffff037224 */ /* 0x000fe200078e0047 */
[----:B------:R-:W-:Y:S01]  /*13010*/  ULDC UR4, c[0x0][0x208] ;  /* 0x0000820000047ab9 */ /* 0x000fe20000000800 */
[----:B------:R-:W-:Y:S01]  /*13020*/  IMAD.MOV.U32 R117, RZ, RZ, R68 ;  /* 0x000000ffff757224 */ /* 0x000fe200078e0044 */
[----:B------:R-:W-:-:S02]  /*13030*/  USHF.L.U32 UR4, UR4, 0x5, URZ ;  /* 0x0000000504047899 */ /* 0x000fc4000800063f */
[----:B------:R-:W-:Y:S01]  /*13040*/  ULDC.64 UR6, c[0x0][0x118] ;  /* 0x0000460000067ab9 */ /* 0x000fe20000000a00 */
[----:B--2---:R-:W-:Y:S02]  /*13050*/  IADD3 R242, R243, -0x2, RZ ;  /* 0xfffffffef3f27810 */ /* 0x004fe40007ffe0ff */
[----:B---3--:R-:W-:Y:S02]  /*13060*/  MOV R5, R77 ;  /* 0x0000004d00057202 */ /* 0x008fe40000000f00 */
[----:B----4-:R-:W-:-:S05]  /*13070*/  MOV R4, R78 ;  /* 0x0000004e00047202 */ /* 0x010fca0000000f00 */
[----:B------:R1:W-:Y:S02]  /*13080*/  STL.64 [R1+0x30], R4 ;  /* 0x0000300401007387 */ /* 0x0003e40000100a00 */
.L_x_130:
[----:B--2---:R-:W2:Y:S01]  /*13090*/  LDL.64 R72, [R1+0x30] ;  /* 0x0000300001487983 */ /* 0x004ea20000100a00 */
[----:B------:R-:W-:Y:S04]  /*130a0*/  DEPBAR.LE SB0, 0x0 ;  /* 0x000080000000791a */ /* 0x000fe80000000000 */
[----:B------:R-:W-:Y:S01]  /*130b0*/  SHF.R.S32.HI R0, RZ, 0x1f, R242 ;  /* 0x0000001fff007819 */ /* 0x000fe200000114f2 */
[----:B------:R-:W-:Y:S01]  /*130c0*/  BAR.SYNC.DEFER_BLOCKING 0x0 ;  /* 0x0000000000007b1d */ /* 0x000fe20000010000 */
[----:B------:R-:W-:Y:S01]  /*130d0*/  IMAD.WIDE.U32 R84, R242, c[0x0][0x208], RZ ;  /* 0x00008200f2547a25 */ /* 0x000fe200078e00ff */
[----:B------:R-:W-:Y:S02]  /*130e0*/  MOV R104, 0x5 ;  /* 0x0000000500687802 */ /* 0x000fe40000000f00 */
[----:B------:R-:W-:Y:S01]  /*130f0*/  MOV R2, c[0x0][0x208] ;  /* 0x0000820000027a02 */ /* 0x000fe20000000f00 */
[----:B------:R-:W-:Y:S03]  /*13100*/  IMAD R0, R0, c[0x0][0x208], RZ ;  /* 0x0000820000007a24 */ /* 0x000fe600078e02ff */
[----:B------:R-:W-:Y:S01]  /*13110*/  SHF.L.U64.HI R2, R2, R104, c[0x0][0x20c] ;  /* 0x0000830002027619 */ /* 0x000fe20000010268 */
[----:B------:R-:W-:Y:S01]  /*13120*/  IMAD R0, R242, c[0x0][0x20c], R0 ;  /* 0x00008300f2007a24 */ /* 0x000fe200078e0200 */
[----:B-----5:R-:W-:Y:S04]  /*13130*/  STL [R1+0x48], R230 ;  /* 0x000048e601007387 */ /* 0x020fe80000100800 */
[----:B------:R-:W-:Y:S01]  /*13140*/  IADD3 R0, R85, R0, RZ ;  /* 0x0000000055007210 */ /* 0x000fe20007ffe0ff */
[----:B------:R-:W-:Y:S04]  /*13150*/  STL [R1+0x4c], R119 ;  /* 0x00004c7701007387 */ /* 0x000fe80000100800 */
        /* <DEDUP_REMOVED lines=34> */
[-C--:B------:R-:W-:Y:S02]  /*13380*/  IADD3.X R89, R91, R2.reuse, RZ, P0, !PT ;  /* 0x000000025b597210 */ /* 0x080fe400007fe4ff */
[----:B------:R-:W-:Y:S02]  /*13390*/  IADD3 R94, P1, R88, UR4, RZ ;  /* 0x00000004585e7c10 */ /* 0x000fe4000ff3e0ff */
[C---:B------:R-:W-:Y:S01]  /*133a0*/  HMMA.16816.F32.BF16 R16, R112.reuse, R18, RZ ;  /* 0x000000127010723c */ /* 0x040fe200000418ff */
[----:B------:R1:W-:Y:S03]  /*133b0*/  LDGSTS.E.BYPASS.LTC128B.128 [R241+0x900], [R88.64], !P3 ;  /* 0x0090000058f17fae */ /* 0x0003e6000d901d46 */
[-C--:B------:R-:W-:Y:S02]  /*133c0*/  IADD3.X R95, R89, R2.reuse, RZ, P1, !PT ;  /* 0x00000002595f7210 */ /* 0x080fe40000ffe4ff */
[----:B------:R-:W-:Y:S02]  /*133d0*/  IADD3 R92, P0, R94, UR4, RZ ;  /* 0x000000045e5c7c10 */ /* 0x000fe4000ff1e0ff */
[-C--:B------:R-:W-:Y:S01]  /*133e0*/  HMMA.16816.F32.BF16 R20, R112, R32.reuse, RZ ;  /* 0x000000207014723c */ /* 0x080fe200000418ff */
        /* <DEDUP_REMOVED lines=9> */
[-C--:B------:R-:W-:Y:S04]  /*13480*/  IADD3.X R103, R101, R2.reuse, RZ, P0, !PT ;  /* 0x0000000265677210 */ /* 0x080fe800007fe4ff */
[C---:B------:R-:W-:Y:S01]  /*13490*/  HMMA.16816.F32.BF16 R32, R112.reuse, R34, RZ ;  /* 0x000000227020723c */ /* 0x040fe200000418ff */
[----:B------:R4:W-:Y:S07]  /*134a0*/  LDGSTS.E.BYPASS.LTC128B.128 [R241+0x2900], [R102.64], !P3 ;  /* 0x0290000066f17fae */ /* 0x0009ee000d901d46 */
[-C--:B------:R-:W-:Y:S08]  /*134b0*/  HMMA.16816.F32.BF16 R36, R112, R48.reuse, RZ ;  /* 0x000000307024723c */ /* 0x080ff000000418ff */
[C---:B------:R-:W-:Y:S04]  /*134c0*/  HMMA.16816.F32.BF16 R40, R108.reuse, R48, RZ ;  /* 0x000000306c28723c */ /* 0x040fe800000418ff */
[----:B---3--:R-:W-:Y:S04]  /*134d0*/  IADD3 R100, P0, R102, UR4, RZ ;  /* 0x0000000466647c10 */ /* 0x008fe8000ff1e0ff */
[-C--:B------:R-:W-:Y:S01]  /*134e0*/  HMMA.16816.F32.BF16 R44, R108, R50.reuse, RZ ;  /* 0x000000326c2c723c */ /* 0x080fe200000418ff */
[----:B------:R-:W-:Y:S02]  /*134f0*/  IADD3.X R101, R103, R2, RZ, P0, !PT ;  /* 0x0000000267657210 */ /* 0x000fe400007fe4ff */
        /* <DEDUP_REMOVED lines=496> */
[----:B--2---:R-:W-:Y:S04]  /*15400*/  MOV R39, 0x5 ;  /* 0x0000000500277802 */ /* 0x004fe80000000f00 */
        /* <DEDUP_REMOVED lines=118> */
[----:B------:R-:W-:Y:S01]  /*15b70*/  @P0 SHF.L.U64.HI R14, R38, R39, c[0x0][0x1e4] ;  /* 0x00007900260e0619 */ /* 0x000fe20000010227 */
        /* <DEDUP_REMOVED lines=13> */
[C---:B-1----:R-:W-:Y:S04]  /*15c50*/  @P0 IADD3 R8, P4, R15.reuse, R4, RZ ;  /* 0x000000040f080210 */ /* 0x042fe80007f9e0ff */
[C---:B------:R-:W-:Y:S02]  /*15c60*/  @P0 IADD3.X R9, R14.reuse, R5, RZ, P4, !PT ;  /* 0x000000050e090210 */ /* 0x040fe400027fe4ff */
[----:B------:R-:W-:Y:S03]  /*15c70*/  @P0 IADD3 R12, P2, R15, R8, RZ ;  /* 0x000000080f0c0210 */ /* 0x000fe60007f5e0ff */
[----:B------:R1:W-:Y:S01]  /*15c80*/  @P0 LDGSTS.E.BYPASS.LTC128B.128 [R241+0x4100], [R8.64], !P3 ;  /* 0x0410000008f10fae */ /* 0x0003e2000d901d46 */
[C---:B------:R-:W-:Y:S01]  /*15c90*/  @P0 IADD3.X R13, R14.reuse, R9, RZ, P2, !PT ;  /* 0x000000090e0d0210 */ /* 0x040fe200017fe4ff */
[--C-:B---3--:R-:W-:Y:S01]  /*15ca0*/  FFMA.FTZ R4, R29, c[0x0][0x2d0], -R106.reuse ;  /* 0x0000b4001d047a23 */ /* 0x108fe2000001086a */
[----:B------:R-:W-:Y:S01]  /*15cb0*/  @P0 IADD3 R10, P1, R15, R12, RZ ;  /* 0x0000000c0f0a0210 */ /* 0x000fe20007f3e0ff */
[----:B------:R-:W-:Y:S02]  /*15cc0*/  FMUL.FTZ R29, R69, R145 ;  /* 0x00000091451d7220 */ /* 0x000fe40000410000 */
[----:B------:R3:W2:Y:S01]  /*15cd0*/  MUFU.EX2 R33, R4 ;  /* 0x0000000400217308 */ /* 0x0006a20000000800 */
[C---:B------:R-:W-:Y:S01]  /*15ce0*/  @P0 IADD3.X R11, R14.reuse, R13, RZ, P1, !PT ;  /* 0x0000000d0e0b0210 */ /* 0x040fe20000ffe4ff */
[----:B------:R2:W-:Y:S01]  /*15cf0*/  @P0 LDGSTS.E.BYPASS.LTC128B.128 [R241+0x4900], [R12.64], !P3 ;  /* 0x049000000cf10fae */ /* 0x0005e2000d901d46 */
[C---:B----4-:R-:W-:Y:S04]  /*15d00*/  @P0 IADD3 R6, P4, R15.reuse, R10, RZ ;  /* 0x0000000a0f060210 */ /* 0x050fe80007f9e0ff */
[----:B------:R-:W-:Y:S03]  /*15d10*/  @P0 IADD3.X R7, R14, R11, RZ, P4, !PT ;  /* 0x0000000b0e070210 */ /* 0x000fe600027fe4ff */
[----:B------:R4:W-:Y:S08]  /*15d20*/  @P0 LDGSTS.E.BYPASS.LTC128B.128 [R241+0x5100], [R10.64], !P3 ;  /* 0x051000000af10fae */ /* 0x0009f0000d901d46 */
[----:B------:R4:W-:Y:S01]  /*15d30*/  @P0 LDGSTS.E.BYPASS.LTC128B.128 [R241+0x5900], [R6.64], !P3 ;  /* 0x0590000006f10fae */ /* 0x0009e2000d901d46 */
[----:B-1----:R-:W-:Y:S02]  /*15d40*/  FFMA.FTZ R9, R26, c[0x0][0x2d0], -R3 ;  /* 0x0000b4001a097a23 */ /* 0x002fe40000010803 */
[----:B------:R-:W-:Y:S01]  /*15d50*/  FMUL.FTZ R26, R0, R142 ;  /* 0x0000008e001a7220 */ /* 0x000fe20000410000 */
[C---:B---3--:R-:W-:Y:S01]  /*15d60*/  @P0 IADD3 R4, P2, R15.reuse, R6, RZ ;  /* 0x000000060f040210 */ /* 0x048fe20007f5e0ff */
        /* <DEDUP_REMOVED lines=650> */
.L_x_129:
[----:B--2-4-:R-:W2:Y:S04]  /*18610*/  LDL.LU R0, [R1+0x18] ;  /* 0x0000180001007983 */ /* 0x014ea80000300800 */
        /* <DEDUP_REMOVED lines=120> */
.L_x_99:
[----:B------:R-:W1:Y:S01]  /*18da0*/  S2R R55, SR_CTAID.Y ;  /* 0x0000000000377919 */ /* 0x000e620000002600 */
[----:B------:R-:W-:Y:S01]  /*18db0*/  ULDC.64 UR4, c[0x0][0x118] ;  /* 0x0000460000047ab9 */ /* 0x000fe20000000a00 */
[----:B-1----:R-:W-:Y:S01]  /*18dc0*/  SHF.R.S32.HI R42, RZ, 0x1f, R55 ;  /* 0x0000001fff2a7819 */ /* 0x002fe20000011437 */
[----:B------:R-:W-:Y:S05]  /*18dd0*/  @P4 BRA `(.L_x_131) ;  /* 0x0000131000004947 */ /* 0x000fea0003800000 */
[----:B------:R-:W2:Y:S01]  /*18de0*/  LDL R43, [R1+0x28] ;  /* 0x00002800012b7983 */ /* 0x000ea20000100800 */
[----:B------:R-:W-:Y:S01]  /*18df0*/  IMAD.MOV.U32 R6, RZ, RZ, -0x10 ;  /* 0xfffffff0ff067424 */ /* 0x000fe200078e00ff */
[----:B------:R-:W-:Y:S02]  /*18e00*/  F2FP.BF16.PACK_AB R5, R125, R124 ;  /* 0x0000007c7d05723e */ /* 0x000fe400000010ff */
[----:B------:R-:W1:Y:S01]  /*18e10*/  S2R R40, SR_TID.X ;  /* 0x0000000000287919 */ /* 0x000e620000002100 */
        /* <DEDUP_REMOVED lines=12> */
[----:B-1----:R-:W-:Y:S02]  /*18ee0*/  SHF.R.S32.HI R41, RZ, 0x1f, R40 ;  /* 0x0000001fff297819 */ /* 0x002fe40000011428 */
[----:B------:R-:W-:-:S02]  /*18ef0*/  F2FP.BF16.PACK_AB R142, R143, R142 ;  /* 0x0000008e8f8e723e */ /* 0x000fc400000010ff */
[CC--:B------:R-:W-:Y:S02]  /*18f00*/  LEA.HI R2, R41.reuse, R40.reuse, RZ, 0x2 ;  /* 0x0000002829027211 */ /* 0x0c0fe400078f10ff */
[----:B------:R-:W-:Y:S02]  /*18f10*/  LEA.HI R35, R41, R40, RZ, 0x5 ;  /* 0x0000002829237211 */ /* 0x000fe400078f28ff */
[--C-:B------:R-:W-:Y:S02]  /*18f20*/  SHF.R.S32.HI R3, RZ, 0x2, R2.reuse ;  /* 0x00000002ff037819 */ /* 0x100fe40000011402 */
[----:B------:R-:W-:Y:S02]  /*18f30*/  SHF.R.S32.HI R0, RZ, 0x1f, R2 ;  /* 0x0000001fff007819 */ /* 0x000fe40000011402 */
[----:B------:R-:W-:Y:S02]  /*18f40*/  SHF.R.S32.HI R34, RZ, 0x5, R35 ;  /* 0x00000005ff227819 */ /* 0x000fe40000011423 */
[----:B------:R-:W-:-:S02]  /*18f50*/  LEA.HI R0, R0, R3, RZ, 0x3 ;  /* 0x0000000300007211 */ /* 0x000fc400078f18ff */
[----:B------:R-:W-:Y:S02]  /*18f60*/  F2FP.BF16.PACK_AB R30, R30, R144 ;  /* 0x000000901e1e723e */ /* 0x000fe400000010ff */
[----:B------:R-:W-:Y:S02]  /*18f70*/  LOP3.LUT R0, R0, 0xfffffff8, RZ, 0xc0, !PT ;  /* 0xfffffff800007812 */ /* 0x000fe400078ec0ff */
[----:B------:R-:W-:Y:S02]  /*18f80*/  F2FP.BF16.PACK_AB R146, R147, R146 ;  /* 0x000000929392723e */ /* 0x000fe400000010ff */
[----:B------:R-:W-:Y:S01]  /*18f90*/  F2FP.BF16.PACK_AB R23, R23, R152 ;  /* 0x000000981717723e */ /* 0x000fe200000010ff */
[----:B------:R-:W-:Y:S01]  /*18fa0*/  IMAD.IADD R3, R3, 0x1, -R0 ;  /* 0x0000000103037824 */ /* 0x000fe200078e0a00 */
[----:B------:R-:W-:Y:S02]  /*18fb0*/  LOP3.LUT R0, R2, 0xfffffffc, RZ, 0xc0, !PT ;  /* 0xfffffffc02007812 */ /* 0x000fe400078ec0ff */
[----:B------:R-:W-:Y:S01]  /*18fc0*/  F2FP.BF16.PACK_AB R22, R22, R154 ;  /* 0x0000009a1616723e */ /* 0x000fe200000010ff */
[----:B------:R-:W-:Y:S01]  /*18fd0*/  IMAD.SHL.U32 R2, R3, 0x40, RZ ;  /* 0x0000004003027824 */ /* 0x000fe200078e00ff */
[----:B------:R-:W-:Y:S01]  /*18fe0*/  F2FP.BF16.PACK_AB R19, R19, R164 ;  /* 0x000000a41313723e */ /* 0x000fe200000010ff */
[----:B------:R-:W-:Y:S01]  /*18ff0*/  IMAD.IADD R26, R40, 0x1, -R0 ;  /* 0x00000001281a7824 */ /* 0x000fe200078e0a00 */
[----:B------:R-:W-:-:S02]  /*19000*/  F2FP.BF16.PACK_AB R14, R14, R166 ;  /* 0x000000a60e0e723e */ /* 0x000fc400000010ff */
[----:B------:R-:W-:Y:S01]  /*19010*/  LOP3.LUT R0, R2, 0x1c0, RZ, 0xc0, !PT ;  /* 0x000001c002007812 */ /* 0x000fe200078ec0ff */
[----:B------:R-:W-:Y:S01]  /*19020*/  IMAD R4, R34, 0x200, R26 ;  /* 0x0000020022047824 */ /* 0x000fe200078e021a */
[----:B------:R-:W-:Y:S02]  /*19030*/  F2FP.BF16.PACK_AB R21, R21, R156 ;  /* 0x0000009c1515723e */ /* 0x000fe400000010ff */
[----:B------:R-:W-:Y:S02]  /*19040*/  LEA.HI R2, R0, R0, RZ, 0x1d ;  /* 0x0000000000027211 */ /* 0x000fe400078fe8ff */
[----:B------:R-:W-:Y:S02]  /*19050*/  LOP3.LUT R0, R3, 0x1, RZ, 0xc0, !PT ;  /* 0x0000000103007812 */ /* 0x000fe400078ec0ff */
[----:B------:R-:W-:Y:S01]  /*19060*/  F2FP.BF16.PACK_AB R159, R159, R158 ;  /* 0x0000009e9f9f723e */ /* 0x000fe200000010ff */
[----:B------:R-:W-:Y:S01]  /*19070*/  IMAD.U32 R2, R4, 0x2, R2 ;  /* 0x0000000204027824 */ /* 0x000fe200078e0002 */
[----:B------:R-:W-:-:S02]  /*19080*/  ISETP.NE.U32.AND P0, PT, R0, 0x1, PT ;  /* 0x000000010000780c */ /* 0x000fc40003f05070 */
[----:B------:R-:W-:Y:S01]  /*19090*/  F2FP.BF16.PACK_AB R18, R18, R160 ;  /* 0x000000a01212723e */ /* 0x000fe200000010ff */
[----:B------:R-:W-:Y:S01]  /*190a0*/  IMAD.SHL.U32 R2, R2, 0x2, RZ ;  /* 0x0000000202027824 */ /* 0x000fe200078e00ff */
[----:B------:R-:W-:Y:S01]  /*190b0*/  BAR.SYNC.DEFER_BLOCKING 0x1, 0x80 ;  /* 0x0042000000007b1d */ /* 0x000fe20000010000 */
[----:B------:R-:W-:Y:S02]  /*190c0*/  SEL R6, R6, 0x10, !P0 ;  /* 0x0000001006067807 */ /* 0x000fe40004000000 */
[----:B------:R-:W-:Y:S02]  /*190d0*/  R2P PR, R3, 0x6 ;  /* 0x0000000603007804 */ /* 0x000fe40000000000 */
[C---:B------:R-:W-:Y:S01]  /*190e0*/  IADD3 R4, R2.reuse, 0x80, RZ ;  /* 0x0000008002047810 */ /* 0x040fe20007ffe0ff */
[C---:B------:R-:W-:Y:S01]  /*190f0*/  IMAD.IADD R3, R2.reuse, 0x1, R6 ;  /* 0x0000000102037824 */ /* 0x040fe200078e0206 */
[----:B------:R-:W-:Y:S02]  /*19100*/  IADD3 R0, R2, 0xc0, RZ ;  /* 0x000000c002007810 */ /* 0x000fe40007ffe0ff */
[----:B------:R-:W-:-:S02]  /*19110*/  F2FP.BF16.PACK_AB R20, R20, R162 ;  /* 0x000000a21414723e */ /* 0x000fc400000010ff */
[----:B------:R-:W-:Y:S02]  /*19120*/  F2FP.BF16.PACK_AB R17, R17, R168 ;  /* 0x000000a81111723e */ /* 0x000fe400000010ff */
[----:B------:R-:W-:Y:S02]  /*19130*/  F2FP.BF16.PACK_AB R16, R16, R170 ;  /* 0x000000aa1010723e */ /* 0x000fe400000010ff */
[----:B------:R-:W-:Y:S02]  /*19140*/  F2FP.BF16.PACK_AB R12, R12, R180 ;  /* 0x000000b40c0c723e */ /* 0x000fe400000010ff */
[----:B------:R-:W-:Y:S02]  /*19150*/  @P2 IADD3 R0, R4, -0x40, RZ ;  /* 0xffffffc004002810 */ /* 0x000fe40007ffe0ff */
[----:B------:R-:W-:Y:S02]  /*19160*/  F2FP.BF16.PACK_AB R11, R183, R182 ;  /* 0x000000b6b70b723e */ /* 0x000fe400000010ff */
[----:B------:R-:W-:-:S02]  /*19170*/  F2FP.BF16.PACK_AB R13, R173, R172 ;  /* 0x000000acad0d723e */ /* 0x000fc400000010ff */
[----:B------:R-:W-:Y:S01]  /*19180*/  F2FP.BF16.PACK_AB R15, R15, R174 ;  /* 0x000000ae0f0f723e */ /* 0x000fe200000010ff */
[----:B------:R1:W-:Y:S01]  /*19190*/  STS [R2+0x80], R5 ;  /* 0x0000800502007388 */ /* 0x0003e20000000800 */
[----:B------:R-:W-:Y:S02]  /*191a0*/  F2FP.BF16.PACK_AB R10, R177, R176 ;  /* 0x000000b0b10a723e */ /* 0x000fe400000010ff */
[----:B------:R-:W-:Y:S01]  /*191b0*/  F2FP.BF16.PACK_AB R9, R179, R178 ;  /* 0x000000b2b309723e */ /* 0x000fe200000010ff */
[----:B------:R-:W-:Y:S01]  /*191c0*/  STS [R2+0x480], R25 ;  /* 0x0004801902007388 */ /* 0x000fe20000000800 */
[----:B------:R-:W-:-:S03]  /*191d0*/  ISETP.NE.U32.AND P0, PT, RZ, c[0x0][0x500], PT ;  /* 0x00014000ff007a0c */ /* 0x000fc60003f05070 */
[----:B------:R3:W-:Y:S04]  /*191e0*/  STS [R3+0x80], R8 ;  /* 0x0000800803007388 */ /* 0x0007e80000000800 */
[----:B------:R-:W-:Y:S04]  /*191f0*/  STS [R3+0x480], R29 ;  /* 0x0004801d03007388 */ /* 0x000fe80000000800 */
[----:B------:R-:W-:Y:S04]  /*19200*/  STS [R2+0x2080], R33 ;  /* 0x0020802102007388 */ /* 0x000fe80000000800 */
[----:B------:R4:W-:Y:S04]  /*19210*/  STS [R2+0x2480], R122 ;  /* 0x0024807a02007388 */ /* 0x0009e80000000800 */
[----:B------:R-:W-:Y:S01]  /*19220*/  STS [R3+0x2080], R32 ;  /* 0x0020802003007388 */ /* 0x000fe20000000800 */
[----:B-1----:R-:W-:-:S03]  /*19230*/  IMAD.MOV.U32 R5, RZ, RZ, 0x20 ;  /* 0x00000020ff057424 */ /* 0x002fc600078e00ff */
[----:B------:R-:W-:Y:S02]  /*19240*/  STS [R3+0x2480], R130 ;  /* 0x0024808203007388 */ /* 0x000fe40000000800 */
[----:B---3--:R-:W-:Y:S02]  /*19250*/  SEL R8, R5, 0xffffffe0, !P1 ;  /* 0xffffffe005087807 */ /* 0x008fe40004800000 */
[----:B------:R-:W-:Y:S02]  /*19260*/  ISETP.NE.AND.EX P1, PT, RZ, c[0x0][0x504], PT, P0 ;  /* 0x00014100ff007a0c */ /* 0x000fe40003f25300 */
[----:B------:R-:W-:Y:S01]  /*19270*/  ISETP.NE.U32.AND P0, PT, RZ, c[0x0][0x508], PT ;  /* 0x00014200ff007a0c */ /* 0x000fe20003f05070 */
[----:B------:R-:W-:Y:S02]  /*19280*/  IMAD.IADD R5, R2, 0x1, R8 ;  /* 0x0000000102057824 */ /* 0x000fe400078e0208 */
[----:B------:R-:W-:Y:S01]  /*19290*/  IMAD.IADD R4, R8, 0x1, R3 ;  /* 0x0000000108047824 */ /* 0x000fe200078e0203 */
[----:B------:R-:W-:-:S02]  /*192a0*/  ISETP.NE.AND.EX P0, PT, RZ, c[0x0][0x50c], PT, P0 ;  /* 0x00014300ff007a0c */ /* 0x000fc40003f05300 */
[----:B------:R-:W-:Y:S01]  /*192b0*/  STS [R5+0x80], R28 ;  /* 0x0000801c05007388 */ /* 0x000fe20000000800 */
[----:B----4-:R-:W-:-:S03]  /*192c0*/  IADD3 R2, R8, 0x400, R0 ;  /* 0x0000040008027810 */ /* 0x010fc60007ffe000 */
[----:B------:R-:W-:Y:S04]  /*192d0*/  STS [R5+0x480], R27 ;  /* 0x0004801b05007388 */ /* 0x000fe80000000800 */
[----:B------:R1:W-:Y:S04]  /*192e0*/  STS [R4+0x80], R7 ;  /* 0x0000800704007388 */ /* 0x0003e80000000800 */
[----:B------:R-:W-:Y:S04]  /*192f0*/  STS [R4+0x480], R24 ;  /* 0x0004801804007388 */ /* 0x000fe80000000800 */
[----:B------:R-:W-:Y:S04]  /*19300*/  STS [R5+0x2080], R31 ;  /* 0x0020801f05007388 */ /* 0x000fe80000000800 */
[----:B------:R-:W-:Y:S04]  /*19310*/  STS [R5+0x2480], R142 ;  /* 0x0024808e05007388 */ /* 0x000fe80000000800 */
[----:B------:R-:W-:Y:S04]  /*19320*/  STS [R4+0x2080], R30 ;  /* 0x0020801e04007388 */ /* 0x000fe80000000800 */
[----:B------:R-:W-:Y:S04]  /*19330*/  STS [R4+0x2480], R146 ;  /* 0x0024809204007388 */ /* 0x000fe80000000800 */
[----:B------:R-:W-:Y:S01]  /*19340*/  STS [R0], R23 ;  /* 0x0000001700007388 */ /* 0x000fe20000000800 */
[----:B-1----:R-:W-:-:S02]  /*19350*/  IMAD.IADD R7, R6, 0x1, R2 ;  /* 0x0000000106077824 */ /* 0x002fc400078e0202 */
[----:B------:R-:W-:Y:S01]  /*19360*/  IMAD.IADD R2, R6, 0x1, R0 ;  /* 0x0000000106027824 */ /* 0x000fe200078e0200 */
[----:B------:R-:W-:Y:S03]  /*19370*/  STS [R0+0x400], R22 ;  /* 0x0004001600007388 */ /* 0x000fe60000000800 */
[C---:B------:R-:W-:Y:S01]  /*19380*/  IMAD.IADD R3, R8.reuse, 0x1, R2 ;  /* 0x0000000108037824 */ /* 0x040fe200078e0202 */
        /* <DEDUP_REMOVED lines=30> */
.L_x_132:
[----:B----4-:R-:W-:Y:S01]  /*19570*/  LOP3.LUT R0, R35, 0xffffffe0, RZ, 0xc0, !PT ;  /* 0xffffffe023007812 */ /* 0x010fe200078ec0ff */
[----:B------:R-:W-:Y:S01]  /*19580*/  IMAD.MOV.U32 R6, RZ, RZ, c[0x0][0x4e8] ;  /* 0x00013a00ff067624 */ /* 0x000fe200078e00ff */
[----:B------:R-:W-:Y:S01]  /*19590*/  SHF.R.S32.HI R5, RZ, 0x1f, R34 ;  /* 0x0000001fff057819 */ /* 0x000fe20000011422 */
[----:B------:R-:W1:Y:S01]  /*195a0*/  S2R R24, SR_CTAID.X ;  /* 0x0000000000187919 */ /* 0x000e620000002500 */
[----:B------:R-:W-:Y:S01]  /*195b0*/  LEA.HI R4, R26, R26, RZ, 0x1 ;  /* 0x0000001a1a047211 */ /* 0x000fe200078f08ff */
[----:B------:R-:W-:Y:S01]  /*195c0*/  IMAD.IADD R0, R40, 0x1, -R0 ;  /* 0x0000000128007824 */ /* 0x000fe200078e0a00 */
[----:B------:R-:W-:Y:S01]  /*195d0*/  LEA.HI R5, R5, R34, RZ, 0x2 ;  /* 0x0000002205057211 */ /* 0x000fe200078f10ff */
[----:B------:R-:W-:Y:S01]  /*195e0*/  IMAD R13, R42, c[0x0][0x3e8], RZ ;  /* 0x0000fa002a0d7a24 */ /* 0x000fe200078e02ff */
[----:B------:R-:W-:-:S02]  /*195f0*/  ISETP.NE.AND P2, PT, R6, 0x1, PT ;  /* 0x000000010600780c */ /* 0x000fc40003f45270 */
[----:B------:R-:W-:Y:S01]  /*19600*/  SHF.R.S32.HI R8, RZ, 0x1f, R0 ;  /* 0x0000001fff087819 */ /* 0x000fe20000011400 */
[----:B------:R-:W-:Y:S01]  /*19610*/  IMAD R13, R55, c[0x0][0x3ec], R13 ;  /* 0x0000fb00370d7a24 */ /* 0x000fe200078e020d */
[----:B------:R-:W-:Y:S01]  /*19620*/  LOP3.LUT R6, R5, 0xffffffc, RZ, 0xc0, !PT ;  /* 0x0ffffffc05067812 */ /* 0x000fe200078ec0ff */
[C---:B------:R-:W-:Y:S01]  /*19630*/  IMAD.SHL.U32 R5, R4.reuse, 0x20, RZ ;  /* 0x0000002004057824 */ /* 0x040fe200078e00ff */
[----:B------:R-:W-:Y:S02]  /*19640*/  LOP3.LUT R7, R4, 0x1ffffffe, RZ, 0xc0, !PT ;  /* 0x1ffffffe04077812 */ /* 0x000fe400078ec0ff */
[----:B------:R-:W-:Y:S01]  /*19650*/  LEA.HI R4, R8, R0, RZ, 0x2 ;  /* 0x0000000008047211 */ /* 0x000fe200078f10ff */
[----:B------:R-:W-:Y:S01]  /*19660*/  IMAD.IADD R6, R34, 0x1, -R6 ;  /* 0x0000000122067824 */ /* 0x000fe200078e0a06 */
[----:B------:R-:W-:Y:S01]  /*19670*/  LOP3.LUT R5, R5, 0xffffffc0, RZ, 0xc0, !PT ;  /* 0xffffffc005057812 */ /* 0x000fe200078ec0ff */
[----:B------:R-:W-:Y:S01]  /*19680*/  IMAD.IADD R7, R26, 0x1, -R7 ;  /* 0x000000011a077824 */ /* 0x000fe200078e0a07 */
[----:B------:R-:W-:-:S02]  /*19690*/  SHF.R.S32.HI R4, RZ, 0x2, R4 ;  /* 0x00000002ff047819 */ /* 0x000fc40000011404 */
[----:B------:R-:W-:Y:S01]  /*196a0*/  LOP3.LUT P0, RZ, R0, 0x3, RZ, 0xc0, !PT ;  /* 0x0000000300ff7812 */ /* 0x000fe2000780c0ff */
[----:B------:R-:W-:Y:S01]  /*196b0*/  IMAD R0, R3, c[0x0][0x3a0], RZ ;  /* 0x0000e80003007a24 */ /* 0x000fe200078e02ff */
[-C--:B------:R-:W-:Y:S01]  /*196c0*/  LEA.HI R8, R41, R40.reuse, RZ, 0x3 ;  /* 0x0000002829087211 */ /* 0x080fe200078f18ff */
[----:B------:R-:W-:Y:S01]  /*196d0*/  IMAD R7, R7, 0x8, R5 ;  /* 0x0000000807077824 */ /* 0x000fe200078e0205 */
[----:B------:R-:W-:Y:S01]  /*196e0*/  SHF.R.S32.HI R12, RZ, 0x1f, R43 ;  /* 0x0000001fff0c7819 */ /* 0x000fe2000001142b */
[----:B------:R-:W-:Y:S01]  /*196f0*/  IMAD R16, R6, 0x10, R4 ;  /* 0x0000001006107824 */ /* 0x000fe200078e0204 */
[----:B------:R-:W-:Y:S01]  /*19700*/  SHF.R.S32.HI R21, RZ, 0x3, R8 ;  /* 0x00000003ff157819 */ /* 0x000fe20000011408 */
[----:B------:R-:W-:Y:S01]  /*19710*/  IMAD.WIDE.U32 R4, R55, c[0x0][0x490], R2 ;  /* 0x0001240037047a25 */ /* 0x000fe200078e0002 */
[----:B------:R-:W-:Y:S02]  /*19720*/  LOP3.LUT R8, R8, 0xfffffff8, RZ, 0xc0, !PT ;  /* 0xfffffff808087812 */ /* 0x000fe400078ec0ff */
[----:B------:R-:W-:Y:S01]  /*19730*/  LEA.HI R23, R41, R40, RZ, 0x6 ;  /* 0x0000002829177211 */ /* 0x000fe200078f30ff */
[----:B------:R-:W-:-:S02]  /*19740*/  IMAD R0, R2, c[0x0][0x3a4], R0 ;  /* 0x0000e90002007a24 */ /* 0x000fc400078e0200 */
[----:B------:R-:W-:Y:S02]  /*19750*/  IMAD R6, R42, c[0x0][0x490], RZ ;  /* 0x000124002a067a24 */ /* 0x000fe400078e02ff */
[----:B------:R-:W-:-:S04]  /*19760*/  IMAD.WIDE.U32 R2, R2, c[0x0][0x3a0], RZ ;  /* 0x0000e80002027a25 */ /* 0x000fc800078e00ff */
[----:B------:R-:W-:Y:S02]  /*19770*/  IMAD.IADD R7, R16, 0x1, R7 ;  /* 0x0000000110077824 */ /* 0x000fe400078e0207 */
[----:B------:R-:W-:Y:S02]  /*19780*/  IMAD R6, R55, c[0x0][0x494], R6 ;  /* 0x0001250037067a24 */ /* 0x000fe400078e0206 */
[----:B------:R-:W-:Y:S02]  /*19790*/  IMAD.IADD R3, R3, 0x1, R0 ;  /* 0x0000000103037824 */ /* 0x000fe400078e0200 */
[----:B------:R-:W-:Y:S02]  /*197a0*/  IMAD.IADD R8, R40, 0x1, -R8 ;  /* 0x0000000128087824 */ /* 0x000fe400078e0a08 */
[----:B------:R-:W-:Y:S02]  /*197b0*/  IMAD.SHL.U32 R0, R21, 0x40, RZ ;  /* 0x0000004015007824 */ /* 0x000fe400078e00ff */
[----:B-1----:R-:W-:-:S02]  /*197c0*/  IMAD R7, R24, 0x80, R7 ;  /* 0x0000008018077824 */ /* 0x002fc400078e0207 */
[----:B------:R-:W-:Y:S01]  /*197d0*/  IMAD.IADD R5, R5, 0x1, R6 ;  /* 0x0000000105057824 */ /* 0x000fe200078e0206 */
[----:B------:R-:W-:Y:S01]  /*197e0*/  LOP3.LUT R0, R0, 0x1c0, RZ, 0xc0, !PT ;  /* 0x000001c000007812 */ /* 0x000fe200078ec0ff */
[----:B------:R-:W-:Y:S02]  /*197f0*/  IMAD.SHL.U32 R6, R8, 0x8, RZ ;  /* 0x0000000808067824 */ /* 0x000fe400078e00ff */
[----:B------:R-:W-:Y:S01]  /*19800*/  @P2 IMAD.HI.U32 R10, R7, c[0x0][0x4ec], RZ ;  /* 0x00013b00070a2a27 */ /* 0x000fe200078e00ff */
[----:B------:R-:W-:Y:S02]  /*19810*/  SHF.R.U32.HI R9, RZ, 0x3, R0 ;  /* 0x00000003ff097819 */ /* 0x000fe40000011600 */
[----:B------:R-:W-:Y:S01]  /*19820*/  LOP3.LUT R11, R0, 0x38, R6, 0xf8, !PT ;  /* 0x00000038000b7812 */ /* 0x000fe200078ef806 */
[----:B------:R-:W-:Y:S01]  /*19830*/  IMAD.MOV.U32 R0, RZ, RZ, R7 ;  /* 0x000000ffff007224 */ /* 0x000fe200078e0007 */
[----:B------:R-:W-:Y:S01]  /*19840*/  @P2 SHF.R.U32.HI R0, RZ, c[0x0][0x4f0], R10 ;  /* 0x00013c00ff002a19 */ /* 0x000fe2000001160a */
[----:B------:R-:W-:Y:S01]  /*19850*/  IMAD R8, R8, 0x10, R21 ;  /* 0x0000001008087824 */ /* 0x000fe200078e0215 */
[----:B------:R-:W-:Y:S01]  /*19860*/  LOP3.LUT R22, R11, R9, RZ, 0x3c, !PT ;  /* 0x000000090b167212 */ /* 0x000fe200078e3cff */
[----:B------:R-:W-:Y:S01]  /*19870*/  IMAD.WIDE.U32 R2, R55, c[0x0][0x3e8], R2 ;  /* 0x0000fa0037027a25 */ /* 0x000fe200078e0002 */
[----:B------:R-:W-:-:S02]  /*19880*/  SEL R10, R12, RZ, !P1 ;  /* 0x000000ff0c0a7207 */ /* 0x000fc40004800000 */
[----:B------:R-:W-:Y:S01]  /*19890*/  SEL R9, R43, RZ, !P1 ;  /* 0x000000ff2b097207 */ /* 0x000fe20004800000 */
[----:B------:R-:W-:Y:S01]  /*198a0*/  IMAD R11, R24, 0x80, R8 ;  /* 0x00000080180b7824 */ /* 0x000fe200078e0208 */
[----:B------:R-:W-:Y:S01]  /*198b0*/  SHF.R.S32.HI R53, RZ, 0x1f, R6 ;  /* 0x0000001fff357819 */ /* 0x000fe20000011406 */
[----:B------:R-:W-:Y:S02]  /*198c0*/  IMAD.MOV R12, RZ, RZ, -R0 ;  /* 0x000000ffff0c7224 */ /* 0x000fe400078e0a00 */
[----:B------:R-:W-:Y:S02]  /*198d0*/  IMAD.IADD R3, R3, 0x1, R13 ;  /* 0x0000000103037824 */ /* 0x000fe400078e020d */
[----:B------:R-:W-:Y:S02]  /*198e0*/  IMAD R13, R10, c[0x0][0x498], RZ ;  /* 0x000126000a0d7a24 */ /* 0x000fe400078e02ff */
[----:B------:R-:W-:-:S04]  /*198f0*/  IMAD.WIDE.U32 R4, R9, c[0x0][0x498], R4 ;  /* 0x0001260009047a25 */ /* 0x000fc800078e0004 */
[----:B------:R-:W-:Y:S01]  /*19900*/  @P2 IMAD.HI.U32 R14, R11, c[0x0][0x4ec], RZ ;  /* 0x00013b000b0e2a27 */ /* 0x000fe200078e00ff */
[----:B------:R-:W-:-:S03]  /*19910*/  IADD3 R4, P1, R0, R4, RZ ;  /* 0x0000000400047210 */ /* 0x000fc60007f3e0ff */
[----:B------:R-:W-:Y:S02]  /*19920*/  IMAD R7, R12, c[0x0][0x4e8], R7 ;  /* 0x00013a000c077a24 */ /* 0x000fe400078e0207 */
[C---:B------:R-:W-:Y:S01]  /*19930*/  IMAD R12, R9.reuse, c[0x0][0x49c], R13 ;  /* 0x00012700090c7a24 */ /* 0x040fe200078e020d */
[----:B------:R-:W-:Y:S01]  /*19940*/  SHF.R.S32.HI R13, RZ, 0x1f, R0 ;  /* 0x0000001fff0d7819 */ /* 0x000fe20000011400 */
[----:B------:R-:W-:Y:S01]  /*19950*/  IMAD.MOV.U32 R8, RZ, RZ, R11 ;  /* 0x000000ffff087224 */ /* 0x000fe200078e000b */
[----:B------:R-:W-:Y:S01]  /*19960*/  @P2 SHF.R.U32.HI R8, RZ, c[0x0][0x4f0], R14 ;  /* 0x00013c00ff082a19 */ /* 0x000fe2000001160e */
[----:B------:R-:W-:Y:S01]  /*19970*/  IMAD R0, R10, c[0x0][0x3f0], RZ ;  /* 0x0000fc000a007a24 */ /* 0x000fe200078e02ff */
[----:B------:R-:W-:Y:S01]  /*19980*/  SHF.R.S32.HI R14, RZ, 0x1f, R7 ;  /* 0x0000001fff0e7819 */ /* 0x000fe20000011407 */
[----:B------:R-:W-:Y:S01]  /*19990*/  IMAD.WIDE.U32 R2, R9, c[0x0][0x3f0], R2 ;  /* 0x0000fc0009027a25 */ /* 0x000fe200078e0002 */
[----:B------:R-:W-:Y:S02]  /*199a0*/  IADD3.X R5, R13, R5, R12, P1, !PT ;  /* 0x000000050d057210 */ /* 0x000fe40000ffe40c */
[----:B------:R-:W-:Y:S01]  /*199b0*/  SHF.R.S32.HI R12, RZ, 0x1f, R8 ;  /* 0x0000001fff0c7819 */ /* 0x000fe20000011408 */
[----:B------:R-:W-:-:S02]  /*199c0*/  IMAD R10, R9, c[0x0][0x3f4], R0 ;  /* 0x0000fd00090a7a24 */ /* 0x000fc400078e0200 */
[----:B------:R-:W-:Y:S02]  /*199d0*/  IMAD R0, R14, c[0x0][0x488], RZ ;  /* 0x000122000e007a24 */ /* 0x000fe400078e02ff */
[----:B------:R-:W-:-:S04]  /*199e0*/  IMAD.WIDE.U32 R4, R7, c[0x0][0x488], R4 ;  /* 0x0001220007047a25 */ /* 0x000fc800078e0004 */
[----:B------:R-:W-:Y:S01]  /*199f0*/  IMAD R9, R7, c[0x0][0x48c], R0 ;  /* 0x0001230007097a24 */ /* 0x000fe200078e0200 */
[----:B------:R-:W-:Y:S01]  /*19a00*/  LEA R7, P1, R4, c[0x0][0x450], 0x2 ;  /* 0x0001140004077a11 */ /* 0x000fe200078210ff */
[----:B------:R-:W-:Y:S02]  /*19a10*/  IMAD.MOV R18, RZ, RZ, -R8 ;  /* 0x000000ffff127224 */ /* 0x000fe400078e0a08 */
[----:B------:R-:W-:Y:S02]  /*19a20*/  IMAD.IADD R3, R3, 0x1, R10 ;  /* 0x0000000103037824 */ /* 0x000fe400078e020a */
[----:B------:R-:W-:Y:S01]  /*19a30*/  IMAD R0, R12, c[0x0][0x3e0], RZ ;  /* 0x0000f8000c007a24 */ /* 0x000fe200078e02ff */
[----:B------:R-:W-:Y:S01]  /*19a40*/  SHFL.IDX PT, R14, R7, 0x1, 0x1c1f ;  /* 0x003c1f00070e7f89 */ /* 0x000fe200000e0000 */
[----:B------:R-:W-:Y:S02]  /*19a50*/  IMAD.IADD R10, R5, 0x1, R9 ;  /* 0x00000001050a7824 */ /* 0x000fe400078e0209 */
[----:B------:R-:W-:Y:S01]  /*19a60*/  IMAD R18, R18, c[0x0][0x4e8], R11 ;  /* 0x00013a0012127a24 */ /* 0x000fe200078e020b */
[----:B------:R-:W-:Y:S01]  /*19a70*/  SHFL.IDX PT, R12, R7, 0x2, 0x1c1f ;  /* 0x005c1f00070c7f89 */ /* 0x000fe200000e0000 */
[----:B------:R-:W-:Y:S01]  /*19a80*/  IMAD R5, R8, c[0x0][0x3e4], R0 ;  /* 0x0000f90008057a24 */ /* 0x000fe200078e0200 */
[----:B------:R-:W-:Y:S01]  /*19a90*/  LEA.HI.X R0, R4, c[0x0][0x454], R10, 0x2, P1 ;  /* 0x0001150004007a11 */ /* 0x000fe200008f140a */
[----:B------:R-:W-:Y:S01]  /*19aa0*/  IMAD.WIDE.U32 R8, R8, c[0x0][0x3e0], R2 ;  /* 0x0000f80008087a25 */ /* 0x000fe200078e0002 */
[----:B------:R-:W-:-:S03]  /*19ab0*/  SHF.R.S32.HI R10, RZ, 0x1f, R18 ;  /* 0x0000001fff0a7819 */ /* 0x000fc60000011412 */
[----:B------:R-:W-:Y:S01]  /*19ac0*/  IMAD R3, R24, 0x80, R16 ;  /* 0x0000008018037824 */ /* 0x000fe200078e0210 */
[----:B------:R-:W-:Y:S01]  /*19ad0*/  SHFL.IDX PT, R17, R0, RZ, 0x1c1f ;  /* 0x001c1fff00117589 */ /* 0x000fe200000e0000 */
[----:B-----5:R-:W-:Y:S02]  /*19ae0*/  IMAD R2, R15, c[0x0][0x4e8], RZ ;  /* 0x00013a000f027a24 */ /* 0x020fe400078e02ff */
[----:B------:R-:W-:Y:S01]  /*19af0*/  IMAD.MOV.U32 R4, RZ, RZ, R8 ;  /* 0x000000ffff047224 */ /* 0x000fe200078e0008 */
[----:B------:R-:W1:Y:S01]  /*19b00*/  SHFL.IDX PT, R16, R7, RZ, 0x1c1f ;  /* 0x001c1fff07107589 */ /* 0x000e6200000e0000 */
[----:B------:R-:W-:Y:S01]  /*19b10*/  IMAD R8, R10, c[0x0][0x3d8], RZ ;  /* 0x0000f6000a087a24 */ /* 0x000fe200078e02ff */
[----:B------:R-:W-:Y:S01]  /*19b20*/  IADD3 R20, R3, 0x8, RZ ;  /* 0x0000000803147810 */ /* 0x000fe20007ffe0ff */
[----:B------:R-:W-:Y:S01]  /*19b30*/  IMAD.IADD R5, R9, 0x1, R5 ;  /* 0x0000000109057824 */ /* 0x000fe200078e0205 */
[----:B------:R-:W2:Y:S01]  /*19b40*/  SHFL.IDX PT, R15, R0, 0x1, 0x1c1f ;  /* 0x003c1f00000f7f89 */ /* 0x000ea200000e0000 */
[C---:B------:R-:W-:Y:S01]  /*19b50*/  IMAD R19, R18.reuse, c[0x0][0x3dc], R8 ;  /* 0x0000f70012137a24 */ /* 0x040fe200078e0208 */
[-C--:B------:R-:W-:Y:S01]  /*19b60*/  ISETP.GE.OR P4, PT, R3, R2.reuse, P0 ;  /* 0x000000020300720c */ /* 0x080fe20000786670 */
[----:B------:R-:W-:Y:S01]  /*19b70*/  IMAD.WIDE.U32 R8, R18, c[0x0][0x3d8], R4 ;  /* 0x0000f60012087a25 */ /* 0x000fe200078e0004 */
[----:B------:R-:W3:Y:S01]  /*19b80*/  SHFL.IDX PT, R13, R0, 0x2, 0x1c1f ;  /* 0x005c1f00000d7f89 */ /* 0x000ee200000e0000 */
[----:B------:R-:W-:-:S02]  /*19b90*/  ISETP.GE.OR P3, PT, R20, R2, P0 ;  /* 0x000000021400720c */ /* 0x000fc40000766670 */
[----:B------:R-:W-:Y:S01]  /*19ba0*/  IMAD.SHL.U32 R5, R23, 0x8, RZ ;  /* 0x0000000817057824 */ /* 0x000fe200078e00ff */
[----:B------:R4:W-:Y:S01]  /*19bb0*/  SHFL.IDX PT, R10, R7, 0x3, 0x1c1f ;  /* 0x007c1f00070a7f89 */ /* 0x0009e200000e0000 */
[----:B------:R-:W-:-:S03]  /*19bc0*/  LEA R4, P1, R8, c[0x0][0x380], 0x1 ;  /* 0x0000e00008047a11 */ /* 0x000fc600078208ff */
[----:B------:R3:W3:Y:S01]  /*19bd0*/  SHFL.IDX PT, R11, R0, 0x3, 0x1c1f ;  /* 0x007c1f00000b7f89 */ /* 0x0006e200000e0000 */
[----:B------:R-:W-:-:S03]  /*19be0*/  LOP3.LUT R5, R22, 0x7ffffe00, R5, 0xf8, !PT ;  /* 0x7ffffe0016057812 */ /* 0x000fc600078ef805 */
[----:B------:R-:W-:Y:S02]  /*19bf0*/  SHFL.IDX PT, R48, R4, 0x4, 0x181f ;  /* 0x00981f0004307f89 */ /* 0x000fe400000e0000 */
[----:B------:R-:W-:Y:S02]  /*19c00*/  IMAD.SHL.U32 R5, R5, 0x2, RZ ;  /* 0x0000000205057824 */ /* 0x000fe400078e00ff */
[----:B-1----:R-:W-:Y:S04]  /*19c10*/  @!P4 ST.E [R16.64], R36 ;  /* 0x000000241000c985 */ /* 0x002fe8000c101904 */
[----:B--2---:R-:W-:Y:S04]  /*19c20*/  @!P3 ST.E [R14.64], R37 ;  /* 0x000000250e00b985 */ /* 0x004fe8000c101904 */
[----:B------:R-:W-:Y:S01]  /*19c30*/  SHFL.IDX PT, R14, R4, 0x2, 0x181f ;  /* 0x00581f00040e7f89 */ /* 0x000fe200000e0000 */
[----:B----4-:R-:W-:-:S03]  /*19c40*/  IADD3 R7, R3, 0x48, RZ ;  /* 0x0000004803077810 */ /* 0x010fc60007ffe0ff */
[----:B------:R-:W-:Y:S01]  /*19c50*/  SHFL.IDX PT, R15, R4, 0x3, 0x181f ;  /* 0x00781f00040f7f89 */ /* 0x000fe200000e0000 */
[----:B---3--:R-:W-:Y:S01]  /*19c60*/  IADD3 R0, R3, 0x40, RZ ;  /* 0x0000004003007810 */ /* 0x008fe20007ffe0ff */
[----:B------:R-:W-:Y:S02]  /*19c70*/  IMAD.IADD R3, R9, 0x1, R19 ;  /* 0x0000000109037824 */ /* 0x000fe400078e0213 */
[----:B------:R-:W-:Y:S01]  /*19c80*/  SHFL.IDX PT, R49, R4, 0x6, 0x181f ;  /* 0x00d81f0004317f89 */ /* 0x000fe200000e0000 */
[-C--:B------:R-:W-:Y:S01]  /*19c90*/  ISETP.GE.OR P2, PT, R0, R2.reuse, P0 ;  /* 0x000000020000720c */ /* 0x080fe20000746670 */
[----:B------:R-:W-:Y:S01]  /*19ca0*/  IMAD R0, R24, 0x80, R21 ;  /* 0x0000008018007824 */ /* 0x000fe200078e0215 */
[----:B------:R-:W-:Y:S02]  /*19cb0*/  ISETP.GE.OR P0, PT, R7, R2, P0 ;  /* 0x000000020700720c */ /* 0x000fe40000706670 */
[----:B------:R-:W-:Y:S02]  /*19cc0*/  LEA.HI.X R3, R8, c[0x0][0x384], R3, 0x1, P1 ;  /* 0x0000e10008037a11 */ /* 0x000fe400008f0c03 */
[----:B------:R-:W1:Y:S01]  /*19cd0*/  SHFL.IDX PT, R8, R4, 0x1, 0x181f ;  /* 0x00381f0004087f89 */ /* 0x000e6200000e0000 */
[----:B------:R-:W-:-:S02]  /*19ce0*/  IADD3 R7, R0, 0x10, RZ ;  /* 0x0000001000077810 */ /* 0x000fc40007ffe0ff */
[C---:B------:R-:W-:Y:S01]  /*19cf0*/  IADD3 R32, R0.reuse, 0x40, RZ ;  /* 0x0000004000207810 */ /* 0x040fe20007ffe0ff */
[----:B------:R-:W-:Y:S01]  /*19d00*/  SHFL.IDX PT, R9, R3, RZ, 0x181f ;  /* 0x00181fff03097589 */ /* 0x000fe200000e0000 */
[----:B------:R-:W-:-:S03]  /*19d10*/  IADD3 R54, R0, 0x60, RZ ;  /* 0x0000006000367810 */ /* 0x000fc60007ffe0ff */
[----:B------:R-:W-:Y:S04]  /*19d20*/  @!P2 ST.E [R12.64], R38 ;  /* 0x000000260c00a985 */ /* 0x000fe8000c101904 */
[----:B------:R1:W-:Y:S01]  /*19d30*/  @!P0 ST.E [R10.64], R39 ;  /* 0x000000270a008985 */ /* 0x0003e2000c101904 */
[----:B------:R-:W-:-:S03]  /*19d40*/  ISETP.GE.AND P0, PT, R6, c[0x0][0x3c8], PT ;  /* 0x0000f20006007a0c */ /* 0x000fc60003f06270 */
[----:B------:R-:W2:Y:S01]  /*19d50*/  SHFL.IDX PT, R12, R4, RZ, 0x181f ;  /* 0x00181fff040c7589 */ /* 0x000ea200000e0000 */
[-C--:B------:R-:W-:Y:S02]  /*19d60*/  ISETP.GE.OR P4, PT, R7, R2.reuse, P0 ;  /* 0x000000020700720c */ /* 0x080fe40000786670 */
[C---:B------:R-:W-:Y:S01]  /*19d70*/  ISETP.GE.OR P1, PT, R0.reuse, R2, P0 ;  /* 0x000000020000720c */ /* 0x040fe20000726670 */
[----:B------:R-:W-:Y:S01]  /*19d80*/  LDS.128 R24, [R5+0x80] ;  /* 0x0000800005187984 */ /* 0x000fe20000000c00 */
[----:B------:R-:W-:-:S03]  /*19d90*/  IADD3 R7, R0, 0x20, RZ ;  /* 0x0000002000077810 */ /* 0x000fc60007ffe0ff */
[----:B------:R-:W3:Y:S01]  /*19da0*/  SHFL.IDX PT, R11, R3, 0x1, 0x181f ;  /* 0x00381f00030b7f89 */ /* 0x000ee200000e0000 */
[-C--:B------:R-:W-:Y:S02]  /*19db0*/  ISETP.GE.OR P3, PT, R7, R2.reuse, P0 ;  /* 0x000000020700720c */ /* 0x080fe40000766670 */
[----:B------:R-:W-:Y:S01]  /*19dc0*/  IADD3 R7, R0, 0x30, RZ ;  /* 0x0000003000077810 */ /* 0x000fe20007ffe0ff */
[----:B------:R-:W4:Y:S03]  /*19dd0*/  SHFL.IDX PT, R44, R3, 0x2, 0x181f ;  /* 0x00581f00032c7f89 */ /* 0x000f2600000e0000 */
[----:B------:R-:W-:Y:S01]  /*19de0*/  ISETP.GE.OR P2, PT, R7, R2, P0 ;  /* 0x000000020700720c */ /* 0x000fe20000746670 */
[----:B------:R-:W-:Y:S04]  /*19df0*/  LDS.128 R20, [R5+0x880] ;  /* 0x0008800005147984 */ /* 0x000fe80000000c00 */
[----:B------:R-:W-:Y:S01]  /*19e00*/  LDS.128 R16, [R5+0x1080] ;  /* 0x0010800005107984 */ /* 0x000fe20000000c00 */
[----:B-1----:R-:W-:-:S03]  /*19e10*/  @!P4 LEA R10, P6, R6, R8, 0x1 ;  /* 0x00000008060ac211 */ /* 0x002fc600078c08ff */
[----:B------:R-:W1:Y:S01]  /*19e20*/  SHFL.IDX PT, R45, R3, 0x3, 0x181f ;  /* 0x00781f00032d7f89 */ /* 0x000e6200000e0000 */
[----:B--2---:R-:W-:-:S03]  /*19e30*/  @!P1 LEA R12, P5, R6, R12, 0x1 ;  /* 0x0000000c060c9211 */ /* 0x004fc600078a08ff */
[----:B------:R-:W2:Y:S01]  /*19e40*/  LDS.128 R28, [R5+0x1880] ;  /* 0x00188000051c7984 */ /* 0x000ea20000000c00 */
[----:B------:R-:W-:-:S03]  /*19e50*/  @!P1 LEA.HI.X R13, R6, R9, R53, 0x1, P5 ;  /* 0x00000009060d9211 */ /* 0x000fc600028f0c35 */
[----:B------:R-:W-:Y:S02]  /*19e60*/  LDS.128 R36, [R5+0x2880] ;  /* 0x0028800005247984 */ /* 0x000fe40000000c00 */
[----:B------:R-:W-:Y:S02]  /*19e70*/  P2R R7, PR, RZ, 0x40 ;  /* 0x00000040ff077803 */ /* 0x000fe40000000000 */
[----:B------:R-:W-:Y:S01]  /*19e80*/  LDS.128 R40, [R5+0x3080] ;  /* 0x0030800005287984 */ /* 0x000fe20000000c00 */
[----:B------:R-:W-:Y:S02]  /*19e90*/  ISETP.GE.OR P6, PT, R32, R2, P0 ;  /* 0x000000022000720c */ /* 0x000fe400007c6670 */
[----:B------:R-:W-:Y:S01]  /*19ea0*/  ISETP.NE.AND P5, PT, R7, RZ, PT ;  /* 0x000000ff0700720c */ /* 0x000fe20003fa5270 */
[----:B------:R-:W-:Y:S03]  /*19eb0*/  LDS.128 R32, [R5+0x2080] ;  /* 0x0020800005207984 */ /* 0x000fe60000000c00 */
[C---:B---3--:R-:W-:Y:S01]  /*19ec0*/  @!P4 LEA.HI.X R11, R6.reuse, R11, R53, 0x1, P5 ;  /* 0x0000000b060bc211 */ /* 0x048fe200028f0c35 */
[----:B------:R-:W3:Y:S01]  /*19ed0*/  SHFL.IDX PT, R7, R4, 0x5, 0x181f ;  /* 0x00b81f0004077f89 */ /* 0x000ee200000e0000 */
[----:B------:R-:W-:-:S03]  /*19ee0*/  @!P3 LEA R8, P5, R6, R14, 0x1 ;  /* 0x0000000e0608b211 */ /* 0x000fc600078a08ff */
[----:B------:R-:W2:Y:S01]  /*19ef0*/  SHFL.IDX PT, R52, R3, 0x4, 0x181f ;  /* 0x00981f0003347f89 */ /* 0x000ea200000e0000 */
[C-C-:B----4-:R-:W-:Y:S02]  /*19f00*/  @!P3 LEA.HI.X R9, R6.reuse, R44, R53.reuse, 0x1, P5 ;  /* 0x0000002c0609b211 */ /* 0x150fe400028f0c35 */
[----:B------:R-:W-:Y:S01]  /*19f10*/  @!P2 LEA R14, P5, R6, R15, 0x1 ;  /* 0x0000000f060ea211 */ /* 0x000fe200078a08ff */
[----:B------:R-:W4:Y:S01]  /*19f20*/  SHFL.IDX PT, R51, R3, 0x5, 0x181f ;  /* 0x00b81f0003337f89 */ /* 0x000f2200000e0000 */
[----:B------:R-:W-:Y:S02]  /*19f30*/  IADD3 R44, R0, 0x50, RZ ;  /* 0x00000050002c7810 */ /* 0x000fe40007ffe0ff */
[----:B-1----:R-:W-:Y:S01]  /*19f40*/  @!P2 LEA.HI.X R15, R6, R45, R53, 0x1, P5 ;  /* 0x0000002d060fa211 */ /* 0x002fe200028f0c35 */
[----:B------:R-:W1:Y:S01]  /*19f50*/  SHFL.IDX PT, R50, R3, 0x6, 0x181f ;  /* 0x00d81f0003327f89 */ /* 0x000e6200000e0000 */
[-C--:B------:R-:W-:Y:S02]  /*19f60*/  ISETP.GE.OR P5, PT, R44, R2.reuse, P0 ;  /* 0x000000022c00720c */ /* 0x080fe400007a6670 */
[----:B------:R-:W-:Y:S01]  /*19f70*/  IADD3 R0, R0, 0x70, RZ ;  /* 0x0000007000007810 */ /* 0x000fe20007ffe0ff */
[----:B------:R-:W1:Y:S04]  /*19f80*/  LDS.128 R44, [R5+0x3880] ;  /* 0x00388000052c7984 */ /* 0x000e680000000c00 */
[----:B------:R3:W-:Y:S01]  /*19f90*/  @!P1 ST.E.128 [R12.64], R24 ;  /* 0x000000180c009985 */ /* 0x0007e2000c101d04 */
[----:B------:R-:W-:-:S02]  /*19fa0*/  ISETP.GE.OR P1, PT, R54, R2, P0 ;  /* 0x000000023600720c */ /* 0x000fc40000726670 */
[----:B------:R-:W-:Y:S01]  /*19fb0*/  ISETP.GE.OR P0, PT, R0, R2, P0 ;  /* 0x000000020000720c */ /* 0x000fe20000706670 */
[----:B------:R1:W-:Y:S04]  /*19fc0*/  @!P4 ST.E.128 [R10.64], R20 ;  /* 0x000000140a00c985 */ /* 0x0003e8000c101d04 */
[----:B------:R4:W-:Y:S04]  /*19fd0*/  @!P3 ST.E.128 [R8.64], R16 ;  /* 0x000000100800b985 */ /* 0x0009e8000c101d04 */
[----:B--2---:R2:W-:Y:S04]  /*19fe0*/  @!P2 ST.E.128 [R14.64], R28 ;  /* 0x0000001c0e00a985 */ /* 0x0045e8000c101d04 */
[----:B------:R-:W2:Y:S04]  /*19ff0*/  SHFL.IDX PT, R4, R4, 0x7, 0x181f ;  /* 0x00f81f0004047f89 */ /* 0x000ea800000e0000 */
[----:B------:R-:W2:Y:S01]  /*1a000*/  SHFL.IDX PT, R3, R3, 0x7, 0x181f ;  /* 0x00f81f0003037f89 */ /* 0x000ea200000e0000 */
[----:B---3--:R-:W-:-:S02]  /*1a010*/  @!P6 LEA R12, P4, R6, R48, 0x1 ;  /* 0x00000030060ce211 */ /* 0x008fc400078808ff */
[C---:B-1----:R-:W-:Y:S02]  /*1a020*/  @!P5 LEA R10, P3, R6.reuse, R7, 0x1 ;  /* 0x00000007060ad211 */ /* 0x042fe400078608ff */
[C-C-:B------:R-:W-:Y:S02]  /*1a030*/  @!P6 LEA.HI.X R13, R6.reuse, R52, R53.reuse, 0x1, P4 ;  /* 0x00000034060de211 */ /* 0x140fe400020f0c35 */
[C---:B----4-:R-:W-:Y:S02]  /*1a040*/  @!P1 LEA R8, P2, R6.reuse, R49, 0x1 ;  /* 0x0000003106089211 */ /* 0x050fe400078408ff */
        /* <DEDUP_REMOVED lines=10> */
.L_x_131:
        /* <DEDUP_REMOVED lines=19> */
.L_x_133:
        /* <DEDUP_REMOVED lines=12> */
[----:B------:R-:W-:Y:S01]  /*1a2e0*/  MOV R0, c[0x0][0x4e8] ;  /* 0x00013a0000007a02 */ /* 0x000fe20000000f00 */
[----:B------:R-:W-:Y:S01]  /*1a2f0*/  IMAD R6, R42, c[0x0][0x490], RZ ;  /* 0x000124002a067a24 */ /* 0x000fe200078e02ff */
[----:B------:R-:W-:Y:S01]  /*1a300*/  MOV R2, R4 ;  /* 0x0000000400027202 */ /* 0x000fe20000000f00 */
[----:B------:R-:W-:Y:S01]  /*1a310*/  IMAD.MOV.U32 R3, RZ, RZ, R5 ;  /* 0x000000ffff037224 */ /* 0x000fe200078e0005 */
[----:B------:R-:W-:Y:S01]  /*1a320*/  ISETP.NE.AND P0, PT, R0, 0x1, PT ;  /* 0x000000010000780c */ /* 0x000fe20003f05270 */
[C---:B------:R-:W-:Y:S01]  /*1a330*/  IMAD R6, R55.reuse, c[0x0][0x494], R6 ;  /* 0x0001250037067a24 */ /* 0x040fe200078e0206 */
[----:B------:R-:W-:Y:S01]  /*1a340*/  MOV R0, R8 ;  /* 0x0000000800007202 */ /* 0x000fe20000000f00 */
[----:B------:R-:W-:-:S05]  /*1a350*/  IMAD.WIDE.U32 R2, R55, c[0x0][0x490], R2 ;  /* 0x0001240037027a25 */ /* 0x000fca00078e0002 */
[----:B------:R-:W-:-:S05]  /*1a360*/  IADD3 R3, R6, R3, RZ ;  /* 0x0000000306037210 */ /* 0x000fca0007ffe0ff */
[----:B------:R-:W-:-:S04]  /*1a370*/  @P0 IMAD.HI.U32 R7, R8, c[0x0][0x4ec], RZ ;  /* 0x00013b0008070a27 */ /* 0x000fc800078e00ff */
[----:B------:R-:W-:Y:S01]  /*1a380*/  IMAD.WIDE.U32 R2, R9, c[0x0][0x498], R2 ;  /* 0x0001260009027a25 */ /* 0x000fe200078e0002 */
[----:B------:R-:W-:-:S03]  /*1a390*/  @P0 SHF.R.U32.HI R0, RZ, c[0x0][0x4f0], R7 ;  /* 0x00013c00ff000a19 */ /* 0x000fc60000011607 */
[----:B------:R-:W-:Y:S01]  /*1a3a0*/  IMAD R7, R11, c[0x0][0x498], RZ ;  /* 0x000126000b077a24 */ /* 0x000fe200078e02ff */
[----:B------:R-:W-:Y:S01]  /*1a3b0*/  IADD3 R2, P0, R0, R2, RZ ;  /* 0x0000000200027210 */ /* 0x000fe20007f1e0ff */
[----:B------:R-:W-:Y:S02]  /*1a3c0*/  IMAD.MOV R6, RZ, RZ, -R0 ;  /* 0x000000ffff067224 */ /* 0x000fe400078e0a00 */
[----:B------:R-:W-:Y:S02]  /*1a3d0*/  IMAD R7, R9, c[0x0][0x49c], R7 ;  /* 0x0001270009077a24 */ /* 0x000fe400078e0207 */
[----:B------:R-:W-:Y:S01]  /*1a3e0*/  IMAD R6, R6, c[0x0][0x4e8], R8 ;  /* 0x00013a0006067a24 */ /* 0x000fe200078e0208 */
[----:B------:R-:W-:-:S04]  /*1a3f0*/  SHF.R.S32.HI R8, RZ, 0x1f, R0 ;  /* 0x0000001fff087819 */ /* 0x000fc80000011400 */
[----:B------:R-:W-:Y:S02]  /*1a400*/  SHF.R.S32.HI R0, RZ, 0x1f, R6 ;  /* 0x0000001fff007819 */ /* 0x000fe40000011406 */
[----:B------:R-:W-:-:S03]  /*1a410*/  IADD3.X R3, R8, R3, R7, P0, !PT ;  /* 0x0000000308037210 */ /* 0x000fc600007fe407 */
[----:B------:R-:W-:Y:S02]  /*1a420*/  IMAD R0, R0, c[0x0][0x488], RZ ;  /* 0x0001220000007a24 */ /* 0x000fe400078e02ff */
[----:B------:R-:W-:-:S04]  /*1a430*/  IMAD.WIDE.U32 R2, R6, c[0x0][0x488], R2 ;  /* 0x0001220006027a25 */ /* 0x000fc800078e0002 */
[----:B------:R-:W-:Y:S01]  /*1a440*/  IMAD R0, R6, c[0x0][0x48c], R0 ;  /* 0x0001230006007a24 */ /* 0x000fe200078e0200 */
[----:B------:R-:W-:-:S04]  /*1a450*/  LEA R6, P0, R2, c[0x0][0x450], 0x2 ;  /* 0x0001140002067a11 */ /* 0x000fc800078010ff */
[----:B------:R-:W-:-:S04]  /*1a460*/  IADD3 R0, R3, R0, RZ ;  /* 0x0000000003007210 */ /* 0x000fc80007ffe0ff */
[----:B------:R-:W-:Y:S02]  /*1a470*/  LEA.HI.X R7, R2, c[0x0][0x454], R0, 0x2, P0 ;  /* 0x0001150002077a11 */ /* 0x000fe400000f1400 */
[----:B------:R-:W-:-:S05]  /*1a480*/  MOV R0, 0xff800000 ;  /* 0xff80000000007802 */ /* 0x000fca0000000f00 */
[----:B------:R1:W-:Y:S02]  /*1a490*/  STG.E [R6.64], R0 ;  /* 0x0000000006007986 */ /* 0x0003e4000c101904 */
.L_x_135:
[----:B------:R-:W-:Y:S05]  /*1a4a0*/  BSYNC B0 ;  /* 0x0000000000007941 */ /* 0x000fea0003800000 */
.L_x_134:
[----:B------:R-:W2:Y:S01]  /*1a4b0*/  S2R R12, SR_CTAID.X ;  /* 0x00000000000c7919 */ /* 0x000ea20000002500 */
[----:B-1----:R-:W-:Y:S01]  /*1a4c0*/  IMAD R0, R5, c[0x0][0x3a0], RZ ;  /* 0x0000e80005007a24 */ /* 0x002fe200078e02ff */
[----:B------:R-:W-:Y:S01]  /*1a4d0*/  SHF.R.S32.HI R5, RZ, 0x1f, R10 ;  /* 0x0000001fff057819 */ /* 0x000fe2000001140a */
[----:B------:R-:W-:-:S03]  /*1a4e0*/  IMAD.WIDE.U32 R2, R4, c[0x0][0x3a0], RZ ;  /* 0x0000e80004027a25 */ /* 0x000fc600078e00ff */
[----:B------:R-:W-:Y:S01]  /*1a4f0*/  LEA.HI R5, R5, R10, RZ, 0x3 ;  /* 0x0000000a05057211 */ /* 0x000fe200078f18ff */
[----:B------:R-:W-:Y:S02]  /*1a500*/  IMAD R0, R4, c[0x0][0x3a4], R0 ;  /* 0x0000e90004007a24 */ /* 0x000fe400078e0200 */
[----:B------:R-:W-:Y:S01]  /*1a510*/  IMAD.MOV.U32 R6, RZ, RZ, c[0x0][0x4e8] ;  /* 0x00013a00ff067624 */ /* 0x000fe200078e00ff */
[----:B------:R-:W-:Y:S01]  /*1a520*/  LOP3.LUT R4, R5, 0xfffffff8, RZ, 0xc0, !PT ;  /* 0xfffffff805047812 */ /* 0x000fe200078ec0ff */
[----:B------:R-:W-:Y:S02]  /*1a530*/  IMAD.IADD R3, R3, 0x1, R0 ;  /* 0x0000000103037824 */ /* 0x000fe400078e0200 */
[----:B------:R-:W-:Y:S01]  /*1a540*/  IMAD R0, R42, c[0x0][0x3e8], RZ ;  /* 0x0000fa002a007a24 */ /* 0x000fe200078e02ff */
[----:B------:R-:W-:Y:S01]  /*1a550*/  ISETP.NE.AND P0, PT, R6, 0x1, PT ;  /* 0x000000010600780c */ /* 0x000fe20003f05270 */
[----:B------:R-:W-:Y:S01]  /*1a560*/  IMAD.IADD R8, R10, 0x1, -R4 ;  /* 0x000000010a087824 */ /* 0x000fe200078e0a04 */
[----:B------:R-:W-:Y:S01]  /*1a570*/  SHF.R.S32.HI R10, RZ, 0x3, R5 ;  /* 0x00000003ff0a7819 */ /* 0x000fe20000011405 */
[----:B------:R-:W-:-:S02]  /*1a580*/  IMAD R0, R55, c[0x0][0x3ec], R0 ;  /* 0x0000fb0037007a24 */ /* 0x000fc400078e0200 */
[----:B------:R-:W-:-:S04]  /*1a590*/  IMAD.WIDE.U32 R2, R55, c[0x0][0x3e8], R2 ;  /* 0x0000fa0037027a25 */ /* 0x000fc800078e0002 */
[----:B------:R-:W-:Y:S02]  /*1a5a0*/  IMAD R4, R8, 0x10, R10 ;  /* 0x0000001008047824 */ /* 0x000fe400078e020a */
[----:B------:R-:W-:Y:S02]  /*1a5b0*/  IMAD.IADD R3, R0, 0x1, R3 ;  /* 0x0000000100037824 */ /* 0x000fe400078e0203 */
[----:B--2---:R-:W-:Y:S02]  /*1a5c0*/  IMAD R4, R12, 0x80, R4 ;  /* 0x000000800c047824 */ /* 0x004fe400078e0204 */
[----:B------:R-:W-:Y:S02]  /*1a5d0*/  IMAD R6, R11, c[0x0][0x3f0], RZ ;  /* 0x0000fc000b067a24 */ /* 0x000fe400078e02ff */
[----:B------:R-:W-:-:S04]  /*1a5e0*/  @P0 IMAD.HI.U32 R5, R4, c[0x0][0x4ec], RZ ;  /* 0x00013b0004050a27 */ /* 0x000fc800078e00ff */
[----:B------:R-:W-:Y:S01]  /*1a5f0*/  IMAD.MOV.U32 R0, RZ, RZ, R4 ;  /* 0x000000ffff007224 */ /* 0x000fe200078e0004 */
[----:B------:R-:W-:Y:S01]  /*1a600*/  @P0 SHF.R.U32.HI R0, RZ, c[0x0][0x4f0], R5 ;  /* 0x00013c00ff000a19 */ /* 0x000fe20000011605 */
[C---:B------:R-:W-:Y:S02]  /*1a610*/  IMAD R7, R9.reuse, c[0x0][0x3f4], R6 ;  /* 0x0000fd0009077a24 */ /* 0x040fe400078e0206 */
[----:B------:R-:W-:Y:S01]  /*1a620*/  IMAD.WIDE.U32 R2, R9, c[0x0][0x3f0], R2 ;  /* 0x0000fc0009027a25 */ /* 0x000fe200078e0002 */
[----:B------:R-:W-:-:S03]  /*1a630*/  SHF.R.S32.HI R6, RZ, 0x1f, R0 ;  /* 0x0000001fff067819 */ /* 0x000fc60000011400 */
[----:B------:R-:W-:Y:S02]  /*1a640*/  IMAD.MOV R5, RZ, RZ, -R0 ;  /* 0x000000ffff057224 */ /* 0x000fe400078e0a00 */
[----:B------:R-:W-:Y:S02]  /*1a650*/  IMAD.IADD R3, R3, 0x1, R7 ;  /* 0x0000000103037824 */ /* 0x000fe400078e0207 */
[----:B------:R-:W-:Y:S02]  /*1a660*/  IMAD R5, R5, c[0x0][0x4e8], R4 ;  /* 0x00013a0005057a24 */ /* 0x000fe400078e0204 */
[----:B------:R-:W-:Y:S02]  /*1a670*/  IMAD R6, R6, c[0x0][0x3e0], RZ ;  /* 0x0000f80006067a24 */ /* 0x000fe400078e02ff */
[----:B------:R-:W-:Y:S01]  /*1a680*/  IMAD.WIDE.U32 R2, R0, c[0x0][0x3e0], R2 ;  /* 0x0000f80000027a25 */ /* 0x000fe200078e0002 */
[----:B------:R-:W-:-:S03]  /*1a690*/  SHF.R.S32.HI R4, RZ, 0x1f, R5 ;  /* 0x0000001fff047819 */ /* 0x000fc60000011405 */
[----:B------:R-:W-:Y:S02]  /*1a6a0*/  IMAD R0, R0, c[0x0][0x3e4], R6 ;  /* 0x0000f90000007a24 */ /* 0x000fe400078e0206 */
[----:B-----5:R-:W-:Y:S02]  /*1a6b0*/  IMAD R19, R19, c[0x0][0x4e8], RZ ;  /* 0x00013a0013137a24 */ /* 0x020fe400078e02ff */
        /* <DEDUP_REMOVED lines=14> */
[----:B------:R-:W-:-:S02]  /*1a7a0*/  IADD3 R8, R2, 0x10, RZ ;  /* 0x0000001002087810 */ /* 0x000fc40007ffe0ff */
[-C--:B------:R-:W-:Y:S01]  /*1a7b0*/  ISETP.GE.OR P1, PT, R2, R19.reuse, P0 ;  /* 0x000000130200720c */ /* 0x080fe20000726670 */
[----:B------:R-:W3:Y:S01]  /*1a7c0*/  SHFL.IDX PT, R9, R3, 0x1, 0x181f ;  /* 0x00381f0003097f89 */ /* 0x000ee200000e0000 */
[-C--:B------:R-:W-:Y:S02]  /*1a7d0*/  ISETP.GE.OR P5, PT, R8, R19.reuse, P0 ;  /* 0x000000130800720c */ /* 0x080fe400007a6670 */
[C---:B------:R-:W-:Y:S01]  /*1a7e0*/  IADD3 R14, R2.reuse, 0x20, RZ ;  /* 0x00000020020e7810 */ /* 0x040fe20007ffe0ff */
[----:B------:R-:W4:Y:S01]  /*1a7f0*/  SHFL.IDX PT, R8, R4, 0x2, 0x181f ;  /* 0x00581f0004087f89 */ /* 0x000f2200000e0000 */
[----:B------:R-:W-:Y:S02]  /*1a800*/  IADD3 R10, R2, 0x40, RZ ;  /* 0x00000040020a7810 */ /* 0x000fe40007ffe0ff */
[----:B------:R-:W-:Y:S01]  /*1a810*/  ISETP.GE.OR P4, PT, R14, R19, P0 ;  /* 0x000000130e00720c */ /* 0x000fe20000786670 */
[----:B------:R-:W3:Y:S01]  /*1a820*/  SHFL.IDX PT, R12, R3, 0x2, 0x181f ;  /* 0x00581f00030c7f89 */ /* 0x000ee200000e0000 */
[----:B------:R-:W-:-:S02]  /*1a830*/  IADD3 R13, R2, 0x30, RZ ;  /* 0x00000030020d7810 */ /* 0x000fc40007ffe0ff */
[-C--:B------:R-:W-:Y:S01]  /*1a840*/  ISETP.GE.OR P6, PT, R10, R19.reuse, P0 ;  /* 0x000000130a00720c */ /* 0x080fe200007c6670 */
[----:B------:R-:W3:Y:S01]  /*1a850*/  SHFL.IDX PT, R11, R4, 0x3, 0x181f ;  /* 0x00781f00040b7f89 */ /* 0x000ee200000e0000 */
[C---:B-1----:R-:W-:Y:S02]  /*1a860*/  @!P1 LEA R6, P2, R0.reuse, R6, 0x1 ;  /* 0x0000000600069211 */ /* 0x042fe400078408ff */
[----:B------:R-:W-:Y:S01]  /*1a870*/  ISETP.GE.OR P3, PT, R13, R19, P0 ;  /* 0x000000130d00720c */ /* 0x000fe20000766670 */
[----:B------:R-:W1:Y:S01]  /*1a880*/  SHFL.IDX PT, R14, R3, 0x3, 0x181f ;  /* 0x00781f00030e7f89 */ /* 0x000e6200000e0000 */
[----:B--2---:R-:W-:-:S03]  /*1a890*/  @!P1 LEA.HI.X R7, R0, R7, R20, 0x1, P2 ;  /* 0x0000000700079211 */ /* 0x004fc600010f0c14 */
[----:B------:R-:W2:Y:S04]  /*1a8a0*/  SHFL.IDX PT, R10, R4, 0x4, 0x181f ;  /* 0x00981f00040a7f89 */ /* 0x000ea800000e0000 */
[----:B------:R1:W-:Y:S04]  /*1a8b0*/  @!P1 ST.E.128 [R6.64], RZ ;  /* 0x000000ff06009985 */ /* 0x0003e8000c101d04 */
[----:B------:R-:W-:Y:S04]  /*1a8c0*/  SHFL.IDX PT, R13, R4, 0x5, 0x181f ;  /* 0x00b81f00040d7f89 */ /* 0x000fe800000e0000 */
[----:B------:R-:W-:Y:S04]  /*1a8d0*/  SHFL.IDX PT, R15, R4, 0x6, 0x181f ;  /* 0x00d81f00040f7f89 */ /* 0x000fe800000e0000 */
[----:B------:R-:W2:Y:S04]  /*1a8e0*/  SHFL.IDX PT, R18, R3, 0x4, 0x181f ;  /* 0x00981f0003127f89 */ /* 0x000ea800000e0000 */
[----:B------:R-:W2:Y:S04]  /*1a8f0*/  SHFL.IDX PT, R17, R3, 0x5, 0x181f ;  /* 0x00b81f0003117f89 */ /* 0x000ea800000e0000 */
[----:B------:R-:W2:Y:S04]  /*1a900*/  SHFL.IDX PT, R16, R3, 0x6, 0x181f ;  /* 0x00d81f0003107f89 */ /* 0x000ea800000e0000 */
[----:B------:R-:W2:Y:S01]  /*1a910*/  SHFL.IDX PT, R4, R4, 0x7, 0x181f ;  /* 0x00f81f0004047f89 */ /* 0x000ea200000e0000 */
[----:B-1----:R-:W-:-:S02]  /*1a920*/  IADD3 R7, R2, 0x50, RZ ;  /* 0x0000005002077810 */ /* 0x002fc40007ffe0ff */
[C---:B------:R-:W-:Y:S01]  /*1a930*/  @!P5 LEA R6, P1, R0.reuse, R5, 0x1 ;  /* 0x000000050006d211 */ /* 0x040fe200078208ff */
[----:B------:R-:W1:Y:S01]  /*1a940*/  SHFL.IDX PT, R3, R3, 0x7, 0x181f ;  /* 0x00f81f0003037f89 */ /* 0x000e6200000e0000 */
[----:B------:R-:W-:Y:S02]  /*1a950*/  ISETP.GE.OR P2, PT, R7, R19, P0 ;  /* 0x000000130700720c */ /* 0x000fe40000746670 */
[C---:B---3--:R-:W-:Y:S02]  /*1a960*/  @!P5 LEA.HI.X R7, R0.reuse, R9, R20, 0x1, P1 ;  /* 0x000000090007d211 */ /* 0x048fe400008f0c14 */
[----:B----4-:R-:W-:Y:S02]  /*1a970*/  @!P4 LEA R8, P1, R0, R8, 0x1 ;  /* 0x000000080008c211 */ /* 0x010fe400078208ff */
[C---:B------:R-:W-:Y:S01]  /*1a980*/  IADD3 R9, R2.reuse, 0x60, RZ ;  /* 0x0000006002097810 */ /* 0x040fe20007ffe0ff */
[----:B------:R3:W-:Y:S01]  /*1a990*/  @!P5 ST.E.128 [R6.64], RZ ;  /* 0x000000ff0600d985 */ /* 0x0007e2000c101d04 */
[----:B------:R-:W-:-:S09]  /*1a9a0*/  IADD3 R2, R2, 0x70, RZ ;  /* 0x0000007002027810 */ /* 0x000fd20007ffe0ff */
[----:B------:R-:W-:Y:S02]  /*1a9b0*/  P2R R5, PR, RZ, 0x2 ;  /* 0x00000002ff057803 */ /* 0x000fe40000000000 */
[-C--:B------:R-:W-:Y:S02]  /*1a9c0*/  ISETP.GE.OR P1, PT, R9, R19.reuse, P0 ;  /* 0x000000130900720c */ /* 0x080fe40000726670 */
[----:B------:R-:W-:Y:S02]  /*1a9d0*/  ISETP.NE.AND P5, PT, R5, RZ, PT ;  /* 0x000000ff0500720c */ /* 0x000fe40003fa5270 */
[----:B------:R-:W-:Y:S02]  /*1a9e0*/  ISETP.GE.OR P0, PT, R2, R19, P0 ;  /* 0x000000130200720c */ /* 0x000fe40000706670 */
[----:B------:R-:W-:-:S05]  /*1a9f0*/  @!P4 LEA.HI.X R9, R0, R12, R20, 0x1, P5 ;  /* 0x0000000c0009c211 */ /* 0x000fca00028f0c14 */
[----:B------:R4:W-:Y:S01]  /*1aa00*/  @!P4 ST.E.128 [R8.64], RZ ;  /* 0x000000ff0800c985 */ /* 0x0009e2000c101d04 */
[----:B---3--:R-:W-:-:S04]  /*1aa10*/  @!P3 LEA R6, P5, R0, R11, 0x1 ;  /* 0x0000000b0006b211 */ /* 0x008fc800078a08ff */
[C---:B------:R-:W-:Y:S02]  /*1aa20*/  @!P3 LEA.HI.X R7, R0.reuse, R14, R20, 0x1, P5 ;  /* 0x0000000e0007b211 */ /* 0x040fe400028f0c14 */
[----:B--2---:R-:W-:-:S03]  /*1aa30*/  @!P6 LEA R10, P5, R0, R10, 0x1 ;  /* 0x0000000a000ae211 */ /* 0x004fc600078a08ff */
[----:B------:R2:W-:Y:S01]  /*1aa40*/  @!P3 ST.E.128 [R6.64], RZ ;  /* 0x000000ff0600b985 */ /* 0x0005e2000c101d04 */
[----:B------:R-:W-:-:S05]  /*1aa50*/  @!P6 LEA.HI.X R11, R0, R18, R20, 0x1, P5 ;  /* 0x00000012000be211 */ /* 0x000fca00028f0c14 */
[----:B------:R3:W-:Y:S01]  /*1aa60*/  @!P6 ST.E.128 [R10.64], RZ ;  /* 0x000000ff0a00e985 */ /* 0x0007e2000c101d04 */
[----:B----4-:R-:W-:-:S04]  /*1aa70*/  @!P2 LEA R8, P4, R0, R13, 0x1 ;  /* 0x0000000d0008a211 */ /* 0x010fc800078808ff */
[----:B------:R-:W-:-:S05]  /*1aa80*/  @!P2 LEA.HI.X R9, R0, R17, R20, 0x1, P4 ;  /* 0x000000110009a211 */ /* 0x000fca00020f0c14 */
[----:B------:R3:W-:Y:S01]  /*1aa90*/  @!P2 ST.E.128 [R8.64], RZ ;  /* 0x000000ff0800a985 */ /* 0x0007e2000c101d04 */
[----:B--2---:R-:W-:-:S04]  /*1aaa0*/  @!P1 LEA R6, P3, R0, R15, 0x1 ;  /* 0x0000000f00069211 */ /* 0x004fc800078608ff */
[----:B------:R-:W-:-:S05]  /*1aab0*/  @!P1 LEA.HI.X R7, R0, R16, R20, 0x1, P3 ;  /* 0x0000001000079211 */ /* 0x000fca00018f0c14 */
[----:B------:R3:W-:Y:S01]  /*1aac0*/  @!P1 ST.E.128 [R6.64], RZ ;  /* 0x000000ff06009985 */ /* 0x0007e2000c101d04 */
[----:B------:R-:W-:Y:S05]  /*1aad0*/  @P0 EXIT ;  /* 0x000000000000094d */ /* 0x000fea0003800000 */
[----:B-1----:R-:W-:-:S04]  /*1aae0*/  LEA R2, P0, R0, R4, 0x1 ;  /* 0x0000000400027211 */ /* 0x002fc800078008ff */
[----:B------:R-:W-:-:S05]  /*1aaf0*/  LEA.HI.X R3, R0, R3, R20, 0x1, P0 ;  /* 0x0000000300037211 */ /* 0x000fca00000f0c14 */
[----:B------:R-:W-:Y:S01]  /*1ab00*/  ST.E.128 [R2.64], RZ ;  /* 0x000000ff02007985 */ /* 0x000fe2000c101d04 */
[----:B------:R-:W-:Y:S05]  /*1ab10*/  EXIT ;  /* 0x000000000000794d */ /* 0x000fea0003800000 */
.L_x_136:
        /* <DEDUP_REMOVED lines=14> */
.L_x_1472:


//--------------------- .text._ZN7cutlass13device_kernelIN5flash19enable_sm80_to_sm89INS1_16FlashAttnFwdSm80INS1_25CollectiveMainloopFwdSm80ILi4ELi1ELb0EN4cute5tupleIJNS5_1CILi128EEENS7_ILi96EEENS7_ILi64EEEEEELi64ENS_10bfloat16_tEfNS_4arch4Sm80ELb0ELb1ELb1ELb0ELb0ELb0ELb1ELb0EEENS1_21CollectiveEpilogueFwdINS6_IJS8_SA_S9_EEENS6_IJNS7_ILi1EEESI_SI_EEESC_SE_Li128ELb0ELb1ELb0ELb0EEENS1_19SingleTileSchedulerILb0ELb0ELb1ELi128EEEEEEEEEvNT_6ParamsE --------------------------
	.section	.text._ZN7cutlass13device_kernelIN5flash19enable_sm80_to_sm89INS1_16FlashAttnFwdSm80INS1_25CollectiveMainloopFwdSm80ILi4ELi1ELb0EN4cute5tupleIJNS5_1CILi128EEENS7_ILi96EEENS7_ILi64EEEEEELi64ENS_10bfloat16_tEfNS_4arch4Sm80ELb0ELb1ELb1ELb0ELb0ELb0ELb1ELb0EEENS1_21CollectiveEpilogueFwdINS6_IJS8_SA_S9_EEENS6_IJNS7_ILi1EEESI_SI_EEESC_SE_Li128ELb0ELb1ELb0ELb0EEENS1_19SingleTileSchedulerILb0ELb0ELb1ELi128EEEEEEEEEvNT_6ParamsE,"ax",@progbits
	.sectioninfo	@"SHI_REGISTERS=255"
	.align	128
.text._ZN7cutlass13device_kernelIN5flash19enable_sm80_to_sm89INS1_16FlashAttnFwdSm80INS1_25CollectiveMainloopFwdSm80ILi4ELi1ELb0EN4cute5tupleIJNS5_1CILi128EEENS7_ILi96EEENS7_ILi64EEEEEELi64ENS_10bfloat16_tEfNS_4arch4Sm80ELb0ELb1ELb1ELb0ELb0ELb0ELb1ELb0EEENS1_21CollectiveEpilogueFwdINS6_IJS8_SA_S9_EEENS6_IJNS7_ILi1EEESI_SI_EEESC_SE_Li128ELb0ELb1ELb0ELb0EEENS1_19SingleTileSchedulerILb0ELb0ELb1ELi128EEEEEEEEEvNT_6ParamsE:
        .type           _ZN7cutlass13device_kernelIN5flash19enable_sm80_to_sm89INS1_16FlashAttnFwdSm80INS1_25CollectiveMainloopFwdSm80ILi4ELi1ELb0EN4cute5tupleIJNS5_1CILi128EEENS7_ILi96EEENS7_ILi64EEEEEELi64ENS_10bfloat16_tEfNS_4arch4Sm80ELb0ELb1ELb1ELb0ELb0ELb0ELb1ELb0EEENS1_21CollectiveEpilogueFwdINS6_IJS8_SA_S9_EEENS6_IJNS7_ILi1EEESI_SI_EEESC_SE_Li128ELb0ELb1ELb0ELb0EEENS1_19SingleTileSchedulerILb0ELb0ELb1ELi128EEEEEEEEEvNT_6ParamsE,@function
        .size           _ZN7cutlass13device_kernelIN5flash19enable_sm80_to_sm89INS1_16FlashAttnFwdSm80INS1_25CollectiveMainloopFwdSm80ILi4ELi1ELb0EN4cute5tupleIJNS5_1CILi128EEENS7_ILi96EEENS7_ILi64EEEEEELi64ENS_10bfloat16_tEfNS_4arch4Sm80ELb0ELb1ELb1ELb0ELb0ELb0ELb1ELb0EEENS1_21CollectiveEpilogueFwdINS6_IJS8_SA_S9_EEENS6_IJNS7_ILi1EEESI_SI_EEESC_SE_Li128ELb0ELb1ELb0ELb0EEENS1_19SingleTileSchedulerILb0ELb0ELb1ELi128EEEEEEEEEvNT_6ParamsE,(.L_x_1473 - _ZN7cutlass13device_kernelIN5flash19enable_sm80_to_sm89INS1_16FlashAttnFwdSm80INS1_25CollectiveMainloopFwdSm80ILi4ELi1ELb0EN4cute5tupleIJNS5_1CILi128EEENS7_ILi96EEENS7_ILi64EEEEEELi64ENS_10bfloat16_tEfNS_4arch4Sm80ELb0ELb1ELb1ELb0ELb0ELb0ELb1ELb0EEENS1_21CollectiveEpilogueFwdINS6_IJS8_SA_S9_EEENS6_IJNS7_ILi1EEESI_SI_EEESC_SE_Li128ELb0ELb1ELb0ELb0EEENS1_19SingleTileSchedulerILb0ELb0ELb1ELi128EEEEEEEEEvNT_6ParamsE)
        .other          _ZN7cutlass13device_kernelIN5flash19enable_sm80_to_sm89INS1_16FlashAttnFwdSm80INS1_25CollectiveMainloopFwdSm80ILi4ELi1ELb0EN4cute5tupleIJNS5_1CILi128EEENS7_ILi96EEENS7_ILi64EEEEEELi64ENS_10bfloat16_tEfNS_4arch4Sm80ELb0ELb1ELb1ELb0ELb0ELb0ELb1ELb0EEENS1_21CollectiveEpilogueFwdINS6_IJS8_SA_S9_EEENS6_IJNS7_ILi1EEESI_SI_EEESC_SE_Li128ELb0ELb1ELb0ELb0EEENS1_19SingleTileSchedulerILb0ELb0ELb1ELi128EEEEEEEEEvNT_6ParamsE,@"STO_CUDA_ENTRY STV_DEFAULT"
_ZN7cutlass13device_kernelIN5flash19enable_sm80_to_sm89INS1_16FlashAttnFwdSm80INS1_25CollectiveMainloopFwdSm80ILi4ELi1ELb0EN4cute5tupleIJNS5_1CILi128EEENS7_ILi96EEENS7_ILi64EEEEEELi64ENS_10bfloat16_tEfNS_4arch4Sm80ELb0ELb1ELb1ELb0ELb0ELb0ELb1ELb0EEENS1_21CollectiveEpilogueFwdINS6_IJS8_SA_S9_EEENS6_IJNS7_ILi1EEESI_SI_EEESC_SE_Li128ELb0ELb1ELb0ELb0EEENS1_19SingleTileSchedulerILb0ELb0ELb1ELi128EEEEEEEEEvNT_6ParamsE:
[----:B------:R-:W-:-:S03]  /*0000*/  MOV R1, c[0x0][0x28] ;  /* 0x00000a0000017a02 */ /* 0x000fc60000000f00 */
[----:B------:R-:W1:Y:S01]  /*0010*/  S2R R28, SR_CTAID.Z ;  /* 0x00000000001c7919 */ /* 0x000e620000002700 */
[----:B------:R-:W-:Y:S02]  /*0020*/  IADD3 R1, R1, -0x68, RZ ;  /* 0xffffff9801017810 */ /* 0x000fe40007ffe0ff */
[----:B-1----:R-:W-:-:S13]  /*0030*/  ISETP.GE.AND P0, PT, R28, RZ, PT ;  /* 0x000000ff1c00720c */ /* 0x002fda0003f06270 */
[----:B------:R-:W-:Y:S05]  /*0040*/  @!P0 EXIT ;  /* 0x000000000000894d */ /* 0x000fea0003800000 */
[----:B------:R-:W1:Y:S01]  /*0050*/  S2UR UR7, SR_CTAID.X ;  /* 0x00000000000779c3 */ /* 0x000e620000002500 */
[----:B------:R-:W-:Y:S01]  /*0060*/  ULDC UR9, c[0x0][0x2c4] ;  /* 0x0000b10000097ab9 */ /* 0x000fe20000000800 */
[----:B------:R-:W2:Y:S01]  /*0070*/  S2R R202, SR_TID.X ;  /* 0x0000000000ca7919 */ /* 0x000ea20000002100 */
[----:B------:R-:W-:Y:S02]  /*0080*/  UISETP.NE.AND UP2, UPT, UR9, 0x1, UPT ;  /* 0x000000010900788c */ /* 0x000fe4000bf45270 */
[----:B------:R-:W-:Y:S02]  /*0090*/  ULDC.64 UR4, c[0x0][0x2c8] ;  /* 0x0000b20000047ab9 */ /* 0x000fe40000000a00 */
[----:B------:R-:W-:Y:S02]  /*00a0*/  UMOV UR8, 0x1 ;  /* 0x0000000100087882 */ /* 0x000fe40000000000 */
[----:B------:R-:W-:Y:S02]  /*00b0*/  ULDC UR6, c[0x0][0x168] ;  /* 0x00005a0000067ab9 */ /* 0x000fe40000000800 */
[----:B------:R-:W-:-:S02]  /*00c0*/  UIADD3 UR6, UR8, -UR6, URZ ;  /* 0x8000000608067290 */ /* 0x000fc4000fffe03f */
[----:B-1----:R-:W-:-:S04]  /*00d0*/  USHF.L.U32 UR7, UR7, 0x7, URZ ;  /* 0x0000000707077899 */ /* 0x002fc8000800063f */
[----:B------:R-:W-:Y:S02]  /*00e0*/  @UP2 UIADD3 UR12, UR7, 0x7f, URZ ;  /* 0x0000007f070c2890 */ /* 0x000fe4000fffe03f */
[----:B------:R-:W-:Y:S02]  /*00f0*/  UIADD3 UR10, UR7, 0x7f, URZ ;  /* 0x0000007f070a7890 */ /* 0x000fe4000fffe03f */
[----:B------:R-:W-:-:S04]  /*0100*/  UIMAD.WIDE.U32 UR12, UR12, UR4, URZ ;  /* 0x000000040c0c72a5 */ /* 0x000fc8000f8e003f */
[----:B------:R-:W-:-:S03]  /*0110*/  @UP2 USHF.R.U32.HI UR10, URZ, UR5, UR13 ;  /* 0x000000053f0a2299 */ /* 0x000fc6000801160d */
[----:B------:R-:W-:Y:S02]  /*0120*/  ULDC.64 UR4, c[0x0][0x328] ;  /* 0x0000ca0000047ab9 */ /* 0x000fe40000000a00 */
[----:B------:R-:W-:-:S03]  /*0130*/  UISETP.LE.AND UP1, UPT, UR8, UR5, UPT ;  /* 0x000000050800728c */ /* 0x000fc6000bf23270 */
[----:B------:R-:W-:Y:S02]  /*0140*/  ULDC UR5, c[0x0][0x1d0] ;  /* 0x0000740000057ab9 */ /* 0x000fe40000000800 */
[----:B------:R-:W-:Y:S01]  /*0150*/  UIADD3 UR5, UR10, UR5, UR6 ;  /* 0x000000050a057290 */ /* 0x000fe2000fffe006 */
[----:B------:R-:W-:-:S03]  /*0160*/  PLOP3.LUT P0, PT, PT, PT, UP1, 0x40, 0x0 ;  /* 0x000000000000781c */ /* 0x000fc60003f0e818 */
[----:B------:R-:W-:-:S06]  /*0170*/  UIADD3 UR4, UR5, UR4, URZ ;  /* 0x0000000405047290 */ /* 0x000fcc000fffe03f */
[----:B------:R-:W-:-:S04]  /*0180*/  MOV R0, UR4 ;  /* 0x0000000400007c02 */ /* 0x000fc80008000f00 */
[----:B------:R-:W-:Y:S05]  /*0190*/  @P0 BRA `(.L_x_137) ;  /* 0x0000013000000947 */ /* 0x000fea0003800000 */
[----:B--2---:R-:W-:Y:S01]  /*01a0*/  ISETP.LT.AND P0, PT, RZ, UR5, PT ;  /* 0x00000005ff007c0c */ /* 0x004fe2000bf01270 */
[----:B------:R-:W-:-:S12]  /*01b0*/  UIADD3 UR6, UR5, -0x1, URZ ;  /* 0xffffffff05067890 */ /* 0x000fd8000fffe03f */
[----:B------:R-:W-:Y:S05]  /*01c0*/  @P0 BRA `(.L_x_138) ;  /* 0x0000008000000947 */ /* 0x000fea0003800000 */
[----:B------:R-:W-:Y:S02]  /*01d0*/  ULDC UR4, c[0x0][0x32c] ;  /* 0x0000cb0000047ab9 */ /* 0x000fe40000000800 */
[----:B------:R-:W-:Y:S02]  /*01e0*/  UISETP.NE.AND UP0, UPT, UR8, UR4, UPT ;  /* 0x000000040800728c */ /* 0x000fe4000bf05270 */
[----:B------:R-:W-:-:S03]  /*01f0*/  UIADD3 UR6, -UR5, URZ, URZ ;  /* 0x0000003f05067290 */ /* 0x000fc6000fffe13f */
[----:B------:R-:W-:Y:S02]  /*0200*/  ULDC.64 UR4, c[0x0][0x330] ;  /* 0x0000cc0000047ab9 */ /* 0x000fe40000000a00 */
[----:B------:R-:W-:-:S04]  /*0210*/  UIMAD.WIDE.U32 UR10, UR6, UR4, URZ ;  /* 0x00000004060a72a5 */ /* 0x000fc8000f8e003f */
[----:B------:R-:W-:-:S04]  /*0220*/  @UP0 USHF.R.U32.HI UR6, URZ, UR5, UR11 ;  /* 0x000000053f060299 */ /* 0x000fc8000801160b */
[----:B------:R-:W-:Y:S01]  /*0230*/  ULOP3.LUT UR6, URZ, UR6, URZ, 0x33, !UPT ;  /* 0x000000063f067292 */ /* 0x000fe2000f8e333f */
[----:B------:R-:W-:Y:S05]  /*0240*/  BRA `(.L_x_139) ;  /* 0x0000005000007947 */ /* 0x000fea0003800000 */
.L_x_138:
[----:B------:R-:W-:Y:S02]  /*0250*/  ULDC UR4, c[0x0][0x32c] ;  /* 0x0000cb0000047ab9 */ /* 0x000fe40000000800 */
[----:B------:R-:W-:-:S03]  /*0260*/  UISETP.NE.AND UP0, UPT, UR8, UR4, UPT ;  /* 0x000000040800728c */ /* 0x000fc6000bf05270 */
[----:B------:R-:W-:Y:S02]  /*0270*/  ULDC.64 UR4, c[0x0][0x330] ;  /* 0x0000cc0000047ab9 */ /* 0x000fe40000000a00 */
[----:B------:R-:W-:-:S06]  /*0280*/  UIMAD.WIDE.U32 UR10, UR6, UR4, URZ ;  /* 0x00000004060a72a5 */ /* 0x000fcc000f8e003f */
[----:B------:R-:W-:Y:S02]  /*0290*/  @UP0 USHF.R.U32.HI UR6, URZ, UR5, UR11 ;  /* 0x000000053f060299 */ /* 0x000fe4000801160b */
.L_x_139:
[----:B------:R-:W-:Y:S02]  /*02a0*/  ULDC UR4, c[0x0][0x32c] ;  /* 0x0000cb0000047ab9 */ /* 0x000fe40000000800 */
[----:B------:R-:W-:-:S06]  /*02b0*/  UIMAD UR4, UR6, UR4, UR4 ;  /* 0x00000004060472a4 */ /* 0x000fcc000f8e0204 */
[----:B------:R-:W-:-:S03]  /*02c0*/  IMNMX R0, R0, UR4, PT ;  /* 0x0000000400007c17 */ /* 0x000fc6000b800200 */
.L_x_137:
[----:B--2---:R-:W-:Y:S01]  /*02d0*/  UMOV UR8, 0x5f ;  /* 0x0000005f00087882 */ /* 0x004fe20000000000 */
[----:B------:R-:W-:Y:S01]  /*02e0*/  IADD3 R0, R0, 0x5f, RZ ;  /* 0x0000005f00007810 */ /* 0x000fe20007ffe0ff */
[----:B------:R-:W-:Y:S01]  /*02f0*/  ULDC UR6, c[0x0][0x1d0] ;  /* 0x0000740000067ab9 */ /* 0x000fe20000000800 */
[----:B------:R-:W-:Y:S01]  /*0300*/  PLOP3.LUT P0, PT, PT, PT, UP1, 0x40, 0x0 ;  /* 0x000000000000781c */ /* 0x000fe20003f0e818 */
[----:B------:R-:W-:Y:S02]  /*0310*/  UIADD3 UR8, UR8, UR6, URZ ;  /* 0x0000000608087290 */ /* 0x000fe4000fffe03f */
[----:B------:R-:W-:Y:S01]  /*0320*/  ULDC.64 UR4, c[0x0][0x2c8] ;  /* 0x0000b20000047ab9 */ /* 0x000fe20000000a00 */
[----:B------:R-:W-:Y:S01]  /*0330*/  IMAD.HI R0, R0, 0x2aaaaaab, RZ ;  /* 0x2aaaaaab00007827 */ /* 0x000fe200078e02ff */
[----:B------:R-:W-:Y:S02]  /*0340*/  UIMAD.WIDE UR10, UR8, 0x2aaaaaab, URZ ;  /* 0x2aaaaaab080a78a5 */ /* 0x000fe4000f8e023f */
[----:B------:R-:W-:-:S02]  /*0350*/  UIMAD.WIDE.U32 UR12, UR7, UR4, URZ ;  /* 0x00000004070c72a5 */ /* 0x000fc4000f8e003f */
[----:B------:R-:W-:Y:S01]  /*0360*/  ULDC UR8, c[0x0][0x168] ;  /* 0x00005a0000087ab9 */ /* 0x000fe20000000800 */
[----:B------:R-:W-:Y:S01]  /*0370*/  SHF.R.U32.HI R2, RZ, 0x1f, R0 ;  /* 0x0000001fff027819 */ /* 0x000fe20000011600 */
[----:B------:R-:W-:Y:S02]  /*0380*/  UIADD3 UR6, UR6, -UR8, URZ ;  /* 0x8000000806067290 */ /* 0x000fe4000fffe03f */
[----:B------:R-:W-:Y:S01]  /*0390*/  USHF.R.U32.HI UR8, URZ, 0x1f, UR11 ;  /* 0x0000001f3f087899 */ /* 0x000fe2000801160b */
[----:B------:R-:W-:Y:S01]  /*03a0*/  LEA.HI.SX32 R0, R0, R2, 0x1c ;  /* 0x0000000200007211 */ /* 0x000fe200078fe2ff */
[----:B------:R-:W-:Y:S02]  /*03b0*/  UMOV UR4, UR7 ;  /* 0x0000000700047c82 */ /* 0x000fe40008000000 */
[----:B------:R-:W-:Y:S02]  /*03c0*/  @UP2 USHF.R.U32.HI UR4, URZ, UR5, UR13 ;  /* 0x000000053f042299 */ /* 0x000fe4000801160d */
[----:B------:R-:W-:-:S02]  /*03d0*/  ULEA.HI.SX32 UR11, UR11, UR8, 0x1c ;  /* 0x000000080b0b7291 */ /* 0x000fc4000f8fe23f */
[----:B------:R-:W-:Y:S02]  /*03e0*/  UIADD3 UR4, UR6, UR4, URZ ;  /* 0x0000000406047290 */ /* 0x000fe4000fffe03f */
[----:B------:R-:W-:Y:S02]  /*03f0*/  ULDC UR5, c[0x0][0x324] ;  /* 0x0000c90000057ab9 */ /* 0x000fe40000000800 */
[----:B------:R-:W-:Y:S01]  /*0400*/  UIADD3 UR8, UR4, -UR5, URZ ;  /* 0x8000000504087290 */ /* 0x000fe2000fffe03f */
[----:B------:R-:W-:Y:S01]  /*0410*/  IMNMX R242, R0, UR11, PT ;  /* 0x0000000b00f27c17 */ /* 0x000fe2000b800200 */
[----:B------:R-:W-:Y:S05]  /*0420*/  @P0 BRA `(.L_x_140) ;  /* 0x0000015000000947 */ /* 0x000fea0003800000 */
[----:B------:R-:W-:Y:S02]  /*0430*/  UMOV UR10, UR4 ;  /* 0x00000004000a7c82 */ /* 0x000fe40008000000 */
[----:B------:R-:W-:-:S06]  /*0440*/  UISETP.GT.AND UP0, UPT, UR10, -0x1, UPT ;  /* 0xffffffff0a00788c */ /* 0x000fcc000bf04270 */
[----:B------:R-:W-:-:S13]  /*0450*/  PLOP3.LUT P0, PT, PT, PT, UP0, 0x80, 0x0 ;  /* 0x000000000000781c */ /* 0x000fda0003f0f008 */
[----:B------:R-:W-:Y:S05]  /*0460*/  @P0 BRA `(.L_x_141) ;  /* 0x0000008000000947 */ /* 0x000fea0003800000 */
[----:B------:R-:W-:Y:S02]  /*0470*/  ULDC UR4, c[0x0][0x32c] ;  /* 0x0000cb0000047ab9 */ /* 0x000fe40000000800 */
[----:B------:R-:W-:Y:S02]  /*0480*/  UISETP.NE.AND UP0, UPT, UR4, 0x1, UPT ;  /* 0x000000010400788c */ /* 0x000fe4000bf05270 */
[----:B------:R-:W-:Y:S02]  /*0490*/  ULOP3.LUT UR10, URZ, UR10, URZ, 0x33, !UPT ;  /* 0x0000000a3f0a7292 */ /* 0x000fe4000f8e333f */
[----:B------:R-:W-:Y:S02]  /*04a0*/  ULDC.64 UR4, c[0x0][0x330] ;  /* 0x0000cc0000047ab9 */ /* 0x000fe40000000a00 */
[----:B------:R-:W-:-:S05]  /*04b0*/  UIMAD.WIDE.U32 UR12, UR10, UR4, URZ ;  /* 0x000000040a0c72a5 */ /* 0x000fca000f8e003f */
[----:B------:R-:W-:-:S04]  /*04c0*/  @UP0 USHF.R.U32.HI UR10, URZ, UR5, UR13 ;  /* 0x000000053f0a0299 */ /* 0x000fc8000801160d */
[----:B------:R-:W-:Y:S01]  /*04d0*/  ULOP3.LUT UR10, URZ, UR10, URZ, 0x33, !UPT ;  /* 0x0000000a3f0a7292 */ /* 0x000fe2000f8e333f */
[----:B------:R-:W-:Y:S05]  /*04e0*/  BRA `(.L_x_142) ;  /* 0x0000005000007947 */ /* 0x000fea0003800000 */
.L_x_141:
[----:B------:R-:W-:Y:S02]  /*04f0*/  ULDC UR4, c[0x0][0x32c] ;  /* 0x0000cb0000047ab9 */ /* 0x000fe40000000800 */
[----:B------:R-:W-:-:S03]  /*0500*/  UISETP.NE.AND UP0, UPT, UR4, 0x1, UPT ;  /* 0x000000010400788c */ /* 0x000fc6000bf05270 */
[----:B------:R-:W-:Y:S02]  /*0510*/  ULDC.64 UR4, c[0x0][0x330] ;  /* 0x0000cc0000047ab9 */ /* 0x000fe40000000a00 */
[----:B------:R-:W-:-:S06]  /*0520*/  UIMAD.WIDE.U32 UR12, UR10, UR4, URZ ;  /* 0x000000040a0c72a5 */ /* 0x000fcc000f8e003f */
[----:B------:R-:W-:Y:S02]  /*0530*/  @UP0 USHF.R.U32.HI UR10, URZ, UR5, UR13 ;  /* 0x000000053f0a0299 */ /* 0x000fe4000801160d */
.L_x_142:
[----:B------:R-:W-:Y:S02]  /*0540*/  ULDC UR4, c[0x0][0x32c] ;  /* 0x0000cb0000047ab9 */ /* 0x000fe40000000800 */
[----:B------:R-:W-:-:S04]  /*0550*/  UIMAD UR4, UR10, UR4, URZ ;  /* 0x000000040a0472a4 */ /* 0x000fc8000f8e023f */
[----:B------:R-:W-:-:S04]  /*0560*/  UISETP.LT.AND UP0, UPT, UR8, UR4, UPT ;  /* 0x000000040800728c */ /* 0x000fc8000bf01270 */
[----:B------:R-:W-:-:S04]  /*0570*/  USEL UR8, UR8, UR4, !UP0 ;  /* 0x0000000408087287 */ /* 0x000fc8000c000000 */
.L_x_140:
[----:B------:R-:W-:Y:S01]  /*0580*/  UIMAD.WIDE UR4, UR8, 0x2aaaaaab, URZ ;  /* 0x2aaaaaab080478a5 */ /* 0x000fe2000f8e023f */
[----:B------:R-:W-:Y:S01]  /*0590*/  PLOP3.LUT P4, PT, PT, PT, PT, 0x80, 0x0 ;  /* 0x000000000000781c */ /* 0x000fe20003f8f070 */
[----:B------:R-:W-:Y:S01]  /*05a0*/  ULDC.64 UR12, c[0x0][0x118] ;  /* 0x00004600000c7ab9 */ /* 0x000fe20000000a00 */
[----:B------:R-:W-:Y:S01]  /*05b0*/  CS2R R162, SRZ ;  /* 0x0000000000a27805 */ /* 0x000fe2000001ff00 */
[----:B------:R-:W-:Y:S01]  /*05c0*/  USHF.R.U32.HI UR4, URZ, 0x1f, UR5 ;  /* 0x0000001f3f047899 */ /* 0x000fe20008011605 */
[----:B------:R-:W-:Y:S01]  /*05d0*/  CS2R R160, SRZ ;  /* 0x0000000000a07805 */ /* 0x000fe2000001ff00 */
[----:B------:R-:W-:Y:S01]  /*05e0*/  CS2R R166, SRZ ;  /* 0x0000000000a67805 */ /* 0x000fe2000001ff00 */
[----:B------:R-:W-:Y:S01]  /*05f0*/  CS2R R164, SRZ ;  /* 0x0000000000a47805 */ /* 0x000fe2000001ff00 */
[----:B------:R-:W-:Y:S01]  /*0600*/  ULEA.HI.SX32 UR4, UR5, UR4, 0x1c ;  /* 0x0000000405047291 */ /* 0x000fe2000f8fe23f */
[----:B------:R-:W-:Y:S01]  /*0610*/  CS2R R158, SRZ ;  /* 0x00000000009e7805 */ /* 0x000fe2000001ff00 */
[----:B------:R-:W-:Y:S01]  /*0620*/  CS2R R156, SRZ ;  /* 0x00000000009c7805 */ /* 0x000fe2000001ff00 */
[----:B------:R-:W-:Y:S01]  /*0630*/  CS2R R154, SRZ ;  /* 0x00000000009a7805 */ /* 0x000fe2000001ff00 */
[----:B------:R-:W-:Y:S01]  /*0640*/  UISETP.LT.AND UP0, UPT, URZ, UR4, UPT ;  /* 0x000000043f00728c */ /* 0x000fe2000bf01270 */
[----:B------:R-:W-:Y:S01]  /*0650*/  CS2R R152, SRZ ;  /* 0x0000000000987805 */ /* 0x000fe2000001ff00 */
[----:B------:R-:W-:Y:S01]  /*0660*/  CS2R R146, SRZ ;  /* 0x0000000000927805 */ /* 0x000fe2000001ff00 */
[----:B------:R-:W-:Y:S01]  /*0670*/  CS2R R144, SRZ ;  /* 0x0000000000907805 */ /* 0x000fe2000001ff00 */
[----:B------:R-:W-:Y:S01]  /*0680*/  USEL UR8, URZ, UR4, !UP0 ;  /* 0x000000043f087287 */ /* 0x000fe2000c000000 */
[----:B------:R-:W-:Y:S01]  /*0690*/  CS2R R150, SRZ ;  /* 0x0000000000967805 */ /* 0x000fe2000001ff00 */
[----:B------:R-:W-:Y:S01]  /*06a0*/  CS2R R148, SRZ ;  /* 0x0000000000947805 */ /* 0x000fe2000001ff00 */
[----:B------:R-:W-:Y:S01]  /*06b0*/  CS2R R142, SRZ ;  /* 0x00000000008e7805 */ /* 0x000fe2000001ff00 */
[----:B------:R-:W-:Y:S01]  /*06c0*/  CS2R R140, SRZ ;  /* 0x00000000008c7805 */ /* 0x000fe2000001ff00 */
[----:B------:R-:W-:Y:S01]  /*06d0*/  CS2R R138, SRZ ;  /* 0x00000000008a7805 */ /* 0x000fe2000001ff00 */
[----:B------:R-:W-:Y:S01]  /*06e0*/  ISETP.GT.AND P0, PT, R242, UR8, PT ;  /* 0x00000008f2007c0c */ /* 0x000fe2000bf04270 */
[----:B------:R-:W-:Y:S01]  /*06f0*/  CS2R R136, SRZ ;  /* 0x0000000000887805 */ /* 0x000fe2000001ff00 */
        /* <DEDUP_REMOVED lines=11> */
[----:B------:R-:W-:Y:S01]  /*07b0*/  IMAD.MOV.U32 R23, RZ, RZ, RZ ;  /* 0x000000ffff177224 */ /* 0x000fe200078e00ff */
[----:B------:R-:W-:Y:S01]  /*07c0*/  CS2R R110, SRZ ;  /* 0x00000000006e7805 */ /* 0x000fe2000001ff00 */
[----:B------:R-:W-:Y:S01]  /*07d0*/  IMAD.MOV.U32 R116, RZ, RZ, RZ ;  /* 0x000000ffff747224 */ /* 0x000fe200078e00ff */
[----:B------:R-:W-:Y:S01]  /*07e0*/  CS2R R108, SRZ ;  /* 0x00000000006c7805 */ /* 0x000fe2000001ff00 */
[----:B------:R-:W-:Y:S01]  /*07f0*/  CS2R R106, SRZ ;  /* 0x00000000006a7805 */ /* 0x000fe2000001ff00 */
[----:B------:R-:W-:Y:S01]  /*0800*/  CS2R R104, SRZ ;  /* 0x0000000000687805 */ /* 0x000fe2000001ff00 */
[----:B------:R-:W-:Y:S01]  /*0810*/  CS2R R26, SRZ ;  /* 0x00000000001a7805 */ /* 0x000fe2000001ff00 */
[----:B------:R-:W-:Y:S01]  /*0820*/  CS2R R24, SRZ ;  /* 0x0000000000187805 */ /* 0x000fe2000001ff00 */
[----:B------:R-:W-:Y:S05]  /*0830*/  @!P0 BRA `(.L_x_143) ;  /* 0x0001a06000008947 */ /* 0x000fea0003800000 */
[----:B------:R-:W-:-:S04]  /*0840*/  ISETP.NE.U32.AND P0, PT, RZ, c[0x0][0x340], PT ;  /* 0x0000d000ff007a0c */ /* 0x000fc80003f05070 */
[----:B------:R-:W-:Y:S01]  /*0850*/  ISETP.NE.AND.EX P1, PT, RZ, c[0x0][0x344], PT, P0 ;  /* 0x0000d100ff007a0c */ /* 0x000fe20003f25300 */
[----:B------:R-:W1:Y:S01]  /*0860*/  S2R R42, SR_CTAID.Y ;  /* 0x00000000002a7919 */ /* 0x000e620000002600 */
[----:B------:R-:W-:Y:S02]  /*0870*/  SHF.R.S32.HI R201, RZ, 0x1f, R202 ;  /* 0x0000001fffc97819 */ /* 0x000fe400000114ca */
[----:B------:R-:W-:-:S09]  /*0880*/  P2R R17, PR, RZ, 0x2 ;  /* 0x00000002ff117803 */ /* 0x000fd20000000000 */
[----:B------:R-:W-:-:S04]  /*0890*/  @P1 IMAD.MOV.U32 R0, RZ, RZ, 0x4 ;  /* 0x00000004ff001424 */ /* 0x000fc800078e00ff */
[----:B------:R-:W-:-:S05]  /*08a0*/  @P1 IMAD.WIDE R2, R28, R0, c[0x0][0x340] ;  /* 0x0000d0001c021625 */ /* 0x000fca00078e0200 */
[----:B------:R2:W3:Y:S01]  /*08b0*/  @P1 LDG.E R19, [R2.64] ;  /* 0x0000000c02131981 */ /* 0x0004e2000c1e1900 */
[----:B------:R-:W-:Y:S01]  /*08c0*/  PLOP3.LUT P1, PT, PT, PT, UP2, 0x80, 0x0 ;  /* 0x000000000000781c */ /* 0x000fe20003f2f028 */
[----:B------:R-:W-:Y:S01]  /*08d0*/  ULDC UR4, c[0x0][0x168] ;  /* 0x00005a0000047ab9 */ /* 0x000fe20000000800 */
[----:B-1----:R-:W-:Y:S01]  /*08e0*/  SHF.R.S32.HI R43, RZ, 0x1f, R42 ;  /* 0x0000001fff2b7819 */ /* 0x002fe2000001142a */
[----:B------:R-:W-:Y:S01]  /*08f0*/  IMAD.WIDE.U32 R6, R42, c[0x0][0x1b8], RZ ;  /* 0x00006e002a067a25 */ /* 0x000fe200078e00ff */
[----:B------:R-:W-:Y:S01]  /*0900*/  PLOP3.LUT P0, PT, PT, PT, UP2, 0x80, 0x0 ;  /* 0x000000000000781c */ /* 0x000fe20003f0f028 */
[----:B------:R-:W-:Y:S01]  /*0910*/  UIMAD UR4, UR9, UR4, URZ ;  /* 0x00000004090472a4 */ /* 0x000fe2000f8e023f */
[----:B------:R-:W-:Y:S01]  /*0920*/  SHF.R.S32.HI R21, RZ, 0x1f, R28 ;  /* 0x0000001fff157819 */ /* 0x000fe2000001141c */
[----:B------:R-:W-:Y:S01]  /*0930*/  IMAD.MOV.U32 R203, RZ, RZ, c[0x0][0x1e0] ;  /* 0x00007800ffcb7624 */ /* 0x000fe200078e00ff */
[CC--:B------:R-:W-:Y:S01]  /*0940*/  LEA.HI R10, R201.reuse, R202.reuse, RZ, 0x6 ;  /* 0x000000cac90a7211 */ /* 0x0c0fe200078f30ff */
[----:B------:R-:W-:Y:S01]  /*0950*/  IMAD.MOV.U32 R204, RZ, RZ, c[0x0][0x1e4] ;  /* 0x00007900ffcc7624 */ /* 0x000fe200078e00ff */
[----:B------:R-:W-:Y:S01]  /*0960*/  IADD3 R197, R242, -0x1, RZ ;  /* 0xfffffffff2c57810 */ /* 0x000fe20007ffe0ff */
[----:B------:R-:W-:Y:S01]  /*0970*/  UMOV UR9, 0x5 ;  /* 0x0000000500097882 */ /* 0x000fe20000000000 */
[----:B------:R-:W-:-:S02]  /*0980*/  LEA.HI R199, R201, R202, RZ, 0x5 ;  /* 0x000000cac9c77211 */ /* 0x000fc400078f28ff */
[----:B------:R-:W-:Y:S02]  /*0990*/  SHF.R.S32.HI R40, RZ, 0x1f, R197 ;  /* 0x0000001fff287819 */ /* 0x000fe400000114c5 */
[----:B------:R-:W-:Y:S02]  /*09a0*/  SHF.R.S32.HI R198, RZ, 0x5, R199 ;  /* 0x00000005ffc67819 */ /* 0x000fe400000114c7 */
[----:B--2---:R-:W-:-:S04]  /*09b0*/  LEA.HI R2, R201, R202, RZ, 0x3 ;  /* 0x000000cac9027211 */ /* 0x004fc800078f18ff */
[----:B------:R-:W-:Y:S02]  /*09c0*/  LOP3.LUT R0, R2, 0xfffffff8, RZ, 0xc0, !PT ;  /* 0xfffffff802007812 */ /* 0x000fe400078ec0ff */
[----:B------:R-:W-:Y:S01]  /*09d0*/  SHF.R.S32.HI R22, RZ, 0x3, R2 ;  /* 0x00000003ff167819 */ /* 0x000fe20000011402 */
[----:B------:R-:W-:Y:S02]  /*09e0*/  IMAD R2, R43, c[0x0][0x1b8], RZ ;  /* 0x00006e002b027a24 */ /* 0x000fe400078e02ff */
[----:B------:R-:W-:Y:S01]  /*09f0*/  IMAD.IADD R45, R202, 0x1, -R0 ;  /* 0x00000001ca2d7824 */ /* 0x000fe200078e0a00 */
[----:B------:R-:W-:Y:S01]  /*0a00*/  IADD3 R8, R22, UR7, RZ ;  /* 0x0000000716087c10 */ /* 0x000fe2000fffe0ff */
[----:B------:R-:W-:Y:S01]  /*0a10*/  IMAD R2, R42, c[0x0][0x1bc], R2 ;  /* 0x00006f002a027a24 */ /* 0x000fe200078e0202 */
[--C-:B------:R-:W-:Y:S01]  /*0a20*/  SHF.R.S32.HI R41, RZ, 0x1f, R22.reuse ;  /* 0x0000001fff297819 */ /* 0x100fe20000011416 */
[----:B------:R-:W-:Y:S01]  /*0a30*/  IMAD R0, R45, 0x10, R22 ;  /* 0x000000102d007824 */ /* 0x000fe200078e0216 */
[----:B------:R-:W-:Y:S01]  /*0a40*/  IADD3 R18, R8, 0x40, RZ ;  /* 0x0000004008127810 */ /* 0x000fe20007ffe0ff */
[----:B------:R-:W-:-:S02]  /*0a50*/  IMAD.IADD R3, R7, 0x1, R2 ;  /* 0x0000000107037824 */ /* 0x000fc400078e0202 */
[----:B------:R-:W-:Y:S01]  /*0a60*/  IMAD R7, R21, c[0x0][0x1c0], RZ ;  /* 0x0000700015077a24 */ /* 0x000fe200078e02ff */
[----:B------:R-:W-:Y:S01]  /*0a70*/  IADD3 R4, R0, UR7, RZ ;  /* 0x0000000700047c10 */ /* 0x000fe2000fffe0ff */
[----:B------:R-:W-:Y:S02]  /*0a80*/  IMAD.MOV.U32 R2, RZ, RZ, R6 ;  /* 0x000000ffff027224 */ /* 0x000fe400078e0006 */
[----:B------:R-:W-:Y:S02]  /*0a90*/  IMAD R6, R28, c[0x0][0x1c4], R7 ;  /* 0x000071001c067a24 */ /* 0x000fe400078e0207 */
[----:B------:R-:W-:Y:S01]  /*0aa0*/  @P1 IMAD.HI.U32 R5, R4, c[0x0][0x2c8], RZ ;  /* 0x0000b20004051a27 */ /* 0x000fe200078e00ff */
[----:B------:R-:W-:-:S03]  /*0ab0*/  ISETP.GE.AND P1, PT, R8, UR4, PT ;  /* 0x0000000408007c0c */ /* 0x000fc6000bf26270 */
        /* <DEDUP_REMOVED lines=14> */
[----:B------:R-:W-:Y:S02]  /*0ba0*/  ISETP.GE.AND P5, PT, R12, c[0x0][0x198], PT ;  /* 0x000066000c007a0c */ /* 0x000fe40003fa6270 */
[----:B------:R-:W-:Y:S01]  /*0bb0*/  SHF.R.S32.HI R13, RZ, 0x1f, R12 ;  /* 0x0000001fff0d7819 */ /* 0x000fe2000001140c */
[----:B------:R-:W-:-:S02]  /*0bc0*/  IMAD R0, R5, c[0x0][0x1ac], R0 ;  /* 0x00006b0005007a24 */ /* 0x000fc400078e0200 */
[----:B------:R-:W-:Y:S01]  /*0bd0*/  IMAD.WIDE.U32 R4, R5, c[0x0][0x1a8], R2 ;  /* 0x00006a0005047a25 */ /* 0x000fe200078e0002 */
[----:B------:R-:W-:-:S03]  /*0be0*/  IADD3 R3, R8, 0x10, RZ ;  /* 0x0000001008037810 */ /* 0x000fc60007ffe0ff */
[----:B------:R-:W-:Y:S01]  /*0bf0*/  IMAD.IADD R0, R5, 0x1, R0 ;  /* 0x0000000105007824 */ /* 0x000fe200078e0200 */
[----:B------:R-:W-:Y:S02]  /*0c00*/  LEA R2, P0, R4, c[0x0][0x160], 0x1 ;  /* 0x0000580004027a11 */ /* 0x000fe400078008ff */
[----:B------:R-:W-:Y:S02]  /*0c10*/  IADD3 R5, R8, 0x30, RZ ;  /* 0x0000003008057810 */ /* 0x000fe40007ffe0ff */
[----:B------:R-:W-:Y:S01]  /*0c20*/  LEA.HI.X R0, R4, c[0x0][0x164], R0, 0x1, P0 ;  /* 0x0000590004007a11 */ /* 0x000fe200000f0c00 */
[----:B------:R-:W1:Y:S01]  /*0c30*/  SHFL.IDX PT, R6, R2, RZ, 0x181f ;  /* 0x00181fff02067589 */ /* 0x000e6200000e0000 */
[----:B------:R-:W-:Y:S01]  /*0c40*/  IMAD.SHL.U32 R4, R22, 0x40, RZ ;  /* 0x0000004016047824 */ /* 0x000fe200078e00ff */
[----:B------:R-:W-:Y:S02]  /*0c50*/  ISETP.GE.AND P0, PT, R3, UR4, PT ;  /* 0x0000000403007c0c */ /* 0x000fe4000bf06270 */
[----:B------:R-:W2:Y:S01]  /*0c60*/  SHFL.IDX PT, R7, R0, RZ, 0x181f ;  /* 0x00181fff00077589 */ /* 0x000ea200000e0000 */
[----:B------:R-:W-:-:S02]  /*0c70*/  ISETP.GE.AND P3, PT, R5, UR4, PT ;  /* 0x0000000405007c0c */ /* 0x000fc4000bf66270 */
[----:B------:R-:W-:Y:S01]  /*0c80*/  LOP3.LUT R3, R4, 0x1c0, RZ, 0xc0, !PT ;  /* 0x000001c004037812 */ /* 0x000fe200078ec0ff */
[----:B------:R-:W4:Y:S01]  /*0c90*/  SHFL.IDX PT, R9, R2, 0x1, 0x181f ;  /* 0x00381f0002097f89 */ /* 0x000f2200000e0000 */
[----:B------:R-:W-:-:S03]  /*0ca0*/  IADD3 R4, R8, 0x20, RZ ;  /* 0x0000002008047810 */ /* 0x000fc60007ffe0ff */
[----:B------:R-:W5:Y:S01]  /*0cb0*/  SHFL.IDX PT, R15, R0, 0x1, 0x181f ;  /* 0x00381f00000f7f89 */ /* 0x000f6200000e0000 */
[----:B------:R-:W-:Y:S02]  /*0cc0*/  ISETP.GE.AND P2, PT, R4, UR4, PT ;  /* 0x0000000404007c0c */ /* 0x000fe4000bf46270 */
[----:B------:R-:W-:Y:S01]  /*0cd0*/  SHF.R.U32.HI R4, RZ, 0x3, R3 ;  /* 0x00000003ff047819 */ /* 0x000fe20000011603 */
[----:B------:R-:W5:Y:S01]  /*0ce0*/  SHFL.IDX PT, R14, R2, 0x2, 0x181f ;  /* 0x00581f00020e7f89 */ /* 0x000f6200000e0000 */
[----:B------:R-:W-:-:S03]  /*0cf0*/  LOP3.LUT R3, R3, 0x38, R12, 0xf8, !PT ;  /* 0x0000003803037812 */ /* 0x000fc600078ef80c */
[----:B------:R-:W5:Y:S01]  /*0d00*/  SHFL.IDX PT, R16, R0, 0x2, 0x181f ;  /* 0x00581f0000107f89 */ /* 0x000f6200000e0000 */
[----:B------:R-:W-:Y:S01]  /*0d10*/  LOP3.LUT R3, R3, R4, RZ, 0x3c, !PT ;  /* 0x0000000403037212 */ /* 0x000fe200078e3cff */
[----:B------:R-:W-:Y:S01]  /*0d20*/  IMAD.SHL.U32 R4, R10, 0x8, RZ ;  /* 0x000000080a047824 */ /* 0x000fe200078e00ff */
[C---:B-1----:R-:W-:Y:S01]  /*0d30*/  @!P1 LEA R6, P4, R12.reuse, R6, 0x1 ;  /* 0x000000060c069211 */ /* 0x042fe200078808ff */
[----:B------:R-:W1:Y:S03]  /*0d40*/  SHFL.IDX PT, R10, R2, 0x3, 0x181f ;  /* 0x00781f00020a7f89 */ /* 0x000e6600000e0000 */
[----:B------:R-:W-:Y:S02]  /*0d50*/  LOP3.LUT R3, R3, 0xfffffe00, R4, 0xf8, !PT ;  /* 0xfffffe0003037812 */ /* 0x000fe400078ef804 */
[C---:B--2---:R-:W-:Y:S01]  /*0d60*/  @!P1 LEA.HI.X R7, R12.reuse, R7, R13, 0x1, P4 ;  /* 0x000000070c079211 */ /* 0x044fe200020f0c0d */
[----:B------:R-:W2:Y:S01]  /*0d70*/  SHFL.IDX PT, R11, R0, 0x3, 0x181f ;  /* 0x00781f00000b7f89 */ /* 0x000ea200000e0000 */
[----:B----4-:R-:W-:Y:S01]  /*0d80*/  @!P0 LEA R4, P4, R12, R9, 0x1 ;  /* 0x000000090c048211 */ /* 0x010fe200078808ff */
[----:B------:R-:W-:-:S02]  /*0d90*/  IMAD.SHL.U32 R227, R3, 0x2, RZ ;  /* 0x0000000203e37824 */ /* 0x000fc400078e00ff */
[----:B------:R-:W4:Y:S01]  /*0da0*/  SHFL.IDX PT, R9, R2, 0x4, 0x181f ;  /* 0x00981f0002097f89 */ /* 0x000f2200000e0000 */
[----:B------:R-:W-:Y:S02]  /*0db0*/  IADD3 R3, R8, 0x50, RZ ;  /* 0x0000005008037810 */ /* 0x000fe40007ffe0ff */
[----:B-----5:R-:W-:Y:S01]  /*0dc0*/  @!P0 LEA.HI.X R5, R12, R15, R13, 0x1, P4 ;  /* 0x0000000f0c058211 */ /* 0x020fe200020f0c0d */
[----:B------:R5:W-:Y:S01]  /*0dd0*/  @!P1 LDGSTS.E.BYPASS.LTC128B.128 [R227+0x6100], [R6.64], !P5 ;  /* 0x0610000006e39fae */ /* 0x000be2000e901d4c */
[----:B------:R-:W-:Y:S02]  /*0de0*/  ISETP.GE.AND P6, PT, R3, UR4, PT ;  /* 0x0000000403007c0c */ /* 0x000fe4000bfc6270 */
[----:B------:R-:W-:Y:S01]  /*0df0*/  IADD3 R3, R8, 0x60, RZ ;  /* 0x0000006008037810 */ /* 0x000fe20007ffe0ff */
[----:B------:R1:W-:Y:S03]  /*0e00*/  @!P0 LDGSTS.E.BYPASS.LTC128B.128 [R227+0x6900], [R4.64], !P5 ;  /* 0x0690000004e38fae */ /* 0x0003e6000e901d4c */
[----:B------:R-:W-:Y:S01]  /*0e10*/  ISETP.GE.AND P4, PT, R3, UR4, PT ;  /* 0x0000000403007c0c */ /* 0x000fe2000bf86270 */
[----:B------:R-:W-:Y:S04]  /*0e20*/  SHFL.IDX PT, R15, R2, 0x6, 0x181f ;  /* 0x00d81f00020f7f89 */ /* 0x000fe800000e0000 */
[----:B-----5:R-:W-:Y:S01]  /*0e30*/  SHFL.IDX PT, R7, R2, 0x5, 0x181f ;  /* 0x00b81f0002077f89 */ /* 0x020fe200000e0000 */
[----:B------:R-:W-:Y:S01]  /*0e40*/  IMAD R6, R41, c[0x0][0x1e0], RZ ;  /* 0x0000780029067a24 */ /* 0x000fe200078e02ff */
[----:B-1----:R-:W-:-:S03]  /*0e50*/  @!P2 LEA R4, P0, R12, R14, 0x1 ;  /* 0x0000000e0c04a211 */ /* 0x002fc600078008ff */
[----:B------:R-:W-:Y:S01]  /*0e60*/  IMAD R6, R22, c[0x0][0x1e4], R6 ;  /* 0x0000790016067a24 */ /* 0x000fe200078e0206 */
[----:B------:R-:W1:Y:S01]  /*0e70*/  SHFL.IDX PT, R14, R0, 0x4, 0x181f ;  /* 0x00981f00000e7f89 */ /* 0x000e6200000e0000 */
[----:B------:R-:W-:-:S03]  /*0e80*/  @!P2 LEA.HI.X R5, R12, R16, R13, 0x1, P0 ;  /* 0x000000100c05a211 */ /* 0x000fc600000f0c0d */
[----:B------:R-:W5:Y:S04]  /*0e90*/  SHFL.IDX PT, R16, R0, 0x5, 0x181f ;  /* 0x00b81f0000107f89 */ /* 0x000f6800000e0000 */
[----:B------:R1:W-:Y:S01]  /*0ea0*/  @!P2 LDGSTS.E.BYPASS.LTC128B.128 [R227+0x7100], [R4.64], !P5 ;  /* 0x0710000004e3afae */ /* 0x0003e2000e901d4c */
[----:B------:R-:W-:-:S03]  /*0eb0*/  ISETP.NE.AND P2, PT, R17, RZ, PT ;  /* 0x000000ff1100720c */ /* 0x000fc60003f45270 */
[----:B------:R-:W2:Y:S01]  /*0ec0*/  SHFL.IDX PT, R17, R0, 0x6, 0x181f ;  /* 0x00d81f0000117f89 */ /* 0x000ea200000e0000 */
[----:B-1----:R-:W-:-:S03]  /*0ed0*/  @!P3 LEA R4, P0, R12, R10, 0x1 ;  /* 0x0000000a0c04b211 */ /* 0x002fc600078008ff */
[----:B------:R1:W4:Y:S01]  /*0ee0*/  SHFL.IDX PT, R10, R2, 0x7, 0x181f ;  /* 0x00f81f00020a7f89 */ /* 0x00032200000e0000 */
[----:B--2---:R-:W-:-:S03]  /*0ef0*/  @!P3 LEA.HI.X R5, R12, R11, R13, 0x1, P0 ;  /* 0x0000000b0c05b211 */ /* 0x004fc600000f0c0d */
[----:B------:R2:W4:Y:S04]  /*0f00*/  SHFL.IDX PT, R11, R0, 0x7, 0x181f ;  /* 0x00f81f00000b7f89 */ /* 0x00052800000e0000 */
[----:B------:R5:W-:Y:S01]  /*0f10*/  @!P3 LDGSTS.E.BYPASS.LTC128B.128 [R227+0x7900], [R4.64], !P5 ;  /* 0x0790000004e3bfae */ /* 0x000be2000e901d4c */
[----:B------:R-:W-:Y:S02]  /*0f20*/  ISETP.GE.AND P3, PT, R18, UR4, PT ;  /* 0x0000000412007c0c */ /* 0x000fe4000bf66270 */
[----:B------:R-:W-:Y:S01]  /*0f30*/  LEA.HI R18, R201, R202, RZ, 0x4 ;  /* 0x000000cac9127211 */ /* 0x000fe200078f20ff */
[----:B-1----:R-:W-:Y:S01]  /*0f40*/  IMAD.WIDE.U32 R2, R22, c[0x0][0x1e0], R12 ;  /* 0x0000780016027a25 */ /* 0x002fe200078e000c */
[----:B--2---:R-:W-:-:S03]  /*0f50*/  IADD3 R0, R8, 0x70, RZ ;  /* 0x0000007008007810 */ /* 0x004fc60007ffe0ff */
[----:B------:R-:W-:-:S06]  /*0f60*/  IMAD.IADD R3, R3, 0x1, R6 ;  /* 0x0000000103037824 */ /* 0x000fcc00078e0206 */
[----:B----4-:R-:W-:Y:S02]  /*0f70*/  @!P3 LEA R8, P0, R12, R9, 0x1 ;  /* 0x000000090c08b211 */ /* 0x010fe400078008ff */
[----:B------:R-:W-:Y:S01]  /*0f80*/  ISETP.GE.AND P1, PT, R0, UR4, PT ;  /* 0x0000000400007c0c */ /* 0x000fe2000bf26270 */
[----:B------:R-:W-:Y:S01]  /*0f90*/  IMAD R0, R43, c[0x0][0x1e8], RZ ;  /* 0x00007a002b007a24 */ /* 0x000fe200078e02ff */
[----:B------:R-:W-:Y:S01]  /*0fa0*/  @!P3 LEA.HI.X R9, R12, R14, R13, 0x1, P0 ;  /* 0x0000000e0c09b211 */ /* 0x000fe200000f0c0d */
[----:B------:R-:W-:Y:S01]  /*0fb0*/  IMAD.WIDE.U32 R2, R42, c[0x0][0x1e8], R2 ;  /* 0x00007a002a027a25 */ /* 0x000fe200078e0002 */
[----:B------:R-:W-:Y:S01]  /*0fc0*/  @!P6 LEA R6, P0, R12, R7, 0x1 ;  /* 0x000000070c06e211 */ /* 0x000fe200078008ff */
[----:B------:R-:W-:Y:S02]  /*0fd0*/  ULDC.64 UR4, c[0x0][0x208] ;  /* 0x0000820000047ab9 */ /* 0x000fe40000000a00 */
[----:B------:R-:W-:Y:S01]  /*0fe0*/  IMAD R0, R42, c[0x0][0x1ec], R0 ;  /* 0x00007b002a007a24 */ /* 0x000fe200078e0200 */
[C-C-:B-----5:R-:W-:Y:S01]  /*0ff0*/  @!P6 LEA.HI.X R7, R12.reuse, R16, R13.reuse, 0x1, P0 ;  /* 0x000000100c07e211 */ /* 0x160fe200000f0c0d */
[----:B------:R1:W-:Y:S01]  /*1000*/  @!P3 LDGSTS.E.BYPASS.LTC128B.128 [R227+0x8100], [R8.64], !P5 ;  /* 0x0810000008e3bfae */ /* 0x0003e2000e901d4c */
[C---:B------:R-:W-:Y:S01]  /*1010*/  @!P4 LEA R4, P0, R12.reuse, R15, 0x1 ;  /* 0x0000000f0c04c211 */ /* 0x040fe200078008ff */
[----:B------:R-:W-:Y:S01]  /*1020*/  IMAD.IADD R3, R3, 0x1, R0 ;  /* 0x0000000103037824 */ /* 0x000fe200078e0200 */
[----:B------:R-:W-:Y:S01]  /*1030*/  USHF.L.U32 UR10, UR4, 0x5, URZ ;  /* 0x00000005040a7899 */ /* 0x000fe2000800063f */
[----:B------:R-:W-:Y:S01]  /*1040*/  IMAD.MOV.U32 R0, RZ, RZ, 0x60 ;  /* 0x00000060ff007424 */ /* 0x000fe200078e00ff */
[C-C-:B------:R-:W-:Y:S01]  /*1050*/  @!P4 LEA.HI.X R5, R12.reuse, R17, R13.reuse, 0x1, P0 ;  /* 0x000000110c05c211 */ /* 0x140fe200000f0c0d */
[----:B------:R2:W-:Y:S01]  /*1060*/  @!P6 LDGSTS.E.BYPASS.LTC128B.128 [R227+0x8900], [R6.64], !P5 ;  /* 0x0890000006e3efae */ /* 0x0005e2000e901d4c */
[----:B------:R-:W-:Y:S01]  /*1070*/  @!P1 LEA R10, P0, R12, R10, 0x1 ;  /* 0x0000000a0c0a9211 */ /* 0x000fe200078008ff */
[----:B------:R-:W-:Y:S01]  /*1080*/  IMAD R20, R242, -0x60, R0 ;  /* 0xffffffa0f2147824 */ /* 0x000fe200078e0200 */
[C---:B------:R-:W-:Y:S01]  /*1090*/  ISETP.GE.AND P6, PT, R12.reuse, c[0x0][0x1d4], PT ;  /* 0x000075000c007a0c */ /* 0x040fe20003fc6270 */
[----:B------:R4:W-:Y:S01]  /*10a0*/  @!P4 LDGSTS.E.BYPASS.LTC128B.128 [R227+0x9100], [R4.64], !P5 ;  /* 0x0910000004e3cfae */ /* 0x0009e2000e901d4c */
[----:B------:R-:W-:Y:S01]  /*10b0*/  @!P1 LEA.HI.X R11, R12, R11, R13, 0x1, P0 ;  /* 0x0000000b0c0b9211 */ /* 0x000fe200000f0c0d */
[----:B------:R-:W-:Y:S01]  /*10c0*/  IMAD.WIDE.U32 R206, R0, c[0x0][0x1e0], RZ ;  /* 0x0000780000ce7a25 */ /* 0x000fe200078e00ff */
[----:B------:R-:W-:Y:S01]  /*10d0*/  IADD3 R44, R20, c[0x0][0x1d0], -R22 ;  /* 0x00007400142c7a10 */ /* 0x000fe20007ffe816 */
[----:B------:R-:W-:-:S02]  /*10e0*/  USHF.L.U64.HI UR9, UR4, UR9, UR5 ;  /* 0x0000000904097299 */ /* 0x000fc40008010205 */
[----:B------:R5:W-:Y:S01]  /*10f0*/  @!P1 LDGSTS.E.BYPASS.LTC128B.128 [R227+0x9900], [R10.64], !P5 ;  /* 0x099000000ae39fae */ /* 0x000be2000e901d4c */
[C---:B------:R-:W-:Y:S02]  /*1100*/  ISETP.GE.AND P0, PT, R44.reuse, 0x1, PT ;  /* 0x000000012c00780c */ /* 0x040fe40003f06270 */
[C---:B------:R-:W-:Y:S01]  /*1110*/  ISETP.GE.AND P4, PT, R44.reuse, 0x11, PT ;  /* 0x000000112c00780c */ /* 0x040fe20003f86270 */
[----:B------:R-:W0:Y:S04]  /*1120*/  LDGDEPBAR ;  /* 0x00000000000079af */ /* 0x000e280000000000 */
[----:B------:R-:W-:Y:S01]  /*1130*/  BAR.SYNC.DEFER_BLOCKING 0x0 ;  /* 0x0000000000007b1d */ /* 0x000fe20000010000 */
[----:B------:R-:W-:Y:S01]  /*1140*/  ISETP.GE.AND P3, PT, R44, 0x21, PT ;  /* 0x000000212c00780c */ /* 0x000fe20003f66270 */
[----:B-1----:R-:W-:-:S04]  /*1150*/  IMAD.WIDE.U32 R8, R203, 0x20, RZ ;  /* 0x00000020cb087825 */ /* 0x002fc800078e00ff */
[----:B----4-:R-:W-:-:S04]  /*1160*/  IMAD R4, R0, c[0x0][0x1e4], RZ ;  /* 0x0000790000047a24 */ /* 0x010fc800078e02ff */
[----:B------:R-:W-:Y:S02]  /*1170*/  IMAD.IADD R200, R207, 0x1, R4 ;  /* 0x00000001cfc87824 */ /* 0x000fe400078e0204 */
[----:B-----5:R-:W-:Y:S01]  /*1180*/  IMAD.SHL.U32 R10, R204, 0x20, RZ ;  /* 0x00000020cc0a7824 */ /* 0x020fe200078e00ff */
[----:B---3--:R-:W-:Y:S01]  /*1190*/  @P2 SHF.R.S32.HI R15, RZ, 0x1f, R19 ;  /* 0x0000001fff0f2819 */ /* 0x008fe20000011413 */
[----:B------:R-:W-:Y:S02]  /*11a0*/  @!P2 IMAD.MOV.U32 R15, RZ, RZ, R21 ;  /* 0x000000ffff0fa224 */ /* 0x000fe400078e0015 */
[----:B------:R-:W-:Y:S02]  /*11b0*/  @P2 IMAD.MOV.U32 R14, RZ, RZ, R19 ;  /* 0x000000ffff0e2224 */ /* 0x000fe400078e0013 */
[----:B------:R-:W-:Y:S01]  /*11c0*/  @!P2 IMAD.MOV.U32 R14, RZ, RZ, R28 ;  /* 0x000000ffff0ea224 */ /* 0x000fe200078e001c */
[----:B------:R-:W-:Y:S01]  /*11d0*/  ISETP.GE.AND P2, PT, R44, 0x31, PT ;  /* 0x000000312c00780c */ /* 0x000fe20003f46270 */
[----:B------:R-:W-:-:S02]  /*11e0*/  IMAD R0, R15, c[0x0][0x1f0], RZ ;  /* 0x00007c000f007a24 */ /* 0x000fc400078e02ff */
[----:B------:R-:W-:-:S04]  /*11f0*/  IMAD.WIDE.U32 R24, R14, c[0x0][0x1f0], R2 ;  /* 0x00007c000e187a25 */ /* 0x000fc800078e0002 */
[----:B------:R-:W-:Y:S01]  /*1200*/  IMAD R4, R14, c[0x0][0x1f4], R0 ;  /* 0x00007d000e047a24 */ /* 0x000fe200078e0200 */
[----:B------:R-:W-:Y:S01]  /*1210*/  STL.64 [R1+0x28], R24 ;  /* 0x0000281801007387 */ /* 0x000fe20000100a00 */
[----:B------:R-:W-:Y:S02]  /*1220*/  IMAD R0, R200, R197, RZ ;  /* 0x000000c5c8007224 */ /* 0x000fe400078e02ff */
[----:B------:R-:W-:Y:S02]  /*1230*/  IMAD.IADD R211, R25, 0x1, R4 ;  /* 0x0000000119d37824 */ /* 0x000fe400078e0204 */
[----:B------:R-:W-:Y:S02]  /*1240*/  IMAD.MOV.U32 R210, RZ, RZ, R24 ;  /* 0x000000ffffd27224 */ /* 0x000fe400078e0018 */
[-C--:B------:R-:W-:Y:S02]  /*1250*/  IMAD R0, R40, R206.reuse, R0 ;  /* 0x000000ce28007224 */ /* 0x080fe400078e0200 */
[----:B------:R-:W-:Y:S01]  /*1260*/  IMAD.WIDE.U32 R2, R197, R206, R210 ;  /* 0x000000cec5027225 */ /* 0x000fe200078e00d2 */
[----:B------:R-:W-:Y:S03]  /*1270*/  STL.64 [R1+0x20], R210 ;  /* 0x000020d201007387 */ /* 0x000fe60000100a00 */
[----:B------:R-:W-:Y:S01]  /*1280*/  IMAD.IADD R3, R3, 0x1, R0 ;  /* 0x0000000103037824 */ /* 0x000fe200078e0200 */
[----:B------:R-:W-:-:S02]  /*1290*/  @P0 LEA R4, P1, R2, c[0x0][0x1c8], 0x1 ;  /* 0x0000720002040a11 */ /* 0x000fc400078208ff */
[C---:B------:R-:W-:Y:S02]  /*12a0*/  @P4 LEA R0, P5, R203.reuse, R2, 0x4 ;  /* 0x00000002cb004211 */ /* 0x040fe400078a20ff */
[C---:B------:R-:W-:Y:S02]  /*12b0*/  @P0 LEA.HI.X R5, R2.reuse, c[0x0][0x1cc], R3, 0x1, P1 ;  /* 0x0000730002050a11 */ /* 0x040fe400008f0c03 */
[----:B--2---:R-:W-:Y:S02]  /*12c0*/  @P3 IADD3 R6, P1, R2, R8, RZ ;  /* 0x0000000802063210 */ /* 0x004fe40007f3e0ff */
[----:B------:R-:W-:Y:S01]  /*12d0*/  @P4 LEA.HI.X R7, R203, R3, R204, 0x4, P5 ;  /* 0x00000003cb074211 */ /* 0x000fe200028f24cc */
[----:B------:R-:W-:Y:S01]  /*12e0*/  @!PT LDS RZ, [RZ] ;  /* 0x00000000fffff984 */ /* 0x000fe20000000800 */
[----:B------:R-:W-:Y:S01]  /*12f0*/  @!PT LDS RZ, [RZ] ;  /* 0x00000000fffff984 */ /* 0x000fe20000000800 */
[----:B------:R-:W-:Y:S01]  /*1300*/  @!PT LDS RZ, [RZ] ;  /* 0x00000000fffff984 */ /* 0x000fe20000000800 */
[----:B------:R1:W-:Y:S01]  /*1310*/  @P0 LDGSTS.E.BYPASS.LTC128B.128 [R227+0x3100], [R4.64], !P6 ;  /* 0x0310000004e30fae */ /* 0x0003e2000f101d4c */
[----:B------:R-:W-:Y:S02]  /*1320*/  @P4 LEA R16, P5, R0, c[0x0][0x1c8], 0x1 ;  /* 0x0000720000104a11 */ /* 0x000fe400078a08ff */
[----:B------:R-:W-:-:S02]  /*1330*/  @P3 IADD3.X R8, R3, R9, R10, P1, !PT ;  /* 0x0000000903083210 */ /* 0x000fc40000ffe40a */
[----:B------:R-:W-:Y:S02]  /*1340*/  ISETP.GE.AND P1, PT, R44, 0x41, PT ;  /* 0x000000412c00780c */ /* 0x000fe40003f26270 */
[----:B------:R-:W-:Y:S01]  /*1350*/  @P4 LEA.HI.X R17, R0, c[0x0][0x1cc], R7, 0x1, P5 ;  /* 0x0000730000114a11 */ /* 0x000fe200028f0c07 */
[----:B------:R-:W-:Y:S01]  /*1360*/  @P2 IMAD R7, R204, 0x30, RZ ;  /* 0x00000030cc072824 */ /* 0x000fe200078e02ff */
[----:B------:R-:W-:Y:S02]  /*1370*/  @P3 LEA R10, P5, R6, c[0x0][0x1c8], 0x1 ;  /* 0x00007200060a3a11 */ /* 0x000fe400078a08ff */
[----:B------:R-:W-:Y:S01]  /*1380*/  ISETP.GE.AND P0, PT, R44, 0x51, PT ;  /* 0x000000512c00780c */ /* 0x000fe20003f06270 */
[----:B------:R2:W-:Y:S01]  /*1390*/  @P4 LDGSTS.E.BYPASS.LTC128B.128 [R227+0x3900], [R16.64], !P6 ;  /* 0x0390000010e34fae */ /* 0x0005e2000f101d4c */
[----:B------:R-:W-:Y:S02]  /*13a0*/  @P3 LEA.HI.X R11, R6, c[0x0][0x1cc], R8, 0x1, P5 ;  /* 0x00007300060b3a11 */ /* 0x000fe400028f0c08 */
[----:B------:R-:W-:-:S03]  /*13b0*/  LOP3.LUT R0, R18, 0xfffffff0, RZ, 0xc0, !PT ;  /* 0xfffffff012007812 */ /* 0x000fc600078ec0ff */
[----:B------:R3:W-:Y:S02]  /*13c0*/  @P3 LDGSTS.E.BYPASS.LTC128B.128 [R227+0x4100], [R10.64], !P6 ;  /* 0x041000000ae33fae */ /* 0x0007e4000f101d4c */
[----:B------:R-:W-:-:S04]  /*13d0*/  IMAD.IADD R0, R202, 0x1, -R0 ;  /* 0x00000001ca007824 */ /* 0x000fc800078e0a00 */
[----:B------:R-:W-:Y:S01]  /*13e0*/  @P0 IMAD R23, R204, 0x50, RZ ;  /* 0x00000050cc170824 */ /* 0x000fe200078e02ff */
[----:B------:R-:W-:Y:S01]  /*13f0*/  SHF.R.S32.HI R21, RZ, 0x1f, R0 ;  /* 0x0000001fff157819 */ /* 0x000fe20000011400 */
[----:B-1----:R-:W-:-:S03]  /*1400*/  @P2 IMAD.WIDE.U32 R4, R203, 0x30, R2 ;  /* 0x00000030cb042825 */ /* 0x002fc600078e0002 */
[----:B------:R-:W-:Y:S01]  /*1410*/  LEA.HI R21, R21, R0, RZ, 0x3 ;  /* 0x0000000015157211 */ /* 0x000fe200078f18ff */
[----:B------:R-:W-:Y:S01]  /*1420*/  @P2 IMAD.IADD R6, R5, 0x1, R7 ;  /* 0x0000000105062824 */ /* 0x000fe200078e0207 */
[C---:B------:R-:W-:Y:S02]  /*1430*/  @P2 LEA R8, P5, R4.reuse, c[0x0][0x1c8], 0x1 ;  /* 0x0000720004082a11 */ /* 0x040fe400078a08ff */
[----:B------:R-:W-:Y:S02]  /*1440*/  SHF.R.S32.HI R5, RZ, 0x4, R18 ;  /* 0x00000004ff057819 */ /* 0x000fe40000011412 */
[----:B------:R-:W-:Y:S02]  /*1450*/  @P2 LEA.HI.X R9, R4, c[0x0][0x1cc], R6, 0x1, P5 ;  /* 0x0000730004092a11 */ /* 0x000fe400028f0c06 */
[C---:B------:R-:W-:Y:S02]  /*1460*/  @P1 LEA R4, P5, R203.reuse, R2, 0x6 ;  /* 0x00000002cb041211 */ /* 0x040fe400078a30ff */
[----:B------:R-:W-:Y:S01]  /*1470*/  LEA.HI R18, R18, R5, RZ, 0x1 ;  /* 0x0000000512127211 */ /* 0x000fe200078f08ff */
[----:B------:R3:W-:Y:S01]  /*1480*/  @P2 LDGSTS.E.BYPASS.LTC128B.128 [R227+0x4900], [R8.64], !P6 ;  /* 0x0490000008e32fae */ /* 0x0007e2000f101d4c */
[C---:B------:R-:W-:Y:S01]  /*1490*/  @P1 LEA.HI.X R7, R203.reuse, R3, R204, 0x6, P5 ;  /* 0x00000003cb071211 */ /* 0x040fe200028f34cc */
[----:B------:R-:W-:Y:S01]  /*14a0*/  @P0 IMAD.WIDE.U32 R2, R203, 0x50, R2 ;  /* 0x00000050cb020825 */ /* 0x000fe200078e0002 */
[----:B------:R-:W-:-:S02]  /*14b0*/  @P1 LEA R6, P5, R4, c[0x0][0x1c8], 0x1 ;  /* 0x0000720004061a11 */ /* 0x000fc400078a08ff */
[----:B------:R-:W-:Y:S01]  /*14c0*/  LOP3.LUT R18, R18, 0xfffffffe, RZ, 0xc0, !PT ;  /* 0xfffffffe12127812 */ /* 0x000fe200078ec0ff */
[----:B------:R-:W-:Y:S01]  /*14d0*/  @P0 IMAD.IADD R3, R3, 0x1, R23 ;  /* 0x0000000103030824 */ /* 0x000fe200078e0217 */
[----:B------:R-:W-:Y:S02]  /*14e0*/  @P1 LEA.HI.X R7, R4, c[0x0][0x1cc], R7, 0x1, P5 ;  /* 0x0000730004071a11 */ /* 0x000fe400028f0c07 */
[C---:B------:R-:W-:Y:S01]  /*14f0*/  @P0 LEA R4, P5, R2.reuse, c[0x0][0x1c8], 0x1 ;  /* 0x0000720002040a11 */ /* 0x040fe200078a08ff */
[----:B------:R-:W-:Y:S01]  /*1500*/  IMAD.IADD R18, R5, 0x1, -R18 ;  /* 0x0000000105127824 */ /* 0x000fe200078e0a12 */
[----:B------:R-:W-:Y:S01]  /*1510*/  LOP3.LUT R19, R21, 0xfffffff8, RZ, 0xc0, !PT ;  /* 0xfffffff815137812 */ /* 0x000fe200078ec0ff */
[----:B------:R1:W-:Y:S01]  /*1520*/  @P1 LDGSTS.E.BYPASS.LTC128B.128 [R227+0x5100], [R6.64], !P6 ;  /* 0x0510000006e31fae */ /* 0x0003e2000f101d4c */
[----:B------:R-:W-:Y:S01]  /*1530*/  @P0 LEA.HI.X R5, R2, c[0x0][0x1cc], R3, 0x1, P5 ;  /* 0x0000730002050a11 */ /* 0x000fe200028f0c03 */
[----:B------:R-:W-:Y:S02]  /*1540*/  IMAD.SHL.U32 R3, R18, 0x8, RZ ;  /* 0x0000000812037824 */ /* 0x000fe400078e00ff */
[----:B------:R-:W-:-:S02]  /*1550*/  IMAD.IADD R23, R0, 0x1, -R19 ;  /* 0x0000000100177824 */ /* 0x000fc400078e0a13 */
[----:B------:R4:W-:Y:S01]  /*1560*/  @P0 LDGSTS.E.BYPASS.LTC128B.128 [R227+0x5900], [R4.64], !P6 ;  /* 0x0590000004e30fae */ /* 0x0009e2000f101d4c */
[C---:B------:R-:W-:Y:S01]  /*1570*/  IMAD.SHL.U32 R0, R45.reuse, 0x40, RZ ;  /* 0x000000402d007824 */ /* 0x040fe200078e00ff */
[----:B------:R-:W-:Y:S01]  /*1580*/  LOP3.LUT P0, RZ, R45, 0x2, RZ, 0xc0, !PT ;  /* 0x000000022dff7812 */ /* 0x000fe2000780c0ff */
[C---:B------:R-:W-:Y:S01]  /*1590*/  IMAD.SHL.U32 R2, R23.reuse, 0x40, RZ ;  /* 0x0000004017027824 */ /* 0x040fe200078e00ff */
[----:B------:R-:W0:Y:S02]  /*15a0*/  LDGDEPBAR ;  /* 0x00000000000079af */ /* 0x000e240000000000 */
[----:B------:R-:W-:Y:S02]  /*15b0*/  LOP3.LUT R0, R0, 0x1c0, RZ, 0xc0, !PT ;  /* 0x000001c000007812 */ /* 0x000fe400078ec0ff */
[----:B------:R-:W-:Y:S02]  /*15c0*/  LOP3.LUT R2, R2, 0x1c0, RZ, 0xc0, !PT ;  /* 0x000001c002027812 */ /* 0x000fe400078ec0ff */
[----:B------:R-:W-:-:S02]  /*15d0*/  R2P PR, R23, 0x6 ;  /* 0x0000000617007804 */ /* 0x000fc40000000000 */
[----:B------:R-:W-:Y:S02]  /*15e0*/  LOP3.LUT R3, R2, 0x8, R3, 0xf8, !PT ;  /* 0x0000000802037812 */ /* 0x000fe400078ef803 */
[----:B------:R-:W-:Y:S01]  /*15f0*/  SHF.R.U32.HI R2, RZ, 0x3, R2 ;  /* 0x00000003ff027819 */ /* 0x000fe20000011602 */
[----:B----4-:R-:W-:Y:S01]  /*1600*/  IMAD.SHL.U32 R4, R22, 0x8, RZ ;  /* 0x0000000816047824 */ /* 0x010fe200078e00ff */
[----:B------:R-:W-:-:S04]  /*1610*/  DEPBAR.LE SB0, 0x1 ;  /* 0x000080400000791a */ /* 0x000fc80000000000 */
[----:B------:R-:W-:-:S04]  /*1620*/  DEPBAR.LE SB0, 0x0 ;  /* 0x000080000000791a */ /* 0x000fc80000000000 */
[----:B------:R-:W-:Y:S01]  /*1630*/  IMAD.SHL.U32 R5, R21, 0x40, RZ ;  /* 0x0000004015057824 */ /* 0x000fe200078e00ff */
[----:B------:R-:W-:Y:S02]  /*1640*/  LOP3.LUT R4, R0, 0x8, R4, 0xf8, !PT ;  /* 0x0000000800047812 */ /* 0x000fe400078ef804 */
[----:B------:R-:W-:Y:S02]  /*1650*/  SHF.R.U32.HI R0, RZ, 0x3, R0 ;  /* 0x00000003ff007819 */ /* 0x000fe40000011600 */
[----:B------:R-:W-:Y:S02]  /*1660*/  LOP3.LUT R196, R5, 0xfffffe00, RZ, 0xc0, !PT ;  /* 0xfffffe0005c47812 */ /* 0x000fe400078ec0ff */
[----:B------:R-:W-:Y:S02]  /*1670*/  LOP3.LUT R0, R4, R0, RZ, 0x3c, !PT ;  /* 0x0000000004007212 */ /* 0x000fe400078e3cff */
[----:B------:R-:W-:Y:S01]  /*1680*/  LOP3.LUT R21, R3, R2, RZ, 0x3c, !PT ;  /* 0x0000000203157212 */ /* 0x000fe200078e3cff */
[----:B------:R-:W-:-:S02]  /*1690*/  IMAD R2, R198, 0x400, R196 ;  /* 0x00000400c6027824 */ /* 0x000fc400078e02c4 */
[----:B------:R-:W-:Y:S02]  /*16a0*/  IMAD R0, R18, 0x200, R0 ;  /* 0x0000020012007824 */ /* 0x000fe400078e0200 */
[----:B------:R-:W-:Y:S02]  /*16b0*/  IMAD.IADD R2, R21, 0x1, R2 ;  /* 0x0000000115027824 */ /* 0x000fe400078e0202 */
[----:B------:R-:W-:Y:S01]  /*16c0*/  IMAD.SHL.U32 R208, R0, 0x2, RZ ;  /* 0x0000000200d07824 */ /* 0x000fe200078e00ff */
[----:B------:R-:W-:Y:S01]  /*16d0*/  BAR.SYNC.DEFER_BLOCKING 0x0 ;  /* 0x0000000000007b1d */ /* 0x000fe20000010000 */
[----:B------:R-:W-:Y:S02]  /*16e0*/  IMAD.SHL.U32 R215, R2, 0x2, RZ ;  /* 0x0000000202d77824 */ /* 0x000fe400078e00ff */
[----:B------:R-:W-:Y:S01]  /*16f0*/  IMAD R0, R41, c[0x0][0x208], RZ ;  /* 0x0000820029007a24 */ /* 0x000fe200078e02ff */
[----:B------:R-:W-:Y:S01]  /*1700*/  IADD3 R219, R208, 0x3120, RZ ;  /* 0x00003120d0db7810 */ /* 0x000fe20007ffe0ff */
[----:B------:R-:W-:-:S04]  /*1710*/  IMAD.WIDE.U32 R2, R22, c[0x0][0x208], R12 ;  /* 0x0000820016027a25 */ /* 0x000fc800078e000c */
[----:B------:R-:W-:-:S04]  /*1720*/  IMAD R0, R22, c[0x0][0x20c], R0 ;  /* 0x0000830016007a24 */ /* 0x000fc800078e0200 */
[----:B------:R-:W-:Y:S02]  /*1730*/  IMAD.IADD R3, R3, 0x1, R0 ;  /* 0x0000000103037824 */ /* 0x000fe400078e0200 */
[----:B------:R-:W-:-:S04]  /*1740*/  IMAD R0, R43, c[0x0][0x210], RZ ;  /* 0x000084002b007a24 */ /* 0x000fc800078e02ff */
[C---:B------:R-:W-:Y:S01]  /*1750*/  IMAD R0, R42.reuse, c[0x0][0x214], R0 ;  /* 0x000085002a007a24 */ /* 0x040fe200078e0200 */
[----:B---3--:R-:W-:Y:S04]  /*1760*/  LDSM.16.M88.4 R8, [R215+0x6100] ;  /* 0x00610000d708783b */ /* 0x008fe80000000200 */
[----:B-1----:R-:W-:Y:S04]  /*1770*/  LDSM.16.M88.4 R4, [R215+0x8100] ;  /* 0x00810000d704783b */ /* 0x002fe80000000200 */
[----:B------:R-:W1:Y:S04]  /*1780*/  LDSM.16.M88.4 R24, [R208+0x3900] ;  /* 0x00390000d018783b */ /* 0x000e680000000200 */
[----:B--2---:R-:W2:Y:S04]  /*1790*/  LDSM.16.M88.4 R16, [R208+0x4100] ;  /* 0x00410000d010783b */ /* 0x004ea80000000200 */
[----:B------:R-:W3:Y:S04]  /*17a0*/  LDSM.16.M88.4 R28, [R208+0x3100] ;  /* 0x00310000d01c783b */ /* 0x000ee80000000200 */
[----:B------:R-:W4:Y:S04]  /*17b0*/  LDSM.16.M88.4 R32, [R208+0x4900] ;  /* 0x00490000d020783b */ /* 0x000f280000000200 */
[----:B------:R-:W5:Y:S01]  /*17c0*/  LDSM.16.M88.4 R36, [R208+0x5100] ;  /* 0x00510000d024783b */ /* 0x000f620000000200 */
[-C--:B-1----:R-:W-:Y:S08]  /*17d0*/  HMMA.16816.F32.BF16 R176, R8, R24.reuse, RZ ;  /* 0x0000001808b0723c */ /* 0x082ff000000418ff */
[C---:B------:R-:W-:Y:S08]  /*17e0*/  HMMA.16816.F32.BF16 R80, R4.reuse, R24, RZ ;  /* 0x000000180450723c */ /* 0x040ff000000418ff */
[-C--:B------:R-:W-:Y:S08]  /*17f0*/  HMMA.16816.F32.BF16 R96, R4, R26.reuse, RZ ;  /* 0x0000001a0460723c */ /* 0x080ff000000418ff */
[C---:B------:R-:W-:Y:S01]  /*1800*/  HMMA.16816.F32.BF16 R148, R8.reuse, R26, RZ ;  /* 0x0000001a0894723c */ /* 0x040fe200000418ff */
[----:B------:R-:W1:Y:S07]  /*1810*/  LDSM.16.M88.4 R24, [R208+0x5900] ;  /* 0x00590000d018783b */ /* 0x000e6e0000000200 */
[-C--:B--2---:R-:W-:Y:S08]  /*1820*/  HMMA.16816.F32.BF16 R180, R8, R16.reuse, RZ ;  /* 0x0000001008b4723c */ /* 0x084ff000000418ff */
[C---:B------:R-:W-:Y:S07]  /*1830*/  HMMA.16816.F32.BF16 R56, R4.reuse, R16, RZ ;  /* 0x000000100438723c */ /* 0x040fee00000418ff */
[----:B------:R-:W-:Y:S01]  /*1840*/  IMAD.WIDE.U32 R16, R42, c[0x0][0x210], R2 ;  /* 0x000084002a107a25 */ /* 0x000fe200078e0002 */
[----:B------:R-:W-:Y:S01]  /*1850*/  IADD3 R3, R208, 0x3100, RZ ;  /* 0x00003100d0037810 */ /* 0x000fe20007ffe0ff */
[----:B------:R-:W-:Y:S02]  /*1860*/  HMMA.16816.F32.BF16 R92, R4, R18, RZ ;  /* 0x00000012045c723c */ /* 0x000fe400000418ff */
[----:B------:R-:W-:Y:S01]  /*1870*/  IMAD.IADD R17, R17, 0x1, R0 ;  /* 0x0000000111117824 */ /* 0x000fe200078e0200 */
[----:B------:R-:W-:Y:S01]  /*1880*/  @P0 IADD3 R219, R3, -0x20, RZ ;  /* 0xffffffe003db0810 */ /* 0x000fe20007ffe0ff */
[----:B------:R-:W-:-:S02]  /*1890*/  IMAD R0, R15, c[0x0][0x218], RZ ;  /* 0x000086000f007a24 */ /* 0x000fc400078e02ff */
[C---:B------:R-:W-:Y:S01]  /*18a0*/  IMAD.WIDE.U32 R72, R14.reuse, c[0x0][0x218], R16 ;  /* 0x000086000e487a25 */ /* 0x040fe200078e0010 */
[C---:B------:R-:W-:Y:S01]  /*18b0*/  IADD3 R224, R219.reuse, 0x800, RZ ;  /* 0x00000800dbe07810 */ /* 0x040fe20007ffe0ff */
[C---:B------:R-:W-:Y:S01]  /*18c0*/  HMMA.16816.F32.BF16 R140, R8.reuse, R18, RZ ;  /* 0x00000012088c723c */ /* 0x040fe200000418ff */
[----:B------:R-:W-:Y:S01]  /*18d0*/  LDSM.16.M88.4 R68, [R219] ;  /* 0x00000000db44783b */ /* 0x000fe20000000200 */
[----:B------:R-:W-:Y:S01]  /*18e0*/  IMAD R3, R14, c[0x0][0x21c], R0 ;  /* 0x000087000e037a24 */ /* 0x000fe200078e0200 */
[----:B------:R-:W-:Y:S01]  /*18f0*/  IADD3 R223, R219, 0x1000, RZ ;  /* 0x00001000dbdf7810 */ /* 0x000fe20007ffe0ff */
[----:B------:R-:W-:Y:S01]  /*1900*/  IMAD R0, R40, c[0x0][0x208], RZ ;  /* 0x0000820028007a24 */ /* 0x000fe200078e02ff */
[----:B------:R-:W-:Y:S01]  /*1910*/  LDSM.16.M88.4 R48, [R219+0x800] ;  /* 0x00080000db30783b */ /* 0x000fe20000000200 */
[----:B------:R-:W-:Y:S01]  /*1920*/  IMAD.WIDE.U32 R14, R197, c[0x0][0x208], RZ ;  /* 0x00008200c50e7a25 */ /* 0x000fe200078e00ff */
[----:B------:R-:W-:Y:S01]  /*1930*/  IADD3 R222, R219, 0x1800, RZ ;  /* 0x00001800dbde7810 */ /* 0x000fe20007ffe0ff */
[C---:B---3--:R-:W-:Y:S01]  /*1940*/  HMMA.16816.F32.BF16 R144, R8.reuse, R28, RZ ;  /* 0x0000001c0890723c */ /* 0x048fe200000418ff */
[----:B------:R-:W-:Y:S01]  /*1950*/  LDSM.16.M88.4 R40, [R219+0x1000] ;  /* 0x00100000db28783b */ /* 0x000fe20000000200 */
[----:B------:R-:W-:Y:S01]  /*1960*/  IMAD R0, R197, c[0x0][0x20c], R0 ;  /* 0x00008300c5007a24 */ /* 0x000fe200078e0200 */
[----:B------:R-:W-:Y:S01]  /*1970*/  IADD3 R221, R219, 0x2000, RZ ;  /* 0x00002000dbdd7810 */ /* 0x000fe20007ffe0ff */
[----:B------:R-:W-:Y:S01]  /*1980*/  IMAD.IADD R47, R73, 0x1, R3 ;  /* 0x00000001492f7824 */ /* 0x000fe200078e0203 */
[----:B------:R-:W-:Y:S01]  /*1990*/  STL.64 [R1+0x38], R72 ;  /* 0x0000384801007387 */ /* 0x000fe20000100a00 */
[----:B------:R-:W-:Y:S01]  /*19a0*/  IMAD.IADD R0, R15, 0x1, R0 ;  /* 0x000000010f007824 */ /* 0x000fe200078e0200 */
[----:B------:R-:W-:Y:S01]  /*19b0*/  IADD3 R220, R219, 0x2800, RZ ;  /* 0x00002800dbdc7810 */ /* 0x000fe20007ffe0ff */
[----:B------:R-:W-:Y:S01]  /*19c0*/  IMAD.MOV.U32 R46, RZ, RZ, R72 ;  /* 0x000000ffff2e7224 */ /* 0x000fe200078e0048 */
[----:B------:R-:W-:Y:S01]  /*19d0*/  HMMA.16816.F32.BF16 R156, R8, R30, RZ ;  /* 0x0000001e089c723c */ /* 0x000fe200000418ff */
[----:B------:R-:W-:-:S02]  /*19e0*/  IMAD R0, R0, 0x60, RZ ;  /* 0x0000006000007824 */ /* 0x000fc400078e02ff */
[----:B------:R-:W-:Y:S01]  /*19f0*/  IMAD.WIDE.U32 R14, R14, 0x60, R46 ;  /* 0x000000600e0e7825 */ /* 0x000fe200078e002e */
[----:B------:R-:W-:Y:S03]  /*1a00*/  STL.64 [R1+0x30], R46 ;  /* 0x0000302e01007387 */ /* 0x000fe60000100a00 */
[----:B------:R-:W-:Y:S01]  /*1a10*/  IMAD.MOV.U32 R2, RZ, RZ, 0x10 ;  /* 0x00000010ff027424 */ /* 0x000fe200078e00ff */
[----:B------:R-:W-:Y:S01]  /*1a20*/  LEA R22, P0, R14, c[0x0][0x1f8], 0x1 ;  /* 0x00007e000e167a11 */ /* 0x000fe200078008ff */
[----:B------:R-:W-:Y:S01]  /*1a30*/  IMAD.IADD R0, R15, 0x1, R0 ;  /* 0x000000010f007824 */ /* 0x000fe200078e0200 */
[----:B----4-:R-:W-:Y:S01]  /*1a40*/  HMMA.16816.F32.BF16 R132, R8, R32, RZ ;  /* 0x000000200884723c */ /* 0x010fe200000418ff */
[----:B------:R-:W-:Y:S01]  /*1a50*/  IMAD.MOV.U32 R3, RZ, RZ, 0x20 ;  /* 0x00000020ff037424 */ /* 0x000fe200078e00ff */
[----:B------:R-:W-:Y:S02]  /*1a60*/  SEL R2, R2, 0xfffffff0, !P1 ;  /* 0xfffffff002027807 */ /* 0x000fe40004800000 */
[----:B------:R-:W-:-:S02]  /*1a70*/  LEA.HI.X R23, R14, c[0x0][0x1fc], R0, 0x1, P0 ;  /* 0x00007f000e177a11 */ /* 0x000fc400000f0c00 */
[----:B------:R-:W-:Y:S01]  /*1a80*/  ISETP.GE.AND P0, PT, R12, c[0x0][0x1d4], PT ;  /* 0x000075000c007a0c */ /* 0x000fe20003f06270 */
[----:B------:R-:W-:Y:S01]  /*1a90*/  IMAD R218, R2, 0x2, R215 ;  /* 0x0000000202da7824 */ /* 0x000fe200078e02d7 */
[----:B------:R-:W-:Y:S01]  /*1aa0*/  IADD3 R14, P1, R22, UR10, RZ ;  /* 0x0000000a160e7c10 */ /* 0x000fe2000ff3e0ff */
[C---:B------:R-:W-:Y:S01]  /*1ab0*/  HMMA.16816.F32.BF16 R168, R8.reuse, R34, RZ ;  /* 0x0000002208a8723c */ /* 0x040fe200000418ff */
[C---:B------:R-:W-:Y:S02]  /*1ac0*/  ISETP.LT.OR P4, PT, R44.reuse, 0x1, P0 ;  /* 0x000000012c00780c */ /* 0x040fe40000781670 */
[C---:B------:R-:W-:Y:S01]  /*1ad0*/  ISETP.LT.OR P3, PT, R44.reuse, 0x11, P0 ;  /* 0x000000112c00780c */ /* 0x040fe20000761670 */
[----:B------:R-:W2:Y:S01]  /*1ae0*/  LDSM.16.M88.4 R16, [R218+0x8100] ;  /* 0x00810000da10783b */ /* 0x000ea20000000200 */
[----:B------:R-:W-:Y:S02]  /*1af0*/  IADD3.X R15, R23, UR9, RZ, P1, !PT ;  /* 0x00000009170f7c10 */ /* 0x000fe40008ffe4ff */
[----:B------:R-:W-:Y:S01]  /*1b00*/  ISETP.LT.OR P5, PT, R44, 0x21, P0 ;  /* 0x000000212c00780c */ /* 0x000fe200007a1670 */
[----:B-----5:R-:W-:Y:S01]  /*1b10*/  HMMA.16816.F32.BF16 R128, R8, R36, RZ ;  /* 0x000000240880723c */ /* 0x020fe200000418ff */
[----:B------:R-:W-:-:S02]  /*1b20*/  SEL R3, R3, 0xffffffe0, !P2 ;  /* 0xffffffe003037807 */ /* 0x000fc40005000000 */
[----:B------:R-:W-:Y:S02]  /*1b30*/  P2R R0, PR, RZ, 0x20 ;  /* 0x00000020ff007803 */ /* 0x000fe40000000000 */
[----:B------:R-:W-:Y:S01]  /*1b40*/  ISETP.LT.OR P5, PT, R44, 0x31, P0 ;  /* 0x000000312c00780c */ /* 0x000fe200007a1670 */
[----:B------:R-:W-:Y:S02]  /*1b50*/  IMAD R216, R3, 0x2, R215 ;  /* 0x0000000203d87824 */ /* 0x000fe400078e02d7 */
[----:B------:R-:W-:Y:S02]  /*1b60*/  HMMA.16816.F32.BF16 R120, R8, R38, RZ ;  /* 0x000000260878723c */ /* 0x000fe400000418ff */
[----:B------:R-:W-:-:S06]  /*1b70*/  IMAD R217, R2, 0x2, R216 ;  /* 0x0000000202d97824 */ /* 0x000fcc00078e02d8 */
[C---:B-1----:R-:W-:Y:S08]  /*1b80*/  HMMA.16816.F32.BF16 R112, R8.reuse, R24, RZ ;  /* 0x000000180870723c */ /* 0x042ff000000418ff */
[----:B------:R-:W-:Y:S07]  /*1b90*/  HMMA.16816.F32.BF16 R104, R8, R26, RZ ;  /* 0x0000001a0868723c */ /* 0x000fee00000418ff */
[----:B------:R-:W-:Y:S01]  /*1ba0*/  IADD3 R10, P1, R14, UR10, RZ ;  /* 0x0000000a0e0a7c10 */ /* 0x000fe2000ff3e0ff */
[----:B------:R-:W-:Y:S03]  /*1bb0*/  HMMA.16816.F32.BF16 R52, R4, R28, RZ ;  /* 0x0000001c0434723c */ /* 0x000fe600000418ff */
[----:B------:R-:W-:-:S02]  /*1bc0*/  IADD3.X R11, R15, UR9, RZ, P1, !PT ;  /* 0x000000090f0b7c10 */ /* 0x000fc40008ffe4ff */
[----:B------:R-:W-:-:S03]  /*1bd0*/  IADD3 R8, P1, R10, UR10, RZ ;  /* 0x0000000a0a087c10 */ /* 0x000fc6000ff3e0ff */
[----:B------:R-:W-:Y:S01]  /*1be0*/  HMMA.16816.F32.BF16 R88, R4, R30, RZ ;  /* 0x0000001e0458723c */ /* 0x000fe200000418ff */
[----:B------:R-:W-:Y:S01]  /*1bf0*/  LDSM.16.M88.4 R28, [R219+0x2800] ;  /* 0x00280000db1c783b */ /* 0x000fe20000000200 */
[----:B------:R-:W-:Y:S02]  /*1c00*/  IADD3.X R9, R11, UR9, RZ, P1, !PT ;  /* 0x000000090b097c10 */ /* 0x000fe40008ffe4ff */
[----:B------:R-:W-:-:S04]  /*1c10*/  ISETP.LT.OR P1, PT, R44, 0x51, P0 ;  /* 0x000000512c00780c */ /* 0x000fc80000721670 */
[C---:B------:R-:W-:Y:S08]  /*1c20*/  HMMA.16816.F32.BF16 R64, R4.reuse, R32, RZ ;  /* 0x000000200440723c */ /* 0x040ff000000418ff */
[C---:B------:R-:W-:Y:S01]  /*1c30*/  HMMA.16816.F32.BF16 R124, R4.reuse, R34, RZ ;  /* 0x00000022047c723c */ /* 0x040fe200000418ff */
[----:B------:R-:W-:Y:S07]  /*1c40*/  LDSM.16.M88.4 R32, [R219+0x2000] ;  /* 0x00200000db20783b */ /* 0x000fee0000000200 */
[C---:B------:R-:W-:Y:S08]  /*1c50*/  HMMA.16816.F32.BF16 R60, R4.reuse, R36, RZ ;  /* 0x00000024043c723c */ /* 0x040ff000000418ff */
[C---:B------:R-:W-:Y:S01]  /*1c60*/  HMMA.16816.F32.BF16 R116, R4.reuse, R38, RZ ;  /* 0x000000260474723c */ /* 0x040fe200000418ff */
[----:B------:R-:W1:Y:S07]  /*1c70*/  LDSM.16.M88.4 R36, [R219+0x1800] ;  /* 0x00180000db24783b */ /* 0x000e6e0000000200 */
[C---:B------:R-:W-:Y:S08]  /*1c80*/  HMMA.16816.F32.BF16 R76, R4.reuse, R24, RZ ;  /* 0x00000018044c723c */ /* 0x040ff000000418ff */
[----:B------:R-:W-:Y:S01]  /*1c90*/  HMMA.16816.F32.BF16 R108, R4, R26, RZ ;  /* 0x0000001a046c723c */ /* 0x000fe200000418ff */
[----:B------:R-:W3:Y:S04]  /*1ca0*/  LDSM.16.M88.4 R4, [R218+0x6100] ;  /* 0x00610000da04783b */ /* 0x000ee80000000200 */
[----:B------:R-:W-:Y:S01]  /*1cb0*/  @!PT LDS RZ, [RZ] ;  /* 0x00000000fffff984 */ /* 0x000fe20000000800 */
[----:B------:R-:W-:Y:S01]  /*1cc0*/  @!PT LDS RZ, [RZ] ;  /* 0x00000000fffff984 */ /* 0x000fe20000000800 */
[----:B------:R-:W-:Y:S01]  /*1cd0*/  @!PT LDS RZ, [RZ] ;  /* 0x00000000fffff984 */ /* 0x000fe20000000800 */
[----:B------:R4:W-:Y:S01]  /*1ce0*/  LDGSTS.E.BYPASS.LTC128B.128 [R227+0x100], [R22.64], !P4 ;  /* 0x0010000016e37fae */ /* 0x0009e2000e101d4c */
[----:B------:R-:W-:-:S02]  /*1cf0*/  LOP3.LUT P4, RZ, R45, 0x4, RZ, 0xc0, !PT ;  /* 0x000000042dff7812 */ /* 0x000fc4000788c0ff */
[----:B--2---:R-:W-:Y:S01]  /*1d00*/  HMMA.16816.F32.BF16 R100, R16, R68, R52 ;  /* 0x000000441064723c */ /* 0x004fe20000041834 */
[----:B------:R1:W-:Y:S01]  /*1d10*/  LDGSTS.E.BYPASS.LTC128B.128 [R227+0x900], [R14.64], !P3 ;  /* 0x009000000ee37fae */ /* 0x0003e2000d901d4c */
[----:B------:R-:W-:Y:S02]  /*1d20*/  ISETP.LT.OR P3, PT, R44, 0x41, P0 ;  /* 0x000000412c00780c */ /* 0x000fe40000761670 */
[----:B------:R-:W-:Y:S01]  /*1d30*/  ISETP.NE.AND P0, PT, R0, RZ, PT ;  /* 0x000000ff0000720c */ /* 0x000fe20003f05270 */
[----:B------:R-:W-:-:S03]  /*1d40*/  IMAD.MOV.U32 R0, RZ, RZ, 0x40 ;  /* 0x00000040ff007424 */ /* 0x000fc600078e00ff */
[----:B------:R-:W-:Y:S02]  /*1d50*/  HMMA.16816.F32.BF16 R44, R16, R40, R56 ;  /* 0x00000028102c723c */ /* 0x000fe40000041838 */
[----:B------:R-:W-:-:S05]  /*1d60*/  SEL R0, R0, 0xffffffc0, !P4 ;  /* 0xffffffc000007807 */ /* 0x000fca0006000000 */
[----:B------:R-:W-:Y:S01]  /*1d70*/  IMAD.IADD R214, R208, 0x1, R0 ;  /* 0x00000001d0d67824 */ /* 0x000fe200078e0200 */
[C---:B------:R-:W-:Y:S01]  /*1d80*/  HMMA.16816.F32.BF16 R88, R16.reuse, R70, R88 ;  /* 0x000000461058723c */ /* 0x040fe20000041858 */
[----:B------:R2:W-:Y:S01]  /*1d90*/  LDGSTS.E.BYPASS.LTC128B.128 [R227+0x1100], [R10.64], !P0 ;  /* 0x011000000ae37fae */ /* 0x0005e2000c101d4c */
[----:B------:R-:W-:Y:S01]  /*1da0*/  IMAD.IADD R213, R0, 0x1, R219 ;  /* 0x0000000100d57824 */ /* 0x000fe200078e02db */
[----:B------:R-:W-:Y:S02]  /*1db0*/  LOP3.LUT R0, R21, R196, RZ, 0xfc, !PT ;  /* 0x000000c415007212 */ /* 0x000fe400078efcff */
[----:B------:R5:W-:Y:S03]  /*1dc0*/  LDGSTS.E.BYPASS.LTC128B.128 [R227+0x1900], [R8.64], !P5 ;  /* 0x0190000008e37fae */ /* 0x000be6000e901d4c */
[C---:B------:R-:W-:Y:S08]  /*1dd0*/  HMMA.16816.F32.BF16 R96, R16.reuse, R50, R96 ;  /* 0x000000321060723c */ /* 0x040ff00000041860 */
[-C--:B-1----:R-:W-:Y:S08]  /*1de0*/  HMMA.16816.F32.BF16 R12, R16, R36.reuse, R64 ;  /* 0x00000024100c723c */ /* 0x082ff00000041840 */
[----:B---3--:R-:W-:Y:S01]  /*1df0*/  HMMA.16816.F32.BF16 R184, R4, R36, R132 ;  /* 0x0000002404b8723c */ /* 0x008fe20000041884 */
[----:B--2---:R-:W-:-:S04]  /*1e00*/  IADD3 R10, P0, R8, UR10, RZ ;  /* 0x0000000a080a7c10 */ /* 0x004fc8000ff1e0ff */
[----:B------:R-:W-:-:S03]  /*1e10*/  IADD3.X R11, R9, UR9, RZ, P0, !PT ;  /* 0x00000009090b7c10 */ /* 0x000fc600087fe4ff */
[C---:B------:R-:W-:Y:S01]  /*1e20*/  HMMA.16816.F32.BF16 R92, R16.reuse, R42, R92 ;  /* 0x0000002a105c723c */ /* 0x040fe2000004185c */
[----:B-----5:R-:W-:Y:S01]  /*1e30*/  IADD3 R8, P0, R10, UR10, RZ ;  /* 0x0000000a0a087c10 */ /* 0x020fe2000ff1e0ff */
[----:B------:R1:W-:Y:S03]  /*1e40*/  LDGSTS.E.BYPASS.LTC128B.128 [R227+0x2100], [R10.64], !P3 ;  /* 0x021000000ae37fae */ /* 0x0003e6000d901d4c */
[----:B------:R-:W-:Y:S02]  /*1e50*/  IADD3.X R9, R11, UR9, RZ, P0, !PT ;  /* 0x000000090b097c10 */ /* 0x000fe400087fe4ff */
[----:B------:R-:W-:Y:S01]  /*1e60*/  ISETP.GT.AND P0, PT, R197, UR8, PT ;  /* 0x00000008c5007c0c */ /* 0x000fe2000bf04270 */
[----:B------:R-:W-:Y:S02]  /*1e70*/  HMMA.16816.F32.BF16 R124, R16, R38, R124 ;  /* 0x00000026107c723c */ /* 0x000fe4000004187c */
[----:B------:R1:W-:Y:S04]  /*1e80*/  LDGSTS.E.BYPASS.LTC128B.128 [R227+0x2900], [R8.64], !P1 ;  /* 0x0290000008e37fae */ /* 0x0003e8000c901d4c */
[----:B------:R-:W-:Y:S02]  /*1e90*/  LDSM.16.M88.4 R24, [R216+0x8100] ;  /* 0x00810000d818783b */ /* 0x000fe40000000200 */
[----:B------:R-:W-:Y:S02]  /*1ea0*/  HMMA.16816.F32.BF16 R144, R4, R68, R144 ;  /* 0x000000440490723c */ /* 0x000fe40000041890 */
[----:B------:R-:W2:Y:S04]  /*1eb0*/  LDSM.16.M88.4 R52, [R214+0x4900] ;  /* 0x00490000d634783b */ /* 0x000ea80000000200 */
[----:B------:R-:W3:Y:S02]  /*1ec0*/  LDSM.16.M88.4 R56, [R214+0x4100] ;  /* 0x00410000d638783b */ /* 0x000ee40000000200 */
[C---:B------:R-:W-:Y:S02]  /*1ed0*/  HMMA.16816.F32.BF16 R80, R16.reuse, R48, R80 ;  /* 0x000000301050723c */ /* 0x040fe40000041850 */
[----:B------:R-:W5:Y:S04]  /*1ee0*/  LDSM.16.M88.4 R72, [R214+0x5100] ;  /* 0x00510000d648783b */ /* 0x000f680000000200 */
[----:B------:R-:W3:Y:S02]  /*1ef0*/  LDSM.16.M88.4 R64, [R214+0x3100] ;  /* 0x00310000d640783b */ /* 0x000ee40000000200 */
[C---:B------:R-:W-:Y:S02]  /*1f00*/  HMMA.16816.F32.BF16 R76, R16.reuse, R28, R76 ;  /* 0x0000001c104c723c */ /* 0x040fe4000004184c */
[----:B------:R-:W-:Y:S04]  /*1f10*/  LDSM.16.M88.4 R84, [R214+0x5900] ;  /* 0x00590000d654783b */ /* 0x000fe80000000200 */
[----:B------:R-:W0:Y:S02]  /*1f20*/  LDGDEPBAR ;  /* 0x00000000000079af */ /* 0x000e240000000000 */
[C---:B-1----:R-:W-:Y:S02]  /*1f30*/  HMMA.16816.F32.BF16 R8, R16.reuse, R32, R60 ;  /* 0x000000201008723c */ /* 0x042fe4000004183c */
[----:B------:R-:W1:Y:S06]  /*1f40*/  LDSM.16.M88.4 R60, [R214+0x3900] ;  /* 0x00390000d63c783b */ /* 0x000e6c0000000200 */
[C---:B------:R-:W-:Y:S08]  /*1f50*/  HMMA.16816.F32.BF16 R152, R16.reuse, R34, R116 ;  /* 0x000000221098723c */ /* 0x040ff00000041874 */
[----:B------:R-:W-:Y:S01]  /*1f60*/  HMMA.16816.F32.BF16 R136, R16, R30, R108 ;  /* 0x0000001e1088723c */ /* 0x000fe2000004186c */
[----:B------:R-:W-:Y:S07]  /*1f70*/  LDSM.16.M88.4 R16, [R213+0x2800] ;  /* 0x00280000d510783b */ /* 0x000fee0000000200 */
[----:B--2---:R-:W-:Y:S01]  /*1f80*/  HMMA.16816.F32.BF16 R132, R24, R52, R12 ;  /* 0x000000341884723c */ /* 0x004fe2000004180c */
[----:B------:R-:W2:Y:S07]  /*1f90*/  LDSM.16.M88.4 R12, [R216+0x6100] ;  /* 0x00610000d80c783b */ /* 0x000eae0000000200 */
[C---:B------:R-:W-:Y:S08]  /*1fa0*/  HMMA.16816.F32.BF16 R176, R4.reuse, R48, R176 ;  /* 0x0000003004b0723c */ /* 0x040ff000000418b0 */
[C---:B------:R-:W-:Y:S08]  /*1fb0*/  HMMA.16816.F32.BF16 R68, R4.reuse, R70, R156 ;  /* 0x000000460444723c */ /* 0x040ff0000004189c */
[C---:B------:R-:W-:Y:S08]  /*1fc0*/  HMMA.16816.F32.BF16 R180, R4.reuse, R40, R180 ;  /* 0x0000002804b4723c */ /* 0x040ff000000418b4 */
[C---:B------:R-:W-:Y:S08]  /*1fd0*/  HMMA.16816.F32.BF16 R48, R4.reuse, R50, R148 ;  /* 0x000000320430723c */ /* 0x040ff00000041894 */
[C---:B------:R-:W-:Y:S01]  /*1fe0*/  HMMA.16816.F32.BF16 R140, R4.reuse, R42, R140 ;  /* 0x0000002a048c723c */ /* 0x040fe2000004188c */
[----:B------:R-:W-:Y:S07]  /*1ff0*/  LDSM.16.M88.4 R40, [R213+0x800] ;  /* 0x00080000d528783b */ /* 0x000fee0000000200 */
[C---:B------:R-:W-:Y:S01]  /*2000*/  HMMA.16816.F32.BF16 R168, R4.reuse, R38, R168 ;  /* 0x0000002604a8723c */ /* 0x040fe200000418a8 */
[----:B------:R-:W-:Y:S07]  /*2010*/  LDSM.16.M88.4 R36, [R213+0x1000] ;  /* 0x00100000d524783b */ /* 0x000fee0000000200 */
[C---:B------:R-:W-:Y:S08]  /*2020*/  HMMA.16816.F32.BF16 R188, R4.reuse, R32, R128 ;  /* 0x0000002004bc723c */ /* 0x040ff00000041880 */
[C---:B------:R-:W-:Y:S08]  /*2030*/  HMMA.16816.F32.BF16 R192, R4.reuse, R28, R112 ;  /* 0x0000001c04c0723c */ /* 0x040ff00000041870 */
[C---:B------:R-:W-:Y:S01]  /*2040*/  HMMA.16816.F32.BF16 R172, R4.reuse, R34, R120 ;  /* 0x0000002204ac723c */ /* 0x040fe20000041878 */
[----:B------:R-:W-:Y:S07]  /*2050*/  LDSM.16.M88.4 R32, [R213+0x1800] ;  /* 0x00180000d520783b */ /* 0x000fee0000000200 */
[----:B------:R-:W-:Y:S01]  /*2060*/  HMMA.16816.F32.BF16 R164, R4, R30, R104 ;  /* 0x0000001e04a4723c */ /* 0x000fe20000041868 */
[----:B------:R-:W-:Y:S04]  /*2070*/  LDSM.16.M88.4 R4, [R217+0x8100] ;  /* 0x00810000d904783b */ /* 0x000fe80000000200 */
[----:B------:R-:W-:Y:S03]  /*2080*/  LDSM.16.M88.4 R28, [R213+0x2000] ;  /* 0x00200000d51c783b */ /* 0x000fe60000000200 */
[C---:B---3--:R-:W-:Y:S01]  /*2090*/  HMMA.16816.F32.BF16 R148, R24.reuse, R56, R44 ;  /* 0x000000381894723c */ /* 0x048fe2000004182c */
[----:B------:R-:W3:Y:S07]  /*20a0*/  LDSM.16.M88.4 R44, [R213] ;  /* 0x00000000d52c783b */ /* 0x000eee0000000200 */
[----:B-----5:R-:W-:Y:S01]  /*20b0*/  HMMA.16816.F32.BF16 R128, R24, R72, R8 ;  /* 0x000000481880723c */ /* 0x020fe20000041808 */
[----:B------:R-:W5:Y:S01]  /*20c0*/  LDSM.16.M88.4 R8, [R217+0x6100] ;  /* 0x00610000d908783b */ /* 0x000f620000000200 */
[----:B------:R-:W-:-:S06]  /*20d0*/  DEPBAR.LE SB0, 0x0 ;  /* 0x000080000000791a */ /* 0x000fcc0000000000 */
[C---:B------:R-:W-:Y:S08]  /*20e0*/  HMMA.16816.F32.BF16 R160, R24.reuse, R64, R100 ;  /* 0x0000004018a0723c */ /* 0x040ff00000041864 */
[C---:B------:R-:W-:Y:S08]  /*20f0*/  HMMA.16816.F32.BF16 R116, R24.reuse, R66, R88 ;  /* 0x000000421874723c */ /* 0x040ff00000041858 */
[C---:B-1----:R-:W-:Y:S08]  /*2100*/  HMMA.16816.F32.BF16 R112, R24.reuse, R62, R96 ;  /* 0x0000003e1870723c */ /* 0x042ff00000041860 */
[C---:B------:R-:W-:Y:S08]  /*2110*/  HMMA.16816.F32.BF16 R108, R24.reuse, R58, R92 ;  /* 0x0000003a186c723c */ /* 0x040ff0000004185c */
[C---:B------:R-:W-:Y:S08]  /*2120*/  HMMA.16816.F32.BF16 R104, R24.reuse, R54, R124 ;  /* 0x000000361868723c */ /* 0x040ff0000004187c */
[C---:B------:R-:W-:Y:S08]  /*2130*/  HMMA.16816.F32.BF16 R156, R24.reuse, R60, R80 ;  /* 0x0000003c189c723c */ /* 0x040ff00000041850 */
[C---:B------:R-:W-:Y:S08]  /*2140*/  HMMA.16816.F32.BF16 R120, R24.reuse, R84, R76 ;  /* 0x000000541878723c */ /* 0x040ff0000004184c */
[C---:B------:R-:W-:Y:S08]  /*2150*/  HMMA.16816.F32.BF16 R100, R24.reuse, R74, R152 ;  /* 0x0000004a1864723c */ /* 0x040ff00000041898 */
[----:B------:R-:W-:Y:S08]  /*2160*/  HMMA.16816.F32.BF16 R96, R24, R86, R136 ;  /* 0x000000561860723c */ /* 0x000ff00000041888 */
[C---:B--2---:R-:W-:Y:S08]  /*2170*/  HMMA.16816.F32.BF16 R92, R12.reuse, R64, R144 ;  /* 0x000000400c5c723c */ /* 0x044ff00000041890 */
[C---:B------:R-:W-:Y:S08]  /*2180*/  HMMA.16816.F32.BF16 R88, R12.reuse, R66, R68 ;  /* 0x000000420c58723c */ /* 0x040ff00000041844 */
        /* <DEDUP_REMOVED lines=9> */
[----:B------:R-:W-:Y:S08]  /*2220*/  HMMA.16816.F32.BF16 R12, R12, R86, R164 ;  /* 0x000000560c0c723c */ /* 0x000ff000000418a4 */
[C---:B---3--:R-:W-:Y:S08]  /*2230*/  HMMA.16816.F32.BF16 R176, R4.reuse, R44, R160 ;  /* 0x0000002c04b0723c */ /* 0x048ff000000418a0 */
[C---:B------:R-:W-:Y:S08]  /*2240*/  HMMA.16816.F32.BF16 R140, R4.reuse, R34, R104 ;  /* 0x00000022048c723c */ /* 0x040ff00000041868 */
[C---:B------:R-:W-:Y:S08]  /*2250*/  HMMA.16816.F32.BF16 R104, R4.reuse, R30, R100 ;  /* 0x0000001e0468723c */ /* 0x040ff00000041864 */
[----:B------:R-:W-:Y:S08]  /*2260*/  HMMA.16816.F32.BF16 R160, R4, R18, R96 ;  /* 0x0000001204a0723c */ /* 0x000ff00000041860 */
[C---:B-----5:R-:W-:Y:S08]  /*2270*/  HMMA.16816.F32.BF16 R96, R8.reuse, R44, R92 ;  /* 0x0000002c0860723c */ /* 0x060ff0000004185c */
[C---:B------:R-:W-:Y:S08]  /*2280*/  HMMA.16816.F32.BF16 R100, R8.reuse, R40, R80 ;  /* 0x000000280864723c */ /* 0x040ff00000041850 */
[C---:B------:R-:W-:Y:S08]  /*2290*/  HMMA.16816.F32.BF16 R92, R8.reuse, R46, R88 ;  /* 0x0000002e085c723c */ /* 0x040ff00000041858 */
[----:B------:R-:W-:Y:S08]  /*22a0*/  HMMA.16816.F32.BF16 R80, R8, R42, R76 ;  /* 0x0000002a0850723c */ /* 0x000ff0000004184c */
[C---:B------:R-:W-:Y:S08]  /*22b0*/  HMMA.16816.F32.BF16 R188, R4.reuse, R40, R156 ;  /* 0x0000002804bc723c */ /* 0x040ff0000004189c */
[-C--:B------:R-:W-:Y:S08]  /*22c0*/  HMMA.16816.F32.BF16 R164, R4, R36.reuse, R148 ;  /* 0x0000002404a4723c */ /* 0x080ff00000041894 */
[C---:B------:R-:W-:Y:S08]  /*22d0*/  HMMA.16816.F32.BF16 R76, R8.reuse, R36, R68 ;  /* 0x00000024084c723c */ /* 0x040ff00000041844 */
[C---:B------:R-:W-:Y:S08]  /*22e0*/  HMMA.16816.F32.BF16 R72, R8.reuse, R38, R64 ;  /* 0x000000260848723c */ /* 0x040ff00000041840 */
[----:B------:R-:W-:Y:S08]  /*22f0*/  HMMA.16816.F32.BF16 R88, R8, R32, R60 ;  /* 0x000000200858723c */ /* 0x000ff0000004183c */
        /* <DEDUP_REMOVED lines=8> */
[C---:B------:R-:W-:Y:S08]  /*2380*/  HMMA.16816.F32.BF16 R68, R8.reuse, R30, R48 ;  /* 0x0000001e0844723c */ /* 0x040ff00000041830 */
[C---:B------:R-:W-:Y:S08]  /*2390*/  HMMA.16816.F32.BF16 R84, R8.reuse, R16, R24 ;  /* 0x000000100854723c */ /* 0x040ff00000041818 */
[----:B------:R-:W-:Y:S01]  /*23a0*/  HMMA.16816.F32.BF16 R64, R8, R18, R12 ;  /* 0x000000120840723c */ /* 0x000fe2000004180c */
[----:B------:R-:W-:Y:S06]  /*23b0*/  BAR.SYNC.DEFER_BLOCKING 0x0 ;  /* 0x0000000000007b1d */ /* 0x000fec0000010000 */
[----:B------:R-:W-:Y:S05]  /*23c0*/  @!P0 BRA `(.L_x_144) ;  /* 0x000001d000008947 */ /* 0x000fea0003800000 */
[----:B----4-:R-:W-:Y:S01]  /*23d0*/  IADD3 R4, R242, -0x2, RZ ;  /* 0xfffffffef2047810 */ /* 0x010fe20007ffe0ff */
[C---:B------:R-:W-:Y:S01]  /*23e0*/  IMAD.SHL.U32 R15, R203.reuse, 0x20, RZ ;  /* 0x00000020cb0f7824 */ /* 0x040fe200078e00ff */
[----:B------:R-:W-:-:S02]  /*23f0*/  SHF.L.U64.HI R14, R203, 0x5, R204 ;  /* 0x00000005cb0e7819 */ /* 0x000fc400000102cc */
[----:B------:R-:W-:Y:S01]  /*2400*/  SHF.R.S32.HI R7, RZ, 0x1f, R4 ;  /* 0x0000001fff077819 */ /* 0x000fe20000011404 */
[----:B------:R-:W-:Y:S02]  /*2410*/  IMAD R6, R200, R4, RZ ;  /* 0x00000004c8067224 */ /* 0x000fe400078e02ff */
[----:B------:R-:W-:-:S04]  /*2420*/  IMAD.WIDE.U32 R4, R4, R206, R210 ;  /* 0x000000ce04047225 */ /* 0x000fc800078e00d2 */
[----:B------:R-:W-:Y:S01]  /*2430*/  IMAD R6, R7, R206, R6 ;  /* 0x000000ce07067224 */ /* 0x000fe200078e0206 */
[----:B------:R-:W-:-:S03]  /*2440*/  LEA R12, P0, R4, c[0x0][0x1c8], 0x1 ;  /* 0x00007200040c7a11 */ /* 0x000fc600078008ff */
        /* <DEDUP_REMOVED lines=18> */
[----:B-1----:R-:W-:-:S05]  /*2570*/  IADD3 R12, P0, R4, R15, RZ ;  /* 0x0000000f040c7210 */ /* 0x002fca0007f1e0ff */
[----:B------:R-:W-:-:S05]  /*2580*/  IMAD.X R13, R5, 0x1, R14, P0 ;  /* 0x00000001050d7824 */ /* 0x000fca00000e060e */
[----:B------:R2:W-:Y:S03]  /*2590*/  LDGSTS.E.BYPASS.LTC128B.128 [R227+0x5900], [R12.64], !P6 ;  /* 0x059000000ce37fae */ /* 0x0005e6000f101d4c */
.L_x_144:
[----:B--2-4-:R-:W-:Y:S01]  /*25a0*/  FMUL.FTZ R4, R96, c[0x0][0x320] ;  /* 0x0000c80060047a20 */ /* 0x014fe20000410000 */
[----:B------:R-:W-:Y:S01]  /*25b0*/  SHF.R.S32.HI R7, RZ, 0x1f, R198 ;  /* 0x0000001fff077819 */ /* 0x000fe200000114c6 */
[----:B------:R-:W-:Y:S01]  /*25c0*/  FMUL.FTZ R5, R60, c[0x0][0x320] ;  /* 0x0000c8003c057a20 */ /* 0x000fe20000410000 */
[----:B------:R-:W-:Y:S01]  /*25d0*/  LEA.HI R6, R201, R202, RZ, 0x2 ;  /* 0x000000cac9067211 */ /* 0x000fe200078f10ff */
[----:B------:R1:W2:Y:S01]  /*25e0*/  MUFU.TANH R37, R4 ;  /* 0x0000000400257308 */ /* 0x0002a20000002400 */
[----:B------:R-:W-:Y:S01]  /*25f0*/  PLOP3.LUT P1, PT, PT, PT, UP2, 0x80, 0x0 ;  /* 0x000000000000781c */ /* 0x000fe20003f2f028 */
[----:B------:R-:W-:Y:S01]  /*2600*/  FMUL.FTZ R10, R68, c[0x0][0x320] ;  /* 0x0000c800440a7a20 */ /* 0x000fe20000410000 */
[----:B------:R-:W-:Y:S01]  /*2610*/  LOP3.LUT R6, R6, 0xfffffffc, RZ, 0xc0, !PT ;  /* 0xfffffffc06067812 */ /* 0x000fe200078ec0ff */
[----:B------:R-:W-:Y:S01]  /*2620*/  ULDC UR11, c[0x0][0x324] ;  /* 0x0000c900000b7ab9 */ /* 0x000fe20000000800 */
[----:B------:R-:W-:Y:S01]  /*2630*/  PLOP3.LUT P0, PT, PT, PT, UP2, 0x80, 0x0 ;  /* 0x000000000000781c */ /* 0x000fe20003f0f028 */
[----:B------:R-:W-:Y:S01]  /*2640*/  ULOP3.LUT UR11, URZ, UR11, URZ, 0x33, !UPT ;  /* 0x0000000b3f0b7292 */ /* 0x000fe2000f8e333f */
[----:B------:R-:W0:Y:S01]  /*2650*/  LDGDEPBAR ;  /* 0x00000000000079af */ /* 0x000e220000000000 */
[----:B------:R3:W4:Y:S01]  /*2660*/  MUFU.TANH R16, R5 ;  /* 0x0000000500107308 */ /* 0x0007220000002400 */
[----:B------:R-:W-:-:S02]  /*2670*/  IMAD.IADD R6, R202, 0x1, -R6 ;  /* 0x00000001ca067824 */ /* 0x000fc400078e0a06 */
[----:B-1----:R-:W-:-:S05]  /*2680*/  FMUL.FTZ R4, R97, c[0x0][0x320] ;  /* 0x0000c80061047a20 */ /* 0x002fca0000410000 */
[----:B------:R1:W1:Y:S01]  /*2690*/  MUFU.TANH R14, R10 ;  /* 0x0000000a000e7308 */ /* 0x0002620000002400 */
[----:B---3--:R-:W-:-:S07]  /*26a0*/  LEA.HI R5, R7, R198, RZ, 0x2 ;  /* 0x000000c607057211 */ /* 0x008fce00078f10ff */
[----:B------:R3:W2:Y:S01]  /*26b0*/  MUFU.TANH R32, R4 ;  /* 0x0000000400207308 */ /* 0x0006a20000002400 */
[----:B------:R-:W-:Y:S01]  /*26c0*/  FMUL.FTZ R7, R61, c[0x0][0x320] ;  /* 0x0000c8003d077a20 */ /* 0x000fe20000410000 */
[----:B------:R-:W-:-:S04]  /*26d0*/  LOP3.LUT R5, R5, 0xffffffc, RZ, 0xc0, !PT ;  /* 0x0ffffffc05057812 */ /* 0x000fc800078ec0ff */
[----:B------:R-:W-:Y:S02]  /*26e0*/  IADD3 R8, -R5, R198, RZ ;  /* 0x000000c605087210 */ /* 0x000fe40007ffe1ff */
[----:B------:R-:W2:Y:S01]  /*26f0*/  MUFU.TANH R15, R7 ;  /* 0x00000007000f7308 */ /* 0x000ea20000002400 */
[----:B------:R-:W-:Y:S01]  /*2700*/  LEA.HI R5, R6, R6, RZ, 0x1 ;  /* 0x0000000606057211 */ /* 0x000fe200078f08ff */
[----:B-1----:R-:W-:Y:S02]  /*2710*/  FMUL.FTZ R10, R69, c[0x0][0x320] ;  /* 0x0000c800450a7a20 */ /* 0x002fe40000410000 */
[----:B---3--:R-:W-:-:S04]  /*2720*/  FMUL.FTZ R4, R92, c[0x0][0x320] ;  /* 0x0000c8005c047a20 */ /* 0x008fc80000410000 */
[----:B------:R-:W1:Y:S08]  /*2730*/  MUFU.TANH R13, R10 ;  /* 0x0000000a000d7308 */ /* 0x000e700000002400 */
[----:B------:R3:W1:Y:S02]  /*2740*/  MUFU.TANH R31, R4 ;  /* 0x00000004001f7308 */ /* 0x0006640000002400 */
[----:B---3--:R-:W-:-:S06]  /*2750*/  FMUL.FTZ R4, R93, c[0x0][0x320] ;  /* 0x0000c8005d047a20 */ /* 0x008fcc0000410000 */
        /* <DEDUP_REMOVED lines=23> */
[----:B---3--:R-:W-:-:S04]  /*28d0*/  LOP3.LUT R4, R199, 0xffffffe0, RZ, 0xc0, !PT ;  /* 0xffffffe0c7047812 */ /* 0x008fc800078ec0ff */
[----:B------:R-:W-:-:S04]  /*28e0*/  IADD3 R4, -R4, R202, RZ ;  /* 0x000000ca04047210 */ /* 0x000fc80007ffe1ff */
[----:B------:R-:W-:-:S04]  /*28f0*/  SHF.R.S32.HI R9, RZ, 0x1f, R4 ;  /* 0x0000001fff097819 */ /* 0x000fc80000011404 */
[----:B------:R-:W-:-:S04]  /*2900*/  LEA.HI R9, R9, R4, RZ, 0x2 ;  /* 0x0000000409097211 */ /* 0x000fc800078f10ff */
[----:B------:R-:W-:-:S05]  /*2910*/  LEA.HI.SX32 R7, R9, UR7, 0x1e ;  /* 0x0000000709077c11 */ /* 0x000fca000f8ff2ff */
[----:B------:R-:W-:Y:S01]  /*2920*/  IMAD R11, R8, 0x10, R7 ;  /* 0x00000010080b7824 */ /* 0x000fe200078e0207 */
[C---:B------:R-:W-:Y:S02]  /*2930*/  SHF.L.U32 R7, R5.reuse, 0x5, RZ ;  /* 0x0000000505077819 */ /* 0x040fe400000006ff */
[----:B------:R-:W-:Y:S02]  /*2940*/  LOP3.LUT R8, R5, 0x1ffffffe, RZ, 0xc0, !PT ;  /* 0x1ffffffe05087812 */ /* 0x000fe400078ec0ff */
[----:B------:R-:W-:Y:S02]  /*2950*/  LOP3.LUT R5, R7, 0xffffffc0, RZ, 0xc0, !PT ;  /* 0xffffffc007057812 */ /* 0x000fe400078ec0ff */
[----:B------:R-:W-:Y:S01]  /*2960*/  IADD3.X R7, R20, c[0x0][0x1d0], RZ, PT, !PT ;  /* 0x0000740014077a10 */ /* 0x000fe20003ffe4ff */
[----:B------:R-:W-:Y:S01]  /*2970*/  IMAD.IADD R6, R6, 0x1, -R8 ;  /* 0x0000000106067824 */ /* 0x000fe200078e0a08 */
[----:B------:R-:W-:Y:S01]  /*2980*/  IADD3 R5, R5, R11, RZ ;  /* 0x0000000b05057210 */ /* 0x000fe20007ffe0ff */
[----:B------:R-:W-:-:S04]  /*2990*/  FMUL.FTZ R8, R65, c[0x0][0x320] ;  /* 0x0000c80041087a20 */ /* 0x000fc80000410000 */
[----:B------:R-:W-:Y:S02]  /*29a0*/  IMAD R24, R6, 0x8, R5 ;  /* 0x0000000806187824 */ /* 0x000fe400078e0205 */
[----:B------:R-:W-:Y:S02]  /*29b0*/  FMUL.FTZ R5, R84, c[0x0][0x320] ;  /* 0x0000c80054057a20 */ /* 0x000fe40000410000 */
[----:B------:R-:W-:Y:S01]  /*29c0*/  @P1 IMAD.HI.U32 R6, R24, c[0x0][0x2c8], RZ ;  /* 0x0000b20018061a27 */ /* 0x000fe200078e00ff */
[----:B------:R3:W-:Y:S01]  /*29d0*/  STL [R1+0x1c], R24 ;  /* 0x00001c1801007387 */ /* 0x0007e20000100800 */
[----:B------:R5:W1:Y:S02]  /*29e0*/  MUFU.TANH R12, R5 ;  /* 0x00000005000c7308 */ /* 0x000a640000002400 */
[----:B-----5:R-:W-:-:S06]  /*29f0*/  FMUL.FTZ R5, R85, c[0x0][0x320] ;  /* 0x0000c80055057a20 */ /* 0x020fcc0000410000 */
[----:B------:R5:W1:Y:S01]  /*2a00*/  MUFU.TANH R11, R5 ;  /* 0x00000005000b7308 */ /* 0x000a620000002400 */
[----:B---3--:R-:W-:Y:S02]  /*2a10*/  @P0 SHF.R.U32.HI R24, RZ, c[0x0][0x2cc], R6 ;  /* 0x0000b300ff180a19 */ /* 0x008fe40000011606 */
[----:B------:R-:W-:-:S03]  /*2a20*/  PLOP3.LUT P0, PT, PT, PT, UP1, 0x40, 0x0 ;  /* 0x000000000000781c */ /* 0x000fc60003f0e818 */
[----:B------:R-:W3:Y:S01]  /*2a30*/  SHFL.IDX PT, R6, R24, RZ, 0x1c1f ;  /* 0x001c1fff18067589 */ /* 0x000ee200000e0000 */
[----:B-----5:R-:W-:-:S04]  /*2a40*/  FMUL.FTZ R5, R64, c[0x0][0x320] ;  /* 0x0000c80040057a20 */ /* 0x020fc80000410000 */
[----:B------:R5:W1:Y:S02]  /*2a50*/  MUFU.TANH R10, R5 ;  /* 0x00000005000a7308 */ /* 0x000a640000002400 */
[----:B-----5:R-:W-:-:S06]  /*2a60*/  LOP3.LUT R5, R9, 0x7ffffffc, RZ, 0xc0, !PT ;  /* 0x7ffffffc09057812 */ /* 0x020fcc00078ec0ff */
[----:B------:R-:W1:Y:S01]  /*2a70*/  MUFU.TANH R9, R8 ;  /* 0x0000000800097308 */ /* 0x000e620000002400 */
[----:B------:R-:W-:Y:S01]  /*2a80*/  IADD3 R4, R4, -R5, RZ ;  /* 0x8000000504047210 */ /* 0x000fe20007ffe0ff */
[----:B------:R-:W-:-:S03]  /*2a90*/  FMUL.FTZ R5, R88, c[0x0][0x320] ;  /* 0x0000c80058057a20 */ /* 0x000fc60000410000 */
[----:B------:R-:W-:-:S03]  /*2aa0*/  SHF.L.U32 R36, R4, 0x1, RZ ;  /* 0x0000000104247819 */ /* 0x000fc600000006ff */
[----:B------:R5:W1:Y:S01]  /*2ab0*/  MUFU.TANH R8, R5 ;  /* 0x0000000500087308 */ /* 0x000a620000002400 */
[----:B------:R-:W-:Y:S01]  /*2ac0*/  IADD3 R4, R7, -c[0x0][0x168], -R36 ;  /* 0x80005a0007047a10 */ /* 0x000fe20007ffe824 */
[----:B------:R1:W-:Y:S01]  /*2ad0*/  STL [R1+0x18], R36 ;  /* 0x0000182401007387 */ /* 0x0003e20000100800 */
[----:B------:R-:W-:Y:S02]  /*2ae0*/  IADD3 R34, -R36, c[0x0][0x1d0], R20 ;  /* 0x0000740024227a10 */ /* 0x000fe40007ffe114 */
[C---:B------:R-:W-:Y:S02]  /*2af0*/  IADD3 R33, R4.reuse, c[0x0][0x328], RZ ;  /* 0x0000ca0004217a10 */ /* 0x040fe40007ffe0ff */
[----:B------:R-:W-:-:S04]  /*2b00*/  IADD3 R35, R4, UR11, RZ ;  /* 0x0000000b04237c10 */ /* 0x000fc8000fffe0ff */
[----:B---3--:R-:W-:Y:S01]  /*2b10*/  IADD3 R4, R35, R6, RZ ;  /* 0x0000000623047210 */ /* 0x008fe20007ffe0ff */
[----:B-----5:R-:W-:-:S05]  /*2b20*/  IMAD.IADD R5, R33, 0x1, R6 ;  /* 0x0000000121057824 */ /* 0x020fca00078e0206 */
[----:B------:R-:W-:Y:S02]  /*2b30*/  IMNMX R5, R5, R34, PT ;  /* 0x0000002205057217 */ /* 0x000fe40003800200 */
[----:B-1----:R-:W-:Y:S01]  /*2b40*/  IADD3 R36, R20, -R36, RZ ;  /* 0x8000002414247210 */ /* 0x002fe20007ffe0ff */
[----:B------:R-:W-:Y:S05]  /*2b50*/  @P0 BRA `(.L_x_145) ;  /* 0x0000015000000947 */ /* 0x000fea0003800000 */
[----:B--2-4-:R-:W-:Y:S01]  /*2b60*/  IADD3 R6, R6, c[0x0][0x1d0], RZ ;  /* 0x0000740006067a10 */ /* 0x014fe20007ffe0ff */
[----:B------:R-:W-:Y:S03]  /*2b70*/  BSSY B0, `(.L_x_146) ;  /* 0x000000f000007945 */ /* 0x000fe60003800000 */
[----:B------:R-:W-:-:S04]  /*2b80*/  IADD3 R6, R6, -c[0x0][0x168], RZ ;  /* 0x80005a0006067a10 */ /* 0x000fc80007ffe0ff */
[----:B------:R-:W-:-:S13]  /*2b90*/  ISETP.GT.AND P0, PT, R6, -0x1, PT ;  /* 0xffffffff0600780c */ /* 0x000fda0003f04270 */
[----:B------:R-:W-:Y:S05]  /*2ba0*/  @P0 BRA `(.L_x_147) ;  /* 0x0000007000000947 */ /* 0x000fea0003800000 */
[----:B------:R-:W-:Y:S01]  /*2bb0*/  IMAD.MOV.U32 R7, RZ, RZ, c[0x0][0x32c] ;  /* 0x0000cb00ff077624 */ /* 0x000fe200078e00ff */
[----:B------:R-:W-:-:S04]  /*2bc0*/  LOP3.LUT R6, RZ, R6, RZ, 0x33, !PT ;  /* 0x00000006ff067212 */ /* 0x000fc800078e33ff */
[----:B------:R-:W-:-:S13]  /*2bd0*/  ISETP.NE.AND P0, PT, R7, 0x1, PT ;  /* 0x000000010700780c */ /* 0x000fda0003f05270 */
[----:B------:R-:W-:-:S05]  /*2be0*/  @P0 IMAD.HI.U32 R7, R6, c[0x0][0x330], RZ ;  /* 0x0000cc0006070a27 */ /* 0x000fca00078e00ff */
[----:B------:R-:W-:-:S04]  /*2bf0*/  @P0 SHF.R.U32.HI R6, RZ, c[0x0][0x334], R7 ;  /* 0x0000cd00ff060a19 */ /* 0x000fc80000011607 */
[----:B------:R-:W-:Y:S01]  /*2c00*/  LOP3.LUT R6, RZ, R6, RZ, 0x33, !PT ;  /* 0x00000006ff067212 */ /* 0x000fe200078e33ff */
[----:B------:R-:W-:Y:S05]  /*2c10*/  BRA `(.L_x_148) ;  /* 0x0000004000007947 */ /* 0x000fea0003800000 */
.L_x_147:
[----:B------:R-:W-:-:S04]  /*2c20*/  MOV R7, c[0x0][0x32c] ;  /* 0x0000cb0000077a02 */ /* 0x000fc80000000f00 */
[----:B------:R-:W-:-:S13]  /*2c30*/  ISETP.NE.AND P0, PT, R7, 0x1, PT ;  /* 0x000000010700780c */ /* 0x000fda0003f05270 */
[----:B------:R-:W-:-:S05]  /*2c40*/  @P0 IMAD.HI.U32 R7, R6, c[0x0][0x330], RZ ;  /* 0x0000cc0006070a27 */ /* 0x000fca00078e00ff */
[----:B------:R-:W-:Y:S02]  /*2c50*/  @P0 SHF.R.U32.HI R6, RZ, c[0x0][0x334], R7 ;  /* 0x0000cd00ff060a19 */ /* 0x000fe40000011607 */
.L_x_148:
[----:B------:R-:W-:Y:S05]  /*2c60*/  BSYNC B0 ;  /* 0x0000000000007941 */ /* 0x000fea0003800000 */
.L_x_146:
[----:B------:R-:W-:-:S05]  /*2c70*/  IMAD R6, R6, c[0x0][0x32c], R36 ;  /* 0x0000cb0006067a24 */ /* 0x000fca00078e0224 */
[----:B------:R-:W-:Y:S02]  /*2c80*/  IADD3 R7, R6, c[0x0][0x32c], RZ ;  /* 0x0000cb0006077a10 */ /* 0x000fe40007ffe0ff */
[----:B------:R-:W-:Y:S02]  /*2c90*/  IMNMX R4, R4, R6, !PT ;  /* 0x0000000604047217 */ /* 0x000fe40007800200 */
[----:B------:R-:W-:Y:S02]  /*2ca0*/  IMNMX R5, R5, R7, PT ;  /* 0x0000000705057217 */ /* 0x000fe40003800200 */
.L_x_145:
[C---:B--2-4-:R-:W-:Y:S01]  /*2cb0*/  ISETP.GE.AND P0, PT, R20.reuse, 0x9, PT ;  /* 0x000000091400780c */ /* 0x054fe20003f06270 */
[----:B------:R-:W1:Y:S01]  /*2cc0*/  SHFL.IDX PT, R6, R24, 0x1, 0x1c1f ;  /* 0x003c1f0018067f89 */ /* 0x000e6200000e0000 */
[----:B------:R-:W-:Y:S02]  /*2cd0*/  ISETP.GE.AND P1, PT, R20, 0x2, PT ;  /* 0x000000021400780c */ /* 0x000fe40003f26270 */
[----:B------:R-:W-:Y:S02]  /*2ce0*/  P2R R54, PR, RZ, 0x1 ;  /* 0x00000001ff367803 */ /* 0x000fe40000000000 */
[----:B------:R-:W-:-:S02]  /*2cf0*/  ISETP.GT.AND P0, PT, R4, 0x8, !P0 ;  /* 0x000000080400780c */ /* 0x000fc40004704270 */
[----:B------:R-:W-:Y:S02]  /*2d00*/  P2R R55, PR, RZ, 0x2 ;  /* 0x00000002ff377803 */ /* 0x000fe40000000000 */
[----:B------:R-:W-:Y:S02]  /*2d10*/  ISETP.LT.OR P0, PT, R5, 0x9, P0 ;  /* 0x000000090500780c */ /* 0x000fe40000701670 */
[----:B------:R-:W-:Y:S02]  /*2d20*/  ISETP.GT.AND P1, PT, R4, 0x1, !P1 ;  /* 0x000000010400780c */ /* 0x000fe40004f24270 */
[----:B------:R-:W-:Y:S02]  /*2d30*/  ISETP.GE.AND P2, PT, R20, 0x11, PT ;  /* 0x000000111400780c */ /* 0x000fe40003f46270 */
[----:B------:R-:W-:Y:S02]  /*2d40*/  FSEL R69, R31, -INF , !P0 ;  /* 0xff8000001f457808 */ /* 0x000fe40004000000 */
[----:B------:R-:W-:-:S02]  /*2d50*/  ISETP.LT.OR P1, PT, R5, 0x2, P1 ;  /* 0x000000020500780c */ /* 0x000fc40000f21670 */
[----:B------:R-:W-:Y:S02]  /*2d60*/  ISETP.GT.AND P0, PT, R4, 0x10, !P2 ;  /* 0x000000100400780c */ /* 0x000fe40005704270 */
[----:B------:R-:W-:Y:S02]  /*2d70*/  ISETP.GE.AND P3, PT, R20, 0xa, PT ;  /* 0x0000000a1400780c */ /* 0x000fe40003f66270 */
[----:B------:R-:W-:Y:S02]  /*2d80*/  FSEL R61, R32, -INF , !P1 ;  /* 0xff800000203d7808 */ /* 0x000fe40004800000 */
[----:B------:R-:W-:Y:S02]  /*2d90*/  P2R R52, PR, RZ, 0x4 ;  /* 0x00000004ff347803 */ /* 0x000fe40000000000 */
[----:B------:R-:W-:Y:S02]  /*2da0*/  ISETP.LT.OR P0, PT, R5, 0x11, P0 ;  /* 0x000000110500780c */ /* 0x000fe40000701670 */
[----:B------:R-:W-:-:S02]  /*2db0*/  ISETP.GT.AND P1, PT, R4, 0x9, !P3 ;  /* 0x000000090400780c */ /* 0x000fc40005f24270 */
[----:B------:R-:W-:Y:S02]  /*2dc0*/  ISETP.GE.AND P2, PT, R20, 0x12, PT ;  /* 0x000000121400780c */ /* 0x000fe40003f46270 */
[----:B------:R-:W-:Y:S02]  /*2dd0*/  FSEL R76, R29, -INF , !P0 ;  /* 0xff8000001d4c7808 */ /* 0x000fe40004000000 */
[C---:B------:R-:W-:Y:S02]  /*2de0*/  ISETP.LT.OR P1, PT, R5.reuse, 0xa, P1 ;  /* 0x0000000a0500780c */ /* 0x040fe40000f21670 */
[----:B------:R-:W-:Y:S02]  /*2df0*/  ISETP.GT.AND P0, PT, R4, 0x11, !P2 ;  /* 0x000000110400780c */ /* 0x000fe40005704270 */
[----:B------:R-:W-:Y:S02]  /*2e00*/  FSEL R68, R30, -INF , !P1 ;  /* 0xff8000001e447808 */ /* 0x000fe40004800000 */
[----:B------:R-:W-:-:S02]  /*2e10*/  ISETP.LT.OR P0, PT, R5, 0x12, P0 ;  /* 0x000000120500780c */ /* 0x000fc40000701670 */
[----:B------:R-:W-:Y:S02]  /*2e20*/  ISETP.GE.AND P1, PT, R20, 0x19, PT ;  /* 0x000000191400780c */ /* 0x000fe40003f26270 */
[----:B------:R-:W-:Y:S02]  /*2e30*/  FSEL R77, R28, -INF , !P0 ;  /* 0xff8000001c4d7808 */ /* 0x000fe40004000000 */
[----:B------:R-:W-:Y:S02]  /*2e40*/  ISETP.GT.AND P0, PT, R4, 0x18, !P1 ;  /* 0x000000180400780c */ /* 0x000fe40004f04270 */
[----:B------:R-:W-:Y:S02]  /*2e50*/  P2R R50, PR, RZ, 0x2 ;  /* 0x00000002ff327803 */ /* 0x000fe40000000000 */
[----:B------:R-:W-:Y:S02]  /*2e60*/  ISETP.LT.OR P0, PT, R5, 0x19, P0 ;  /* 0x000000190500780c */ /* 0x000fe40000701670 */
[----:B------:R-:W-:-:S02]  /*2e70*/  ISETP.GE.AND P1, PT, R20, 0x1a, PT ;  /* 0x0000001a1400780c */ /* 0x000fc40003f26270 */
[----:B------:R-:W-:Y:S02]  /*2e80*/  FSEL R84, R27, -INF , !P0 ;  /* 0xff8000001b547808 */ /* 0x000fe40004000000 */
[----:B------:R-:W-:Y:S02]  /*2e90*/  ISETP.GT.AND P0, PT, R4, 0x19, !P1 ;  /* 0x000000190400780c */ /* 0x000fe40004f04270 */
[----:B------:R-:W-:Y:S02]  /*2ea0*/  P2R R49, PR, RZ, 0x2 ;  /* 0x00000002ff317803 */ /* 0x000fe40000000000 */
[----:B------:R-:W-:Y:S02]  /*2eb0*/  ISETP.LT.OR P0, PT, R5, 0x1a, P0 ;  /* 0x0000001a0500780c */ /* 0x000fe40000701670 */
[----:B------:R-:W-:Y:S02]  /*2ec0*/  ISETP.GE.AND P1, PT, R20, 0x21, PT ;  /* 0x000000211400780c */ /* 0x000fe40003f26270 */
[----:B------:R-:W-:-:S02]  /*2ed0*/  FSEL R85, R26, -INF , !P0 ;  /* 0xff8000001a557808 */ /* 0x000fc40004000000 */
[----:B------:R-:W-:Y:S02]  /*2ee0*/  ISETP.GT.AND P0, PT, R4, 0x20, !P1 ;  /* 0x000000200400780c */ /* 0x000fe40004f04270 */
[----:B------:R-:W-:Y:S02]  /*2ef0*/  P2R R48, PR, RZ, 0x2 ;  /* 0x00000002ff307803 */ /* 0x000fe40000000000 */
[----:B------:R-:W-:Y:S02]  /*2f00*/  ISETP.LT.OR P0, PT, R5, 0x21, P0 ;  /* 0x000000210500780c */ /* 0x000fe40000701670 */
[----:B------:R-:W-:Y:S02]  /*2f10*/  ISETP.GE.AND P1, PT, R20, 0x22, PT ;  /* 0x000000221400780c */ /* 0x000fe40003f26270 */
[----:B------:R-:W-:Y:S02]  /*2f20*/  FSEL R108, R25, -INF , !P0 ;  /* 0xff800000196c7808 */ /* 0x000fe40004000000 */
[----:B------:R-:W-:-:S02]  /*2f30*/  ISETP.GT.AND P0, PT, R4, 0x21, !P1 ;  /* 0x000000210400780c */ /* 0x000fc40004f04270 */
[----:B------:R-:W-:Y:S02]  /*2f40*/  P2R R47, PR, RZ, 0x2 ;  /* 0x00000002ff2f7803 */ /* 0x000fe40000000000 */
[----:B------:R-:W-:Y:S02]  /*2f50*/  ISETP.LT.OR P0, PT, R5, 0x22, P0 ;  /* 0x000000220500780c */ /* 0x000fe40000701670 */
[----:B------:R-:W-:Y:S02]  /*2f60*/  ISETP.GE.AND P1, PT, R20, 0x29, PT ;  /* 0x000000291400780c */ /* 0x000fe40003f26270 */
[----:B------:R-:W-:Y:S02]  /*2f70*/  FSEL R120, R23, -INF , !P0 ;  /* 0xff80000017787808 */ /* 0x000fe40004000000 */
[----:B------:R-:W-:Y:S02]  /*2f80*/  ISETP.GT.AND P0, PT, R4, 0x28, !P1 ;  /* 0x000000280400780c */ /* 0x000fe40004f04270 */
[----:B------:R-:W-:-:S02]  /*2f90*/  P2R R46, PR, RZ, 0x2 ;  /* 0x00000002ff2e7803 */ /* 0x000fc40000000000 */
[C---:B------:R-:W-:Y:S02]  /*2fa0*/  ISETP.LT.OR P0, PT, R5.reuse, 0x29, P0 ;  /* 0x000000290500780c */ /* 0x040fe40000701670 */
[----:B------:R-:W-:Y:S02]  /*2fb0*/  ISETP.GE.AND P1, PT, R20, 0x2a, PT ;  /* 0x0000002a1400780c */ /* 0x000fe40003f26270 */
[----:B------:R-:W-:Y:S02]  /*2fc0*/  FSEL R121, R22, -INF , !P0 ;  /* 0xff80000016797808 */ /* 0x000fe40004000000 */
[----:B------:R-:W-:Y:S02]  /*2fd0*/  ISETP.GT.AND P0, PT, R4, 0x29, !P1 ;  /* 0x000000290400780c */ /* 0x000fe40004f04270 */
[----:B------:R-:W-:Y:S02]  /*2fe0*/  P2R R45, PR, RZ, 0x2 ;  /* 0x00000002ff2d7803 */ /* 0x000fe40000000000 */
        /* <DEDUP_REMOVED lines=14> */
[----:B------:R-:W-:Y:S02]  /*30d0*/  ISETP.GE.AND P5, PT, R20, 0x3a, PT ;  /* 0x0000003a1400780c */ /* 0x000fe40003fa6270 */
[----:B------:R-:W-:Y:S02]  /*30e0*/  ISETP.LT.OR P0, PT, R5, 0x39, P0 ;  /* 0x000000390500780c */ /* 0x000fe40000701670 */
[----:B------:R-:W-:Y:S02]  /*30f0*/  P2R R53, PR, RZ, 0x8 ;  /* 0x00000008ff357803 */ /* 0x000fe40000000000 */
[----:B------:R-:W-:Y:S02]  /*3100*/  FSEL R146, R18, -INF , !P0 ;  /* 0xff80000012927808 */ /* 0x000fe40004000000 */
[----:B------:R-:W-:-:S02]  /*3110*/  ISETP.GT.AND P0, PT, R4, 0x39, !P5 ;  /* 0x000000390400780c */ /* 0x000fc40006f04270 */
[----:B------:R-:W-:Y:S02]  /*3120*/  ISETP.GE.AND P3, PT, R20, 0x41, PT ;  /* 0x000000411400780c */ /* 0x000fe40003f66270 */
[----:B------:R-:W-:Y:S02]  /*3130*/  ISETP.LT.OR P0, PT, R5, 0x3a, P0 ;  /* 0x0000003a0500780c */ /* 0x000fe40000701670 */
[----:B------:R-:W-:Y:S02]  /*3140*/  P2R R51, PR, RZ, 0x4 ;  /* 0x00000004ff337803 */ /* 0x000fe40000000000 */
[----:B------:R-:W-:Y:S02]  /*3150*/  FSEL R147, R17, -INF , !P0 ;  /* 0xff80000011937808 */ /* 0x000fe40004000000 */
[----:B------:R-:W-:Y:S02]  /*3160*/  ISETP.GT.AND P0, PT, R4, 0x40, !P3 ;  /* 0x000000400400780c */ /* 0x000fe40005f04270 */
[----:B------:R-:W-:-:S02]  /*3170*/  ISETP.GE.AND P2, PT, R20, 0x42, PT ;  /* 0x000000421400780c */ /* 0x000fc40003f46270 */
[C---:B------:R-:W-:Y:S02]  /*3180*/  ISETP.LT.OR P0, PT, R5.reuse, 0x41, P0 ;  /* 0x000000410500780c */ /* 0x040fe40000701670 */
[----:B------:R-:W-:Y:S02]  /*3190*/  P2R R42, PR, RZ, 0x2 ;  /* 0x00000002ff2a7803 */ /* 0x000fe40000000000 */
[----:B------:R-:W-:Y:S02]  /*31a0*/  FSEL R207, R16, -INF , !P0 ;  /* 0xff80000010cf7808 */ /* 0x000fe40004000000 */
[----:B------:R-:W-:Y:S02]  /*31b0*/  ISETP.GT.AND P0, PT, R4, 0x41, !P2 ;  /* 0x000000410400780c */ /* 0x000fe40005704270 */
[----:B------:R-:W-:Y:S02]  /*31c0*/  ISETP.GE.AND P1, PT, R20, 0x49, PT ;  /* 0x000000491400780c */ /* 0x000fe40003f26270 */
[----:B------:R-:W-:-:S02]  /*31d0*/  ISETP.LT.OR P0, PT, R5, 0x42, P0 ;  /* 0x000000420500780c */ /* 0x000fc40000701670 */
[----:B------:R-:W-:Y:S02]  /*31e0*/  P2R R41, PR, RZ, 0x2 ;  /* 0x00000002ff297803 */ /* 0x000fe40000000000 */
[----:B------:R-:W-:Y:S02]  /*31f0*/  FSEL R228, R15, -INF , !P0 ;  /* 0xff8000000fe47808 */ /* 0x000fe40004000000 */
[----:B------:R-:W-:Y:S02]  /*3200*/  ISETP.GT.AND P0, PT, R4, 0x48, !P1 ;  /* 0x000000480400780c */ /* 0x000fe40004f04270 */
[----:B------:R-:W-:Y:S02]  /*3210*/  ISETP.GE.AND P1, PT, R20, 0x4a, PT ;  /* 0x0000004a1400780c */ /* 0x000fe40003f26270 */
[----:B------:R-:W-:Y:S02]  /*3220*/  ISETP.LT.OR P0, PT, R5, 0x49, P0 ;  /* 0x000000490500780c */ /* 0x000fe40000701670 */
[----:B------:R-:W-:-:S02]  /*3230*/  P2R R40, PR, RZ, 0x2 ;  /* 0x00000002ff287803 */ /* 0x000fc40000000000 */
[----:B------:R-:W-:Y:S02]  /*3240*/  FSEL R226, R14, -INF , !P0 ;  /* 0xff8000000ee27808 */ /* 0x000fe40004000000 */
[----:B------:R-:W-:Y:S02]  /*3250*/  ISETP.GT.AND P0, PT, R4, 0x49, !P1 ;  /* 0x000000490400780c */ /* 0x000fe40004f04270 */
[----:B------:R-:W-:Y:S02]  /*3260*/  ISETP.GE.AND P1, PT, R20, 0x51, PT ;  /* 0x000000511400780c */ /* 0x000fe40003f26270 */
[----:B------:R-:W-:Y:S02]  /*3270*/  ISETP.LT.OR P0, PT, R5, 0x4a, P0 ;  /* 0x0000004a0500780c */ /* 0x000fe40000701670 */
[----:B------:R-:W-:Y:S02]  /*3280*/  P2R R39, PR, RZ, 0x2 ;  /* 0x00000002ff277803 */ /* 0x000fe40000000000 */
[----:B------:R-:W-:-:S02]  /*3290*/  FSEL R229, R13, -INF , !P0 ;  /* 0xff8000000de57808 */ /* 0x000fc40004000000 */
[----:B------:R-:W-:Y:S02]  /*32a0*/  ISETP.GT.AND P0, PT, R4, 0x50, !P1 ;  /* 0x000000500400780c */ /* 0x000fe40004f04270 */
[C---:B------:R-:W-:Y:S02]  /*32b0*/  ISETP.GE.AND P1, PT, R20.reuse, 0x52, PT ;  /* 0x000000521400780c */ /* 0x040fe40003f26270 */
        /* <DEDUP_REMOVED lines=8> */
[----:B------:R-:W-:-:S04]  /*3340*/  ISETP.GT.AND P0, PT, R4, 0x58, !P4 ;  /* 0x000000580400780c */ /* 0x000fc80006704270 */
[----:B------:R-:W-:-:S04]  /*3350*/  ISETP.LT.OR P0, PT, R5, 0x59, P0 ;  /* 0x000000590500780c */ /* 0x000fc80000701670 */
[----:B------:R-:W-:Y:S02]  /*3360*/  FSEL R238, R10, -INF , !P0 ;  /* 0xff8000000aee7808 */ /* 0x000fe40004000000 */
[----:B------:R-:W-:-:S04]  /*3370*/  ISETP.GT.AND P0, PT, R4, RZ, !P1 ;  /* 0x000000ff0400720c */ /* 0x000fc80004f04270 */
[----:B------:R-:W-:-:S04]  /*3380*/  ISETP.LT.OR P0, PT, R5, 0x1, P0 ;  /* 0x000000010500780c */ /* 0x000fc80000701670 */
[----:B------:R-:W-:Y:S02]  /*3390*/  FSEL R60, R37, -INF , !P0 ;  /* 0xff800000253c7808 */ /* 0x000fe40004000000 */
[----:B------:R-:W-:-:S04]  /*33a0*/  ISETP.GE.AND P0, PT, R20, 0x5a, PT ;  /* 0x0000005a1400780c */ /* 0x000fc80003f06270 */
[----:B------:R-:W-:Y:S02]  /*33b0*/  P2R R37, PR, RZ, 0x1 ;  /* 0x00000001ff257803 */ /* 0x000fe40000000000 */
[----:B------:R-:W-:Y:S01]  /*33c0*/  ISETP.GT.AND P0, PT, R4, 0x59, !P0 ;  /* 0x000000590400780c */ /* 0x000fe20004704270 */
[----:B------:R-:W-:-:S03]  /*33d0*/  FMUL.FTZ R4, R59, c[0x0][0x320] ;  /* 0x0000c8003b047a20 */ /* 0x000fc60000410000 */
[----:B------:R-:W-:Y:S01]  /*33e0*/  ISETP.LT.OR P0, PT, R5, 0x5a, P0 ;  /* 0x0000005a0500780c */ /* 0x000fe20000701670 */
[----:B------:R2:W3:Y:S01]  /*33f0*/  MUFU.TANH R32, R4 ;  /* 0x0000000400207308 */ /* 0x0004e20000002400 */
[----:B------:R-:W-:Y:S02]  /*3400*/  FMUL.FTZ R5, R103, c[0x0][0x320] ;  /* 0x0000c80067057a20 */ /* 0x000fe40000410000 */
[----:B------:R-:W-:Y:S02]  /*3410*/  FSEL R240, R9, -INF , !P0 ;  /* 0xff80000009f07808 */ /* 0x000fe40004000000 */
[----:B------:R-:W-:-:S03]  /*3420*/  PLOP3.LUT P0, PT, PT, PT, UP1, 0x40, 0x0 ;  /* 0x000000000000781c */ /* 0x000fc60003f0e818 */
[----:B------:R1:W4:Y:S01]  /*3430*/  MUFU.TANH R12, R5 ;  /* 0x00000005000c7308 */ /* 0x0003220000002400 */
[----:B--2---:R-:W-:-:S07]  /*3440*/  FMUL.FTZ R4, R82, c[0x0][0x320] ;  /* 0x0000c80052047a20 */ /* 0x004fce0000410000 */
[----:B------:R2:W2:Y:S01]  /*3450*/  MUFU.TANH R31, R4 ;  /* 0x00000004001f7308 */ /* 0x0004a20000002400 */
[----:B-1----:R-:W-:-:S05]  /*3460*/  IMAD.IADD R5, R33, 0x1, R6 ;  /* 0x0000000121057824 */ /* 0x002fca00078e0206 */
[----:B------:R-:W-:Y:S01]  /*3470*/  IMNMX R5, R5, R34, PT ;  /* 0x0000002205057217 */ /* 0x000fe20003800200 */
[----:B--2---:R-:W-:-:S04]  /*3480*/  FMUL.FTZ R4, R83, c[0x0][0x320] ;  /* 0x0000c80053047a20 */ /* 0x004fc80000410000 */
[----:B------:R1:W2:Y:S02]  /*3490*/  MUFU.TANH R30, R4 ;  /* 0x00000004001e7308 */ /* 0x0002a40000002400 */
        /* <DEDUP_REMOVED lines=40> */
[----:B-1----:R-:W-:Y:S01]  /*3720*/  IMAD.IADD R4, R35, 0x1, R6 ;  /* 0x0000000123047824 */ /* 0x002fe200078e0206 */
[----:B------:R-:W-:Y:S05]  /*3730*/  @P0 BRA `(.L_x_149) ;  /* 0x0000015000000947 */ /* 0x000fea0003800000 */
[----:B--234-:R-:W-:Y:S01]  /*3740*/  IADD3 R6, R6, c[0x0][0x1d0], RZ ;  /* 0x0000740006067a10 */ /* 0x01cfe20007ffe0ff */
        /* <DEDUP_REMOVED lines=11> */
.L_x_151:
[----:B------:R-:W-:-:S04]  /*3800*/  MOV R7, c[0x0][0x32c] ;  /* 0x0000cb0000077a02 */ /* 0x000fc80000000f00 */
[----:B------:R-:W-:-:S13]  /*3810*/  ISETP.NE.AND P0, PT, R7, 0x1, PT ;  /* 0x000000010700780c */ /* 0x000fda0003f05270 */
[----:B------:R-:W-:-:S05]  /*3820*/  @P0 IMAD.HI.U32 R7, R6, c[0x0][0x330], RZ ;  /* 0x0000cc0006070a27 */ /* 0x000fca00078e00ff */
[----:B------:R-:W-:Y:S02]  /*3830*/  @P0 SHF.R.U32.HI R6, RZ, c[0x0][0x334], R7 ;  /* 0x0000cd00ff060a19 */ /* 0x000fe40000011607 */
.L_x_152:
[----:B------:R-:W-:Y:S05]  /*3840*/  BSYNC B0 ;  /* 0x0000000000007941 */ /* 0x000fea0003800000 */
.L_x_150:
[----:B------:R-:W-:-:S05]  /*3850*/  IMAD R6, R6, c[0x0][0x32c], R36 ;  /* 0x0000cb0006067a24 */ /* 0x000fca00078e0224 */
[----:B------:R-:W-:Y:S02]  /*3860*/  IADD3 R7, R6, c[0x0][0x32c], RZ ;  /* 0x0000cb0006077a10 */ /* 0x000fe40007ffe0ff */
[----:B------:R-:W-:Y:S02]  /*3870*/  IMNMX R4, R4, R6, !PT ;  /* 0x0000000604047217 */ /* 0x000fe40007800200 */
[----:B------:R-:W-:Y:S02]  /*3880*/  IMNMX R5, R5, R7, PT ;  /* 0x0000000705057217 */ /* 0x000fe40003800200 */
.L_x_149:
[----:B--234-:R-:W-:Y:S01]  /*3890*/  ISETP.NE.AND P0, PT, R55, RZ, PT ;  /* 0x000000ff3700720c */ /* 0x01cfe20003f05270 */
[----:B------:R-:W1:Y:S03]  /*38a0*/  SHFL.IDX PT, R6, R24, 0x2, 0x1c1f ;  /* 0x005c1f0018067f89 */ /* 0x000e6600000e0000 */
[----:B------:R-:W-:-:S04]  /*38b0*/  ISETP.GT.AND P0, PT, R4, 0x1, !P0 ;  /* 0x000000010400780c */ /* 0x000fc80004704270 */
[----:B------:R-:W-:-:S04]  /*38c0*/  ISETP.LT.OR P0, PT, R5, 0x2, P0 ;  /* 0x000000020500780c */ /* 0x000fc80000701670 */
[----:B------:R-:W-:Y:S02]  /*38d0*/  FSEL R57, R16, -INF , !P0 ;  /* 0xff80000010397808 */ /* 0x000fe40004000000 */
[----:B------:R-:W-:-:S04]  /*38e0*/  ISETP.NE.AND P0, PT, R54, RZ, PT ;  /* 0x000000ff3600720c */ /* 0x000fc80003f05270 */
        /* <DEDUP_REMOVED lines=79> */
[----:B------:R-:W-:-:S04]  /*3de0*/  ISETP.GT.AND P0, PT, R4, RZ, !P1 ;  /* 0x000000ff0400720c */ /* 0x000fc80004f04270 */
[----:B------:R-:W-:-:S04]  /*3df0*/  ISETP.LT.OR P0, PT, R5, 0x1, P0 ;  /* 0x000000010500780c */ /* 0x000fc80000701670 */
[----:B------:R-:W-:Y:S02]  /*3e00*/  FSEL R56, R27, -INF , !P0 ;  /* 0xff8000001b387808 */ /* 0x000fe40004000000 */
[----:B------:R-:W-:-:S04]  /*3e10*/  ISETP.NE.AND P0, PT, R37, RZ, PT ;  /* 0x000000ff2500720c */ /* 0x000fc80003f05270 */
        /* <DEDUP_REMOVED lines=68> */
.L_x_155:
[----:B------:R-:W-:-:S04]  /*4260*/  MOV R7, c[0x0][0x32c] ;  /* 0x0000cb0000077a02 */ /* 0x000fc80000000f00 */
[----:B------:R-:W-:-:S13]  /*4270*/  ISETP.NE.AND P0, PT, R7, 0x1, PT ;  /* 0x000000010700780c */ /* 0x000fda0003f05270 */
[----:B------:R-:W-:-:S05]  /*4280*/  @P0 IMAD.HI.U32 R7, R6, c[0x0][0x330], RZ ;  /* 0x0000cc0006070a27 */ /* 0x000fca00078e00ff */
[----:B------:R-:W-:Y:S02]  /*4290*/  @P0 SHF.R.U32.HI R6, RZ, c[0x0][0x334], R7 ;  /* 0x0000cd00ff060a19 */ /* 0x000fe40000011607 */
.L_x_156:
[----:B------:R-:W-:Y:S05]  /*42a0*/  BSYNC B0 ;  /* 0x0000000000007941 */ /* 0x000fea0003800000 */
.L_x_154:
[----:B------:R-:W-:-:S05]  /*42b0*/  IMAD R6, R6, c[0x0][0x32c], R36 ;  /* 0x0000cb0006067a24 */ /* 0x000fca00078e0224 */
[----:B------:R-:W-:Y:S02]  /*42c0*/  IADD3 R7, R6, c[0x0][0x32c], RZ ;  /* 0x0000cb0006077a10 */ /* 0x000fe40007ffe0ff */
[----:B------:R-:W-:Y:S02]  /*42d0*/  IMNMX R4, R4, R6, !PT ;  /* 0x0000000604047217 */ /* 0x000fe40007800200 */
[----:B------:R-:W-:Y:S02]  /*42e0*/  IMNMX R5, R5, R7, PT ;  /* 0x0000000705057217 */ /* 0x000fe40003800200 */
.L_x_153:
        /* <DEDUP_REMOVED lines=93> */
[----:B-1----:R-:W-:Y:S02]  /*48c0*/  IMAD.IADD R5, R33, 0x1, R6 ;  /* 0x0000000121057824 */ /* 0x002fe400078e0206 */
[----:B------:R-:W-:Y:S02]  /*48d0*/  FSEL R239, R8, -INF , !P0 ;  /* 0xff80000008ef7808 */ /* 0x000fe40004000000 */
[----:B------:R-:W-:Y:S02]  /*48e0*/  PLOP3.LUT P0, PT, PT, PT, UP1, 0x40, 0x0 ;  /* 0x000000000000781c */ /* 0x000fe40003f0e818 */
[----:B------:R-:W-:Y:S01]  /*48f0*/  IMNMX R5, R5, R34, PT ;  /* 0x0000002205057217 */ /* 0x000fe20003800200 */
[----:B--2---:R-:W-:-:S04]  /*4900*/  FMUL.FTZ R4, R151, c[0x0][0x320] ;  /* 0x0000c80097047a20 */ /* 0x004fc80000410000 */
[----:B------:R1:W2:Y:S02]  /*4910*/  MUFU.TANH R25, R4 ;  /* 0x0000000400197308 */ /* 0x0002a40000002400 */
[----:B-1----:R-:W-:-:S06]  /*4920*/  FMUL.FTZ R4, R150, c[0x0][0x320] ;  /* 0x0000c80096047a20 */ /* 0x002fcc0000410000 */
[----:B------:R1:W4:Y:S02]  /*4930*/  MUFU.TANH R23, R4 ;  /* 0x0000000400177308 */ /* 0x0003240000002400 */
        /* <DEDUP_REMOVED lines=56> */
.L_x_159:
[----:B------:R-:W-:-:S04]  /*4cc0*/  MOV R7, c[0x0][0x32c] ;  /* 0x0000cb0000077a02 */ /* 0x000fc80000000f00 */
[----:B------:R-:W-:-:S13]  /*4cd0*/  ISETP.NE.AND P0, PT, R7, 0x1, PT ;  /* 0x000000010700780c */ /* 0x000fda0003f05270 */
[----:B------:R-:W-:-:S05]  /*4ce0*/  @P0 IMAD.HI.U32 R7, R6, c[0x0][0x330], RZ ;  /* 0x0000cc0006070a27 */ /* 0x000fca00078e00ff */
[----:B------:R-:W-:Y:S02]  /*4cf0*/  @P0 SHF.R.U32.HI R6, RZ, c[0x0][0x334], R7 ;  /* 0x0000cd00ff060a19 */ /* 0x000fe40000011607 */
.L_x_160:
[----:B------:R-:W-:Y:S05]  /*4d00*/  BSYNC B0 ;  /* 0x0000000000007941 */ /* 0x000fea0003800000 */
.L_x_158:
[----:B------:R-:W-:-:S05]  /*4d10*/  IMAD R6, R6, c[0x0][0x32c], R36 ;  /* 0x0000cb0006067a24 */ /* 0x000fca00078e0224 */
[----:B------:R-:W-:Y:S02]  /*4d20*/  IADD3 R7, R6, c[0x0][0x32c], RZ ;  /* 0x0000cb0006077a10 */ /* 0x000fe40007ffe0ff */
[----:B------:R-:W-:Y:S02]  /*4d30*/  IMNMX R4, R4, R6, !PT ;  /* 0x0000000604047217 */ /* 0x000fe40007800200 */
[----:B------:R-:W-:Y:S02]  /*4d40*/  IMNMX R5, R5, R7, PT ;  /* 0x0000000705057217 */ /* 0x000fe40003800200 */
.L_x_157:
[----:B--234-:R-:W-:Y:S01]  /*4d50*/  ISETP.NE.AND P0, PT, R55, RZ, PT ;  /* 0x000000ff3700720c */ /* 0x01cfe20003f05270 */
[----:B------:R-:W-:Y:S01]  /*4d60*/  IMAD.SHL.U32 R209, R0, 0x2, RZ ;  /* 0x0000000200d17824 */ /* 0x000fe200078e00ff */
[----:B------:R-:W-:Y:S01]  /*4d70*/  FMNMX.FTZ R72, R60, R61, !PT ;  /* 0x0000003d3c487209 */ /* 0x000fe20007810000 */
[----:B------:R-:W-:Y:S01]  /*4d80*/  STL [R1+0x50], R216 ;  /* 0x000050d801007387 */ /* 0x000fe20000100800 */
[----:B------:R-:W-:Y:S01]  /*4d90*/  ISETP.GT.AND P0, PT, R4, 0x1, !P0 ;  /* 0x000000010400780c */ /* 0x000fe20004704270 */
[--C-:B------:R-:W-:Y:S01]  /*4da0*/  IMAD R210, R3, 0x2, R209.reuse ;  /* 0x0000000203d27824 */ /* 0x100fe200078e02d1 */
[----:B------:R-:W-:Y:S01]  /*4db0*/  FMNMX.FTZ R72, R69, R72, !PT ;  /* 0x0000004845487209 */ /* 0x000fe20007810000 */
[----:B------:R-:W-:Y:S01]  /*4dc0*/  IMAD R212, R2, 0x2, R209 ;  /* 0x0000000202d47824 */ /* 0x000fe200078e02d1 */
[----:B------:R-:W-:Y:S01]  /*4dd0*/  ISETP.LT.OR P0, PT, R5, 0x2, P0 ;  /* 0x000000020500780c */ /* 0x000fe20000701670 */
[----:B------:R-:W-:Y:S01]  /*4de0*/  STL [R1+0x4c], R215 ;  /* 0x00004cd701007387 */ /* 0x000fe20000100800 */
[----:B------:R-:W-:Y:S01]  /*4df0*/  FMNMX.FTZ R72, R68, R72, !PT ;  /* 0x0000004844487209 */ /* 0x000fe20007810000 */
[----:B------:R-:W-:Y:S01]  /*4e00*/  ULDC.64 UR4, c[0x0][0x2c8] ;  /* 0x0000b20000047ab9 */ /* 0x000fe20000000a00 */
[----:B------:R-:W-:Y:S01]  /*4e10*/  FSEL R74, R14, -INF , !P0 ;  /* 0xff8000000e4a7808 */ /* 0x000fe20004000000 */
[----:B------:R-:W-:Y:S01]  /*4e20*/  STL [R1+0x48], R214 ;  /* 0x000048d601007387 */ /* 0x000fe20000100800 */
[----:B------:R-:W-:-:S02]  /*4e30*/  ISETP.NE.AND P0, PT, R54, RZ, PT ;  /* 0x000000ff3600720c */ /* 0x000fc40003f05270 */
[----:B------:R-:W-:Y:S01]  /*4e40*/  P2R R123, PR, RZ, 0x40 ;  /* 0x00000040ff7b7803 */ /* 0x000fe20000000000 */
[----:B------:R-:W-:Y:S01]  /*4e50*/  LDSM.16.MT88.4 R80, [R212+0x100] ;  /* 0x00010000d450783b */ /* 0x000fe20000004200 */
[----:B------:R-:W-:Y:S02]  /*4e60*/  ISETP.GT.AND P0, PT, R4, 0x8, !P0 ;  /* 0x000000080400780c */ /* 0x000fe40004704270 */
[----:B------:R-:W-:Y:S01]  /*4e70*/  FMNMX.FTZ R72, R76, R72, !PT ;  /* 0x000000484c487209 */ /* 0x000fe20007810000 */
[----:B------:R-:W-:Y:S01]  /*4e80*/  LDSM.16.MT88.4 R88, [R210+0x100] ;  /* 0x00010000d258783b */ /* 0x000fe20000004200 */
[----:B------:R-:W-:Y:S02]  /*4e90*/  ISETP.LT.OR P0, PT, R5, 0x9, P0 ;  /* 0x000000090500780c */ /* 0x000fe40000701670 */
[----:B------:R-:W-:Y:S01]  /*4ea0*/  ISETP.NE.AND P6, PT, R53, RZ, PT ;  /* 0x000000ff3500720c */ /* 0x000fe20003fc5270 */
[----:B------:R-:W-:Y:S01]  /*4eb0*/  LDSM.16.MT88.4 R104, [R209+0x900] ;  /* 0x00090000d168783b */ /* 0x000fe20000004200 */
[----:B------:R-:W-:-:S02]  /*4ec0*/  FSEL R112, R17, -INF , !P0 ;  /* 0xff80000011707808 */ /* 0x000fc40004000000 */
[----:B------:R-:W-:Y:S01]  /*4ed0*/  FMNMX.FTZ R72, R77, R72, !PT ;  /* 0x000000484d487209 */ /* 0x000fe20007810000 */
[----:B------:R-:W-:Y:S01]  /*4ee0*/  LDSM.16.MT88.4 R100, [R212+0x900] ;  /* 0x00090000d464783b */ /* 0x000fe20000004200 */
[----:B------:R-:W-:Y:S02]  /*4ef0*/  ISETP.GT.AND P0, PT, R4, 0x9, !P6 ;  /* 0x000000090400780c */ /* 0x000fe40007704270 */
[----:B------:R-:W-:Y:S01]  /*4f00*/  FMNMX.FTZ R72, R84, R72, !PT ;  /* 0x0000004854487209 */ /* 0x000fe20007810000 */
[----:B------:R-:W-:Y:S01]  /*4f10*/  LDSM.16.MT88.4 R96, [R210+0x900] ;  /* 0x00090000d260783b */ /* 0x000fe20000004200 */
[----:B------:R-:W-:Y:S02]  /*4f20*/  ISETP.LT.OR P0, PT, R5, 0xa, P0 ;  /* 0x0000000a0500780c */ /* 0x000fe40000701670 */
[----:B------:R-:W-:Y:S01]  /*4f30*/  FMNMX.FTZ R72, R85, R72, !PT ;  /* 0x0000004855487209 */ /* 0x000fe20007810000 */
[----:B------:R-:W-:Y:S01]  /*4f40*/  STL [R1+0x44], R213 ;  /* 0x000044d501007387 */ /* 0x000fe20000100800 */
[----:B------:R-:W-:-:S02]  /*4f50*/  FSEL R75, R16, -INF , !P0 ;  /* 0xff800000104b7808 */ /* 0x000fc40004000000 */
[----:B------:R-:W-:Y:S01]  /*4f60*/  ISETP.NE.AND P0, PT, R52, RZ, PT ;  /* 0x000000ff3400720c */ /* 0x000fe20003f05270 */
[----:B------:R-:W-:Y:S01]  /*4f70*/  STL [R1+0x40], R208 ;  /* 0x000040d001007387 */ /* 0x000fe20000100800 */
[----:B------:R-:W-:Y:S02]  /*4f80*/  FMNMX.FTZ R72, R108, R72, !PT ;  /* 0x000000486c487209 */ /* 0x000fe40007810000 */
[----:B------:R-:W-:Y:S01]  /*4f90*/  ISETP.GT.AND P0, PT, R4, 0x10, !P0 ;  /* 0x000000100400780c */ /* 0x000fe20004704270 */
[----:B------:R-:W-:Y:S01]  /*4fa0*/  LDSM.16.MT88.4 R160, [R212+0x1900] ;  /* 0x00190000d4a0783b */ /* 0x000fe20000004200 */
[----:B------:R-:W-:Y:S02]  /*4fb0*/  FMNMX.FTZ R72, R120, R72, !PT ;  /* 0x0000004878487209 */ /* 0x000fe40007810000 */
[----:B------:R-:W-:Y:S02]  /*4fc0*/  ISETP.LT.OR P0, PT, R5, 0x11, P0 ;  /* 0x000000110500780c */ /* 0x000fe40000701670 */
[----:B------:R-:W-:-:S02]  /*4fd0*/  FMNMX.FTZ R72, R121, R72, !PT ;  /* 0x0000004879487209 */ /* 0x000fc40007810000 */
[----:B------:R-:W-:Y:S02]  /*4fe0*/  FSEL R113, R8, -INF , !P0 ;  /* 0xff80000008717808 */ /* 0x000fe40004000000 */
[----:B------:R-:W-:Y:S02]  /*4ff0*/  ISETP.NE.AND P0, PT, R51, RZ, PT ;  /* 0x000000ff3300720c */ /* 0x000fe40003f05270 */
[----:B------:R-:W-:Y:S02]  /*5000*/  FMNMX.FTZ R72, R124, R72, !PT ;  /* 0x000000487c487209 */ /* 0x000fe40007810000 */
[----:B------:R-:W-:Y:S02]  /*5010*/  ISETP.GT.AND P0, PT, R4, 0x11, !P0 ;  /* 0x000000110400780c */ /* 0x000fe40004704270 */
[----:B------:R-:W-:Y:S02]  /*5020*/  FMNMX.FTZ R72, R129, R72, !PT ;  /* 0x0000004881487209 */ /* 0x000fe40007810000 */
[----:B------:R-:W-:-:S02]  /*5030*/  ISETP.LT.OR P0, PT, R5, 0x12, P0 ;  /* 0x000000120500780c */ /* 0x000fc40000701670 */
[----:B------:R-:W-:Y:S02]  /*5040*/  FMNMX.FTZ R72, R137, R72, !PT ;  /* 0x0000004889487209 */ /* 0x000fe40007810000 */
[----:B------:R-:W-:Y:S02]  /*5050*/  FSEL R115, R20, -INF , !P0 ;  /* 0xff80000014737808 */ /* 0x000fe40004000000 */
[----:B------:R-:W-:Y:S02]  /*5060*/  ISETP.NE.AND P0, PT, R50, RZ, PT ;  /* 0x000000ff3200720c */ /* 0x000fe40003f05270 */
[----:B------:R-:W-:Y:S02]  /*5070*/  FMNMX.FTZ R72, R146, R72, !PT ;  /* 0x0000004892487209 */ /* 0x000fe40007810000 */
[----:B------:R-:W-:Y:S02]  /*5080*/  FMNMX.FTZ R71, R56, R57, !PT ;  /* 0x0000003938477209 */ /* 0x000fe40007810000 */
[----:B------:R-:W-:-:S02]  /*5090*/  ISETP.GT.AND P0, PT, R4, 0x18, !P0 ;  /* 0x000000180400780c */ /* 0x000fc40004704270 */
[----:B------:R-:W-:Y:S02]  /*50a0*/  FMNMX.FTZ R72, R147, R72, !PT ;  /* 0x0000004893487209 */ /* 0x000fe40007810000 */
[----:B------:R-:W-:Y:S02]  /*50b0*/  FMNMX.FTZ R71, R58, R71, !PT ;  /* 0x000000473a477209 */ /* 0x000fe40007810000 */
[----:B------:R-:W-:Y:S02]  /*50c0*/  ISETP.LT.OR P0, PT, R5, 0x19, P0 ;  /* 0x000000190500780c */ /* 0x000fe40000701670 */
[----:B------:R-:W-:Y:S02]  /*50d0*/  FMNMX.FTZ R72, R207, R72, !PT ;  /* 0x00000048cf487209 */ /* 0x000fe40007810000 */
[----:B------:R-:W-:Y:S02]  /*50e0*/  FMNMX.FTZ R71, R59, R71, !PT ;  /* 0x000000473b477209 */ /* 0x000fe40007810000 */
[----:B------:R-:W-:-:S02]  /*50f0*/  FSEL R116, R21, -INF , !P0 ;  /* 0xff80000015747808 */ /* 0x000fc40004000000 */
[----:B------:R-:W-:Y:S02]  /*5100*/  FMNMX.FTZ R72, R228, R72, !PT ;  /* 0x00000048e4487209 */ /* 0x000fe40007810000 */
[----:B------:R-:W-:Y:S02]  /*5110*/  ISETP.NE.AND P0, PT, R49, RZ, PT ;  /* 0x000000ff3100720c */ /* 0x000fe40003f05270 */
[----:B------:R-:W-:Y:S02]  /*5120*/  FMNMX.FTZ R71, R64, R71, !PT ;  /* 0x0000004740477209 */ /* 0x000fe40007810000 */
[----:B------:R-:W-:Y:S02]  /*5130*/  FMNMX.FTZ R72, R226, R72, !PT ;  /* 0x00000048e2487209 */ /* 0x000fe40007810000 */
[----:B------:R-:W-:Y:S02]  /*5140*/  ISETP.GT.AND P0, PT, R4, 0x19, !P0 ;  /* 0x000000190400780c */ /* 0x000fe40004704270 */
[----:B------:R-:W-:-:S02]  /*5150*/  FMNMX.FTZ R71, R65, R71, !PT ;  /* 0x0000004741477209 */ /* 0x000fc40007810000 */
[----:B------:R-:W-:Y:S02]  /*5160*/  FMNMX.FTZ R72, R229, R72, !PT ;  /* 0x00000048e5487209 */ /* 0x000fe40007810000 */
[----:B------:R-:W-:Y:S02]  /*5170*/  ISETP.LT.OR P0, PT, R5, 0x1a, P0 ;  /* 0x0000001a0500780c */ /* 0x000fe40000701670 */
[----:B------:R-:W-:Y:S02]  /*5180*/  FMNMX.FTZ R71, R66, R71, !PT ;  /* 0x0000004742477209 */ /* 0x000fe40007810000 */
[----:B------:R-:W-:Y:S02]  /*5190*/  FMNMX.FTZ R72, R230, R72, !PT ;  /* 0x00000048e6487209 */ /* 0x000fe40007810000 */
[----:B------:R-:W-:Y:S02]  /*51a0*/  FSEL R118, R15, -INF , !P0 ;  /* 0xff8000000f767808 */ /* 0x000fe40004000000 */
[----:B------:R-:W-:-:S02]  /*51b0*/  ISETP.NE.AND P0, PT, R48, RZ, PT ;  /* 0x000000ff3000720c */ /* 0x000fc40003f05270 */
[----:B------:R-:W-:Y:S02]  /*51c0*/  FMNMX.FTZ R71, R67, R71, !PT ;  /* 0x0000004743477209 */ /* 0x000fe40007810000 */
[----:B------:R-:W-:Y:S02]  /*51d0*/  FMNMX.FTZ R72, R231, R72, !PT ;  /* 0x00000048e7487209 */ /* 0x000fe40007810000 */
[----:B------:R-:W-:Y:S02]  /*51e0*/  ISETP.GT.AND P0, PT, R4, 0x20, !P0 ;  /* 0x000000200400780c */ /* 0x000fe40004704270 */
[----:B------:R-:W-:Y:S02]  /*51f0*/  FMNMX.FTZ R71, R70, R71, !PT ;  /* 0x0000004746477209 */ /* 0x000fe40007810000 */
[----:B------:R-:W-:Y:S02]  /*5200*/  FMNMX.FTZ R72, R238, R72, !PT ;  /* 0x00000048ee487209 */ /* 0x000fe40007810000 */
[----:B------:R-:W-:-:S02]  /*5210*/  ISETP.LT.OR P0, PT, R5, 0x21, P0 ;  /* 0x000000210500780c */ /* 0x000fc40000701670 */
[----:B------:R-:W-:Y:S02]  /*5220*/  FMNMX.FTZ R71, R78, R71, !PT ;  /* 0x000000474e477209 */ /* 0x000fe40007810000 */
[----:B------:R-:W-:Y:S02]  /*5230*/  FMNMX.FTZ R72, R240, R72, !PT ;  /* 0x00000048f0487209 */ /* 0x000fe40007810000 */
[----:B------:R-:W-:Y:S02]  /*5240*/  FSEL R145, R13, -INF , !P0 ;  /* 0xff8000000d917808 */ /* 0x000fe40004000000 */
[----:B------:R-:W-:Y:S01]  /*5250*/  FMNMX.FTZ R71, R79, R71, !PT ;  /* 0x000000474f477209 */ /* 0x000fe20007810000 */
[----:B------:R-:W1:Y:S01]  /*5260*/  SHFL.BFLY PT, R6, R72, 0x2, 0x1f ;  /* 0x0c401f0048067f89 */ /* 0x000e6200000e0000 */
[----:B------:R-:W-:Y:S02]  /*5270*/  ISETP.NE.AND P0, PT, R47, RZ, PT ;  /* 0x000000ff2f00720c */ /* 0x000fe40003f05270 */
[----:B------:R-:W-:-:S02]  /*5280*/  FMNMX.FTZ R71, R117, R71, !PT ;  /* 0x0000004775477209 */ /* 0x000fc40007810000 */
[----:B------:R-:W-:Y:S02]  /*5290*/  ISETP.GT.AND P0, PT, R4, 0x21, !P0 ;  /* 0x000000210400780c */ /* 0x000fe40004704270 */
[----:B------:R-:W-:Y:S02]  /*52a0*/  FMNMX.FTZ R71, R125, R71, !PT ;  /* 0x000000477d477209 */ /* 0x000fe40007810000 */
[----:B------:R-:W-:Y:S02]  /*52b0*/  ISETP.LT.OR P0, PT, R5, 0x22, P0 ;  /* 0x000000220500780c */ /* 0x000fe40000701670 */
[----:B------:R-:W-:Y:S02]  /*52c0*/  FMNMX.FTZ R71, R126, R71, !PT ;  /* 0x000000477e477209 */ /* 0x000fe40007810000 */
[----:B------:R-:W-:Y:S02]  /*52d0*/  FSEL R144, R26, -INF , !P0 ;  /* 0xff8000001a907808 */ /* 0x000fe40004000000 */
[----:B------:R-:W-:-:S02]  /*52e0*/  ISETP.NE.AND P0, PT, R46, RZ, PT ;  /* 0x000000ff2e00720c */ /* 0x000fc40003f05270 */
[----:B------:R-:W-:Y:S02]  /*52f0*/  FMNMX.FTZ R71, R127, R71, !PT ;  /* 0x000000477f477209 */ /* 0x000fe40007810000 */
[----:B------:R-:W-:Y:S02]  /*5300*/  ISETP.GT.AND P0, PT, R4, 0x28, !P0 ;  /* 0x000000280400780c */ /* 0x000fe40004704270 */
[----:B------:R-:W-:Y:S02]  /*5310*/  FMNMX.FTZ R71, R132, R71, !PT ;  /* 0x0000004784477209 */ /* 0x000fe40007810000 */
[----:B------:R-:W-:Y:S02]  /*5320*/  ISETP.LT.OR P0, PT, R5, 0x29, P0 ;  /* 0x000000290500780c */ /* 0x000fe40000701670 */
[----:B------:R-:W-:Y:S02]  /*5330*/  FMNMX.FTZ R71, R196, R71, !PT ;  /* 0x00000047c4477209 */ /* 0x000fe40007810000 */
[----:B------:R-:W-:-:S02]  /*5340*/  FSEL R143, R23, -INF , !P0 ;  /* 0xff800000178f7808 */ /* 0x000fc40004000000 */
[----:B------:R-:W-:Y:S02]  /*5350*/  ISETP.NE.AND P0, PT, R45, RZ, PT ;  /* 0x000000ff2d00720c */ /* 0x000fe40003f05270 */
[----:B-1----:R-:W-:Y:S02]  /*5360*/  FMNMX.FTZ R72, R72, R6, !PT ;  /* 0x0000000648487209 */ /* 0x002fe40007810000 */
[----:B------:R-:W-:Y:S02]  /*5370*/  FMNMX.FTZ R71, R202, R71, !PT ;  /* 0x00000047ca477209 */ /* 0x000fe40007810000 */
[----:B------:R-:W-:Y:S01]  /*5380*/  ISETP.GT.AND P0, PT, R4, 0x29, !P0 ;  /* 0x000000290400780c */ /* 0x000fe20004704270 */
[----:B------:R-:W1:Y:S01]  /*5390*/  SHFL.BFLY PT, R6, R72, 0x1, 0x1f ;  /* 0x0c201f0048067f89 */ /* 0x000e6200000e0000 */
[----:B------:R-:W-:Y:S02]  /*53a0*/  FMNMX.FTZ R71, R201, R71, !PT ;  /* 0x00000047c9477209 */ /* 0x000fe40007810000 */
[----:B------:R-:W-:-:S02]  /*53b0*/  ISETP.LT.OR P0, PT, R5, 0x2a, P0 ;  /* 0x0000002a0500780c */ /* 0x000fc40000701670 */
[----:B------:R-:W-:Y:S02]  /*53c0*/  FMNMX.FTZ R71, R203, R71, !PT ;  /* 0x00000047cb477209 */ /* 0x000fe40007810000 */
[----:B------:R-:W-:Y:S02]  /*53d0*/  FSEL R142, R25, -INF , !P0 ;  /* 0xff800000198e7808 */ /* 0x000fe40004000000 */
[----:B------:R-:W-:Y:S02]  /*53e0*/  ISETP.NE.AND P0, PT, R44, RZ, PT ;  /* 0x000000ff2c00720c */ /* 0x000fe40003f05270 */
[----:B------:R-:W-:Y:S02]  /*53f0*/  FMNMX.FTZ R71, R204, R71, !PT ;  /* 0x00000047cc477209 */ /* 0x000fe40007810000 */
[----:B------:R-:W-:Y:S02]  /*5400*/  ISETP.GT.AND P0, PT, R4, 0x30, !P0 ;  /* 0x000000300400780c */ /* 0x000fe40004704270 */
[----:B------:R-:W-:-:S02]  /*5410*/  FMNMX.FTZ R71, R205, R71, !PT ;  /* 0x00000047cd477209 */ /* 0x000fc40007810000 */
[----:B------:R-:W-:Y:S02]  /*5420*/  ISETP.LT.OR P0, PT, R5, 0x31, P0 ;  /* 0x000000310500780c */ /* 0x000fe40000701670 */
[----:B------:R-:W-:Y:S02]  /*5430*/  FMNMX.FTZ R71, R206, R71, !PT ;  /* 0x00000047ce477209 */ /* 0x000fe40007810000 */
[----:B------:R-:W-:Y:S02]  /*5440*/  FSEL R190, R12, -INF , !P0 ;  /* 0xff8000000cbe7808 */ /* 0x000fe40004000000 */
[----:B------:R-:W-:Y:S02]  /*5450*/  FMNMX.FTZ R71, R225, R71, !PT ;  /* 0x00000047e1477209 */ /* 0x000fe40007810000 */
[----:B------:R-:W-:Y:S02]  /*5460*/  ISETP.NE.AND P0, PT, R43, RZ, PT ;  /* 0x000000ff2b00720c */ /* 0x000fe40003f05270 */
[----:B-1----:R-:W-:-:S02]  /*5470*/  FMNMX.FTZ R72, R72, R6, !PT ;  /* 0x0000000648487209 */ /* 0x002fc40007810000 */
[----:B------:R-:W-:Y:S01]  /*5480*/  ISETP.GT.AND P0, PT, R4, 0x31, !P0 ;  /* 0x000000310400780c */ /* 0x000fe20004704270 */
[----:B------:R-:W1:Y:S01]  /*5490*/  SHFL.BFLY PT, R6, R71, 0x2, 0x1f ;  /* 0x0c401f0047067f89 */ /* 0x000e6200000e0000 */
[----:B------:R-:W-:Y:S01]  /*54a0*/  ISETP.NE.AND P6, PT, R42, RZ, PT ;  /* 0x000000ff2a00720c */ /* 0x000fe20003fc5270 */
[----:B------:R-:W-:Y:S01]  /*54b0*/  FMUL.FTZ R7, R72, c[0x0][0x2d0] ;  /* 0x0000b40048077a20 */ /* 0x000fe20000410000 */
[----:B------:R-:W-:Y:S02]  /*54c0*/  ISETP.LT.OR P0, PT, R5, 0x32, P0 ;  /* 0x000000320500780c */ /* 0x000fe40000701670 */
[----:B------:R-:W-:Y:S02]  /*54d0*/  LEA R211, R2, R210, 0x1 ;  /* 0x000000d202d37211 */ /* 0x000fe400078e08ff */
[----:B------:R-:W-:Y:S02]  /*54e0*/  FSEL R191, R9, -INF , !P0 ;  /* 0xff80000009bf7808 */ /* 0x000fe40004000000 */
[----:B------:R-:W-:Y:S01]  /*54f0*/  ISETP.GT.AND P0, PT, R4, 0x38, !P6 ;  /* 0x000000380400780c */ /* 0x000fe20007704270 */
[----:B------:R-:W-:Y:S01]  /*5500*/  LDSM.16.MT88.4 R92, [R211+0x100] ;  /* 0x00010000d35c783b */ /* 0x000fe20000004200 */
[----:B------:R-:W-:-:S02]  /*5510*/  FMNMX.FTZ R2, R114, R119, !PT ;  /* 0x0000007772027209 */ /* 0x000fc40007810000 */
[----:B------:R-:W-:Y:S02]  /*5520*/  ISETP.LT.OR P0, PT, R5, 0x39, P0 ;  /* 0x000000390500780c */ /* 0x000fe40000701670 */
[----:B------:R-:W-:Y:S02]  /*5530*/  FMNMX.FTZ R2, R122, R2, !PT ;  /* 0x000000027a027209 */ /* 0x000fe40007810000 */
[----:B------:R-:W-:Y:S02]  /*5540*/  FSEL R192, R19, -INF , !P0 ;  /* 0xff80000013c07808 */ /* 0x000fe40004000000 */
[----:B------:R-:W-:Y:S02]  /*5550*/  ISETP.GT.AND P0, PT, R4, 0x39, !P5 ;  /* 0x000000390400780c */ /* 0x000fe40006f04270 */
[----:B------:R-:W-:Y:S02]  /*5560*/  ISETP.NE.AND P5, PT, R38, RZ, PT ;  /* 0x000000ff2600720c */ /* 0x000fe40003fa5270 */
[----:B------:R-:W-:-:S02]  /*5570*/  ISETP.LT.OR P0, PT, R5, 0x3a, P0 ;  /* 0x0000003a0500780c */ /* 0x000fc40000701670 */
[----:B-1----:R-:W-:Y:S02]  /*5580*/  FMNMX.FTZ R71, R71, R6, !PT ;  /* 0x0000000647477209 */ /* 0x002fe40007810000 */
[----:B------:R-:W-:Y:S02]  /*5590*/  FSEL R193, R18, -INF , !P0 ;  /* 0xff80000012c17808 */ /* 0x000fe40004000000 */
[----:B------:R-:W-:Y:S01]  /*55a0*/  ISETP.GT.AND P0, PT, R4, 0x40, !P3 ;  /* 0x000000400400780c */ /* 0x000fe20005f04270 */
[----:B------:R-:W1:Y:S01]  /*55b0*/  SHFL.BFLY PT, R6, R71, 0x1, 0x1f ;  /* 0x0c201f0047067f89 */ /* 0x000e6200000e0000 */
[----:B------:R-:W-:Y:S02]  /*55c0*/  ISETP.NE.AND P6, PT, R37, RZ, PT ;  /* 0x000000ff2500720c */ /* 0x000fe40003fc5270 */
[----:B------:R-:W-:Y:S02]  /*55d0*/  ISETP.LT.OR P0, PT, R5, 0x41, P0 ;  /* 0x000000410500780c */ /* 0x000fe40000701670 */
[----:B------:R-:W-:-:S02]  /*55e0*/  ISETP.NE.AND P3, PT, R41, RZ, PT ;  /* 0x000000ff2900720c */ /* 0x000fc40003f65270 */
[----:B------:R-:W-:Y:S02]  /*55f0*/  FSEL R199, R11, -INF , !P0 ;  /* 0xff8000000bc77808 */ /* 0x000fe40004000000 */
[----:B------:R-:W-:Y:S02]  /*5600*/  ISETP.GT.AND P0, PT, R4, 0x41, !P2 ;  /* 0x000000410400780c */ /* 0x000fe40005704270 */
[----:B------:R-:W-:Y:S02]  /*5610*/  ISETP.NE.AND P2, PT, R40, RZ, PT ;  /* 0x000000ff2800720c */ /* 0x000fe40003f45270 */
[----:B------:R-:W-:Y:S02]  /*5620*/  ISETP.LT.OR P0, PT, R5, 0x42, P0 ;  /* 0x000000420500780c */ /* 0x000fe40000701670 */
[----:B------:R-:W-:Y:S02]  /*5630*/  ISETP.GT.AND P3, PT, R4, 0x48, !P3 ;  /* 0x000000480400780c */ /* 0x000fe40005f64270 */
[----:B------:R-:W-:-:S02]  /*5640*/  FSEL R198, R10, -INF , !P0 ;  /* 0xff8000000ac67808 */ /* 0x000fc40004000000 */
[----:B------:R-:W-:Y:S02]  /*5650*/  ISETP.GT.AND P0, PT, R4, RZ, !P1 ;  /* 0x000000ff0400720c */ /* 0x000fe40004f04270 */
[----:B------:R-:W-:Y:S02]  /*5660*/  ISETP.NE.AND P1, PT, R39, RZ, PT ;  /* 0x000000ff2700720c */ /* 0x000fe40003f25270 */
[----:B------:R-:W-:Y:S02]  /*5670*/  ISETP.LT.OR P0, PT, R5, 0x1, P0 ;  /* 0x000000010500780c */ /* 0x000fe40000701670 */
[----:B-1----:R-:W-:Y:S02]  /*5680*/  FMNMX.FTZ R71, R71, R6, !PT ;  /* 0x0000000647477209 */ /* 0x002fe40007810000 */
[----:B------:R-:W-:Y:S02]  /*5690*/  FSEL R73, R22, -INF , !P0 ;  /* 0xff80000016497808 */ /* 0x000fe40004000000 */
[----:B------:R-:W-:Y:S01]  /*56a0*/  FSETP.NEU.FTZ.AND P0, PT, R72, -INF , PT ;  /* 0xff8000004800780b */ /* 0x000fe20003f1d000 */
[----:B------:R-:W-:Y:S01]  /*56b0*/  FMUL.FTZ R6, R71, c[0x0][0x2d0] ;  /* 0x0000b40047067a20 */ /* 0x000fe20000410000 */
[----:B------:R-:W-:-:S02]  /*56c0*/  FMNMX.FTZ R3, R73, R74, !PT ;  /* 0x0000004a49037209 */ /* 0x000fc40007810000 */
[----:B------:R-:W-:Y:S02]  /*56d0*/  FSEL R7, R7, RZ, P0 ;  /* 0x000000ff07077208 */ /* 0x000fe40000000000 */
[----:B------:R-:W-:Y:S02]  /*56e0*/  FSETP.NEU.FTZ.AND P0, PT, R71, -INF , PT ;  /* 0xff8000004700780b */ /* 0x000fe40003f1d000 */
[----:B------:R-:W-:Y:S01]  /*56f0*/  FMNMX.FTZ R3, R112, R3, !PT ;  /* 0x0000000370037209 */ /* 0x000fe20007810000 */
[----:B------:R-:W-:Y:S01]  /*5700*/  FFMA.FTZ R8, R60, c[0x0][0x2d0], -R7 ;  /* 0x0000b4003c087a23 */ /* 0x000fe20000010807 */
[----:B------:R-:W-:Y:S02]  /*5710*/  FSEL R6, R6, RZ, P0 ;  /* 0x000000ff06067208 */ /* 0x000fe40000000000 */
[----:B------:R-:W-:Y:S01]  /*5720*/  FMNMX.FTZ R3, R75, R3, !PT ;  /* 0x000000034b037209 */ /* 0x000fe20007810000 */
[----:B------:R1:W-:Y:S01]  /*5730*/  MUFU.EX2 R152, R8 ;  /* 0x0000000800987308 */ /* 0x0003e20000000800 */
[C---:B------:R-:W-:Y:S01]  /*5740*/  ISETP.GT.AND P0, PT, R4.reuse, 0x51, !P5 ;  /* 0x000000510400780c */ /* 0x040fe20006f04270 */
[----:B------:R-:W-:Y:S01]  /*5750*/  FFMA.FTZ R0, R57, c[0x0][0x2d0], -R6 ;  /* 0x0000b40039007a23 */ /* 0x000fe20000010806 */
[----:B------:R-:W-:-:S02]  /*5760*/  ISETP.GT.AND P5, PT, R4, 0x59, !P6 ;  /* 0x000000590400780c */ /* 0x000fc400077a4270 */
[C---:B------:R-:W-:Y:S02]  /*5770*/  ISETP.GT.AND P2, PT, R4.reuse, 0x49, !P2 ;  /* 0x000000490400780c */ /* 0x040fe40005744270 */
[C---:B------:R-:W-:Y:S01]  /*5780*/  ISETP.GT.AND P1, PT, R4.reuse, 0x50, !P1 ;  /* 0x000000500400780c */ /* 0x040fe20004f24270 */
[----:B------:R2:W-:Y:S01]  /*5790*/  MUFU.EX2 R154, R0 ;  /* 0x00000000009a7308 */ /* 0x0005e20000000800 */
[----:B------:R-:W-:Y:S02]  /*57a0*/  ISETP.GT.AND P4, PT, R4, 0x58, !P4 ;  /* 0x000000580400780c */ /* 0x000fe40006784270 */
[----:B------:R-:W-:Y:S02]  /*57b0*/  P2R R4, PR, RZ, 0x20 ;  /* 0x00000020ff047803 */ /* 0x000fe40000000000 */
[C---:B------:R-:W-:Y:S02]  /*57c0*/  ISETP.LT.OR P5, PT, R5.reuse, 0x4a, P2 ;  /* 0x0000004a0500780c */ /* 0x040fe400017a1670 */
[----:B------:R-:W-:Y:S01]  /*57d0*/  ISETP.LT.OR P2, PT, R5, 0x52, P0 ;  /* 0x000000520500780c */ /* 0x000fe20000741670 */
[----:B-1----:R-:W-:Y:S01]  /*57e0*/  FFMA.FTZ R8, R61, c[0x0][0x2d0], -R7 ;  /* 0x0000b4003d087a23 */ /* 0x002fe20000010807 */
[----:B------:R-:W-:Y:S01]  /*57f0*/  ISETP.NE.AND P0, PT, R4, RZ, PT ;  /* 0x000000ff0400720c */ /* 0x000fe20003f05270 */
[----:B------:R-:W1:Y:S01]  /*5800*/  LDSM.16.MT88.4 R60, [R209+0x100] ;  /* 0x00010000d13c783b */ /* 0x000e620000004200 */
[C---:B------:R-:W-:Y:S01]  /*5810*/  ISETP.LT.OR P6, PT, R5.reuse, 0x49, P3 ;  /* 0x000000490500780c */ /* 0x040fe20001fc1670 */
[----:B------:R3:W4:Y:S01]  /*5820*/  MUFU.EX2 R164, R8 ;  /* 0x0000000800a47308 */ /* 0x0007220000000800 */
[----:B------:R-:W-:-:S02]  /*5830*/  ISETP.LT.OR P3, PT, R5, 0x51, P1 ;  /* 0x000000510500780c */ /* 0x000fc40000f61670 */
[----:B------:R-:W-:Y:S01]  /*5840*/  FSEL R181, R136, -INF , !P6 ;  /* 0xff80000088b57808 */ /* 0x000fe20007000000 */
[----:B--2---:R-:W-:Y:S01]  /*5850*/  FFMA.FTZ R0, R58, c[0x0][0x2d0], -R6 ;  /* 0x0000b4003a007a23 */ /* 0x004fe20000010806 */
[----:B------:R-:W-:Y:S02]  /*5860*/  FSEL R180, R135, -INF , !P5 ;  /* 0xff80000087b47808 */ /* 0x000fe40006800000 */
[----:B------:R-:W-:Y:S01]  /*5870*/  FSEL R184, R133, -INF , !P3 ;  /* 0xff80000085b87808 */ /* 0x000fe20005800000 */
[----:B------:R2:W-:Y:S01]  /*5880*/  MUFU.EX2 R155, R0 ;  /* 0x00000000009b7308 */ /* 0x0005e20000000800 */
[C---:B------:R-:W-:Y:S02]  /*5890*/  ISETP.LT.OR P1, PT, R5.reuse, 0x59, P4 ;  /* 0x000000590500780c */ /* 0x040fe40002721670 */
[----:B------:R-:W-:Y:S02]  /*58a0*/  FSEL R183, R138, -INF , !P2 ;  /* 0xff8000008ab77808 */ /* 0x000fe40005000000 */
[----:B------:R-:W-:-:S02]  /*58b0*/  ISETP.LT.OR P0, PT, R5, 0x5a, P0 ;  /* 0x0000005a0500780c */ /* 0x000fc40000701670 */
[----:B------:R-:W-:Y:S01]  /*58c0*/  FSEL R185, R134, -INF , !P1 ;  /* 0xff80000086b97808 */ /* 0x000fe20004800000 */
[----:B---3--:R-:W-:Y:S01]  /*58d0*/  FFMA.FTZ R8, R69, c[0x0][0x2d0], -R7 ;  /* 0x0000b40045087a23 */ /* 0x008fe20000010807 */
[----:B----4-:R-:W-:Y:S02]  /*58e0*/  F2FP.BF16.PACK_AB R12, R164, R152 ;  /* 0x00000098a40c723e */ /* 0x010fe400000010ff */
[----:B------:R-:W-:Y:S01]  /*58f0*/  FSEL R182, R139, -INF , !P0 ;  /* 0xff8000008bb67808 */ /* 0x000fe20004000000 */
[----:B------:R3:W-:Y:S01]  /*5900*/  MUFU.EX2 R216, R8 ;  /* 0x0000000800d87308 */ /* 0x0007e20000000800 */
[----:B------:R-:W-:Y:S01]  /*5910*/  ISETP.NE.AND P6, PT, R123, RZ, PT ;  /* 0x000000ff7b00720c */ /* 0x000fe20003fc5270 */
[----:B--2---:R-:W-:-:S06]  /*5920*/  FFMA.FTZ R0, R59, c[0x0][0x2d0], -R6 ;  /* 0x0000b4003b007a23 */ /* 0x004fcc0000010806 */
[----:B------:R2:W4:Y:S01]  /*5930*/  MUFU.EX2 R151, R0 ;  /* 0x0000000000977308 */ /* 0x0005220000000800 */
[----:B---3--:R-:W-:-:S07]  /*5940*/  FFMA.FTZ R8, R68, c[0x0][0x2d0], -R7 ;  /* 0x0000b40044087a23 */ /* 0x008fce0000010807 */
[----:B------:R3:W1:Y:S01]  /*5950*/  MUFU.EX2 R158, R8 ;  /* 0x00000008009e7308 */ /* 0x0006620000000800 */
[----:B--2---:R-:W-:Y:S01]  /*5960*/  FFMA.FTZ R0, R76, c[0x0][0x2d0], -R7 ;  /* 0x0000b4004c007a23 */ /* 0x004fe20000010807 */
[----:B----4-:R-:W-:-:S06]  /*5970*/  F2FP.BF16.PACK_AB R15, R151, R155 ;  /* 0x0000009b970f723e */ /* 0x010fcc00000010ff */
[----:B------:R2:W-:Y:S01]  /*5980*/  MUFU.EX2 R243, R0 ;  /* 0x0000000000f37308 */ /* 0x0005e20000000800 */
[----:B---3--:R-:W-:Y:S01]  /*5990*/  FFMA.FTZ R8, R56, c[0x0][0x2d0], -R6 ;  /* 0x0000b40038087a23 */ /* 0x008fe20000010806 */
[----:B-1----:R-:W-:Y:S01]  /*59a0*/  F2FP.BF16.PACK_AB R14, R158, R216 ;  /* 0x000000d89e0e723e */ /* 0x002fe200000010ff */
[----:B------:R-:W-:Y:S05]  /*59b0*/  LDSM.16.MT88.4 R56, [R211+0x1100] ;  /* 0x00110000d338783b */ /* 0x000fea0000004200 */
[----:B------:R-:W1:Y:S01]  /*59c0*/  MUFU.EX2 R149, R8 ;  /* 0x0000000800957308 */ /* 0x000e620000000800 */
[----:B--2---:R-:W-:-:S07]  /*59d0*/  FFMA.FTZ R0, R77, c[0x0][0x2d0], -R7 ;  /* 0x0000b4004d007a23 */ /* 0x004fce0000010807 */
[----:B------:R2:W3:Y:S01]  /*59e0*/  MUFU.EX2 R248, R0 ;  /* 0x0000000000f87308 */ /* 0x0004e20000000800 */
[----:B-1----:R-:W-:-:S07]  /*59f0*/  F2FP.BF16.PACK_AB R13, R154, R149 ;  /* 0x000000959a0d723e */ /* 0x002fce00000010ff */
[----:B------:R-:W-:Y:S01]  /*5a00*/  HMMA.16816.F32.BF16 R16, R12, R60, RZ ;  /* 0x0000003c0c10723c */ /* 0x000fe200000418ff */
[----:B--2---:R-:W-:Y:S01]  /*5a10*/  FFMA.FTZ R0, R84, c[0x0][0x2d0], -R7 ;  /* 0x0000b40054007a23 */ /* 0x004fe20000010807 */
[----:B---3--:R-:W-:-:S03]  /*5a20*/  F2FP.BF16.PACK_AB R8, R248, R243 ;  /* 0x000000f3f808723e */ /* 0x008fc600000010ff */
[----:B------:R1:W-:Y:S03]  /*5a30*/  MUFU.EX2 R214, R0 ;  /* 0x0000000000d67308 */ /* 0x0003e60000000800 */
[C---:B------:R-:W-:Y:S08]  /*5a40*/  HMMA.16816.F32.BF16 R20, R12.reuse, R80, RZ ;  /* 0x000000500c14723c */ /* 0x040ff000000418ff */
[----:B------:R-:W-:Y:S01]  /*5a50*/  HMMA.16816.F32.BF16 R24, R12, R88, RZ ;  /* 0x000000580c18723c */ /* 0x000fe200000418ff */
[----:B-1----:R-:W-:Y:S01]  /*5a60*/  FMNMX.FTZ R0, R128, R2, !PT ;  /* 0x0000000280007209 */ /* 0x002fe20007810000 */
[----:B------:R-:W-:-:S02]  /*5a70*/  FFMA.FTZ R2, R85, c[0x0][0x2d0], -R7 ;  /* 0x0000b40055027a23 */ /* 0x000fc40000010807 */
[----:B------:R-:W-:Y:S01]  /*5a80*/  LDSM.16.MT88.4 R84, [R209+0x1100] ;  /* 0x00110000d154783b */ /* 0x000fe20000004200 */
[----:B------:R-:W-:Y:S01]  /*5a90*/  FMNMX.FTZ R0, R130, R0, !PT ;  /* 0x0000000082007209 */ /* 0x000fe20007810000 */
[----:B------:R1:W2:Y:S02]  /*5aa0*/  MUFU.EX2 R165, R2 ;  /* 0x0000000200a57308 */ /* 0x0002a40000000800 */
[----:B------:R-:W-:Y:S01]  /*5ab0*/  HMMA.16816.F32.BF16 R32, R12, R92, RZ ;  /* 0x0000005c0c20723c */ /* 0x000fe200000418ff */
[----:B------:R-:W-:-:S04]  /*5ac0*/  FMNMX.FTZ R0, R131, R0, !PT ;  /* 0x0000000083007209 */ /* 0x000fc80007810000 */
[----:B------:R-:W-:-:S03]  /*5ad0*/  FMNMX.FTZ R0, R140, R0, !PT ;  /* 0x000000008c007209 */ /* 0x000fc60007810000 */
[----:B------:R-:W-:Y:S01]  /*5ae0*/  HMMA.16816.F32.BF16 R36, R12, R62, RZ ;  /* 0x0000003e0c24723c */ /* 0x000fe200000418ff */
[----:B------:R-:W-:-:S04]  /*5af0*/  FMNMX.FTZ R0, R141, R0, !PT ;  /* 0x000000008d007209 */ /* 0x000fc80007810000 */
[----:B------:R-:W-:Y:S01]  /*5b00*/  FMNMX.FTZ R0, R189, R0, !PT ;  /* 0x00000000bd007209 */ /* 0x000fe20007810000 */
[----:B-1----:R-:W-:Y:S02]  /*5b10*/  FFMA.FTZ R2, R64, c[0x0][0x2d0], -R6 ;  /* 0x0000b40040027a23 */ /* 0x002fe40000010806 */
[----:B------:R-:W-:Y:S01]  /*5b20*/  HMMA.16816.F32.BF16 R40, R12, R82, RZ ;  /* 0x000000520c28723c */ /* 0x000fe200000418ff */
[----:B--2---:R-:W-:Y:S01]  /*5b30*/  F2FP.BF16.PACK_AB R10, R165, R214 ;  /* 0x000000d6a50a723e */ /* 0x004fe200000010ff */
[----:B------:R1:W-:Y:S01]  /*5b40*/  MUFU.EX2 R166, R2 ;  /* 0x0000000200a67308 */ /* 0x0003e20000000800 */
[----:B------:R-:W-:-:S04]  /*5b50*/  FMNMX.FTZ R0, R188, R0, !PT ;  /* 0x00000000bc007209 */ /* 0x000fc80007810000 */
[----:B------:R-:W-:Y:S01]  /*5b60*/  FMNMX.FTZ R0, R187, R0, !PT ;  /* 0x00000000bb007209 */ /* 0x000fe20007810000 */
[----:B------:R-:W-:Y:S03]  /*5b70*/  HMMA.16816.F32.BF16 R48, R12, R90, RZ ;  /* 0x0000005a0c30723c */ /* 0x000fe600000418ff */
[----:B------:R-:W-:-:S04]  /*5b80*/  FMNMX.FTZ R0, R186, R0, !PT ;  /* 0x00000000ba007209 */ /* 0x000fc80007810000 */
[----:B------:R-:W-:Y:S01]  /*5b90*/  FMNMX.FTZ R0, R194, R0, !PT ;  /* 0x00000000c2007209 */ /* 0x000fe20007810000 */
[----:B------:R-:W-:Y:S01]  /*5ba0*/  HMMA.16816.F32.BF16 R44, R12, R94, RZ ;  /* 0x0000005e0c2c723c */ /* 0x000fe200000418ff */
[----:B-1----:R-:W-:Y:S02]  /*5bb0*/  FFMA.FTZ R2, R65, c[0x0][0x2d0], -R6 ;  /* 0x0000b40041027a23 */ /* 0x002fe40000010806 */
[----:B------:R-:W-:Y:S02]  /*5bc0*/  FMNMX.FTZ R0, R195, R0, !PT ;  /* 0x00000000c3007209 */ /* 0x000fe40007810000 */
[----:B------:R1:W2:Y:S02]  /*5bd0*/  MUFU.EX2 R244, R2 ;  /* 0x0000000200f47308 */ /* 0x0002a40000000800 */
[----:B------:R-:W-:-:S04]  /*5be0*/  FMNMX.FTZ R0, R197, R0, !PT ;  /* 0x00000000c5007209 */ /* 0x000fc80007810000 */
[----:B------:R-:W-:-:S04]  /*5bf0*/  FMNMX.FTZ R0, R200, R0, !PT ;  /* 0x00000000c8007209 */ /* 0x000fc80007810000 */
[----:B------:R-:W-:Y:S01]  /*5c00*/  FMNMX.FTZ R0, R232, R0, !PT ;  /* 0x00000000e8007209 */ /* 0x000fe20007810000 */
[----:B-1----:R-:W-:Y:S01]  /*5c10*/  FFMA.FTZ R2, R66, c[0x0][0x2d0], -R6 ;  /* 0x0000b40042027a23 */ /* 0x002fe20000010806 */
[----:B--2---:R-:W-:-:S03]  /*5c20*/  F2FP.BF16.PACK_AB R9, R244, R166 ;  /* 0x000000a6f409723e */ /* 0x004fc600000010ff */
[----:B------:R1:W-:Y:S02]  /*5c30*/  MUFU.EX2 R168, R2 ;  /* 0x0000000200a87308 */ /* 0x0003e40000000800 */
[----:B-1----:R-:W-:Y:S01]  /*5c40*/  FMNMX.FTZ R2, R113, R3, !PT ;  /* 0x0000000371027209 */ /* 0x002fe20007810000 */
[----:B------:R-:W-:Y:S02]  /*5c50*/  FFMA.FTZ R3, R67, c[0x0][0x2d0], -R6 ;  /* 0x0000b40043037a23 */ /* 0x000fe40000010806 */
[----:B------:R-:W-:Y:S01]  /*5c60*/  LDSM.16.MT88.4 R64, [R210+0x1100] ;  /* 0x00110000d240783b */ /* 0x000fe20000004200 */
[----:B------:R-:W-:Y:S02]  /*5c70*/  FMNMX.FTZ R2, R115, R2, !PT ;  /* 0x0000000273027209 */ /* 0x000fe40007810000 */
[----:B------:R1:W2:Y:S02]  /*5c80*/  MUFU.EX2 R167, R3 ;  /* 0x0000000300a77308 */ /* 0x0002a40000000800 */
[----:B------:R-:W-:-:S04]  /*5c90*/  FMNMX.FTZ R2, R116, R2, !PT ;  /* 0x0000000274027209 */ /* 0x000fc80007810000 */
[----:B------:R-:W-:Y:S01]  /*5ca0*/  FMNMX.FTZ R2, R118, R2, !PT ;  /* 0x0000000276027209 */ /* 0x000fe20007810000 */
[--C-:B-1----:R-:W-:Y:S01]  /*5cb0*/  FFMA.FTZ R3, R108, c[0x0][0x2d0], -R7.reuse ;  /* 0x0000b4006c037a23 */ /* 0x102fe20000010807 */
[----:B--2---:R-:W-:Y:S01]  /*5cc0*/  F2FP.BF16.PACK_AB R11, R167, R168 ;  /* 0x000000a8a70b723e */ /* 0x004fe200000010ff */
[----:B------:R-:W1:Y:S02]  /*5cd0*/  LDSM.16.MT88.4 R108, [R211+0x900] ;  /* 0x00090000d36c783b */ /* 0x000e640000004200 */
[----:B------:R2:W-:Y:S04]  /*5ce0*/  MUFU.EX2 R153, R3 ;  /* 0x0000000300997308 */ /* 0x0005e80000000800 */
[C---:B------:R-:W-:Y:S08]  /*5cf0*/  HMMA.16816.F32.BF16 R52, R8.reuse, R104, R16 ;  /* 0x000000680834723c */ /* 0x040ff00000041810 */
[----:B------:R-:W-:Y:S01]  /*5d00*/  HMMA.16816.F32.BF16 R28, R8, R100, R20 ;  /* 0x00000064081c723c */ /* 0x000fe20000041814 */
[----:B--2---:R-:W-:Y:S01]  /*5d10*/  FMNMX.FTZ R3, R145, R2, !PT ;  /* 0x0000000291037209 */ /* 0x004fe20007810000 */
[----:B------:R-:W-:-:S03]  /*5d20*/  FFMA.FTZ R2, R120, c[0x0][0x2d0], -R7 ;  /* 0x0000b40078027a23 */ /* 0x000fc60000010807 */
[----:B------:R-:W-:Y:S01]  /*5d30*/  FMNMX.FTZ R3, R144, R3, !PT ;  /* 0x0000000390037209 */ /* 0x000fe20007810000 */
[----:B------:R2:W-:Y:S02]  /*5d40*/  MUFU.EX2 R247, R2 ;  /* 0x0000000200f77308 */ /* 0x0005e40000000800 */
[C---:B------:R-:W-:Y:S08]  /*5d50*/  HMMA.16816.F32.BF16 R20, R8.reuse, R96, R24 ;  /* 0x000000600814723c */ /* 0x040ff00000041818 */
[----:B------:R-:W-:Y:S01]  /*5d60*/  HMMA.16816.F32.BF16 R16, R8, R106, R36 ;  /* 0x0000006a0810723c */ /* 0x000fe20000041824 */
[----:B--2---:R-:W-:Y:S01]  /*5d70*/  FMNMX.FTZ R2, R233, R0, !PT ;  /* 0x00000000e9027209 */ /* 0x004fe20007810000 */
[----:B------:R-:W-:-:S06]  /*5d80*/  FFMA.FTZ R0, R121, c[0x0][0x2d0], -R7 ;  /* 0x0000b40079007a23 */ /* 0x000fcc0000010807 */
[C---:B-1----:R-:W-:Y:S01]  /*5d90*/  HMMA.16816.F32.BF16 R12, R8.reuse, R108, R32 ;  /* 0x0000006c080c723c */ /* 0x042fe20000041820 */
[----:B------:R1:W-:Y:S07]  /*5da0*/  MUFU.EX2 R150, R0 ;  /* 0x0000000000967308 */ /* 0x0003ee0000000800 */
[C---:B------:R-:W-:Y:S08]  /*5db0*/  HMMA.16816.F32.BF16 R36, R8.reuse, R102, R40 ;  /* 0x000000660824723c */ /* 0x040ff00000041828 */
[----:B------:R-:W-:Y:S01]  /*5dc0*/  HMMA.16816.F32.BF16 R24, R8, R98, R48 ;  /* 0x000000620818723c */ /* 0x000fe20000041830 */
[----:B-1----:R-:W-:-:S02]  /*5dd0*/  FMNMX.FTZ R0, R234, R2, !PT ;  /* 0x00000002ea007209 */ /* 0x002fc40007810000 */
[----:B------:R-:W-:Y:S01]  /*5de0*/  FMNMX.FTZ R2, R143, R3, !PT ;  /* 0x000000038f027209 */ /* 0x000fe20007810000 */
[----:B------:R-:W-:Y:S01]  /*5df0*/  FFMA.FTZ R3, R124, c[0x0][0x2d0], -R7 ;  /* 0x0000b4007c037a23 */ /* 0x000fe20000010807 */
[----:B------:R-:W-:-:S03]  /*5e00*/  FMNMX.FTZ R0, R235, R0, !PT ;  /* 0x00000000eb007209 */ /* 0x000fc60007810000 */
[----:B------:R-:W-:Y:S01]  /*5e10*/  HMMA.16816.F32.BF16 R32, R8, R110, R44 ;  /* 0x0000006e0820723c */ /* 0x000fe2000004182c */
[----:B------:R-:W-:Y:S01]  /*5e20*/  FMNMX.FTZ R2, R142, R2, !PT ;  /* 0x000000028e027209 */ /* 0x000fe20007810000 */
[----:B------:R1:W2:Y:S01]  /*5e30*/  MUFU.EX2 R156, R3 ;  /* 0x00000003009c7308 */ /* 0x0002a20000000800 */
[----:B------:R-:W-:Y:S02]  /*5e40*/  FMNMX.FTZ R0, R236, R0, !PT ;  /* 0x00000000ec007209 */ /* 0x000fe40007810000 */
[----:B------:R-:W-:Y:S02]  /*5e50*/  FMNMX.FTZ R2, R190, R2, !PT ;  /* 0x00000002be027209 */ /* 0x000fe40007810000 */
[----:B------:R-:W-:Y:S02]  /*5e60*/  FMNMX.FTZ R0, R237, R0, !PT ;  /* 0x00000000ed007209 */ /* 0x000fe40007810000 */
[----:B------:R-:W-:Y:S02]  /*5e70*/  FMNMX.FTZ R2, R191, R2, !PT ;  /* 0x00000002bf027209 */ /* 0x000fe40007810000 */
[----:B------:R-:W-:-:S04]  /*5e80*/  FMNMX.FTZ R0, R241, R0, !PT ;  /* 0x00000000f1007209 */ /* 0x000fc80007810000 */
[----:B------:R-:W-:Y:S01]  /*5e90*/  FMNMX.FTZ R0, R239, R0, !PT ;  /* 0x00000000ef007209 */ /* 0x000fe20007810000 */
[----:B-1----:R-:W-:Y:S01]  /*5ea0*/  FFMA.FTZ R3, R129, c[0x0][0x2d0], -R7 ;  /* 0x0000b40081037a23 */ /* 0x002fe20000010807 */
[----:B--2---:R-:W-:-:S03]  /*5eb0*/  F2FP.BF16.PACK_AB R10, R156, R150 ;  /* 0x000000969c0a723e */ /* 0x004fc600000010ff */
[----:B------:R-:W1:Y:S01]  /*5ec0*/  SHFL.BFLY PT, R4, R0, 0x2, 0x1f ;  /* 0x0c401f0000047f89 */ /* 0x000e6200000e0000 */
[----:B------:R2:W-:Y:S02]  /*5ed0*/  MUFU.EX2 R157, R3 ;  /* 0x00000003009d7308 */ /* 0x0005e40000000800 */
[----:B--2---:R-:W-:Y:S01]  /*5ee0*/  FMNMX.FTZ R3, R192, R2, !PT ;  /* 0x00000002c0037209 */ /* 0x004fe20007810000 */
[----:B------:R-:W-:-:S03]  /*5ef0*/  FFMA.FTZ R2, R70, c[0x0][0x2d0], -R6 ;  /* 0x0000b40046027a23 */ /* 0x000fc60000010806 */
[----:B------:R-:W-:Y:S02]  /*5f00*/  FMNMX.FTZ R3, R193, R3, !PT ;  /* 0x00000003c1037209 */ /* 0x000fe40007810000 */
[----:B------:R2:W-:Y:S01]  /*5f10*/  MUFU.EX2 R129, R2 ;  /* 0x0000000200817308 */ /* 0x0005e20000000800 */
[----:B-1----:R-:W-:Y:S02]  /*5f20*/  FMNMX.FTZ R0, R0, R4, !PT ;  /* 0x0000000400007209 */ /* 0x002fe40007810000 */
[----:B------:R-:W-:-:S03]  /*5f30*/  FMNMX.FTZ R3, R199, R3, !PT ;  /* 0x00000003c7037209 */ /* 0x000fc60007810000 */
[----:B------:R-:W1:Y:S01]  /*5f40*/  SHFL.BFLY PT, R5, R0, 0x1, 0x1f ;  /* 0x0c201f0000057f89 */ /* 0x000e6200000e0000 */
[----:B------:R-:W-:-:S04]  /*5f50*/  FMNMX.FTZ R3, R198, R3, !PT ;  /* 0x00000003c6037209 */ /* 0x000fc80007810000 */
[----:B------:R-:W-:-:S04]  /*5f60*/  FMNMX.FTZ R3, R181, R3, !PT ;  /* 0x00000003b5037209 */ /* 0x000fc80007810000 */
[----:B------:R-:W-:Y:S01]  /*5f70*/  FMNMX.FTZ R3, R180, R3, !PT ;  /* 0x00000003b4037209 */ /* 0x000fe20007810000 */
[----:B--2---:R-:W-:-:S03]  /*5f80*/  FFMA.FTZ R2, R78, c[0x0][0x2d0], -R6 ;  /* 0x0000b4004e027a23 */ /* 0x004fc60000010806 */
[----:B------:R-:W-:Y:S01]  /*5f90*/  FMNMX.FTZ R3, R184, R3, !PT ;  /* 0x00000003b8037209 */ /* 0x000fe20007810000 */
[----:B------:R2:W3:Y:S03]  /*5fa0*/  MUFU.EX2 R148, R2 ;  /* 0x0000000200947308 */ /* 0x0004e60000000800 */
[----:B------:R-:W-:-:S04]  /*5fb0*/  FMNMX.FTZ R3, R183, R3, !PT ;  /* 0x00000003b7037209 */ /* 0x000fc80007810000 */
[----:B------:R-:W-:Y:S02]  /*5fc0*/  FMNMX.FTZ R3, R185, R3, !PT ;  /* 0x00000003b9037209 */ /* 0x000fe40007810000 */
[----:B-1----:R-:W-:Y:S01]  /*5fd0*/  FMNMX.FTZ R70, R0, R5, !PT ;  /* 0x0000000500467209 */ /* 0x002fe20007810000 */
[--C-:B------:R-:W-:Y:S01]  /*5fe0*/  FFMA.FTZ R0, R127, c[0x0][0x2d0], -R6.reuse ;  /* 0x0000b4007f007a23 */ /* 0x100fe20000010806 */
[----:B------:R-:W-:Y:S02]  /*5ff0*/  FMNMX.FTZ R3, R182, R3, !PT ;  /* 0x00000003b6037209 */ /* 0x000fe40007810000 */
[----:B------:R-:W-:Y:S01]  /*6000*/  FSETP.NEU.FTZ.AND P0, PT, R70, -INF , PT ;  /* 0xff8000004600780b */ /* 0x000fe20003f1d000 */
[----:B------:R1:W-:Y:S01]  /*6010*/  MUFU.EX2 R246, R0 ;  /* 0x0000000000f67308 */ /* 0x0003e20000000800 */
[----:B--2---:R-:W-:Y:S01]  /*6020*/  FFMA.FTZ R2, R79, c[0x0][0x2d0], -R6 ;  /* 0x0000b4004f027a23 */ /* 0x004fe20000010806 */
[----:B------:R-:W2:Y:S01]  /*6030*/  SHFL.BFLY PT, R4, R3, 0x2, 0x1f ;  /* 0x0c401f0003047f89 */ /* 0x000ea200000e0000 */
[----:B---3--:R-:W-:-:S03]  /*6040*/  F2FP.BF16.PACK_AB R9, R148, R129 ;  /* 0x000000819409723e */ /* 0x008fc600000010ff */
[----:B------:R-:W-:Y:S02]  /*6050*/  LDSM.16.MT88.4 R76, [R212+0x1100] ;  /* 0x00110000d44c783b */ /* 0x000fe40000004200 */
[----:B------:R3:W-:Y:S01]  /*6060*/  MUFU.EX2 R215, R2 ;  /* 0x0000000200d77308 */ /* 0x0007e20000000800 */
[--C-:B-1----:R-:W-:Y:S02]  /*6070*/  FFMA.FTZ R0, R132, c[0x0][0x2d0], -R6.reuse ;  /* 0x0000b40084007a23 */ /* 0x102fe40000010806 */
[----:B---3--:R-:W-:Y:S02]  /*6080*/  FFMA.FTZ R2, R117, c[0x0][0x2d0], -R6 ;  /* 0x0000b40075027a23 */ /* 0x008fe40000010806 */
[----:B------:R-:W-:Y:S01]  /*6090*/  IMAD.MOV.U32 R117, RZ, RZ, R153 ;  /* 0x000000ffff757224 */ /* 0x000fe200078e0099 */
[----:B--2---:R-:W-:Y:S02]  /*60a0*/  FMNMX.FTZ R3, R3, R4, !PT ;  /* 0x0000000403037209 */ /* 0x004fe40007810000 */
[----:B------:R1:W2:Y:S02]  /*60b0*/  MUFU.EX2 R68, R2 ;  /* 0x0000000200447308 */ /* 0x0002a40000000800 */
[----:B------:R-:W-:Y:S01]  /*60c0*/  F2FP.BF16.PACK_AB R8, R247, R117 ;  /* 0x00000075f708723e */ /* 0x000fe200000010ff */
[----:B------:R-:W3:Y:S01]  /*60d0*/  SHFL.BFLY PT, R4, R3, 0x1, 0x1f ;  /* 0x0c201f0003047f89 */ /* 0x000ee200000e0000 */
[----:B-1----:R-:W-:Y:S01]  /*60e0*/  FFMA.FTZ R2, R137, c[0x0][0x2d0], -R7 ;  /* 0x0000b40089027a23 */ /* 0x002fe20000010807 */
[----:B--2---:R-:W-:-:S03]  /*60f0*/  F2FP.BF16.PACK_AB R11, R68, R215 ;  /* 0x000000d7440b723e */ /* 0x004fc600000010ff */
[----:B------:R1:W-:Y:S04]  /*6100*/  MUFU.EX2 R69, R2 ;  /* 0x0000000200457308 */ /* 0x0003e80000000800 */
[----:B------:R-:W-:Y:S01]  /*6110*/  HMMA.16816.F32.BF16 R48, R8, R84, R52 ;  /* 0x000000540830723c */ /* 0x000fe20000041834 */
[----:B---3--:R-:W-:-:S06]  /*6120*/  FMNMX.FTZ R3, R3, R4, !PT ;  /* 0x0000000403037209 */ /* 0x008fcc0007810000 */
[----:B------:R-:W-:Y:S01]  /*6130*/  MOV R54, R68 ;  /* 0x0000004400367202 */ /* 0x000fe20000000f00 */
[C---:B------:R-:W-:Y:S01]  /*6140*/  HMMA.16816.F32.BF16 R44, R8.reuse, R76, R28 ;  /* 0x0000004c082c723c */ /* 0x040fe2000004181c */
[----:B------:R-:W-:Y:S01]  /*6150*/  MUFU.EX2 R68, R0 ;  /* 0x0000000000447308 */ /* 0x000fe20000000800 */
[----:B------:R-:W-:Y:S02]  /*6160*/  IMAD.MOV.U32 R55, RZ, RZ, R157 ;  /* 0x000000ffff377224 */ /* 0x000fe400078e009d */
[--C-:B-1----:R-:W-:Y:S02]  /*6170*/  FFMA.FTZ R2, R146, c[0x0][0x2d0], -R7.reuse ;  /* 0x0000b40092027a23 */ /* 0x102fe40000010807 */
[----:B------:R-:W-:Y:S02]  /*6180*/  IMAD.MOV.U32 R53, RZ, RZ, R156 ;  /* 0x000000ffff357224 */ /* 0x000fe400078e009c */
[C---:B------:R-:W-:Y:S01]  /*6190*/  HMMA.16816.F32.BF16 R28, R8.reuse, R56, R12 ;  /* 0x00000038081c723c */ /* 0x040fe2000004180c */
[----:B------:R1:W-:Y:S07]  /*61a0*/  MUFU.EX2 R153, R2 ;  /* 0x0000000200997308 */ /* 0x0003ee0000000800 */
[C---:B------:R-:W-:Y:S08]  /*61b0*/  HMMA.16816.F32.BF16 R12, R8.reuse, R58, R32 ;  /* 0x0000003a080c723c */ /* 0x040ff00000041820 */
[----:B------:R-:W-:Y:S01]  /*61c0*/  HMMA.16816.F32.BF16 R16, R8, R86, R16 ;  /* 0x000000560810723c */ /* 0x000fe20000041810 */
[----:B-1----:R-:W-:-:S02]  /*61d0*/  FFMA.FTZ R2, R147, c[0x0][0x2d0], -R7 ;  /* 0x0000b40093027a23 */ /* 0x002fc40000010807 */
[----:B------:R-:W-:Y:S02]  /*61e0*/  IMAD.MOV.U32 R147, RZ, RZ, R158 ;  /* 0x000000ffff937224 */ /* 0x000fe400078e009e */
[----:B------:R1:W2:Y:S01]  /*61f0*/  MUFU.EX2 R40, R2 ;  /* 0x0000000200287308 */ /* 0x0002a20000000800 */
[----:B------:R-:W3:Y:S02]  /*6200*/  LDSM.16.MT88.4 R156, [R210+0x1900] ;  /* 0x00190000d29c783b */ /* 0x000ee40000004200 */
[C---:B------:R-:W-:Y:S01]  /*6210*/  HMMA.16816.F32.BF16 R24, R8.reuse, R66, R24 ;  /* 0x000000420818723c */ /* 0x040fe20000041818 */
[----:B-1----:R-:W-:Y:S02]  /*6220*/  FFMA.FTZ R2, R125, c[0x0][0x2d0], -R6 ;  /* 0x0000b4007d027a23 */ /* 0x002fe40000010806 */
[----:B--2---:R-:W-:Y:S02]  /*6230*/  IMAD.MOV.U32 R5, RZ, RZ, R40 ;  /* 0x000000ffff057224 */ /* 0x004fe400078e0028 */
[----:B------:R1:W-:Y:S03]  /*6240*/  MUFU.EX2 R52, R2 ;  /* 0x0000000200347308 */ /* 0x0003e60000000800 */
[C---:B------:R-:W-:Y:S08]  /*6250*/  HMMA.16816.F32.BF16 R40, R8.reuse, R64, R20 ;  /* 0x000000400828723c */ /* 0x040ff00000041814 */
[----:B------:R-:W-:Y:S01]  /*6260*/  HMMA.16816.F32.BF16 R20, R8, R78, R36 ;  /* 0x0000004e0814723c */ /* 0x000fe20000041824 */
[----:B-1----:R-:W-:-:S06]  /*6270*/  FFMA.FTZ R2, R126, c[0x0][0x2d0], -R6 ;  /* 0x0000b4007e027a23 */ /* 0x002fcc0000010806 */
[----:B------:R-:W-:Y:S01]  /*6280*/  F2FP.BF16.PACK_AB R10, R5, R153 ;  /* 0x00000099050a723e */ /* 0x000fe200000010ff */
[----:B------:R-:W1:Y:S01]  /*6290*/  LDSM.16.MT88.4 R124, [R209+0x1900] ;  /* 0x00190000d17c783b */ /* 0x000e620000004200 */
[----:B------:R-:W-:Y:S01]  /*62a0*/  IMAD.MOV.U32 R37, RZ, RZ, R69 ;  /* 0x000000ffff257224 */ /* 0x000fe200078e0045 */
[----:B------:R2:W4:Y:S01]  /*62b0*/  MUFU.EX2 R245, R2 ;  /* 0x0000000200f57308 */ /* 0x0005220000000800 */
[----:B------:R-:W-:Y:S01]  /*62c0*/  F2FP.BF16.PACK_AB R11, R68, R246 ;  /* 0x000000f6440b723e */ /* 0x000fe200000010ff */
[----:B------:R-:W-:Y:S01]  /*62d0*/  IMAD.MOV.U32 R39, RZ, RZ, R166 ;  /* 0x000000ffff277224 */ /* 0x000fe200078e00a6 */
[----:B------:R-:W-:Y:S01]  /*62e0*/  MOV R36, R167 ;  /* 0x000000a700247202 */ /* 0x000fe20000000f00 */
[----:B------:R-:W-:Y:S01]  /*62f0*/  IMAD.MOV.U32 R38, RZ, RZ, R165 ;  /* 0x000000ffff267224 */ /* 0x000fe200078e00a5 */
[----:B------:R-:W-:Y:S01]  /*6300*/  F2FP.BF16.PACK_AB R8, R37, R55 ;  /* 0x000000372508723e */ /* 0x000fe200000010ff */
[----:B--2---:R-:W-:Y:S01]  /*6310*/  FMUL.FTZ R2, R70, c[0x0][0x2d0] ;  /* 0x0000b40046027a20 */ /* 0x004fe20000410000 */
[----:B----4-:R-:W-:-:S04]  /*6320*/  F2FP.BF16.PACK_AB R9, R245, R52 ;  /* 0x00000034f509723e */ /* 0x010fc800000010ff */
[----:B------:R-:W-:Y:S02]  /*6330*/  FSEL R2, R2, RZ, P0 ;  /* 0x000000ff02027208 */ /* 0x000fe40000000000 */
[----:B------:R-:W-:Y:S01]  /*6340*/  FSETP.NEU.FTZ.AND P0, PT, R3, -INF , PT ;  /* 0xff8000000300780b */ /* 0x000fe20003f1d000 */
[C---:B------:R-:W-:Y:S02]  /*6350*/  HMMA.16816.F32.BF16 R132, R8.reuse, R162, R20 ;  /* 0x000000a20884723c */ /* 0x040fe40000041814 */
[--C-:B------:R-:W-:Y:S02]  /*6360*/  FFMA.FTZ R0, R114, c[0x0][0x2d0], -R2.reuse ;  /* 0x0000b40072007a23 */ /* 0x100fe40000010802 */
[----:B------:R-:W-:Y:S02]  /*6370*/  FFMA.FTZ R4, R131, c[0x0][0x2d0], -R2 ;  /* 0x0000b40083047a23 */ /* 0x000fe40000010802 */
[----:B------:R2:W-:Y:S01]  /*6380*/  MUFU.EX2 R208, R0 ;  /* 0x0000000000d07308 */ /* 0x0005e20000000800 */
[----:B------:R-:W-:Y:S01]  /*6390*/  IMAD.MOV.U32 R131, RZ, RZ, R68 ;  /* 0x000000ffff837224 */ /* 0x000fe200078e0044 */
[----:B---3--:R-:W-:Y:S01]  /*63a0*/  HMMA.16816.F32.BF16 R136, R8, R156, R40 ;  /* 0x0000009c0888723c */ /* 0x008fe20000041828 */
[----:B------:R-:W-:-:S05]  /*63b0*/  IMAD.MOV.U32 R114, RZ, RZ, R150 ;  /* 0x000000ffff727224 */ /* 0x000fca00078e0096 */
[----:B------:R-:W-:Y:S02]  /*63c0*/  MUFU.EX2 R251, R4 ;  /* 0x0000000400fb7308 */ /* 0x000fe40000000800 */
[----:B-1----:R-:W-:Y:S01]  /*63d0*/  HMMA.16816.F32.BF16 R172, R8, R126, R16 ;  /* 0x0000007e08ac723c */ /* 0x002fe20000041810 */
[----:B--2---:R-:W-:Y:S01]  /*63e0*/  FFMA.FTZ R0, R119, c[0x0][0x2d0], -R2 ;  /* 0x0000b40077007a23 */ /* 0x004fe20000010802 */
[----:B------:R-:W-:-:S05]  /*63f0*/  MOV R119, R117 ;  /* 0x0000007500777202 */ /* 0x000fca0000000f00 */
[----:B------:R-:W-:Y:S01]  /*6400*/  IMAD.MOV.U32 R19, RZ, RZ, R248 ;  /* 0x000000ffff137224 */ /* 0x000fe200078e00f8 */
[----:B------:R-:W-:Y:S01]  /*6410*/  HMMA.16816.F32.BF16 R176, R8, R124, R48 ;  /* 0x0000007c08b0723c */ /* 0x000fe20000041830 */
[----:B------:R1:W-:Y:S01]  /*6420*/  MUFU.EX2 R213, R0 ;  /* 0x0000000000d57308 */ /* 0x0003e20000000800 */
[----:B------:R-:W-:Y:S01]  /*6430*/  MOV R18, R149 ;  /* 0x0000009500127202 */ /* 0x000fe20000000f00 */
[----:B------:R-:W-:Y:S02]  /*6440*/  IMAD.MOV.U32 R17, RZ, RZ, R148 ;  /* 0x000000ffff117224 */ /* 0x000fe400078e0094 */
[----:B------:R-:W-:Y:S02]  /*6450*/  IMAD.MOV.U32 R117, RZ, RZ, R154 ;  /* 0x000000ffff757224 */ /* 0x000fe400078e009a */
[----:B------:R-:W-:Y:S01]  /*6460*/  IMAD.MOV.U32 R48, RZ, RZ, R155 ;  /* 0x000000ffff307224 */ /* 0x000fe200078e009b */
[----:B------:R-:W-:Y:S01]  /*6470*/  MOV R49, R153 ;  /* 0x0000009900317202 */ /* 0x000fe20000000f00 */
[----:B------:R-:W-:-:S02]  /*6480*/  IMAD.MOV.U32 R50, RZ, RZ, R152 ;  /* 0x000000ffff327224 */ /* 0x000fc400078e0098 */
[----:B------:R-:W-:Y:S02]  /*6490*/  IMAD.MOV.U32 R51, RZ, RZ, R245 ;  /* 0x000000ffff337224 */ /* 0x000fe400078e00f5 */
[--C-:B-1----:R-:W-:Y:S02]  /*64a0*/  FFMA.FTZ R0, R122, c[0x0][0x2d0], -R2.reuse ;  /* 0x0000b4007a007a23 */ /* 0x102fe40000010802 */
[----:B------:R-:W-:Y:S02]  /*64b0*/  HMMA.16816.F32.BF16 R120, R8, R160, R44 ;  /* 0x000000a00878723c */ /* 0x000fe4000004182c */
[----:B------:R1:W-:Y:S02]  /*64c0*/  MUFU.EX2 R146, R0 ;  /* 0x0000000000927308 */ /* 0x0003e40000000800 */
[--C-:B-1----:R-:W-:Y:S01]  /*64d0*/  FFMA.FTZ R0, R128, c[0x0][0x2d0], -R2.reuse ;  /* 0x0000b40080007a23 */ /* 0x102fe20000010802 */
[----:B------:R-:W-:Y:S02]  /*64e0*/  MOV R128, R168 ;  /* 0x000000a800807202 */ /* 0x000fe40000000f00 */
[----:B------:R-:W1:Y:S03]  /*64f0*/  LDSM.16.MT88.4 R168, [R211+0x1900] ;  /* 0x00190000d3a8783b */ /* 0x000e660000004200 */
[----:B------:R2:W-:Y:S02]  /*6500*/  MUFU.EX2 R252, R0 ;  /* 0x0000000000fc7308 */ /* 0x0005e40000000800 */
[----:B--2---:R-:W-:-:S02]  /*6510*/  FFMA.FTZ R0, R130, c[0x0][0x2d0], -R2 ;  /* 0x0000b40082007a23 */ /* 0x004fc40000010802 */
[----:B------:R-:W-:-:S04]  /*6520*/  IMAD.MOV.U32 R130, RZ, RZ, R151 ;  /* 0x000000ffff827224 */ /* 0x000fc800078e0097 */
[----:B------:R2:W3:Y:S01]  /*6530*/  MUFU.EX2 R32, R0 ;  /* 0x0000000000207308 */ /* 0x0004e20000000800 */
[----:B------:R-:W-:Y:S01]  /*6540*/  HMMA.16816.F32.BF16 R148, R8, R158, R24 ;  /* 0x0000009e0894723c */ /* 0x000fe20000041818 */
[----:B--2---:R-:W-:Y:S02]  /*6550*/  FMUL.FTZ R0, R3, c[0x0][0x2d0] ;  /* 0x0000b40003007a20 */ /* 0x004fe40000410000 */
[----:B---3--:R-:W-:-:S05]  /*6560*/  IMAD.MOV.U32 R16, RZ, RZ, R32 ;  /* 0x000000ffff107224 */ /* 0x008fca00078e0020 */
[----:B-1----:R-:W-:Y:S01]  /*6570*/  HMMA.16816.F32.BF16 R152, R8, R168, R28 ;  /* 0x000000a80898723c */ /* 0x002fe2000004181c */
[----:B------:R-:W-:-:S05]  /*6580*/  FSEL R0, R0, RZ, P0 ;  /* 0x000000ff00007208 */ /* 0x000fca0000000000 */
[----:B------:R-:W-:Y:S01]  /*6590*/  FFMA.FTZ R4, R73, c[0x0][0x2d0], -R0 ;  /* 0x0000b40049047a23 */ /* 0x000fe20000010800 */
[----:B------:R-:W-:-:S03]  /*65a0*/  MOV R73, R50 ;  /* 0x0000003200497202 */ /* 0x000fc60000000f00 */
[----:B------:R1:W-:Y:S02]  /*65b0*/  MUFU.EX2 R69, R4 ;  /* 0x0000000400457308 */ /* 0x0003e40000000800 */
[----:B-1----:R-:W-:Y:S02]  /*65c0*/  FFMA.FTZ R4, R74, c[0x0][0x2d0], -R0 ;  /* 0x0000b4004a047a23 */ /* 0x002fe40000010800 */
[----:B------:R-:W-:Y:S01]  /*65d0*/  IMAD.MOV.U32 R74, RZ, RZ, R114 ;  /* 0x000000ffff4a7224 */ /* 0x000fe200078e0072 */
[----:B------:R-:W-:-:S03]  /*65e0*/  MOV R114, R244 ;  /* 0x000000f400727202 */ /* 0x000fc60000000f00 */
[----:B------:R1:W2:Y:S02]  /*65f0*/  MUFU.EX2 R249, R4 ;  /* 0x0000000400f97308 */ /* 0x0002a40000000800 */
[----:B-1----:R-:W-:-:S06]  /*6600*/  FFMA.FTZ R4, R112, c[0x0][0x2d0], -R0 ;  /* 0x0000b40070047a23 */ /* 0x002fcc0000010800 */
[----:B------:R1:W-:Y:S02]  /*6610*/  MUFU.EX2 R250, R4 ;  /* 0x0000000400fa7308 */ /* 0x0003e40000000800 */
[----:B-1----:R-:W-:Y:S02]  /*6620*/  FFMA.FTZ R4, R75, c[0x0][0x2d0], -R0 ;  /* 0x0000b4004b047a23 */ /* 0x002fe40000010800 */
[----:B------:R-:W-:-:S04]  /*6630*/  IMAD.MOV.U32 R75, RZ, RZ, R18 ;  /* 0x000000ffff4b7224 */ /* 0x000fc800078e0012 */
[----:B------:R1:W3:Y:S02]  /*6640*/  MUFU.EX2 R68, R4 ;  /* 0x0000000400447308 */ /* 0x0002e40000000800 */
[----:B-1----:R-:W-:Y:S02]  /*6650*/  FFMA.FTZ R4, R140, c[0x0][0x2d0], -R2 ;  /* 0x0000b4008c047a23 */ /* 0x002fe40000010802 */
[----:B------:R-:W-:-:S04]  /*6660*/  IMAD.MOV.U32 R140, RZ, RZ, R5 ;  /* 0x000000ffff8c7224 */ /* 0x000fc800078e0005 */
[----:B------:R1:W-:Y:S01]  /*6670*/  MUFU.EX2 R248, R4 ;  /* 0x0000000400f87308 */ /* 0x0003e20000000800 */
[----:B------:R-:W-:Y:S02]  /*6680*/  IMAD.MOV.U32 R5, RZ, RZ, R164 ;  /* 0x000000ffff057224 */ /* 0x000fe400078e00a4 */
[----:B------:R-:W-:Y:S07]  /*6690*/  HMMA.16816.F32.BF16 R164, R8, R170, R12 ;  /* 0x000000aa08a4723c */ /* 0x000fee000004180c */
[----:B------:R-:W-:-:S02]  /*66a0*/  F2FP.BF16.PACK_AB R8, R213, R208 ;  /* 0x000000d0d508723e */ /* 0x000fc400000010ff */
[----:B------:R-:W-:Y:S02]  /*66b0*/  F2FP.BF16.PACK_AB R10, R252, R146 ;  /* 0x00000092fc0a723e */ /* 0x000fe400000010ff */
[----:B--2---:R-:W-:Y:S01]  /*66c0*/  F2FP.BF16.PACK_AB R9, R249, R69 ;  /* 0x00000045f909723e */ /* 0x004fe200000010ff */
[----:B-1----:R-:W-:Y:S01]  /*66d0*/  FFMA.FTZ R4, R141, c[0x0][0x2d0], -R2 ;  /* 0x0000b4008d047a23 */ /* 0x002fe20000010802 */
[----:B---3--:R-:W-:Y:S01]  /*66e0*/  F2FP.BF16.PACK_AB R11, R68, R250 ;  /* 0x000000fa440b723e */ /* 0x008fe200000010ff */
[----:B------:R-:W-:Y:S02]  /*66f0*/  IMAD.MOV.U32 R141, RZ, RZ, R247 ;  /* 0x000000ffff8d7224 */ /* 0x000fe400078e00f7 */
[----:B------:R1:W2:Y:S04]  /*6700*/  MUFU.EX2 R247, R4 ;  /* 0x0000000400f77308 */ /* 0x0002a80000000800 */
[C---:B------:R-:W-:Y:S07]  /*6710*/  HMMA.16816.F32.BF16 R24, R8.reuse, R80, RZ ;  /* 0x000000500818723c */ /* 0x040fee00000418ff */
[----:B------:R-:W-:Y:S01]  /*6720*/  IMAD.MOV.U32 R80, RZ, RZ, R246 ;  /* 0x000000ffff507224 */ /* 0x000fe200078e00f6 */
[----:B------:R-:W-:Y:S01]  /*6730*/  HMMA.16816.F32.BF16 R20, R8, R82, RZ ;  /* 0x000000520814723c */ /* 0x000fe200000418ff */
[----:B------:R-:W-:-:S02]  /*6740*/  IMAD.MOV.U32 R81, RZ, RZ, R243 ;  /* 0x000000ffff517224 */ /* 0x000fc400078e00f3 */
[----:B-1----:R-:W-:-:S04]  /*6750*/  FFMA.FTZ R4, R113, c[0x0][0x2d0], -R0 ;  /* 0x0000b40071047a23 */ /* 0x002fc80000010800 */
[----:B------:R-:W-:Y:S01]  /*6760*/  IMAD.MOV.U32 R82, RZ, RZ, R36 ;  /* 0x000000ffff527224 */ /* 0x000fe200078e0024 */
[----:B------:R1:W-:Y:S01]  /*6770*/  MUFU.EX2 R245, R4 ;  /* 0x0000000400f57308 */ /* 0x0003e20000000800 */
[----:B------:R-:W-:Y:S01]  /*6780*/  HMMA.16816.F32.BF16 R32, R8, R60, RZ ;  /* 0x0000003c0820723c */ /* 0x000fe200000418ff */
[----:B------:R-:W-:-:S06]  /*6790*/  IMAD.MOV.U32 R83, RZ, RZ, R51 ;  /* 0x000000ffff537224 */ /* 0x000fcc00078e0033 */
[----:B------:R-:W-:Y:S01]  /*67a0*/  MOV R60, R16 ;  /* 0x00000010003c7202 */ /* 0x000fe20000000f00 */
[----:B------:R-:W-:Y:S01]  /*67b0*/  HMMA.16816.F32.BF16 R28, R8, R62, RZ ;  /* 0x0000003e081c723c */ /* 0x000fe200000418ff */
[----:B------:R-:W-:Y:S02]  /*67c0*/  IMAD.MOV.U32 R61, RZ, RZ, R17 ;  /* 0x000000ffff3d7224 */ /* 0x000fe400078e0011 */
[----:B-1----:R-:W-:-:S05]  /*67d0*/  FFMA.FTZ R4, R115, c[0x0][0x2d0], -R0 ;  /* 0x0000b40073047a23 */ /* 0x002fca0000010800 */
[----:B------:R-:W-:Y:S01]  /*67e0*/  HMMA.16816.F32.BF16 R12, R8, R92, RZ ;  /* 0x0000005c080c723c */ /* 0x000fe200000418ff */
[----:B------:R-:W-:Y:S01]  /*67f0*/  IMAD.MOV.U32 R63, RZ, RZ, R19 ;  /* 0x000000ffff3f7224 */ /* 0x000fe200078e0013 */
[----:B------:R1:W3:Y:S01]  /*6800*/  MUFU.EX2 R244, R4 ;  /* 0x0000000400f47308 */ /* 0x0002e20000000800 */
[----:B------:R-:W-:-:S05]  /*6810*/  IMAD.MOV.U32 R62, RZ, RZ, R48 ;  /* 0x000000ffff3e7224 */ /* 0x000fca00078e0030 */
[C---:B------:R-:W-:Y:S07]  /*6820*/  HMMA.16816.F32.BF16 R16, R8.reuse, R88, RZ ;  /* 0x000000580810723c */ /* 0x040fee00000418ff */
[----:B------:R-:W-:Y:S01]  /*6830*/  IMAD.MOV.U32 R89, RZ, RZ, R38 ;  /* 0x000000ffff597224 */ /* 0x000fe200078e0026 */
[----:B------:R-:W-:Y:S01]  /*6840*/  HMMA.16816.F32.BF16 R40, R8, R94, RZ ;  /* 0x0000005e0828723c */ /* 0x000fe200000418ff */
[----:B------:R-:W-:Y:S02]  /*6850*/  IMAD.MOV.U32 R88, RZ, RZ, R39 ;  /* 0x000000ffff587224 */ /* 0x000fe400078e0027 */
[----:B-1----:R-:W-:-:S02]  /*6860*/  FFMA.FTZ R4, R116, c[0x0][0x2d0], -R0 ;  /* 0x0000b40074047a23 */ /* 0x002fc40000010800 */
[----:B------:R-:W-:Y:S02]  /*6870*/  IMAD.MOV.U32 R116, RZ, RZ, R49 ;  /* 0x000000ffff747224 */ /* 0x000fe400078e0031 */
[----:B------:R1:W-:Y:S02]  /*6880*/  MUFU.EX2 R246, R4 ;  /* 0x0000000400f67308 */ /* 0x0003e40000000800 */
[----:B-1----:R-:W-:Y:S01]  /*6890*/  FFMA.FTZ R4, R118, c[0x0][0x2d0], -R0 ;  /* 0x0000b40076047a23 */ /* 0x002fe20000010800 */
[----:B------:R-:W-:Y:S02]  /*68a0*/  MOV R118, R37 ;  /* 0x0000002500767202 */ /* 0x000fe40000000f00 */
[----:B------:R-:W-:Y:S03]  /*68b0*/  HMMA.16816.F32.BF16 R36, R8, R90, RZ ;  /* 0x0000005a0824723c */ /* 0x000fe600000418ff */
[----:B------:R-:W1:Y:S04]  /*68c0*/  MUFU.EX2 R243, R4 ;  /* 0x0000000400f37308 */ /* 0x000e680000000800 */
[----:B------:R-:W-:-:S02]  /*68d0*/  F2FP.BF16.PACK_AB R8, R251, R60 ;  /* 0x0000003cfb08723e */ /* 0x000fc400000010ff */
[----:B--2---:R-:W-:Y:S02]  /*68e0*/  F2FP.BF16.PACK_AB R10, R247, R248 ;  /* 0x000000f8f70a723e */ /* 0x004fe400000010ff */
[----:B---3--:R-:W-:Y:S02]  /*68f0*/  F2FP.BF16.PACK_AB R9, R244, R245 ;  /* 0x000000f5f409723e */ /* 0x008fe400000010ff */
[----:B-1----:R-:W-:Y:S01]  /*6900*/  F2FP.BF16.PACK_AB R11, R243, R246 ;  /* 0x000000f6f30b723e */ /* 0x002fe200000010ff */
[----:B------:R-:W-:Y:S02]  /*6910*/  FFMA.FTZ R4, R207, c[0x0][0x2d0], -R7 ;  /* 0x0000b400cf047a23 */ /* 0x000fe40000010807 */
[----:B------:R-:W-:Y:S02]  /*6920*/  IMAD.MOV.U32 R207, RZ, RZ, R216 ;  /* 0x000000ffffcf7224 */ /* 0x000fe400078e00d8 */
[----:B------:R1:W5:Y:S02]  /*6930*/  LDL.LU R216, [R1+0x50] ;  /* 0x0000500001d87983 */ /* 0x0003640000300800 */
[C---:B------:R-:W-:Y:S01]  /*6940*/  HMMA.16816.F32.BF16 R20, R8.reuse, R102, R20 ;  /* 0x000000660814723c */ /* 0x040fe20000041814 */
[----:B------:R2:W-:Y:S07]  /*6950*/  MUFU.EX2 R103, R4 ;  /* 0x0000000400677308 */ /* 0x0005ee0000000800 */
[C---:B------:R-:W-:Y:S07]  /*6960*/  HMMA.16816.F32.BF16 R48, R8.reuse, R104, R32 ;  /* 0x000000680830723c */ /* 0x040fee0000041820 */
[----:B------:R-:W-:Y:S01]  /*6970*/  MOV R105, R114 ;  /* 0x0000007200697202 */ /* 0x000fe20000000f00 */
[----:B------:R-:W-:Y:S01]  /*6980*/  HMMA.16816.F32.BF16 R32, R8, R96, R16 ;  /* 0x000000600820723c */ /* 0x000fe20000041810 */
[----:B--2---:R-:W-:Y:S01]  /*6990*/  FFMA.FTZ R4, R189, c[0x0][0x2d0], -R2 ;  /* 0x0000b400bd047a23 */ /* 0x004fe20000010802 */
[----:B------:R-:W-:-:S03]  /*69a0*/  MOV R189, R129 ;  /* 0x0000008100bd7202 */ /* 0x000fc60000000f00 */
[----:B------:R2:W-:Y:S03]  /*69b0*/  MUFU.EX2 R90, R4 ;  /* 0x00000004005a7308 */ /* 0x0005e60000000800 */
[C---:B------:R-:W-:Y:S01]  /*69c0*/  HMMA.16816.F32.BF16 R16, R8.reuse, R98, R36 ;  /* 0x000000620810723c */ /* 0x040fe20000041824 */
[----:B------:R-:W3:Y:S07]  /*69d0*/  LDSM.16.MT88.4 R36, [R209+0x2100] ;  /* 0x00210000d124783b */ /* 0x000eee0000004200 */
[----:B------:R-:W-:Y:S01]  /*69e0*/  HMMA.16816.F32.BF16 R44, R8, R100, R24 ;  /* 0x00000064082c723c */ /* 0x000fe20000041818 */
[----:B--2---:R-:W-:-:S02]  /*69f0*/  FFMA.FTZ R4, R188, c[0x0][0x2d0], -R2 ;  /* 0x0000b400bc047a23 */ /* 0x004fc40000010802 */
[----:B------:R-:W-:-:S05]  /*6a00*/  IMAD.MOV.U32 R188, RZ, RZ, R80 ;  /* 0x000000ffffbc7224 */ /* 0x000fca00078e0050 */
[----:B------:R-:W-:Y:S01]  /*6a10*/  HMMA.16816.F32.BF16 R28, R8, R106, R28 ;  /* 0x0000006a081c723c */ /* 0x000fe2000004181c */
[----:B------:R2:W4:Y:S01]  /*6a20*/  MUFU.EX2 R92, R4 ;  /* 0x00000004005c7308 */ /* 0x0005220000000800 */
[----:B------:R-:W-:-:S06]  /*6a30*/  IMAD.MOV.U32 R80, RZ, RZ, R52 ;  /* 0x000000ffff507224 */ /* 0x000fcc00078e0034 */
[C---:B------:R-:W-:Y:S08]  /*6a40*/  HMMA.16816.F32.BF16 R24, R8.reuse, R108, R12 ;  /* 0x0000006c0818723c */ /* 0x040ff0000004180c */
[----:B------:R-:W-:Y:S01]  /*6a50*/  HMMA.16816.F32.BF16 R12, R8, R110, R40 ;  /* 0x0000006e080c723c */ /* 0x000fe20000041828 */
[----:B--2---:R-:W-:Y:S01]  /*6a60*/  FFMA.FTZ R4, R187, c[0x0][0x2d0], -R2 ;  /* 0x0000b400bb047a23 */ /* 0x004fe20000010802 */
[----:B------:R-:W-:Y:S01]  /*6a70*/  MOV R187, R116 ;  /* 0x0000007400bb7202 */ /* 0x000fe20000000f00 */
[----:B------:R-:W-:-:S02]  /*6a80*/  IMAD.MOV.U32 R116, RZ, RZ, R131 ;  /* 0x000000ffff747224 */ /* 0x000fc400078e0083 */
[----:B------:R2:W-:Y:S02]  /*6a90*/  MUFU.EX2 R96, R4 ;  /* 0x0000000400607308 */ /* 0x0005e40000000800 */
[----:B------:R-:W-:Y:S01]  /*6aa0*/  IMAD.MOV.U32 R42, RZ, RZ, R89 ;  /* 0x000000ffff2a7224 */ /* 0x000fe200078e0059 */
[----:B----4-:R-:W-:Y:S01]  /*6ab0*/  F2FP.BF16.PACK_AB R8, R92, R90 ;  /* 0x0000005a5c08723e */ /* 0x010fe200000010ff */
[----:B------:R-:W-:Y:S02]  /*6ac0*/  IMAD.MOV.U32 R43, RZ, RZ, R88 ;  /* 0x000000ffff2b7224 */ /* 0x000fe400078e0058 */
[----:B------:R-:W-:Y:S01]  /*6ad0*/  IMAD.MOV.U32 R41, RZ, RZ, R82 ;  /* 0x000000ffff297224 */ /* 0x000fe200078e0052 */
[----:B------:R-:W-:Y:S01]  /*6ae0*/  MOV R82, R54 ;  /* 0x0000003600527202 */ /* 0x000fe20000000f00 */
[----:B------:R-:W-:Y:S02]  /*6af0*/  IMAD.MOV.U32 R40, RZ, RZ, R62 ;  /* 0x000000ffff287224 */ /* 0x000fe400078e003e */
[----:B------:R-:W-:-:S02]  /*6b00*/  IMAD.MOV.U32 R62, RZ, RZ, R53 ;  /* 0x000000ffff3e7224 */ /* 0x000fc400078e0035 */
[----:B--2---:R-:W-:Y:S02]  /*6b10*/  FFMA.FTZ R4, R186, c[0x0][0x2d0], -R2 ;  /* 0x0000b400ba047a23 */ /* 0x004fe40000010802 */
[----:B------:R-:W-:Y:S02]  /*6b20*/  IMAD.MOV.U32 R186, RZ, RZ, R83 ;  /* 0x000000ffffba7224 */ /* 0x000fe400078e0053 */
[----:B------:R2:W4:Y:S02]  /*6b30*/  MUFU.EX2 R98, R4 ;  /* 0x0000000400627308 */ /* 0x0005240000000800 */
[----:B--2---:R-:W-:Y:S01]  /*6b40*/  FFMA.FTZ R4, R145, c[0x0][0x2d0], -R0 ;  /* 0x0000b40091047a23 */ /* 0x004fe20000010800 */
[----:B----4-:R-:W-:-:S05]  /*6b50*/  F2FP.BF16.PACK_AB R10, R98, R96 ;  /* 0x00000060620a723e */ /* 0x010fca00000010ff */
[----:B------:R2:W-:Y:S02]  /*6b60*/  MUFU.EX2 R91, R4 ;  /* 0x00000004005b7308 */ /* 0x0005e40000000800 */
[----:B--2---:R-:W-:-:S06]  /*6b70*/  FFMA.FTZ R4, R144, c[0x0][0x2d0], -R0 ;  /* 0x0000b40090047a23 */ /* 0x004fcc0000010800 */
[----:B------:R2:W4:Y:S02]  /*6b80*/  MUFU.EX2 R93, R4 ;  /* 0x00000004005d7308 */ /* 0x0005240000000800 */
[----:B--2---:R-:W-:Y:S01]  /*6b90*/  FFMA.FTZ R4, R143, c[0x0][0x2d0], -R0 ;  /* 0x0000b4008f047a23 */ /* 0x004fe20000010800 */
[----:B----4-:R-:W-:-:S05]  /*6ba0*/  F2FP.BF16.PACK_AB R9, R93, R91 ;  /* 0x0000005b5d09723e */ /* 0x010fca00000010ff */
[----:B------:R2:W-:Y:S02]  /*6bb0*/  MUFU.EX2 R94, R4 ;  /* 0x00000004005e7308 */ /* 0x0005e40000000800 */
[----:B--2---:R-:W-:-:S06]  /*6bc0*/  FFMA.FTZ R4, R142, c[0x0][0x2d0], -R0 ;  /* 0x0000b4008e047a23 */ /* 0x004fcc0000010800 */
[----:B------:R2:W4:Y:S02]  /*6bd0*/  MUFU.EX2 R95, R4 ;  /* 0x00000004005f7308 */ /* 0x0005240000000800 */
[----:B--2---:R-:W-:Y:S01]  /*6be0*/  FFMA.FTZ R4, R228, c[0x0][0x2d0], -R7 ;  /* 0x0000b400e4047a23 */ /* 0x004fe20000010807 */
[----:B----4-:R-:W-:Y:S02]  /*6bf0*/  F2FP.BF16.PACK_AB R11, R95, R94 ;  /* 0x0000005e5f0b723e */ /* 0x010fe400000010ff */
[----:B------:R-:W-:-:S03]  /*6c00*/  MOV R228, R118 ;  /* 0x0000007600e47202 */ /* 0x000fc60000000f00 */
[----:B------:R2:W4:Y:S01]  /*6c10*/  MUFU.EX2 R102, R4 ;  /* 0x0000000400667308 */ /* 0x0005220000000800 */
[----:B------:R-:W-:Y:S01]  /*6c20*/  IMAD.MOV.U32 R118, RZ, RZ, R55 ;  /* 0x000000ffff767224 */ /* 0x000fe200078e0037 */
[C---:B------:R-:W-:Y:S01]  /*6c30*/  HMMA.16816.F32.BF16 R112, R8.reuse, R86, R28 ;  /* 0x000000560870723c */ /* 0x040fe2000004181c */
[----:B------:R-:W-:Y:S07]  /*6c40*/  LDSM.16.MT88.4 R28, [R210+0x2100] ;  /* 0x00210000d21c783b */ /* 0x000fee0000004200 */
[----:B------:R-:W-:Y:S01]  /*6c50*/  HMMA.16816.F32.BF16 R108, R8, R84, R48 ;  /* 0x00000054086c723c */ /* 0x000fe20000041830 */
[----:B--2---:R-:W-:-:S02]  /*6c60*/  FFMA.FTZ R4, R226, c[0x0][0x2d0], -R7 ;  /* 0x0000b400e2047a23 */ /* 0x004fc40000010807 */
[----:B------:R-:W-:-:S04]  /*6c70*/  IMAD.MOV.U32 R226, RZ, RZ, R146 ;  /* 0x000000ffffe27224 */ /* 0x000fc800078e0092 */
[----:B------:R-:W-:Y:S01]  /*6c80*/  MOV R50, R61 ;  /* 0x0000003d00327202 */ /* 0x000fe20000000f00 */
[----:B------:R2:W-:Y:S01]  /*6c90*/  MUFU.EX2 R100, R4 ;  /* 0x0000000400647308 */ /* 0x0005e20000000800 */
[----:B------:R-:W-:Y:S01]  /*6ca0*/  IMAD.MOV.U32 R51, RZ, RZ, R60 ;  /* 0x000000ffff337224 */ /* 0x000fe200078e003c */
[----:B------:R-:W-:Y:S01]  /*6cb0*/  MOV R60, R130 ;  /* 0x00000082003c7202 */ /* 0x000fe20000000f00 */
[----:B------:R-:W-:Y:S01]  /*6cc0*/  IMAD.MOV.U32 R49, RZ, RZ, R141 ;  /* 0x000000ffff317224 */ /* 0x000fe200078e008d */
[----:B------:R-:W-:Y:S01]  /*6cd0*/  HMMA.16816.F32.BF16 R44, R8, R76, R44 ;  /* 0x0000004c082c723c */ /* 0x000fe2000004182c */
[----:B------:R-:W-:Y:S02]  /*6ce0*/  IMAD.MOV.U32 R61, RZ, RZ, R140 ;  /* 0x000000ffff3d7224 */ /* 0x000fe400078e008c */
[----:B------:R-:W-:Y:S02]  /*6cf0*/  IMAD.MOV.U32 R48, RZ, RZ, R147 ;  /* 0x000000ffff307224 */ /* 0x000fe400078e0093 */
[----:B--2---:R-:W-:-:S02]  /*6d00*/  FFMA.FTZ R4, R229, c[0x0][0x2d0], -R7 ;  /* 0x0000b400e5047a23 */ /* 0x004fc40000010807 */
[----:B------:R-:W-:Y:S02]  /*6d10*/  IMAD.MOV.U32 R229, RZ, RZ, R63 ;  /* 0x000000ffffe57224 */ /* 0x000fe400078e003f */
[----:B------:R2:W-:Y:S01]  /*6d20*/  MUFU.EX2 R101, R4 ;  /* 0x0000000400657308 */ /* 0x0005e20000000800 */
[----:B------:R-:W-:Y:S02]  /*6d30*/  IMAD.MOV.U32 R63, RZ, RZ, R128 ;  /* 0x000000ffff3f7224 */ /* 0x000fe400078e0080 */
[----:B--2---:R-:W-:-:S05]  /*6d40*/  FFMA.FTZ R4, R230, c[0x0][0x2d0], -R7 ;  /* 0x0000b400e6047a23 */ /* 0x004fca0000010807 */
[----:B------:R2:W-:Y:S02]  /*6d50*/  MUFU.EX2 R99, R4 ;  /* 0x0000000400637308 */ /* 0x0005e40000000800 */
[----:B--2---:R-:W-:-:S06]  /*6d60*/  FFMA.FTZ R4, R231, c[0x0][0x2d0], -R7 ;  /* 0x0000b400e7047a23 */ /* 0x004fcc0000010807 */
[----:B------:R2:W-:Y:S02]  /*6d70*/  MUFU.EX2 R97, R4 ;  /* 0x0000000400617308 */ /* 0x0005e40000000800 */
[----:B--2---:R-:W-:Y:S01]  /*6d80*/  FFMA.FTZ R4, R196, c[0x0][0x2d0], -R6 ;  /* 0x0000b400c4047a23 */ /* 0x004fe20000010806 */
[----:B------:R-:W-:Y:S01]  /*6d90*/  HMMA.16816.F32.BF16 R128, R8, R78, R20 ;  /* 0x0000004e0880723c */ /* 0x000fe20000041814 */
[----:B------:R-:W-:Y:S01]  /*6da0*/  LDSM.16.MT88.4 R20, [R211+0x2100] ;  /* 0x00210000d314783b */ /* 0x000fe20000004200 */
[----:B------:R-:W-:-:S03]  /*6db0*/  IMAD.MOV.U32 R196, RZ, RZ, R105 ;  /* 0x000000ffffc47224 */ /* 0x000fc600078e0069 */
[----:B------:R2:W-:Y:S02]  /*6dc0*/  MUFU.EX2 R89, R4 ;  /* 0x0000000400597308 */ /* 0x0005e40000000800 */
[----:B--2---:R-:W-:-:S06]  /*6dd0*/  FFMA.FTZ R4, R202, c[0x0][0x2d0], -R6 ;  /* 0x0000b400ca047a23 */ /* 0x004fcc0000010806 */
[----:B------:R2:W1:Y:S02]  /*6de0*/  MUFU.EX2 R88, R4 ;  /* 0x0000000400587308 */ /* 0x0004640000000800 */
[----:B--2---:R-:W-:-:S06]  /*6df0*/  FFMA.FTZ R4, R201, c[0x0][0x2d0], -R6 ;  /* 0x0000b400c9047a23 */ /* 0x004fcc0000010806 */
[----:B------:R2:W-:Y:S01]  /*6e00*/  MUFU.EX2 R87, R4 ;  /* 0x0000000400577308 */ /* 0x0005e20000000800 */
[----:B------:R-:W-:Y:S01]  /*6e10*/  HMMA.16816.F32.BF16 R140, R8, R64, R32 ;  /* 0x00000040088c723c */ /* 0x000fe20000041820 */
[----:B------:R-:W1:Y:S01]  /*6e20*/  LDSM.16.MT88.4 R32, [R212+0x2100] ;  /* 0x00210000d420783b */ /* 0x000e620000004200 */
[----:B--2---:R-:W-:-:S05]  /*6e30*/  FFMA.FTZ R4, R203, c[0x0][0x2d0], -R6 ;  /* 0x0000b400cb047a23 */ /* 0x004fca0000010806 */
[----:B------:R2:W1:Y:S01]  /*6e40*/  MUFU.EX2 R85, R4 ;  /* 0x0000000400557308 */ /* 0x0004620000000800 */
[C---:B------:R-:W-:Y:S08]  /*6e50*/  HMMA.16816.F32.BF16 R52, R8.reuse, R56, R24 ;  /* 0x000000380834723c */ /* 0x040ff00000041818 */
[----:B------:R-:W-:Y:S01]  /*6e60*/  HMMA.16816.F32.BF16 R144, R8, R66, R16 ;  /* 0x000000420890723c */ /* 0x000fe20000041810 */
[----:B------:R-:W-:Y:S01]  /*6e70*/  MOV R201, R50 ;  /* 0x0000003200c97202 */ /* 0x000fe20000000f00 */
[----:B--2---:R-:W-:-:S06]  /*6e80*/  FFMA.FTZ R4, R238, c[0x0][0x2d0], -R7 ;  /* 0x0000b400ee047a23 */ /* 0x004fcc0000010807 */
[----:B------:R-:W-:Y:S01]  /*6e90*/  HMMA.16816.F32.BF16 R56, R8, R58, R12 ;  /* 0x0000003a0838723c */ /* 0x000fe2000004180c */
[----:B------:R-:W-:Y:S01]  /*6ea0*/  IMAD.MOV.U32 R203, RZ, RZ, R49 ;  /* 0x000000ffffcb7224 */ /* 0x000fe200078e0031 */
[----:B------:R-:W2:Y:S01]  /*6eb0*/  LDSM.16.MT88.4 R16, [R209+0x2900] ;  /* 0x00290000d110783b */ /* 0x000ea20000004200 */
[----:B------:R3:W-:Y:S03]  /*6ec0*/  MUFU.EX2 R86, R4 ;  /* 0x0000000400567308 */ /* 0x0007e60000000800 */
[----:B------:R-:W2:Y:S01]  /*6ed0*/  LDSM.16.MT88.4 R24, [R212+0x2900] ;  /* 0x00290000d418783b */ /* 0x000ea20000004200 */
[----:B----4-:R-:W-:Y:S02]  /*6ee0*/  F2FP.BF16.PACK_AB R8, R102, R103 ;  /* 0x000000676608723e */ /* 0x010fe400000010ff */
[----:B-1----:R-:W-:Y:S02]  /*6ef0*/  F2FP.BF16.PACK_AB R9, R88, R89 ;  /* 0x000000595809723e */ /* 0x002fe400000010ff */
[----:B------:R-:W-:-:S02]  /*6f00*/  F2FP.BF16.PACK_AB R10, R101, R100 ;  /* 0x00000064650a723e */ /* 0x000fc400000010ff */
[----:B------:R-:W-:Y:S01]  /*6f10*/  F2FP.BF16.PACK_AB R11, R85, R87 ;  /* 0x00000057550b723e */ /* 0x000fe200000010ff */
[----:B------:R-:W-:Y:S02]  /*6f20*/  IMAD.MOV.U32 R50, RZ, RZ, R51 ;  /* 0x000000ffff327224 */ /* 0x000fe400078e0033 */
[----:B---3--:R-:W-:-:S04]  /*6f30*/  FFMA.FTZ R4, R204, c[0x0][0x2d0], -R6 ;  /* 0x0000b400cc047a23 */ /* 0x008fc80000010806 */
[----:B------:R-:W-:Y:S01]  /*6f40*/  HMMA.16816.F32.BF16 R104, R8, R36, R176 ;  /* 0x000000240868723c */ /* 0x000fe200000418b0 */
[----:B------:R-:W-:Y:S01]  /*6f50*/  IMAD.MOV.U32 R51, RZ, RZ, R40 ;  /* 0x000000ffff337224 */ /* 0x000fe200078e0028 */
[----:B------:R1:W-:Y:S01]  /*6f60*/  MUFU.EX2 R83, R4 ;  /* 0x0000000400537308 */ /* 0x0003e20000000800 */
[----:B------:R-:W-:-:S04]  /*6f70*/  IMAD.MOV.U32 R40, RZ, RZ, R42 ;  /* 0x000000ffff287224 */ /* 0x000fc800078e002a */
[----:B------:R-:W-:Y:S01]  /*6f80*/  IMAD.MOV.U32 R176, RZ, RZ, R229 ;  /* 0x000000ffffb07224 */ /* 0x000fe200078e00e5 */
[----:B------:R-:W-:Y:S01]  /*6f90*/  MOV R229, R41 ;  /* 0x0000002900e57202 */ /* 0x000fe20000000f00 */
[----:B------:R-:W-:Y:S01]  /*6fa0*/  IMAD.MOV.U32 R41, RZ, RZ, R43 ;  /* 0x000000ffff297224 */ /* 0x000fe200078e002b */
[----:B------:R-:W-:Y:S01]  /*6fb0*/  MOV R238, R189 ;  /* 0x000000bd00ee7202 */ /* 0x000fe20000000f00 */
[----:B------:R-:W-:Y:S02]  /*6fc0*/  IMAD.MOV.U32 R42, RZ, RZ, R207 ;  /* 0x000000ffff2a7224 */ /* 0x000fe400078e00cf */
[----:B------:R-:W-:Y:S01]  /*6fd0*/  IMAD.MOV.U32 R43, RZ, RZ, R118 ;  /* 0x000000ffff2b7224 */ /* 0x000fe200078e0076 */
[----:B------:R-:W-:Y:S01]  /*6fe0*/  MOV R207, R116 ;  /* 0x0000007400cf7202 */ /* 0x000fe20000000f00 */
[----:B------:R-:W-:Y:S02]  /*6ff0*/  FFMA.FTZ R7, R240, c[0x0][0x2d0], -R7 ;  /* 0x0000b400f0077a23 */ /* 0x000fe40000010807 */
[----:B-1----:R-:W-:-:S02]  /*7000*/  FFMA.FTZ R4, R205, c[0x0][0x2d0], -R6 ;  /* 0x0000b400cd047a23 */ /* 0x002fc40000010806 */
[----:B------:R-:W-:Y:S02]  /*7010*/  IMAD.MOV.U32 R205, RZ, RZ, R226 ;  /* 0x000000ffffcd7224 */ /* 0x000fe400078e00e2 */
[----:B------:R-:W-:Y:S02]  /*7020*/  IMAD.MOV.U32 R226, RZ, RZ, R82 ;  /* 0x000000ffffe27224 */ /* 0x000fe400078e0052 */
[----:B------:R-:W-:Y:S01]  /*7030*/  IMAD.MOV.U32 R189, RZ, RZ, R61 ;  /* 0x000000ffffbd7224 */ /* 0x000fe200078e003d */
[----:B------:R1:W3:Y:S01]  /*7040*/  MUFU.EX2 R82, R4 ;  /* 0x0000000400527308 */ /* 0x0002e20000000800 */
[----:B------:R-:W-:Y:S02]  /*7050*/  IMAD.MOV.U32 R240, RZ, RZ, R119 ;  /* 0x000000fffff07224 */ /* 0x000fe400078e0077 */
[----:B------:R-:W-:Y:S02]  /*7060*/  IMAD.MOV.U32 R61, RZ, RZ, R117 ;  /* 0x000000ffff3d7224 */ /* 0x000fe400078e0075 */
[----:B------:R-:W-:Y:S01]  /*7070*/  HMMA.16816.F32.BF16 R116, R8, R38, R172 ;  /* 0x000000260874723c */ /* 0x000fe200000418ac */
[----:B------:R-:W-:-:S02]  /*7080*/  IMAD.MOV.U32 R204, RZ, RZ, R229 ;  /* 0x000000ffffcc7224 */ /* 0x000fc400078e00e5 */
[----:B------:R-:W-:Y:S02]  /*7090*/  IMAD.MOV.U32 R177, RZ, RZ, R48 ;  /* 0x000000ffffb17224 */ /* 0x000fe400078e0030 */
[----:B------:R-:W-:Y:S02]  /*70a0*/  IMAD.MOV.U32 R179, RZ, RZ, R40 ;  /* 0x000000ffffb37224 */ /* 0x000fe400078e0028 */
[----:B------:R-:W-:Y:S01]  /*70b0*/  MOV R175, R50 ;  /* 0x0000003200af7202 */ /* 0x000fe20000000f00 */
[----:B------:R-:W-:Y:S01]  /*70c0*/  IMAD.MOV.U32 R229, RZ, RZ, R43 ;  /* 0x000000ffffe57224 */ /* 0x000fe200078e002b */
[----:B------:R-:W-:Y:S01]  /*70d0*/  MOV R174, R41 ;  /* 0x0000002900ae7202 */ /* 0x000fe20000000f00 */
[--C-:B-1----:R-:W-:Y:S02]  /*70e0*/  FFMA.FTZ R4, R206, c[0x0][0x2d0], -R6.reuse ;  /* 0x0000b400ce047a23 */ /* 0x102fe40000010806 */
[----:B------:R-:W-:Y:S02]  /*70f0*/  FFMA.FTZ R6, R225, c[0x0][0x2d0], -R6 ;  /* 0x0000b400e1067a23 */ /* 0x000fe40000010806 */
[----:B------:R-:W-:-:S02]  /*7100*/  IMAD.MOV.U32 R206, RZ, RZ, R51 ;  /* 0x000000ffffce7224 */ /* 0x000fc400078e0033 */
[----:B------:R-:W-:Y:S01]  /*7110*/  IMAD.MOV.U32 R225, RZ, RZ, R42 ;  /* 0x000000ffffe17224 */ /* 0x000fe200078e002a */
[----:B------:R-:W-:Y:S04]  /*7120*/  LDSM.16.MT88.4 R48, [R211+0x2900] ;  /* 0x00290000d330783b */ /* 0x000fe80000004200 */
[----:B------:R-:W1:Y:S01]  /*7130*/  LDSM.16.MT88.4 R40, [R210+0x2900] ;  /* 0x00290000d228783b */ /* 0x000e620000004200 */
[----:B------:R-:W-:Y:S02]  /*7140*/  IMAD.MOV.U32 R173, RZ, RZ, R81 ;  /* 0x000000ffffad7224 */ /* 0x000fe400078e0051 */
[----:B------:R4:W-:Y:S01]  /*7150*/  MUFU.EX2 R81, R4 ;  /* 0x0000000400517308 */ /* 0x0009e20000000800 */
[----:B------:R-:W-:Y:S01]  /*7160*/  MOV R230, R226 ;  /* 0x000000e200e67202 */ /* 0x000fe20000000f00 */
[----:B------:R-:W-:Y:S01]  /*7170*/  HMMA.16816.F32.BF16 R120, R8, R32, R120 ;  /* 0x000000200878723c */ /* 0x000fe20000041878 */
[----:B------:R-:W-:-:S05]  /*7180*/  IMAD.MOV.U32 R226, RZ, RZ, R80 ;  /* 0x000000ffffe27224 */ /* 0x000fca00078e0050 */
[----:B------:R-:W1:Y:S02]  /*7190*/  MUFU.EX2 R84, R7 ;  /* 0x0000000700547308 */ /* 0x000e640000000800 */
[----:B------:R-:W-:Y:S01]  /*71a0*/  HMMA.16816.F32.BF16 R132, R8, R34, R132 ;  /* 0x000000220884723c */ /* 0x000fe20000041884 */
[----:B----4-:R-:W-:-:S05]  /*71b0*/  FFMA.FTZ R4, R194, c[0x0][0x2d0], -R2 ;  /* 0x0000b400c2047a23 */ /* 0x010fca0000010802 */
[----:B------:R-:W4:Y:S02]  /*71c0*/  MUFU.EX2 R80, R6 ;  /* 0x0000000600507308 */ /* 0x000f240000000800 */
[C---:B------:R-:W-:Y:S06]  /*71d0*/  HMMA.16816.F32.BF16 R136, R8.reuse, R28, R136 ;  /* 0x0000001c0888723c */ /* 0x040fec0000041888 */
[----:B------:R1:W-:Y:S02]  /*71e0*/  MUFU.EX2 R79, R4 ;  /* 0x00000004004f7308 */ /* 0x0003e40000000800 */
[C---:B------:R-:W-:Y:S08]  /*71f0*/  HMMA.16816.F32.BF16 R148, R8.reuse, R30, R148 ;  /* 0x0000001e0894723c */ /* 0x040ff00000041894 */
[----:B------:R-:W-:Y:S01]  /*7200*/  HMMA.16816.F32.BF16 R152, R8, R20, R152 ;  /* 0x000000140898723c */ /* 0x000fe20000041898 */
[----:B-1----:R-:W-:-:S07]  /*7210*/  FFMA.FTZ R4, R195, c[0x0][0x2d0], -R2 ;  /* 0x0000b400c3047a23 */ /* 0x002fce0000010802 */
[----:B------:R-:W-:Y:S01]  /*7220*/  HMMA.16816.F32.BF16 R8, R8, R22, R164 ;  /* 0x000000160808723c */ /* 0x000fe200000418a4 */
[----:B------:R1:W1:Y:S01]  /*7230*/  MUFU.EX2 R78, R4 ;  /* 0x00000004004e7308 */ /* 0x0002620000000800 */
[----:B------:R-:W-:-:S05]  /*7240*/  IMAD.MOV.U32 R202, RZ, RZ, R74 ;  /* 0x000000ffffca7224 */ /* 0x000fca00078e004a */
[----:B------:R-:W-:Y:S01]  /*7250*/  F2FP.BF16.PACK_AB R164, R97, R99 ;  /* 0x0000006361a4723e */ /* 0x000fe200000010ff */
[----:B-1----:R-:W-:-:S04]  /*7260*/  FFMA.FTZ R4, R197, c[0x0][0x2d0], -R2 ;  /* 0x0000b400c5047a23 */ /* 0x002fc80000010802 */
[----:B------:R1:W-:Y:S01]  /*7270*/  MUFU.EX2 R77, R4 ;  /* 0x00000004004d7308 */ /* 0x0003e20000000800 */
[----:B---3--:R-:W-:Y:S02]  /*7280*/  F2FP.BF16.PACK_AB R165, R82, R83 ;  /* 0x0000005352a5723e */ /* 0x008fe400000010ff */
[----:B------:R-:W-:Y:S02]  /*7290*/  F2FP.BF16.PACK_AB R166, R84, R86 ;  /* 0x0000005654a6723e */ /* 0x000fe400000010ff */
[----:B----4-:R-:W-:Y:S01]  /*72a0*/  F2FP.BF16.PACK_AB R167, R80, R81 ;  /* 0x0000005150a7723e */ /* 0x010fe200000010ff */
[----:B-1----:R-:W-:-:S04]  /*72b0*/  FFMA.FTZ R4, R200, c[0x0][0x2d0], -R2 ;  /* 0x0000b400c8047a23 */ /* 0x002fc80000010802 */
[----:B------:R1:W3:Y:S01]  /*72c0*/  MUFU.EX2 R76, R4 ;  /* 0x00000004004c7308 */ /* 0x0002e20000000800 */
[----:B------:R-:W-:Y:S01]  /*72d0*/  IMAD.MOV.U32 R195, RZ, RZ, R75 ;  /* 0x000000ffffc37224 */ /* 0x000fe200078e004b */
[----:B--2---:R-:W-:Y:S01]  /*72e0*/  HMMA.16816.F32.BF16 R104, R164, R16, R104 ;  /* 0x00000010a468723c */ /* 0x004fe20000041868 */
[----:B------:R-:W-:Y:S02]  /*72f0*/  IMAD.MOV.U32 R231, RZ, RZ, R62 ;  /* 0x000000ffffe77224 */ /* 0x000fe400078e003e */
[----:B-1----:R-:W-:-:S04]  /*7300*/  FFMA.FTZ R4, R190, c[0x0][0x2d0], -R0 ;  /* 0x0000b400be047a23 */ /* 0x002fc80000010800 */
[----:B------:R1:W-:Y:S01]  /*7310*/  MUFU.EX2 R74, R4 ;  /* 0x00000004004a7308 */ /* 0x0003e20000000800 */
[----:B------:R-:W-:Y:S01]  /*7320*/  HMMA.16816.F32.BF16 R116, R164, R18, R116 ;  /* 0x00000012a474723c */ /* 0x000fe20000041874 */
[----:B------:R-:W-:-:S07]  /*7330*/  IMAD.MOV.U32 R194, RZ, RZ, R61 ;  /* 0x000000ffffc27224 */ /* 0x000fce00078e003d */
[----:B------:R-:W-:Y:S01]  /*7340*/  HMMA.16816.F32.BF16 R120, R164, R24, R120 ;  /* 0x00000018a478723c */ /* 0x000fe20000041878 */
[----:B-1----:R-:W-:-:S07]  /*7350*/  FFMA.FTZ R4, R191, c[0x0][0x2d0], -R0 ;  /* 0x0000b400bf047a23 */ /* 0x002fce0000010800 */
[C---:B------:R-:W-:Y:S01]  /*7360*/  HMMA.16816.F32.BF16 R132, R164.reuse, R26, R132 ;  /* 0x0000001aa484723c */ /* 0x040fe20000041884 */
[----:B------:R1:W2:Y:S07]  /*7370*/  MUFU.EX2 R75, R4 ;  /* 0x00000004004b7308 */ /* 0x0002ae0000000800 */
[C---:B------:R-:W-:Y:S08]  /*7380*/  HMMA.16816.F32.BF16 R136, R164.reuse, R40, R136 ;  /* 0x00000028a488723c */ /* 0x040ff00000041888 */
[----:B------:R-:W-:Y:S01]  /*7390*/  HMMA.16816.F32.BF16 R148, R164, R42, R148 ;  /* 0x0000002aa494723c */ /* 0x000fe20000041894 */
[----:B-1----:R-:W-:-:S07]  /*73a0*/  FFMA.FTZ R4, R192, c[0x0][0x2d0], -R0 ;  /* 0x0000b400c0047a23 */ /* 0x002fce0000010800 */
[C---:B------:R-:W-:Y:S01]  /*73b0*/  HMMA.16816.F32.BF16 R152, R164.reuse, R48, R152 ;  /* 0x00000030a498723c */ /* 0x040fe20000041898 */
[----:B------:R1:W-:Y:S07]  /*73c0*/  MUFU.EX2 R61, R4 ;  /* 0x00000004003d7308 */ /* 0x0003ee0000000800 */
[----:B------:R-:W-:Y:S07]  /*73d0*/  HMMA.16816.F32.BF16 R164, R164, R50, R8 ;  /* 0x00000032a4a4723c */ /* 0x000fee0000041808 */
[----:B------:R-:W-:-:S02]  /*73e0*/  FFMA.FTZ R8, R232, c[0x0][0x2d0], -R2 ;  /* 0x0000b400e8087a23 */ /* 0x000fc40000010802 */
[----:B-1----:R-:W-:Y:S02]  /*73f0*/  FFMA.FTZ R4, R193, c[0x0][0x2d0], -R0 ;  /* 0x0000b400c1047a23 */ /* 0x002fe40000010800 */
[----:B------:R1:W-:Y:S01]  /*7400*/  MUFU.EX2 R62, R8 ;  /* 0x00000008003e7308 */ /* 0x0003e20000000800 */
[----:B------:R-:W-:Y:S01]  /*7410*/  IMAD.MOV.U32 R178, RZ, RZ, R63 ;  /* 0x000000ffffb27224 */ /* 0x000fe200078e003f */
[----:B------:R-:W-:-:S06]  /*7420*/  MOV R172, R60 ;  /* 0x0000003c00ac7202 */ /* 0x000fcc0000000f00 */
[----:B------:R-:W4:Y:S01]  /*7430*/  MUFU.EX2 R60, R4 ;  /* 0x00000004003c7308 */ /* 0x000f220000000800 */
[----:B-1----:R-:W-:-:S07]  /*7440*/  FFMA.FTZ R8, R233, c[0x0][0x2d0], -R2 ;  /* 0x0000b400e9087a23 */ /* 0x002fce0000010802 */
[----:B------:R1:W1:Y:S01]  /*7450*/  MUFU.EX2 R63, R8 ;  /* 0x00000008003f7308 */ /* 0x0002620000000800 */
[----:B------:R-:W-:Y:S02]  /*7460*/  IMAD.MOV.U32 R200, RZ, RZ, R5 ;  /* 0x000000ffffc87224 */ /* 0x000fe400078e0005 */
[----:B-1----:R-:W-:-:S05]  /*7470*/  FFMA.FTZ R8, R234, c[0x0][0x2d0], -R2 ;  /* 0x0000b400ea087a23 */ /* 0x002fca0000010802 */
[----:B------:R1:W-:Y:S01]  /*7480*/  MUFU.EX2 R65, R8 ;  /* 0x0000000800417308 */ /* 0x0003e20000000800 */
[----:B------:R-:W-:Y:S02]  /*7490*/  F2FP.BF16.PACK_AB R4, R78, R79 ;  /* 0x0000004f4e04723e */ /* 0x000fe400000010ff */
[----:B---3--:R-:W-:Y:S02]  /*74a0*/  F2FP.BF16.PACK_AB R6, R76, R77 ;  /* 0x0000004d4c06723e */ /* 0x008fe400000010ff */
[----:B--2---:R-:W-:Y:S01]  /*74b0*/  F2FP.BF16.PACK_AB R5, R75, R74 ;  /* 0x0000004a4b05723e */ /* 0x004fe200000010ff */
[----:B-1----:R-:W-:-:S04]  /*74c0*/  FFMA.FTZ R8, R235, c[0x0][0x2d0], -R2 ;  /* 0x0000b400eb087a23 */ /* 0x002fc80000010802 */
[----:B------:R1:W2:Y:S01]  /*74d0*/  MUFU.EX2 R66, R8 ;  /* 0x0000000800427308 */ /* 0x0002a20000000800 */
[----:B----4-:R-:W-:Y:S02]  /*74e0*/  F2FP.BF16.PACK_AB R7, R60, R61 ;  /* 0x0000003d3c07723e */ /* 0x010fe400000010ff */
[----:B------:R-:W-:Y:S01]  /*74f0*/  MOV R197, R73 ;  /* 0x0000004900c57202 */ /* 0x000fe20000000f00 */
[----:B-1----:R-:W-:-:S04]  /*7500*/  FFMA.FTZ R8, R236, c[0x0][0x2d0], -R2 ;  /* 0x0000b400ec087a23 */ /* 0x002fc80000010802 */
[----:B------:R1:W-:Y:S01]  /*7510*/  MUFU.EX2 R67, R8 ;  /* 0x0000000800437308 */ /* 0x0003e20000000800 */
[C---:B------:R-:W-:Y:S08]  /*7520*/  HMMA.16816.F32.BF16 R108, R4.reuse, R124, R108 ;  /* 0x0000007c046c723c */ /* 0x040ff0000004186c */
[----:B------:R-:W-:Y:S01]  /*7530*/  HMMA.16816.F32.BF16 R112, R4, R126, R112 ;  /* 0x0000007e0470723c */ /* 0x000fe20000041870 */
[----:B-1----:R-:W-:-:S04]  /*7540*/  FFMA.FTZ R8, R237, c[0x0][0x2d0], -R2 ;  /* 0x0000b400ed087a23 */ /* 0x002fc80000010802 */
[----:B------:R1:W-:Y:S03]  /*7550*/  MUFU.EX2 R73, R8 ;  /* 0x0000000800497308 */ /* 0x0003e60000000800 */
[----:B------:R-:W-:Y:S01]  /*7560*/  HMMA.16816.F32.BF16 R124, R4, R160, R44 ;  /* 0x000000a0047c723c */ /* 0x000fe2000004182c */
[----:B-1----:R-:W-:-:S04]  /*7570*/  FFMA.FTZ R8, R199, c[0x0][0x2d0], -R0 ;  /* 0x0000b400c7087a23 */ /* 0x002fc80000010800 */
[----:B------:R1:W-:Y:S02]  /*7580*/  MUFU.EX2 R44, R8 ;  /* 0x00000008002c7308 */ /* 0x0003e40000000800 */
[----:B-1----:R-:W-:-:S06]  /*7590*/  FFMA.FTZ R8, R198, c[0x0][0x2d0], -R0 ;  /* 0x0000b400c6087a23 */ /* 0x002fcc0000010800 */
[----:B------:R1:W3:Y:S02]  /*75a0*/  MUFU.EX2 R45, R8 ;  /* 0x00000008002d7308 */ /* 0x0002e40000000800 */
[----:B-1----:R-:W-:-:S06]  /*75b0*/  FFMA.FTZ R8, R181, c[0x0][0x2d0], -R0 ;  /* 0x0000b400b5087a23 */ /* 0x002fcc0000010800 */
[----:B------:R1:W-:Y:S02]  /*75c0*/  MUFU.EX2 R64, R8 ;  /* 0x0000000800407308 */ /* 0x0003e40000000800 */
[----:B-1----:R-:W-:-:S06]  /*75d0*/  FFMA.FTZ R8, R180, c[0x0][0x2d0], -R0 ;  /* 0x0000b400b4087a23 */ /* 0x002fcc0000010800 */
[----:B------:R1:W4:Y:S01]  /*75e0*/  MUFU.EX2 R47, R8 ;  /* 0x00000008002f7308 */ /* 0x0003220000000800 */
[C---:B------:R-:W-:Y:S08]  /*75f0*/  HMMA.16816.F32.BF16 R12, R4.reuse, R168, R52 ;  /* 0x000000a8040c723c */ /* 0x040ff00000041834 */
[----:B------:R-:W-:Y:S01]  /*7600*/  HMMA.16816.F32.BF16 R128, R4, R162, R128 ;  /* 0x000000a20480723c */ /* 0x000fe20000041880 */
[----:B-1----:R-:W-:-:S02]  /*7610*/  FFMA.FTZ R8, R241, c[0x0][0x2d0], -R2 ;  /* 0x0000b400f1087a23 */ /* 0x002fc40000010802 */
[----:B------:R-:W-:-:S05]  /*7620*/  FFMA.FTZ R2, R239, c[0x0][0x2d0], -R2 ;  /* 0x0000b400ef027a23 */ /* 0x000fca0000010802 */
[C---:B------:R-:W-:Y:S01]  /*7630*/  HMMA.16816.F32.BF16 R140, R4.reuse, R156, R140 ;  /* 0x0000009c048c723c */ /* 0x040fe2000004188c */
[----:B------:R1:W-:Y:S07]  /*7640*/  MUFU.EX2 R53, R8 ;  /* 0x0000000800357308 */ /* 0x0003ee0000000800 */
[C---:B------:R-:W-:Y:S01]  /*7650*/  HMMA.16816.F32.BF16 R144, R4.reuse, R158, R144 ;  /* 0x0000009e0490723c */ /* 0x040fe20000041890 */
[----:B------:R2:W-:Y:S07]  /*7660*/  MUFU.EX2 R52, R2 ;  /* 0x0000000200347308 */ /* 0x0005ee0000000800 */
[----:B-1----:R-:W-:Y:S07]  /*7670*/  HMMA.16816.F32.BF16 R8, R4, R170, R56 ;  /* 0x000000aa0408723c */ /* 0x002fee0000041838 */
[----:B------:R-:W-:Y:S01]  /*7680*/  F2FP.BF16.PACK_AB R4, R63, R62 ;  /* 0x0000003e3f04723e */ /* 0x000fe200000010ff */
[----:B--2---:R-:W-:Y:S01]  /*7690*/  FFMA.FTZ R2, R184, c[0x0][0x2d0], -R0 ;  /* 0x0000b400b8027a23 */ /* 0x004fe20000010800 */
[----:B------:R-:W-:-:S02]  /*76a0*/  F2FP.BF16.PACK_AB R6, R66, R65 ;  /* 0x000000414206723e */ /* 0x000fc400000010ff */
[----:B---3--:R-:W-:Y:S02]  /*76b0*/  F2FP.BF16.PACK_AB R5, R45, R44 ;  /* 0x0000002c2d05723e */ /* 0x008fe400000010ff */
[----:B----4-:R-:W-:Y:S01]  /*76c0*/  F2FP.BF16.PACK_AB R7, R47, R64 ;  /* 0x000000402f07723e */ /* 0x010fe200000010ff */
[----:B------:R1:W2:Y:S06]  /*76d0*/  MUFU.EX2 R46, R2 ;  /* 0x00000002002e7308 */ /* 0x0002ac0000000800 */
[----:B------:R-:W-:Y:S01]  /*76e0*/  HMMA.16816.F32.BF16 R108, R4, R36, R108 ;  /* 0x00000024046c723c */ /* 0x000fe2000004186c */
[----:B-1----:R-:W-:-:S04]  /*76f0*/  FFMA.FTZ R2, R183, c[0x0][0x2d0], -R0 ;  /* 0x0000b400b7027a23 */ /* 0x002fc80000010800 */
[----:B------:R1:W3:Y:S03]  /*7700*/  MUFU.EX2 R37, R2 ;  /* 0x0000000200257308 */ /* 0x0002e60000000800 */
[C---:B------:R-:W-:Y:S01]  /*7710*/  HMMA.16816.F32.BF16 R124, R4.reuse, R32, R124 ;  /* 0x00000020047c723c */ /* 0x040fe2000004187c */
[--C-:B-1----:R-:W-:Y:S02]  /*7720*/  FFMA.FTZ R2, R185, c[0x0][0x2d0], -R0.reuse ;  /* 0x0000b400b9027a23 */ /* 0x102fe40000010800 */
[----:B------:R-:W-:Y:S02]  /*7730*/  FFMA.FTZ R0, R182, c[0x0][0x2d0], -R0 ;  /* 0x0000b400b6007a23 */ /* 0x000fe40000010800 */
[----:B------:R1:W4:Y:S03]  /*7740*/  MUFU.EX2 R36, R2 ;  /* 0x0000000200247308 */ /* 0x0003260000000800 */
[----:B------:R-:W-:Y:S05]  /*7750*/  HMMA.16816.F32.BF16 R112, R4, R38, R112 ;  /* 0x000000260470723c */ /* 0x000fea0000041870 */
[----:B------:R2:W2:Y:S01]  /*7760*/  MUFU.EX2 R32, R0 ;  /* 0x0000000000207308 */ /* 0x0004a20000000800 */
[----:B-1----:R-:W-:-:S02]  /*7770*/  FADD.FTZ R2, R197, R200 ;  /* 0x000000c8c5027221 */ /* 0x002fc40000010000 */
[----:B------:R-:W-:Y:S02]  /*7780*/  IMAD.MOV.U32 R197, RZ, RZ, R195 ;  /* 0x000000ffffc57224 */ /* 0x000fe400078e00c3 */
[----:B------:R-:W-:Y:S01]  /*7790*/  IMAD.MOV.U32 R200, RZ, RZ, R194 ;  /* 0x000000ffffc87224 */ /* 0x000fe200078e00c2 */
[----:B------:R-:W-:Y:S01]  /*77a0*/  MOV R195, R225 ;  /* 0x000000e100c37202 */ /* 0x000fe20000000f00 */
[----:B------:R-:W-:Y:S02]  /*77b0*/  IMAD.MOV.U32 R194, RZ, RZ, R206 ;  /* 0x000000ffffc27224 */ /* 0x000fe400078e00ce */
[----:B--2---:R-:W-:Y:S02]  /*77c0*/  FADD.FTZ R0, R197, R200 ;  /* 0x000000c8c5007221 */ /* 0x004fe40000010000 */
[----:B------:R-:W-:Y:S02]  /*77d0*/  IMAD.MOV.U32 R206, RZ, RZ, R177 ;  /* 0x000000ffffce7224 */ /* 0x000fe400078e00b1 */
[----:B------:R-:W-:-:S02]  /*77e0*/  FADD.FTZ R2, R195, R2 ;  /* 0x00000002c3027221 */ /* 0x000fc40000010000 */
[----:B------:R-:W-:Y:S01]  /*77f0*/  FADD.FTZ R0, R194, R0 ;  /* 0x00000000c2007221 */ /* 0x000fe20000010000 */
[----:B------:R-:W-:Y:S01]  /*7800*/  HMMA.16816.F32.BF16 R128, R4, R34, R128 ;  /* 0x000000220480723c */ /* 0x000fe20000041880 */
[----:B------:R-:W-:Y:S02]  /*7810*/  IMAD.MOV.U32 R225, RZ, RZ, R205 ;  /* 0x000000ffffe17224 */ /* 0x000fe400078e00cd */
[----:B------:R-:W-:Y:S02]  /*7820*/  FADD.FTZ R2, R206, R2 ;  /* 0x00000002ce027221 */ /* 0x000fe40000010000 */
[----:B------:R-:W-:-:S03]  /*7830*/  FADD.FTZ R0, R172, R0 ;  /* 0x00000000ac007221 */ /* 0x000fc60000010000 */
[----:B------:R-:W-:Y:S01]  /*7840*/  HMMA.16816.F32.BF16 R140, R4, R28, R140 ;  /* 0x0000001c048c723c */ /* 0x000fe2000004188c */
[----:B------:R-:W-:Y:S01]  /*7850*/  MOV R205, R176 ;  /* 0x000000b000cd7202 */ /* 0x000fe20000000f00 */
[----:B------:R-:W-:-:S06]  /*7860*/  FADD.FTZ R2, R173, R2 ;  /* 0x00000002ad027221 */ /* 0x000fcc0000010000 */
[C---:B------:R-:W-:Y:S08]  /*7870*/  HMMA.16816.F32.BF16 R144, R4.reuse, R30, R144 ;  /* 0x0000001e0490723c */ /* 0x040ff00000041890 */
[C---:B------:R-:W-:Y:S08]  /*7880*/  HMMA.16816.F32.BF16 R12, R4.reuse, R20, R12 ;  /* 0x00000014040c723c */ /* 0x040ff0000004180c */
[----:B------:R-:W-:Y:S07]  /*7890*/  HMMA.16816.F32.BF16 R8, R4, R22, R8 ;  /* 0x000000160408723c */ /* 0x000fee0000041808 */
[----:B------:R-:W-:-:S02]  /*78a0*/  FADD.FTZ R6, R208, R213 ;  /* 0x000000d5d0067221 */ /* 0x000fc40000010000 */
[----:B------:R-:W-:Y:S02]  /*78b0*/  FADD.FTZ R5, R174, R0 ;  /* 0x00000000ae057221 */ /* 0x000fe40000010000 */
[----:B------:R-:W-:Y:S02]  /*78c0*/  FADD.FTZ R6, R225, R6 ;  /* 0x00000006e1067221 */ /* 0x000fe40000010000 */
[----:B------:R-:W-:Y:S02]  /*78d0*/  FADD.FTZ R0, R69, R249 ;  /* 0x000000f945007221 */ /* 0x000fe40000010000 */
[----:B------:R-:W-:Y:S02]  /*78e0*/  FADD.FTZ R6, R252, R6 ;  /* 0x00000006fc067221 */ /* 0x000fe40000010000 */
[----:B------:R-:W-:Y:S02]  /*78f0*/  IMAD.MOV.U32 R176, RZ, RZ, R196 ;  /* 0x000000ffffb07224 */ /* 0x000fe400078e00c4 */
        /* <DEDUP_REMOVED lines=19> */
[----:B------:R-:W-:Y:S01]  /*7a30*/  FADD.FTZ R7, R201, R4 ;  /* 0x00000004c9077221 */ /* 0x000fe20000010000 */
[----:B------:R-:W-:Y:S01]  /*7a40*/  MOV R196, R215 ;  /* 0x000000d700c47202 */ /* 0x000fe20000000f00 */
[----:B------:R-:W-:Y:S01]  /*7a50*/  FADD.FTZ R4, R243, R2 ;  /* 0x00000002f3047221 */ /* 0x000fe20000010000 */
[----:B------:R1:W5:Y:S01]  /*7a60*/  LDL.LU R215, [R1+0x4c] ;  /* 0x00004c0001d77983 */ /* 0x0003620000300800 */
[----:B------:R-:W-:Y:S02]  /*7a70*/  FADD.FTZ R6, R203, R5 ;  /* 0x00000005cb067221 */ /* 0x000fe40000010000 */
[----:B------:R-:W-:Y:S01]  /*7a80*/  FADD.FTZ R5, R92, R0 ;  /* 0x000000005c057221 */ /* 0x000fe20000010000 */
[----:B------:R1:W5:Y:S01]  /*7a90*/  LDL.LU R214, [R1+0x48] ;  /* 0x0000480001d67983 */ /* 0x0003620000300800 */
[----:B------:R-:W-:Y:S02]  /*7aa0*/  FADD.FTZ R4, R91, R4 ;  /* 0x000000045b047221 */ /* 0x000fe40000010000 */
[----:B------:R-:W-:Y:S01]  /*7ab0*/  FADD.FTZ R2, R202, R6 ;  /* 0x00000006ca027221 */ /* 0x000fe20000010000 */
[----:B------:R1:W5:Y:S01]  /*7ac0*/  LDL.LU R213, [R1+0x44] ;  /* 0x0000440001d57983 */ /* 0x0003620000300800 */
[----:B------:R-:W-:-:S02]  /*7ad0*/  FADD.FTZ R0, R196, R7 ;  /* 0x00000007c4007221 */ /* 0x000fc40000010000 */
[----:B------:R-:W-:Y:S01]  /*7ae0*/  FADD.FTZ R5, R96, R5 ;  /* 0x0000000560057221 */ /* 0x000fe20000010000 */
[----:B------:R1:W5:Y:S01]  /*7af0*/  LDL.LU R208, [R1+0x40] ;  /* 0x0000400001d07983 */ /* 0x0003620000300800 */
        /* <DEDUP_REMOVED lines=45> */
[----:B---3--:R-:W-:Y:S02]  /*7dd0*/  FADD.FTZ R0, R37, R0 ;  /* 0x0000000025007221 */ /* 0x008fe40000010000 */
[----:B------:R-:W-:-:S02]  /*7de0*/  FADD.FTZ R5, R86, R4 ;  /* 0x0000000456057221 */ /* 0x000fc40000010000 */
[----:B------:R-:W-:Y:S02]  /*7df0*/  FADD.FTZ R4, R81, R7 ;  /* 0x0000000751047221 */ /* 0x000fe40000010000 */
[----:B------:R-:W-:Y:S02]  /*7e00*/  FADD.FTZ R2, R53, R6 ;  /* 0x0000000635027221 */ /* 0x000fe40000010000 */
[----:B----4-:R-:W-:Y:S02]  /*7e10*/  FADD.FTZ R0, R36, R0 ;  /* 0x0000000024007221 */ /* 0x010fe40000010000 */
[----:B------:R-:W-:Y:S02]  /*7e20*/  FADD.FTZ R5, R84, R5 ;  /* 0x0000000554057221 */ /* 0x000fe40000010000 */
[----:B------:R-:W-:Y:S02]  /*7e30*/  FADD.FTZ R4, R80, R4 ;  /* 0x0000000450047221 */ /* 0x000fe40000010000 */
[----:B------:R-:W-:-:S02]  /*7e40*/  FADD.FTZ R2, R52, R2 ;  /* 0x0000000234027221 */ /* 0x000fc40000010000 */
[----:B------:R-:W-:Y:S01]  /*7e50*/  FADD.FTZ R0, R32, R0 ;  /* 0x0000000020007221 */ /* 0x000fe20000010000 */
[----:B------:R1:W-:Y:S04]  /*7e60*/  STL [R1+0x8], R5 ;  /* 0x0000080501007387 */ /* 0x0003e80000100800 */
[----:B------:R1:W-:Y:S04]  /*7e70*/  STL [R1+0xc], R4 ;  /* 0x00000c0401007387 */ /* 0x0003e80000100800 */
[----:B------:R1:W-:Y:S04]  /*7e80*/  STL [R1+0x10], R2 ;  /* 0x0000100201007387 */ /* 0x0003e80000100800 */
[----:B------:R1:W-:Y:S01]  /*7e90*/  STL [R1+0x14], R0 ;  /* 0x0000140001007387 */ /* 0x0003e20000100800 */
[----:B------:R-:W-:Y:S01]  /*7ea0*/  UIMAD.WIDE.U32 UR14, UR7, UR4, URZ ;  /* 0x00000004070e72a5 */ /* 0x000fe2000f8e003f */
[----:B------:R-:W-:-:S02]  /*7eb0*/  PLOP3.LUT P0, PT, PT, PT, UP1, 0x40, 0x0 ;  /* 0x000000000000781c */ /* 0x000fc40003f0e818 */
[----:B------:R-:W-:Y:S01]  /*7ec0*/  F2FP.BF16.PACK_AB R160, R73, R67 ;  /* 0x0000004349a0723e */ /* 0x000fe200000010ff */
[----:B------:R-:W-:Y:S01]  /*7ed0*/  @UP2 USHF.R.U32.HI UR7, URZ, UR5, UR15 ;  /* 0x000000053f072299 */ /* 0x000fe2000801160f */
[----:B------:R-:W-:Y:S02]  /*7ee0*/  F2FP.BF16.PACK_AB R162, R52, R53 ;  /* 0x0000003534a2723e */ /* 0x000fe400000010ff */
[----:B------:R-:W-:Y:S02]  /*7ef0*/  F2FP.BF16.PACK_AB R161, R37, R46 ;  /* 0x0000002e25a1723e */ /* 0x000fe400000010ff */
[----:B------:R-:W-:Y:S01]  /*7f00*/  F2FP.BF16.PACK_AB R163, R32, R36 ;  /* 0x0000002420a3723e */ /* 0x000fe200000010ff */
[----:B------:R-:W-:-:S03]  /*7f10*/  UIADD3 UR4, UR6, UR7, URZ ;  /* 0x0000000706047290 */ /* 0x000fc6000fffe03f */
[----:B------:R-:W-:Y:S02]  /*7f20*/  ULDC UR7, c[0x0][0x328] ;  /* 0x0000ca0000077ab9 */ /* 0x000fe40000000800 */
[----:B------:R-:W-:Y:S01]  /*7f30*/  UIADD3 UR7, UR4, UR7, URZ ;  /* 0x0000000704077290 */ /* 0x000fe2000fffe03f */
[----:B------:R-:W-:Y:S01]  /*7f40*/  HMMA.16816.F32.BF16 R108, R160, R16, R108 ;  /* 0x00000010a06c723c */ /* 0x000fe2000004186c */
[----:B------:R-:W-:-:S07]  /*7f50*/  IADD3 R225, R242, -0x2, RZ ;  /* 0xfffffffef2e17810 */ /* 0x000fce0007ffe0ff */
[C---:B------:R-:W-:Y:S08]  /*7f60*/  HMMA.16816.F32.BF16 R112, R160.reuse, R18, R112 ;  /* 0x00000012a070723c */ /* 0x040ff00000041870 */
[C---:B------:R-:W-:Y:S08]  /*7f70*/  HMMA.16816.F32.BF16 R124, R160.reuse, R24, R124 ;  /* 0x00000018a07c723c */ /* 0x040ff0000004187c */
[C---:B------:R-:W-:Y:S08]  /*7f80*/  HMMA.16816.F32.BF16 R128, R160.reuse, R26, R128 ;  /* 0x0000001aa080723c */ /* 0x040ff00000041880 */
[C---:B------:R-:W-:Y:S08]  /*7f90*/  HMMA.16816.F32.BF16 R140, R160.reuse, R40, R140 ;  /* 0x00000028a08c723c */ /* 0x040ff0000004188c */
[C---:B------:R-:W-:Y:S08]  /*7fa0*/  HMMA.16816.F32.BF16 R144, R160.reuse, R42, R144 ;  /* 0x0000002aa090723c */ /* 0x040ff00000041890 */
[C---:B------:R-:W-:Y:S08]  /*7fb0*/  HMMA.16816.F32.BF16 R156, R160.reuse, R48, R12 ;  /* 0x00000030a09c723c */ /* 0x040ff0000004180c */
[----:B------:R-:W-:Y:S01]  /*7fc0*/  HMMA.16816.F32.BF16 R160, R160, R50, R8 ;  /* 0x00000032a0a0723c */ /* 0x000fe20000041808 */
[----:B------:R-:W-:Y:S07]  /*7fd0*/  @P0 BRA `(.L_x_161) ;  /* 0x0000015000000947 */ /* 0x000fee0003800000 */
[----:B-1----:R-:W-:Y:S01]  /*7fe0*/  ISETP.LT.AND P0, PT, RZ, UR4, PT ;  /* 0x00000004ff007c0c */ /* 0x002fe2000bf01270 */
[----:B------:R-:W-:-:S02]  /*7ff0*/  UIADD3 UR14, UR4, -0x1, URZ ;  /* 0xffffffff040e7890 */ /* 0x000fc4000fffe03f */
[----:B------:R-:W-:-:S10]  /*8000*/  ULDC UR6, c[0x0][0x32c] ;  /* 0x0000cb0000067ab9 */ /* 0x000fd40000000800 */
[----:B------:R-:W-:Y:S05]  /*8010*/  @P0 BRA `(.L_x_162) ;  /* 0x0000008000000947 */ /* 0x000fea0003800000 */
[----:B------:R-:W-:Y:S02]  /*8020*/  UISETP.NE.AND UP0, UPT, UR6, 0x1, UPT ;  /* 0x000000010600788c */ /* 0x000fe4000bf05270 */
[----:B------:R-:W-:-:S03]  /*8030*/  UIADD3 UR14, -UR4, URZ, URZ ;  /* 0x0000003f040e7290 */ /* 0x000fc6000fffe13f */
[----:B------:R-:W-:Y:S02]  /*8040*/  ULDC.64 UR4, c[0x0][0x330] ;  /* 0x0000cc0000047ab9 */ /* 0x000fe40000000a00 */
[----:B------:R-:W-:-:S07]  /*8050*/  UIMAD.WIDE.U32 UR16, UR14, UR4, URZ ;  /* 0x000000040e1072a5 */ /* 0x000fce000f8e003f */
[----:B------:R-:W-:Y:S02]  /*8060*/  @UP0 UMOV UR15, UR17 ;  /* 0x00000011000f0c82 */ /* 0x000fe40008000000 */
[----:B------:R-:W-:-:S04]  /*8070*/  @UP0 USHF.R.U32.HI UR14, URZ, UR5, UR15 ;  /* 0x000000053f0e0299 */ /* 0x000fc8000801160f */
[----:B------:R-:W-:Y:S01]  /*8080*/  ULOP3.LUT UR14, URZ, UR14, URZ, 0x33, !UPT ;  /* 0x0000000e3f0e7292 */ /* 0x000fe2000f8e333f */
[----:B------:R-:W-:Y:S05]  /*8090*/  BRA `(.L_x_163) ;  /* 0x0000005000007947 */ /* 0x000fea0003800000 */
.L_x_162:
[----:B------:R-:W-:Y:S02]  /*80a0*/  UISETP.NE.AND UP0, UPT, UR6, 0x1, UPT ;  /* 0x000000010600788c */ /* 0x000fe4000bf05270 */
[----:B------:R-:W-:Y:S02]  /*80b0*/  ULDC.64 UR4, c[0x0][0x330] ;  /* 0x0000cc0000047ab9 */ /* 0x000fe40000000a00 */
[----:B------:R-:W-:-:S07]  /*80c0*/  UIMAD.WIDE.U32 UR16, UR14, UR4, URZ ;  /* 0x000000040e1072a5 */ /* 0x000fce000f8e003f */
[----:B------:R-:W-:Y:S02]  /*80d0*/  @UP0 UMOV UR15, UR17 ;  /* 0x00000011000f0c82 */ /* 0x000fe40008000000 */
[----:B------:R-:W-:Y:S02]  /*80e0*/  @UP0 USHF.R.U32.HI UR14, URZ, UR5, UR15 ;  /* 0x000000053f0e0299 */ /* 0x000fe4000801160f */
.L_x_163:
[----:B------:R-:W-:Y:S02]  /*80f0*/  ULDC UR4, c[0x0][0x32c] ;  /* 0x0000cb0000047ab9 */ /* 0x000fe40000000800 */
[----:B------:R-:W-:-:S04]  /*8100*/  UIMAD UR4, UR14, UR6, UR4 ;  /* 0x000000060e0472a4 */ /* 0x000fc8000f8e0204 */
[----:B------:R-:W-:-:S04]  /*8110*/  UISETP.LT.AND UP0, UPT, UR7, UR4, UPT ;  /* 0x000000040700728c */ /* 0x000fc8000bf01270 */
[----:B------:R-:W-:-:S04]  /*8120*/  USEL UR7, UR7, UR4, UP0 ;  /* 0x0000000407077287 */ /* 0x000fc80008000000 */
.L_x_161:
[----:B-1----:R-:W-:-:S04]  /*8130*/  UIMAD.WIDE UR4, UR7, 0x2aaaaaab, URZ ;  /* 0x2aaaaaab070478a5 */ /* 0x002fc8000f8e023f */
[----:B------:R-:W-:-:S04]  /*8140*/  USHF.R.U32.HI UR4, URZ, 0x1f, UR5 ;  /* 0x0000001f3f047899 */ /* 0x000fc80008011605 */
[----:B------:R-:W-:-:S04]  /*8150*/  ULEA.HI.SX32 UR4, UR5, UR4, 0x1c ;  /* 0x0000000405047291 */ /* 0x000fc8000f8fe23f */
[----:B------:R-:W-:-:S04]  /*8160*/  UISETP.LT.AND UP0, UPT, UR8, UR4, UPT ;  /* 0x000000040800728c */ /* 0x000fc8000bf01270 */
[----:B------:R-:W-:-:S06]  /*8170*/  USEL UR4, UR8, UR4, !UP0 ;  /* 0x0000000408047287 */ /* 0x000fcc000c000000 */
[----:B------:R-:W-:-:S13]  /*8180*/  ISETP.GE.AND P0, PT, R225, UR4, PT ;  /* 0x00000004e1007c0c */ /* 0x000fda000bf06270 */
[----:B------:R-:W-:Y:S05]  /*8190*/  @!P0 BRA `(.L_x_164) ;  /* 0x000067b000008947 */ /* 0x000fea0003800000 */
[----:B------:R-:W2:Y:S01]  /*81a0*/  LDL R0, [R1+0x1c] ;  /* 0x00001c0001007983 */ /* 0x000ea20000100800 */
[----:B------:R-:W-:Y:S01]  /*81b0*/  PLOP3.LUT P1, PT, PT, PT, UP2, 0x80, 0x0 ;  /* 0x000000000000781c */ /* 0x000fe20003f2f028 */
[----:B------:R-:W-:Y:S01]  /*81c0*/  IMAD.MOV.U32 R101, RZ, RZ, R71 ;  /* 0x000000ffff657224 */ /* 0x000fe200078e0047 */
[----:B------:R-:W-:Y:S01]  /*81d0*/  PLOP3.LUT P0, PT, PT, PT, UP2, 0x80, 0x0 ;  /* 0x000000000000781c */ /* 0x000fe20003f0f028 */
[----:B------:R-:W-:Y:S01]  /*81e0*/  IMAD.MOV.U32 R100, RZ, RZ, R72 ;  /* 0x000000ffff647224 */ /* 0x000fe200078e0048 */
[----:B------:R-:W-:Y:S01]  /*81f0*/  MOV R103, R3 ;  /* 0x0000000300677202 */ /* 0x000fe20000000f00 */
[----:B------:R-:W-:-:S08]  /*8200*/  IMAD.MOV.U32 R102, RZ, RZ, R70 ;  /* 0x000000ffff667224 */ /* 0x000fd000078e0046 */
[----:B--2---:R-:W-:-:S05]  /*8210*/  @P1 IMAD.HI.U32 R0, R0, c[0x0][0x2c8], RZ ;  /* 0x0000b20000001a27 */ /* 0x004fca00078e00ff */
[----:B------:R-:W-:-:S05]  /*8220*/  @P0 SHF.R.U32.HI R0, RZ, c[0x0][0x2cc], R0 ;  /* 0x0000b300ff000a19 */ /* 0x000fca0000011600 */
[----:B------:R1:W-:Y:S02]  /*8230*/  @P0 STL [R1], R0 ;  /* 0x0000000001000387 */ /* 0x0003e40000100800 */
.L_x_181:
[----:B------:R-:W-:Y:S04]  /*8240*/  DEPBAR.LE SB0, 0x0 ;  /* 0x000080000000791a */ /* 0x000fe80000000000 */
[----:B------:R-:W-:Y:S01]  /*8250*/  BAR.SYNC.DEFER_BLOCKING 0x0 ;  /* 0x0000000000007b1d */ /* 0x000fe20000010000 */
[C---:B------:R-:W-:Y:S02]  /*8260*/  ISETP.LT.AND P0, PT, R225.reuse, UR8, PT ;  /* 0x00000008e1007c0c */ /* 0x040fe4000bf01270 */
[----:B------:R-:W-:Y:S02]  /*8270*/  MOV R228, c[0x0][0x1e0] ;  /* 0x0000780000e47a02 */ /* 0x000fe40000000f00 */
[----:B------:R-:W-:Y:S09]  /*8280*/  MOV R230, c[0x0][0x1e4] ;  /* 0x0000790000e67a02 */ /* 0x000ff20000000f00 */
[----:B-1----:R-:W-:Y:S05]  /*8290*/  @!P0 SHF.R.S32.HI R0, RZ, 0x1f, R225 ;  /* 0x0000001fff008819 */ /* 0x002fea00000114e1 */
[----:B------:R-:W-:Y:S04]  /*82a0*/  @!P0 IMAD R0, R0, c[0x0][0x208], RZ ;  /* 0x0000820000008a24 */ /* 0x000fe800078e02ff */
[C---:B------:R-:W-:Y:S01]  /*82b0*/  @!P0 IMAD R0, R225.reuse, c[0x0][0x20c], R0 ;  /* 0x00008300e1008a24 */ /* 0x040fe200078e0200 */
[----:B-----5:R-:W-:Y:S08]  /*82c0*/  LDSM.16.M88.4 R96, [R215+0x6100] ;  /* 0x00610000d760783b */ /* 0x020ff00000000200 */
[----:B------:R-:W1:Y:S08]  /*82d0*/  LDSM.16.M88.4 R16, [R208+0x3100] ;  /* 0x00310000d010783b */ /* 0x000e700000000200 */
[----:B------:R-:W2:Y:S08]  /*82e0*/  LDSM.16.M88.4 R92, [R215+0x8100] ;  /* 0x00810000d75c783b */ /* 0x000eb00000000200 */
[----:B------:R-:W3:Y:S06]  /*82f0*/  LDL.64 R194, [R1+0x30] ;  /* 0x0000300001c27983 */ /* 0x000eec0000100a00 */
[----:B------:R-:W3:Y:S06]  /*8300*/  LDL.64 R2, [R1+0x38] ;  /* 0x0000380001027983 */ /* 0x000eec0000100a00 */
[----:B------:R-:W4:Y:S08]  /*8310*/  LDSM.16.M88.4 R32, [R208+0x3900] ;  /* 0x00390000d020783b */ /* 0x000f300000000200 */
[----:B------:R-:W1:Y:S08]  /*8320*/  LDSM.16.M88.4 R48, [R208+0x4100] ;  /* 0x00410000d030783b */ /* 0x000e700000000200 */
[----:B------:R-:W1:Y:S08]  /*8330*/  LDSM.16.M88.4 R64, [R208+0x4900] ;  /* 0x00490000d040783b */ /* 0x000e700000000200 */
[----:B------:R-:W1:Y:S08]  /*8340*/  LDSM.16.M88.4 R80, [R208+0x5100] ;  /* 0x00510000d050783b */ /* 0x000e700000000200 */
[----:B------:R-:W1:Y:S08]  /*8350*/  LDSM.16.M88.4 R168, [R208+0x5900] ;  /* 0x00590000d0a8783b */ /* 0x000e700000000200 */
[----:B------:R-:W-:Y:S08]  /*8360*/  LDSM.16.M88.4 R172, [R218+0x6100] ;  /* 0x00610000daac783b */ /* 0x000ff00000000200 */
[----:B------:R-:W4:Y:S08]  /*8370*/  LDSM.16.M88.4 R176, [R219] ;  /* 0x00000000dbb0783b */ /* 0x000f300000000200 */
[----:B------:R-:W4:Y:S08]  /*8380*/  LDSM.16.M88.4 R180, [R218+0x8100] ;  /* 0x00810000dab4783b */ /* 0x000f300000000200 */
[----:B------:R-:W3:Y:S08]  /*8390*/  LDSM.16.M88.4 R184, [R224] ;  /* 0x00000000e0b8783b */ /* 0x000ef00000000200 */
[----:B------:R-:W3:Y:S06]  /*83a0*/  LDL.64 R242, [R1+0x28] ;  /* 0x0000280001f27983 */ /* 0x000eec0000100a00 */
[----:B------:R-:W3:Y:S01]  /*83b0*/  LDSM.16.M88.4 R188, [R223] ;  /* 0x00000000dfbc783b */ /* 0x000ee20000000200 */
[-C--:B-1----:R-:W-:Y:S08]  /*83c0*/  HMMA.16816.F32.BF16 R4, R96, R16.reuse, RZ ;  /* 0x000000106004723c */ /* 0x082ff000000418ff */
[C---:B--2---:R-:W-:Y:S08]  /*83d0*/  HMMA.16816.F32.BF16 R8, R92.reuse, R16, RZ ;  /* 0x000000105c08723c */ /* 0x044ff000000418ff */
[-C--:B------:R-:W-:Y:S08]  /*83e0*/  HMMA.16816.F32.BF16 R12, R92, R18.reuse, RZ ;  /* 0x000000125c0c723c */ /* 0x080ff000000418ff */
[C---:B------:R-:W-:Y:S08]  /*83f0*/  HMMA.16816.F32.BF16 R16, R96.reuse, R18, RZ ;  /* 0x000000126010723c */ /* 0x040ff000000418ff */
[-C--:B----4-:R-:W-:Y:S08]  /*8400*/  HMMA.16816.F32.BF16 R20, R96, R32.reuse, RZ ;  /* 0x000000206014723c */ /* 0x090ff000000418ff */
        /* <DEDUP_REMOVED lines=18> */
[----:B------:R-:W-:Y:S01]  /*8530*/  HMMA.16816.F32.BF16 R96, R96, R170, RZ ;  /* 0x000000aa6060723c */ /* 0x000fe200000418ff */
[----:B------:R-:W1:Y:S07]  /*8540*/  LDSM.16.M88.4 R168, [R222] ;  /* 0x00000000dea8783b */ /* 0x000e6e0000000200 */
[-C--:B------:R-:W-:Y:S08]  /*8550*/  HMMA.16816.F32.BF16 R4, R172, R176.reuse, R4 ;  /* 0x000000b0ac04723c */ /* 0x080ff00000041804 */
[C---:B------:R-:W-:Y:S07]  /*8560*/  HMMA.16816.F32.BF16 R8, R180.reuse, R176, R8 ;  /* 0x000000b0b408723c */ /* 0x040fee0000041808 */
[----:B------:R-:W-:Y:S01]  /*8570*/  @!P0 IMAD.WIDE.U32 R176, R225, c[0x0][0x208], RZ ;  /* 0x00008200e1b08a25 */ /* 0x000fe200078e00ff */
[-C--:B------:R-:W-:Y:S04]  /*8580*/  HMMA.16816.F32.BF16 R12, R180, R178.reuse, R12 ;  /* 0x000000b2b40c723c */ /* 0x080fe8000004180c */
[----:B------:R-:W-:Y:S02]  /*8590*/  @!P0 IADD3 R0, R177, R0, RZ ;  /* 0x00000000b1008210 */ /* 0x000fe40007ffe0ff */
[----:B---3--:R-:W-:Y:S02]  /*85a0*/  @!P0 MOV R3, R195 ;  /* 0x000000c300038202 */ /* 0x008fe40000000f00 */
[C---:B------:R-:W-:Y:S04]  /*85b0*/  HMMA.16816.F32.BF16 R16, R172.reuse, R178, R16 ;  /* 0x000000b2ac10723c */ /* 0x040fe80000041810 */
[----:B------:R-:W-:Y:S02]  /*85c0*/  @!P0 IMAD.WIDE.U32 R2, R176, 0x60, R2 ;  /* 0x00000060b0028825 */ /* 0x000fe400078e0002 */
[----:B------:R-:W2:Y:S02]  /*85d0*/  LDSM.16.M88.4 R176, [R221] ;  /* 0x00000000ddb0783b */ /* 0x000ea40000000200 */
[-C--:B------:R-:W-:Y:S04]  /*85e0*/  HMMA.16816.F32.BF16 R20, R172, R184.reuse, R20 ;  /* 0x000000b8ac14723c */ /* 0x080fe80000041814 */
[----:B------:R-:W-:Y:S01]  /*85f0*/  @!P0 LEA R192, P1, R2, c[0x0][0x1f8], 0x1 ;  /* 0x00007e0002c08a11 */ /* 0x000fe200078208ff */
[----:B------:R-:W-:Y:S03]  /*8600*/  @!P0 IMAD R0, R0, 0x60, RZ ;  /* 0x0000006000008824 */ /* 0x000fe600078e02ff */
[C---:B------:R-:W-:Y:S04]  /*8610*/  HMMA.16816.F32.BF16 R24, R180.reuse, R184, R24 ;  /* 0x000000b8b418723c */ /* 0x040fe80000041818 */
[----:B------:R-:W-:Y:S04]  /*8620*/  @!P0 IADD3 R0, R3, R0, RZ ;  /* 0x0000000003008210 */ /* 0x000fe80007ffe0ff */
[-C--:B------:R-:W-:Y:S04]  /*8630*/  HMMA.16816.F32.BF16 R28, R180, R186.reuse, R28 ;  /* 0x000000bab41c723c */ /* 0x080fe8000004181c */
[----:B------:R-:W-:Y:S04]  /*8640*/  @!P0 LEA.HI.X R193, R2, c[0x0][0x1fc], R0, 0x1, P1 ;  /* 0x00007f0002c18a11 */ /* 0x000fe800008f0c00 */
[C---:B------:R-:W-:Y:S01]  /*8650*/  HMMA.16816.F32.BF16 R32, R172.reuse, R186, R32 ;  /* 0x000000baac20723c */ /* 0x040fe20000041820 */
[----:B------:R-:W3:Y:S07]  /*8660*/  LDSM.16.M88.4 R184, [R220] ;  /* 0x00000000dcb8783b */ /* 0x000eee0000000200 */
[-C--:B------:R-:W-:Y:S01]  /*8670*/  HMMA.16816.F32.BF16 R36, R172, R188.reuse, R36 ;  /* 0x000000bcac24723c */ /* 0x080fe20000041824 */
[----:B------:R-:W-:Y:S01]  /*8680*/  @!PT LDS RZ, [RZ] ;  /* 0x00000000fffff984 */ /* 0x000fe20000000800 */
[----:B------:R-:W-:Y:S01]  /*8690*/  @!PT LDS RZ, [RZ] ;  /* 0x00000000fffff984 */ /* 0x000fe20000000800 */
[----:B------:R-:W-:Y:S01]  /*86a0*/  @!PT LDS RZ, [RZ] ;  /* 0x00000000fffff984 */ /* 0x000fe20000000800 */
[----:B------:R4:W-:Y:S07]  /*86b0*/  @!P0 LDGSTS.E.BYPASS.LTC128B.128 [R227+0x100], [R192.64], !P6 ;  /* 0x00100000c0e38fae */ /* 0x0009ee000f101d4c */
[C---:B------:R-:W-:Y:S08]  /*86c0*/  HMMA.16816.F32.BF16 R40, R180.reuse, R188, R40 ;  /* 0x000000bcb428723c */ /* 0x040ff00000041828 */
[-C--:B------:R-:W-:Y:S08]  /*86d0*/  HMMA.16816.F32.BF16 R44, R180, R190.reuse, R44 ;  /* 0x000000beb42c723c */ /* 0x080ff0000004182c */
[C---:B------:R-:W-:Y:S07]  /*86e0*/  HMMA.16816.F32.BF16 R48, R172.reuse, R190, R48 ;  /* 0x000000beac30723c */ /* 0x040fee0000041830 */
[----:B------:R-:W-:Y:S01]  /*86f0*/  @!P0 IADD3 R190, P2, R192, UR10, RZ ;  /* 0x0000000ac0be8c10 */ /* 0x000fe2000ff5e0ff */
[-C--:B-1----:R-:W-:Y:S04]  /*8700*/  HMMA.16816.F32.BF16 R52, R172, R168.reuse, R52 ;  /* 0x000000a8ac34723c */ /* 0x082fe80000041834 */
[----:B------:R-:W-:Y:S02]  /*8710*/  @!P0 IADD3.X R191, R193, UR9, RZ, P2, !PT ;  /* 0x00000009c1bf8c10 */ /* 0x000fe400097fe4ff */
[----:B------:R-:W-:Y:S02]  /*8720*/  @!P0 IADD3 R188, P1, R190, UR10, RZ ;  /* 0x0000000abebc8c10 */ /* 0x000fe4000ff3e0ff */
[C---:B------:R-:W-:Y:S01]  /*8730*/  HMMA.16816.F32.BF16 R56, R180.reuse, R168, R56 ;  /* 0x000000a8b438723c */ /* 0x040fe20000041838 */
[----:B------:R1:W-:Y:S03]  /*8740*/  @!P0 LDGSTS.E.BYPASS.LTC128B.128 [R227+0x900], [R190.64], !P6 ;  /* 0x00900000bee38fae */ /* 0x0003e6000f101d4c */
[----:B------:R-:W-:Y:S03]  /*8750*/  @!P0 IADD3.X R189, R191, UR9, RZ, P1, !PT ;  /* 0x00000009bfbd8c10 */ /* 0x000fe60008ffe4ff */
[----:B------:R-:W-:Y:S01]  /*8760*/  @!P0 IADD3 R168, P3, R188, UR10, RZ ;  /* 0x0000000abca88c10 */ /* 0x000fe2000ff7e0ff */
[-C--:B------:R-:W-:Y:S01]  /*8770*/  HMMA.16816.F32.BF16 R60, R180, R170.reuse, R60 ;  /* 0x000000aab43c723c */ /* 0x080fe2000004183c */
[----:B------:R1:W-:Y:S03]  /*8780*/  @!P0 LDGSTS.E.BYPASS.LTC128B.128 [R227+0x1100], [R188.64], !P6 ;  /* 0x01100000bce38fae */ /* 0x0003e6000f101d4c */
[----:B------:R-:W-:Y:S02]  /*8790*/  @!P0 IADD3.X R169, R189, UR9, RZ, P3, !PT ;  /* 0x00000009bda98c10 */ /* 0x000fe40009ffe4ff */
[----:B------:R-:W-:Y:S02]  /*87a0*/  @!P0 IADD3 R2, P2, R168, UR10, RZ ;  /* 0x0000000aa8028c10 */ /* 0x000fe4000ff5e0ff */
[C---:B------:R-:W-:Y:S01]  /*87b0*/  HMMA.16816.F32.BF16 R64, R172.reuse, R170, R64 ;  /* 0x000000aaac40723c */ /* 0x040fe20000041840 */
[----:B------:R3:W-:Y:S01]  /*87c0*/  @!P0 LDGSTS.E.BYPASS.LTC128B.128 [R227+0x1900], [R168.64], !P6 ;  /* 0x01900000a8e38fae */ /* 0x0007e2000f101d4c */
[----:B------:R-:W-:Y:S02]  /*87d0*/  PLOP3.LUT P3, PT, PT, PT, UP2, 0x80, 0x0 ;  /* 0x000000000000781c */ /* 0x000fe40003f6f028 */
[----:B------:R-:W-:Y:S02]  /*87e0*/  @!P0 IADD3.X R3, R169, UR9, RZ, P2, !PT ;  /* 0x00000009a9038c10 */ /* 0x000fe400097fe4ff */
[----:B----4-:R-:W-:Y:S02]  /*87f0*/  @!P0 IADD3 R192, P1, R2, UR10, RZ ;  /* 0x0000000a02c08c10 */ /* 0x010fe4000ff3e0ff */
[-C--:B--2---:R-:W-:Y:S01]  /*8800*/  HMMA.16816.F32.BF16 R68, R172, R176.reuse, R68 ;  /* 0x000000b0ac44723c */ /* 0x084fe20000041844 */
[----:B------:R2:W-:Y:S03]  /*8810*/  @!P0 LDGSTS.E.BYPASS.LTC128B.128 [R227+0x2100], [R2.64], !P6 ;  /* 0x0210000002e38fae */ /* 0x0005e6000f101d4c */
[----:B------:R-:W-:Y:S04]  /*8820*/  @!P0 IADD3.X R193, R3, UR9, RZ, P1, !PT ;  /* 0x0000000903c18c10 */ /* 0x000fe80008ffe4ff */
[C---:B------:R-:W-:Y:S01]  /*8830*/  HMMA.16816.F32.BF16 R72, R180.reuse, R176, R72 ;  /* 0x000000b0b448723c */ /* 0x040fe20000041848 */
[----:B------:R4:W-:Y:S03]  /*8840*/  @!P0 LDGSTS.E.BYPASS.LTC128B.128 [R227+0x2900], [R192.64], !P6 ;  /* 0x02900000c0e38fae */ /* 0x0009e6000f101d4c */
[C---:B------:R-:W-:Y:S04]  /*8850*/  ISETP.GT.AND P0, PT, R225.reuse, UR8, PT ;  /* 0x00000008e1007c0c */ /* 0x040fe8000bf04270 */
[-C--:B------:R-:W-:Y:S01]  /*8860*/  HMMA.16816.F32.BF16 R76, R180, R178.reuse, R76 ;  /* 0x000000b2b44c723c */ /* 0x080fe2000004184c */
[----:B-1----:R-:W-:Y:S07]  /*8870*/  LDSM.16.M88.4 R188, [R214+0x3100] ;  /* 0x00310000d6bc783b */ /* 0x002fee0000000200 */
[C---:B------:R-:W-:Y:S01]  /*8880*/  HMMA.16816.F32.BF16 R80, R172.reuse, R178, R80 ;  /* 0x000000b2ac50723c */ /* 0x040fe20000041850 */
[----:B------:R-:W0:Y:S03]  /*8890*/  LDGDEPBAR ;  /* 0x00000000000079af */ /* 0x000e260000000000 */
[----:B------:R-:W-:Y:S04]  /*88a0*/  @P0 IADD3 R0, R225, -0x1, RZ ;  /* 0xffffffffe1000810 */ /* 0x000fe80007ffe0ff */
[-C--:B---3--:R-:W-:Y:S01]  /*88b0*/  HMMA.16816.F32.BF16 R84, R172, R184.reuse, R84 ;  /* 0x000000b8ac54723c */ /* 0x088fe20000041854 */
[----:B------:R-:W1:Y:S03]  /*88c0*/  LDSM.16.M88.4 R168, [R216+0x6100] ;  /* 0x00610000d8a8783b */ /* 0x000e660000000200 */
[----:B--2---:R-:W-:Y:S04]  /*88d0*/  @P0 SHF.R.S32.HI R2, RZ, 0x1f, R0 ;  /* 0x0000001fff020819 */ /* 0x004fe80000011400 */
[C---:B------:R-:W-:Y:S01]  /*88e0*/  HMMA.16816.F32.BF16 R88, R180.reuse, R184, R88 ;  /* 0x000000b8b458723c */ /* 0x040fe20000041858 */
[----:B----4-:R-:W2:Y:S03]  /*88f0*/  LDSM.16.M88.4 R192, [R216+0x8100] ;  /* 0x00810000d8c0783b */ /* 0x010ea60000000200 */
[----:B------:R-:W-:Y:S04]  /*8900*/  @P0 IMAD R2, R2, c[0x0][0x1e0], RZ ;  /* 0x0000780002020a24 */ /* 0x000fe800078e02ff */
[-C--:B------:R-:W-:Y:S01]  /*8910*/  HMMA.16816.F32.BF16 R92, R180, R186.reuse, R92 ;  /* 0x000000bab45c723c */ /* 0x080fe2000004185c */
[----:B------:R-:W3:Y:S03]  /*8920*/  LDSM.16.M88.4 R196, [R214+0x3900] ;  /* 0x00390000d6c4783b */ /* 0x000ee60000000200 */
[----:B------:R-:W-:Y:S04]  /*8930*/  @P0 IMAD R2, R0, c[0x0][0x1e4], R2 ;  /* 0x0000790000020a24 */ /* 0x000fe800078e0202 */
[----:B------:R-:W-:Y:S01]  /*8940*/  HMMA.16816.F32.BF16 R96, R172, R186, R96 ;  /* 0x000000baac60723c */ /* 0x000fe20000041860 */
[----:B------:R-:W4:Y:S08]  /*8950*/  LDSM.16.M88.4 R200, [R214+0x4100] ;  /* 0x00410000d6c8783b */ /* 0x000f300000000200 */
[----:B------:R-:W3:Y:S08]  /*8960*/  LDSM.16.M88.4 R176, [R214+0x4900] ;  /* 0x00490000d6b0783b */ /* 0x000ef00000000200 */
[----:B------:R-:W4:Y:S01]  /*8970*/  LDSM.16.M88.4 R180, [R214+0x5100] ;  /* 0x00510000d6b4783b */ /* 0x000f220000000200 */
[-C--:B-1----:R-:W-:Y:S07]  /*8980*/  HMMA.16816.F32.BF16 R4, R168, R188.reuse, R4 ;  /* 0x000000bca804723c */ /* 0x082fee0000041804 */
[----:B------:R-:W1:Y:S01]  /*8990*/  LDSM.16.M88.4 R204, [R214+0x5900] ;  /* 0x00590000d6cc783b */ /* 0x000e620000000200 */
[C---:B--2---:R-:W-:Y:S07]  /*89a0*/  HMMA.16816.F32.BF16 R8, R192.reuse, R188, R8 ;  /* 0x000000bcc008723c */ /* 0x044fee0000041808 */
[----:B------:R-:W-:Y:S01]  /*89b0*/  LDSM.16.M88.4 R172, [R217+0x6100] ;  /* 0x00610000d9ac783b */ /* 0x000fe20000000200 */
[-C--:B------:R-:W-:Y:S07]  /*89c0*/  HMMA.16816.F32.BF16 R12, R192, R190.reuse, R12 ;  /* 0x000000bec00c723c */ /* 0x080fee000004180c */
[----:B------:R-:W2:Y:S01]  /*89d0*/  LDSM.16.M88.4 R184, [R213] ;  /* 0x00000000d5b8783b */ /* 0x000ea20000000200 */
[C---:B------:R-:W-:Y:S07]  /*89e0*/  HMMA.16816.F32.BF16 R16, R168.reuse, R190, R16 ;  /* 0x000000bea810723c */ /* 0x040fee0000041810 */
[----:B------:R-:W1:Y:S01]  /*89f0*/  LDSM.16.M88.4 R188, [R217+0x8100] ;  /* 0x00810000d9bc783b */ /* 0x000e620000000200 */
[-C--:B---3--:R-:W-:Y:S08]  /*8a00*/  HMMA.16816.F32.BF16 R20, R168, R196.reuse, R20 ;  /* 0x000000c4a814723c */ /* 0x088ff00000041814 */
[C---:B------:R-:W-:Y:S08]  /*8a10*/  HMMA.16816.F32.BF16 R24, R192.reuse, R196, R24 ;  /* 0x000000c4c018723c */ /* 0x040ff00000041818 */
[-C--:B------:R-:W-:Y:S08]  /*8a20*/  HMMA.16816.F32.BF16 R28, R192, R198.reuse, R28 ;  /* 0x000000c6c01c723c */ /* 0x080ff0000004181c */
[C---:B------:R-:W-:Y:S08]  /*8a30*/  HMMA.16816.F32.BF16 R32, R168.reuse, R198, R32 ;  /* 0x000000c6a820723c */ /* 0x040ff00000041820 */
[-C--:B----4-:R-:W-:Y:S08]  /*8a40*/  HMMA.16816.F32.BF16 R36, R168, R200.reuse, R36 ;  /* 0x000000c8a824723c */ /* 0x090ff00000041824 */
        /* <DEDUP_REMOVED lines=11> */
[-C--:B-1----:R-:W-:Y:S08]  /*8b00*/  HMMA.16816.F32.BF16 R84, R168, R204.reuse, R84 ;  /* 0x000000cca854723c */ /* 0x082ff00000041854 */
[C---:B------:R-:W-:Y:S08]  /*8b10*/  HMMA.16816.F32.BF16 R88, R192.reuse, R204, R88 ;  /* 0x000000ccc058723c */ /* 0x040ff00000041858 */
[-C--:B------:R-:W-:Y:S08]  /*8b20*/  HMMA.16816.F32.BF16 R92, R192, R206.reuse, R92 ;  /* 0x000000cec05c723c */ /* 0x080ff0000004185c */
[----:B------:R-:W-:Y:S08]  /*8b30*/  HMMA.16816.F32.BF16 R96, R168, R206, R96 ;  /* 0x000000cea860723c */ /* 0x000ff00000041860 */
[-C--:B--2---:R-:W-:Y:S08]  /*8b40*/  HMMA.16816.F32.BF16 R4, R172, R184.reuse, R4 ;  /* 0x000000b8ac04723c */ /* 0x084ff00000041804 */
[C---:B------:R-:W-:Y:S08]  /*8b50*/  HMMA.16816.F32.BF16 R8, R188.reuse, R184, R8 ;  /* 0x000000b8bc08723c */ /* 0x040ff00000041808 */
        /* <DEDUP_REMOVED lines=14> */
[----:B------:R-:W3:Y:S01]  /*8c40*/  MUFU.TANH R245, R14 ;  /* 0x0000000e00f57308 */ /* 0x000ee20000002400 */
[----:B------:R-:W-:Y:S02]  /*8c50*/  FMUL.FTZ R12, R12, c[0x0][0x320] ;  /* 0x0000c8000c0c7a20 */ /* 0x000fe40000410000 */
[----:B------:R-:W-:Y:S02]  /*8c60*/  FMUL.FTZ R13, R13, c[0x0][0x320] ;  /* 0x0000c8000d0d7a20 */ /* 0x000fe40000410000 */
[----:B------:R-:W-:Y:S02]  /*8c70*/  FMUL.FTZ R16, R16, c[0x0][0x320] ;  /* 0x0000c80010107a20 */ /* 0x000fe40000410000 */
[----:B------:R-:W-:Y:S02]  /*8c80*/  FMUL.FTZ R17, R17, c[0x0][0x320] ;  /* 0x0000c80011117a20 */ /* 0x000fe40000410000 */
[----:B------:R-:W-:Y:S01]  /*8c90*/  FMUL.FTZ R18, R18, c[0x0][0x320] ;  /* 0x0000c80012127a20 */ /* 0x000fe20000410000 */
[----:B------:R-:W4:Y:S01]  /*8ca0*/  MUFU.TANH R239, R6 ;  /* 0x0000000600ef7308 */ /* 0x000f220000002400 */
[----:B------:R-:W-:Y:S09]  /*8cb0*/  FMUL.FTZ R19, R19, c[0x0][0x320] ;  /* 0x0000c80013137a20 */ /* 0x000ff20000410000 */
[----:B------:R1:W1:Y:S10]  /*8cc0*/  MUFU.TANH R244, R15 ;  /* 0x0000000f00f47308 */ /* 0x0002740000002400 */
[----:B------:R2:W2:Y:S10]  /*8cd0*/  MUFU.TANH R229, R7 ;  /* 0x0000000700e57308 */ /* 0x0004b40000002400 */
[----:B------:R-:W3:Y:S01]  /*8ce0*/  MUFU.TANH R246, R8 ;  /* 0x0000000800f67308 */ /* 0x000ee20000002400 */
[----:B-1----:R-:W3:Y:S09]  /*8cf0*/  LDL.64 R14, [R1+0x20] ;  /* 0x00002000010e7983 */ /* 0x002ef20000100a00 */
[----:B------:R-:W1:Y:S01]  /*8d00*/  MUFU.TANH R240, R9 ;  /* 0x0000000900f07308 */ /* 0x000e620000002400 */
[----:B--2---:R-:W2:Y:S09]  /*8d10*/  LDSM.16.M88.4 R4, [R213+0x800] ;  /* 0x00080000d504783b */ /* 0x004eb20000000200 */
[----:B------:R-:W1:Y:S10]  /*8d20*/  MUFU.TANH R251, R10 ;  /* 0x0000000a00fb7308 */ /* 0x000e740000002400 */
[----:B------:R1:W1:Y:S10]  /*8d30*/  MUFU.TANH R249, R11 ;  /* 0x0000000b00f97308 */ /* 0x0002740000002400 */
[----:B------:R-:W3:Y:S10]  /*8d40*/  MUFU.TANH R238, R12 ;  /* 0x0000000c00ee7308 */ /* 0x000ef40000002400 */
[----:B------:R-:W3:Y:S01]  /*8d50*/  MUFU.TANH R237, R13 ;  /* 0x0000000d00ed7308 */ /* 0x000ee20000002400 */
[----:B-1----:R-:W1:Y:S01]  /*8d60*/  LDSM.16.M88.4 R8, [R213+0x1000] ;  /* 0x00100000d508783b */ /* 0x002e620000000200 */
[-C--:B--2---:R-:W-:Y:S08]  /*8d70*/  HMMA.16816.F32.BF16 R20, R172, R4.reuse, R20 ;  /* 0x00000004ac14723c */ /* 0x084ff00000041814 */
[----:B------:R-:W2:Y:S01]  /*8d80*/  MUFU.TANH R16, R16 ;  /* 0x0000001000107308 */ /* 0x000ea20000002400 */
[C---:B------:R-:W-:Y:S09]  /*8d90*/  HMMA.16816.F32.BF16 R24, R188.reuse, R4, R24 ;  /* 0x00000004bc18723c */ /* 0x040ff20000041818 */
[----:B------:R-:W1:Y:S01]  /*8da0*/  MUFU.TANH R17, R17 ;  /* 0x0000001100117308 */ /* 0x000e620000002400 */
[-C--:B------:R-:W-:Y:S08]  /*8db0*/  HMMA.16816.F32.BF16 R28, R188, R6.reuse, R28 ;  /* 0x00000006bc1c723c */ /* 0x080ff0000004181c */
[C---:B------:R-:W-:Y:S01]  /*8dc0*/  HMMA.16816.F32.BF16 R32, R172.reuse, R6, R32 ;  /* 0x00000006ac20723c */ /* 0x040fe20000041820 */
[----:B------:R-:W2:Y:S01]  /*8dd0*/  MUFU.TANH R205, R18 ;  /* 0x0000001200cd7308 */ /* 0x000ea20000002400 */
[----:B------:R-:W2:Y:S02]  /*8de0*/  LDSM.16.M88.4 R4, [R213+0x1800] ;  /* 0x00180000d504783b */ /* 0x000ea40000000200 */
[----:B------:R-:W-:Y:S02]  /*8df0*/  FMUL.FTZ R20, R20, c[0x0][0x320] ;  /* 0x0000c80014147a20 */ /* 0x000fe40000410000 */
[----:B------:R-:W-:Y:S02]  /*8e00*/  FMUL.FTZ R21, R21, c[0x0][0x320] ;  /* 0x0000c80015157a20 */ /* 0x000fe40000410000 */
[----:B------:R-:W-:Y:S03]  /*8e10*/  FMUL.FTZ R27, R27, c[0x0][0x320] ;  /* 0x0000c8001b1b7a20 */ /* 0x000fe60000410000 */
[----:B------:R-:W2:Y:S01]  /*8e20*/  MUFU.TANH R203, R19 ;  /* 0x0000001300cb7308 */ /* 0x000ea20000002400 */
[----:B------:R-:W-:Y:S02]  /*8e30*/  FMUL.FTZ R22, R22, c[0x0][0x320] ;  /* 0x0000c80016167a20 */ /* 0x000fe40000410000 */
[----:B------:R-:W-:Y:S01]  /*8e40*/  FMUL.FTZ R23, R23, c[0x0][0x320] ;  /* 0x0000c80017177a20 */ /* 0x000fe20000410000 */
[-C--:B-1----:R-:W-:Y:S03]  /*8e50*/  HMMA.16816.F32.BF16 R36, R172, R8.reuse, R36 ;  /* 0x00000008ac24723c */ /* 0x082fe60000041824 */
[----:B------:R-:W-:Y:S02]  /*8e60*/  FMUL.FTZ R29, R29, c[0x0][0x320] ;  /* 0x0000c8001d1d7a20 */ /* 0x000fe40000410000 */
[----:B------:R-:W-:Y:S01]  /*8e70*/  FMUL.FTZ R30, R30, c[0x0][0x320] ;  /* 0x0000c8001e1e7a20 */ /* 0x000fe20000410000 */
[----:B------:R-:W1:Y:S01]  /*8e80*/  MUFU.TANH R234, R27 ;  /* 0x0000001b00ea7308 */ /* 0x000e620000002400 */
[----:B------:R-:W-:Y:S01]  /*8e90*/  FMUL.FTZ R31, R31, c[0x0][0x320] ;  /* 0x0000c8001f1f7a20 */ /* 0x000fe20000410000 */
[C---:B------:R-:W-:Y:S04]  /*8ea0*/  HMMA.16816.F32.BF16 R40, R188.reuse, R8, R40 ;  /* 0x00000008bc28723c */ /* 0x040fe80000041828 */
[----:B------:R-:W-:Y:S02]  /*8eb0*/  FMUL.FTZ R33, R33, c[0x0][0x320] ;  /* 0x0000c80021217a20 */ /* 0x000fe40000410000 */
[----:B------:R-:W-:Y:S02]  /*8ec0*/  FMUL.FTZ R35, R35, c[0x0][0x320] ;  /* 0x0000c80023237a20 */ /* 0x000fe40000410000 */
[----:B------:R-:W1:Y:S01]  /*8ed0*/  MUFU.TANH R201, R29 ;  /* 0x0000001d00c97308 */ /* 0x000e620000002400 */
[-C--:B------:R-:W-:Y:S03]  /*8ee0*/  HMMA.16816.F32.BF16 R44, R188, R10.reuse, R44 ;  /* 0x0000000abc2c723c */ /* 0x080fe6000004182c */
[----:B------:R-:W-:Y:S02]  /*8ef0*/  FMUL.FTZ R24, R24, c[0x0][0x320] ;  /* 0x0000c80018187a20 */ /* 0x000fe40000410000 */
[----:B------:R-:W-:Y:S02]  /*8f00*/  FMUL.FTZ R25, R25, c[0x0][0x320] ;  /* 0x0000c80019197a20 */ /* 0x000fe40000410000 */
[----:B------:R-:W-:Y:S01]  /*8f10*/  FMUL.FTZ R37, R37, c[0x0][0x320] ;  /* 0x0000c80025257a20 */ /* 0x000fe20000410000 */
[C---:B------:R-:W-:Y:S01]  /*8f20*/  HMMA.16816.F32.BF16 R48, R172.reuse, R10, R48 ;  /* 0x0000000aac30723c */ /* 0x040fe20000041830 */
[----:B------:R-:W1:Y:S01]  /*8f30*/  MUFU.TANH R232, R30 ;  /* 0x0000001e00e87308 */ /* 0x000e620000002400 */
[----:B------:R-:W1:Y:S02]  /*8f40*/  LDSM.16.M88.4 R8, [R213+0x2000] ;  /* 0x00200000d508783b */ /* 0x000e640000000200 */
[----:B------:R-:W-:Y:S02]  /*8f50*/  FMUL.FTZ R26, R26, c[0x0][0x320] ;  /* 0x0000c8001a1a7a20 */ /* 0x000fe40000410000 */
[----:B------:R-:W-:Y:S02]  /*8f60*/  FMUL.FTZ R28, R28, c[0x0][0x320] ;  /* 0x0000c8001c1c7a20 */ /* 0x000fe40000410000 */
[-C--:B--2---:R-:W-:Y:S03]  /*8f70*/  HMMA.16816.F32.BF16 R52, R172, R4.reuse, R52 ;  /* 0x00000004ac34723c */ /* 0x084fe60000041834 */
[----:B------:R-:W2:Y:S01]  /*8f80*/  MUFU.TANH R231, R31 ;  /* 0x0000001f00e77308 */ /* 0x000ea20000002400 */
[----:B------:R-:W-:Y:S02]  /*8f90*/  FMUL.FTZ R32, R32, c[0x0][0x320] ;  /* 0x0000c80020207a20 */ /* 0x000fe40000410000 */
[----:B------:R-:W-:Y:S02]  /*8fa0*/  FMUL.FTZ R34, R34, c[0x0][0x320] ;  /* 0x0000c80022227a20 */ /* 0x000fe40000410000 */
[C---:B------:R-:W-:Y:S04]  /*8fb0*/  HMMA.16816.F32.BF16 R56, R188.reuse, R4, R56 ;  /* 0x00000004bc38723c */ /* 0x040fe80000041838 */
[----:B------:R-:W-:Y:S01]  /*8fc0*/  FMUL.FTZ R46, R46, c[0x0][0x320] ;  /* 0x0000c8002e2e7a20 */ /* 0x000fe20000410000 */
[----:B------:R-:W2:Y:S01]  /*8fd0*/  MUFU.TANH R20, R20 ;  /* 0x0000001400147308 */ /* 0x000ea20000002400 */
[----:B------:R-:W-:Y:S02]  /*8fe0*/  FMUL.FTZ R36, R36, c[0x0][0x320] ;  /* 0x0000c80024247a20 */ /* 0x000fe40000410000 */
[-C--:B------:R-:W-:Y:S04]  /*8ff0*/  HMMA.16816.F32.BF16 R60, R188, R6.reuse, R60 ;  /* 0x00000006bc3c723c */ /* 0x080fe8000004183c */
[----:B------:R-:W-:Y:S02]  /*9000*/  FMUL.FTZ R48, R48, c[0x0][0x320] ;  /* 0x0000c80030307a20 */ /* 0x000fe40000410000 */
[----:B------:R-:W-:Y:S01]  /*9010*/  FMUL.FTZ R49, R49, c[0x0][0x320] ;  /* 0x0000c80031317a20 */ /* 0x000fe20000410000 */
[----:B------:R2:W2:Y:S01]  /*9020*/  MUFU.TANH R197, R46 ;  /* 0x0000002e00c57308 */ /* 0x0004a20000002400 */
[C---:B------:R-:W-:Y:S01]  /*9030*/  HMMA.16816.F32.BF16 R64, R172.reuse, R6, R64 ;  /* 0x00000006ac40723c */ /* 0x040fe20000041840 */
[----:B------:R-:W4:Y:S01]  /*9040*/  LDSM.16.M88.4 R4, [R213+0x2800] ;  /* 0x00280000d504783b */ /* 0x000f220000000200 */
[----:B------:R-:W-:Y:S04]  /*9050*/  DEPBAR.LE SB0, 0x0 ;  /* 0x000080000000791a */ /* 0x000fe80000000000 */
[----:B------:R-:W-:Y:S02]  /*9060*/  FMUL.FTZ R50, R50, c[0x0][0x320] ;  /* 0x0000c80032327a20 */ /* 0x000fe40000410000 */
[----:B------:R-:W-:Y:S01]  /*9070*/  FMUL.FTZ R51, R51, c[0x0][0x320] ;  /* 0x0000c80033337a20 */ /* 0x000fe20000410000 */
[----:B------:R-:W3:Y:S01]  /*9080*/  MUFU.TANH R21, R21 ;  /* 0x0000001500157308 */ /* 0x000ee20000002400 */
[----:B------:R-:W-:Y:S01]  /*9090*/  BAR.SYNC.DEFER_BLOCKING 0x0 ;  /* 0x0000000000007b1d */ /* 0x000fe20000010000 */
[-C--:B-1----:R-:W-:Y:S05]  /*90a0*/  HMMA.16816.F32.BF16 R68, R172, R8.reuse, R68 ;  /* 0x00000008ac44723c */ /* 0x082fea0000041844 */
[----:B------:R-:W-:Y:S02]  /*90b0*/  FMUL.FTZ R52, R52, c[0x0][0x320] ;  /* 0x0000c80034347a20 */ /* 0x000fe40000410000 */
[----:B------:R-:W-:Y:S01]  /*90c0*/  FMUL.FTZ R53, R53, c[0x0][0x320] ;  /* 0x0000c80035357a20 */ /* 0x000fe20000410000 */
[----:B------:R1:W1:Y:S01]  /*90d0*/  MUFU.TANH R193, R22 ;  /* 0x0000001600c17308 */ /* 0x0002620000002400 */
[C---:B------:R-:W-:Y:S01]  /*90e0*/  HMMA.16816.F32.BF16 R72, R188.reuse, R8, R72 ;  /* 0x00000008bc48723c */ /* 0x040fe20000041848 */
[----:B--2---:R-:W2:Y:S03]  /*90f0*/  LDL R46, [R1+0x18] ;  /* 0x00001800012e7983 */ /* 0x004ea60000100800 */
[----:B------:R-:W-:Y:S02]  /*9100*/  FMUL.FTZ R54, R54, c[0x0][0x320] ;  /* 0x0000c80036367a20 */ /* 0x000fe40000410000 */
[----:B------:R-:W-:Y:S02]  /*9110*/  FMUL.FTZ R55, R55, c[0x0][0x320] ;  /* 0x0000c80037377a20 */ /* 0x000fe40000410000 */
[-C--:B------:R-:W-:Y:S01]  /*9120*/  HMMA.16816.F32.BF16 R76, R188, R10.reuse, R76 ;  /* 0x0000000abc4c723c */ /* 0x080fe2000004184c */
[----:B------:R1:W1:Y:S03]  /*9130*/  MUFU.TANH R185, R23 ;  /* 0x0000001700b97308 */ /* 0x0002660000002400 */
[----:B------:R-:W-:Y:S02]  /*9140*/  FMUL.FTZ R56, R56, c[0x0][0x320] ;  /* 0x0000c80038387a20 */ /* 0x000fe40000410000 */
[----:B------:R-:W-:Y:S02]  /*9150*/  FMUL.FTZ R59, R59, c[0x0][0x320] ;  /* 0x0000c8003b3b7a20 */ /* 0x000fe40000410000 */
[C---:B------:R-:W-:Y:S01]  /*9160*/  HMMA.16816.F32.BF16 R80, R172.reuse, R10, R80 ;  /* 0x0000000aac50723c */ /* 0x040fe20000041850 */
[----:B------:R-:W2:Y:S02]  /*9170*/  LDL R10, [R1] ;  /* 0x00000000010a7983 */ /* 0x000ea40000100800 */
[----:B------:R1:W1:Y:S01]  /*9180*/  MUFU.TANH R207, R24 ;  /* 0x0000001800cf7308 */ /* 0x0002620000002400 */
[----:B------:R-:W-:Y:S02]  /*9190*/  FMUL.FTZ R60, R60, c[0x0][0x320] ;  /* 0x0000c8003c3c7a20 */ /* 0x000fe40000410000 */
[----:B------:R-:W-:Y:S02]  /*91a0*/  FMUL.FTZ R61, R61, c[0x0][0x320] ;  /* 0x0000c8003d3d7a20 */ /* 0x000fe40000410000 */
[-C--:B----4-:R-:W-:Y:S04]  /*91b0*/  HMMA.16816.F32.BF16 R84, R172, R4.reuse, R84 ;  /* 0x00000004ac54723c */ /* 0x090fe80000041854 */
[----:B------:R-:W-:Y:S01]  /*91c0*/  FMUL.FTZ R63, R63, c[0x0][0x320] ;  /* 0x0000c8003f3f7a20 */ /* 0x000fe20000410000 */
[----:B------:R4:W1:Y:S01]  /*91d0*/  MUFU.TANH R206, R25 ;  /* 0x0000001900ce7308 */ /* 0x0008620000002400 */
[----:B------:R-:W-:Y:S02]  /*91e0*/  FMUL.FTZ R64, R64, c[0x0][0x320] ;  /* 0x0000c80040407a20 */ /* 0x000fe40000410000 */
[C---:B------:R-:W-:Y:S04]  /*91f0*/  HMMA.16816.F32.BF16 R88, R188.reuse, R4, R88 ;  /* 0x00000004bc58723c */ /* 0x040fe80000041858 */
[----:B------:R-:W-:Y:S02]  /*9200*/  FMUL.FTZ R65, R65, c[0x0][0x320] ;  /* 0x0000c80041417a20 */ /* 0x000fe40000410000 */
[----:B------:R-:W-:Y:S01]  /*9210*/  FMUL.FTZ R66, R66, c[0x0][0x320] ;  /* 0x0000c80042427a20 */ /* 0x000fe20000410000 */
[----:B------:R4:W1:Y:S01]  /*9220*/  MUFU.TANH R235, R26 ;  /* 0x0000001a00eb7308 */ /* 0x0008620000002400 */
[-C--:B------:R-:W-:Y:S04]  /*9230*/  HMMA.16816.F32.BF16 R92, R188, R6.reuse, R92 ;  /* 0x00000006bc5c723c */ /* 0x080fe8000004185c */
[----:B------:R-:W-:Y:S04]  /*9240*/  @P0 IMAD.WIDE.U32 R4, R0, c[0x0][0x1e0], RZ ;  /* 0x0000780000040a25 */ /* 0x000fe800078e00ff */
[----:B------:R-:W-:Y:S01]  /*9250*/  HMMA.16816.F32.BF16 R96, R172, R6, R96 ;  /* 0x00000006ac60723c */ /* 0x000fe20000041860 */
[----:B------:R4:W1:Y:S01]  /*9260*/  MUFU.TANH R202, R28 ;  /* 0x0000001c00ca7308 */ /* 0x0008620000002400 */
[----:B------:R4:W4:Y:S02]  /*9270*/  LDL R6, [R1+0x1c] ;  /* 0x00001c0001067983 */ /* 0x0009240000100800 */
[----:B------:R-:W-:Y:S01]  /*9280*/  @P0 IADD3 R0, R5, R2, RZ ;  /* 0x0000000205000210 */ /* 0x000fe20007ffe0ff */
[----:B------:R-:W-:Y:S01]  /*9290*/  FMUL.FTZ R67, R67, c[0x0][0x320] ;  /* 0x0000c80043437a20 */ /* 0x000fe20000410000 */
[----:B------:R-:W-:Y:S01]  /*92a0*/  @P0 MOV R2, R242 ;  /* 0x000000f200020202 */ /* 0x000fe20000000f00 */
[----:B------:R-:W-:Y:S01]  /*92b0*/  FMUL.FTZ R68, R68, c[0x0][0x320] ;  /* 0x0000c80044447a20 */ /* 0x000fe20000410000 */
[----:B------:R-:W-:Y:S01]  /*92c0*/  @P0 SHF.L.U64.HI R7, R228, 0x5, R230 ;  /* 0x00000005e4070819 */ /* 0x000fe200000102e6 */
[----:B------:R-:W-:Y:S02]  /*92d0*/  @P0 IMAD R0, R0, 0x60, RZ ;  /* 0x0000006000000824 */ /* 0x000fe400078e02ff */
[----:B------:R1:W1:Y:S01]  /*92e0*/  MUFU.TANH R13, R32 ;  /* 0x00000020000d7308 */ /* 0x0002620000002400 */
[----:B------:R-:W-:Y:S02]  /*92f0*/  FMUL.FTZ R69, R69, c[0x0][0x320] ;  /* 0x0000c80045457a20 */ /* 0x000fe40000410000 */
[----:B------:R-:W-:Y:S02]  /*9300*/  FMUL.FTZ R70, R70, c[0x0][0x320] ;  /* 0x0000c80046467a20 */ /* 0x000fe40000410000 */
[----:B------:R-:W-:Y:S02]  /*9310*/  FMUL.FTZ R71, R71, c[0x0][0x320] ;  /* 0x0000c80047477a20 */ /* 0x000fe40000410000 */
[----:B------:R-:W-:Y:S02]  /*9320*/  FMUL.FTZ R72, R72, c[0x0][0x320] ;  /* 0x0000c80048487a20 */ /* 0x000fe40000410000 */
[----:B------:R-:W-:Y:S01]  /*9330*/  FMUL.FTZ R73, R73, c[0x0][0x320] ;  /* 0x0000c80049497a20 */ /* 0x000fe20000410000 */
[----:B------:R-:W1:Y:S01]  /*9340*/  MUFU.TANH R33, R33 ;  /* 0x0000002100217308 */ /* 0x000e620000002400 */
[----:B------:R-:W-:Y:S02]  /*9350*/  FMUL.FTZ R74, R74, c[0x0][0x320] ;  /* 0x0000c8004a4a7a20 */ /* 0x000fe40000410000 */
[----:B------:R-:W-:Y:S02]  /*9360*/  FMUL.FTZ R75, R75, c[0x0][0x320] ;  /* 0x0000c8004b4b7a20 */ /* 0x000fe40000410000 */
[----:B------:R-:W-:Y:S02]  /*9370*/  FMUL.FTZ R76, R76, c[0x0][0x320] ;  /* 0x0000c8004c4c7a20 */ /* 0x000fe40000410000 */
[----:B------:R-:W-:Y:S02]  /*9380*/  FMUL.FTZ R77, R77, c[0x0][0x320] ;  /* 0x0000c8004d4d7a20 */ /* 0x000fe40000410000 */
[----:B------:R-:W-:Y:S01]  /*9390*/  FMUL.FTZ R78, R78, c[0x0][0x320] ;  /* 0x0000c8004e4e7a20 */ /* 0x000fe20000410000 */
[----:B------:R1:W1:Y:S01]  /*93a0*/  MUFU.TANH R183, R34 ;  /* 0x0000002200b77308 */ /* 0x0002620000002400 */
        /* <DEDUP_REMOVED lines=31> */
[----:B------:R-:W-:Y:S01]  /*95a0*/  FMUL.FTZ R47, R47, c[0x0][0x320] ;  /* 0x0000c8002f2f7a20 */ /* 0x000fe20000410000 */
[----:B---3--:R-:W-:Y:S01]  /*95b0*/  @P0 MOV R3, R15 ;  /* 0x0000000f00030202 */ /* 0x008fe20000000f00 */
[----:B------:R-:W-:Y:S02]  /*95c0*/  FMUL.FTZ R57, R57, c[0x0][0x320] ;  /* 0x0000c80039397a20 */ /* 0x000fe40000410000 */
[----:B------:R-:W-:Y:S02]  /*95d0*/  FMUL.FTZ R58, R58, c[0x0][0x320] ;  /* 0x0000c8003a3a7a20 */ /* 0x000fe40000410000 */
[----:B------:R-:W-:Y:S01]  /*95e0*/  @P0 IMAD.WIDE.U32 R2, R4, 0x60, R2 ;  /* 0x0000006004020825 */ /* 0x000fe200078e0002 */
[----:B------:R3:W1:Y:S03]  /*95f0*/  MUFU.TANH R35, R39 ;  /* 0x0000002700237308 */ /* 0x0006660000002400 */
[----:B------:R-:W-:Y:S01]  /*9600*/  FMUL.FTZ R62, R62, c[0x0][0x320] ;  /* 0x0000c8003e3e7a20 */ /* 0x000fe20000410000 */
[----:B------:R-:W-:Y:S01]  /*9610*/  @P0 LEA R4, P1, R2, c[0x0][0x1c8], 0x1 ;  /* 0x0000720002040a11 */ /* 0x000fe200078208ff */
[----:B------:R-:W-:Y:S01]  /*9620*/  FMUL.FTZ R90, R90, c[0x0][0x320] ;  /* 0x0000c8005a5a7a20 */ /* 0x000fe20000410000 */
[----:B------:R-:W-:Y:S01]  /*9630*/  @P0 IADD3 R3, R3, R0, RZ ;  /* 0x0000000003030210 */ /* 0x000fe20007ffe0ff */
[----:B------:R-:W-:Y:S01]  /*9640*/  FMUL.FTZ R94, R94, c[0x0][0x320] ;  /* 0x0000c8005e5e7a20 */ /* 0x000fe20000410000 */
[----:B------:R-:W-:Y:S01]  /*9650*/  @P0 SHF.L.U32 R0, R228, 0x5, RZ ;  /* 0x00000005e4000819 */ /* 0x000fe200000006ff */
[----:B------:R-:W-:Y:S01]  /*9660*/  FMUL.FTZ R95, R95, c[0x0][0x320] ;  /* 0x0000c8005f5f7a20 */ /* 0x000fe20000410000 */
[----:B------:R3:W1:Y:S01]  /*9670*/  MUFU.TANH R194, R40 ;  /* 0x0000002800c27308 */ /* 0x0006620000002400 */
[----:B------:R-:W-:Y:S02]  /*9680*/  @P0 LEA.HI.X R5, R2, c[0x0][0x1cc], R3, 0x1, P1 ;  /* 0x0000730002050a11 */ /* 0x000fe400008f0c03 */
[-C--:B------:R-:W-:Y:S03]  /*9690*/  @P0 IADD3 R2, P1, R4, R0.reuse, RZ ;  /* 0x0000000004020210 */ /* 0x080fe60007f3e0ff */
[----:B------:R-:W-:Y:S01]  /*96a0*/  @!PT LDS RZ, [RZ] ;  /* 0x00000000fffff984 */ /* 0x000fe20000000800 */
[----:B------:R-:W-:Y:S01]  /*96b0*/  @!PT LDS RZ, [RZ] ;  /* 0x00000000fffff984 */ /* 0x000fe20000000800 */
[----:B------:R-:W-:Y:S01]  /*96c0*/  @!PT LDS RZ, [RZ] ;  /* 0x00000000fffff984 */ /* 0x000fe20000000800 */
[----:B------:R1:W-:Y:S01]  /*96d0*/  @P0 LDGSTS.E.BYPASS.LTC128B.128 [R227+0x3100], [R4.64], !P6 ;  /* 0x0310000004e30fae */ /* 0x0003e2000f101d4c */
[-C--:B------:R-:W-:Y:S02]  /*96e0*/  @P0 IADD3.X R3, R5, R7.reuse, RZ, P1, !PT ;  /* 0x0000000705030210 */ /* 0x080fe40000ffe4ff */
[-C--:B------:R-:W-:Y:S01]  /*96f0*/  @P0 IADD3 R8, P2, R2, R0.reuse, RZ ;  /* 0x0000000002080210 */ /* 0x080fe20007f5e0ff */
[----:B------:R3:W2:Y:S03]  /*9700*/  MUFU.TANH R192, R41 ;  /* 0x0000002900c07308 */ /* 0x0006a60000002400 */
[-C--:B------:R-:W-:Y:S01]  /*9710*/  @P0 IADD3.X R9, R3, R7.reuse, RZ, P2, !PT ;  /* 0x0000000703090210 */ /* 0x080fe200017fe4ff */
[----:B------:R3:W-:Y:S06]  /*9720*/  @P0 LDGSTS.E.BYPASS.LTC128B.128 [R227+0x3900], [R2.64], !P6 ;  /* 0x0390000002e30fae */ /* 0x0007ec000f101d4c */
[----:B------:R2:W2:Y:S02]  /*9730*/  MUFU.TANH R200, R42 ;  /* 0x0000002a00c87308 */ /* 0x0004a40000002400 */
[----:B------:R3:W-:Y:S08]  /*9740*/  @P0 LDGSTS.E.BYPASS.LTC128B.128 [R227+0x4100], [R8.64], !P6 ;  /* 0x0410000008e30fae */ /* 0x0007f0000f101d4c */
[----:B------:R2:W2:Y:S01]  /*9750*/  MUFU.TANH R199, R43 ;  /* 0x0000002b00c77308 */ /* 0x0004a20000002400 */
[-C--:B-1----:R-:W-:Y:S04]  /*9760*/  @P0 IADD3 R4, P1, R8, R0.reuse, RZ ;  /* 0x0000000008040210 */ /* 0x082fe80007f3e0ff */
[-C--:B------:R-:W-:Y:S05]  /*9770*/  @P0 IADD3.X R5, R9, R7.reuse, RZ, P1, !PT ;  /* 0x0000000709050210 */ /* 0x080fea0000ffe4ff */
[----:B------:R1:W1:Y:S01]  /*9780*/  MUFU.TANH R184, R44 ;  /* 0x0000002c00b87308 */ /* 0x0002620000002400 */
[-C--:B---3--:R-:W-:Y:S01]  /*9790*/  @P0 IADD3 R2, P2, R4, R0.reuse, RZ ;  /* 0x0000000004020210 */ /* 0x088fe20007f5e0ff */
[----:B------:R3:W-:Y:S03]  /*97a0*/  @P0 LDGSTS.E.BYPASS.LTC128B.128 [R227+0x4900], [R4.64], !P6 ;  /* 0x0490000004e30fae */ /* 0x0007e6000f101d4c */
[-C--:B------:R-:W-:Y:S02]  /*97b0*/  @P0 IADD3.X R3, R5, R7.reuse, RZ, P2, !PT ;  /* 0x0000000705030210 */ /* 0x080fe400017fe4ff */
[----:B------:R-:W-:Y:S03]  /*97c0*/  @P0 IADD3 R8, P1, R2, R0, RZ ;  /* 0x0000000002080210 */ /* 0x000fe60007f3e0ff */
[----:B------:R1:W1:Y:S01]  /*97d0*/  MUFU.TANH R170, R45 ;  /* 0x0000002d00aa7308 */ /* 0x0002620000002400 */
[----:B------:R1:W-:Y:S01]  /*97e0*/  @P0 LDGSTS.E.BYPASS.LTC128B.128 [R227+0x5100], [R2.64], !P6 ;  /* 0x0510000002e30fae */ /* 0x0003e2000f101d4c */
[----:B------:R-:W-:Y:S01]  /*97f0*/  IMAD R0, R225, -0x60, RZ ;  /* 0xffffffa0e1007824 */ /* 0x000fe200078e02ff */
[----:B------:R-:W-:Y:S06]  /*9800*/  @P0 IADD3.X R9, R3, R7, RZ, P1, !PT ;  /* 0x0000000703090210 */ /* 0x000fec0000ffe4ff */
[----:B------:R2:W-:Y:S01]  /*9810*/  @P0 LDGSTS.E.BYPASS.LTC128B.128 [R227+0x5900], [R8.64], !P6 ;  /* 0x0590000008e30fae */ /* 0x0005e2000f101d4c */
[----:B------:R1:W1:Y:S01]  /*9820*/  MUFU.TANH R196, R47 ;  /* 0x0000002f00c47308 */ /* 0x0002620000002400 */
[----:B------:R-:W-:Y:S06]  /*9830*/  PLOP3.LUT P0, PT, PT, PT, UP1, 0x40, 0x0 ;  /* 0x000000000000781c */ /* 0x000fec0003f0e818 */
[----:B------:R-:W0:Y:S03]  /*9840*/  LDGDEPBAR ;  /* 0x00000000000079af */ /* 0x000e260000000000 */
[----:B------:R-:W1:Y:S10]  /*9850*/  MUFU.TANH R49, R49 ;  /* 0x0000003100317308 */ /* 0x000e740000002400 */
[----:B------:R-:W1:Y:S10]  /*9860*/  MUFU.TANH R50, R50 ;  /* 0x0000003200327308 */ /* 0x000e740000002400 */
[----:B------:R-:W1:Y:S10]  /*9870*/  MUFU.TANH R51, R51 ;  /* 0x0000003300337308 */ /* 0x000e740000002400 */
[----:B------:R-:W1:Y:S10]  /*9880*/  MUFU.TANH R52, R52 ;  /* 0x0000003400347308 */ /* 0x000e740000002400 */
[----:B------:R-:W1:Y:S10]  /*9890*/  MUFU.TANH R53, R53 ;  /* 0x0000003500357308 */ /* 0x000e740000002400 */
[----:B------:R-:W1:Y:S10]  /*98a0*/  MUFU.TANH R54, R54 ;  /* 0x0000003600367308 */ /* 0x000e740000002400 */
[----:B------:R-:W1:Y:S10]  /*98b0*/  MUFU.TANH R55, R55 ;  /* 0x0000003700377308 */ /* 0x000e740000002400 */
[----:B------:R1:W1:Y:S10]  /*98c0*/  MUFU.TANH R168, R56 ;  /* 0x0000003800a87308 */ /* 0x0002740000002400 */
[----:B------:R1:W1:Y:S01]  /*98d0*/  MUFU.TANH R56, R57 ;  /* 0x0000003900387308 */ /* 0x0002620000002400 */
[----:B--2---:R-:W-:Y:S04]  /*98e0*/  IADD3 R9, -R46, 0x1, R0 ;  /* 0x000000012e097810 */ /* 0x004fe80007ffe100 */
[----:B---3--:R-:W-:Y:S05]  /*98f0*/  IADD3 R5, R9, c[0x0][0x1d0], RZ ;  /* 0x0000740009057a10 */ /* 0x008fea0007ffe0ff */
[----:B------:R2:W3:Y:S01]  /*9900*/  MUFU.TANH R181, R58 ;  /* 0x0000003a00b57308 */ /* 0x0004e20000002400 */
[----:B------:R-:W-:Y:S04]  /*9910*/  IADD3 R5, R5, -c[0x0][0x168], RZ ;  /* 0x80005a0005057a10 */ /* 0x000fe80007ffe0ff */
[C---:B------:R-:W-:Y:S02]  /*9920*/  IADD3 R7, R5.reuse, c[0x0][0x328], RZ ;  /* 0x0000ca0005077a10 */ /* 0x040fe40007ffe0ff */
[----:B------:R-:W-:Y:S03]  /*9930*/  IADD3 R8, R5, UR11, RZ ;  /* 0x0000000b05087c10 */ /* 0x000fe6000fffe0ff */
[----:B------:R2:W1:Y:S10]  /*9940*/  MUFU.TANH R180, R59 ;  /* 0x0000003b00b47308 */ /* 0x0004740000002400 */
[----:B------:R-:W1:Y:S10]  /*9950*/  MUFU.TANH R60, R60 ;  /* 0x0000003c003c7308 */ /* 0x000e740000002400 */
[----:B------:R-:W1:Y:S10]  /*9960*/  MUFU.TANH R61, R61 ;  /* 0x0000003d003d7308 */ /* 0x000e740000002400 */
[----:B------:R2:W1:Y:S01]  /*9970*/  MUFU.TANH R179, R62 ;  /* 0x0000003e00b37308 */ /* 0x0004620000002400 */
[----:B----4-:R-:W-:Y:S05]  /*9980*/  @P3 MOV R6, R10 ;  /* 0x0000000a00063202 */ /* 0x010fea0000000f00 */
[----:B------:R-:W1:Y:S04]  /*9990*/  SHFL.IDX PT, R4, R6, RZ, 0x1c1f ;  /* 0x001c1fff06047589 */ /* 0x000e6800000e0000 */
[----:B------:R2:W4:Y:S10]  /*99a0*/  MUFU.TANH R178, R63 ;  /* 0x0000003f00b27308 */ /* 0x0005340000002400 */
[----:B------:R-:W2:Y:S10]  /*99b0*/  MUFU.TANH R64, R64 ;  /* 0x0000004000407308 */ /* 0x000eb40000002400 */
[----:B------:R-:W2:Y:S01]  /*99c0*/  MUFU.TANH R65, R65 ;  /* 0x0000004100417308 */ /* 0x000ea20000002400 */
[----:B-1----:R-:W-:Y:S02]  /*99d0*/  IADD3 R3, R7, R4, RZ ;  /* 0x0000000407037210 */ /* 0x002fe40007ffe0ff */
[----:B------:R-:W-:Y:S07]  /*99e0*/  IADD3 R2, R4, R8, RZ ;  /* 0x0000000804027210 */ /* 0x000fee0007ffe0ff */
[----:B------:R-:W1:Y:S10]  /*99f0*/  MUFU.TANH R66, R66 ;  /* 0x0000004200427308 */ /* 0x000e740000002400 */
        /* <DEDUP_REMOVED lines=27> */
[----:B------:R1:W1:Y:S10]  /*9bb0*/  MUFU.TANH R63, R94 ;  /* 0x0000005e003f7308 */ /* 0x0002740000002400 */
[----:B------:R1:W1:Y:S10]  /*9bc0*/  MUFU.TANH R59, R95 ;  /* 0x0000005f003b7308 */ /* 0x0002740000002400 */
[----:B------:R-:W1:Y:S10]  /*9bd0*/  MUFU.TANH R30, R30 ;  /* 0x0000001e001e7308 */ /* 0x000e740000002400 */
[----:B------:R-:W1:Y:S10]  /*9be0*/  MUFU.TANH R27, R27 ;  /* 0x0000001b001b7308 */ /* 0x000e740000002400 */
[----:B------:R-:W1:Y:S10]  /*9bf0*/  MUFU.TANH R31, R31 ;  /* 0x0000001f001f7308 */ /* 0x000e740000002400 */
[----:B------:R-:W1:Y:S01]  /*9c00*/  MUFU.TANH R29, R29 ;  /* 0x0000001d001d7308 */ /* 0x000e620000002400 */
[----:B------:R-:W-:-:S05]  /*9c10*/  @P0 BRA `(.L_x_165) ;  /* 0x0000019000000947 */ /* 0x000fca0003800000 */
[----:B--234-:R-:W-:Y:S01]  /*9c20*/  IADD3 R4, R4, c[0x0][0x1d0], RZ ;  /* 0x0000740004047a10 */ /* 0x01cfe20007ffe0ff */
[----:B------:R-:W-:Y:S03]  /*9c30*/  BSSY B0, `(.L_x_166) ;  /* 0x0000012000007945 */ /* 0x000fe60003800000 */
[----:B------:R-:W-:Y:S04]  /*9c40*/  IADD3 R4, R4, -c[0x0][0x168], RZ ;  /* 0x80005a0004047a10 */ /* 0x000fe80007ffe0ff */
[----:B------:R-:W-:Y:S11]  /*9c50*/  ISETP.GT.AND P0, PT, R4, -0x1, PT ;  /* 0xffffffff0400780c */ /* 0x000ff60003f04270 */
[----:B------:R-:W-:Y:S02]  /*9c60*/  @!UPT UIADD3 URZ, URZ, URZ, URZ ;  /* 0x0000003f3f3ff290 */ /* 0x000fe4000fffe03f */
[----:B------:R-:W-:-:S05]  /*9c70*/  @P0 BRA `(.L_x_167) ;  /* 0x0000008000000947 */ /* 0x000fca0003800000 */
[----:B------:R-:W-:Y:S01]  /*9c80*/  LOP3.LUT R4, RZ, R4, RZ, 0x33, !PT ;  /* 0x00000004ff047212 */ /* 0x000fe200078e33ff */
[----:B------:R-:W-:Y:S05]  /*9c90*/  IMAD.MOV.U32 R10, RZ, RZ, c[0x0][0x32c] ;  /* 0x0000cb00ff0a7624 */ /* 0x000fea00078e00ff */
[----:B------:R-:W-:Y:S11]  /*9ca0*/  ISETP.NE.AND P0, PT, R10, 0x1, PT ;  /* 0x000000010a00780c */ /* 0x000ff60003f05270 */
[----:B------:R-:W-:Y:S02]  /*9cb0*/  @!UPT UIADD3 URZ, URZ, URZ, URZ ;  /* 0x0000003f3f3ff290 */ /* 0x000fe4000fffe03f */
[----:B------:R-:W-:Y:S05]  /*9cc0*/  @P0 IMAD.HI.U32 R10, R4, c[0x0][0x330], RZ ;  /* 0x0000cc00040a0a27 */ /* 0x000fea00078e00ff */
[----:B------:R-:W-:Y:S04]  /*9cd0*/  @P0 SHF.R.U32.HI R4, RZ, c[0x0][0x334], R10 ;  /* 0x0000cd00ff040a19 */ /* 0x000fe8000001160a */
[----:B------:R-:W-:Y:S01]  /*9ce0*/  LOP3.LUT R4, RZ, R4, RZ, 0x33, !PT ;  /* 0x00000004ff047212 */ /* 0x000fe200078e33ff */
[----:B------:R-:W-:-:S05]  /*9cf0*/  BRA `(.L_x_168) ;  /* 0x0000005000007947 */ /* 0x000fca0003800000 */
.L_x_167:
[----:B------:R-:W-:Y:S04]  /*9d00*/  MOV R10, c[0x0][0x32c] ;  /* 0x0000cb00000a7a02 */ /* 0x000fe80000000f00 */
[----:B------:R-:W-:Y:S11]  /*9d10*/  ISETP.NE.AND P0, PT, R10, 0x1, PT ;  /* 0x000000010a00780c */ /* 0x000ff60003f05270 */
[----:B------:R-:W-:Y:S02]  /*9d20*/  @!UPT UIADD3 URZ, URZ, URZ, URZ ;  /* 0x0000003f3f3ff290 */ /* 0x000fe4000fffe03f */
[----:B------:R-:W-:Y:S05]  /*9d30*/  @P0 IMAD.HI.U32 R10, R4, c[0x0][0x330], RZ ;  /* 0x0000cc00040a0a27 */ /* 0x000fea00078e00ff */
[----:B------:R-:W-:Y:S02]  /*9d40*/  @P0 SHF.R.U32.HI R4, RZ, c[0x0][0x334], R10 ;  /* 0x0000cd00ff040a19 */ /* 0x000fe4000001160a */
.L_x_168:
[----:B------:R-:W-:Y:S05]  /*9d50*/  BSYNC B0 ;  /* 0x0000000000007941 */ /* 0x000fea0003800000 */
.L_x_166:
[----:B------:R-:W-:Y:S04]  /*9d60*/  IMAD.IADD R10, R0, 0x1, -R46 ;  /* 0x00000001000a7824 */ /* 0x000fe800078e0a2e */
[----:B------:R-:W-:Y:S05]  /*9d70*/  IMAD R4, R4, c[0x0][0x32c], R10 ;  /* 0x0000cb0004047a24 */ /* 0x000fea00078e020a */
[----:B------:R-:W-:Y:S02]  /*9d80*/  IADD3 R10, R4, c[0x0][0x32c], RZ ;  /* 0x0000cb00040a7a10 */ /* 0x000fe40007ffe0ff */
[----:B------:R-:W-:Y:S02]  /*9d90*/  IMNMX R2, R2, R4, !PT ;  /* 0x0000000402027217 */ /* 0x000fe40007800200 */
[----:B------:R-:W-:Y:S02]  /*9da0*/  IMNMX R3, R3, R10, PT ;  /* 0x0000000a03037217 */ /* 0x000fe40003800200 */
.L_x_165:
[C---:B--234-:R-:W-:Y:S02]  /*9db0*/  ISETP.GE.AND P0, PT, R0.reuse, 0x9, PT ;  /* 0x000000090000780c */ /* 0x05cfe40003f06270 */
[----:B------:R-:W-:Y:S02]  /*9dc0*/  ISETP.GE.AND P1, PT, R0, 0x2, PT ;  /* 0x000000020000780c */ /* 0x000fe40003f26270 */
[----:B------:R-:W-:Y:S02]  /*9dd0*/  P2R R25, PR, RZ, 0x1 ;  /* 0x00000001ff197803 */ /* 0x000fe40000000000 */
[C---:B------:R-:W-:Y:S02]  /*9de0*/  ISETP.GT.AND P0, PT, R2.reuse, 0x8, !P0 ;  /* 0x000000080200780c */ /* 0x040fe40004704270 */
[----:B------:R-:W-:Y:S02]  /*9df0*/  P2R R26, PR, RZ, 0x2 ;  /* 0x00000002ff1a7803 */ /* 0x000fe40000000000 */
[----:B------:R-:W-:Y:S02]  /*9e00*/  ISETP.GT.AND P1, PT, R2, 0x1, !P1 ;  /* 0x000000010200780c */ /* 0x000fe40004f24270 */
[C---:B------:R-:W-:Y:S02]  /*9e10*/  ISETP.GE.AND P2, PT, R0.reuse, 0x11, PT ;  /* 0x000000110000780c */ /* 0x040fe40003f46270 */
[C---:B------:R-:W-:Y:S02]  /*9e20*/  ISETP.LT.OR P0, PT, R3.reuse, 0x9, P0 ;  /* 0x000000090300780c */ /* 0x040fe40000701670 */
[C---:B------:R-:W-:Y:S02]  /*9e30*/  ISETP.LT.OR P1, PT, R3.reuse, 0x2, P1 ;  /* 0x000000020300780c */ /* 0x040fe40000f21670 */
[----:B------:R-:W-:Y:S02]  /*9e40*/  ISETP.GE.AND P3, PT, R0, 0xa, PT ;  /* 0x0000000a0000780c */ /* 0x000fe40003f66270 */
[----:B------:R-:W-:Y:S02]  /*9e50*/  FSEL R36, R16, -INF , !P0 ;  /* 0xff80000010247808 */ /* 0x000fe40004000000 */
[----:B------:R-:W-:Y:S02]  /*9e60*/  ISETP.GT.AND P0, PT, R2, 0x10, !P2 ;  /* 0x000000100200780c */ /* 0x000fe40005704270 */
[----:B------:R-:W-:Y:S02]  /*9e70*/  FSEL R32, R176, -INF , !P1 ;  /* 0xff800000b0207808 */ /* 0x000fe40004800000 */
[----:B------:R-:W-:Y:S02]  /*9e80*/  ISETP.GT.AND P1, PT, R2, 0x9, !P3 ;  /* 0x000000090200780c */ /* 0x000fe40005f24270 */
[----:B------:R-:W-:Y:S02]  /*9e90*/  P2R R23, PR, RZ, 0x4 ;  /* 0x00000004ff177803 */ /* 0x000fe40000000000 */
[C---:B------:R-:W-:Y:S02]  /*9ea0*/  ISETP.LT.OR P0, PT, R3.reuse, 0x11, P0 ;  /* 0x000000110300780c */ /* 0x040fe40000701670 */
[----:B------:R-:W-:Y:S02]  /*9eb0*/  ISETP.GE.AND P2, PT, R0, 0x12, PT ;  /* 0x000000120000780c */ /* 0x000fe40003f46270 */
[----:B------:R-:W-:Y:S02]  /*9ec0*/  ISETP.LT.OR P1, PT, R3, 0xa, P1 ;  /* 0x0000000a0300780c */ /* 0x000fe40000f21670 */
[----:B------:R-:W-:Y:S02]  /*9ed0*/  FSEL R40, R20, -INF , !P0 ;  /* 0xff80000014287808 */ /* 0x000fe40004000000 */
[----:B------:R-:W-:Y:S02]  /*9ee0*/  ISETP.GT.AND P0, PT, R2, 0x11, !P2 ;  /* 0x000000110200780c */ /* 0x000fe40005704270 */
[----:B------:R-:W-:Y:S02]  /*9ef0*/  FSEL R38, R17, -INF , !P1 ;  /* 0xff80000011267808 */ /* 0x000fe40004800000 */
[----:B------:R-:W-:Y:S02]  /*9f00*/  ISETP.LT.OR P0, PT, R3, 0x12, P0 ;  /* 0x000000120300780c */ /* 0x000fe40000701670 */
[----:B------:R-:W-:Y:S02]  /*9f10*/  ISETP.GE.AND P1, PT, R0, 0x19, PT ;  /* 0x000000190000780c */ /* 0x000fe40003f26270 */
[----:B------:R-:W-:Y:S02]  /*9f20*/  FSEL R42, R21, -INF , !P0 ;  /* 0xff800000152a7808 */ /* 0x000fe40004000000 */
[----:B------:R-:W-:Y:S02]  /*9f30*/  ISETP.GT.AND P0, PT, R2, 0x18, !P1 ;  /* 0x000000180200780c */ /* 0x000fe40004f04270 */
[----:B------:R-:W-:Y:S02]  /*9f40*/  P2R R21, PR, RZ, 0x2 ;  /* 0x00000002ff157803 */ /* 0x000fe40000000000 */
        /* <DEDUP_REMOVED lines=10> */
[C---:B------:R-:W-:Y:S02]  /*9ff0*/  ISETP.LT.OR P0, PT, R3.reuse, 0x21, P0 ;  /* 0x000000210300780c */ /* 0x040fe40000701670 */
[----:B------:R-:W-:Y:S02]  /*a000*/  ISETP.GE.AND P1, PT, R0, 0x22, PT ;  /* 0x000000220000780c */ /* 0x000fe40003f26270 */
[----:B------:R-:W-:Y:S02]  /*a010*/  FSEL R57, R12, -INF , !P0 ;  /* 0xff8000000c397808 */ /* 0x000fe40004000000 */
[----:B------:R-:W-:Y:S02]  /*a020*/  ISETP.GT.AND P0, PT, R2, 0x21, !P1 ;  /* 0x000000210200780c */ /* 0x000fe40004f04270 */
[----:B------:R-:W-:Y:S02]  /*a030*/  P2R R18, PR, RZ, 0x2 ;  /* 0x00000002ff127803 */ /* 0x000fe40000000000 */
[----:B------:R-:W-:Y:S02]  /*a040*/  ISETP.LT.OR P0, PT, R3, 0x22, P0 ;  /* 0x000000220300780c */ /* 0x000fe40000701670 */
[----:B------:R-:W-:Y:S02]  /*a050*/  ISETP.GE.AND P1, PT, R0, 0x29, PT ;  /* 0x000000290000780c */ /* 0x000fe40003f26270 */
[----:B-1----:R-:W-:Y:S02]  /*a060*/  FSEL R90, R37, -INF , !P0 ;  /* 0xff800000255a7808 */ /* 0x002fe40004000000 */
        /* <DEDUP_REMOVED lines=26> */
[----:B------:R-:W-:Y:S02]  /*a210*/  ISETP.GE.AND P4, PT, R0, 0x41, PT ;  /* 0x000000410000780c */ /* 0x000fe40003f86270 */
[----:B------:R-:W-:Y:S02]  /*a220*/  ISETP.LT.OR P0, PT, R3, 0x3a, P0 ;  /* 0x0000003a0300780c */ /* 0x000fe40000701670 */
[----:B------:R-:W-:Y:S02]  /*a230*/  P2R R24, PR, RZ, 0x8 ;  /* 0x00000008ff187803 */ /* 0x000fe40000000000 */
[----:B------:R-:W-:Y:S02]  /*a240*/  FSEL R198, R65, -INF , !P0 ;  /* 0xff80000041c67808 */ /* 0x000fe40004000000 */
[----:B------:R-:W-:Y:S02]  /*a250*/  ISETP.GT.AND P0, PT, R2, 0x40, !P4 ;  /* 0x000000400200780c */ /* 0x000fe40006704270 */
[----:B------:R-:W-:Y:S02]  /*a260*/  ISETP.GE.AND P3, PT, R0, 0x42, PT ;  /* 0x000000420000780c */ /* 0x000fe40003f66270 */
[C---:B------:R-:W-:Y:S02]  /*a270*/  ISETP.LT.OR P0, PT, R3.reuse, 0x41, P0 ;  /* 0x000000410300780c */ /* 0x040fe40000701670 */
[----:B------:R-:W-:Y:S02]  /*a280*/  P2R R22, PR, RZ, 0x4 ;  /* 0x00000004ff167803 */ /* 0x000fe40000000000 */
        /* <DEDUP_REMOVED lines=17> */
[C---:B------:R-:W-:Y:S02]  /*a3a0*/  ISETP.GE.AND P1, PT, R0.reuse, 0x52, PT ;  /* 0x000000520000780c */ /* 0x040fe40003f26270 */
        /* <DEDUP_REMOVED lines=8> */
[----:B------:R-:W-:Y:S04]  /*a430*/  ISETP.GT.AND P0, PT, R2, 0x58, !P5 ;  /* 0x000000580200780c */ /* 0x000fe80006f04270 */
[C---:B------:R-:W-:Y:S04]  /*a440*/  ISETP.LT.OR P0, PT, R3.reuse, 0x59, P0 ;  /* 0x000000590300780c */ /* 0x040fe80000701670 */
[----:B------:R-:W-:Y:S02]  /*a450*/  FSEL R252, R30, -INF , !P0 ;  /* 0xff8000001efc7808 */ /* 0x000fe40004000000 */
[----:B------:R-:W-:Y:S04]  /*a460*/  ISETP.GT.AND P0, PT, R2, RZ, !P1 ;  /* 0x000000ff0200720c */ /* 0x000fe80004f04270 */
[C---:B------:R-:W-:Y:S04]  /*a470*/  ISETP.LT.OR P0, PT, R3.reuse, 0x1, P0 ;  /* 0x000000010300780c */ /* 0x040fe80000701670 */
[----:B------:R-:W-:Y:S02]  /*a480*/  FSEL R30, R226, -INF , !P0 ;  /* 0xff800000e21e7808 */ /* 0x000fe40004000000 */
[----:B------:R-:W-:Y:S04]  /*a490*/  ISETP.GE.AND P0, PT, R0, 0x5a, PT ;  /* 0x0000005a0000780c */ /* 0x000fe80003f06270 */
[----:B------:R-:W-:Y:S02]  /*a4a0*/  P2R R4, PR, RZ, 0x1 ;  /* 0x00000001ff047803 */ /* 0x000fe40000000000 */
[----:B------:R-:W-:Y:S04]  /*a4b0*/  ISETP.GT.AND P0, PT, R2, 0x59, !P0 ;  /* 0x000000590200780c */ /* 0x000fe80004704270 */
[----:B------:R-:W-:Y:S02]  /*a4c0*/  ISETP.LT.OR P0, PT, R3, 0x5a, P0 ;  /* 0x0000005a0300780c */ /* 0x000fe40000701670 */
[----:B------:R-:W1:Y:S02]  /*a4d0*/  SHFL.IDX PT, R3, R6, 0x1, 0x1c1f ;  /* 0x003c1f0006037f89 */ /* 0x000e6400000e0000 */
[----:B------:R-:W-:Y:S02]  /*a4e0*/  FSEL R84, R27, -INF , !P0 ;  /* 0xff8000001b547808 */ /* 0x000fe40004000000 */
[----:B------:R-:W-:Y:S01]  /*a4f0*/  PLOP3.LUT P0, PT, PT, PT, UP1, 0x40, 0x0 ;  /* 0x000000000000781c */ /* 0x000fe20003f0e818 */
[--C-:B-1----:R-:W-:Y:S02]  /*a500*/  IMAD.IADD R2, R7, 0x1, R3.reuse ;  /* 0x0000000107027824 */ /* 0x102fe400078e0203 */
[----:B------:R-:W-:Y:S10]  /*a510*/  IMAD.IADD R0, R8, 0x1, R3 ;  /* 0x0000000108007824 */ /* 0x000ff400078e0203 */
[----:B------:R-:W-:-:S05]  /*a520*/  @P0 BRA `(.L_x_169) ;  /* 0x000001b000000947 */ /* 0x000fca0003800000 */
[----:B------:R-:W-:Y:S01]  /*a530*/  IADD3 R0, R3, c[0x0][0x1d0], RZ ;  /* 0x0000740003007a10 */ /* 0x000fe20007ffe0ff */
        /* <DEDUP_REMOVED lines=13> */
.L_x_171:
[----:B------:R-:W-:Y:S04]  /*a610*/  MOV R2, c[0x0][0x32c] ;  /* 0x0000cb0000027a02 */ /* 0x000fe80000000f00 */
[----:B------:R-:W-:Y:S11]  /*a620*/  ISETP.NE.AND P0, PT, R2, 0x1, PT ;  /* 0x000000010200780c */ /* 0x000ff60003f05270 */
[----:B------:R-:W-:Y:S02]  /*a630*/  @!UPT UIADD3 URZ, URZ, URZ, URZ ;  /* 0x0000003f3f3ff290 */ /* 0x000fe4000fffe03f */
[----:B------:R-:W-:Y:S05]  /*a640*/  @P0 IMAD.HI.U32 R2, R0, c[0x0][0x330], RZ ;  /* 0x0000cc0000020a27 */ /* 0x000fea00078e00ff */
[----:B------:R-:W-:Y:S02]  /*a650*/  @P0 SHF.R.U32.HI R0, RZ, c[0x0][0x334], R2 ;  /* 0x0000cd00ff000a19 */ /* 0x000fe40000011602 */
.L_x_172:
[----:B------:R-:W-:Y:S05]  /*a660*/  BSYNC B0 ;  /* 0x0000000000007941 */ /* 0x000fea0003800000 */
.L_x_170:
[----:B------:R-:W-:Y:S02]  /*a670*/  IADD3 R2, R9, -0x1, RZ ;  /* 0xffffffff09027810 */ /* 0x000fe40007ffe0ff */
[C-C-:B------:R-:W-:Y:S02]  /*a680*/  IADD3 R27, R3.reuse, UR11, R5.reuse ;  /* 0x0000000b031b7c10 */ /* 0x140fe4000fffe005 */
[----:B------:R-:W-:Y:S01]  /*a690*/  IADD3 R3, R3, c[0x0][0x328], R5 ;  /* 0x0000ca0003037a10 */ /* 0x000fe20007ffe005 */
[----:B------:R-:W-:Y:S05]  /*a6a0*/  IMAD R0, R0, c[0x0][0x32c], R2 ;  /* 0x0000cb0000007a24 */ /* 0x000fea00078e0202 */
[----:B------:R-:W-:Y:S02]  /*a6b0*/  IADD3 R2, R0, c[0x0][0x32c], RZ ;  /* 0x0000cb0000027a10 */ /* 0x000fe40007ffe0ff */
[----:B------:R-:W-:Y:S02]  /*a6c0*/  IMNMX R0, R27, R0, !PT ;  /* 0x000000001b007217 */ /* 0x000fe40007800200 */
[----:B------:R-:W-:Y:S02]  /*a6d0*/  IMNMX R2, R3, R2, PT ;  /* 0x0000000203027217 */ /* 0x000fe40003800200 */
.L_x_169:
[----:B------:R-:W-:Y:S01]  /*a6e0*/  ISETP.NE.AND P0, PT, R26, RZ, PT ;  /* 0x000000ff1a00720c */ /* 0x000fe20003f05270 */
[----:B------:R-:W1:Y:S03]  /*a6f0*/  SHFL.IDX PT, R3, R6, 0x2, 0x1c1f ;  /* 0x005c1f0006037f89 */ /* 0x000e6600000e0000 */
[----:B------:R-:W-:Y:S04]  /*a700*/  ISETP.GT.AND P0, PT, R0, 0x1, !P0 ;  /* 0x000000010000780c */ /* 0x000fe80004704270 */
[----:B------:R-:W-:Y:S04]  /*a710*/  ISETP.LT.OR P0, PT, R2, 0x2, P0 ;  /* 0x000000020200780c */ /* 0x000fe80000701670 */
[----:B------:R-:W-:Y:S02]  /*a720*/  FSEL R34, R229, -INF , !P0 ;  /* 0xff800000e5227808 */ /* 0x000fe40004000000 */
[----:B------:R-:W-:Y:S04]  /*a730*/  ISETP.NE.AND P0, PT, R25, RZ, PT ;  /* 0x000000ff1900720c */ /* 0x000fe80003f05270 */
        /* <DEDUP_REMOVED lines=79> */
[----:B------:R-:W-:Y:S04]  /*ac30*/  ISETP.GT.AND P0, PT, R0, RZ, !P1 ;  /* 0x000000ff0000720c */ /* 0x000fe80004f04270 */
[----:B------:R-:W-:Y:S04]  /*ac40*/  ISETP.LT.OR P0, PT, R2, 0x1, P0 ;  /* 0x000000010200780c */ /* 0x000fe80000701670 */
[----:B------:R-:W-:Y:S02]  /*ac50*/  FSEL R31, R239, -INF , !P0 ;  /* 0xff800000ef1f7808 */ /* 0x000fe40004000000 */
[----:B------:R-:W-:Y:S04]  /*ac60*/  ISETP.NE.AND P0, PT, R4, RZ, PT ;  /* 0x000000ff0400720c */ /* 0x000fe80003f05270 */
[----:B------:R-:W-:Y:S01]  /*ac70*/  ISETP.GT.AND P0, PT, R0, 0x59, !P0 ;  /* 0x000000590000780c */ /* 0x000fe20004704270 */
[--C-:B-1----:R-:W-:Y:S03]  /*ac80*/  IMAD.IADD R0, R8, 0x1, R3.reuse ;  /* 0x0000000108007824 */ /* 0x102fe600078e0203 */
[----:B------:R-:W-:Y:S01]  /*ac90*/  ISETP.LT.OR P0, PT, R2, 0x5a, P0 ;  /* 0x0000005a0200780c */ /* 0x000fe20000701670 */
[----:B------:R-:W-:Y:S03]  /*aca0*/  IMAD.IADD R2, R7, 0x1, R3 ;  /* 0x0000000107027824 */ /* 0x000fe600078e0203 */
[----:B------:R-:W-:Y:S02]  /*acb0*/  FSEL R250, R29, -INF , !P0 ;  /* 0xff8000001dfa7808 */ /* 0x000fe40004000000 */
[----:B------:R-:W-:Y:S11]  /*acc0*/  PLOP3.LUT P0, PT, PT, PT, UP1, 0x40, 0x0 ;  /* 0x000000000000781c */ /* 0x000ff60003f0e818 */
[----:B------:R-:W-:Y:S02]  /*acd0*/  @!UPT UIADD3 URZ, URZ, URZ, URZ ;  /* 0x0000003f3f3ff290 */ /* 0x000fe4000fffe03f */
        /* <DEDUP_REMOVED lines=15> */
.L_x_175:
[----:B------:R-:W-:Y:S04]  /*add0*/  MOV R27, c[0x0][0x32c] ;  /* 0x0000cb00001b7a02 */ /* 0x000fe80000000f00 */
[----:B------:R-:W-:Y:S11]  /*ade0*/  ISETP.NE.AND P0, PT, R27, 0x1, PT ;  /* 0x000000011b00780c */ /* 0x000ff60003f05270 */
[----:B------:R-:W-:Y:S02]  /*adf0*/  @!UPT UIADD3 URZ, URZ, URZ, URZ ;  /* 0x0000003f3f3ff290 */ /* 0x000fe4000fffe03f */
[----:B------:R-:W-:Y:S05]  /*ae00*/  @P0 IMAD.HI.U32 R27, R3, c[0x0][0x330], RZ ;  /* 0x0000cc00031b0a27 */ /* 0x000fea00078e00ff */
[----:B------:R-:W-:Y:S02]  /*ae10*/  @P0 SHF.R.U32.HI R3, RZ, c[0x0][0x334], R27 ;  /* 0x0000cd00ff030a19 */ /* 0x000fe4000001161b */
.L_x_176:
[----:B------:R-:W-:Y:S05]  /*ae20*/  BSYNC B0 ;  /* 0x0000000000007941 */ /* 0x000fea0003800000 */
.L_x_174:
[----:B------:R-:W-:Y:S04]  /*ae30*/  IMAD R27, R225, -0x60, -R46 ;  /* 0xffffffa0e11b7824 */ /* 0x000fe800078e0a2e */
[----:B------:R-:W-:Y:S05]  /*ae40*/  IMAD R3, R3, c[0x0][0x32c], R27 ;  /* 0x0000cb0003037a24 */ /* 0x000fea00078e021b */
[----:B------:R-:W-:Y:S02]  /*ae50*/  IADD3 R27, R3, c[0x0][0x32c], RZ ;  /* 0x0000cb00031b7a10 */ /* 0x000fe40007ffe0ff */
[----:B------:R-:W-:Y:S02]  /*ae60*/  IMNMX R0, R0, R3, !PT ;  /* 0x0000000300007217 */ /* 0x000fe40007800200 */
[----:B------:R-:W-:Y:S02]  /*ae70*/  IMNMX R2, R2, R27, PT ;  /* 0x0000001b02027217 */ /* 0x000fe40003800200 */
.L_x_173:
        /* <DEDUP_REMOVED lines=111> */
.L_x_179:
[----:B------:R-:W-:Y:S04]  /*b570*/  MOV R2, c[0x0][0x32c] ;  /* 0x0000cb0000027a02 */ /* 0x000fe80000000f00 */
[----:B------:R-:W-:Y:S11]  /*b580*/  ISETP.NE.AND P0, PT, R2, 0x1, PT ;  /* 0x000000010200780c */ /* 0x000ff60003f05270 */
[----:B------:R-:W-:Y:S02]  /*b590*/  @!UPT UIADD3 URZ, URZ, URZ, URZ ;  /* 0x0000003f3f3ff290 */ /* 0x000fe4000fffe03f */
[----:B------:R-:W-:Y:S05]  /*b5a0*/  @P0 IMAD.HI.U32 R2, R0, c[0x0][0x330], RZ ;  /* 0x0000cc0000020a27 */ /* 0x000fea00078e00ff */
[----:B------:R-:W-:Y:S02]  /*b5b0*/  @P0 SHF.R.U32.HI R0, RZ, c[0x0][0x334], R2 ;  /* 0x0000cd00ff000a19 */ /* 0x000fe40000011602 */
.L_x_180:
[----:B------:R-:W-:Y:S05]  /*b5c0*/  BSYNC B0 ;  /* 0x0000000000007941 */ /* 0x000fea0003800000 */
.L_x_178:
[----:B------:R-:W-:Y:S02]  /*b5d0*/  IADD3 R9, R9, -0x1, RZ ;  /* 0xffffffff09097810 */ /* 0x000fe40007ffe0ff */
[C-C-:B------:R-:W-:Y:S02]  /*b5e0*/  IADD3 R6, R3.reuse, UR11, R5.reuse ;  /* 0x0000000b03067c10 */ /* 0x140fe4000fffe005 */
[----:B------:R-:W-:Y:S01]  /*b5f0*/  IADD3 R3, R3, c[0x0][0x328], R5 ;  /* 0x0000ca0003037a10 */ /* 0x000fe20007ffe005 */
[----:B------:R-:W-:Y:S05]  /*b600*/  IMAD R0, R0, c[0x0][0x32c], R9 ;  /* 0x0000cb0000007a24 */ /* 0x000fea00078e0209 */
[----:B------:R-:W-:Y:S02]  /*b610*/  IADD3 R2, R0, c[0x0][0x32c], RZ ;  /* 0x0000cb0000027a10 */ /* 0x000fe40007ffe0ff */
[----:B------:R-:W-:Y:S02]  /*b620*/  IMNMX R0, R6, R0, !PT ;  /* 0x0000000006007217 */ /* 0x000fe40007800200 */
[----:B------:R-:W-:Y:S02]  /*b630*/  IMNMX R2, R3, R2, PT ;  /* 0x0000000203027217 */ /* 0x000fe40003800200 */
.L_x_177:
[----:B------:R-:W-:Y:S02]  /*b640*/  ISETP.GT.AND P0, PT, R0, RZ, !P1 ;  /* 0x000000ff0000720c */ /* 0x000fe40004f04270 */
[----:B------:R-:W-:Y:S02]  /*b650*/  ISETP.NE.AND P1, PT, R23, RZ, PT ;  /* 0x000000ff1700720c */ /* 0x000fe40003f25270 */
[----:B------:R-:W-:Y:S02]  /*b660*/  ISETP.LT.OR P0, PT, R2, 0x1, P0 ;  /* 0x000000010200780c */ /* 0x000fe40000701670 */
[----:B------:R-:W-:Y:S02]  /*b670*/  FMNMX.FTZ R72, R30, R100, !PT ;  /* 0x000000641e487209 */ /* 0x000fe40007810000 */
[----:B------:R-:W-:Y:S02]  /*b680*/  FSEL R8, R251, -INF , !P0 ;  /* 0xff800000fb087808 */ /* 0x000fe40004000000 */
[----:B------:R-:W-:Y:S02]  /*b690*/  ISETP.NE.AND P0, PT, R26, RZ, PT ;  /* 0x000000ff1a00720c */ /* 0x000fe40003f05270 */
[----:B------:R-:W-:Y:S02]  /*b6a0*/  FMNMX.FTZ R72, R32, R72, !PT ;  /* 0x0000004820487209 */ /* 0x000fe40007810000 */
[----:B------:R-:W-:Y:S02]  /*b6b0*/  ISETP.GT.AND P0, PT, R0, 0x1, !P0 ;  /* 0x000000010000780c */ /* 0x000fe40004704270 */
[----:B------:R-:W-:Y:S02]  /*b6c0*/  FMNMX.FTZ R72, R36, R72, !PT ;  /* 0x0000004824487209 */ /* 0x000fe40007810000 */
        /* <DEDUP_REMOVED lines=37> */
[----:B------:R-:W-:Y:S01]  /*b920*/  FMNMX.FTZ R3, R49, R3, !PT ;  /* 0x0000000331037209 */ /* 0x000fe20007810000 */
[----:B------:R-:W-:Y:S01]  /*b930*/  LDSM.16.MT88.4 R20, [R209+0x100] ;  /* 0x00010000d114783b */ /* 0x000fe20000004200 */
[----:B------:R-:W-:Y:S02]  /*b940*/  ISETP.GT.AND P0, PT, R0, 0x19, !P0 ;  /* 0x000000190000780c */ /* 0x000fe40004704270 */
[----:B------:R-:W-:Y:S02]  /*b950*/  FMNMX.FTZ R72, R177, R72, !PT ;  /* 0x00000048b1487209 */ /* 0x000fe40007810000 */
[----:B------:R-:W-:Y:S02]  /*b960*/  ISETP.LT.OR P0, PT, R2, 0x1a, P0 ;  /* 0x0000001a0200780c */ /* 0x000fe40000701670 */
[----:B------:R-:W-:Y:S02]  /*b970*/  FMNMX.FTZ R3, R94, R3, !PT ;  /* 0x000000035e037209 */ /* 0x000fe40007810000 */
[----:B------:R-:W-:Y:S02]  /*b980*/  FSEL R88, R231, -INF , !P0 ;  /* 0xff800000e7587808 */ /* 0x000fe40004000000 */
[----:B------:R-:W-:Y:S02]  /*b990*/  FMNMX.FTZ R72, R182, R72, !PT ;  /* 0x00000048b6487209 */ /* 0x000fe40007810000 */
[----:B------:R-:W-:Y:S02]  /*b9a0*/  ISETP.NE.AND P0, PT, R19, RZ, PT ;  /* 0x000000ff1300720c */ /* 0x000fe40003f05270 */
[----:B------:R-:W-:Y:S02]  /*b9b0*/  FMNMX.FTZ R3, R95, R3, !PT ;  /* 0x000000035f037209 */ /* 0x000fe40007810000 */
[----:B------:R-:W-:Y:S02]  /*b9c0*/  ISETP.GT.AND P0, PT, R0, 0x20, !P0 ;  /* 0x000000200000780c */ /* 0x000fe40004704270 */
[----:B------:R-:W-:Y:S02]  /*b9d0*/  FMNMX.FTZ R72, R187, R72, !PT ;  /* 0x00000048bb487209 */ /* 0x000fe40007810000 */
[----:B------:R-:W-:Y:S02]  /*b9e0*/  FMNMX.FTZ R3, R173, R3, !PT ;  /* 0x00000003ad037209 */ /* 0x000fe40007810000 */
[----:B------:R-:W-:Y:S02]  /*b9f0*/  ISETP.LT.OR P0, PT, R2, 0x21, P0 ;  /* 0x000000210200780c */ /* 0x000fe40000701670 */
[----:B------:R-:W-:Y:S02]  /*ba00*/  FMNMX.FTZ R72, R195, R72, !PT ;  /* 0x00000048c3487209 */ /* 0x000fe40007810000 */
[----:B------:R-:W-:Y:S02]  /*ba10*/  FMNMX.FTZ R3, R175, R3, !PT ;  /* 0x00000003af037209 */ /* 0x000fe40007810000 */
[----:B------:R-:W-:Y:S02]  /*ba20*/  FSEL R98, R200, -INF , !P0 ;  /* 0xff800000c8627808 */ /* 0x000fe40004000000 */
[----:B------:R-:W-:Y:S02]  /*ba30*/  ISETP.NE.AND P0, PT, R18, RZ, PT ;  /* 0x000000ff1200720c */ /* 0x000fe40003f05270 */
[----:B------:R-:W-:Y:S02]  /*ba40*/  FMNMX.FTZ R72, R198, R72, !PT ;  /* 0x00000048c6487209 */ /* 0x000fe40007810000 */
[----:B------:R-:W-:Y:S02]  /*ba50*/  FMNMX.FTZ R3, R183, R3, !PT ;  /* 0x00000003b7037209 */ /* 0x000fe40007810000 */
[----:B------:R-:W-:Y:S02]  /*ba60*/  FMNMX.FTZ R72, R204, R72, !PT ;  /* 0x00000048cc487209 */ /* 0x000fe40007810000 */
[----:B------:R-:W-:Y:S02]  /*ba70*/  ISETP.GT.AND P0, PT, R0, 0x21, !P0 ;  /* 0x000000210000780c */ /* 0x000fe40004704270 */
        /* <DEDUP_REMOVED lines=15> */
[----:B------:R-:W-:Y:S02]  /*bb70*/  FMNMX.FTZ R72, R247, R72, !PT ;  /* 0x00000048f7487209 */ /* 0x000fe40007810000 */
[----:B------:R-:W-:Y:S02]  /*bb80*/  ISETP.NE.AND P0, PT, R16, RZ, PT ;  /* 0x000000ff1000720c */ /* 0x000fe40003f05270 */
[----:B------:R-:W-:Y:S02]  /*bb90*/  FMNMX.FTZ R3, R229, R3, !PT ;  /* 0x00000003e5037209 */ /* 0x000fe40007810000 */
[----:B------:R-:W-:Y:S02]  /*bba0*/  FMNMX.FTZ R72, R252, R72, !PT ;  /* 0x00000048fc487209 */ /* 0x000fe40007810000 */
[----:B------:R-:W-:Y:S02]  /*bbb0*/  ISETP.GT.AND P0, PT, R0, 0x29, !P0 ;  /* 0x000000290000780c */ /* 0x000fe40004704270 */
[----:B------:R-:W-:Y:S02]  /*bbc0*/  FMNMX.FTZ R3, R230, R3, !PT ;  /* 0x00000003e6037209 */ /* 0x000fe40007810000 */
[----:B------:R-:W-:Y:S02]  /*bbd0*/  FMNMX.FTZ R72, R84, R72, !PT ;  /* 0x0000004854487209 */ /* 0x000fe40007810000 */
[----:B------:R-:W-:Y:S02]  /*bbe0*/  ISETP.LT.OR P0, PT, R2, 0x2a, P0 ;  /* 0x0000002a0200780c */ /* 0x000fe40000701670 */
[----:B------:R-:W-:Y:S01]  /*bbf0*/  FMNMX.FTZ R3, R242, R3, !PT ;  /* 0x00000003f2037209 */ /* 0x000fe20007810000 */
[----:B------:R-:W-:Y:S01]  /*bc00*/  SHFL.BFLY PT, R5, R72, 0x2, 0x1f ;  /* 0x0c401f0048057f89 */ /* 0x000fe200000e0000 */
        /* <DEDUP_REMOVED lines=8> */
[----:B------:R-:W-:Y:S01]  /*bc90*/  ISETP.NE.AND P0, PT, R14, RZ, PT ;  /* 0x000000ff0e00720c */ /* 0x000fe20003f05270 */
[----:B------:R-:W1:Y:S01]  /*bca0*/  SHFL.BFLY PT, R6, R3, 0x2, 0x1f ;  /* 0x0c401f0003067f89 */ /* 0x000e6200000e0000 */
[----:B------:R-:W-:Y:S02]  /*bcb0*/  ISETP.NE.AND P1, PT, R12, RZ, PT ;  /* 0x000000ff0c00720c */ /* 0x000fe40003f25270 */
[C---:B------:R-:W-:Y:S02]  /*bcc0*/  ISETP.GT.AND P0, PT, R0.reuse, 0x31, !P0 ;  /* 0x000000310000780c */ /* 0x040fe40004704270 */
[----:B------:R-:W-:Y:S02]  /*bcd0*/  ISETP.GT.AND P5, PT, R0, 0x58, !P5 ;  /* 0x000000580000780c */ /* 0x000fe40006fa4270 */
[----:B------:R-:W-:Y:S04]  /*bce0*/  ISETP.LT.OR P0, PT, R2, 0x32, P0 ;  /* 0x000000320200780c */ /* 0x000fe80000701670 */
[----:B------:R-:W-:Y:S02]  /*bcf0*/  FSEL R180, R180, -INF , !P0 ;  /* 0xff800000b4b47808 */ /* 0x000fe40004000000 */
[----:B------:R-:W-:Y:S04]  /*bd00*/  ISETP.NE.AND P0, PT, R13, RZ, PT ;  /* 0x000000ff0d00720c */ /* 0x000fe80003f05270 */
[----:B------:R-:W-:Y:S04]  /*bd10*/  ISETP.GT.AND P0, PT, R0, 0x38, !P0 ;  /* 0x000000380000780c */ /* 0x000fe80004704270 */
[----:B------:R-:W-:Y:S02]  /*bd20*/  ISETP.LT.OR P0, PT, R2, 0x39, P0 ;  /* 0x000000390200780c */ /* 0x000fe40000701670 */
[----:B-1----:R-:W-:Y:S02]  /*bd30*/  FMNMX.FTZ R3, R3, R6, !PT ;  /* 0x0000000603037209 */ /* 0x002fe40007810000 */
[----:B------:R-:W-:Y:S02]  /*bd40*/  FMNMX.FTZ R72, R72, R5, !PT ;  /* 0x0000000548487209 */ /* 0x000fe40007810000 */
[----:B------:R-:W-:Y:S01]  /*bd50*/  FSEL R179, R179, -INF , !P0 ;  /* 0xff800000b3b37808 */ /* 0x000fe20004000000 */
[----:B------:R-:W-:Y:S01]  /*bd60*/  SHFL.BFLY PT, R71, R3, 0x1, 0x1f ;  /* 0x0c201f0003477f89 */ /* 0x000fe200000e0000 */
[----:B------:R-:W-:Y:S02]  /*bd70*/  ISETP.GT.AND P0, PT, R0, 0x39, !P1 ;  /* 0x000000390000780c */ /* 0x000fe40004f04270 */
[----:B------:R-:W-:Y:S02]  /*bd80*/  FMNMX.FTZ R5, R8, R103, !PT ;  /* 0x0000006708057209 */ /* 0x000fe40007810000 */
[----:B------:R-:W-:Y:S02]  /*bd90*/  ISETP.LT.OR P0, PT, R2, 0x3a, P0 ;  /* 0x0000003a0200780c */ /* 0x000fe40000701670 */
[----:B------:R-:W-:Y:S01]  /*bda0*/  FMNMX.FTZ R5, R9, R5, !PT ;  /* 0x0000000509057209 */ /* 0x000fe20007810000 */
[----:B------:R-:W1:Y:S01]  /*bdb0*/  SHFL.BFLY PT, R7, R72, 0x1, 0x1f ;  /* 0x0c201f0048077f89 */ /* 0x000e6200000e0000 */
[----:B------:R-:W-:Y:S02]  /*bdc0*/  FSEL R178, R178, -INF , !P0 ;  /* 0xff800000b2b27808 */ /* 0x000fe40004000000 */
[----:B------:R-:W-:Y:S02]  /*bdd0*/  ISETP.GT.AND P0, PT, R0, 0x40, !P4 ;  /* 0x000000400000780c */ /* 0x000fe40006704270 */
[----:B------:R-:W-:Y:S02]  /*bde0*/  ISETP.NE.AND P4, PT, R4, RZ, PT ;  /* 0x000000ff0400720c */ /* 0x000fe40003f85270 */
        /* <DEDUP_REMOVED lines=8> */
[----:B------:R-:W-:Y:S02]  /*be70*/  FMNMX.FTZ R4, R35, R4, !PT ;  /* 0x0000000423047209 */ /* 0x000fe40007810000 */
[----:B-1----:R-:W-:Y:S02]  /*be80*/  FMNMX.FTZ R72, R72, R7, !PT ;  /* 0x0000000748487209 */ /* 0x002fe40007810000 */
[----:B------:R-:W-:Y:S02]  /*be90*/  ISETP.GT.AND P0, PT, R0, 0x48, !P2 ;  /* 0x000000480000780c */ /* 0x000fe40005704270 */
[C---:B------:R-:W-:Y:S01]  /*bea0*/  FSETP.NEU.FTZ.AND P2, PT, R72.reuse, -INF , PT ;  /* 0xff8000004800780b */ /* 0x040fe20003f5d000 */
[----:B------:R-:W-:Y:S01]  /*beb0*/  FMUL.FTZ R74, R72, c[0x0][0x2d0] ;  /* 0x0000b400484a7a20 */ /* 0x000fe20000410000 */
[----:B------:R-:W-:Y:S02]  /*bec0*/  FMNMX.FTZ R4, R46, R4, !PT ;  /* 0x000000042e047209 */ /* 0x000fe40007810000 */
[----:B------:R-:W-:Y:S02]  /*bed0*/  FMNMX.FTZ R71, R3, R71, !PT ;  /* 0x0000004703477209 */ /* 0x000fe40007810000 */
[----:B------:R-:W-:Y:S02]  /*bee0*/  FSEL R74, R74, RZ, P2 ;  /* 0x000000ff4a4a7208 */ /* 0x000fe40001000000 */
[----:B------:R-:W-:Y:S01]  /*bef0*/  FMNMX.FTZ R4, R48, R4, !PT ;  /* 0x0000000430047209 */ /* 0x000fe20007810000 */
[----:B------:R-:W-:Y:S01]  /*bf00*/  FMUL.FTZ R75, R71, c[0x0][0x2d0] ;  /* 0x0000b400474b7a20 */ /* 0x000fe20000410000 */
[----:B------:R-:W-:Y:S01]  /*bf10*/  FMNMX.FTZ R5, R25, R5, !PT ;  /* 0x0000000519057209 */ /* 0x000fe20007810000 */
[--C-:B------:R-:W-:Y:S01]  /*bf20*/  FFMA.FTZ R3, R36, c[0x0][0x2d0], -R74.reuse ;  /* 0x0000b40024037a23 */ /* 0x100fe2000001084a */
[----:B------:R-:W-:Y:S01]  /*bf30*/  FMNMX.FTZ R4, R50, R4, !PT ;  /* 0x0000000432047209 */ /* 0x000fe20007810000 */
[--C-:B------:R-:W-:Y:S01]  /*bf40*/  FFMA.FTZ R16, R45, c[0x0][0x2d0], -R74.reuse ;  /* 0x0000b4002d107a23 */ /* 0x100fe2000001084a */
[----:B------:R-:W-:Y:S01]  /*bf50*/  ISETP.LT.OR P0, PT, R2, 0x49, P0 ;  /* 0x000000490200780c */ /* 0x000fe20000701670 */
[----:B------:R1:W-:Y:S01]  /*bf60*/  MUFU.EX2 R93, R3 ;  /* 0x00000003005d7308 */ /* 0x0003e20000000800 */
[----:B------:R-:W-:Y:S02]  /*bf70*/  FMNMX.FTZ R5, R24, R5, !PT ;  /* 0x0000000518057209 */ /* 0x000fe40007810000 */
        /* <DEDUP_REMOVED lines=9> */
[----:B------:R-:W-:Y:S01]  /*c010*/  FMNMX.FTZ R6, R98, R5, !PT ;  /* 0x0000000562067209 */ /* 0x000fe20007810000 */
[--C-:B------:R-:W-:Y:S01]  /*c020*/  FFMA.FTZ R5, R30, c[0x0][0x2d0], -R74.reuse ;  /* 0x0000b4001e057a23 */ /* 0x100fe2000001084a */
[----:B------:R-:W-:Y:S01]  /*c030*/  FMNMX.FTZ R4, R184, R4, !PT ;  /* 0x00000004b8047209 */ /* 0x000fe20007810000 */
[--C-:B-1----:R-:W-:Y:S01]  /*c040*/  FFMA.FTZ R3, R38, c[0x0][0x2d0], -R74.reuse ;  /* 0x0000b40026037a23 */ /* 0x102fe2000001084a */
[----:B------:R-:W-:Y:S01]  /*c050*/  FSEL R192, R186, -INF , !P0 ;  /* 0xff800000bac07808 */ /* 0x000fe20004000000 */
[----:B------:R1:W-:Y:S01]  /*c060*/  MUFU.EX2 R245, R5 ;  /* 0x0000000500f57308 */ /* 0x0003e20000000800 */
[----:B------:R-:W-:Y:S02]  /*c070*/  FMNMX.FTZ R4, R188, R4, !PT ;  /* 0x00000004bc047209 */ /* 0x000fe40007810000 */
[----:B------:R-:W-:Y:S02]  /*c080*/  ISETP.NE.AND P3, PT, R10, RZ, PT ;  /* 0x000000ff0a00720c */ /* 0x000fe40003f65270 */
[----:B------:R-:W-:Y:S02]  /*c090*/  FMNMX.FTZ R4, R189, R4, !PT ;  /* 0x00000004bd047209 */ /* 0x000fe40007810000 */
[----:B------:R-:W-:Y:S02]  /*c0a0*/  ISETP.GT.AND P3, PT, R0, 0x50, !P3 ;  /* 0x000000500000780c */ /* 0x000fe40005f64270 */
[----:B------:R-:W-:Y:S01]  /*c0b0*/  FMNMX.FTZ R4, R190, R4, !PT ;  /* 0x00000004be047209 */ /* 0x000fe20007810000 */
[----:B------:R2:W3:Y:S01]  /*c0c0*/  MUFU.EX2 R86, R3 ;  /* 0x0000000300567308 */ /* 0x0004e20000000800 */
[----:B------:R-:W-:Y:S02]  /*c0d0*/  ISETP.NE.AND P1, PT, R11, RZ, PT ;  /* 0x000000ff0b00720c */ /* 0x000fe40003f25270 */
[----:B------:R-:W-:Y:S02]  /*c0e0*/  FMNMX.FTZ R4, R202, R4, !PT ;  /* 0x00000004ca047209 */ /* 0x000fe40007810000 */
[----:B------:R-:W-:Y:S02]  /*c0f0*/  ISETP.GT.AND P0, PT, R0, 0x49, !P1 ;  /* 0x000000490000780c */ /* 0x000fe40004f04270 */
[----:B------:R-:W-:Y:S02]  /*c100*/  FSETP.NEU.FTZ.AND P1, PT, R71, -INF , PT ;  /* 0xff8000004700780b */ /* 0x000fe40003f3d000 */
[----:B------:R-:W-:Y:S02]  /*c110*/  FMNMX.FTZ R4, R206, R4, !PT ;  /* 0x00000004ce047209 */ /* 0x000fe40007810000 */
[----:B------:R-:W-:Y:S02]  /*c120*/  FMNMX.FTZ R6, R168, R6, !PT ;  /* 0x00000006a8067209 */ /* 0x000fe40007810000 */
[----:B------:R-:W-:Y:S02]  /*c130*/  FSEL R75, R75, RZ, P1 ;  /* 0x000000ff4b4b7208 */ /* 0x000fe40000800000 */
[----:B------:R-:W-:Y:S02]  /*c140*/  FMNMX.FTZ R4, R207, R4, !PT ;  /* 0x00000004cf047209 */ /* 0x000fe40007810000 */
[----:B-1----:R-:W-:Y:S01]  /*c150*/  FMNMX.FTZ R5, R169, R6, !PT ;  /* 0x00000006a9057209 */ /* 0x002fe20007810000 */
[----:B------:R-:W-:Y:S01]  /*c160*/  FFMA.FTZ R6, R32, c[0x0][0x2d0], -R74 ;  /* 0x0000b40020067a23 */ /* 0x000fe2000001084a */
[----:B------:R-:W-:Y:S01]  /*c170*/  FMNMX.FTZ R4, R226, R4, !PT ;  /* 0x00000004e2047209 */ /* 0x000fe20007810000 */
[--C-:B------:R-:W-:Y:S01]  /*c180*/  FFMA.FTZ R12, R43, c[0x0][0x2d0], -R75.reuse ;  /* 0x0000b4002b0c7a23 */ /* 0x100fe2000001084b */
[----:B------:R-:W-:Y:S01]  /*c190*/  FMNMX.FTZ R5, R170, R5, !PT ;  /* 0x00000005aa057209 */ /* 0x000fe20007810000 */
[----:B------:R-:W1:Y:S01]  /*c1a0*/  MUFU.EX2 R61, R6 ;  /* 0x00000006003d7308 */ /* 0x000e620000000800 */
[----:B------:R-:W-:Y:S01]  /*c1b0*/  FMNMX.FTZ R4, R237, R4, !PT ;  /* 0x00000004ed047209 */ /* 0x000fe20007810000 */
[--C-:B--2---:R-:W-:Y:S01]  /*c1c0*/  FFMA.FTZ R3, R31, c[0x0][0x2d0], -R75.reuse ;  /* 0x0000b4001f037a23 */ /* 0x104fe2000001084b */
[C---:B------:R-:W-:Y:S02]  /*c1d0*/  ISETP.LT.OR P0, PT, R2.reuse, 0x4a, P0 ;  /* 0x0000004a0200780c */ /* 0x040fe40000701670 */
[----:B------:R-:W-:Y:S02]  /*c1e0*/  ISETP.LT.OR P3, PT, R2, 0x51, P3 ;  /* 0x000000510200780c */ /* 0x000fe40001f61670 */
[----:B------:R-:W-:Y:S02]  /*c1f0*/  FSEL R186, R79, -INF , !P0 ;  /* 0xff8000004fba7808 */ /* 0x000fe40004000000 */
[----:B------:R-:W-:Y:S01]  /*c200*/  FSEL R194, R78, -INF , !P3 ;  /* 0xff8000004ec27808 */ /* 0x000fe20005800000 */
        /* <DEDUP_REMOVED lines=8> */
[----:B------:R-:W-:Y:S01]  /*c290*/  ISETP.NE.AND P0, PT, R28, RZ, PT ;  /* 0x000000ff1c00720c */ /* 0x000fe20003f05270 */
[----:B------:R-:W4:Y:S01]  /*c2a0*/  SHFL.BFLY PT, R7, R4, 0x2, 0x1f ;  /* 0x0c401f0004077f89 */ /* 0x000f2200000e0000 */
[----:B------:R-:W-:Y:S01]  /*c2b0*/  FMNMX.FTZ R5, R199, R5, !PT ;  /* 0x00000005c7057209 */ /* 0x000fe20007810000 */
[--C-:B------:R-:W-:Y:S01]  /*c2c0*/  FFMA.FTZ R28, R49, c[0x0][0x2d0], -R75.reuse ;  /* 0x0000b400311c7a23 */ /* 0x100fe2000001084b */
[C---:B------:R-:W-:Y:S02]  /*c2d0*/  ISETP.GT.AND P0, PT, R0.reuse, 0x51, !P0 ;  /* 0x000000510000780c */ /* 0x040fe40004704270 */
[----:B------:R-:W-:Y:S02]  /*c2e0*/  FMNMX.FTZ R5, R201, R5, !PT ;  /* 0x00000005c9057209 */ /* 0x000fe40007810000 */
[----:B------:R-:W-:Y:S02]  /*c2f0*/  ISETP.GT.AND P4, PT, R0, 0x59, !P4 ;  /* 0x000000590000780c */ /* 0x000fe40006784270 */
[----:B--2---:R-:W-:Y:S02]  /*c300*/  FMNMX.FTZ R3, R192, R5, !PT ;  /* 0x00000005c0037209 */ /* 0x004fe40007810000 */
[----:B------:R-:W-:Y:S02]  /*c310*/  ISETP.LT.OR P0, PT, R2, 0x52, P0 ;  /* 0x000000520200780c */ /* 0x000fe40000701670 */
[----:B------:R-:W-:Y:S01]  /*c320*/  FMNMX.FTZ R0, R186, R3, !PT ;  /* 0x00000003ba007209 */ /* 0x000fe20007810000 */
[--C-:B------:R-:W-:Y:S01]  /*c330*/  FFMA.FTZ R3, R34, c[0x0][0x2d0], -R75.reuse ;  /* 0x0000b40022037a23 */ /* 0x100fe2000001084b */
[----:B------:R-:W-:Y:S02]  /*c340*/  FSEL R196, R91, -INF , !P0 ;  /* 0xff8000005bc47808 */ /* 0x000fe40004000000 */
[----:B---3--:R-:W-:Y:S01]  /*c350*/  F2FP.BF16.PACK_AB R78, R86, R93 ;  /* 0x0000005d564e723e */ /* 0x008fe200000010ff */
[----:B------:R2:W3:Y:S01]  /*c360*/  MUFU.EX2 R60, R3 ;  /* 0x00000003003c7308 */ /* 0x0004e20000000800 */
[C---:B------:R-:W-:Y:S02]  /*c370*/  ISETP.LT.OR P0, PT, R2.reuse, 0x5a, P4 ;  /* 0x0000005a0200780c */ /* 0x040fe40002701670 */
[----:B------:R-:W-:Y:S01]  /*c380*/  ISETP.LT.OR P3, PT, R2, 0x59, P5 ;  /* 0x000000590200780c */ /* 0x000fe20002f61670 */
[--C-:B------:R-:W-:Y:S01]  /*c390*/  FFMA.FTZ R2, R37, c[0x0][0x2d0], -R75.reuse ;  /* 0x0000b40025027a23 */ /* 0x100fe2000001084b */
[----:B------:R-:W-:Y:S02]  /*c3a0*/  FSEL R73, R59, -INF , !P0 ;  /* 0xff8000003b497808 */ /* 0x000fe40004000000 */
[----:B----4-:R-:W-:Y:S02]  /*c3b0*/  FMNMX.FTZ R4, R4, R7, !PT ;  /* 0x0000000704047209 */ /* 0x010fe40007810000 */
[----:B------:R-:W-:Y:S01]  /*c3c0*/  FSEL R197, R63, -INF , !P3 ;  /* 0xff8000003fc57808 */ /* 0x000fe20005800000 */
[----:B------:R4:W-:Y:S01]  /*c3d0*/  MUFU.EX2 R92, R2 ;  /* 0x00000002005c7308 */ /* 0x0009e20000000800 */
[----:B------:R-:W-:Y:S01]  /*c3e0*/  FMNMX.FTZ R0, R194, R0, !PT ;  /* 0x00000000c2007209 */ /* 0x000fe20007810000 */
[----:B------:R-:W5:Y:S01]  /*c3f0*/  SHFL.BFLY PT, R70, R4, 0x1, 0x1f ;  /* 0x0c201f0004467f89 */ /* 0x000f6200000e0000 */
[----:B-1----:R-:W-:Y:S02]  /*c400*/  F2FP.BF16.PACK_AB R76, R61, R245 ;  /* 0x000000f53d4c723e */ /* 0x002fe400000010ff */
[----:B------:R-:W-:Y:S04]  /*c410*/  FMNMX.FTZ R0, R196, R0, !PT ;  /* 0x00000000c4007209 */ /* 0x000fe80007810000 */
[----:B------:R-:W-:Y:S01]  /*c420*/  FMNMX.FTZ R0, R197, R0, !PT ;  /* 0x00000000c5007209 */ /* 0x000fe20007810000 */
[----:B------:R-:W-:Y:S03]  /*c430*/  MUFU.EX2 R63, R28 ;  /* 0x0000001c003f7308 */ /* 0x000fe60000000800 */
[----:B------:R-:W-:Y:S01]  /*c440*/  FMNMX.FTZ R0, R73, R0, !PT ;  /* 0x0000000049007209 */ /* 0x000fe20007810000 */
[----:B--2---:R-:W-:Y:S01]  /*c450*/  FFMA.FTZ R3, R39, c[0x0][0x2d0], -R75 ;  /* 0x0000b40027037a23 */ /* 0x004fe2000001084b */
[----:B---3--:R-:W-:Y:S01]  /*c460*/  F2FP.BF16.PACK_AB R77, R60, R249 ;  /* 0x000000f93c4d723e */ /* 0x008fe200000010ff */
[----:B------:R-:W-:Y:S04]  /*c470*/  LDSM.16.MT88.4 R36, [R212+0x100] ;  /* 0x00010000d424783b */ /* 0x000fe80000004200 */
[----:B------:R-:W1:Y:S04]  /*c480*/  MUFU.EX2 R85, R3 ;  /* 0x0000000300557308 */ /* 0x000e680000000800 */
[----:B----4-:R-:W2:Y:S01]  /*c490*/  SHFL.BFLY PT, R2, R0, 0x2, 0x1f ;  /* 0x0c401f0000027f89 */ /* 0x010ea200000e0000 */
[----:B-----5:R-:W-:Y:S04]  /*c4a0*/  FMNMX.FTZ R70, R4, R70, !PT ;  /* 0x0000004604467209 */ /* 0x020fe80007810000 */
[C---:B------:R-:W-:Y:S01]  /*c4b0*/  FSETP.NEU.FTZ.AND P0, PT, R70.reuse, -INF , PT ;  /* 0xff8000004600780b */ /* 0x040fe20003f1d000 */
[----:B------:R-:W-:Y:S05]  /*c4c0*/  FMUL.FTZ R96, R70, c[0x0][0x2d0] ;  /* 0x0000b40046607a20 */ /* 0x000fea0000410000 */
[----:B------:R-:W-:Y:S05]  /*c4d0*/  FSEL R96, R96, RZ, P0 ;  /* 0x000000ff60607208 */ /* 0x000fea0000000000 */
[--C-:B------:R-:W-:Y:S02]  /*c4e0*/  FFMA.FTZ R4, R35, c[0x0][0x2d0], -R96.reuse ;  /* 0x0000b40023047a23 */ /* 0x100fe40000010860 */
[--C-:B------:R-:W-:Y:S01]  /*c4f0*/  FFMA.FTZ R32, R46, c[0x0][0x2d0], -R96.reuse ;  /* 0x0000b4002e207a23 */ /* 0x100fe20000010860 */
[----:B-1----:R-:W-:Y:S01]  /*c500*/  F2FP.BF16.PACK_AB R79, R85, R92 ;  /* 0x0000005c554f723e */ /* 0x002fe200000010ff */
[----:B------:R-:W-:Y:S01]  /*c510*/  MUFU.EX2 R52, R4 ;  /* 0x0000000400347308 */ /* 0x000fe20000000800 */
[--C-:B------:R-:W-:Y:S09]  /*c520*/  FFMA.FTZ R3, R27, c[0x0][0x2d0], -R96.reuse ;  /* 0x0000b4001b037a23 */ /* 0x100ff20000010860 */
[----:B------:R1:W-:Y:S02]  /*c530*/  MUFU.EX2 R251, R3 ;  /* 0x0000000300fb7308 */ /* 0x0003e40000000800 */
[--C-:B-1----:R-:W-:Y:S08]  /*c540*/  FFMA.FTZ R3, R29, c[0x0][0x2d0], -R96.reuse ;  /* 0x0000b4001d037a23 */ /* 0x102ff00000010860 */
[----:B------:R1:W3:Y:S02]  /*c550*/  MUFU.EX2 R246, R3 ;  /* 0x0000000300f67308 */ /* 0x0002e40000000800 */
[----:B-1----:R-:W-:Y:S01]  /*c560*/  FFMA.FTZ R3, R33, c[0x0][0x2d0], -R96 ;  /* 0x0000b40021037a23 */ /* 0x002fe20000010860 */
[----:B---3--:R-:W-:Y:S07]  /*c570*/  F2FP.BF16.PACK_AB R64, R246, R251 ;  /* 0x000000fbf640723e */ /* 0x008fee00000010ff */
[----:B------:R-:W-:Y:S10]  /*c580*/  MUFU.EX2 R33, R16 ;  /* 0x0000001000217308 */ /* 0x000ff40000000800 */
[----:B------:R2:W-:Y:S02]  /*c590*/  MUFU.EX2 R89, R3 ;  /* 0x0000000300597308 */ /* 0x0005e40000000800 */
[----:B--2---:R-:W-:Y:S01]  /*c5a0*/  FMNMX.FTZ R3, R0, R2, !PT ;  /* 0x0000000200037209 */ /* 0x004fe20007810000 */
[----:B------:R-:W-:Y:S01]  /*c5b0*/  FFMA.FTZ R2, R40, c[0x0][0x2d0], -R74 ;  /* 0x0000b40028027a23 */ /* 0x000fe2000001084a */
[----:B------:R-:W-:Y:S01]  /*c5c0*/  FSEL R0, R72, RZ, P2 ;  /* 0x000000ff48007208 */ /* 0x000fe20001000000 */
[----:B------:R-:W-:Y:S05]  /*c5d0*/  FFMA.FTZ R40, R50, c[0x0][0x2d0], -R96 ;  /* 0x0000b40032287a23 */ /* 0x000fea0000010860 */
[----:B------:R1:W-:Y:S01]  /*c5e0*/  MUFU.EX2 R80, R2 ;  /* 0x0000000200507308 */ /* 0x0003e20000000800 */
[----:B------:R-:W2:Y:S01]  /*c5f0*/  SHFL.BFLY PT, R4, R3, 0x1, 0x1f ;  /* 0x0c201f0003047f89 */ /* 0x000ea200000e0000 */
[----:B------:R-:W-:Y:S04]  /*c600*/  FADD.FTZ R0, -R0, R100 ;  /* 0x0000006400007221 */ /* 0x000fe80000010100 */
[----:B------:R-:W-:Y:S04]  /*c610*/  FMUL.FTZ R0, R0, c[0x0][0x2d0] ;  /* 0x0000b40000007a20 */ /* 0x000fe80000410000 */
[----:B------:R3:W4:Y:S01]  /*c620*/  MUFU.EX2 R69, R0 ;  /* 0x0000000000457308 */ /* 0x0007220000000800 */
[----:B-1----:R-:W-:Y:S02]  /*c630*/  FSEL R2, R71, RZ, P1 ;  /* 0x000000ff47027208 */ /* 0x002fe40000800000 */
[----:B--2---:R-:W-:Y:S03]  /*c640*/  FMNMX.FTZ R3, R3, R4, !PT ;  /* 0x0000000403037209 */ /* 0x004fe60007810000 */
[----:B------:R-:W-:Y:S02]  /*c650*/  FADD.FTZ R2, -R2, R101 ;  /* 0x0000006502027221 */ /* 0x000fe40000010100 */
[----:B------:R-:W-:Y:S02]  /*c660*/  FMUL.FTZ R97, R3, c[0x0][0x2d0] ;  /* 0x0000b40003617a20 */ /* 0x000fe40000410000 */
[----:B------:R-:W-:Y:S01]  /*c670*/  FMUL.FTZ R2, R2, c[0x0][0x2d0] ;  /* 0x0000b40002027a20 */ /* 0x000fe20000410000 */
[----:B---3--:R-:W-:Y:S01]  /*c680*/  FSEL R0, R70, RZ, P0 ;  /* 0x000000ff46007208 */ /* 0x008fe20000000000 */
[----:B----4-:R-:W-:Y:S01]  /*c690*/  FMUL.FTZ R16, R69, R116 ;  /* 0x0000007445107220 */ /* 0x010fe20000410000 */
[----:B------:R-:W-:Y:S01]  /*c6a0*/  FSETP.NEU.FTZ.AND P0, PT, R3, -INF , PT ;  /* 0xff8000000300780b */ /* 0x000fe20003f1d000 */
[----:B------:R-:W1:Y:S01]  /*c6b0*/  MUFU.EX2 R68, R2 ;  /* 0x0000000200447308 */ /* 0x000e620000000800 */
[----:B------:R-:W-:Y:S02]  /*c6c0*/  FMUL.FTZ R5, R69, R105 ;  /* 0x0000006945057220 */ /* 0x000fe40000410000 */
[----:B------:R-:W-:Y:S01]  /*c6d0*/  FADD.FTZ R0, -R0, R102 ;  /* 0x0000006600007221 */ /* 0x000fe20000010100 */
[----:B------:R-:W-:Y:S01]  /*c6e0*/  FSEL R97, R97, RZ, P0 ;  /* 0x000000ff61617208 */ /* 0x000fe20000000000 */
[----:B------:R-:W-:Y:S01]  /*c6f0*/  FMUL.FTZ R17, R69, R117 ;  /* 0x0000007545117220 */ /* 0x000fe20000410000 */
[----:B------:R-:W-:Y:S01]  /*c700*/  MOV R117, R249 ;  /* 0x000000f900757202 */ /* 0x000fe20000000f00 */
[----:B------:R-:W-:Y:S02]  /*c710*/  FMUL.FTZ R0, R0, c[0x0][0x2d0] ;  /* 0x0000b40000007a20 */ /* 0x000fe40000410000 */
[----:B------:R-:W-:Y:S02]  /*c720*/  IMAD.MOV.U32 R116, RZ, RZ, R245 ;  /* 0x000000ffff747224 */ /* 0x000fe400078e00f5 */
[----:B------:R2:W3:Y:S01]  /*c730*/  MUFU.EX2 R2, R0 ;  /* 0x0000000000027308 */ /* 0x0004e20000000800 */
[--C-:B------:R-:W-:Y:S02]  /*c740*/  FFMA.FTZ R4, R25, c[0x0][0x2d0], -R97.reuse ;  /* 0x0000b40019047a23 */ /* 0x100fe40000010861 */
[--C-:B------:R-:W-:Y:S02]  /*c750*/  FFMA.FTZ R58, R58, c[0x0][0x2d0], -R97.reuse ;  /* 0x0000b4003a3a7a23 */ /* 0x100fe40000010861 */
[--C-:B------:R-:W-:Y:S05]  /*c760*/  FFMA.FTZ R62, R62, c[0x0][0x2d0], -R97.reuse ;  /* 0x0000b4003e3e7a23 */ /* 0x100fea0000010861 */
[----:B------:R4:W-:Y:S01]  /*c770*/  MUFU.EX2 R54, R4 ;  /* 0x0000000400367308 */ /* 0x0009e20000000800 */
[C---:B-1----:R-:W-:Y:S02]  /*c780*/  FMUL.FTZ R6, R68.reuse, R106 ;  /* 0x0000006a44067220 */ /* 0x042fe40000410000 */
[C---:B------:R-:W-:Y:S01]  /*c790*/  FMUL.FTZ R7, R68.reuse, R107 ;  /* 0x0000006b44077220 */ /* 0x040fe20000410000 */
[----:B------:R-:W-:Y:S01]  /*c7a0*/  MOV R107, R52 ;  /* 0x00000034006b7202 */ /* 0x000fe20000000f00 */
[C---:B------:R-:W-:Y:S02]  /*c7b0*/  FMUL.FTZ R18, R68.reuse, R118 ;  /* 0x0000007644127220 */ /* 0x040fe40000410000 */
[C---:B------:R-:W-:Y:S01]  /*c7c0*/  FMUL.FTZ R19, R68.reuse, R119 ;  /* 0x0000007744137220 */ /* 0x040fe20000410000 */
[----:B------:R-:W-:Y:S01]  /*c7d0*/  F2FP.BF16.PACK_AB R66, R107, R89 ;  /* 0x000000596b42723e */ /* 0x000fe200000010ff */
[C---:B------:R-:W-:Y:S01]  /*c7e0*/  FMUL.FTZ R34, R68.reuse, R134 ;  /* 0x0000008644227220 */ /* 0x040fe20000410000 */
[----:B------:R-:W-:Y:S01]  /*c7f0*/  MOV R119, R246 ;  /* 0x000000f600777202 */ /* 0x000fe20000000f00 */
[----:B------:R-:W-:Y:S02]  /*c800*/  FMUL.FTZ R35, R68, R135 ;  /* 0x0000008744237220 */ /* 0x000fe40000410000 */
[----:B--2---:R-:W-:Y:S02]  /*c810*/  FFMA.FTZ R0, R8, c[0x0][0x2d0], -R97 ;  /* 0x0000b40008007a23 */ /* 0x004fe40000010861 */
[----:B------:R-:W-:Y:S02]  /*c820*/  IMAD.MOV.U32 R118, RZ, RZ, R251 ;  /* 0x000000ffff767224 */ /* 0x000fe400078e00fb */
[----:B------:R1:W-:Y:S01]  /*c830*/  MUFU.EX2 R200, R0 ;  /* 0x0000000000c87308 */ /* 0x0003e20000000800 */
[----:B------:R-:W-:Y:S02]  /*c840*/  FFMA.FTZ R8, R41, c[0x0][0x2d0], -R75 ;  /* 0x0000b40029087a23 */ /* 0x000fe4000001084b */
[----:B---3--:R-:W-:Y:S02]  /*c850*/  FMUL.FTZ R13, R2, R113 ;  /* 0x00000071020d7220 */ /* 0x008fe40000410000 */
[----:B----4-:R-:W-:Y:S02]  /*c860*/  FFMA.FTZ R4, R24, c[0x0][0x2d0], -R97 ;  /* 0x0000b40018047a23 */ /* 0x010fe40000010861 */
[----:B------:R-:W-:Y:S02]  /*c870*/  IMAD.MOV.U32 R113, RZ, RZ, R89 ;  /* 0x000000ffff717224 */ /* 0x000fe400078e0059 */
[----:B------:R-:W-:Y:S01]  /*c880*/  FMUL.FTZ R45, R2, R145 ;  /* 0x00000091022d7220 */ /* 0x000fe20000410000 */
[----:B------:R2:W-:Y:S01]  /*c890*/  MUFU.EX2 R87, R4 ;  /* 0x0000000400577308 */ /* 0x0005e20000000800 */
[----:B------:R-:W-:Y:S02]  /*c8a0*/  FMUL.FTZ R50, R68, R150 ;  /* 0x0000009644327220 */ /* 0x000fe40000410000 */
[C---:B------:R-:W-:Y:S02]  /*c8b0*/  FMUL.FTZ R25, R2.reuse, R125 ;  /* 0x0000007d02197220 */ /* 0x040fe40000410000 */
[C---:B------:R-:W-:Y:S02]  /*c8c0*/  FMUL.FTZ R28, R2.reuse, R128 ;  /* 0x00000080021c7220 */ /* 0x040fe40000410000 */
[C---:B------:R-:W-:Y:S02]  /*c8d0*/  FMUL.FTZ R29, R2.reuse, R129 ;  /* 0x00000081021d7220 */ /* 0x040fe40000410000 */
[----:B------:R-:W-:Y:S01]  /*c8e0*/  FMUL.FTZ R41, R2, R141 ;  /* 0x0000008d02297220 */ /* 0x000fe20000410000 */
[----:B------:R3:W4:Y:S01]  /*c8f0*/  MUFU.EX2 R31, R8 ;  /* 0x00000008001f7308 */ /* 0x0007220000000800 */
[----:B------:R-:W-:Y:S02]  /*c900*/  FFMA.FTZ R24, R44, c[0x0][0x2d0], -R75 ;  /* 0x0000b4002c187a23 */ /* 0x000fe4000001084b */
[----:B------:R-:W-:Y:S02]  /*c910*/  FFMA.FTZ R44, R51, c[0x0][0x2d0], -R96 ;  /* 0x0000b400332c7a23 */ /* 0x000fe40000010860 */
[----:B-1----:R-:W-:Y:S02]  /*c920*/  FFMA.FTZ R0, R9, c[0x0][0x2d0], -R97 ;  /* 0x0000b40009007a23 */ /* 0x002fe40000010861 */
[----:B------:R-:W-:Y:S02]  /*c930*/  FMUL.FTZ R51, R68, R151 ;  /* 0x0000009744337220 */ /* 0x000fe40000410000 */
[----:B------:R-:W-:Y:S01]  /*c940*/  FMUL.FTZ R9, R2, R109 ;  /* 0x0000006d02097220 */ /* 0x000fe20000410000 */
[----:B------:R1:W5:Y:S01]  /*c950*/  MUFU.EX2 R53, R0 ;  /* 0x0000000000357308 */ /* 0x0003620000000800 */
[----:B--2---:R-:W-:Y:S09]  /*c960*/  FFMA.FTZ R4, R42, c[0x0][0x2d0], -R74 ;  /* 0x0000b4002a047a23 */ /* 0x004ff2000001084a */
[----:B------:R-:W2:Y:S01]  /*c970*/  MUFU.EX2 R244, R4 ;  /* 0x0000000400f47308 */ /* 0x000ea20000000800 */
[----:B---3--:R-:W-:Y:S01]  /*c980*/  FMUL.FTZ R8, R2, R108 ;  /* 0x0000006c02087220 */ /* 0x008fe20000410000 */
[----:B------:R-:W-:Y:S01]  /*c990*/  MOV R108, R85 ;  /* 0x00000055006c7202 */ /* 0x000fe20000000f00 */
[----:B----4-:R-:W-:Y:S07]  /*c9a0*/  IMAD.MOV.U32 R125, RZ, RZ, R31 ;  /* 0x000000ffff7d7224 */ /* 0x010fee00078e001f */
[----:B------:R3:W4:Y:S01]  /*c9b0*/  MUFU.EX2 R30, R24 ;  /* 0x00000018001e7308 */ /* 0x0007220000000800 */
[----:B-1----:R-:W-:Y:S01]  /*c9c0*/  FSEL R0, R3, RZ, P0 ;  /* 0x000000ff03007208 */ /* 0x002fe20000000000 */
[----:B-----5:R-:W-:Y:S01]  /*c9d0*/  IMAD.MOV.U32 R106, RZ, RZ, R53 ;  /* 0x000000ffff6a7224 */ /* 0x020fe200078e0035 */
[C---:B------:R-:W-:Y:S02]  /*c9e0*/  ISETP.GT.AND P0, PT, R225.reuse, UR4, PT ;  /* 0x00000004e1007c0c */ /* 0x040fe4000bf04270 */
[----:B------:R-:W-:Y:S01]  /*c9f0*/  IADD3 R225, R225, -0x1, RZ ;  /* 0xffffffffe1e17810 */ /* 0x000fe20007ffe0ff */
[----:B------:R-:W-:Y:S01]  /*ca00*/  FADD.FTZ R0, -R0, R103 ;  /* 0x0000006700007221 */ /* 0x000fe20000010100 */
[----:B------:R-:W-:Y:S03]  /*ca10*/  F2FP.BF16.PACK_AB R65, R106, R200 ;  /* 0x000000c86a41723e */ /* 0x000fe600000010ff */
[----:B------:R1:W-:Y:S01]  /*ca20*/  MUFU.EX2 R49, R44 ;  /* 0x0000002c00317308 */ /* 0x0003e20000000800 */
[----:B------:R-:W-:Y:S01]  /*ca30*/  FMUL.FTZ R0, R0, c[0x0][0x2d0] ;  /* 0x0000b40000007a20 */ /* 0x000fe20000410000 */
[----:B--2---:R-:W-:Y:S01]  /*ca40*/  MOV R105, R244 ;  /* 0x000000f400697202 */ /* 0x004fe20000000f00 */
[----:B------:R-:W-:Y:S01]  /*ca50*/  FMUL.FTZ R4, R69, R104 ;  /* 0x0000006845047220 */ /* 0x000fe20000410000 */
[----:B------:R-:W-:Y:S02]  /*ca60*/  MOV R104, R54 ;  /* 0x0000003600687202 */ /* 0x000fe40000000f00 */
[----:B------:R-:W2:Y:S02]  /*ca70*/  LDSM.16.MT88.4 R52, [R210+0x100] ;  /* 0x00010000d234783b */ /* 0x000ea40000004200 */
[----:B------:R-:W-:Y:S02]  /*ca80*/  F2FP.BF16.PACK_AB R67, R87, R104 ;  /* 0x000000685743723e */ /* 0x000fe400000010ff */
[----:B------:R-:W5:Y:S01]  /*ca90*/  MUFU.EX2 R0, R0 ;  /* 0x0000000000007308 */ /* 0x000f620000000800 */
[-C--:B------:R-:W-:Y:S05]  /*caa0*/  HMMA.16816.F32.BF16 R4, R76, R20.reuse, R4 ;  /* 0x000000144c04723c */ /* 0x080fea0000041804 */
[C---:B---3--:R-:W-:Y:S02]  /*cab0*/  FMUL.FTZ R24, R2.reuse, R124 ;  /* 0x0000007c02187220 */ /* 0x048fe40000410000 */
[----:B----4-:R-:W-:Y:S02]  /*cac0*/  IMAD.MOV.U32 R129, RZ, RZ, R30 ;  /* 0x000000ffff817224 */ /* 0x010fe400078e001e */
[----:B------:R-:W-:Y:S03]  /*cad0*/  MUFU.EX2 R124, R32 ;  /* 0x00000020007c7308 */ /* 0x000fe60000000800 */
[----:B-1----:R-:W-:Y:S07]  /*cae0*/  FMUL.FTZ R44, R2, R144 ;  /* 0x00000090022c7220 */ /* 0x002fee0000410000 */
[----:B------:R-:W-:Y:S01]  /*caf0*/  MUFU.EX2 R151, R58 ;  /* 0x0000003a00977308 */ /* 0x000fe20000000800 */
[C---:B-----5:R-:W-:Y:S02]  /*cb00*/  FMUL.FTZ R11, R0.reuse, R111 ;  /* 0x0000006f000b7220 */ /* 0x060fe40000410000 */
[C---:B------:R-:W-:Y:S02]  /*cb10*/  FMUL.FTZ R10, R0.reuse, R110 ;  /* 0x0000006e000a7220 */ /* 0x040fe40000410000 */
[----:B------:R-:W-:Y:S05]  /*cb20*/  IMAD.MOV.U32 R110, RZ, RZ, R86 ;  /* 0x000000ffff6e7224 */ /* 0x000fea00078e0056 */
[----:B------:R1:W-:Y:S01]  /*cb30*/  MUFU.EX2 R111, R12 ;  /* 0x0000000c006f7308 */ /* 0x0003e20000000800 */
[C---:B------:R-:W-:Y:S01]  /*cb40*/  FMUL.FTZ R15, R0.reuse, R115 ;  /* 0x00000073000f7220 */ /* 0x040fe20000410000 */
[C---:B------:R-:W-:Y:S04]  /*cb50*/  HMMA.16816.F32.BF16 R8, R64.reuse, R20, R8 ;  /* 0x000000144008723c */ /* 0x040fe80000041808 */
[C---:B------:R-:W-:Y:S01]  /*cb60*/  FMUL.FTZ R14, R0.reuse, R114 ;  /* 0x00000072000e7220 */ /* 0x040fe20000410000 */
[----:B------:R-:W-:Y:S01]  /*cb70*/  MOV R114, R92 ;  /* 0x0000005c00727202 */ /* 0x000fe20000000f00 */
[C---:B------:R-:W-:Y:S01]  /*cb80*/  FMUL.FTZ R26, R0.reuse, R126 ;  /* 0x0000007e001a7220 */ /* 0x040fe20000410000 */
[----:B------:R-:W-:Y:S01]  /*cb90*/  MOV R126, R80 ;  /* 0x00000050007e7202 */ /* 0x000fe20000000f00 */
[----:B------:R-:W-:Y:S01]  /*cba0*/  FFMA.FTZ R20, R47, c[0x0][0x2d0], -R74 ;  /* 0x0000b4002f147a23 */ /* 0x000fe2000001084a */
[----:B------:R-:W3:Y:S03]  /*cbb0*/  LDSM.16.MT88.4 R80, [R211+0x100] ;  /* 0x00010000d350783b */ /* 0x000ee60000004200 */
[----:B------:R4:W5:Y:S01]  /*cbc0*/  MUFU.EX2 R59, R20 ;  /* 0x00000014003b7308 */ /* 0x0009620000000800 */
[C---:B------:R-:W-:Y:S02]  /*cbd0*/  FMUL.FTZ R21, R69.reuse, R121 ;  /* 0x0000007945157220 */ /* 0x040fe40000410000 */
[C---:B------:R-:W-:Y:S02]  /*cbe0*/  FMUL.FTZ R27, R0.reuse, R127 ;  /* 0x0000007f001b7220 */ /* 0x040fe40000410000 */
[C---:B------:R-:W-:Y:S02]  /*cbf0*/  FMUL.FTZ R31, R0.reuse, R131 ;  /* 0x00000083001f7220 */ /* 0x040fe40000410000 */
[----:B------:R-:W-:Y:S01]  /*cc00*/  FMUL.FTZ R30, R0, R130 ;  /* 0x00000082001e7220 */ /* 0x000fe20000410000 */
[----:B------:R-:W-:Y:S01]  /*cc10*/  MOV R130, R33 ;  /* 0x0000002100827202 */ /* 0x000fe20000000f00 */
[----:B-1----:R-:W-:Y:S01]  /*cc20*/  FMUL.FTZ R12, R2, R112 ;  /* 0x00000070020c7220 */ /* 0x002fe20000410000 */
[----:B------:R1:W-:Y:S01]  /*cc30*/  MUFU.EX2 R127, R40 ;  /* 0x00000028007f7308 */ /* 0x0003e20000000800 */
[C---:B------:R-:W-:Y:S01]  /*cc40*/  FMUL.FTZ R32, R69.reuse, R132 ;  /* 0x0000008445207220 */ /* 0x040fe20000410000 */
[----:B------:R-:W-:Y:S01]  /*cc50*/  MOV R112, R87 ;  /* 0x0000005700707202 */ /* 0x000fe20000000f00 */
[----:B------:R-:W-:Y:S02]  /*cc60*/  FMUL.FTZ R33, R69, R133 ;  /* 0x0000008545217220 */ /* 0x000fe40000410000 */
[----:B------:R-:W-:Y:S01]  /*cc70*/  LDSM.16.MT88.4 R132, [R212+0x2900] ;  /* 0x00290000d484783b */ /* 0x000fe20000004200 */
[-C--:B------:R-:W-:Y:S03]  /*cc80*/  HMMA.16816.F32.BF16 R12, R64, R22.reuse, R12 ;  /* 0x00000016400c723c */ /* 0x080fe6000004180c */
[----:B------:R-:W-:Y:S02]  /*cc90*/  IMAD.MOV.U32 R131, RZ, RZ, R84 ;  /* 0x000000ffff837224 */ /* 0x000fe400078e0054 */
[----:B------:R-:W-:Y:S02]  /*cca0*/  FFMA.FTZ R92, R95, c[0x0][0x2d0], -R75 ;  /* 0x0000b4005f5c7a23 */ /* 0x000fe4000001084b */
[----:B------:R-:W2:Y:S01]  /*ccb0*/  LDSM.16.MT88.4 R84, [R209+0x900] ;  /* 0x00090000d154783b */ /* 0x000ea20000004200 */
[C---:B------:R-:W-:Y:S04]  /*ccc0*/  HMMA.16816.F32.BF16 R16, R76.reuse, R22, R16 ;  /* 0x000000164c10723c */ /* 0x040fe80000041810 */
[C---:B----4-:R-:W-:Y:S02]  /*ccd0*/  FMUL.FTZ R20, R69.reuse, R120 ;  /* 0x0000007845147220 */ /* 0x050fe40000410000 */
[----:B------:R-:W-:Y:S01]  /*cce0*/  FMUL.FTZ R42, R0, R142 ;  /* 0x0000008e002a7220 */ /* 0x000fe20000410000 */
[----:B------:R4:W-:Y:S01]  /*ccf0*/  MUFU.EX2 R120, R62 ;  /* 0x0000003e00787308 */ /* 0x0009e20000000800 */
[C---:B------:R-:W-:Y:S01]  /*cd00*/  FMUL.FTZ R22, R68.reuse, R122 ;  /* 0x0000007a44167220 */ /* 0x040fe20000410000 */
[----:B------:R-:W-:Y:S03]  /*cd10*/  MOV R122, R60 ;  /* 0x0000003c007a7202 */ /* 0x000fe60000000f00 */
[----:B------:R-:W-:Y:S02]  /*cd20*/  FMUL.FTZ R23, R68, R123 ;  /* 0x0000007b44177220 */ /* 0x000fe40000410000 */
[----:B-----5:R-:W-:Y:S02]  /*cd30*/  IMAD.MOV.U32 R150, RZ, RZ, R59 ;  /* 0x000000ffff967224 */ /* 0x020fe400078e003b */
[C---:B------:R-:W-:Y:S02]  /*cd40*/  FMUL.FTZ R60, R2.reuse, R160 ;  /* 0x000000a0023c7220 */ /* 0x040fe40000410000 */
[----:B------:R-:W5:Y:S01]  /*cd50*/  LDL.LU R160, [R1+0x8] ;  /* 0x0000080001a07983 */ /* 0x000f620000300800 */
[-C--:B------:R-:W-:Y:S03]  /*cd60*/  HMMA.16816.F32.BF16 R20, R76, R36.reuse, R20 ;  /* 0x000000244c14723c */ /* 0x080fe60000041814 */
[----:B------:R-:W-:Y:S02]  /*cd70*/  IMAD.MOV.U32 R115, RZ, RZ, R93 ;  /* 0x000000ffff737224 */ /* 0x000fe400078e005d */
[----:B-1----:R-:W-:Y:S02]  /*cd80*/  FMUL.FTZ R40, R2, R140 ;  /* 0x0000008c02287220 */ /* 0x002fe40000410000 */
[----:B------:R-:W-:Y:S01]  /*cd90*/  FMUL.FTZ R59, R0, R159 ;  /* 0x0000009f003b7220 */ /* 0x000fe20000410000 */
[C---:B------:R-:W-:Y:S04]  /*cda0*/  HMMA.16816.F32.BF16 R24, R64.reuse, R36, R24 ;  /* 0x000000244018723c */ /* 0x040fe80000041818 */
[----:B------:R-:W-:Y:S02]  /*cdb0*/  IMAD.MOV.U32 R121, RZ, RZ, R61 ;  /* 0x000000ffff797224 */ /* 0x000fe400078e003d */
[----:B------:R-:W-:Y:S02]  /*cdc0*/  FMUL.FTZ R61, R2, R161 ;  /* 0x000000a1023d7220 */ /* 0x000fe40000410000 */
[-C--:B------:R-:W-:Y:S04]  /*cdd0*/  HMMA.16816.F32.BF16 R28, R64, R38.reuse, R28 ;  /* 0x00000026401c723c */ /* 0x080fe8000004181c */
[----:B------:R-:W-:Y:S02]  /*cde0*/  FFMA.FTZ R36, R48, c[0x0][0x2d0], -R96 ;  /* 0x0000b40030247a23 */ /* 0x000fe40000010860 */
[----:B------:R-:W-:Y:S02]  /*cdf0*/  IMAD.MOV.U32 R161, RZ, RZ, R116 ;  /* 0x000000ffffa17224 */ /* 0x000fe400078e0074 */
[C---:B------:R-:W-:Y:S01]  /*ce00*/  HMMA.16816.F32.BF16 R32, R76.reuse, R38, R32 ;  /* 0x000000264c20723c */ /* 0x040fe20000041820 */
[----:B------:R1:W-:Y:S03]  /*ce10*/  MUFU.EX2 R128, R36 ;  /* 0x0000002400807308 */ /* 0x0003e60000000800 */
[----:B------:R-:W-:Y:S02]  /*ce20*/  FMUL.FTZ R37, R69, R137 ;  /* 0x0000008945257220 */ /* 0x000fe40000410000 */
[----:B------:R-:W-:Y:S02]  /*ce30*/  FMUL.FTZ R43, R0, R143 ;  /* 0x0000008f002b7220 */ /* 0x000fe40000410000 */
[C---:B------:R-:W-:Y:S03]  /*ce40*/  FMUL.FTZ R38, R68.reuse, R138 ;  /* 0x0000008a44267220 */ /* 0x040fe60000410000 */
[----:B------:R-:W-:Y:S01]  /*ce50*/  MUFU.EX2 R138, R92 ;  /* 0x0000005c008a7308 */ /* 0x000fe20000000800 */
[----:B------:R-:W-:Y:S02]  /*ce60*/  FMUL.FTZ R39, R68, R139 ;  /* 0x0000008b44277220 */ /* 0x000fe40000410000 */
[--C-:B------:R-:W-:Y:S02]  /*ce70*/  FFMA.FTZ R48, R57, c[0x0][0x2d0], -R74.reuse ;  /* 0x0000b40039307a23 */ /* 0x100fe4000001084a */
[C---:B------:R-:W-:Y:S02]  /*ce80*/  FMUL.FTZ R46, R0.reuse, R146 ;  /* 0x00000092002e7220 */ /* 0x040fe40000410000 */
[----:B------:R-:W-:Y:S02]  /*ce90*/  FMUL.FTZ R47, R0, R147 ;  /* 0x00000093002f7220 */ /* 0x000fe40000410000 */
[----:B------:R-:W-:Y:S01]  /*cea0*/  FMUL.FTZ R57, R2, R157 ;  /* 0x0000009d02397220 */ /* 0x000fe20000410000 */
[----:B------:R3:W-:Y:S01]  /*ceb0*/  MUFU.EX2 R123, R48 ;  /* 0x00000030007b7308 */ /* 0x0007e20000000800 */
[C---:B------:R-:W-:Y:S02]  /*cec0*/  FMUL.FTZ R58, R0.reuse, R158 ;  /* 0x0000009e003a7220 */ /* 0x040fe40000410000 */
[----:B----4-:R-:W-:Y:S02]  /*ced0*/  FMUL.FTZ R62, R0, R162 ;  /* 0x000000a2003e7220 */ /* 0x010fe40000410000 */
[C---:B-1----:R-:W-:Y:S07]  /*cee0*/  FMUL.FTZ R36, R69.reuse, R136 ;  /* 0x0000008845247220 */ /* 0x042fee0000410000 */
[-C--:B--2---:R-:W-:Y:S08]  /*cef0*/  HMMA.16816.F32.BF16 R36, R76, R52.reuse, R36 ;  /* 0x000000344c24723c */ /* 0x084ff00000041824 */
[C---:B------:R-:W-:Y:S04]  /*cf00*/  HMMA.16816.F32.BF16 R40, R64.reuse, R52, R40 ;  /* 0x000000344028723c */ /* 0x040fe80000041828 */
[C---:B---3--:R-:W-:Y:S02]  /*cf10*/  FMUL.FTZ R48, R69.reuse, R148 ;  /* 0x0000009445307220 */ /* 0x048fe40000410000 */
[----:B------:R-:W-:Y:S02]  /*cf20*/  IMAD.MOV.U32 R148, RZ, RZ, R49 ;  /* 0x000000ffff947224 */ /* 0x000fe400078e0031 */
[-C--:B------:R-:W-:Y:S04]  /*cf30*/  HMMA.16816.F32.BF16 R44, R64, R54.reuse, R44 ;  /* 0x00000036402c723c */ /* 0x080fe8000004182c */
[--C-:B------:R-:W-:Y:S02]  /*cf40*/  FFMA.FTZ R52, R56, c[0x0][0x2d0], -R97.reuse ;  /* 0x0000b40038347a23 */ /* 0x100fe40000010861 */
[C---:B------:R-:W-:Y:S01]  /*cf50*/  FMUL.FTZ R49, R69.reuse, R149 ;  /* 0x0000009545317220 */ /* 0x040fe20000410000 */
[----:B------:R-:W-:Y:S01]  /*cf60*/  MOV R149, R63 ;  /* 0x0000003f00957202 */ /* 0x000fe20000000f00 */
[----:B------:R1:W2:Y:S01]  /*cf70*/  MUFU.EX2 R103, R52 ;  /* 0x0000003400677308 */ /* 0x0002a20000000800 */
[C---:B------:R-:W-:Y:S03]  /*cf80*/  FMUL.FTZ R53, R69.reuse, R153 ;  /* 0x0000009945357220 */ /* 0x040fe60000410000 */
[----:B------:R-:W-:Y:S01]  /*cf90*/  FMUL.FTZ R56, R2, R156 ;  /* 0x0000009c02387220 */ /* 0x000fe20000410000 */
[C---:B------:R-:W-:Y:S04]  /*cfa0*/  HMMA.16816.F32.BF16 R48, R76.reuse, R54, R48 ;  /* 0x000000364c30723c */ /* 0x040fe80000041830 */
[----:B------:R-:W-:Y:S03]  /*cfb0*/  FMUL.FTZ R63, R0, R163 ;  /* 0x000000a3003f7220 */ /* 0x000fe60000410000 */
[C---:B------:R-:W-:Y:S02]  /*cfc0*/  FMUL.FTZ R54, R68.reuse, R154 ;  /* 0x0000009a44367220 */ /* 0x040fe40000410000 */
[----:B------:R-:W-:Y:S03]  /*cfd0*/  FMUL.FTZ R55, R68, R155 ;  /* 0x0000009b44377220 */ /* 0x000fe60000410000 */
[----:B-1----:R-:W-:Y:S07]  /*cfe0*/  FMUL.FTZ R52, R69, R152 ;  /* 0x0000009845347220 */ /* 0x002fee0000410000 */
[-C--:B------:R-:W-:Y:S08]  /*cff0*/  HMMA.16816.F32.BF16 R52, R76, R80.reuse, R52 ;  /* 0x000000504c34723c */ /* 0x080ff00000041834 */
[C---:B------:R-:W-:Y:S07]  /*d000*/  HMMA.16816.F32.BF16 R56, R64.reuse, R80, R56 ;  /* 0x000000504038723c */ /* 0x040fee0000041838 */
[----:B------:R-:W-:Y:S01]  /*d010*/  FFMA.FTZ R80, R88, c[0x0][0x2d0], -R97 ;  /* 0x0000b40058507a23 */ /* 0x000fe20000010861 */
[-C--:B------:R-:W-:Y:S03]  /*d020*/  HMMA.16816.F32.BF16 R60, R64, R82.reuse, R60 ;  /* 0x00000052403c723c */ /* 0x080fe6000004183c */
[----:B------:R1:W3:Y:S01]  /*d030*/  MUFU.EX2 R109, R80 ;  /* 0x00000050006d7308 */ /* 0x0002e20000000800 */
[----:B--2---:R-:W-:Y:S03]  /*d040*/  F2FP.BF16.PACK_AB R81, R151, R103 ;  /* 0x000000679751723e */ /* 0x004fe600000010ff */
[C---:B------:R-:W-:Y:S02]  /*d050*/  FMUL.FTZ R64, R69.reuse, R164 ;  /* 0x000000a445407220 */ /* 0x040fe40000410000 */
[----:B------:R-:W-:Y:S03]  /*d060*/  FMUL.FTZ R65, R69, R165 ;  /* 0x000000a545417220 */ /* 0x000fe60000410000 */
[C---:B------:R-:W-:Y:S02]  /*d070*/  FMUL.FTZ R66, R68.reuse, R166 ;  /* 0x000000a644427220 */ /* 0x040fe40000410000 */
[----:B------:R-:W-:Y:S07]  /*d080*/  FMUL.FTZ R67, R68, R167 ;  /* 0x000000a744437220 */ /* 0x000fee0000410000 */
[----:B------:R-:W-:Y:S04]  /*d090*/  HMMA.16816.F32.BF16 R64, R76, R82, R64 ;  /* 0x000000524c40723c */ /* 0x000fe80000041840 */
[--C-:B-1----:R-:W-:Y:S03]  /*d0a0*/  FFMA.FTZ R80, R90, c[0x0][0x2d0], -R74.reuse ;  /* 0x0000b4005a507a23 */ /* 0x102fe6000001084a */
[----:B------:R-:W-:Y:S01]  /*d0b0*/  F2FP.BF16.PACK_AB R78, R150, R130 ;  /* 0x00000082964e723e */ /* 0x000fe200000010ff */
[----:B------:R-:W1:Y:S01]  /*d0c0*/  LDSM.16.MT88.4 R88, [R212+0x900] ;  /* 0x00090000d458783b */ /* 0x000e620000004200 */
[----:B------:R-:W-:Y:S01]  /*d0d0*/  F2FP.BF16.PACK_AB R79, R149, R129 ;  /* 0x00000081954f723e */ /* 0x000fe200000010ff */
[----:B------:R2:W-:Y:S02]  /*d0e0*/  MUFU.EX2 R251, R80 ;  /* 0x0000005000fb7308 */ /* 0x0005e40000000800 */
[----:B------:R-:W-:Y:S02]  /*d0f0*/  F2FP.BF16.PACK_AB R76, R105, R126 ;  /* 0x0000007e694c723e */ /* 0x000fe400000010ff */
[----:B------:R-:W-:Y:S02]  /*d100*/  F2FP.BF16.PACK_AB R77, R111, R125 ;  /* 0x0000007d6f4d723e */ /* 0x000fe400000010ff */
[----:B------:R-:W-:Y:S02]  /*d110*/  F2FP.BF16.PACK_AB R82, R148, R127 ;  /* 0x0000007f9452723e */ /* 0x000fe400000010ff */
[----:B---3--:R-:W-:Y:S03]  /*d120*/  F2FP.BF16.PACK_AB R83, R109, R120 ;  /* 0x000000786d53723e */ /* 0x008fe600000010ff */
[-C--:B------:R-:W-:Y:S03]  /*d130*/  HMMA.16816.F32.BF16 R4, R76, R84.reuse, R4 ;  /* 0x000000544c04723c */ /* 0x080fe60000041804 */
[--C-:B--2---:R-:W-:Y:S02]  /*d140*/  FFMA.FTZ R80, R94, c[0x0][0x2d0], -R75.reuse ;  /* 0x0000b4005e507a23 */ /* 0x104fe4000001084b */
[----:B------:R-:W2:Y:S02]  /*d150*/  LDSM.16.MT88.4 R92, [R210+0x900] ;  /* 0x00090000d25c783b */ /* 0x000ea40000004200 */
[----:B------:R3:W-:Y:S02]  /*d160*/  MUFU.EX2 R139, R80 ;  /* 0x00000050008b7308 */ /* 0x0007e40000000800 */
[----:B---3--:R-:W-:Y:S07]  /*d170*/  F2FP.BF16.PACK_AB R80, R128, R124 ;  /* 0x0000007c8050723e */ /* 0x008fee00000010ff */
[C---:B------:R-:W-:Y:S07]  /*d180*/  HMMA.16816.F32.BF16 R8, R80.reuse, R84, R8 ;  /* 0x000000545008723c */ /* 0x040fee0000041808 */
[--C-:B------:R-:W-:Y:S01]  /*d190*/  FFMA.FTZ R84, R176, c[0x0][0x2d0], -R74.reuse ;  /* 0x0000b400b0547a23 */ /* 0x100fe2000001084a */
[-C--:B------:R-:W-:Y:S03]  /*d1a0*/  HMMA.16816.F32.BF16 R12, R80, R86.reuse, R12 ;  /* 0x00000056500c723c */ /* 0x080fe6000004180c */
[----:B------:R3:W-:Y:S05]  /*d1b0*/  MUFU.EX2 R249, R84 ;  /* 0x0000005400f97308 */ /* 0x0007ea0000000800 */
[C---:B------:R-:W-:Y:S08]  /*d1c0*/  HMMA.16816.F32.BF16 R16, R76.reuse, R86, R16 ;  /* 0x000000564c10723c */ /* 0x040ff00000041810 */
[-C--:B-1----:R-:W-:Y:S08]  /*d1d0*/  HMMA.16816.F32.BF16 R20, R76, R88.reuse, R20 ;  /* 0x000000584c14723c */ /* 0x082ff00000041814 */
[C---:B------:R-:W-:Y:S04]  /*d1e0*/  HMMA.16816.F32.BF16 R24, R80.reuse, R88, R24 ;  /* 0x000000585018723c */ /* 0x040fe80000041818 */
[----:B---3--:R-:W-:Y:S03]  /*d1f0*/  FFMA.FTZ R84, R177, c[0x0][0x2d0], -R74 ;  /* 0x0000b400b1547a23 */ /* 0x008fe6000001084a */
[--C-:B------:R-:W-:Y:S01]  /*d200*/  FFMA.FTZ R88, R171, c[0x0][0x2d0], -R96.reuse ;  /* 0x0000b400ab587a23 */ /* 0x100fe20000010860 */
[-C--:B------:R-:W-:Y:S01]  /*d210*/  HMMA.16816.F32.BF16 R28, R80, R90.reuse, R28 ;  /* 0x0000005a501c723c */ /* 0x080fe2000004181c */
[----:B------:R1:W-:Y:S07]  /*d220*/  MUFU.EX2 R246, R84 ;  /* 0x0000005400f67308 */ /* 0x0003ee0000000800 */
[C---:B------:R-:W-:Y:S03]  /*d230*/  HMMA.16816.F32.BF16 R32, R76.reuse, R90, R32 ;  /* 0x0000005a4c20723c */ /* 0x040fe60000041820 */
[----:B------:R3:W-:Y:S05]  /*d240*/  MUFU.EX2 R136, R88 ;  /* 0x0000005800887308 */ /* 0x0007ea0000000800 */
[-C--:B--2---:R-:W-:Y:S08]  /*d250*/  HMMA.16816.F32.BF16 R36, R76, R92.reuse, R36 ;  /* 0x0000005c4c24723c */ /* 0x084ff00000041824 */
[C---:B------:R-:W-:Y:S04]  /*d260*/  HMMA.16816.F32.BF16 R40, R80.reuse, R92, R40 ;  /* 0x0000005c5028723c */ /* 0x040fe80000041828 */
[----:B-1----:R-:W-:Y:S03]  /*d270*/  FFMA.FTZ R84, R173, c[0x0][0x2d0], -R75 ;  /* 0x0000b400ad547a23 */ /* 0x002fe6000001084b */
[----:B------:R-:W-:Y:S01]  /*d280*/  FFMA.FTZ R92, R168, c[0x0][0x2d0], -R97 ;  /* 0x0000b400a85c7a23 */ /* 0x000fe20000010861 */
[----:B------:R1:W-:Y:S01]  /*d290*/  MUFU.EX2 R245, R84 ;  /* 0x0000005400f57308 */ /* 0x0003e20000000800 */
[-C--:B------:R-:W-:Y:S03]  /*d2a0*/  HMMA.16816.F32.BF16 R44, R80, R94.reuse, R44 ;  /* 0x0000005e502c723c */ /* 0x080fe6000004182c */
[--C-:B---3--:R-:W-:Y:S05]  /*d2b0*/  FFMA.FTZ R88, R172, c[0x0][0x2d0], -R96.reuse ;  /* 0x0000b400ac587a23 */ /* 0x108fea0000010860 */
[C---:B------:R-:W-:Y:S01]  /*d2c0*/  HMMA.16816.F32.BF16 R48, R76.reuse, R94, R48 ;  /* 0x0000005e4c30723c */ /* 0x040fe20000041830 */
[----:B------:R2:W-:Y:S03]  /*d2d0*/  MUFU.EX2 R142, R88 ;  /* 0x00000058008e7308 */ /* 0x0005e60000000800 */
[----:B-----5:R-:W-:Y:S07]  /*d2e0*/  FFMA.FTZ R69, R69, R160, R161 ;  /* 0x000000a045457223 */ /* 0x020fee00000100a1 */
[----:B------:R3:W-:Y:S01]  /*d2f0*/  MUFU.EX2 R235, R92 ;  /* 0x0000005c00eb7308 */ /* 0x0007e20000000800 */
[----:B-1----:R-:W-:Y:S09]  /*d300*/  FFMA.FTZ R84, R175, c[0x0][0x2d0], -R75 ;  /* 0x0000b400af547a23 */ /* 0x002ff2000001084b */
[----:B------:R1:W-:Y:S01]  /*d310*/  MUFU.EX2 R143, R84 ;  /* 0x00000054008f7308 */ /* 0x0003e20000000800 */
[--C-:B--2---:R-:W-:Y:S09]  /*d320*/  FFMA.FTZ R88, R174, c[0x0][0x2d0], -R96.reuse ;  /* 0x0000b400ae587a23 */ /* 0x104ff20000010860 */
[----:B------:R2:W4:Y:S01]  /*d330*/  MUFU.EX2 R141, R88 ;  /* 0x00000058008d7308 */ /* 0x0005220000000800 */
[----:B---3--:R-:W-:Y:S09]  /*d340*/  FFMA.FTZ R92, R169, c[0x0][0x2d0], -R97 ;  /* 0x0000b400a95c7a23 */ /* 0x008ff20000010861 */
[----:B------:R3:W-:Y:S01]  /*d350*/  MUFU.EX2 R234, R92 ;  /* 0x0000005c00ea7308 */ /* 0x0007e20000000800 */
[----:B-1----:R-:W-:Y:S09]  /*d360*/  FFMA.FTZ R84, R99, c[0x0][0x2d0], -R96 ;  /* 0x0000b40063547a23 */ /* 0x002ff20000010860 */
[----:B------:R1:W-:Y:S01]  /*d370*/  MUFU.EX2 R137, R84 ;  /* 0x0000005400897308 */ /* 0x0003e20000000800 */
[--C-:B--2---:R-:W-:Y:S09]  /*d380*/  FFMA.FTZ R88, R182, c[0x0][0x2d0], -R74.reuse ;  /* 0x0000b400b6587a23 */ /* 0x104ff2000001084a */
[----:B------:R2:W-:Y:S01]  /*d390*/  MUFU.EX2 R244, R88 ;  /* 0x0000005800f47308 */ /* 0x0005e20000000800 */
[----:B---3--:R-:W-:Y:S09]  /*d3a0*/  FFMA.FTZ R92, R185, c[0x0][0x2d0], -R75 ;  /* 0x0000b400b95c7a23 */ /* 0x008ff2000001084b */
[----:B------:R3:W-:Y:S01]  /*d3b0*/  MUFU.EX2 R145, R92 ;  /* 0x0000005c00917308 */ /* 0x0007e20000000800 */
[----:B-1----:R-:W1:Y:S01]  /*d3c0*/  LDSM.16.MT88.4 R84, [R211+0x900] ;  /* 0x00090000d354783b */ /* 0x002e620000004200 */
[--C-:B--2---:R-:W-:Y:S08]  /*d3d0*/  FFMA.FTZ R88, R98, c[0x0][0x2d0], -R97.reuse ;  /* 0x0000b40062587a23 */ /* 0x104ff00000010861 */
[----:B------:R2:W5:Y:S01]  /*d3e0*/  MUFU.EX2 R140, R88 ;  /* 0x00000058008c7308 */ /* 0x0005620000000800 */
[----:B---3--:R-:W-:Y:S08]  /*d3f0*/  LDSM.16.MT88.4 R92, [R210+0x1100] ;  /* 0x00110000d25c783b */ /* 0x008ff00000004200 */
[----:B--2---:R-:W2:Y:S01]  /*d400*/  LDSM.16.MT88.4 R88, [R209+0x1100] ;  /* 0x00110000d158783b */ /* 0x004ea20000004200 */
[-C--:B-1----:R-:W-:Y:S08]  /*d410*/  HMMA.16816.F32.BF16 R52, R76, R84.reuse, R52 ;  /* 0x000000544c34723c */ /* 0x082ff00000041834 */
[C---:B------:R-:W-:Y:S07]  /*d420*/  HMMA.16816.F32.BF16 R56, R80.reuse, R84, R56 ;  /* 0x000000545038723c */ /* 0x040fee0000041838 */
[----:B------:R-:W-:Y:S01]  /*d430*/  FFMA.FTZ R84, R170, c[0x0][0x2d0], -R97 ;  /* 0x0000b400aa547a23 */ /* 0x000fe20000010861 */
[-C--:B------:R-:W-:Y:S03]  /*d440*/  HMMA.16816.F32.BF16 R60, R80, R86.reuse, R60 ;  /* 0x00000056503c723c */ /* 0x080fe6000004183c */
[----:B------:R1:W3:Y:S04]  /*d450*/  MUFU.EX2 R232, R84 ;  /* 0x0000005400e87308 */ /* 0x0002e80000000800 */
[--C-:B------:R-:W-:Y:S01]  /*d460*/  FFMA.FTZ R80, R187, c[0x0][0x2d0], -R74.reuse ;  /* 0x0000b400bb507a23 */ /* 0x100fe2000001084a */
[----:B------:R-:W-:Y:S04]  /*d470*/  HMMA.16816.F32.BF16 R64, R76, R86, R64 ;  /* 0x000000564c40723c */ /* 0x000fe80000041840 */
[----:B----4-:R-:W-:Y:S01]  /*d480*/  F2FP.BF16.PACK_AB R82, R141, R142 ;  /* 0x0000008e8d52723e */ /* 0x010fe200000010ff */
[----:B------:R4:W-:Y:S01]  /*d490*/  MUFU.EX2 R147, R80 ;  /* 0x0000005000937308 */ /* 0x0009e20000000800 */
[----:B-----5:R-:W-:Y:S02]  /*d4a0*/  F2FP.BF16.PACK_AB R81, R235, R140 ;  /* 0x0000008ceb51723e */ /* 0x020fe400000010ff */
[----:B------:R-:W-:Y:S04]  /*d4b0*/  F2FP.BF16.PACK_AB R76, R251, R123 ;  /* 0x0000007bfb4c723e */ /* 0x000fe800000010ff */
[----:B------:R-:W-:Y:S02]  /*d4c0*/  F2FP.BF16.PACK_AB R77, R138, R139 ;  /* 0x0000008b8a4d723e */ /* 0x000fe400000010ff */
[----:B------:R-:W-:Y:S02]  /*d4d0*/  F2FP.BF16.PACK_AB R78, R246, R249 ;  /* 0x000000f9f64e723e */ /* 0x000fe400000010ff */
[----:B------:R-:W-:Y:S01]  /*d4e0*/  F2FP.BF16.PACK_AB R79, R143, R245 ;  /* 0x000000f58f4f723e */ /* 0x000fe200000010ff */
[----:B-1----:R-:W1:Y:S01]  /*d4f0*/  LDSM.16.MT88.4 R84, [R212+0x1100] ;  /* 0x00110000d454783b */ /* 0x002e620000004200 */
[----:B---3--:R-:W-:Y:S05]  /*d500*/  F2FP.BF16.PACK_AB R83, R232, R234 ;  /* 0x000000eae853723e */ /* 0x008fea00000010ff */
[-C--:B--2---:R-:W-:Y:S03]  /*d510*/  HMMA.16816.F32.BF16 R4, R76, R88.reuse, R4 ;  /* 0x000000584c04723c */ /* 0x084fe60000041804 */
[--C-:B----4-:R-:W-:Y:S04]  /*d520*/  FFMA.FTZ R80, R183, c[0x0][0x2d0], -R75.reuse ;  /* 0x0000b400b7507a23 */ /* 0x110fe8000001084b */
[----:B------:R2:W-:Y:S02]  /*d530*/  MUFU.EX2 R146, R80 ;  /* 0x0000005000927308 */ /* 0x0005e40000000800 */
[----:B--2---:R-:W-:Y:S07]  /*d540*/  F2FP.BF16.PACK_AB R80, R136, R137 ;  /* 0x000000898850723e */ /* 0x004fee00000010ff */
[C---:B------:R-:W-:Y:S07]  /*d550*/  HMMA.16816.F32.BF16 R8, R80.reuse, R88, R8 ;  /* 0x000000585008723c */ /* 0x040fee0000041808 */
[--C-:B------:R-:W-:Y:S01]  /*d560*/  FFMA.FTZ R88, R195, c[0x0][0x2d0], -R74.reuse ;  /* 0x0000b400c3587a23 */ /* 0x100fe2000001084a */
[-C--:B------:R-:W-:Y:S03]  /*d570*/  HMMA.16816.F32.BF16 R12, R80, R90.reuse, R12 ;  /* 0x0000005a500c723c */ /* 0x080fe6000004180c */
[----:B------:R2:W-:Y:S05]  /*d580*/  MUFU.EX2 R231, R88 ;  /* 0x0000005800e77308 */ /* 0x0005ea0000000800 */
[C---:B------:R-:W-:Y:S08]  /*d590*/  HMMA.16816.F32.BF16 R16, R76.reuse, R90, R16 ;  /* 0x0000005a4c10723c */ /* 0x040ff00000041810 */
[-C--:B-1----:R-:W-:Y:S08]  /*d5a0*/  HMMA.16816.F32.BF16 R20, R76, R84.reuse, R20 ;  /* 0x000000544c14723c */ /* 0x082ff00000041814 */
[C---:B------:R-:W-:Y:S04]  /*d5b0*/  HMMA.16816.F32.BF16 R24, R80.reuse, R84, R24 ;  /* 0x000000545018723c */ /* 0x040fe80000041818 */
[----:B--2---:R-:W-:Y:S01]  /*d5c0*/  FFMA.FTZ R88, R198, c[0x0][0x2d0], -R74 ;  /* 0x0000b400c6587a23 */ /* 0x004fe2000001084a */
[----:B------:R-:W-:Y:S02]  /*d5d0*/  MOV R198, R109 ;  /* 0x0000006d00c67202 */ /* 0x000fe40000000f00 */
[--C-:B------:R-:W-:Y:S01]  /*d5e0*/  FFMA.FTZ R84, R184, c[0x0][0x2d0], -R96.reuse ;  /* 0x0000b400b8547a23 */ /* 0x100fe20000010860 */
[-C--:B------:R-:W-:Y:S01]  /*d5f0*/  HMMA.16816.F32.BF16 R28, R80, R86.reuse, R28 ;  /* 0x00000056501c723c */ /* 0x080fe2000004181c */
[----:B------:R1:W-:Y:S07]  /*d600*/  MUFU.EX2 R195, R88 ;  /* 0x0000005800c37308 */ /* 0x0003ee0000000800 */
[C---:B------:R-:W-:Y:S03]  /*d610*/  HMMA.16816.F32.BF16 R32, R76.reuse, R86, R32 ;  /* 0x000000564c20723c */ /* 0x040fe60000041820 */
[----:B------:R2:W-:Y:S05]  /*d620*/  MUFU.EX2 R144, R84 ;  /* 0x0000005400907308 */ /* 0x0005ea0000000800 */
[-C--:B------:R-:W-:Y:S08]  /*d630*/  HMMA.16816.F32.BF16 R36, R76, R92.reuse, R36 ;  /* 0x0000005c4c24723c */ /* 0x080ff00000041824 */
[C---:B------:R-:W-:Y:S04]  /*d640*/  HMMA.16816.F32.BF16 R40, R80.reuse, R92, R40 ;  /* 0x0000005c5028723c */ /* 0x040fe80000041828 */
[----:B-1----:R-:W-:Y:S03]  /*d650*/  FFMA.FTZ R88, R191, c[0x0][0x2d0], -R75 ;  /* 0x0000b400bf587a23 */ /* 0x002fe6000001084b */
[----:B------:R-:W-:Y:S01]  /*d660*/  FFMA.FTZ R92, R180, c[0x0][0x2d0], -R97 ;  /* 0x0000b400b45c7a23 */ /* 0x000fe20000010861 */
[-C--:B------:R-:W-:Y:S01]  /*d670*/  HMMA.16816.F32.BF16 R44, R80, R94.reuse, R44 ;  /* 0x0000005e502c723c */ /* 0x080fe2000004182c */
[----:B------:R1:W-:Y:S03]  /*d680*/  MUFU.EX2 R191, R88 ;  /* 0x0000005800bf7308 */ /* 0x0003e60000000800 */
[--C-:B--2---:R-:W-:Y:S04]  /*d690*/  FFMA.FTZ R84, R188, c[0x0][0x2d0], -R96.reuse ;  /* 0x0000b400bc547a23 */ /* 0x104fe80000010860 */
[C---:B------:R-:W-:Y:S03]  /*d6a0*/  HMMA.16816.F32.BF16 R48, R76.reuse, R94, R48 ;  /* 0x0000005e4c30723c */ /* 0x040fe60000041830 */
[----:B------:R2:W-:Y:S10]  /*d6b0*/  MUFU.EX2 R187, R84 ;  /* 0x0000005400bb7308 */ /* 0x0005f40000000800 */
[----:B------:R3:W-:Y:S01]  /*d6c0*/  MUFU.EX2 R155, R92 ;  /* 0x0000005c009b7308 */ /* 0x0007e20000000800 */
[----:B-1----:R-:W-:Y:S09]  /*d6d0*/  FFMA.FTZ R88, R193, c[0x0][0x2d0], -R75 ;  /* 0x0000b400c1587a23 */ /* 0x002ff2000001084b */
[----:B------:R1:W-:Y:S01]  /*d6e0*/  MUFU.EX2 R193, R88 ;  /* 0x0000005800c17308 */ /* 0x0003e20000000800 */
[--C-:B--2---:R-:W-:Y:S02]  /*d6f0*/  FFMA.FTZ R84, R189, c[0x0][0x2d0], -R96.reuse ;  /* 0x0000b400bd547a23 */ /* 0x104fe40000010860 */
[----:B------:R-:W-:Y:S01]  /*d700*/  IMAD.MOV.U32 R189, RZ, RZ, R123 ;  /* 0x000000ffffbd7224 */ /* 0x000fe200078e007b */
[----:B------:R-:W-:Y:S06]  /*d710*/  MOV R123, R118 ;  /* 0x00000076007b7202 */ /* 0x000fec0000000f00 */
[----:B------:R2:W-:Y:S01]  /*d720*/  MUFU.EX2 R184, R84 ;  /* 0x0000005400b87308 */ /* 0x0005e20000000800 */
[----:B---3--:R-:W-:Y:S09]  /*d730*/  FFMA.FTZ R92, R179, c[0x0][0x2d0], -R97 ;  /* 0x0000b400b35c7a23 */ /* 0x008ff20000010861 */
[----:B------:R3:W-:Y:S01]  /*d740*/  MUFU.EX2 R154, R92 ;  /* 0x0000005c009a7308 */ /* 0x0007e20000000800 */
[----:B-1----:R-:W1:Y:S01]  /*d750*/  LDSM.16.MT88.4 R88, [R211+0x1100] ;  /* 0x00110000d358783b */ /* 0x002e620000004200 */
[----:B--2---:R-:W-:Y:S01]  /*d760*/  FFMA.FTZ R84, R190, c[0x0][0x2d0], -R96 ;  /* 0x0000b400be547a23 */ /* 0x004fe20000010860 */
[----:B------:R-:W-:Y:S06]  /*d770*/  MOV R190, R127 ;  /* 0x0000007f00be7202 */ /* 0x000fec0000000f00 */
[----:B------:R-:W2:Y:S01]  /*d780*/  LDL.LU R127, [R1+0xc] ;  /* 0x00000c00017f7983 */ /* 0x000ea20000300800 */
[----:B------:R4:W5:Y:S01]  /*d790*/  MUFU.EX2 R185, R84 ;  /* 0x0000005400b97308 */ /* 0x0009620000000800 */
[----:B---3--:R-:W-:Y:S01]  /*d7a0*/  FFMA.FTZ R92, R205, c[0x0][0x2d0], -R75 ;  /* 0x0000b400cd5c7a23 */ /* 0x008fe2000001084b */
[----:B------:R-:W-:Y:S01]  /*d7b0*/  MOV R205, R190 ;  /* 0x000000be00cd7202 */ /* 0x000fe20000000f00 */
[----:B------:R-:W-:Y:S07]  /*d7c0*/  IMAD.MOV.U32 R190, RZ, RZ, R151 ;  /* 0x000000ffffbe7224 */ /* 0x000fee00078e0097 */
[----:B------:R3:W-:Y:S01]  /*d7d0*/  MUFU.EX2 R159, R92 ;  /* 0x0000005c009f7308 */ /* 0x0007e20000000800 */
[--C-:B----4-:R-:W-:Y:S01]  /*d7e0*/  FFMA.FTZ R84, R204, c[0x0][0x2d0], -R74.reuse ;  /* 0x0000b400cc547a23 */ /* 0x110fe2000001084a */
[----:B------:R-:W-:Y:S01]  /*d7f0*/  MOV R204, R122 ;  /* 0x0000007a00cc7202 */ /* 0x000fe20000000f00 */
[-C--:B-1----:R-:W-:Y:S01]  /*d800*/  HMMA.16816.F32.BF16 R52, R76, R88.reuse, R52 ;  /* 0x000000584c34723c */ /* 0x082fe20000041834 */
[----:B------:R-:W4:Y:S06]  /*d810*/  LDL.LU R122, [R1+0x10] ;  /* 0x00001000017a7983 */ /* 0x000f2c0000300800 */
[----:B------:R1:W-:Y:S01]  /*d820*/  MUFU.EX2 R183, R84 ;  /* 0x0000005400b77308 */ /* 0x0003e20000000800 */
[C---:B------:R-:W-:Y:S01]  /*d830*/  HMMA.16816.F32.BF16 R56, R80.reuse, R88, R56 ;  /* 0x000000585038723c */ /* 0x040fe20000041838 */
[----:B---3--:R-:W-:Y:S06]  /*d840*/  LDSM.16.MT88.4 R92, [R210+0x1900] ;  /* 0x00190000d25c783b */ /* 0x008fec0000004200 */
[--C-:B------:R-:W-:Y:S01]  /*d850*/  FFMA.FTZ R88, R178, c[0x0][0x2d0], -R97.reuse ;  /* 0x0000b400b2587a23 */ /* 0x100fe20000010861 */
[-C--:B------:R-:W-:Y:S03]  /*d860*/  HMMA.16816.F32.BF16 R60, R80, R90.reuse, R60 ;  /* 0x0000005a503c723c */ /* 0x080fe6000004183c */
[----:B------:R-:W3:Y:S04]  /*d870*/  MUFU.EX2 R102, R88 ;  /* 0x0000005800667308 */ /* 0x000ee80000000800 */
[--C-:B------:R-:W-:Y:S01]  /*d880*/  FFMA.FTZ R80, R228, c[0x0][0x2d0], -R74.reuse ;  /* 0x0000b400e4507a23 */ /* 0x100fe2000001084a */
[----:B------:R-:W-:Y:S04]  /*d890*/  HMMA.16816.F32.BF16 R64, R76, R90, R64 ;  /* 0x0000005a4c40723c */ /* 0x000fe80000041840 */
[----:B-1----:R-:W-:Y:S01]  /*d8a0*/  FFMA.FTZ R84, R181, c[0x0][0x2d0], -R97 ;  /* 0x0000b400b5547a23 */ /* 0x002fe20000010861 */
[----:B-----5:R-:W-:Y:S01]  /*d8b0*/  F2FP.BF16.PACK_AB R82, R185, R184 ;  /* 0x000000b8b952723e */ /* 0x020fe200000010ff */
[----:B------:R1:W-:Y:S01]  /*d8c0*/  MUFU.EX2 R181, R80 ;  /* 0x0000005000b57308 */ /* 0x0003e20000000800 */
[----:B------:R-:W-:Y:S02]  /*d8d0*/  F2FP.BF16.PACK_AB R76, R147, R244 ;  /* 0x000000f4934c723e */ /* 0x000fe400000010ff */
[----:B------:R-:W-:Y:S03]  /*d8e0*/  F2FP.BF16.PACK_AB R77, R145, R146 ;  /* 0x00000092914d723e */ /* 0x000fe600000010ff */
[----:B------:R-:W-:Y:S02]  /*d8f0*/  F2FP.BF16.PACK_AB R78, R195, R231 ;  /* 0x000000e7c34e723e */ /* 0x000fe400000010ff */
[----:B------:R-:W-:Y:S02]  /*d900*/  F2FP.BF16.PACK_AB R79, R193, R191 ;  /* 0x000000bfc14f723e */ /* 0x000fe400000010ff */
[----:B------:R5:W5:Y:S01]  /*d910*/  MUFU.EX2 R182, R84 ;  /* 0x0000005400b67308 */ /* 0x000b620000000800 */
[----:B------:R-:W-:Y:S01]  /*d920*/  MOV R228, R121 ;  /* 0x0000007900e47202 */ /* 0x000fe20000000f00 */
[----:B------:R-:W-:Y:S01]  /*d930*/  IMAD.MOV.U32 R121, RZ, RZ, R119 ;  /* 0x000000ffff797224 */ /* 0x000fe200078e0077 */
[----:B---3--:R-:W-:Y:S01]  /*d940*/  F2FP.BF16.PACK_AB R83, R102, R154 ;  /* 0x0000009a6653723e */ /* 0x008fe200000010ff */
[----:B------:R-:W-:Y:S03]  /*d950*/  LDSM.16.MT88.4 R88, [R212+0x1900] ;  /* 0x00190000d458783b */ /* 0x000fe60000004200 */
[----:B------:R-:W-:Y:S02]  /*d960*/  MOV R188, R121 ;  /* 0x0000007900bc7202 */ /* 0x000fe40000000f00 */
[----:B------:R-:W-:Y:S01]  /*d970*/  MOV R121, R113 ;  /* 0x0000007100797202 */ /* 0x000fe20000000f00 */
[----:B-1----:R-:W-:Y:S01]  /*d980*/  FFMA.FTZ R80, R203, c[0x0][0x2d0], -R75 ;  /* 0x0000b400cb507a23 */ /* 0x002fe2000001084b */
[----:B------:R-:W-:Y:S03]  /*d990*/  MOV R203, R150 ;  /* 0x0000009600cb7202 */ /* 0x000fe60000000f00 */
[----:B------:R1:W-:Y:S01]  /*d9a0*/  MUFU.EX2 R153, R80 ;  /* 0x0000005000997308 */ /* 0x0003e20000000800 */
[----:B-----5:R-:W3:Y:S01]  /*d9b0*/  LDSM.16.MT88.4 R84, [R209+0x1900] ;  /* 0x00190000d154783b */ /* 0x020ee20000004200 */
[----:B------:R-:W-:Y:S02]  /*d9c0*/  F2FP.BF16.PACK_AB R81, R155, R182 ;  /* 0x000000b69b51723e */ /* 0x000fe400000010ff */
[----:B-1----:R-:W-:Y:S01]  /*d9d0*/  F2FP.BF16.PACK_AB R80, R187, R144 ;  /* 0x00000090bb50723e */ /* 0x002fe200000010ff */
[-C--:B---3--:R-:W-:Y:S08]  /*d9e0*/  HMMA.16816.F32.BF16 R4, R76, R84.reuse, R4 ;  /* 0x000000544c04723c */ /* 0x088ff00000041804 */
[C---:B------:R-:W-:Y:S07]  /*d9f0*/  HMMA.16816.F32.BF16 R8, R80.reuse, R84, R8 ;  /* 0x000000545008723c */ /* 0x040fee0000041808 */
[--C-:B------:R-:W-:Y:S01]  /*da00*/  FFMA.FTZ R84, R233, c[0x0][0x2d0], -R74.reuse ;  /* 0x0000b400e9547a23 */ /* 0x100fe2000001084a */
[-C--:B------:R-:W-:Y:S03]  /*da10*/  HMMA.16816.F32.BF16 R12, R80, R86.reuse, R12 ;  /* 0x00000056500c723c */ /* 0x080fe6000004180c */
[----:B------:R1:W-:Y:S01]  /*da20*/  MUFU.EX2 R158, R84 ;  /* 0x00000054009e7308 */ /* 0x0003e20000000800 */
[----:B------:R-:W-:Y:S04]  /*da30*/  IMAD.MOV.U32 R233, RZ, RZ, R111 ;  /* 0x000000ffffe97224 */ /* 0x000fe800078e006f */
[C---:B------:R-:W-:Y:S08]  /*da40*/  HMMA.16816.F32.BF16 R16, R76.reuse, R86, R16 ;  /* 0x000000564c10723c */ /* 0x040ff00000041810 */
[-C--:B------:R-:W-:Y:S08]  /*da50*/  HMMA.16816.F32.BF16 R20, R76, R88.reuse, R20 ;  /* 0x000000584c14723c */ /* 0x080ff00000041814 */
[C---:B------:R-:W-:Y:S04]  /*da60*/  HMMA.16816.F32.BF16 R24, R80.reuse, R88, R24 ;  /* 0x000000585018723c */ /* 0x040fe80000041818 */
[----:B-1----:R-:W-:Y:S02]  /*da70*/  FFMA.FTZ R84, R236, c[0x0][0x2d0], -R74 ;  /* 0x0000b400ec547a23 */ /* 0x002fe4000001084a */
[----:B------:R-:W-:Y:S02]  /*da80*/  IMAD.MOV.U32 R236, RZ, RZ, R105 ;  /* 0x000000ffffec7224 */ /* 0x000fe400078e0069 */
[-C--:B------:R-:W-:Y:S01]  /*da90*/  HMMA.16816.F32.BF16 R28, R80, R90.reuse, R28 ;  /* 0x0000005a501c723c */ /* 0x080fe2000004181c */
[----:B------:R1:W-:Y:S03]  /*daa0*/  MUFU.EX2 R180, R84 ;  /* 0x0000005400b47308 */ /* 0x0003e60000000800 */
[--C-:B------:R-:W-:Y:S01]  /*dab0*/  FFMA.FTZ R88, R206, c[0x0][0x2d0], -R96.reuse ;  /* 0x0000b400ce587a23 */ /* 0x100fe20000010860 */
[----:B------:R-:W-:Y:S03]  /*dac0*/  MOV R206, R110 ;  /* 0x0000006e00ce7202 */ /* 0x000fe60000000f00 */
[C---:B------:R-:W-:Y:S03]  /*dad0*/  HMMA.16816.F32.BF16 R32, R76.reuse, R90, R32 ;  /* 0x0000005a4c20723c */ /* 0x040fe60000041820 */
[----:B------:R3:W-:Y:S05]  /*dae0*/  MUFU.EX2 R156, R88 ;  /* 0x00000058009c7308 */ /* 0x0007ea0000000800 */
[-C--:B------:R-:W-:Y:S08]  /*daf0*/  HMMA.16816.F32.BF16 R36, R76, R92.reuse, R36 ;  /* 0x0000005c4c24723c */ /* 0x080ff00000041824 */
[C---:B------:R-:W-:Y:S04]  /*db00*/  HMMA.16816.F32.BF16 R40, R80.reuse, R92, R40 ;  /* 0x0000005c5028723c */ /* 0x040fe80000041828 */
[----:B-1----:R-:W-:Y:S01]  /*db10*/  FFMA.FTZ R84, R229, c[0x0][0x2d0], -R75 ;  /* 0x0000b400e5547a23 */ /* 0x002fe2000001084b */
[----:B------:R-:W-:Y:S02]  /*db20*/  MOV R229, R104 ;  /* 0x0000006800e57202 */ /* 0x000fe40000000f00 */
[----:B------:R-:W-:Y:S01]  /*db30*/  FFMA.FTZ R92, R201, c[0x0][0x2d0], -R97 ;  /* 0x0000b400c95c7a23 */ /* 0x000fe20000010861 */
[-C--:B------:R-:W-:Y:S01]  /*db40*/  HMMA.16816.F32.BF16 R44, R80, R94.reuse, R44 ;  /* 0x0000005e502c723c */ /* 0x080fe2000004182c */
[----:B------:R1:W-:Y:S03]  /*db50*/  MUFU.EX2 R157, R84 ;  /* 0x00000054009d7308 */ /* 0x0003e60000000800 */
[--C-:B---3--:R-:W-:Y:S04]  /*db60*/  FFMA.FTZ R88, R207, c[0x0][0x2d0], -R96.reuse ;  /* 0x0000b400cf587a23 */ /* 0x108fe80000010860 */
[C---:B------:R-:W-:Y:S03]  /*db70*/  HMMA.16816.F32.BF16 R48, R76.reuse, R94, R48 ;  /* 0x0000005e4c30723c */ /* 0x040fe60000041830 */
[----:B------:R3:W-:Y:S10]  /*db80*/  MUFU.EX2 R178, R88 ;  /* 0x0000005800b27308 */ /* 0x0007f40000000800 */
[----:B------:R5:W-:Y:S01]  /*db90*/  MUFU.EX2 R100, R92 ;  /* 0x0000005c00647308 */ /* 0x000be20000000800 */
[----:B-1----:R-:W-:Y:S01]  /*dba0*/  FFMA.FTZ R84, R230, c[0x0][0x2d0], -R75 ;  /* 0x0000b400e6547a23 */ /* 0x002fe2000001084b */
[----:B------:R-:W-:Y:S08]  /*dbb0*/  MOV R230, R107 ;  /* 0x0000006b00e67202 */ /* 0x000ff00000000f00 */
[----:B------:R1:W-:Y:S01]  /*dbc0*/  MUFU.EX2 R179, R84 ;  /* 0x0000005400b37308 */ /* 0x0003e20000000800 */
[--C-:B---3--:R-:W-:Y:S09]  /*dbd0*/  FFMA.FTZ R88, R226, c[0x0][0x2d0], -R96.reuse ;  /* 0x0000b400e2587a23 */ /* 0x108ff20000010860 */
[----:B------:R3:W2:Y:S01]  /*dbe0*/  MUFU.EX2 R177, R88 ;  /* 0x0000005800b17308 */ /* 0x0006a20000000800 */
[----:B-----5:R-:W-:Y:S09]  /*dbf0*/  FFMA.FTZ R92, R192, c[0x0][0x2d0], -R97 ;  /* 0x0000b400c05c7a23 */ /* 0x020ff20000010861 */
[----:B------:R5:W-:Y:S01]  /*dc00*/  MUFU.EX2 R99, R92 ;  /* 0x0000005c00637308 */ /* 0x000be20000000800 */
[----:B-1----:R-:W-:Y:S02]  /*dc10*/  FFMA.FTZ R84, R202, c[0x0][0x2d0], -R96 ;  /* 0x0000b400ca547a23 */ /* 0x002fe40000010860 */
[----:B------:R-:W-:Y:S07]  /*dc20*/  IMAD.MOV.U32 R202, RZ, RZ, R108 ;  /* 0x000000ffffca7224 */ /* 0x000fee00078e006c */
[----:B------:R1:W-:Y:S01]  /*dc30*/  MUFU.EX2 R152, R84 ;  /* 0x0000005400987308 */ /* 0x0003e20000000800 */
[----:B---3--:R-:W-:Y:S09]  /*dc40*/  FFMA.FTZ R88, R241, c[0x0][0x2d0], -R74 ;  /* 0x0000b400f1587a23 */ /* 0x008ff2000001084a */
[----:B------:R3:W-:Y:S01]  /*dc50*/  MUFU.EX2 R176, R88 ;  /* 0x0000005800b07308 */ /* 0x0007e20000000800 */
[----:B-----5:R-:W-:Y:S09]  /*dc60*/  FFMA.FTZ R92, R243, c[0x0][0x2d0], -R75 ;  /* 0x0000b400f35c7a23 */ /* 0x020ff2000001084b */
[----:B------:R5:W-:Y:S01]  /*dc70*/  MUFU.EX2 R172, R92 ;  /* 0x0000005c00ac7308 */ /* 0x000be20000000800 */
[----:B-1----:R-:W1:Y:S01]  /*dc80*/  LDSM.16.MT88.4 R84, [R211+0x1900] ;  /* 0x00190000d354783b */ /* 0x002e620000004200 */
[----:B---3--:R-:W-:Y:S08]  /*dc90*/  FFMA.FTZ R88, R199, c[0x0][0x2d0], -R97 ;  /* 0x0000b400c7587a23 */ /* 0x008ff00000010861 */
[----:B------:R3:W1:Y:S01]  /*dca0*/  MUFU.EX2 R101, R88 ;  /* 0x0000005800657308 */ /* 0x0006620000000800 */
[----:B-----5:R-:W-:Y:S01]  /*dcb0*/  LDSM.16.MT88.4 R92, [R210+0x2100] ;  /* 0x00210000d25c783b */ /* 0x020fe20000004200 */
[----:B----4-:R-:W-:Y:S01]  /*dcc0*/  FFMA.FTZ R2, R2, R122, R123 ;  /* 0x0000007a02027223 */ /* 0x010fe2000001007b */
[----:B------:R-:W-:Y:S01]  /*dcd0*/  MOV R123, R115 ;  /* 0x00000073007b7202 */ /* 0x000fe20000000f00 */
[----:B------:R-:W-:Y:S02]  /*dce0*/  IMAD.MOV.U32 R122, RZ, RZ, R114 ;  /* 0x000000ffff7a7224 */ /* 0x000fe400078e0072 */
[----:B------:R-:W-:Y:S01]  /*dcf0*/  FADD.FTZ R2, R188, R2 ;  /* 0x00000002bc027221 */ /* 0x000fe20000010000 */
[----:B------:R-:W-:Y:S02]  /*dd00*/  MOV R188, R120 ;  /* 0x0000007800bc7202 */ /* 0x000fe40000000f00 */
[----:B---3--:R-:W3:Y:S01]  /*dd10*/  LDSM.16.MT88.4 R88, [R209+0x2100] ;  /* 0x00210000d158783b */ /* 0x008ee20000004200 */
[-C--:B-1----:R-:W-:Y:S08]  /*dd20*/  HMMA.16816.F32.BF16 R52, R76, R84.reuse, R52 ;  /* 0x000000544c34723c */ /* 0x082ff00000041834 */
[C---:B------:R-:W-:Y:S07]  /*dd30*/  HMMA.16816.F32.BF16 R56, R80.reuse, R84, R56 ;  /* 0x000000545038723c */ /* 0x040fee0000041838 */
[----:B------:R-:W-:Y:S01]  /*dd40*/  FFMA.FTZ R84, R186, c[0x0][0x2d0], -R97 ;  /* 0x0000b400ba547a23 */ /* 0x000fe20000010861 */
[-C--:B------:R-:W-:Y:S03]  /*dd50*/  HMMA.16816.F32.BF16 R60, R80, R86.reuse, R60 ;  /* 0x00000056503c723c */ /* 0x080fe6000004183c */
[----:B------:R1:W4:Y:S04]  /*dd60*/  MUFU.EX2 R98, R84 ;  /* 0x0000005400627308 */ /* 0x0003280000000800 */
[--C-:B------:R-:W-:Y:S01]  /*dd70*/  FFMA.FTZ R80, R247, c[0x0][0x2d0], -R74.reuse ;  /* 0x0000b400f7507a23 */ /* 0x100fe2000001084a */
[----:B------:R-:W-:Y:S04]  /*dd80*/  HMMA.16816.F32.BF16 R64, R76, R86, R64 ;  /* 0x000000564c40723c */ /* 0x000fe80000041840 */
[----:B--2---:R-:W-:Y:S01]  /*dd90*/  F2FP.BF16.PACK_AB R82, R177, R178 ;  /* 0x000000b2b152723e */ /* 0x004fe200000010ff */
[----:B------:R2:W5:Y:S01]  /*dda0*/  MUFU.EX2 R175, R80 ;  /* 0x0000005000af7308 */ /* 0x0005620000000800 */
[----:B------:R-:W-:Y:S02]  /*ddb0*/  F2FP.BF16.PACK_AB R81, R100, R101 ;  /* 0x000000656451723e */ /* 0x000fe400000010ff */
[----:B------:R-:W-:Y:S04]  /*ddc0*/  F2FP.BF16.PACK_AB R76, R181, R183 ;  /* 0x000000b7b54c723e */ /* 0x000fe800000010ff */
[----:B------:R-:W-:Y:S02]  /*ddd0*/  F2FP.BF16.PACK_AB R77, R159, R153 ;  /* 0x000000999f4d723e */ /* 0x000fe400000010ff */
[----:B------:R-:W-:Y:S02]  /*dde0*/  F2FP.BF16.PACK_AB R78, R180, R158 ;  /* 0x0000009eb44e723e */ /* 0x000fe400000010ff */
[----:B------:R-:W-:Y:S01]  /*ddf0*/  F2FP.BF16.PACK_AB R79, R179, R157 ;  /* 0x0000009db34f723e */ /* 0x000fe200000010ff */
[----:B-1----:R-:W1:Y:S01]  /*de00*/  LDSM.16.MT88.4 R84, [R212+0x2100] ;  /* 0x00210000d454783b */ /* 0x002e620000004200 */
[----:B----4-:R-:W-:Y:S05]  /*de10*/  F2FP.BF16.PACK_AB R83, R98, R99 ;  /* 0x000000636253723e */ /* 0x010fea00000010ff */
[-C--:B---3--:R-:W-:Y:S03]  /*de20*/  HMMA.16816.F32.BF16 R4, R76, R88.reuse, R4 ;  /* 0x000000584c04723c */ /* 0x088fe60000041804 */
[----:B--2---:R-:W-:Y:S01]  /*de30*/  FFMA.FTZ R80, R242, c[0x0][0x2d0], -R75 ;  /* 0x0000b400f2507a23 */ /* 0x004fe2000001084b */
[----:B-----5:R-:W-:Y:S03]  /*de40*/  F2FP.BF16.PACK_AB R164, R175, R176 ;  /* 0x000000b0afa4723e */ /* 0x020fe600000010ff */
[----:B------:R2:W3:Y:S02]  /*de50*/  MUFU.EX2 R174, R80 ;  /* 0x0000005000ae7308 */ /* 0x0004e40000000800 */
[----:B--2---:R-:W-:Y:S03]  /*de60*/  F2FP.BF16.PACK_AB R80, R156, R152 ;  /* 0x000000989c50723e */ /* 0x004fe600000010ff */
[----:B---3--:R-:W-:Y:S04]  /*de70*/  F2FP.BF16.PACK_AB R165, R172, R174 ;  /* 0x000000aeaca5723e */ /* 0x008fe800000010ff */
[C---:B------:R-:W-:Y:S07]  /*de80*/  HMMA.16816.F32.BF16 R8, R80.reuse, R88, R8 ;  /* 0x000000585008723c */ /* 0x040fee0000041808 */
[--C-:B------:R-:W-:Y:S01]  /*de90*/  FFMA.FTZ R88, R252, c[0x0][0x2d0], -R74.reuse ;  /* 0x0000b400fc587a23 */ /* 0x100fe2000001084a */
[-C--:B------:R-:W-:Y:S03]  /*dea0*/  HMMA.16816.F32.BF16 R12, R80, R90.reuse, R12 ;  /* 0x0000005a500c723c */ /* 0x080fe6000004180c */
[----:B------:R2:W-:Y:S01]  /*deb0*/  MUFU.EX2 R173, R88 ;  /* 0x0000005800ad7308 */ /* 0x0005e20000000800 */
[----:B------:R-:W-:Y:S01]  /*dec0*/  FFMA.FTZ R74, R131, c[0x0][0x2d0], -R74 ;  /* 0x0000b400834a7a23 */ /* 0x000fe2000001084a */
[----:B------:R-:W-:Y:S02]  /*ded0*/  MOV R131, R117 ;  /* 0x0000007500837202 */ /* 0x000fe40000000f00 */
[----:B------:R-:W-:Y:S01]  /*dee0*/  LDSM.16.MT88.4 R116, [R209+0x2900] ;  /* 0x00290000d174783b */ /* 0x000fe20000004200 */
[C---:B------:R-:W-:Y:S04]  /*def0*/  HMMA.16816.F32.BF16 R16, R76.reuse, R90, R16 ;  /* 0x0000005a4c10723c */ /* 0x040fe80000041810 */
[----:B------:R-:W-:Y:S01]  /*df00*/  FFMA.FTZ R68, R68, R127, R131 ;  /* 0x0000007f44447223 */ /* 0x000fe20000010083 */
[----:B------:R3:W4:Y:S01]  /*df10*/  MUFU.EX2 R171, R74 ;  /* 0x0000004a00ab7308 */ /* 0x0007220000000800 */
[----:B------:R-:W-:Y:S02]  /*df20*/  MOV R131, R112 ;  /* 0x0000007000837202 */ /* 0x000fe40000000f00 */
[-C--:B-1----:R-:W-:Y:S04]  /*df30*/  HMMA.16816.F32.BF16 R20, R76, R84.reuse, R20 ;  /* 0x000000544c14723c */ /* 0x082fe80000041814 */
[----:B------:R-:W-:Y:S04]  /*df40*/  MOV R127, R106 ;  /* 0x0000006a007f7202 */ /* 0x000fe80000000f00 */
[C---:B------:R-:W-:Y:S01]  /*df50*/  HMMA.16816.F32.BF16 R24, R80.reuse, R84, R24 ;  /* 0x000000545018723c */ /* 0x040fe20000041818 */
[----:B--2---:R-:W1:Y:S07]  /*df60*/  LDSM.16.MT88.4 R88, [R211+0x2100] ;  /* 0x00210000d358783b */ /* 0x004e6e0000004200 */
[-C--:B------:R-:W-:Y:S04]  /*df70*/  HMMA.16816.F32.BF16 R28, R80, R86.reuse, R28 ;  /* 0x00000056501c723c */ /* 0x080fe8000004181c */
[--C-:B---3--:R-:W-:Y:S01]  /*df80*/  FFMA.FTZ R74, R248, c[0x0][0x2d0], -R75.reuse ;  /* 0x0000b400f84a7a23 */ /* 0x108fe2000001084b */
[----:B----4-:R-:W-:Y:S01]  /*df90*/  F2FP.BF16.PACK_AB R166, R171, R173 ;  /* 0x000000adaba6723e */ /* 0x010fe200000010ff */
[----:B------:R-:W-:Y:S02]  /*dfa0*/  FFMA.FTZ R75, R250, c[0x0][0x2d0], -R75 ;  /* 0x0000b400fa4b7a23 */ /* 0x000fe4000001084b */
[C---:B------:R-:W-:Y:S01]  /*dfb0*/  HMMA.16816.F32.BF16 R32, R76.reuse, R86, R32 ;  /* 0x000000564c20723c */ /* 0x040fe20000041820 */
[----:B------:R2:W-:Y:S07]  /*dfc0*/  MUFU.EX2 R170, R74 ;  /* 0x0000004a00aa7308 */ /* 0x0005ee0000000800 */
[-C--:B------:R-:W-:Y:S03]  /*dfd0*/  HMMA.16816.F32.BF16 R36, R76, R92.reuse, R36 ;  /* 0x0000005c4c24723c */ /* 0x080fe60000041824 */
[----:B------:R-:W3:Y:S05]  /*dfe0*/  MUFU.EX2 R169, R75 ;  /* 0x0000004b00a97308 */ /* 0x000eea0000000800 */
[C---:B------:R-:W-:Y:S08]  /*dff0*/  HMMA.16816.F32.BF16 R40, R80.reuse, R92, R40 ;  /* 0x0000005c5028723c */ /* 0x040ff00000041828 */
[-C--:B------:R-:W-:Y:S04]  /*e000*/  HMMA.16816.F32.BF16 R44, R80, R94.reuse, R44 ;  /* 0x0000005e502c723c */ /* 0x080fe8000004182c */
[--C-:B--2---:R-:W-:Y:S04]  /*e010*/  FFMA.FTZ R74, R237, c[0x0][0x2d0], -R96.reuse ;  /* 0x0000b400ed4a7a23 */ /* 0x104fe80000010860 */
[----:B------:R2:W-:Y:S01]  /*e020*/  MUFU.EX2 R168, R74 ;  /* 0x0000004a00a87308 */ /* 0x0005e20000000800 */
[C---:B------:R-:W-:Y:S04]  /*e030*/  HMMA.16816.F32.BF16 R48, R76.reuse, R94, R48 ;  /* 0x0000005e4c30723c */ /* 0x040fe80000041830 */
[----:B---3--:R-:W-:Y:S04]  /*e040*/  F2FP.BF16.PACK_AB R167, R169, R170 ;  /* 0x000000aaa9a7723e */ /* 0x008fe800000010ff */
[-C--:B-1----:R-:W-:Y:S08]  /*e050*/  HMMA.16816.F32.BF16 R52, R76, R88.reuse, R52 ;  /* 0x000000584c34723c */ /* 0x082ff00000041834 */
[C---:B------:R-:W-:Y:S04]  /*e060*/  HMMA.16816.F32.BF16 R56, R80.reuse, R88, R56 ;  /* 0x000000585038723c */ /* 0x040fe80000041838 */
[----:B--2---:R-:W-:Y:S04]  /*e070*/  FFMA.FTZ R74, R238, c[0x0][0x2d0], -R96 ;  /* 0x0000b400ee4a7a23 */ /* 0x004fe80000010860 */
[-C--:B------:R-:W-:Y:S01]  /*e080*/  HMMA.16816.F32.BF16 R60, R80, R90.reuse, R60 ;  /* 0x0000005a503c723c */ /* 0x080fe2000004183c */
[----:B------:R1:W2:Y:S07]  /*e090*/  MUFU.EX2 R85, R74 ;  /* 0x0000004a00557308 */ /* 0x0002ae0000000800 */
[----:B------:R-:W-:Y:S08]  /*e0a0*/  HMMA.16816.F32.BF16 R64, R76, R90, R64 ;  /* 0x0000005a4c40723c */ /* 0x000ff00000041840 */
[-C--:B------:R-:W-:Y:S07]  /*e0b0*/  HMMA.16816.F32.BF16 R104, R164, R116.reuse, R4 ;  /* 0x00000074a468723c */ /* 0x080fee0000041804 */
[----:B------:R-:W-:Y:S01]  /*e0c0*/  FADD.FTZ R4, R228, R69 ;  /* 0x00000045e4047221 */ /* 0x000fe20000010000 */
[----:B------:R-:W-:Y:S01]  /*e0d0*/  MOV R228, R149 ;  /* 0x0000009500e47202 */ /* 0x000fe20000000f00 */
[----:B------:R-:W-:Y:S03]  /*e0e0*/  FADD.FTZ R6, R204, R68 ;  /* 0x00000044cc067221 */ /* 0x000fe60000010000 */
[--C-:B-1----:R-:W-:Y:S01]  /*e0f0*/  FFMA.FTZ R74, R239, c[0x0][0x2d0], -R96.reuse ;  /* 0x0000b400ef4a7a23 */ /* 0x102fe20000010860 */
[----:B--2---:R-:W-:Y:S01]  /*e100*/  F2FP.BF16.PACK_AB R160, R85, R168 ;  /* 0x000000a855a0723e */ /* 0x004fe200000010ff */
[----:B------:R-:W-:Y:S02]  /*e110*/  FFMA.FTZ R96, R240, c[0x0][0x2d0], -R96 ;  /* 0x0000b400f0607a23 */ /* 0x000fe40000010860 */
[----:B------:R-:W-:Y:S01]  /*e120*/  IMAD.MOV.U32 R204, RZ, RZ, R148 ;  /* 0x000000ffffcc7224 */ /* 0x000fe200078e0094 */
[----:B------:R1:W-:Y:S01]  /*e130*/  MUFU.EX2 R86, R74 ;  /* 0x0000004a00567308 */ /* 0x0003e20000000800 */
[----:B------:R-:W-:Y:S01]  /*e140*/  FADD.FTZ R4, R123, R4 ;  /* 0x000000047b047221 */ /* 0x000fe20000010000 */
[----:B------:R-:W2:Y:S01]  /*e150*/  LDSM.16.MT88.4 R148, [R210+0x2900] ;  /* 0x00290000d294783b */ /* 0x000ea20000004200 */
[----:B------:R-:W-:Y:S02]  /*e160*/  FADD.FTZ R6, R122, R6 ;  /* 0x000000067a067221 */ /* 0x000fe40000010000 */
[----:B------:R-:W-:Y:S02]  /*e170*/  FADD.FTZ R5, R121, R2 ;  /* 0x0000000279057221 */ /* 0x000fe40000010000 */
[----:B------:R-:W-:Y:S02]  /*e180*/  FADD.FTZ R4, R206, R4 ;  /* 0x00000004ce047221 */ /* 0x000fe40000010000 */
[----:B------:R-:W-:Y:S01]  /*e190*/  FADD.FTZ R2, R202, R6 ;  /* 0x00000006ca027221 */ /* 0x000fe20000010000 */
[----:B------:R-:W3:Y:S01]  /*e1a0*/  MUFU.EX2 R96, R96 ;  /* 0x0000006000607308 */ /* 0x000ee20000000800 */
[----:B------:R-:W-:Y:S02]  /*e1b0*/  FADD.FTZ R6, R126, R4 ;  /* 0x000000047e067221 */ /* 0x000fe40000010000 */
[--C-:B-1----:R-:W-:Y:S07]  /*e1c0*/  FFMA.FTZ R74, R194, c[0x0][0x2d0], -R97.reuse ;  /* 0x0000b400c24a7a23 */ /* 0x102fee0000010861 */
[----:B------:R1:W-:Y:S01]  /*e1d0*/  MUFU.EX2 R75, R74 ;  /* 0x0000004a004b7308 */ /* 0x0003e20000000800 */
[----:B---3--:R-:W-:Y:S01]  /*e1e0*/  F2FP.BF16.PACK_AB R162, R96, R86 ;  /* 0x0000005660a2723e */ /* 0x008fe200000010ff */
[--C-:B-1----:R-:W-:Y:S08]  /*e1f0*/  FFMA.FTZ R74, R196, c[0x0][0x2d0], -R97.reuse ;  /* 0x0000b400c44a7a23 */ /* 0x102ff00000010861 */
[----:B------:R1:W3:Y:S02]  /*e200*/  MUFU.EX2 R84, R74 ;  /* 0x0000004a00547308 */ /* 0x0002e40000000800 */
[--C-:B-1----:R-:W-:Y:S01]  /*e210*/  FFMA.FTZ R74, R197, c[0x0][0x2d0], -R97.reuse ;  /* 0x0000b400c54a7a23 */ /* 0x102fe20000010861 */
[----:B---3--:R-:W-:Y:S01]  /*e220*/  F2FP.BF16.PACK_AB R161, R84, R75 ;  /* 0x0000004b54a1723e */ /* 0x008fe200000010ff */
[----:B------:R-:W-:Y:S02]  /*e230*/  FFMA.FTZ R97, R73, c[0x0][0x2d0], -R97 ;  /* 0x0000b40049617a23 */ /* 0x000fe40000010861 */
[----:B------:R-:W3:Y:S04]  /*e240*/  LDL.LU R73, [R1+0x14] ;  /* 0x0000140001497983 */ /* 0x000ee80000300800 */
[----:B------:R-:W-:Y:S10]  /*e250*/  MUFU.EX2 R74, R74 ;  /* 0x0000004a004a7308 */ /* 0x000ff40000000800 */
[----:B------:R-:W1:Y:S02]  /*e260*/  MUFU.EX2 R97, R97 ;  /* 0x0000006100617308 */ /* 0x000e640000000800 */
[----:B-1----:R-:W-:Y:S07]  /*e270*/  F2FP.BF16.PACK_AB R163, R97, R74 ;  /* 0x0000004a61a3723e */ /* 0x002fee00000010ff */
[C---:B------:R-:W-:Y:S08]  /*e280*/  HMMA.16816.F32.BF16 R108, R160.reuse, R116, R8 ;  /* 0x00000074a06c723c */ /* 0x040ff00000041808 */
[-C--:B------:R-:W-:Y:S08]  /*e290*/  HMMA.16816.F32.BF16 R112, R160, R118.reuse, R12 ;  /* 0x00000076a070723c */ /* 0x080ff0000004180c */
[C---:B------:R-:W-:Y:S08]  /*e2a0*/  HMMA.16816.F32.BF16 R116, R164.reuse, R118, R16 ;  /* 0x00000076a474723c */ /* 0x040ff00000041810 */
[-C--:B------:R-:W-:Y:S04]  /*e2b0*/  HMMA.16816.F32.BF16 R120, R164, R132.reuse, R20 ;  /* 0x00000084a478723c */ /* 0x080fe80000041814 */
[----:B---3--:R-:W-:Y:S02]  /*e2c0*/  FFMA.FTZ R8, R0, R73, R200 ;  /* 0x0000004900087223 */ /* 0x008fe400000100c8 */
[----:B------:R-:W-:Y:S02]  /*e2d0*/  FADD.FTZ R0, R230, R5 ;  /* 0x00000005e6007221 */ /* 0x000fe40000010000 */
[----:B------:R-:W-:Y:S04]  /*e2e0*/  FADD.FTZ R8, R127, R8 ;  /* 0x000000087f087221 */ /* 0x000fe80000010000 */
        /* <DEDUP_REMOVED lines=17> */
[----:B------:R-:W-:Y:S02]  /*e400*/  FADD.FTZ R11, R190, R4 ;  /* 0x00000004be0b7221 */ /* 0x000fe40000010000 */
[----:B------:R-:W-:Y:S01]  /*e410*/  FADD.FTZ R8, R204, R2 ;  /* 0x00000002cc087221 */ /* 0x000fe20000010000 */
[----:B------:R-:W1:Y:S01]  /*e420*/  LDSM.16.MT88.4 R4, [R211+0x2900] ;  /* 0x00290000d304783b */ /* 0x000e620000004200 */
[----:B------:R-:W-:Y:S04]  /*e430*/  FADD.FTZ R9, R189, R0 ;  /* 0x00000000bd097221 */ /* 0x000fe80000010000 */
[----:B------:R-:W-:Y:S02]  /*e440*/  FADD.FTZ R2, R139, R10 ;  /* 0x0000000a8b027221 */ /* 0x000fe40000010000 */
[----:B------:R-:W-:Y:S02]  /*e450*/  FADD.FTZ R0, R137, R8 ;  /* 0x0000000889007221 */ /* 0x000fe40000010000 */
[----:B------:R-:W-:Y:S02]  /*e460*/  FADD.FTZ R8, R188, R11 ;  /* 0x0000000bbc087221 */ /* 0x000fe40000010000 */
[----:B------:R-:W-:Y:S02]  /*e470*/  FADD.FTZ R9, R251, R9 ;  /* 0x00000009fb097221 */ /* 0x000fe40000010000 */
[----:B------:R-:W-:Y:S02]  /*e480*/  FADD.FTZ R2, R138, R2 ;  /* 0x000000028a027221 */ /* 0x000fe40000010000 */
[----:B------:R-:W-:Y:S02]  /*e490*/  FADD.FTZ R0, R136, R0 ;  /* 0x0000000088007221 */ /* 0x000fe40000010000 */
[----:B------:R-:W-:Y:S01]  /*e4a0*/  FADD.FTZ R12, R198, R8 ;  /* 0x00000008c60c7221 */ /* 0x000fe20000010000 */
[-C--:B--2---:R-:W-:Y:S03]  /*e4b0*/  HMMA.16816.F32.BF16 R136, R164, R148.reuse, R36 ;  /* 0x00000094a488723c */ /* 0x084fe60000041824 */
        /* <DEDUP_REMOVED lines=36> */
[----:B------:R-:W-:Y:S02]  /*e700*/  FADD.FTZ R9, R157, R0 ;  /* 0x000000009d097221 */ /* 0x000fe40000010000 */
[C---:B------:R-:W-:Y:S04]  /*e710*/  HMMA.16816.F32.BF16 R156, R160.reuse, R4, R56 ;  /* 0x00000004a09c723c */ /* 0x040fe80000041838 */
[----:B------:R-:W-:Y:S01]  /*e720*/  FADD.FTZ R8, R102, R8 ;  /* 0x0000000866087221 */ /* 0x000fe20000010000 */
[----:B------:R-:W-:Y:S01]  /*e730*/  MOV R102, R70 ;  /* 0x0000004600667202 */ /* 0x000fe20000000f00 */
[----:B------:R-:W-:Y:S02]  /*e740*/  FADD.FTZ R2, R178, R10 ;  /* 0x0000000ab2027221 */ /* 0x000fe40000010000 */
[----:B------:R-:W-:Y:S01]  /*e750*/  FADD.FTZ R8, R101, R8 ;  /* 0x0000000865087221 */ /* 0x000fe20000010000 */
[-C--:B------:R-:W-:Y:S03]  /*e760*/  HMMA.16816.F32.BF16 R160, R160, R6.reuse, R60 ;  /* 0x00000006a0a0723c */ /* 0x080fe6000004183c */
[----:B------:R-:W-:Y:S01]  /*e770*/  FADD.FTZ R4, R100, R8 ;  /* 0x0000000864047221 */ /* 0x000fe20000010000 */
[----:B------:R-:W-:Y:S01]  /*e780*/  MOV R101, R71 ;  /* 0x0000004700657202 */ /* 0x000fe20000000f00 */
        /* <DEDUP_REMOVED lines=18> */
[----:B------:R1:W-:Y:S01]  /*e8b0*/  STL [R1+0x8], R6 ;  /* 0x0000080601007387 */ /* 0x0003e20000100800 */
[----:B------:R-:W-:Y:S02]  /*e8c0*/  FADD.FTZ R4, R86, R4 ;  /* 0x0000000456047221 */ /* 0x000fe40000010000 */
[----:B------:R-:W-:Y:S01]  /*e8d0*/  FADD.FTZ R0, R74, R2 ;  /* 0x000000024a007221 */ /* 0x000fe20000010000 */
[----:B------:R1:W-:Y:S01]  /*e8e0*/  STL [R1+0xc], R5 ;  /* 0x00000c0501007387 */ /* 0x0003e20000100800 */
[----:B------:R-:W-:Y:S02]  /*e8f0*/  FADD.FTZ R2, R96, R4 ;  /* 0x0000000460027221 */ /* 0x000fe40000010000 */
[----:B------:R-:W-:Y:S02]  /*e900*/  FADD.FTZ R0, R97, R0 ;  /* 0x0000000061007221 */ /* 0x000fe40000010000 */
[----:B------:R-:W-:Y:S01]  /*e910*/  IMAD.MOV.U32 R100, RZ, RZ, R72 ;  /* 0x000000ffff647224 */ /* 0x000fe200078e0048 */
[----:B------:R1:W-:Y:S04]  /*e920*/  STL [R1+0x10], R2 ;  /* 0x0000100201007387 */ /* 0x0003e80000100800 */
[----:B------:R1:W-:Y:S01]  /*e930*/  STL [R1+0x14], R0 ;  /* 0x0000140001007387 */ /* 0x0003e20000100800 */
[----:B------:R-:W-:-:S05]  /*e940*/  @P0 BRA `(.L_x_181) ;  /* 0xffff98f000000947 */ /* 0x000fca000383ffff */
.L_x_164:
[----:B------:R-:W2:Y:S01]  /*e950*/  S2UR UR6, SR_CTAID.X ;  /* 0x00000000000679c3 */ /* 0x000ea20000002500 */
[----:B------:R-:W-:Y:S01]  /*e960*/  ULDC.64 UR4, c[0x0][0x2c8] ;  /* 0x0000b20000047ab9 */ /* 0x000fe20000000a00 */
[----:B------:R-:W-:Y:S01]  /*e970*/  PLOP3.LUT P0, PT, PT, PT, UP1, 0x40, 0x0 ;  /* 0x000000000000781c */ /* 0x000fe20003f0e818 */
[----:B--2---:R-:W-:-:S04]  /*e980*/  ULEA UR6, UR6, 0x7f, 0x7 ;  /* 0x0000007f06067891 */ /* 0x004fc8000f8e383f */
[----:B------:R-:W-:-:S03]  /*e990*/  UIMAD.WIDE.U32 UR14, UR6, UR4, URZ ;  /* 0x00000004060e72a5 */ /* 0x000fc6000f8e003f */
[----:B------:R-:W-:Y:S02]  /*e9a0*/  ULDC UR4, c[0x0][0x168] ;  /* 0x00005a0000047ab9 */ /* 0x000fe40000000800 */
[----:B------:R-:W-:Y:S02]  /*e9b0*/  @UP2 USHF.R.U32.HI UR6, URZ, UR5, UR15 ;  /* 0x000000053f062299 */ /* 0x000fe4000801160f */
[----:B------:R-:W-:Y:S02]  /*e9c0*/  UIADD3 UR4, -UR4, 0x1, URZ ;  /* 0x0000000104047890 */ /* 0x000fe4000fffe13f */
[----:B------:R-:W-:Y:S02]  /*e9d0*/  ULDC UR5, c[0x0][0x1d0] ;  /* 0x0000740000057ab9 */ /* 0x000fe40000000800 */
[----:B------:R-:W-:-:S03]  /*e9e0*/  UIADD3 UR7, UR6, UR5, UR4 ;  /* 0x0000000506077290 */ /* 0x000fc6000fffe004 */
[----:B------:R-:W-:Y:S02]  /*e9f0*/  ULDC UR6, c[0x0][0x324] ;  /* 0x0000c90000067ab9 */ /* 0x000fe40000000800 */
[----:B------:R-:W-:Y:S01]  /*ea00*/  UIADD3 UR6, UR7, -UR6, URZ ;  /* 0x8000000607067290 */ /* 0x000fe2000fffe03f */
[----:B------:R-:W-:Y:S05]  /*ea10*/  @P0 BRA `(.L_x_182) ;  /* 0x0000014000000947 */ /* 0x000fea0003800000 */
        /* <DEDUP_REMOVED lines=11> */
.L_x_183:
[----:B------:R-:W-:Y:S02]  /*ead0*/  ULDC UR4, c[0x0][0x32c] ;  /* 0x0000cb0000047ab9 */ /* 0x000fe40000000800 */
[----:B------:R-:W-:-:S03]  /*eae0*/  UISETP.NE.AND UP0, UPT, UR4, 0x1, UPT ;  /* 0x000000010400788c */ /* 0x000fc6000bf05270 */
[----:B------:R-:W-:Y:S02]  /*eaf0*/  ULDC.64 UR4, c[0x0][0x330] ;  /* 0x0000cc0000047ab9 */ /* 0x000fe40000000a00 */
[----:B------:R-:W-:-:S06]  /*eb00*/  UIMAD.WIDE.U32 UR14, UR7, UR4, URZ ;  /* 0x00000004070e72a5 */ /* 0x000fcc000f8e003f */
[----:B------:R-:W-:Y:S02]  /*eb10*/  @UP0 USHF.R.U32.HI UR7, URZ, UR5, UR15 ;  /* 0x000000053f070299 */ /* 0x000fe4000801160f */
.L_x_184:
[----:B------:R-:W-:Y:S02]  /*eb20*/  ULDC UR4, c[0x0][0x32c] ;  /* 0x0000cb0000047ab9 */ /* 0x000fe40000000800 */
[----:B------:R-:W-:-:S04]  /*eb30*/  UIMAD UR4, UR7, UR4, URZ ;  /* 0x00000004070472a4 */ /* 0x000fc8000f8e023f */
[----:B------:R-:W-:-:S04]  /*eb40*/  UISETP.LT.AND UP0, UPT, UR6, UR4, UPT ;  /* 0x000000040600728c */ /* 0x000fc8000bf01270 */
[----:B------:R-:W-:-:S04]  /*eb50*/  USEL UR6, UR6, UR4, !UP0 ;  /* 0x0000000406067287 */ /* 0x000fc8000c000000 */
.L_x_182:
[----:B------:R-:W-:-:S04]  /*eb60*/  UIADD3 UR6, UR6, 0x5f, URZ ;  /* 0x0000005f06067890 */ /* 0x000fc8000fffe03f */
[----:B------:R-:W-:-:S04]  /*eb70*/  UIMAD.WIDE UR4, UR6, 0x2aaaaaab, URZ ;  /* 0x2aaaaaab060478a5 */ /* 0x000fc8000f8e023f */
[----:B------:R-:W-:-:S04]  /*eb80*/  USHF.R.U32.HI UR4, URZ, 0x1f, UR5 ;  /* 0x0000001f3f047899 */ /* 0x000fc80008011605 */
[----:B------:R-:W-:-:S04]  /*eb90*/  ULEA.HI.SX32 UR4, UR5, UR4, 0x1c ;  /* 0x0000000405047291 */ /* 0x000fc8000f8fe23f */
[----:B------:R-:W-:-:S04]  /*eba0*/  UISETP.LT.AND UP0, UPT, UR8, UR4, UPT ;  /* 0x000000040800728c */ /* 0x000fc8000bf01270 */
[----:B------:R-:W-:-:S06]  /*ebb0*/  USEL UR4, UR8, UR4, !UP0 ;  /* 0x0000000408047287 */ /* 0x000fcc000c000000 */
[----:B------:R-:W-:-:S13]  /*ebc0*/  ISETP.GE.AND P0, PT, R225, UR4, PT ;  /* 0x00000004e1007c0c */ /* 0x000fda000bf06270 */
[----:B------:R-:W-:Y:S05]  /*ebd0*/  @!P0 BRA `(.L_x_185) ;  /* 0x00004da000008947 */ /* 0x000fea0003800000 */
[----:B------:R-:W-:Y:S01]  /*ebe0*/  MOV R100, R71 ;  /* 0x0000004700647202 */ /* 0x000fe20000000f00 */
[----:B------:R-:W-:Y:S01]  /*ebf0*/  IMAD.MOV.U32 R102, RZ, RZ, R3 ;  /* 0x000000ffff667224 */ /* 0x000fe200078e0003 */
[----:B-1----:R-:W-:Y:S01]  /*ec00*/  MOV R2, R72 ;  /* 0x0000004800027202 */ /* 0x002fe20000000f00 */
[----:B------:R-:W-:Y:S01]  /*ec10*/  IMAD.MOV.U32 R103, RZ, RZ, R225 ;  /* 0x000000ffff677224 */ /* 0x000fe200078e00e1 */
[----:B------:R-:W-:Y:S02]  /*ec20*/  MOV R101, R70 ;  /* 0x0000004600657202 */ /* 0x000fe40000000f00 */
.L_x_186:
[----:B------:R-:W-:Y:S04]  /*ec30*/  DEPBAR.LE SB0, 0x0 ;  /* 0x000080000000791a */ /* 0x000fe80000000000 */
[----:B------:R-:W-:Y:S01]  /*ec40*/  BAR.SYNC.DEFER_BLOCKING 0x0 ;  /* 0x0000000000007b1d */ /* 0x000fe20000010000 */
[C---:B------:R-:W-:Y:S11]  /*ec50*/  ISETP.LT.AND P0, PT, R103.reuse, UR8, PT ;  /* 0x0000000867007c0c */ /* 0x040ff6000bf01270 */
[----:B------:R-:W-:Y:S02]  /*ec60*/  @!UPT UIADD3 URZ, URZ, URZ, URZ ;  /* 0x0000003f3f3ff290 */ /* 0x000fe4000fffe03f */
[----:B--2---:R-:W-:Y:S05]  /*ec70*/  @!P0 SHF.R.S32.HI R0, RZ, 0x1f, R103 ;  /* 0x0000001fff008819 */ /* 0x004fea0000011467 */
[----:B------:R-:W-:Y:S04]  /*ec80*/  @!P0 IMAD R0, R0, c[0x0][0x208], RZ ;  /* 0x0000820000008a24 */ /* 0x000fe800078e02ff */
[C---:B------:R-:W-:Y:S01]  /*ec90*/  @!P0 IMAD R0, R103.reuse, c[0x0][0x20c], R0 ;  /* 0x0000830067008a24 */ /* 0x040fe200078e0200 */
[----:B-----5:R-:W-:Y:S08]  /*eca0*/  LDSM.16.M88.4 R96, [R215+0x6100] ;  /* 0x00610000d760783b */ /* 0x020ff00000000200 */
[----:B------:R-:W1:Y:S08]  /*ecb0*/  LDSM.16.M88.4 R16, [R208+0x3100] ;  /* 0x00310000d010783b */ /* 0x000e700000000200 */
[----:B------:R-:W2:Y:S06]  /*ecc0*/  LDL.64 R198, [R1+0x30] ;  /* 0x0000300001c67983 */ /* 0x000eac0000100a00 */
[----:B------:R-:W3:Y:S06]  /*ecd0*/  LDL.64 R196, [R1+0x38] ;  /* 0x0000380001c47983 */ /* 0x000eec0000100a00 */
[----:B------:R-:W4:Y:S08]  /*ece0*/  LDSM.16.M88.4 R92, [R215+0x8100] ;  /* 0x00810000d75c783b */ /* 0x000f300000000200 */
        /* <DEDUP_REMOVED lines=19> */
[-C--:B-1----:R-:W-:Y:S08]  /*ee20*/  HMMA.16816.F32.BF16 R4, R96, R16.reuse, RZ ;  /* 0x000000106004723c */ /* 0x082ff000000418ff */
[C---:B----4-:R-:W-:Y:S08]  /*ee30*/  HMMA.16816.F32.BF16 R8, R92.reuse, R16, RZ ;  /* 0x000000105c08723c */ /* 0x050ff000000418ff */
        /* <DEDUP_REMOVED lines=27> */
[----:B------:R-:W-:Y:S04]  /*eff0*/  @!P0 IADD3 R0, R177, R0, RZ ;  /* 0x00000000b1008210 */ /* 0x000fe80007ffe0ff */
[C---:B------:R-:W-:Y:S04]  /*f000*/  HMMA.16816.F32.BF16 R16, R172.reuse, R178, R16 ;  /* 0x000000b2ac10723c */ /* 0x040fe80000041810 */
[----:B------:R-:W-:Y:S04]  /*f010*/  @!P0 IMAD R0, R0, 0x60, RZ ;  /* 0x0000006000008824 */ /* 0x000fe800078e02ff */
[-C--:B------:R-:W-:Y:S08]  /*f020*/  HMMA.16816.F32.BF16 R20, R172, R184.reuse, R20 ;  /* 0x000000b8ac14723c */ /* 0x080ff00000041814 */
[C---:B------:R-:W-:Y:S07]  /*f030*/  HMMA.16816.F32.BF16 R24, R180.reuse, R184, R24 ;  /* 0x000000b8b418723c */ /* 0x040fee0000041818 */
[----:B---3--:R-:W-:Y:S01]  /*f040*/  @!P0 MOV R184, R196 ;  /* 0x000000c400b88202 */ /* 0x008fe20000000f00 */
[-C--:B------:R-:W-:Y:S04]  /*f050*/  HMMA.16816.F32.BF16 R28, R180, R186.reuse, R28 ;  /* 0x000000bab41c723c */ /* 0x080fe8000004181c */
[----:B--2---:R-:W-:Y:S04]  /*f060*/  @!P0 MOV R185, R199 ;  /* 0x000000c700b98202 */ /* 0x004fe80000000f00 */
[C---:B------:R-:W-:Y:S04]  /*f070*/  HMMA.16816.F32.BF16 R32, R172.reuse, R186, R32 ;  /* 0x000000baac20723c */ /* 0x040fe80000041820 */
[----:B------:R-:W-:Y:S02]  /*f080*/  @!P0 IMAD.WIDE.U32 R184, R176, 0x60, R184 ;  /* 0x00000060b0b88825 */ /* 0x000fe400078e00b8 */
[----:B------:R-:W2:Y:S02]  /*f090*/  LDSM.16.M88.4 R176, [R221] ;  /* 0x00000000ddb0783b */ /* 0x000ea40000000200 */
[-C--:B------:R-:W-:Y:S04]  /*f0a0*/  HMMA.16816.F32.BF16 R36, R172, R188.reuse, R36 ;  /* 0x000000bcac24723c */ /* 0x080fe80000041824 */
[C---:B------:R-:W-:Y:S02]  /*f0b0*/  @!P0 LEA R194, P1, R184.reuse, c[0x0][0x1f8], 0x1 ;  /* 0x00007e00b8c28a11 */ /* 0x040fe400078208ff */
[----:B------:R-:W-:Y:S02]  /*f0c0*/  @!P0 IADD3 R0, R185, R0, RZ ;  /* 0x00000000b9008210 */ /* 0x000fe40007ffe0ff */
[C---:B------:R-:W-:Y:S04]  /*f0d0*/  HMMA.16816.F32.BF16 R40, R180.reuse, R188, R40 ;  /* 0x000000bcb428723c */ /* 0x040fe80000041828 */
[----:B------:R-:W-:Y:S02]  /*f0e0*/  @!P0 LEA.HI.X R195, R184, c[0x0][0x1fc], R0, 0x1, P1 ;  /* 0x00007f00b8c38a11 */ /* 0x000fe400008f0c00 */
[----:B------:R-:W3:Y:S01]  /*f0f0*/  LDSM.16.M88.4 R184, [R220] ;  /* 0x00000000dcb8783b */ /* 0x000ee20000000200 */
[----:B------:R-:W-:Y:S01]  /*f100*/  @!P0 IADD3 R192, P2, R194, UR10, RZ ;  /* 0x0000000ac2c08c10 */ /* 0x000fe2000ff5e0ff */
[-C--:B------:R-:W-:Y:S04]  /*f110*/  HMMA.16816.F32.BF16 R44, R180, R190.reuse, R44 ;  /* 0x000000beb42c723c */ /* 0x080fe8000004182c */
[----:B------:R-:W-:Y:S02]  /*f120*/  @!P0 IADD3.X R193, R195, UR9, RZ, P2, !PT ;  /* 0x00000009c3c18c10 */ /* 0x000fe400097fe4ff */
[----:B------:R-:W-:Y:S01]  /*f130*/  @!PT LDS RZ, [RZ] ;  /* 0x00000000fffff984 */ /* 0x000fe20000000800 */
[----:B------:R-:W-:Y:S01]  /*f140*/  @!PT LDS RZ, [RZ] ;  /* 0x00000000fffff984 */ /* 0x000fe20000000800 */
[----:B------:R-:W-:Y:S01]  /*f150*/  @!PT LDS RZ, [RZ] ;  /* 0x00000000fffff984 */ /* 0x000fe20000000800 */
[----:B------:R4:W-:Y:S02]  /*f160*/  @!P0 LDGSTS.E.BYPASS.LTC128B.128 [R227+0x100], [R194.64], !P6 ;  /* 0x00100000c2e38fae */ /* 0x0009e4000f101d4c */
[C---:B------:R-:W-:Y:S06]  /*f170*/  HMMA.16816.F32.BF16 R48, R172.reuse, R190, R48 ;  /* 0x000000beac30723c */ /* 0x040fec0000041830 */
[----:B------:R2:W-:Y:S01]  /*f180*/  @!P0 LDGSTS.E.BYPASS.LTC128B.128 [R227+0x900], [R192.64], !P6 ;  /* 0x00900000c0e38fae */ /* 0x0005e2000f101d4c */
        /* <DEDUP_REMOVED lines=11> */
[----:B----4-:R-:W-:Y:S02]  /*f240*/  @!P0 IADD3 R194, P1, R168, UR10, RZ ;  /* 0x0000000aa8c28c10 */ /* 0x010fe4000ff3e0ff */
[C---:B------:R-:W-:Y:S01]  /*f250*/  HMMA.16816.F32.BF16 R64, R172.reuse, R170, R64 ;  /* 0x000000aaac40723c */ /* 0x040fe20000041840 */
[----:B------:R4:W-:Y:S03]  /*f260*/  @!P0 LDGSTS.E.BYPASS.LTC128B.128 [R227+0x2100], [R168.64], !P6 ;  /* 0x02100000a8e38fae */ /* 0x0009e6000f101d4c */
[----:B------:R-:W-:Y:S04]  /*f270*/  @!P0 IADD3.X R195, R169, UR9, RZ, P1, !PT ;  /* 0x00000009a9c38c10 */ /* 0x000fe80008ffe4ff */
[-C--:B--2---:R-:W-:Y:S01]  /*f280*/  HMMA.16816.F32.BF16 R68, R172, R176.reuse, R68 ;  /* 0x000000b0ac44723c */ /* 0x084fe20000041844 */
[----:B------:R2:W-:Y:S02]  /*f290*/  @!P0 LDGSTS.E.BYPASS.LTC128B.128 [R227+0x2900], [R194.64], !P6 ;  /* 0x02900000c2e38fae */ /* 0x0005e4000f101d4c */
[----:B------:R-:W-:Y:S05]  /*f2a0*/  ISETP.GT.AND P0, PT, R103, UR8, PT ;  /* 0x0000000867007c0c */ /* 0x000fea000bf04270 */
[C---:B------:R-:W-:Y:S01]  /*f2b0*/  HMMA.16816.F32.BF16 R72, R180.reuse, R176, R72 ;  /* 0x000000b0b448723c */ /* 0x040fe20000041848 */
[----:B------:R-:W-:Y:S07]  /*f2c0*/  LDSM.16.M88.4 R196, [R214+0x3900] ;  /* 0x00390000d6c4783b */ /* 0x000fee0000000200 */
[-C--:B------:R-:W-:Y:S01]  /*f2d0*/  HMMA.16816.F32.BF16 R76, R180, R178.reuse, R76 ;  /* 0x000000b2b44c723c */ /* 0x080fe2000004184c */
[----:B-1----:R-:W-:Y:S07]  /*f2e0*/  LDSM.16.M88.4 R188, [R214+0x3100] ;  /* 0x00310000d6bc783b */ /* 0x002fee0000000200 */
[C---:B------:R-:W-:Y:S01]  /*f2f0*/  HMMA.16816.F32.BF16 R80, R172.reuse, R178, R80 ;  /* 0x000000b2ac50723c */ /* 0x040fe20000041850 */
[----:B----4-:R-:W1:Y:S07]  /*f300*/  LDSM.16.M88.4 R168, [R216+0x6100] ;  /* 0x00610000d8a8783b */ /* 0x010e6e0000000200 */
[-C--:B---3--:R-:W-:Y:S01]  /*f310*/  HMMA.16816.F32.BF16 R84, R172, R184.reuse, R84 ;  /* 0x000000b8ac54723c */ /* 0x088fe20000041854 */
[----:B--2---:R-:W2:Y:S07]  /*f320*/  LDSM.16.M88.4 R192, [R216+0x8100] ;  /* 0x00810000d8c0783b */ /* 0x004eae0000000200 */
[C---:B------:R-:W-:Y:S01]  /*f330*/  HMMA.16816.F32.BF16 R88, R180.reuse, R184, R88 ;  /* 0x000000b8b458723c */ /* 0x040fe20000041858 */
[----:B------:R-:W3:Y:S07]  /*f340*/  LDSM.16.M88.4 R200, [R214+0x4100] ;  /* 0x00410000d6c8783b */ /* 0x000eee0000000200 */
[-C--:B------:R-:W-:Y:S01]  /*f350*/  HMMA.16816.F32.BF16 R92, R180, R186.reuse, R92 ;  /* 0x000000bab45c723c */ /* 0x080fe2000004185c */
[----:B------:R-:W4:Y:S07]  /*f360*/  LDSM.16.M88.4 R176, [R214+0x4900] ;  /* 0x00490000d6b0783b */ /* 0x000f2e0000000200 */
[----:B------:R-:W-:Y:S01]  /*f370*/  HMMA.16816.F32.BF16 R96, R172, R186, R96 ;  /* 0x000000baac60723c */ /* 0x000fe20000041860 */
[----:B------:R-:W3:Y:S07]  /*f380*/  LDSM.16.M88.4 R180, [R214+0x5100] ;  /* 0x00510000d6b4783b */ /* 0x000eee0000000200 */
[-C--:B-1----:R-:W-:Y:S01]  /*f390*/  HMMA.16816.F32.BF16 R4, R168, R188.reuse, R4 ;  /* 0x000000bca804723c */ /* 0x082fe20000041804 */
[----:B------:R-:W1:Y:S07]  /*f3a0*/  LDSM.16.M88.4 R204, [R214+0x5900] ;  /* 0x00590000d6cc783b */ /* 0x000e6e0000000200 */
[C---:B--2---:R-:W-:Y:S01]  /*f3b0*/  HMMA.16816.F32.BF16 R8, R192.reuse, R188, R8 ;  /* 0x000000bcc008723c */ /* 0x044fe20000041808 */
[----:B------:R-:W-:Y:S07]  /*f3c0*/  LDSM.16.M88.4 R172, [R217+0x6100] ;  /* 0x00610000d9ac783b */ /* 0x000fee0000000200 */
[-C--:B------:R-:W-:Y:S01]  /*f3d0*/  HMMA.16816.F32.BF16 R12, R192, R190.reuse, R12 ;  /* 0x000000bec00c723c */ /* 0x080fe2000004180c */
[----:B------:R-:W2:Y:S07]  /*f3e0*/  LDSM.16.M88.4 R184, [R213] ;  /* 0x00000000d5b8783b */ /* 0x000eae0000000200 */
[C---:B------:R-:W-:Y:S01]  /*f3f0*/  HMMA.16816.F32.BF16 R16, R168.reuse, R190, R16 ;  /* 0x000000bea810723c */ /* 0x040fe20000041810 */
[----:B------:R-:W1:Y:S07]  /*f400*/  LDSM.16.M88.4 R188, [R217+0x8100] ;  /* 0x00810000d9bc783b */ /* 0x000e6e0000000200 */
[-C--:B------:R-:W-:Y:S01]  /*f410*/  HMMA.16816.F32.BF16 R20, R168, R196.reuse, R20 ;  /* 0x000000c4a814723c */ /* 0x080fe20000041814 */
[----:B------:R-:W0:Y:S07]  /*f420*/  LDGDEPBAR ;  /* 0x00000000000079af */ /* 0x000e2e0000000000 */
[C---:B------:R-:W-:Y:S08]  /*f430*/  HMMA.16816.F32.BF16 R24, R192.reuse, R196, R24 ;  /* 0x000000c4c018723c */ /* 0x040ff00000041818 */
[-C--:B------:R-:W-:Y:S08]  /*f440*/  HMMA.16816.F32.BF16 R28, R192, R198.reuse, R28 ;  /* 0x000000c6c01c723c */ /* 0x080ff0000004181c */
[C---:B------:R-:W-:Y:S08]  /*f450*/  HMMA.16816.F32.BF16 R32, R168.reuse, R198, R32 ;  /* 0x000000c6a820723c */ /* 0x040ff00000041820 */
        /* <DEDUP_REMOVED lines=26> */
[----:B------:R-:W-:Y:S01]  /*f600*/  MUFU.TANH R177, R6 ;  /* 0x0000000600b17308 */ /* 0x000fe20000002400 */
[----:B------:R-:W-:Y:S02]  /*f610*/  FMUL.FTZ R9, R9, c[0x0][0x320] ;  /* 0x0000c80009097a20 */ /* 0x000fe40000410000 */
[----:B------:R-:W-:Y:S02]  /*f620*/  FMUL.FTZ R10, R10, c[0x0][0x320] ;  /* 0x0000c8000a0a7a20 */ /* 0x000fe40000410000 */
[----:B------:R-:W-:Y:S02]  /*f630*/  FMUL.FTZ R11, R11, c[0x0][0x320] ;  /* 0x0000c8000b0b7a20 */ /* 0x000fe40000410000 */
[----:B------:R-:W-:Y:S02]  /*f640*/  FMUL.FTZ R15, R15, c[0x0][0x320] ;  /* 0x0000c8000f0f7a20 */ /* 0x000fe40000410000 */
[----:B------:R-:W-:Y:S01]  /*f650*/  FMUL.FTZ R12, R12, c[0x0][0x320] ;  /* 0x0000c8000c0c7a20 */ /* 0x000fe20000410000 */
[----:B------:R-:W2:Y:S01]  /*f660*/  MUFU.TANH R168, R5 ;  /* 0x0000000500a87308 */ /* 0x000ea20000002400 */
[----:B------:R-:W-:Y:S02]  /*f670*/  FMUL.FTZ R13, R13, c[0x0][0x320] ;  /* 0x0000c8000d0d7a20 */ /* 0x000fe40000410000 */
[----:B------:R-:W-:Y:S01]  /*f680*/  FMUL.FTZ R17, R17, c[0x0][0x320] ;  /* 0x0000c80011117a20 */ /* 0x000fe20000410000 */
[----:B-1----:R-:W-:Y:S01]  /*f690*/  FMNMX.FTZ R0, R169, R2, !PT ;  /* 0x00000002a9007209 */ /* 0x002fe20007810000 */
[----:B------:R-:W-:Y:S02]  /*f6a0*/  FMUL.FTZ R14, R14, c[0x0][0x320] ;  /* 0x0000c8000e0e7a20 */ /* 0x000fe40000410000 */
[----:B------:R-:W-:Y:S02]  /*f6b0*/  FMUL.FTZ R16, R16, c[0x0][0x320] ;  /* 0x0000c80010107a20 */ /* 0x000fe40000410000 */
[----:B------:R-:W-:Y:S01]  /*f6c0*/  FMUL.FTZ R18, R18, c[0x0][0x320] ;  /* 0x0000c80012127a20 */ /* 0x000fe20000410000 */
[----:B------:R-:W-:Y:S01]  /*f6d0*/  MUFU.TANH R179, R15 ;  /* 0x0000000f00b37308 */ /* 0x000fe20000002400 */
[----:B------:R-:W-:Y:S09]  /*f6e0*/  FMUL.FTZ R19, R19, c[0x0][0x320] ;  /* 0x0000c80013137a20 */ /* 0x000ff20000410000 */
[----:B------:R1:W-:Y:S01]  /*f6f0*/  MUFU.TANH R170, R7 ;  /* 0x0000000700aa7308 */ /* 0x0003e20000002400 */
[----:B--2---:R-:W-:Y:S09]  /*f700*/  FMNMX.FTZ R0, R168, R0, !PT ;  /* 0x00000000a8007209 */ /* 0x004ff20007810000 */
[----:B------:R-:W2:Y:S10]  /*f710*/  MUFU.TANH R180, R8 ;  /* 0x0000000800b47308 */ /* 0x000eb40000002400 */
[----:B------:R-:W-:Y:S01]  /*f720*/  MUFU.TANH R171, R9 ;  /* 0x0000000900ab7308 */ /* 0x000fe20000002400 */
[----:B-1----:R-:W1:Y:S09]  /*f730*/  LDSM.16.M88.4 R4, [R213+0x800] ;  /* 0x00080000d504783b */ /* 0x002e720000000200 */
[----:B------:R-:W-:Y:S10]  /*f740*/  MUFU.TANH R176, R10 ;  /* 0x0000000a00b07308 */ /* 0x000ff40000002400 */
[----:B------:R3:W-:Y:S10]  /*f750*/  MUFU.TANH R178, R11 ;  /* 0x0000000b00b27308 */ /* 0x0007f40000002400 */
[----:B------:R-:W4:Y:S10]  /*f760*/  MUFU.TANH R16, R16 ;  /* 0x0000001000107308 */ /* 0x000f340000002400 */
[----:B------:R-:W-:Y:S01]  /*f770*/  MUFU.TANH R18, R18 ;  /* 0x0000001200127308 */ /* 0x000fe20000002400 */
[----:B---3--:R-:W3:Y:S01]  /*f780*/  LDSM.16.M88.4 R8, [R213+0x1000] ;  /* 0x00100000d508783b */ /* 0x008ee20000000200 */
[-C--:B-1----:R-:W-:Y:S08]  /*f790*/  HMMA.16816.F32.BF16 R20, R172, R4.reuse, R20 ;  /* 0x00000004ac14723c */ /* 0x082ff00000041814 */
[----:B------:R-:W1:Y:S01]  /*f7a0*/  MUFU.TANH R17, R17 ;  /* 0x0000001100117308 */ /* 0x000e620000002400 */
[C---:B------:R-:W-:Y:S09]  /*f7b0*/  HMMA.16816.F32.BF16 R24, R188.reuse, R4, R24 ;  /* 0x00000004bc18723c */ /* 0x040ff20000041818 */
[----:B------:R-:W-:Y:S01]  /*f7c0*/  MUFU.TANH R19, R19 ;  /* 0x0000001300137308 */ /* 0x000fe20000002400 */
[-C--:B------:R-:W-:Y:S08]  /*f7d0*/  HMMA.16816.F32.BF16 R28, R188, R6.reuse, R28 ;  /* 0x00000006bc1c723c */ /* 0x080ff0000004181c */
        /* <DEDUP_REMOVED lines=8> */
[----:B------:R-:W-:Y:S01]  /*f860*/  FMUL.FTZ R26, R26, c[0x0][0x320] ;  /* 0x0000c8001a1a7a20 */ /* 0x000fe20000410000 */
[-C--:B---3--:R-:W-:Y:S03]  /*f870*/  HMMA.16816.F32.BF16 R36, R172, R8.reuse, R36 ;  /* 0x00000008ac24723c */ /* 0x088fe60000041824 */
        /* <DEDUP_REMOVED lines=8> */
[-C--:B------:R-:W-:Y:S03]  /*f900*/  HMMA.16816.F32.BF16 R44, R188, R10.reuse, R44 ;  /* 0x0000000abc2c723c */ /* 0x080fe6000004182c */
[----:B------:R-:W-:Y:S02]  /*f910*/  FMUL.FTZ R33, R33, c[0x0][0x320] ;  /* 0x0000c80021217a20 */ /* 0x000fe40000410000 */
[----:B------:R-:W-:Y:S02]  /*f920*/  FMUL.FTZ R35, R35, c[0x0][0x320] ;  /* 0x0000c80023237a20 */ /* 0x000fe40000410000 */
[----:B------:R-:W-:Y:S01]  /*f930*/  FMUL.FTZ R36, R36, c[0x0][0x320] ;  /* 0x0000c80024247a20 */ /* 0x000fe20000410000 */
[C---:B------:R-:W-:Y:S01]  /*f940*/  HMMA.16816.F32.BF16 R48, R172.reuse, R10, R48 ;  /* 0x0000000aac30723c */ /* 0x040fe20000041830 */
[----:B------:R-:W-:Y:S01]  /*f950*/  MUFU.TANH R32, R32 ;  /* 0x0000002000207308 */ /* 0x000fe20000002400 */
[----:B------:R-:W3:Y:S02]  /*f960*/  LDSM.16.M88.4 R8, [R213+0x2000] ;  /* 0x00200000d508783b */ /* 0x000ee40000000200 */
        /* <DEDUP_REMOVED lines=8> */
[----:B------:R1:W-:Y:S01]  /*f9f0*/  MUFU.TANH R15, R23 ;  /* 0x00000017000f7308 */ /* 0x0003e20000002400 */
[----:B------:R-:W-:Y:S02]  /*fa00*/  FMUL.FTZ R42, R42, c[0x0][0x320] ;  /* 0x0000c8002a2a7a20 */ /* 0x000fe40000410000 */
[-C--:B------:R-:W-:Y:S04]  /*fa10*/  HMMA.16816.F32.BF16 R60, R188, R6.reuse, R60 ;  /* 0x00000006bc3c723c */ /* 0x080fe8000004183c */
[----:B------:R-:W-:Y:S02]  /*fa20*/  FMUL.FTZ R47, R47, c[0x0][0x320] ;  /* 0x0000c8002f2f7a20 */ /* 0x000fe40000410000 */
[----:B------:R-:W-:Y:S01]  /*fa30*/  FMUL.FTZ R44, R44, c[0x0][0x320] ;  /* 0x0000c8002c2c7a20 */ /* 0x000fe20000410000 */
[----:B------:R-:W-:Y:S01]  /*fa40*/  MUFU.TANH R34, R34 ;  /* 0x0000002200227308 */ /* 0x000fe20000002400 */
[C---:B------:R-:W-:Y:S01]  /*fa50*/  HMMA.16816.F32.BF16 R64, R172.reuse, R6, R64 ;  /* 0x00000006ac40723c */ /* 0x040fe20000041840 */
[----:B------:R-:W2:Y:S01]  /*fa60*/  LDSM.16.M88.4 R4, [R213+0x2800] ;  /* 0x00280000d504783b */ /* 0x000ea20000000200 */
[----:B------:R-:W-:Y:S04]  /*fa70*/  DEPBAR.LE SB0, 0x0 ;  /* 0x000080000000791a */ /* 0x000fe80000000000 */
[----:B------:R-:W-:Y:S02]  /*fa80*/  FMUL.FTZ R54, R54, c[0x0][0x320] ;  /* 0x0000c80036367a20 */ /* 0x000fe40000410000 */
[----:B------:R-:W-:Y:S01]  /*fa90*/  FMUL.FTZ R55, R55, c[0x0][0x320] ;  /* 0x0000c80037377a20 */ /* 0x000fe20000410000 */
[----:B------:R-:W-:Y:S01]  /*faa0*/  MUFU.TANH R33, R33 ;  /* 0x0000002100217308 */ /* 0x000fe20000002400 */
[-C--:B---3--:R-:W-:Y:S01]  /*fab0*/  HMMA.16816.F32.BF16 R68, R172, R8.reuse, R68 ;  /* 0x00000008ac44723c */ /* 0x088fe20000041844 */
[----:B------:R-:W-:Y:S04]  /*fac0*/  BAR.SYNC.DEFER_BLOCKING 0x0 ;  /* 0x0000000000007b1d */ /* 0x000fe80000010000 */
[----:B------:R-:W-:Y:S02]  /*fad0*/  FMUL.FTZ R53, R53, c[0x0][0x320] ;  /* 0x0000c80035357a20 */ /* 0x000fe40000410000 */
[----:B------:R-:W-:Y:S01]  /*fae0*/  FMUL.FTZ R52, R52, c[0x0][0x320] ;  /* 0x0000c80034347a20 */ /* 0x000fe20000410000 */
[C---:B------:R-:W-:Y:S01]  /*faf0*/  HMMA.16816.F32.BF16 R72, R188.reuse, R8, R72 ;  /* 0x00000008bc48723c */ /* 0x040fe20000041848 */
[----:B------:R-:W-:Y:S01]  /*fb00*/  MUFU.TANH R35, R35 ;  /* 0x0000002300237308 */ /* 0x000fe20000002400 */
[----:B-1----:R-:W3:Y:S02]  /*fb10*/  LDL.64 R22, [R1+0x28] ;  /* 0x0000280001167983 */ /* 0x002ee40000100a00 */
[----:B------:R-:W-:Y:S02]  /*fb20*/  FMUL.FTZ R56, R56, c[0x0][0x320] ;  /* 0x0000c80038387a20 */ /* 0x000fe40000410000 */
[----:B------:R-:W-:Y:S02]  /*fb30*/  FMUL.FTZ R66, R66, c[0x0][0x320] ;  /* 0x0000c80042427a20 */ /* 0x000fe40000410000 */
[-C--:B------:R-:W-:Y:S03]  /*fb40*/  HMMA.16816.F32.BF16 R76, R188, R10.reuse, R76 ;  /* 0x0000000abc4c723c */ /* 0x080fe6000004184c */
[----:B------:R-:W-:Y:S01]  /*fb50*/  MUFU.TANH R194, R36 ;  /* 0x0000002400c27308 */ /* 0x000fe20000002400 */
[----:B------:R-:W-:Y:S02]  /*fb60*/  FMUL.FTZ R57, R57, c[0x0][0x320] ;  /* 0x0000c80039397a20 */ /* 0x000fe40000410000 */
[----:B------:R-:W-:Y:S02]  /*fb70*/  FMUL.FTZ R50, R50, c[0x0][0x320] ;  /* 0x0000c80032327a20 */ /* 0x000fe40000410000 */
[C---:B------:R-:W-:Y:S04]  /*fb80*/  HMMA.16816.F32.BF16 R80, R172.reuse, R10, R80 ;  /* 0x0000000aac50723c */ /* 0x040fe80000041850 */
[----:B------:R-:W-:Y:S01]  /*fb90*/  FMUL.FTZ R69, R69, c[0x0][0x320] ;  /* 0x0000c80045457a20 */ /* 0x000fe20000410000 */
[----:B------:R-:W-:Y:S01]  /*fba0*/  MUFU.TANH R199, R38 ;  /* 0x0000002600c77308 */ /* 0x000fe20000002400 */
[----:B------:R-:W-:Y:S02]  /*fbb0*/  FMUL.FTZ R70, R70, c[0x0][0x320] ;  /* 0x0000c80046467a20 */ /* 0x000fe40000410000 */
[-C--:B--2---:R-:W-:Y:S04]  /*fbc0*/  HMMA.16816.F32.BF16 R84, R172, R4.reuse, R84 ;  /* 0x00000004ac54723c */ /* 0x084fe80000041854 */
[----:B------:R-:W-:Y:S02]  /*fbd0*/  FMUL.FTZ R48, R48, c[0x0][0x320] ;  /* 0x0000c80030307a20 */ /* 0x000fe40000410000 */
[----:B------:R-:W-:Y:S01]  /*fbe0*/  FMUL.FTZ R51, R51, c[0x0][0x320] ;  /* 0x0000c80033337a20 */ /* 0x000fe20000410000 */
[----:B------:R-:W1:Y:S01]  /*fbf0*/  MUFU.TANH R3, R69 ;  /* 0x0000004500037308 */ /* 0x000e620000002400 */
[C---:B------:R-:W-:Y:S04]  /*fc00*/  HMMA.16816.F32.BF16 R88, R188.reuse, R4, R88 ;  /* 0x00000004bc58723c */ /* 0x040fe80000041858 */
[----:B------:R-:W-:Y:S02]  /*fc10*/  FMUL.FTZ R72, R72, c[0x0][0x320] ;  /* 0x0000c80048487a20 */ /* 0x000fe40000410000 */
[----:B------:R-:W-:Y:S01]  /*fc20*/  FMUL.FTZ R76, R76, c[0x0][0x320] ;  /* 0x0000c8004c4c7a20 */ /* 0x000fe20000410000 */
[----:B------:R-:W-:Y:S01]  /*fc30*/  FMNMX.FTZ R5, R180, R101, !PT ;  /* 0x00000065b4057209 */ /* 0x000fe20007810000 */
[-C--:B------:R-:W-:Y:S01]  /*fc40*/  HMMA.16816.F32.BF16 R92, R188, R6.reuse, R92 ;  /* 0x00000006bc5c723c */ /* 0x080fe2000004185c */
[----:B------:R-:W-:Y:S03]  /*fc50*/  MUFU.TANH R201, R44 ;  /* 0x0000002c00c97308 */ /* 0x000fe60000002400 */
[----:B------:R-:W-:Y:S01]  /*fc60*/  FMUL.FTZ R82, R82, c[0x0][0x320] ;  /* 0x0000c80052527a20 */ /* 0x000fe20000410000 */
[----:B----4-:R-:W-:Y:S01]  /*fc70*/  FMNMX.FTZ R4, R16, R0, !PT ;  /* 0x0000000010047209 */ /* 0x010fe20007810000 */
[----:B------:R-:W-:Y:S02]  /*fc80*/  FMUL.FTZ R80, R80, c[0x0][0x320] ;  /* 0x0000c80050507a20 */ /* 0x000fe40000410000 */
[----:B------:R-:W-:Y:S01]  /*fc90*/  FMUL.FTZ R83, R83, c[0x0][0x320] ;  /* 0x0000c80053537a20 */ /* 0x000fe20000410000 */
[----:B------:R-:W-:Y:S01]  /*fca0*/  FMNMX.FTZ R4, R17, R4, !PT ;  /* 0x0000000411047209 */ /* 0x000fe20007810000 */
[----:B------:R-:W-:Y:S01]  /*fcb0*/  HMMA.16816.F32.BF16 R96, R172, R6, R96 ;  /* 0x00000006ac60723c */ /* 0x000fe20000041860 */
[----:B------:R2:W-:Y:S03]  /*fcc0*/  MUFU.TANH R44, R72 ;  /* 0x00000048002c7308 */ /* 0x0005e60000002400 */
[----:B------:R-:W-:Y:S01]  /*fcd0*/  FMNMX.FTZ R4, R20, R4, !PT ;  /* 0x0000000414047209 */ /* 0x000fe20007810000 */
[----:B------:R-:W-:Y:S01]  /*fce0*/  FMUL.FTZ R81, R81, c[0x0][0x320] ;  /* 0x0000c80051517a20 */ /* 0x000fe20000410000 */
[----:B-1----:R-:W-:Y:S01]  /*fcf0*/  MOV R191, R3 ;  /* 0x0000000300bf7202 */ /* 0x002fe20000000f00 */
[----:B------:R-:W-:Y:S01]  /*fd00*/  FMUL.FTZ R86, R86, c[0x0][0x320] ;  /* 0x0000c80056567a20 */ /* 0x000fe20000410000 */
[----:B------:R-:W-:Y:S01]  /*fd10*/  FMNMX.FTZ R3, R177, R100, !PT ;  /* 0x00000064b1037209 */ /* 0x000fe20007810000 */
[----:B------:R-:W-:Y:S02]  /*fd20*/  FMUL.FTZ R84, R84, c[0x0][0x320] ;  /* 0x0000c80054547a20 */ /* 0x000fe40000410000 */
[----:B------:R-:W-:Y:S01]  /*fd30*/  MUFU.TANH R200, R39 ;  /* 0x0000002700c87308 */ /* 0x000fe20000002400 */
        /* <DEDUP_REMOVED lines=29> */
[----:B------:R-:W2:Y:S01]  /*ff10*/  MUFU.TANH R184, R48 ;  /* 0x0000003000b87308 */ /* 0x000ea20000002400 */
[----:B------:R-:W-:Y:S01]  /*ff20*/  FMUL.FTZ R96, R96, c[0x0][0x320] ;  /* 0x0000c80060607a20 */ /* 0x000fe20000410000 */
[----:B------:R-:W-:Y:S01]  /*ff30*/  FMNMX.FTZ R0, R199, R3, !PT ;  /* 0x00000003c7007209 */ /* 0x000fe20007810000 */
[----:B------:R-:W-:Y:S01]  /*ff40*/  FMUL.FTZ R61, R61, c[0x0][0x320] ;  /* 0x0000c8003d3d7a20 */ /* 0x000fe20000410000 */
[----:B-1----:R-:W3:Y:S01]  /*ff50*/  LDL.64 R36, [R1+0x20] ;  /* 0x0000200001247983 */ /* 0x002ee20000100a00 */
[----:B----4-:R-:W-:Y:S01]  /*ff60*/  FMNMX.FTZ R72, R195, R72, !PT ;  /* 0x00000048c3487209 */ /* 0x010fe20007810000 */
[----:B------:R-:W-:Y:S01]  /*ff70*/  FMUL.FTZ R73, R73, c[0x0][0x320] ;  /* 0x0000c80049497a20 */ /* 0x000fe20000410000 */
[----:B------:R-:W-:Y:S01]  /*ff80*/  FMNMX.FTZ R0, R200, R0, !PT ;  /* 0x00000000c8007209 */ /* 0x000fe20007810000 */
[----:B------:R-:W-:Y:S02]  /*ff90*/  FMUL.FTZ R77, R77, c[0x0][0x320] ;  /* 0x0000c8004d4d7a20 */ /* 0x000fe40000410000 */
[----:B------:R-:W1:Y:S01]  /*ffa0*/  MUFU.TANH R198, R51 ;  /* 0x0000003300c67308 */ /* 0x000e620000002400 */
[----:B------:R-:W-:Y:S02]  /*ffb0*/  FMUL.FTZ R74, R74, c[0x0][0x320] ;  /* 0x0000c8004a4a7a20 */ /* 0x000fe40000410000 */
[----:B------:R-:W-:Y:S01]  /*ffc0*/  FMUL.FTZ R92, R92, c[0x0][0x320] ;  /* 0x0000c8005c5c7a20 */ /* 0x000fe20000410000 */
[----:B------:R-:W-:Y:S01]  /*ffd0*/  FMNMX.FTZ R0, R197, R0, !PT ;  /* 0x00000000c5007209 */ /* 0x000fe20007810000 */
[----:B------:R-:W-:Y:S02]  /*ffe0*/  FMUL.FTZ R79, R79, c[0x0][0x320] ;  /* 0x0000c8004f4f7a20 */ /* 0x000fe40000410000 */
[----:B------:R-:W-:Y:S02]  /*fff0*/  FMUL.FTZ R99, R99, c[0x0][0x320] ;  /* 0x0000c80063637a20 */ /* 0x000fe40000410000 */
[----:B------:R-:W-:Y:S01]  /*10000*/  FMUL.FTZ R64, R64, c[0x0][0x320] ;  /* 0x0000c80040407a20 */ /* 0x000fe20000410000 */
[----:B------:R4:W-:Y:S01]  /*10010*/  MUFU.TANH R239, R74 ;  /* 0x0000004a00ef7308 */ /* 0x0009e20000002400 */
[----:B------:R-:W-:Y:S02]  /*10020*/  FMUL.FTZ R75, R75, c[0x0][0x320] ;  /* 0x0000c8004b4b7a20 */ /* 0x000fe40000410000 */
[----:B------:R-:W-:Y:S01]  /*10030*/  FMUL.FTZ R65, R65, c[0x0][0x320] ;  /* 0x0000c80041417a20 */ /* 0x000fe20000410000 */
[----:B--2---:R-:W-:Y:S01]  /*10040*/  FMNMX.FTZ R72, R184, R72, !PT ;  /* 0x00000048b8487209 */ /* 0x004fe20007810000 */
        /* <DEDUP_REMOVED lines=12> */
[----:B------:R-:W-:Y:S02]  /*10110*/  FMUL.FTZ R78, R78, c[0x0][0x320] ;  /* 0x0000c8004e4e7a20 */ /* 0x000fe40000410000 */
[----:B----4-:R-:W-:Y:S02]  /*10120*/  FMUL.FTZ R74, R94, c[0x0][0x320] ;  /* 0x0000c8005e4a7a20 */ /* 0x010fe40000410000 */
[----:B------:R-:W-:Y:S02]  /*10130*/  FMUL.FTZ R25, R25, c[0x0][0x320] ;  /* 0x0000c80019197a20 */ /* 0x000fe40000410000 */
[----:B------:R-:W-:Y:S01]  /*10140*/  FMUL.FTZ R28, R28, c[0x0][0x320] ;  /* 0x0000c8001c1c7a20 */ /* 0x000fe20000410000 */
[----:B------:R-:W4:Y:S01]  /*10150*/  MUFU.TANH R228, R54 ;  /* 0x0000003600e47308 */ /* 0x000f220000002400 */
[----:B------:R-:W-:Y:S01]  /*10160*/  FMUL.FTZ R29, R29, c[0x0][0x320] ;  /* 0x0000c8001d1d7a20 */ /* 0x000fe20000410000 */
[----:B--2---:R-:W-:Y:S08]  /*10170*/  FMNMX.FTZ R72, R183, R72, !PT ;  /* 0x00000048b7487209 */ /* 0x004ff00007810000 */
[----:B------:R-:W2:Y:S01]  /*10180*/  MUFU.TANH R52, R52 ;  /* 0x0000003400347308 */ /* 0x000ea20000002400 */
[----:B-1----:R-:W-:Y:S09]  /*10190*/  MOV R190, R238 ;  /* 0x000000ee00be7202 */ /* 0x002ff20000000f00 */
[----:B------:R-:W-:Y:S01]  /*101a0*/  MUFU.TANH R226, R40 ;  /* 0x0000002800e27308 */ /* 0x000fe20000002400 */
[----:B----4-:R-:W-:Y:S09]  /*101b0*/  FMNMX.FTZ R0, R228, R0, !PT ;  /* 0x00000000e4007209 */ /* 0x010ff20007810000 */
[----:B------:R-:W1:Y:S01]  /*101c0*/  MUFU.TANH R40, R55 ;  /* 0x0000003700287308 */ /* 0x000e620000002400 */
[----:B--2---:R-:W-:Y:S09]  /*101d0*/  FMNMX.FTZ R72, R52, R72, !PT ;  /* 0x0000004834487209 */ /* 0x004ff20007810000 */
[----:B------:R-:W2:Y:S10]  /*101e0*/  MUFU.TANH R24, R24 ;  /* 0x0000001800187308 */ /* 0x000eb40000002400 */
[----:B------:R-:W4:Y:S01]  /*101f0*/  MUFU.TANH R234, R53 ;  /* 0x0000003500ea7308 */ /* 0x000f220000002400 */
[----:B-1----:R-:W-:Y:S09]  /*10200*/  FMNMX.FTZ R0, R40, R0, !PT ;  /* 0x0000000028007209 */ /* 0x002ff20007810000 */
[----:B------:R-:W1:Y:S01]  /*10210*/  MUFU.TANH R221, R66 ;  /* 0x0000004200dd7308 */ /* 0x000e620000002400 */
[----:B--2---:R-:W-:Y:S09]  /*10220*/  FMNMX.FTZ R4, R24, R5, !PT ;  /* 0x0000000518047209 */ /* 0x004ff20007810000 */
[----:B------:R-:W2:Y:S01]  /*10230*/  MUFU.TANH R25, R25 ;  /* 0x0000001900197308 */ /* 0x000ea20000002400 */
[----:B----4-:R-:W-:Y:S09]  /*10240*/  FMNMX.FTZ R72, R234, R72, !PT ;  /* 0x00000048ea487209 */ /* 0x010ff20007810000 */
        /* <DEDUP_REMOVED lines=14> */
[----:B------:R-:W-:Y:S01]  /*10330*/  MUFU.TANH R237, R43 ;  /* 0x0000002b00ed7308 */ /* 0x000fe20000002400 */
[----:B--2---:R-:W-:Y:S02]  /*10340*/  FMNMX.FTZ R3, R29, R4, !PT ;  /* 0x000000041d037209 */ /* 0x004fe40007810000 */
[----:B------:R-:W-:Y:S02]  /*10350*/  FMNMX.FTZ R4, R176, R102, !PT ;  /* 0x00000066b0047209 */ /* 0x000fe40007810000 */
[----:B------:R-:W-:Y:S05]  /*10360*/  FMNMX.FTZ R3, R226, R3, !PT ;  /* 0x00000003e2037209 */ /* 0x000fea0007810000 */
[----:B------:R-:W1:Y:S01]  /*10370*/  MUFU.TANH R43, R71 ;  /* 0x00000047002b7308 */ /* 0x000e620000002400 */
[----:B---3--:R-:W-:Y:S02]  /*10380*/  MOV R23, c[0x0][0x1e4] ;  /* 0x0000790000177a02 */ /* 0x008fe40000000f00 */
[----:B------:R-:W-:Y:S02]  /*10390*/  FMNMX.FTZ R4, R178, R4, !PT ;  /* 0x00000004b2047209 */ /* 0x000fe40007810000 */
[----:B----4-:R-:W-:Y:S04]  /*103a0*/  FMNMX.FTZ R72, R51, R72, !PT ;  /* 0x0000004833487209 */ /* 0x010fe80007810000 */
[----:B------:R-:W-:Y:S01]  /*103b0*/  FMNMX.FTZ R72, R191, R72, !PT ;  /* 0x00000048bf487209 */ /* 0x000fe20007810000 */
[----:B------:R-:W2:Y:S10]  /*103c0*/  MUFU.TANH R230, R82 ;  /* 0x0000005200e67308 */ /* 0x000eb40000002400 */
[----:B------:R-:W3:Y:S01]  /*103d0*/  MUFU.TANH R14, R14 ;  /* 0x0000000e000e7308 */ /* 0x000ee20000002400 */
[----:B-1----:R-:W-:Y:S09]  /*103e0*/  FMNMX.FTZ R0, R43, R0, !PT ;  /* 0x000000002b007209 */ /* 0x002ff20007810000 */
[----:B------:R-:W1:Y:S01]  /*103f0*/  MUFU.TANH R219, R80 ;  /* 0x0000005000db7308 */ /* 0x000e620000002400 */
[----:B--2---:R-:W-:Y:S09]  /*10400*/  FMNMX.FTZ R0, R230, R0, !PT ;  /* 0x00000000e6007209 */ /* 0x004ff20007810000 */
[----:B------:R-:W2:Y:S01]  /*10410*/  MUFU.TANH R236, R46 ;  /* 0x0000002e00ec7308 */ /* 0x000ea20000002400 */
[----:B---3--:R-:W-:Y:S04]  /*10420*/  FMNMX.FTZ R4, R14, R4, !PT ;  /* 0x000000040e047209 */ /* 0x008fe80007810000 */
[----:B------:R-:W-:Y:S05]  /*10430*/  FMNMX.FTZ R4, R179, R4, !PT ;  /* 0x00000004b3047209 */ /* 0x000fea0007810000 */
[----:B------:R-:W3:Y:S01]  /*10440*/  MUFU.TANH R46, R83 ;  /* 0x00000053002e7308 */ /* 0x000ee20000002400 */
[----:B-1----:R-:W-:Y:S09]  /*10450*/  FMNMX.FTZ R72, R219, R72, !PT ;  /* 0x00000048db487209 */ /* 0x002ff20007810000 */
[----:B------:R-:W1:Y:S01]  /*10460*/  MUFU.TANH R204, R81 ;  /* 0x0000005100cc7308 */ /* 0x000e620000002400 */
[----:B--2---:R-:W-:Y:S09]  /*10470*/  MOV R48, R236 ;  /* 0x000000ec00307202 */ /* 0x004ff20000000f00 */
[----:B------:R-:W2:Y:S01]  /*10480*/  MUFU.TANH R220, R86 ;  /* 0x0000005600dc7308 */ /* 0x000ea20000002400 */
[----:B---3--:R-:W-:Y:S09]  /*10490*/  FMNMX.FTZ R0, R46, R0, !PT ;  /* 0x000000002e007209 */ /* 0x008ff20007810000 */
[----:B------:R-:W3:Y:S01]  /*104a0*/  MUFU.TANH R182, R26 ;  /* 0x0000001a00b67308 */ /* 0x000ee20000002400 */
[----:B-1----:R-:W-:Y:S09]  /*104b0*/  FMNMX.FTZ R72, R204, R72, !PT ;  /* 0x00000048cc487209 */ /* 0x002ff20007810000 */
[----:B------:R-:W1:Y:S01]  /*104c0*/  MUFU.TANH R202, R41 ;  /* 0x0000002900ca7308 */ /* 0x000e620000002400 */
[----:B--2---:R-:W-:Y:S09]  /*104d0*/  FMNMX.FTZ R0, R220, R0, !PT ;  /* 0x00000000dc007209 */ /* 0x004ff20007810000 */
[----:B------:R-:W2:Y:S01]  /*104e0*/  MUFU.TANH R208, R84 ;  /* 0x0000005400d07308 */ /* 0x000ea20000002400 */
[----:B---3--:R-:W-:Y:S09]  /*104f0*/  FMNMX.FTZ R4, R182, R4, !PT ;  /* 0x00000004b6047209 */ /* 0x008ff20007810000 */
[----:B------:R-:W-:Y:S01]  /*10500*/  MUFU.TANH R196, R31 ;  /* 0x0000001f00c47308 */ /* 0x000fe20000002400 */
[----:B-1----:R-:W-:Y:S04]  /*10510*/  FMNMX.FTZ R3, R202, R3, !PT ;  /* 0x00000003ca037209 */ /* 0x002fe80007810000 */
[----:B------:R-:W-:Y:S05]  /*10520*/  FMNMX.FTZ R3, R201, R3, !PT ;  /* 0x00000003c9037209 */ /* 0x000fea0007810000 */
[----:B------:R-:W1:Y:S01]  /*10530*/  MUFU.TANH R31, R87 ;  /* 0x00000057001f7308 */ /* 0x000e620000002400 */
[----:B--2---:R-:W-:Y:S09]  /*10540*/  FMNMX.FTZ R72, R208, R72, !PT ;  /* 0x00000048d0487209 */ /* 0x004ff20007810000 */
[----:B------:R-:W2:Y:S10]  /*10550*/  MUFU.TANH R192, R27 ;  /* 0x0000001b00c07308 */ /* 0x000eb40000002400 */
[----:B------:R-:W-:Y:S01]  /*10560*/  MUFU.TANH R41, R42 ;  /* 0x0000002a00297308 */ /* 0x000fe20000002400 */
[----:B-1----:R-:W-:Y:S09]  /*10570*/  FMNMX.FTZ R0, R31, R0, !PT ;  /* 0x000000001f007209 */ /* 0x002ff20007810000 */
[----:B------:R-:W1:Y:S01]  /*10580*/  MUFU.TANH R42, R85 ;  /* 0x00000055002a7308 */ /* 0x000e620000002400 */
[----:B--2---:R-:W-:Y:S09]  /*10590*/  FMNMX.FTZ R4, R192, R4, !PT ;  /* 0x00000004c0047209 */ /* 0x004ff20007810000 */
        /* <DEDUP_REMOVED lines=8> */
[----:B------:R3:W4:Y:S01]  /*10620*/  MUFU.TANH R175, R99 ;  /* 0x0000006300af7308 */ /* 0x0007220000002400 */
[----:B------:R-:W-:Y:S02]  /*10630*/  FMNMX.FTZ R4, R41, R4, !PT ;  /* 0x0000000429047209 */ /* 0x000fe40007810000 */
[----:B-1----:R-:W-:Y:S02]  /*10640*/  FMNMX.FTZ R3, R30, R3, !PT ;  /* 0x000000031e037209 */ /* 0x002fe40007810000 */
[----:B------:R-:W-:Y:S05]  /*10650*/  MOV R45, R237 ;  /* 0x000000ed002d7202 */ /* 0x000fea0000000f00 */
[----:B------:R-:W1:Y:S01]  /*10660*/  MUFU.TANH R218, R56 ;  /* 0x0000003800da7308 */ /* 0x000e620000002400 */
[----:B------:R-:W-:Y:S02]  /*10670*/  FMNMX.FTZ R4, R45, R4, !PT ;  /* 0x000000042d047209 */ /* 0x000fe40007810000 */
[----:B--2---:R-:W-:Y:S02]  /*10680*/  FMNMX.FTZ R72, R173, R72, !PT ;  /* 0x00000048ad487209 */ /* 0x004fe40007810000 */
[----:B------:R-:W-:Y:S05]  /*10690*/  FMNMX.FTZ R4, R48, R4, !PT ;  /* 0x0000000430047209 */ /* 0x000fea0007810000 */
[----:B------:R-:W2:Y:S01]  /*106a0*/  MUFU.TANH R172, R97 ;  /* 0x0000006100ac7308 */ /* 0x000ea20000002400 */
[----:B---3--:R-:W-:Y:S02]  /*106b0*/  MOV R99, R239 ;  /* 0x000000ef00637202 */ /* 0x008fe40000000f00 */
[----:B----4-:R-:W-:Y:S07]  /*106c0*/  FMNMX.FTZ R0, R175, R0, !PT ;  /* 0x00000000af007209 */ /* 0x010fee0007810000 */
[----:B------:R-:W3:Y:S01]  /*106d0*/  MUFU.TANH R224, R57 ;  /* 0x0000003900e07308 */ /* 0x000ee20000002400 */
[----:B------:R-:W4:Y:S01]  /*106e0*/  SHFL.BFLY PT, R71, R0, 0x2, 0x1f ;  /* 0x0c401f0000477f89 */ /* 0x000f2200000e0000 */
[----:B-1----:R-:W-:Y:S08]  /*106f0*/  FMNMX.FTZ R3, R218, R3, !PT ;  /* 0x00000003da037209 */ /* 0x002ff00007810000 */
[----:B------:R-:W1:Y:S01]  /*10700*/  MUFU.TANH R233, R60 ;  /* 0x0000003c00e97308 */ /* 0x000e620000002400 */
[----:B--2---:R-:W-:Y:S05]  /*10710*/  FMNMX.FTZ R72, R172, R72, !PT ;  /* 0x00000048ac487209 */ /* 0x004fea0007810000 */
[----:B------:R-:W2:Y:S04]  /*10720*/  SHFL.BFLY PT, R5, R72, 0x2, 0x1f ;  /* 0x0c401f0048057f89 */ /* 0x000ea800000e0000 */
[----:B------:R-:W2:Y:S01]  /*10730*/  MUFU.TANH R225, R47 ;  /* 0x0000002f00e17308 */ /* 0x000ea20000002400 */
[----:B---3--:R-:W-:Y:S02]  /*10740*/  FMNMX.FTZ R3, R224, R3, !PT ;  /* 0x00000003e0037209 */ /* 0x008fe40007810000 */
[----:B----4-:R-:W-:Y:S07]  /*10750*/  FMNMX.FTZ R71, R0, R71, !PT ;  /* 0x0000004700477209 */ /* 0x010fee0007810000 */
[----:B------:R-:W3:Y:S01]  /*10760*/  MUFU.TANH R235, R61 ;  /* 0x0000003d00eb7308 */ /* 0x000ee20000002400 */
[----:B-1----:R-:W-:Y:S09]  /*10770*/  FMNMX.FTZ R3, R233, R3, !PT ;  /* 0x00000003e9037209 */ /* 0x002ff20007810000 */
[----:B------:R-:W1:Y:S01]  /*10780*/  MUFU.TANH R229, R58 ;  /* 0x0000003a00e57308 */ /* 0x000e620000002400 */
[----:B--2---:R-:W-:Y:S02]  /*10790*/  FMNMX.FTZ R72, R72, R5, !PT ;  /* 0x0000000548487209 */ /* 0x004fe40007810000 */
[----:B------:R-:W-:Y:S01]  /*107a0*/  MOV R50, R225 ;  /* 0x000000e100327202 */ /* 0x000fe20000000f00 */
[----:B------:R-:W2:Y:S01]  /*107b0*/  SHFL.BFLY PT, R5, R71, 0x1, 0x1f ;  /* 0x0c201f0047057f89 */ /* 0x000ea200000e0000 */
[----:B------:R-:W-:Y:S02]  /*107c0*/  IADD3 R225, R103, -0x1, RZ ;  /* 0xffffffff67e17810 */ /* 0x000fe40007ffe0ff */
[----:B------:R-:W-:Y:S03]  /*107d0*/  FMNMX.FTZ R4, R50, R4, !PT ;  /* 0x0000000432047209 */ /* 0x000fe60007810000 */
[----:B------:R-:W4:Y:S01]  /*107e0*/  MUFU.TANH R231, R73 ;  /* 0x0000004900e77308 */ /* 0x000f220000002400 */
[----:B---3--:R-:W-:Y:S01]  /*107f0*/  MOV R94, R235 ;  /* 0x000000eb005e7202 */ /* 0x008fe20000000f00 */
[----:B------:R-:W3:Y:S01]  /*10800*/  SHFL.BFLY PT, R7, R72, 0x1, 0x1f ;  /* 0x0c201f0048077f89 */ /* 0x000ee200000e0000 */
[----:B------:R-:W-:Y:S07]  /*10810*/  FMNMX.FTZ R3, R235, R3, !PT ;  /* 0x00000003eb037209 */ /* 0x000fee0007810000 */
[----:B------:R-:W3:Y:S01]  /*10820*/  MUFU.TANH R232, R59 ;  /* 0x0000003b00e87308 */ /* 0x000ee20000002400 */
[----:B------:R-:W-:Y:S02]  /*10830*/  FMNMX.FTZ R3, R44, R3, !PT ;  /* 0x000000032c037209 */ /* 0x000fe40007810000 */
[----:B-1----:R-:W-:Y:S07]  /*10840*/  FMNMX.FTZ R4, R229, R4, !PT ;  /* 0x00000004e5047209 */ /* 0x002fee0007810000 */
[----:B------:R-:W1:Y:S01]  /*10850*/  MUFU.TANH R222, R76 ;  /* 0x0000004c00de7308 */ /* 0x000e620000002400 */
[----:B--2---:R-:W-:Y:S02]  /*10860*/  FMNMX.FTZ R71, R71, R5, !PT ;  /* 0x0000000547477209 */ /* 0x004fe40007810000 */
[----:B----4-:R-:W-:Y:S02]  /*10870*/  FMNMX.FTZ R3, R231, R3, !PT ;  /* 0x00000003e7037209 */ /* 0x010fe40007810000 */
[----:B---3--:R-:W-:Y:S05]  /*10880*/  FMNMX.FTZ R72, R72, R7, !PT ;  /* 0x0000000748487209 */ /* 0x008fea0007810000 */
[----:B------:R-:W2:Y:S01]  /*10890*/  MUFU.TANH R215, R77 ;  /* 0x0000004d00d77308 */ /* 0x000ea20000002400 */
[----:B------:R-:W-:Y:S09]  /*108a0*/  FMNMX.FTZ R4, R232, R4, !PT ;  /* 0x00000004e8047209 */ /* 0x000ff20007810000 */
[----:B------:R2:W-:Y:S01]  /*108b0*/  MUFU.TANH R26, R93 ;  /* 0x0000005d001a7308 */ /* 0x0005e20000002400 */
[----:B-1----:R-:W-:Y:S09]  /*108c0*/  FMNMX.FTZ R3, R222, R3, !PT ;  /* 0x00000003de037209 */ /* 0x002ff20007810000 */
[----:B------:R-:W1:Y:S10]  /*108d0*/  MUFU.TANH R206, R62 ;  /* 0x0000003e00ce7308 */ /* 0x000e740000002400 */
[----:B------:R-:W3:Y:S01]  /*108e0*/  MUFU.TANH R205, R63 ;  /* 0x0000003f00cd7308 */ /* 0x000ee20000002400 */
[----:B--2---:R-:W-:Y:S04]  /*108f0*/  MOV R93, R215 ;  /* 0x000000d7005d7202 */ /* 0x004fe80000000f00 */
[----:B------:R-:W-:Y:S05]  /*10900*/  FMNMX.FTZ R3, R93, R3, !PT ;  /* 0x000000035d037209 */ /* 0x000fea0007810000 */
[----:B------:R-:W2:Y:S01]  /*10910*/  MUFU.TANH R174, R88 ;  /* 0x0000005800ae7308 */ /* 0x000ea20000002400 */
[----:B-1----:R-:W-:Y:S09]  /*10920*/  FMNMX.FTZ R0, R206, R4, !PT ;  /* 0x00000004ce007209 */ /* 0x002ff20007810000 */
[----:B------:R-:W1:Y:S01]  /*10930*/  MUFU.TANH R47, R89 ;  /* 0x00000059002f7308 */ /* 0x000e620000002400 */
[----:B---3--:R-:W-:Y:S04]  /*10940*/  FMNMX.FTZ R0, R205, R0, !PT ;  /* 0x00000000cd007209 */ /* 0x008fe80007810000 */
[----:B------:R-:W-:Y:S01]  /*10950*/  FMNMX.FTZ R4, R99, R0, !PT ;  /* 0x0000000063047209 */ /* 0x000fe20007810000 */
[----:B------:R-:W-:Y:S04]  /*10960*/  FMUL.FTZ R0, R95, c[0x0][0x320] ;  /* 0x0000c8005f007a20 */ /* 0x000fe80000410000 */
[----:B------:R-:W3:Y:S01]  /*10970*/  MUFU.TANH R27, R92 ;  /* 0x0000005c001b7308 */ /* 0x000ee20000002400 */
[----:B------:R-:W-:Y:S02]  /*10980*/  MOV R95, R234 ;  /* 0x000000ea005f7202 */ /* 0x000fe40000000f00 */
[----:B------:R-:W-:Y:S02]  /*10990*/  FMNMX.FTZ R4, R190, R4, !PT ;  /* 0x00000004be047209 */ /* 0x000fe40007810000 */
[----:B--2---:R-:W-:Y:S05]  /*109a0*/  FMNMX.FTZ R3, R174, R3, !PT ;  /* 0x00000003ae037209 */ /* 0x004fea0007810000 */
[----:B------:R2:W-:Y:S01]  /*109b0*/  MUFU.TANH R75, R0 ;  /* 0x00000000004b7308 */ /* 0x0005e20000002400 */
[----:B-1----:R-:W-:Y:S09]  /*109c0*/  FMNMX.FTZ R3, R47, R3, !PT ;  /* 0x000000032f037209 */ /* 0x002ff20007810000 */
[----:B------:R-:W1:Y:S01]  /*109d0*/  MUFU.TANH R98, R78 ;  /* 0x0000004e00627308 */ /* 0x000e620000002400 */
[----:B---3--:R-:W-:Y:S02]  /*109e0*/  FMNMX.FTZ R3, R27, R3, !PT ;  /* 0x000000031b037209 */ /* 0x008fe40007810000 */
[----:B------:R-:W-:Y:S02]  /*109f0*/  MOV R92, R226 ;  /* 0x000000e2005c7202 */ /* 0x000fe40000000f00 */
[----:B------:R-:W-:Y:S05]  /*10a00*/  FMNMX.FTZ R3, R26, R3, !PT ;  /* 0x000000031a037209 */ /* 0x000fea0007810000 */
[----:B------:R-:W3:Y:S01]  /*10a10*/  MUFU.TANH R96, R79 ;  /* 0x0000004f00607308 */ /* 0x000ee20000002400 */
[----:B------:R-:W4:Y:S01]  /*10a20*/  SHFL.BFLY PT, R6, R3, 0x2, 0x1f ;  /* 0x0c401f0003067f89 */ /* 0x000f2200000e0000 */
[----:B--2---:R-:W-:Y:S04]  /*10a30*/  FADD.FTZ R0, -R72, R2 ;  /* 0x0000000248007221 */ /* 0x004fe80000010100 */
[----:B------:R-:W-:Y:S04]  /*10a40*/  FMUL.FTZ R2, R0, c[0x0][0x2d0] ;  /* 0x0000b40000027a20 */ /* 0x000fe80000410000 */
[----:B------:R-:W2:Y:S01]  /*10a50*/  MUFU.TANH R215, R90 ;  /* 0x0000005a00d77308 */ /* 0x000ea20000002400 */
[----:B-1----:R-:W-:Y:S09]  /*10a60*/  FMNMX.FTZ R4, R98, R4, !PT ;  /* 0x0000000462047209 */ /* 0x002ff20007810000 */
[----:B------:R-:W1:Y:S01]  /*10a70*/  MUFU.TANH R97, R91 ;  /* 0x0000005b00617308 */ /* 0x000e620000002400 */
[----:B---3--:R-:W-:Y:S02]  /*10a80*/  FMNMX.FTZ R4, R96, R4, !PT ;  /* 0x0000000460047209 */ /* 0x008fe40007810000 */
[----:B----4-:R-:W-:Y:S02]  /*10a90*/  FMNMX.FTZ R3, R3, R6, !PT ;  /* 0x0000000603037209 */ /* 0x010fe40007810000 */
[----:B------:R-:W-:Y:S05]  /*10aa0*/  @P0 SHF.R.S32.HI R6, RZ, 0x1f, R225 ;  /* 0x0000001fff060819 */ /* 0x000fea00000114e1 */
[----:B------:R-:W3:Y:S01]  /*10ab0*/  MUFU.TANH R74, R74 ;  /* 0x0000004a004a7308 */ /* 0x000ee20000002400 */
[----:B------:R-:W4:Y:S01]  /*10ac0*/  SHFL.BFLY PT, R70, R3, 0x1, 0x1f ;  /* 0x0c201f0003467f89 */ /* 0x000f2200000e0000 */
[----:B--2---:R-:W-:Y:S01]  /*10ad0*/  FMNMX.FTZ R4, R215, R4, !PT ;  /* 0x00000004d7047209 */ /* 0x004fe20007810000 */
[----:B------:R-:W-:Y:S04]  /*10ae0*/  @P0 IMAD R6, R6, c[0x0][0x1e0], RZ ;  /* 0x0000780006060a24 */ /* 0x000fe800078e02ff */
[----:B------:R-:W-:Y:S03]  /*10af0*/  @P0 IMAD R6, R225, c[0x0][0x1e4], R6 ;  /* 0x00007900e1060a24 */ /* 0x000fe600078e0206 */
[----:B------:R2:W2:Y:S01]  /*10b00*/  MUFU.EX2 R73, R2 ;  /* 0x0000000200497308 */ /* 0x0004a20000000800 */
[----:B-1----:R-:W-:Y:S04]  /*10b10*/  FMNMX.FTZ R0, R97, R4, !PT ;  /* 0x0000000461007209 */ /* 0x002fe80007810000 */
[----:B---3--:R-:W-:Y:S02]  /*10b20*/  FMNMX.FTZ R0, R74, R0, !PT ;  /* 0x000000004a007209 */ /* 0x008fe40007810000 */
[----:B----4-:R-:W-:Y:S02]  /*10b30*/  FMNMX.FTZ R70, R3, R70, !PT ;  /* 0x0000004603467209 */ /* 0x010fe40007810000 */
[----:B------:R-:W-:Y:S05]  /*10b40*/  FMNMX.FTZ R0, R75, R0, !PT ;  /* 0x000000004b007209 */ /* 0x000fea0007810000 */
[----:B------:R-:W1:Y:S01]  /*10b50*/  SHFL.BFLY PT, R3, R0, 0x2, 0x1f ;  /* 0x0c401f0000037f89 */ /* 0x000e6200000e0000 */
[----:B--2---:R-:W-:Y:S02]  /*10b60*/  FADD.FTZ R2, -R71, R100 ;  /* 0x0000006447027221 */ /* 0x004fe40000010100 */
[----:B------:R-:W-:Y:S02]  /*10b70*/  FMUL.FTZ R100, R72, c[0x0][0x2d0] ;  /* 0x0000b40048647a20 */ /* 0x000fe40000410000 */
[----:B------:R-:W-:Y:S02]  /*10b80*/  FMUL.FTZ R2, R2, c[0x0][0x2d0] ;  /* 0x0000b40002027a20 */ /* 0x000fe40000410000 */
[--C-:B------:R-:W-:Y:S01]  /*10b90*/  FFMA.FTZ R4, R169, c[0x0][0x2d0], -R100.reuse ;  /* 0x0000b400a9047a23 */ /* 0x100fe20000010864 */
[----:B------:R-:W-:Y:S01]  /*10ba0*/  MOV R169, R47 ;  /* 0x0000002f00a97202 */ /* 0x000fe20000000f00 */
[----:B------:R2:W-:Y:S01]  /*10bb0*/  MUFU.EX2 R69, R2 ;  /* 0x0000000200457308 */ /* 0x0005e20000000800 */
[--C-:B------:R-:W-:Y:S09]  /*10bc0*/  FFMA.FTZ R56, R183, c[0x0][0x2d0], -R100.reuse ;  /* 0x0000b400b7387a23 */ /* 0x100ff20000010864 */
[----:B------:R-:W-:Y:S01]  /*10bd0*/  MUFU.EX2 R246, R4 ;  /* 0x0000000400f67308 */ /* 0x000fe20000000800 */
[----:B-1----:R-:W-:Y:S01]  /*10be0*/  FMNMX.FTZ R0, R0, R3, !PT ;  /* 0x0000000300007209 */ /* 0x002fe20007810000 */
[--C-:B------:R-:W-:Y:S02]  /*10bf0*/  FFMA.FTZ R3, R17, c[0x0][0x2d0], -R100.reuse ;  /* 0x0000b40011037a23 */ /* 0x100fe40000010864 */
[----:B------:R-:W-:Y:S01]  /*10c00*/  FMUL.FTZ R17, R73, R117 ;  /* 0x0000007549117220 */ /* 0x000fe20000410000 */
[----:B------:R-:W-:Y:S05]  /*10c10*/  MOV R117, R229 ;  /* 0x000000e500757202 */ /* 0x000fea0000000f00 */
[----:B------:R1:W-:Y:S01]  /*10c20*/  MUFU.EX2 R252, R3 ;  /* 0x0000000300fc7308 */ /* 0x0003e20000000800 */
[----:B--2---:R-:W-:Y:S02]  /*10c30*/  FADD.FTZ R2, -R70, R101 ;  /* 0x0000006546027221 */ /* 0x004fe40000010100 */
[----:B------:R-:W-:Y:S02]  /*10c40*/  FMUL.FTZ R101, R71, c[0x0][0x2d0] ;  /* 0x0000b40047657a20 */ /* 0x000fe40000410000 */
[----:B------:R-:W-:Y:S02]  /*10c50*/  FMUL.FTZ R2, R2, c[0x0][0x2d0] ;  /* 0x0000b40002027a20 */ /* 0x000fe40000410000 */
[--C-:B------:R-:W-:Y:S03]  /*10c60*/  FFMA.FTZ R60, R199, c[0x0][0x2d0], -R101.reuse ;  /* 0x0000b400c73c7a23 */ /* 0x100fe60000010865 */
[----:B------:R2:W3:Y:S01]  /*10c70*/  MUFU.EX2 R68, R2 ;  /* 0x0000000200447308 */ /* 0x0004e20000000800 */
[--C-:B-1----:R-:W-:Y:S01]  /*10c80*/  FFMA.FTZ R3, R177, c[0x0][0x2d0], -R101.reuse ;  /* 0x0000b400b1037a23 */ /* 0x102fe20000010865 */
[----:B------:R-:W-:Y:S08]  /*10c90*/  MOV R177, R31 ;  /* 0x0000001f00b17202 */ /* 0x000ff00000000f00 */
[----:B------:R1:W-:Y:S01]  /*10ca0*/  MUFU.EX2 R244, R3 ;  /* 0x0000000300f47308 */ /* 0x0003e20000000800 */
[--C-:B--2---:R-:W-:Y:S01]  /*10cb0*/  FFMA.FTZ R2, R168, c[0x0][0x2d0], -R100.reuse ;  /* 0x0000b400a8027a23 */ /* 0x104fe20000010864 */
[----:B------:R-:W-:Y:S01]  /*10cc0*/  MOV R168, R27 ;  /* 0x0000001b00a87202 */ /* 0x000fe20000000f00 */
[C---:B---3--:R-:W-:Y:S07]  /*10cd0*/  FMUL.FTZ R57, R68.reuse, R157 ;  /* 0x0000009d44397220 */ /* 0x048fee0000410000 */
[----:B------:R2:W3:Y:S01]  /*10ce0*/  MUFU.EX2 R251, R2 ;  /* 0x0000000200fb7308 */ /* 0x0004e20000000800 */
[----:B------:R-:W-:Y:S02]  /*10cf0*/  FMUL.FTZ R61, R68, R161 ;  /* 0x000000a1443d7220 */ /* 0x000fe40000410000 */
[--C-:B-1----:R-:W-:Y:S01]  /*10d00*/  FFMA.FTZ R3, R170, c[0x0][0x2d0], -R101.reuse ;  /* 0x0000b400aa037a23 */ /* 0x102fe20000010865 */
[----:B------:R-:W-:Y:S06]  /*10d10*/  MOV R170, R233 ;  /* 0x000000e900aa7202 */ /* 0x000fec0000000f00 */
[----:B------:R1:W4:Y:S01]  /*10d20*/  MUFU.EX2 R247, R3 ;  /* 0x0000000300f77308 */ /* 0x0003220000000800 */
[----:B--2---:R-:W-:Y:S01]  /*10d30*/  FFMA.FTZ R2, R16, c[0x0][0x2d0], -R100 ;  /* 0x0000b40010027a23 */ /* 0x004fe20000010864 */
[----:B---3--:R-:W-:Y:S08]  /*10d40*/  F2FP.BF16.PACK_AB R76, R251, R246 ;  /* 0x000000f6fb4c723e */ /* 0x008ff000000010ff */
[----:B------:R2:W3:Y:S01]  /*10d50*/  MUFU.EX2 R250, R2 ;  /* 0x0000000200fa7308 */ /* 0x0004e20000000800 */
[--C-:B-1----:R-:W-:Y:S01]  /*10d60*/  FFMA.FTZ R3, R18, c[0x0][0x2d0], -R101.reuse ;  /* 0x0000b40012037a23 */ /* 0x102fe20000010865 */
[----:B----4-:R-:W-:Y:S01]  /*10d70*/  F2FP.BF16.PACK_AB R77, R247, R244 ;  /* 0x000000f4f74d723e */ /* 0x010fe200000010ff */
[----:B------:R-:W-:Y:S01]  /*10d80*/  FMUL.FTZ R18, R69, R118 ;  /* 0x0000007645127220 */ /* 0x000fe20000410000 */
[----:B------:R-:W-:Y:S06]  /*10d90*/  MOV R118, R49 ;  /* 0x0000003100767202 */ /* 0x000fec0000000f00 */
[----:B------:R1:W-:Y:S01]  /*10da0*/  MUFU.EX2 R249, R3 ;  /* 0x0000000300f97308 */ /* 0x0003e20000000800 */
[----:B------:R-:W-:Y:S01]  /*10db0*/  FMUL.FTZ R49, R73, R149 ;  /* 0x0000009549317220 */ /* 0x000fe20000410000 */
[----:B--2---:R-:W1:Y:S01]  /*10dc0*/  SHFL.BFLY PT, R2, R0, 0x1, 0x1f ;  /* 0x0c201f0000027f89 */ /* 0x004e6200000e0000 */
[----:B---3--:R-:W-:Y:S02]  /*10dd0*/  F2FP.BF16.PACK_AB R78, R252, R250 ;  /* 0x000000fafc4e723e */ /* 0x008fe400000010ff */
[----:B-1----:R-:W-:Y:S01]  /*10de0*/  FMNMX.FTZ R3, R0, R2, !PT ;  /* 0x0000000200037209 */ /* 0x002fe20007810000 */
[----:B------:R-:W-:Y:S02]  /*10df0*/  FFMA.FTZ R0, R19, c[0x0][0x2d0], -R101 ;  /* 0x0000b40013007a23 */ /* 0x000fe40000010865 */
[----:B------:R-:W-:Y:S01]  /*10e00*/  FMUL.FTZ R19, R69, R119 ;  /* 0x0000007745137220 */ /* 0x000fe20000410000 */
[----:B------:R-:W-:Y:S01]  /*10e10*/  MOV R119, R207 ;  /* 0x000000cf00777202 */ /* 0x000fe20000000f00 */
[----:B------:R1:W2:Y:S02]  /*10e20*/  MUFU.EX2 R248, R0 ;  /* 0x0000000000f87308 */ /* 0x0002a40000000800 */
[----:B-1----:R-:W-:Y:S01]  /*10e30*/  FADD.FTZ R0, -R3, R102 ;  /* 0x0000006603007221 */ /* 0x002fe20000010100 */
[----:B--2---:R-:W-:Y:S01]  /*10e40*/  F2FP.BF16.PACK_AB R79, R248, R249 ;  /* 0x000000f9f84f723e */ /* 0x004fe200000010ff */
[----:B------:R-:W-:Y:S02]  /*10e50*/  FMUL.FTZ R102, R70, c[0x0][0x2d0] ;  /* 0x0000b40046667a20 */ /* 0x000fe40000410000 */
[----:B------:R-:W-:Y:S02]  /*10e60*/  FMUL.FTZ R0, R0, c[0x0][0x2d0] ;  /* 0x0000b40000007a20 */ /* 0x000fe40000410000 */
[--C-:B------:R-:W-:Y:S01]  /*10e70*/  FFMA.FTZ R2, R180, c[0x0][0x2d0], -R102.reuse ;  /* 0x0000b400b4027a23 */ /* 0x100fe20000010866 */
[----:B------:R-:W-:Y:S01]  /*10e80*/  MOV R180, R42 ;  /* 0x0000002a00b47202 */ /* 0x000fe20000000f00 */
[--C-:B------:R-:W-:Y:S02]  /*10e90*/  FFMA.FTZ R92, R92, c[0x0][0x2d0], -R102.reuse ;  /* 0x0000b4005c5c7a23 */ /* 0x100fe40000010866 */
[----:B------:R1:W-:Y:S01]  /*10ea0*/  MUFU.EX2 R241, R2 ;  /* 0x0000000200f17308 */ /* 0x0003e20000000800 */
[--C-:B------:R-:W-:Y:S02]  /*10eb0*/  FFMA.FTZ R16, R25, c[0x0][0x2d0], -R102.reuse ;  /* 0x0000b40019107a23 */ /* 0x100fe40000010866 */
[----:B------:R-:W-:Y:S07]  /*10ec0*/  FMUL.FTZ R25, R68, R125 ;  /* 0x0000007d44197220 */ /* 0x000fee0000410000 */
[----:B------:R-:W2:Y:S01]  /*10ed0*/  MUFU.EX2 R0, R0 ;  /* 0x0000000000007308 */ /* 0x000ea20000000800 */
[--C-:B-1----:R-:W-:Y:S01]  /*10ee0*/  FFMA.FTZ R2, R171, c[0x0][0x2d0], -R102.reuse ;  /* 0x0000b400ab027a23 */ /* 0x102fe20000010866 */
[----:B------:R-:W-:Y:S08]  /*10ef0*/  MOV R171, R231 ;  /* 0x000000e700ab7202 */ /* 0x000ff00000000f00 */
[----:B------:R1:W-:Y:S01]  /*10f00*/  MUFU.EX2 R231, R16 ;  /* 0x0000001000e77308 */ /* 0x0003e20000000800 */
[C---:B--2---:R-:W-:Y:S02]  /*10f10*/  FMUL.FTZ R27, R0.reuse, R127 ;  /* 0x0000007f001b7220 */ /* 0x044fe40000410000 */
[C---:B------:R-:W-:Y:S07]  /*10f20*/  FMUL.FTZ R31, R0.reuse, R131 ;  /* 0x00000083001f7220 */ /* 0x040fee0000410000 */
[----:B------:R2:W3:Y:S01]  /*10f30*/  MUFU.EX2 R242, R2 ;  /* 0x0000000200f27308 */ /* 0x0004e20000000800 */
[C---:B------:R-:W-:Y:S02]  /*10f40*/  FMUL.FTZ R42, R0.reuse, R142 ;  /* 0x0000008e002a7220 */ /* 0x040fe40000410000 */
[C---:B------:R-:W-:Y:S02]  /*10f50*/  FMUL.FTZ R47, R0.reuse, R147 ;  /* 0x00000093002f7220 */ /* 0x040fe40000410000 */
[C---:B------:R-:W-:Y:S02]  /*10f60*/  FMUL.FTZ R58, R0.reuse, R158 ;  /* 0x0000009e003a7220 */ /* 0x040fe40000410000 */
[C---:B------:R-:W-:Y:S02]  /*10f70*/  FMUL.FTZ R59, R0.reuse, R159 ;  /* 0x0000009f003b7220 */ /* 0x040fe40000410000 */
[C---:B------:R-:W-:Y:S02]  /*10f80*/  FMUL.FTZ R62, R0.reuse, R162 ;  /* 0x000000a2003e7220 */ /* 0x040fe40000410000 */
[----:B------:R-:W-:Y:S02]  /*10f90*/  FMUL.FTZ R63, R0, R163 ;  /* 0x000000a3003f7220 */ /* 0x000fe40000410000 */
[----:B-1----:R-:W-:Y:S01]  /*10fa0*/  FMUL.FTZ R16, R73, R116 ;  /* 0x0000007449107220 */ /* 0x002fe20000410000 */
[----:B------:R-:W-:Y:S01]  /*10fb0*/  MOV R116, R50 ;  /* 0x0000003200747202 */ /* 0x000fe20000000f00 */
[----:B------:R-:W-:Y:S02]  /*10fc0*/  FMUL.FTZ R50, R69, R150 ;  /* 0x0000009645327220 */ /* 0x000fe40000410000 */
[--C-:B--2---:R-:W-:Y:S01]  /*10fd0*/  FFMA.FTZ R2, R12, c[0x0][0x2d0], -R102.reuse ;  /* 0x0000b4000c027a23 */ /* 0x104fe20000010866 */
[----:B---3--:R-:W-:Y:S03]  /*10fe0*/  F2FP.BF16.PACK_AB R64, R242, R241 ;  /* 0x000000f1f240723e */ /* 0x008fe600000010ff */
[----:B------:R1:W-:Y:S02]  /*10ff0*/  MUFU.EX2 R243, R2 ;  /* 0x0000000200f37308 */ /* 0x0003e40000000800 */
[----:B-1----:R-:W-:Y:S08]  /*11000*/  FFMA.FTZ R2, R13, c[0x0][0x2d0], -R102 ;  /* 0x0000b4000d027a23 */ /* 0x002ff00000010866 */
[----:B------:R1:W2:Y:S02]  /*11010*/  MUFU.EX2 R245, R2 ;  /* 0x0000000200f57308 */ /* 0x0002a40000000800 */
[----:B-1----:R-:W-:Y:S01]  /*11020*/  FMUL.FTZ R2, R3, c[0x0][0x2d0] ;  /* 0x0000b40003027a20 */ /* 0x002fe20000410000 */
[----:B--2---:R-:W-:Y:S03]  /*11030*/  F2FP.BF16.PACK_AB R66, R245, R243 ;  /* 0x000000f3f542723e */ /* 0x004fe600000010ff */
[--C-:B------:R-:W-:Y:S01]  /*11040*/  FFMA.FTZ R4, R176, c[0x0][0x2d0], -R2.reuse ;  /* 0x0000b400b0047a23 */ /* 0x100fe20000010802 */
[----:B------:R-:W-:Y:S01]  /*11050*/  MOV R176, R43 ;  /* 0x0000002b00b07202 */ /* 0x000fe20000000f00 */
[--C-:B------:R-:W-:Y:S02]  /*11060*/  FFMA.FTZ R7, R14, c[0x0][0x2d0], -R2.reuse ;  /* 0x0000b4000e077a23 */ /* 0x100fe40000010802 */
[----:B------:R1:W-:Y:S01]  /*11070*/  MUFU.EX2 R186, R4 ;  /* 0x0000000400ba7308 */ /* 0x0003e20000000800 */
[--C-:B------:R-:W-:Y:S02]  /*11080*/  FFMA.FTZ R8, R179, c[0x0][0x2d0], -R2.reuse ;  /* 0x0000b400b3087a23 */ /* 0x100fe40000010802 */
[C---:B------:R-:W-:Y:S01]  /*11090*/  FMUL.FTZ R14, R0.reuse, R114 ;  /* 0x00000072000e7220 */ /* 0x040fe20000410000 */
[----:B------:R-:W-:Y:S01]  /*110a0*/  MOV R114, R52 ;  /* 0x0000003400727202 */ /* 0x000fe20000000f00 */
[----:B------:R-:W-:Y:S02]  /*110b0*/  FMUL.FTZ R43, R0, R143 ;  /* 0x0000008f002b7220 */ /* 0x000fe40000410000 */
[--C-:B------:R-:W-:Y:S03]  /*110c0*/  FFMA.FTZ R74, R74, c[0x0][0x2d0], -R2.reuse ;  /* 0x0000b4004a4a7a23 */ /* 0x100fe60000010802 */
[----:B------:R2:W-:Y:S10]  /*110d0*/  MUFU.EX2 R188, R7 ;  /* 0x0000000700bc7308 */ /* 0x0005f40000000800 */
[----:B------:R-:W3:Y:S01]  /*110e0*/  MUFU.EX2 R185, R8 ;  /* 0x0000000800b97308 */ /* 0x000ee20000000800 */
[----:B-1----:R-:W-:Y:S01]  /*110f0*/  FFMA.FTZ R4, R178, c[0x0][0x2d0], -R2 ;  /* 0x0000b400b2047a23 */ /* 0x002fe20000010802 */
[----:B------:R-:W-:Y:S08]  /*11100*/  MOV R178, R232 ;  /* 0x000000e800b27202 */ /* 0x000ff00000000f00 */
[----:B------:R1:W4:Y:S01]  /*11110*/  MUFU.EX2 R187, R4 ;  /* 0x0000000400bb7308 */ /* 0x0003220000000800 */
[----:B--2---:R-:W-:Y:S02]  /*11120*/  @P0 MOV R7, R37 ;  /* 0x0000002500070202 */ /* 0x004fe40000000f00 */
[----:B---3--:R-:W-:Y:S01]  /*11130*/  F2FP.BF16.PACK_AB R67, R185, R188 ;  /* 0x000000bcb943723e */ /* 0x008fe200000010ff */
[----:B-1----:R-:W-:Y:S01]  /*11140*/  @P0 IMAD.WIDE.U32 R4, R225, c[0x0][0x1e0], RZ ;  /* 0x00007800e1040a25 */ /* 0x002fe200078e00ff */
[----:B----4-:R-:W-:Y:S04]  /*11150*/  F2FP.BF16.PACK_AB R65, R187, R186 ;  /* 0x000000babb41723e */ /* 0x010fe800000010ff */
[----:B------:R-:W-:Y:S02]  /*11160*/  @P0 IADD3 R5, R5, R6, RZ ;  /* 0x0000000605050210 */ /* 0x000fe40007ffe0ff */
[----:B------:R-:W-:Y:S02]  /*11170*/  @P0 MOV R6, R22 ;  /* 0x0000001600060202 */ /* 0x000fe40000000f00 */
[----:B------:R-:W-:Y:S01]  /*11180*/  MOV R22, c[0x0][0x1e0] ;  /* 0x0000780000167a02 */ /* 0x000fe20000000f00 */
[----:B------:R-:W-:Y:S02]  /*11190*/  @P0 IMAD R5, R5, 0x60, RZ ;  /* 0x0000006005050824 */ /* 0x000fe400078e02ff */
[----:B------:R-:W-:Y:S01]  /*111a0*/  @P0 IMAD.WIDE.U32 R6, R4, 0x60, R6 ;  /* 0x0000006004060825 */ /* 0x000fe200078e0006 */
[C---:B------:R-:W-:Y:S02]  /*111b0*/  @P0 SHF.L.U32 R13, R22.reuse, 0x5, RZ ;  /* 0x00000005160d0819 */ /* 0x040fe400000006ff */
[----:B------:R-:W-:Y:S02]  /*111c0*/  @P0 SHF.L.U64.HI R12, R22, 0x5, R23 ;  /* 0x00000005160c0819 */ /* 0x000fe40000010217 */
[----:B------:R-:W-:Y:S01]  /*111d0*/  @P0 IADD3 R5, R7, R5, RZ ;  /* 0x0000000507050210 */ /* 0x000fe20007ffe0ff */
[--C-:B------:R-:W-:Y:S01]  /*111e0*/  FFMA.FTZ R7, R20, c[0x0][0x2d0], -R100.reuse ;  /* 0x0000b40014077a23 */ /* 0x100fe20000010864 */
[C---:B------:R-:W-:Y:S03]  /*111f0*/  @P0 LEA R4, P1, R6.reuse, c[0x0][0x1c8], 0x1 ;  /* 0x0000720006040a11 */ /* 0x040fe600078208ff */
[----:B------:R1:W-:Y:S01]  /*11200*/  MUFU.EX2 R240, R7 ;  /* 0x0000000700f07308 */ /* 0x0003e20000000800 */
[----:B------:R-:W-:Y:S02]  /*11210*/  @P0 LEA.HI.X R5, R6, c[0x0][0x1cc], R5, 0x1, P1 ;  /* 0x0000730006050a11 */ /* 0x000fe400008f0c05 */
[-C--:B------:R-:W-:Y:S03]  /*11220*/  @P0 IADD3 R10, P2, R4, R13.reuse, RZ ;  /* 0x0000000d040a0210 */ /* 0x080fe60007f5e0ff */
[----:B------:R2:W-:Y:S01]  /*11230*/  @P0 LDGSTS.E.BYPASS.LTC128B.128 [R227+0x3100], [R4.64], !P6 ;  /* 0x0310000004e30fae */ /* 0x0005e2000f101d4c */
[-C--:B------:R-:W-:Y:S02]  /*11240*/  @P0 IADD3.X R11, R5, R12.reuse, RZ, P2, !PT ;  /* 0x0000000c050b0210 */ /* 0x080fe400017fe4ff */
[-C--:B------:R-:W-:Y:S04]  /*11250*/  @P0 IADD3 R8, P1, R10, R13.reuse, RZ ;  /* 0x0000000d0a080210 */ /* 0x080fe80007f3e0ff */
[----:B------:R-:W-:Y:S01]  /*11260*/  @P0 IADD3.X R9, R11, R12, RZ, P1, !PT ;  /* 0x0000000c0b090210 */ /* 0x000fe20000ffe4ff */
[----:B------:R3:W-:Y:S01]  /*11270*/  @P0 LDGSTS.E.BYPASS.LTC128B.128 [R227+0x3900], [R10.64], !P6 ;  /* 0x039000000ae30fae */ /* 0x0007e2000f101d4c */
[-C--:B------:R-:W-:Y:S07]  /*11280*/  @P0 IADD3 R6, P3, R8, R13.reuse, RZ ;  /* 0x0000000d08060210 */ /* 0x080fee0007f7e0ff */
[----:B------:R4:W-:Y:S01]  /*11290*/  @P0 LDGSTS.E.BYPASS.LTC128B.128 [R227+0x4100], [R8.64], !P6 ;  /* 0x0410000008e30fae */ /* 0x0009e2000f101d4c */
[--C-:B-1----:R-:W-:Y:S04]  /*112a0*/  FFMA.FTZ R7, R21, c[0x0][0x2d0], -R100.reuse ;  /* 0x0000b40015077a23 */ /* 0x102fe80000010864 */
[----:B------:R1:W-:Y:S01]  /*112b0*/  MUFU.EX2 R239, R7 ;  /* 0x0000000700ef7308 */ /* 0x0003e20000000800 */
[-C--:B--2---:R-:W-:Y:S04]  /*112c0*/  @P0 IADD3 R4, P2, R6, R13.reuse, RZ ;  /* 0x0000000d06040210 */ /* 0x084fe80007f5e0ff */
[----:B---3--:R-:W-:Y:S01]  /*112d0*/  @P0 IADD3 R10, P1, R4, R13, RZ ;  /* 0x0000000d040a0210 */ /* 0x008fe20007f3e0ff */
[----:B------:R-:W-:Y:S02]  /*112e0*/  FFMA.FTZ R11, R32, c[0x0][0x2d0], -R100 ;  /* 0x0000b400200b7a23 */ /* 0x000fe40000010864 */
[----:B------:R-:W-:Y:S02]  /*112f0*/  FFMA.FTZ R32, R192, c[0x0][0x2d0], -R2 ;  /* 0x0000b400c0207a23 */ /* 0x000fe40000010802 */
[----:B------:R2:W-:Y:S01]  /*11300*/  MUFU.EX2 R238, R11 ;  /* 0x0000000b00ee7308 */ /* 0x0005e20000000800 */
[C---:B------:R-:W-:Y:S01]  /*11310*/  FMUL.FTZ R13, R68.reuse, R113 ;  /* 0x00000071440d7220 */ /* 0x040fe20000410000 */
[----:B------:R-:W-:Y:S01]  /*11320*/  MOV R113, R51 ;  /* 0x0000003300717202 */ /* 0x000fe20000000f00 */
[----:B----4-:R-:W-:Y:S01]  /*11330*/  FMUL.FTZ R8, R68, R108 ;  /* 0x0000006c44087220 */ /* 0x010fe20000410000 */
[----:B------:R-:W-:Y:S01]  /*11340*/  MOV R108, R44 ;  /* 0x0000002c006c7202 */ /* 0x000fe20000000f00 */
[----:B------:R-:W-:Y:S01]  /*11350*/  FFMA.FTZ R44, R194, c[0x0][0x2d0], -R100 ;  /* 0x0000b400c22c7a23 */ /* 0x000fe20000010864 */
[----:B-1----:R-:W-:Y:S01]  /*11360*/  @P0 IADD3.X R7, R9, R12, RZ, P3, !PT ;  /* 0x0000000c09070210 */ /* 0x002fe20001ffe4ff */
[----:B------:R-:W-:Y:S01]  /*11370*/  FMUL.FTZ R9, R68, R109 ;  /* 0x0000006d44097220 */ /* 0x000fe20000410000 */
[----:B------:R-:W-:Y:S01]  /*11380*/  MOV R109, R40 ;  /* 0x00000028006d7202 */ /* 0x000fe20000000f00 */
[----:B------:R-:W-:Y:S01]  /*11390*/  FFMA.FTZ R40, R196, c[0x0][0x2d0], -R2 ;  /* 0x0000b400c4287a23 */ /* 0x000fe20000010802 */
[-C--:B------:R-:W-:Y:S01]  /*113a0*/  @P0 IADD3.X R5, R7, R12.reuse, RZ, P2, !PT ;  /* 0x0000000c07050210 */ /* 0x080fe200017fe4ff */
[----:B------:R1:W-:Y:S01]  /*113b0*/  @P0 LDGSTS.E.BYPASS.LTC128B.128 [R227+0x4900], [R6.64], !P6 ;  /* 0x0490000006e30fae */ /* 0x0003e2000f101d4c */
[----:B------:R-:W-:Y:S07]  /*113c0*/  FMUL.FTZ R51, R69, R151 ;  /* 0x0000009745337220 */ /* 0x000fee0000410000 */
[----:B------:R3:W-:Y:S01]  /*113d0*/  @P0 LDGSTS.E.BYPASS.LTC128B.128 [R227+0x5100], [R4.64], !P6 ;  /* 0x0510000004e30fae */ /* 0x0007e2000f101d4c */
[----:B--2---:R-:W-:Y:S01]  /*113e0*/  @P0 IADD3.X R11, R5, R12, RZ, P1, !PT ;  /* 0x0000000c050b0210 */ /* 0x004fe20000ffe4ff */
[--C-:B------:R-:W-:Y:S02]  /*113f0*/  FFMA.FTZ R12, R24, c[0x0][0x2d0], -R102.reuse ;  /* 0x0000b400180c7a23 */ /* 0x100fe40000010866 */
[----:B------:R-:W-:Y:S04]  /*11400*/  FFMA.FTZ R24, R29, c[0x0][0x2d0], -R102 ;  /* 0x0000b4001d187a23 */ /* 0x000fe80000010866 */
[----:B------:R2:W-:Y:S01]  /*11410*/  @P0 LDGSTS.E.BYPASS.LTC128B.128 [R227+0x5900], [R10.64], !P6 ;  /* 0x059000000ae30fae */ /* 0x0005e2000f101d4c */
[----:B------:R4:W-:Y:S01]  /*11420*/  MUFU.EX2 R232, R12 ;  /* 0x0000000c00e87308 */ /* 0x0009e20000000800 */
[C---:B------:R-:W-:Y:S01]  /*11430*/  FMUL.FTZ R29, R68.reuse, R129 ;  /* 0x00000081441d7220 */ /* 0x040fe20000410000 */
[----:B------:R-:W-:Y:S02]  /*11440*/  ISETP.GT.AND P0, PT, R103, UR4, PT ;  /* 0x0000000467007c0c */ /* 0x000fe4000bf04270 */
[----:B------:R-:W-:Y:S03]  /*11450*/  MOV R103, R225 ;  /* 0x000000e100677202 */ /* 0x000fe60000000f00 */
[----:B------:R-:W2:Y:S01]  /*11460*/  LDSM.16.MT88.4 R20, [R209+0x100] ;  /* 0x00010000d114783b */ /* 0x000ea20000004200 */
[----:B-1----:R-:W-:Y:S02]  /*11470*/  FFMA.FTZ R6, R33, c[0x0][0x2d0], -R100 ;  /* 0x0000b40021067a23 */ /* 0x002fe40000010864 */
[----:B------:R-:W-:Y:S01]  /*11480*/  FMUL.FTZ R7, R69, R107 ;  /* 0x0000006b45077220 */ /* 0x000fe20000410000 */
[----:B------:R-:W-:Y:S01]  /*11490*/  MOV R107, R230 ;  /* 0x000000e6006b7202 */ /* 0x000fe20000000f00 */
[----:B------:R1:W-:Y:S01]  /*114a0*/  MUFU.EX2 R237, R6 ;  /* 0x0000000600ed7308 */ /* 0x0003e20000000800 */
[----:B------:R-:W-:Y:S02]  /*114b0*/  FMUL.FTZ R33, R73, R133 ;  /* 0x0000008549217220 */ /* 0x000fe40000410000 */
[----:B------:R-:W2:Y:S01]  /*114c0*/  LDSM.16.MT88.4 R36, [R212+0x100] ;  /* 0x00010000d424783b */ /* 0x000ea20000004200 */
[--C-:B---3--:R-:W-:Y:S02]  /*114d0*/  FFMA.FTZ R4, R181, c[0x0][0x2d0], -R101.reuse ;  /* 0x0000b400b5047a23 */ /* 0x108fe40000010865 */
[----:B------:R-:W-:Y:S01]  /*114e0*/  FMUL.FTZ R5, R73, R105 ;  /* 0x0000006949057220 */ /* 0x000fe20000410000 */
[----:B------:R-:W-:Y:S03]  /*114f0*/  MOV R105, R204 ;  /* 0x000000cc00697202 */ /* 0x000fe60000000f00 */
[----:B------:R3:W-:Y:S01]  /*11500*/  MUFU.EX2 R233, R4 ;  /* 0x0000000400e97308 */ /* 0x0007e20000000800 */
[----:B------:R-:W2:Y:S01]  /*11510*/  LDSM.16.MT88.4 R52, [R210+0x100] ;  /* 0x00010000d234783b */ /* 0x000ea20000004200 */
[----:B----4-:R-:W-:Y:S01]  /*11520*/  FMUL.FTZ R12, R68, R112 ;  /* 0x00000070440c7220 */ /* 0x010fe20000410000 */
[----:B------:R-:W-:Y:S01]  /*11530*/  MOV R112, R203 ;  /* 0x000000cb00707202 */ /* 0x000fe20000000f00 */
[C---:B--2---:R-:W-:Y:S01]  /*11540*/  FMUL.FTZ R10, R0.reuse, R110 ;  /* 0x0000006e000a7220 */ /* 0x044fe20000410000 */
[----:B------:R-:W-:Y:S01]  /*11550*/  MOV R110, R46 ;  /* 0x0000002e006e7202 */ /* 0x000fe20000000f00 */
[C---:B------:R-:W-:Y:S01]  /*11560*/  FMUL.FTZ R11, R0.reuse, R111 ;  /* 0x0000006f000b7220 */ /* 0x040fe20000410000 */
[----:B------:R-:W-:Y:S01]  /*11570*/  MOV R111, R205 ;  /* 0x000000cd006f7202 */ /* 0x000fe20000000f00 */
[C---:B------:R-:W-:Y:S01]  /*11580*/  FMUL.FTZ R46, R0.reuse, R146 ;  /* 0x00000092002e7220 */ /* 0x040fe20000410000 */
[----:B------:R-:W2:Y:S01]  /*11590*/  LDSM.16.MT88.4 R80, [R211+0x100] ;  /* 0x00010000d350783b */ /* 0x000ea20000004200 */
[----:B------:R4:W-:Y:S01]  /*115a0*/  MUFU.EX2 R230, R24 ;  /* 0x0000001800e67308 */ /* 0x0009e20000000800 */
[----:B-1----:R-:W-:Y:S01]  /*115b0*/  FMUL.FTZ R6, R69, R106 ;  /* 0x0000006a45067220 */ /* 0x002fe20000410000 */
[----:B------:R-:W-:Y:S01]  /*115c0*/  MOV R106, R26 ;  /* 0x0000001a006a7202 */ /* 0x000fe20000000f00 */
[C---:B------:R-:W-:Y:S04]  /*115d0*/  FMUL.FTZ R26, R0.reuse, R126 ;  /* 0x0000007e001a7220 */ /* 0x040fe80000410000 */
[----:B------:R-:W1:Y:S03]  /*115e0*/  LDSM.16.MT88.4 R84, [R209+0x900] ;  /* 0x00090000d154783b */ /* 0x000e660000004200 */
[----:B------:R2:W-:Y:S01]  /*115f0*/  MUFU.EX2 R181, R32 ;  /* 0x0000002000b57308 */ /* 0x0005e20000000800 */
[--C-:B---3--:R-:W-:Y:S04]  /*11600*/  FFMA.FTZ R4, R15, c[0x0][0x2d0], -R101.reuse ;  /* 0x0000b4000f047a23 */ /* 0x108fe80000010865 */
[----:B------:R-:W3:Y:S01]  /*11610*/  LDSM.16.MT88.4 R88, [R212+0x900] ;  /* 0x00090000d458783b */ /* 0x000ee20000004200 */
[----:B------:R-:W-:Y:S01]  /*11620*/  FMUL.FTZ R15, R0, R115 ;  /* 0x00000073000f7220 */ /* 0x000fe20000410000 */
[----:B------:R-:W-:Y:S03]  /*11630*/  MOV R115, R206 ;  /* 0x000000ce00737202 */ /* 0x000fe60000000f00 */
[----:B------:R1:W-:Y:S03]  /*11640*/  MUFU.EX2 R234, R4 ;  /* 0x0000000400ea7308 */ /* 0x0003e60000000800 */
[----:B------:R-:W0:Y:S01]  /*11650*/  LDGDEPBAR ;  /* 0x00000000000079af */ /* 0x000e220000000000 */
[----:B----4-:R-:W-:Y:S06]  /*11660*/  FMUL.FTZ R24, R68, R124 ;  /* 0x0000007c44187220 */ /* 0x010fec0000410000 */
[----:B------:R4:W-:Y:S01]  /*11670*/  MUFU.EX2 R206, R56 ;  /* 0x0000003800ce7308 */ /* 0x0009e20000000800 */
[----:B--2---:R-:W-:Y:S02]  /*11680*/  FMUL.FTZ R32, R73, R132 ;  /* 0x0000008449207220 */ /* 0x004fe40000410000 */
[--C-:B-1----:R-:W-:Y:S02]  /*11690*/  FFMA.FTZ R4, R34, c[0x0][0x2d0], -R101.reuse ;  /* 0x0000b40022047a23 */ /* 0x102fe40000010865 */
[----:B------:R-:W-:Y:S05]  /*116a0*/  FMUL.FTZ R34, R69, R134 ;  /* 0x0000008645227220 */ /* 0x000fea0000410000 */
[----:B------:R1:W-:Y:S01]  /*116b0*/  MUFU.EX2 R235, R4 ;  /* 0x0000000400eb7308 */ /* 0x0003e20000000800 */
[----:B----4-:R-:W-:Y:S02]  /*116c0*/  FMUL.FTZ R56, R68, R156 ;  /* 0x0000009c44387220 */ /* 0x010fe40000410000 */
[--C-:B-1----:R-:W-:Y:S02]  /*116d0*/  FFMA.FTZ R4, R35, c[0x0][0x2d0], -R101.reuse ;  /* 0x0000b40023047a23 */ /* 0x102fe40000010865 */
[----:B------:R-:W-:Y:S05]  /*116e0*/  FMUL.FTZ R35, R69, R135 ;  /* 0x0000008745237220 */ /* 0x000fea0000410000 */
[----:B------:R1:W-:Y:S01]  /*116f0*/  MUFU.EX2 R236, R4 ;  /* 0x0000000400ec7308 */ /* 0x0003e20000000800 */
[----:B------:R-:W-:Y:S01]  /*11700*/  LDSM.16.MT88.4 R132, [R212+0x2900] ;  /* 0x00290000d484783b */ /* 0x000fe20000004200 */
[C---:B-1----:R-:W-:Y:S01]  /*11710*/  FMUL.FTZ R4, R73.reuse, R104 ;  /* 0x0000006849047220 */ /* 0x042fe20000410000 */
[----:B------:R-:W-:Y:S07]  /*11720*/  MOV R104, R228 ;  /* 0x000000e400687202 */ /* 0x000fee0000000f00 */
[----:B------:R1:W-:Y:S01]  /*11730*/  MUFU.EX2 R228, R44 ;  /* 0x0000002c00e47308 */ /* 0x0003e20000000800 */
[-C--:B------:R-:W-:Y:S08]  /*11740*/  HMMA.16816.F32.BF16 R4, R76, R20.reuse, R4 ;  /* 0x000000144c04723c */ /* 0x080ff00000041804 */
[C---:B------:R-:W-:Y:S07]  /*11750*/  HMMA.16816.F32.BF16 R8, R64.reuse, R20, R8 ;  /* 0x000000144008723c */ /* 0x040fee0000041808 */
[----:B------:R-:W-:Y:S01]  /*11760*/  FFMA.FTZ R20, R28, c[0x0][0x2d0], -R102 ;  /* 0x0000b4001c147a23 */ /* 0x000fe20000010866 */
[-C--:B------:R-:W-:Y:S03]  /*11770*/  HMMA.16816.F32.BF16 R12, R64, R22.reuse, R12 ;  /* 0x00000016400c723c */ /* 0x080fe6000004180c */
[----:B------:R2:W-:Y:S01]  /*11780*/  MUFU.EX2 R229, R20 ;  /* 0x0000001400e57308 */ /* 0x0005e20000000800 */
[----:B------:R-:W-:Y:S01]  /*11790*/  FMUL.FTZ R21, R73, R121 ;  /* 0x0000007949157220 */ /* 0x000fe20000410000 */
[----:B------:R-:W-:Y:S01]  /*117a0*/  MOV R121, R45 ;  /* 0x0000002d00797202 */ /* 0x000fe20000000f00 */
[----:B-1----:R-:W-:Y:S02]  /*117b0*/  FMUL.FTZ R44, R68, R144 ;  /* 0x00000090442c7220 */ /* 0x002fe40000410000 */
[C---:B------:R-:W-:Y:S04]  /*117c0*/  HMMA.16816.F32.BF16 R16, R76.reuse, R22, R16 ;  /* 0x000000164c10723c */ /* 0x040fe80000041810 */
[----:B------:R-:W-:Y:S01]  /*117d0*/  FFMA.FTZ R28, R182, c[0x0][0x2d0], -R2 ;  /* 0x0000b400b61c7a23 */ /* 0x000fe20000010802 */
[----:B------:R-:W-:Y:S01]  /*117e0*/  MOV R124, R121 ;  /* 0x00000079007c7202 */ /* 0x000fe20000000f00 */
[----:B------:R-:W-:Y:S01]  /*117f0*/  FMUL.FTZ R45, R68, R145 ;  /* 0x00000091442d7220 */ /* 0x000fe20000410000 */
[----:B------:R-:W-:Y:S01]  /*11800*/  MOV R121, R114 ;  /* 0x0000007200797202 */ /* 0x000fe20000000f00 */
[C---:B------:R-:W-:Y:S01]  /*11810*/  FMUL.FTZ R22, R69.reuse, R122 ;  /* 0x0000007a45167220 */ /* 0x040fe20000410000 */
[----:B------:R1:W4:Y:S03]  /*11820*/  MUFU.EX2 R182, R28 ;  /* 0x0000001c00b67308 */ /* 0x0003260000000800 */
[----:B------:R-:W-:Y:S01]  /*11830*/  FMUL.FTZ R23, R69, R123 ;  /* 0x0000007b45177220 */ /* 0x000fe20000410000 */
[----:B------:R-:W-:Y:S01]  /*11840*/  MOV R123, R30 ;  /* 0x0000001e007b7202 */ /* 0x000fe20000000f00 */
[----:B------:R-:W-:Y:S01]  /*11850*/  FMUL.FTZ R30, R0, R130 ;  /* 0x00000082001e7220 */ /* 0x000fe20000410000 */
[----:B------:R-:W-:Y:S01]  /*11860*/  MOV R122, R41 ;  /* 0x00000029007a7202 */ /* 0x000fe20000000f00 */
[C---:B------:R-:W-:Y:S01]  /*11870*/  FMUL.FTZ R41, R68.reuse, R141 ;  /* 0x0000008d44297220 */ /* 0x040fe20000410000 */
[----:B------:R-:W-:Y:S01]  /*11880*/  MOV R126, R123 ;  /* 0x0000007b007e7202 */ /* 0x000fe20000000f00 */
[----:B--2---:R-:W-:Y:S01]  /*11890*/  FMUL.FTZ R20, R73, R120 ;  /* 0x0000007849147220 */ /* 0x004fe20000410000 */
[----:B------:R-:W-:Y:S01]  /*118a0*/  MOV R120, R48 ;  /* 0x0000003000787202 */ /* 0x000fe20000000f00 */
[----:B------:R-:W-:Y:S01]  /*118b0*/  FFMA.FTZ R48, R195, c[0x0][0x2d0], -R100 ;  /* 0x0000b400c3307a23 */ /* 0x000fe20000010864 */
[----:B------:R-:W-:Y:S02]  /*118c0*/  MOV R114, R178 ;  /* 0x000000b200727202 */ /* 0x000fe40000000f00 */
[----:B------:R-:W-:Y:S01]  /*118d0*/  MOV R178, R93 ;  /* 0x0000005d00b27202 */ /* 0x000fe20000000f00 */
[----:B------:R2:W-:Y:S01]  /*118e0*/  MUFU.EX2 R226, R48 ;  /* 0x0000003000e27308 */ /* 0x0005e20000000800 */
[-C--:B------:R-:W-:Y:S03]  /*118f0*/  HMMA.16816.F32.BF16 R20, R76, R36.reuse, R20 ;  /* 0x000000244c14723c */ /* 0x080fe60000041814 */
[----:B------:R-:W-:Y:S02]  /*11900*/  MOV R123, R120 ;  /* 0x00000078007b7202 */ /* 0x000fe40000000f00 */
[----:B------:R-:W-:Y:S01]  /*11910*/  MOV R120, R95 ;  /* 0x0000005f00787202 */ /* 0x000fe20000000f00 */
[C---:B-1----:R-:W-:Y:S02]  /*11920*/  FMUL.FTZ R28, R68.reuse, R128 ;  /* 0x00000080441c7220 */ /* 0x042fe40000410000 */
[C---:B------:R-:W-:Y:S04]  /*11930*/  HMMA.16816.F32.BF16 R24, R64.reuse, R36, R24 ;  /* 0x000000244018723c */ /* 0x040fe80000041818 */
[----:B------:R-:W-:Y:S02]  /*11940*/  MOV R125, R122 ;  /* 0x0000007a007d7202 */ /* 0x000fe40000000f00 */
[----:B------:R-:W-:Y:S01]  /*11950*/  MOV R122, R116 ;  /* 0x00000074007a7202 */ /* 0x000fe20000000f00 */
[----:B------:R-:W-:Y:S01]  /*11960*/  FFMA.FTZ R36, R193, c[0x0][0x2d0], -R2 ;  /* 0x0000b400c1247a23 */ /* 0x000fe20000010802 */
[-C--:B------:R-:W-:Y:S03]  /*11970*/  HMMA.16816.F32.BF16 R28, R64, R38.reuse, R28 ;  /* 0x00000026401c723c */ /* 0x080fe6000004181c */
[----:B------:R1:W-:Y:S01]  /*11980*/  MUFU.EX2 R179, R36 ;  /* 0x0000002400b37308 */ /* 0x0003e20000000800 */
[C---:B------:R-:W-:Y:S01]  /*11990*/  FMUL.FTZ R37, R73.reuse, R137 ;  /* 0x0000008949257220 */ /* 0x040fe20000410000 */
[----:B------:R-:W-:Y:S01]  /*119a0*/  MOV R116, R170 ;  /* 0x000000aa00747202 */ /* 0x000fe20000000f00 */
[----:B--2---:R-:W-:Y:S02]  /*119b0*/  FMUL.FTZ R48, R73, R148 ;  /* 0x0000009449307220 */ /* 0x004fe40000410000 */
[C---:B------:R-:W-:Y:S01]  /*119c0*/  HMMA.16816.F32.BF16 R32, R76.reuse, R38, R32 ;  /* 0x000000264c20723c */ /* 0x040fe20000041820 */
[----:B------:R-:W-:Y:S03]  /*119d0*/  LDSM.16.MT88.4 R148, [R210+0x2900] ;  /* 0x00290000d294783b */ /* 0x000fe60000004200 */
[----:B------:R-:W-:Y:S01]  /*119e0*/  MOV R170, R94 ;  /* 0x0000005e00aa7202 */ /* 0x000fe20000000f00 */
[----:B------:R2:W2:Y:S02]  /*119f0*/  MUFU.EX2 R137, R40 ;  /* 0x0000002800897308 */ /* 0x0004a40000000800 */
[C---:B------:R-:W-:Y:S02]  /*11a00*/  FMUL.FTZ R38, R69.reuse, R138 ;  /* 0x0000008a45267220 */ /* 0x040fe40000410000 */
[----:B------:R-:W-:Y:S06]  /*11a10*/  FMUL.FTZ R39, R69, R139 ;  /* 0x0000008b45277220 */ /* 0x000fec0000410000 */
[----:B------:R3:W-:Y:S01]  /*11a20*/  MUFU.EX2 R139, R60 ;  /* 0x0000003c008b7308 */ /* 0x0007e20000000800 */
[C---:B-1----:R-:W-:Y:S09]  /*11a30*/  FMUL.FTZ R36, R73.reuse, R136 ;  /* 0x0000008849247220 */ /* 0x042ff20000410000 */
[----:B------:R1:W-:Y:S01]  /*11a40*/  MUFU.EX2 R138, R92 ;  /* 0x0000005c008a7308 */ /* 0x0003e20000000800 */
[-C--:B------:R-:W-:Y:S03]  /*11a50*/  HMMA.16816.F32.BF16 R36, R76, R52.reuse, R36 ;  /* 0x000000344c24723c */ /* 0x080fe60000041824 */
[C---:B--2---:R-:W-:Y:S07]  /*11a60*/  FMUL.FTZ R40, R68.reuse, R140 ;  /* 0x0000008c44287220 */ /* 0x044fee0000410000 */
[C---:B------:R-:W-:Y:S04]  /*11a70*/  HMMA.16816.F32.BF16 R40, R64.reuse, R52, R40 ;  /* 0x000000344028723c */ /* 0x040fe80000041828 */
[----:B---3--:R-:W-:Y:S03]  /*11a80*/  FMUL.FTZ R60, R68, R160 ;  /* 0x000000a0443c7220 */ /* 0x008fe60000410000 */
[----:B------:R-:W-:Y:S01]  /*11a90*/  FFMA.FTZ R52, R184, c[0x0][0x2d0], -R100 ;  /* 0x0000b400b8347a23 */ /* 0x000fe20000010864 */
[-C--:B------:R-:W-:Y:S03]  /*11aa0*/  HMMA.16816.F32.BF16 R44, R64, R54.reuse, R44 ;  /* 0x00000036402c723c */ /* 0x080fe6000004182c */
[----:B------:R2:W3:Y:S01]  /*11ab0*/  MUFU.EX2 R207, R52 ;  /* 0x0000003400cf7308 */ /* 0x0004e20000000800 */
[----:B------:R-:W-:Y:S01]  /*11ac0*/  FMUL.FTZ R53, R73, R153 ;  /* 0x0000009949357220 */ /* 0x000fe20000410000 */
[----:B-1----:R-:W1:Y:S03]  /*11ad0*/  LDSM.16.MT88.4 R92, [R210+0x900] ;  /* 0x00090000d25c783b */ /* 0x002e660000004200 */
[C---:B------:R-:W-:Y:S07]  /*11ae0*/  HMMA.16816.F32.BF16 R48, R76.reuse, R54, R48 ;  /* 0x000000364c30723c */ /* 0x040fee0000041830 */
[C---:B------:R-:W-:Y:S02]  /*11af0*/  FMUL.FTZ R54, R69.reuse, R154 ;  /* 0x0000009a45367220 */ /* 0x040fe40000410000 */
[----:B------:R-:W-:Y:S03]  /*11b00*/  FMUL.FTZ R55, R69, R155 ;  /* 0x0000009b45377220 */ /* 0x000fe60000410000 */
[----:B--2---:R-:W-:Y:S07]  /*11b10*/  FMUL.FTZ R52, R73, R152 ;  /* 0x0000009849347220 */ /* 0x004fee0000410000 */
[-C--:B------:R-:W-:Y:S08]  /*11b20*/  HMMA.16816.F32.BF16 R52, R76, R80.reuse, R52 ;  /* 0x000000504c34723c */ /* 0x080ff00000041834 */
[C---:B------:R-:W-:Y:S07]  /*11b30*/  HMMA.16816.F32.BF16 R56, R64.reuse, R80, R56 ;  /* 0x000000504038723c */ /* 0x040fee0000041838 */
[--C-:B------:R-:W-:Y:S01]  /*11b40*/  FFMA.FTZ R80, R200, c[0x0][0x2d0], -R101.reuse ;  /* 0x0000b400c8507a23 */ /* 0x100fe20000010865 */
[-C--:B------:R-:W-:Y:S03]  /*11b50*/  HMMA.16816.F32.BF16 R60, R64, R82.reuse, R60 ;  /* 0x00000052403c723c */ /* 0x080fe6000004183c */
[----:B------:R2:W1:Y:S01]  /*11b60*/  MUFU.EX2 R205, R80 ;  /* 0x0000005000cd7308 */ /* 0x0004620000000800 */
[----:B----4-:R-:W-:Y:S03]  /*11b70*/  F2FP.BF16.PACK_AB R81, R181, R182 ;  /* 0x000000b6b551723e */ /* 0x010fe600000010ff */
        /* <DEDUP_REMOVED lines=14> */
[--C-:B--2---:R-:W-:Y:S04]  /*11c60*/  FFMA.FTZ R80, R198, c[0x0][0x2d0], -R101.reuse ;  /* 0x0000b400c6507a23 */ /* 0x104fe80000010865 */
[----:B------:R2:W4:Y:S02]  /*11c70*/  MUFU.EX2 R203, R80 ;  /* 0x0000005000cb7308 */ /* 0x0005240000000800 */
[----:B--2---:R-:W-:Y:S07]  /*11c80*/  F2FP.BF16.PACK_AB R80, R231, R232 ;  /* 0x000000e8e750723e */ /* 0x004fee00000010ff */
[C---:B------:R-:W-:Y:S07]  /*11c90*/  HMMA.16816.F32.BF16 R8, R80.reuse, R84, R8 ;  /* 0x000000545008723c */ /* 0x040fee0000041808 */
[--C-:B------:R-:W-:Y:S01]  /*11ca0*/  FFMA.FTZ R84, R202, c[0x0][0x2d0], -R102.reuse ;  /* 0x0000b400ca547a23 */ /* 0x100fe20000010866 */
[-C--:B------:R-:W-:Y:S03]  /*11cb0*/  HMMA.16816.F32.BF16 R12, R80, R86.reuse, R12 ;  /* 0x00000056500c723c */ /* 0x080fe6000004180c */
[----:B------:R2:W-:Y:S05]  /*11cc0*/  MUFU.EX2 R143, R84 ;  /* 0x00000054008f7308 */ /* 0x0005ea0000000800 */
[C---:B------:R-:W-:Y:S08]  /*11cd0*/  HMMA.16816.F32.BF16 R16, R76.reuse, R86, R16 ;  /* 0x000000564c10723c */ /* 0x040ff00000041810 */
[-C--:B------:R-:W-:Y:S08]  /*11ce0*/  HMMA.16816.F32.BF16 R20, R76, R88.reuse, R20 ;  /* 0x000000584c14723c */ /* 0x080ff00000041814 */
[C---:B------:R-:W-:Y:S04]  /*11cf0*/  HMMA.16816.F32.BF16 R24, R80.reuse, R88, R24 ;  /* 0x000000585018723c */ /* 0x040fe80000041818 */
[--C-:B--2---:R-:W-:Y:S04]  /*11d00*/  FFMA.FTZ R84, R201, c[0x0][0x2d0], -R102.reuse ;  /* 0x0000b400c9547a23 */ /* 0x104fe80000010866 */
[-C--:B------:R-:W-:Y:S01]  /*11d10*/  HMMA.16816.F32.BF16 R28, R80, R90.reuse, R28 ;  /* 0x0000005a501c723c */ /* 0x080fe2000004181c */
[----:B------:R2:W-:Y:S07]  /*11d20*/  MUFU.EX2 R142, R84 ;  /* 0x00000054008e7308 */ /* 0x0005ee0000000800 */
[C---:B------:R-:W-:Y:S08]  /*11d30*/  HMMA.16816.F32.BF16 R32, R76.reuse, R90, R32 ;  /* 0x0000005a4c20723c */ /* 0x040ff00000041820 */
[-C--:B-1----:R-:W-:Y:S08]  /*11d40*/  HMMA.16816.F32.BF16 R36, R76, R92.reuse, R36 ;  /* 0x0000005c4c24723c */ /* 0x082ff00000041824 */
[C---:B------:R-:W-:Y:S04]  /*11d50*/  HMMA.16816.F32.BF16 R40, R80.reuse, R92, R40 ;  /* 0x0000005c5028723c */ /* 0x040fe80000041828 */
[----:B--2---:R-:W-:Y:S01]  /*11d60*/  FFMA.FTZ R84, R126, c[0x0][0x2d0], -R102 ;  /* 0x0000b4007e547a23 */ /* 0x004fe20000010866 */
[----:B------:R-:W-:Y:S02]  /*11d70*/  MOV R126, R125 ;  /* 0x0000007d007e7202 */ /* 0x000fe40000000f00 */
[----:B------:R-:W-:Y:S01]  /*11d80*/  MOV R125, R124 ;  /* 0x0000007c007d7202 */ /* 0x000fe20000000f00 */
[-C--:B------:R-:W-:Y:S01]  /*11d90*/  HMMA.16816.F32.BF16 R44, R80, R94.reuse, R44 ;  /* 0x0000005e502c723c */ /* 0x080fe2000004182c */
[----:B------:R1:W2:Y:S03]  /*11da0*/  MUFU.EX2 R202, R84 ;  /* 0x0000005400ca7308 */ /* 0x0002a60000000800 */
[----:B------:R-:W-:Y:S02]  /*11db0*/  MOV R124, R123 ;  /* 0x0000007b007c7202 */ /* 0x000fe40000000f00 */
[----:B------:R-:W-:Y:S02]  /*11dc0*/  MOV R123, R122 ;  /* 0x0000007a007b7202 */ /* 0x000fe40000000f00 */
[C---:B------:R-:W-:Y:S04]  /*11dd0*/  HMMA.16816.F32.BF16 R48, R76.reuse, R94, R48 ;  /* 0x0000005e4c30723c */ /* 0x040fe80000041830 */
[----:B------:R-:W-:Y:S02]  /*11de0*/  MOV R122, R121 ;  /* 0x00000079007a7202 */ /* 0x000fe40000000f00 */
[----:B------:R-:W-:Y:S02]  /*11df0*/  MOV R121, R120 ;  /* 0x0000007800797202 */ /* 0x000fe40000000f00 */
[----:B------:R-:W-:Y:S04]  /*11e00*/  MOV R120, R119 ;  /* 0x0000007700787202 */ /* 0x000fe80000000f00 */
[----:B------:R-:W-:Y:S02]  /*11e10*/  MOV R119, R112 ;  /* 0x0000007000777202 */ /* 0x000fe40000000f00 */
[----:B------:R-:W-:Y:S02]  /*11e20*/  MOV R112, R104 ;  /* 0x0000006800707202 */ /* 0x000fe40000000f00 */
[----:B------:R-:W-:Y:S01]  /*11e30*/  MOV R104, R220 ;  /* 0x000000dc00687202 */ /* 0x000fe20000000f00 */
[--C-:B-1----:R-:W-:Y:S01]  /*11e40*/  FFMA.FTZ R84, R126, c[0x0][0x2d0], -R2.reuse ;  /* 0x0000b4007e547a23 */ /* 0x102fe20000010802 */
[----:B------:R-:W-:Y:S01]  /*11e50*/  MOV R126, R125 ;  /* 0x0000007d007e7202 */ /* 0x000fe20000000f00 */
[----:B------:R1:W5:Y:S01]  /*11e60*/  LDL.LU R220, [R1+0x60] ;  /* 0x0000600001dc7983 */ /* 0x0003620000300800 */
[----:B------:R-:W-:Y:S01]  /*11e70*/  MOV R125, R124 ;  /* 0x0000007c007d7202 */ /* 0x000fe20000000f00 */
[----:B------:R1:W-:Y:S01]  /*11e80*/  MUFU.EX2 R136, R84 ;  /* 0x0000005400887308 */ /* 0x0003e20000000800 */
[----:B------:R-:W-:Y:S01]  /*11e90*/  MOV R124, R123 ;  /* 0x0000007b007c7202 */ /* 0x000fe20000000f00 */
[--C-:B------:R-:W-:Y:S01]  /*11ea0*/  FFMA.FTZ R88, R126, c[0x0][0x2d0], -R2.reuse ;  /* 0x0000b4007e587a23 */ /* 0x100fe20000010802 */
[----:B------:R-:W-:Y:S02]  /*11eb0*/  MOV R126, R125 ;  /* 0x0000007d007e7202 */ /* 0x000fe40000000f00 */
[----:B------:R-:W-:Y:S02]  /*11ec0*/  MOV R125, R124 ;  /* 0x0000007c007d7202 */ /* 0x000fe40000000f00 */
[----:B------:R-:W-:Y:S02]  /*11ed0*/  MOV R123, R122 ;  /* 0x0000007a007b7202 */ /* 0x000fe40000000f00 */
[----:B------:R-:W-:Y:S01]  /*11ee0*/  MOV R122, R121 ;  /* 0x00000079007a7202 */ /* 0x000fe20000000f00 */
[----:B------:R2:W2:Y:S01]  /*11ef0*/  MUFU.EX2 R141, R88 ;  /* 0x00000058008d7308 */ /* 0x0004a20000000800 */
        /* <DEDUP_REMOVED lines=11> */
[----:B------:R-:W-:Y:S02]  /*11fb0*/  MOV R109, R221 ;  /* 0x000000dd006d7202 */ /* 0x000fe40000000f00 */
[----:B------:R1:W5:Y:S01]  /*11fc0*/  LDL.LU R221, [R1+0x5c] ;  /* 0x00005c0001dd7983 */ /* 0x0003620000300800 */
[--C-:B--2---:R-:W-:Y:S01]  /*11fd0*/  FFMA.FTZ R88, R126, c[0x0][0x2d0], -R2.reuse ;  /* 0x0000b4007e587a23 */ /* 0x104fe20000010802 */
        /* <DEDUP_REMOVED lines=11> */
[----:B------:R3:W5:Y:S01]  /*12090*/  LDL.LU R222, [R1+0x58] ;  /* 0x0000580001de7983 */ /* 0x0007620000300800 */
[----:B------:R-:W-:Y:S02]  /*120a0*/  MOV R119, R112 ;  /* 0x0000007000777202 */ /* 0x000fe40000000f00 */
[----:B------:R-:W-:Y:S02]  /*120b0*/  MOV R112, R223 ;  /* 0x000000df00707202 */ /* 0x000fe40000000f00 */
[----:B------:R3:W5:Y:S01]  /*120c0*/  LDL.LU R223, [R1+0x54] ;  /* 0x0000540001df7983 */ /* 0x0007620000300800 */
[----:B--2---:R-:W-:Y:S01]  /*120d0*/  FFMA.FTZ R88, R126, c[0x0][0x2d0], -R2 ;  /* 0x0000b4007e587a23 */ /* 0x004fe20000010802 */
[----:B------:R-:W-:Y:S01]  /*120e0*/  MOV R126, R125 ;  /* 0x0000007d007e7202 */ /* 0x000fe20000000f00 */
[-C--:B-1----:R-:W-:Y:S02]  /*120f0*/  HMMA.16816.F32.BF16 R52, R76, R84.reuse, R52 ;  /* 0x000000544c34723c */ /* 0x082fe40000041834 */
[----:B------:R1:W2:Y:S01]  /*12100*/  MUFU.EX2 R144, R88 ;  /* 0x0000005800907308 */ /* 0x0002a20000000800 */
[----:B------:R-:W-:Y:S02]  /*12110*/  MOV R125, R124 ;  /* 0x0000007c007d7202 */ /* 0x000fe40000000f00 */
[----:B------:R-:W-:Y:S02]  /*12120*/  MOV R124, R123 ;  /* 0x0000007b007c7202 */ /* 0x000fe40000000f00 */
[----:B------:R-:W-:Y:S01]  /*12130*/  MOV R123, R122 ;  /* 0x0000007a007b7202 */ /* 0x000fe20000000f00 */
[C---:B------:R-:W-:Y:S04]  /*12140*/  HMMA.16816.F32.BF16 R56, R80.reuse, R84, R56 ;  /* 0x000000545038723c */ /* 0x040fe80000041838 */
[----:B------:R-:W-:Y:S02]  /*12150*/  MOV R122, R121 ;  /* 0x00000079007a7202 */ /* 0x000fe40000000f00 */
[----:B------:R-:W-:Y:S02]  /*12160*/  MOV R121, R120 ;  /* 0x0000007800797202 */ /* 0x000fe40000000f00 */
[-C--:B------:R-:W-:Y:S04]  /*12170*/  HMMA.16816.F32.BF16 R60, R80, R86.reuse, R60 ;  /* 0x00000056503c723c */ /* 0x080fe8000004183c */
[----:B------:R-:W-:Y:S02]  /*12180*/  MOV R120, R119 ;  /* 0x0000007700787202 */ /* 0x000fe40000000f00 */
[----:B------:R-:W-:Y:S02]  /*12190*/  MOV R119, R118 ;  /* 0x0000007600777202 */ /* 0x000fe40000000f00 */
[----:B------:R-:W-:Y:S04]  /*121a0*/  HMMA.16816.F32.BF16 R64, R76, R86, R64 ;  /* 0x000000564c40723c */ /* 0x000fe80000041840 */
[--C-:B-1----:R-:W-:Y:S01]  /*121b0*/  FFMA.FTZ R88, R126, c[0x0][0x2d0], -R100.reuse ;  /* 0x0000b4007e587a23 */ /* 0x102fe20000010864 */
[----:B------:R-:W-:Y:S02]  /*121c0*/  MOV R126, R125 ;  /* 0x0000007d007e7202 */ /* 0x000fe40000000f00 */
[----:B------:R-:W-:Y:S01]  /*121d0*/  MOV R125, R124 ;  /* 0x0000007c007d7202 */ /* 0x000fe20000000f00 */
[----:B------:R1:W-:Y:S01]  /*121e0*/  MUFU.EX2 R147, R88 ;  /* 0x0000005800937308 */ /* 0x0003e20000000800 */
[----:B------:R-:W-:Y:S03]  /*121f0*/  MOV R124, R123 ;  /* 0x0000007b007c7202 */ /* 0x000fe60000000f00 */
[----:B------:R-:W-:Y:S02]  /*12200*/  MOV R123, R122 ;  /* 0x0000007a007b7202 */ /* 0x000fe40000000f00 */
[----:B------:R-:W-:Y:S02]  /*12210*/  MOV R122, R121 ;  /* 0x00000079007a7202 */ /* 0x000fe40000000f00 */
[----:B------:R-:W-:Y:S02]  /*12220*/  MOV R121, R120 ;  /* 0x0000007800797202 */ /* 0x000fe40000000f00 */
[----:B------:R-:W-:Y:S02]  /*12230*/  F2FP.BF16.PACK_AB R76, R226, R228 ;  /* 0x000000e4e24c723e */ /* 0x000fe400000010ff */
[----:B---3--:R-:W-:Y:S02]  /*12240*/  F2FP.BF16.PACK_AB R78, R206, R207 ;  /* 0x000000cfce4e723e */ /* 0x008fe400000010ff */
[----:B------:R-:W-:Y:S02]  /*12250*/  F2FP.BF16.PACK_AB R77, R205, R139 ;  /* 0x0000008bcd4d723e */ /* 0x000fe400000010ff */
[----:B----4-:R-:W-:Y:S02]  /*12260*/  F2FP.BF16.PACK_AB R79, R203, R204 ;  /* 0x000000cccb4f723e */ /* 0x010fe400000010ff */
[----:B------:R-:W-:Y:S02]  /*12270*/  MOV R118, R117 ;  /* 0x0000007500767202 */ /* 0x000fe40000000f00 */
[----:B------:R-:W-:Y:S02]  /*12280*/  MOV R117, R224 ;  /* 0x000000e000757202 */ /* 0x000fe40000000f00 */
[----:B------:R-:W-:Y:S01]  /*12290*/  MOV R120, R119 ;  /* 0x0000007700787202 */ /* 0x000fe20000000f00 */
[----:B------:R3:W5:Y:S01]  /*122a0*/  LDL.LU R224, [R1+0x50] ;  /* 0x0000500001e07983 */ /* 0x0007620000300800 */
[--C-:B-1----:R-:W-:Y:S01]  /*122b0*/  FFMA.FTZ R88, R126, c[0x0][0x2d0], -R100.reuse ;  /* 0x0000b4007e587a23 */ /* 0x102fe20000010864 */
[----:B------:R-:W-:Y:S02]  /*122c0*/  MOV R126, R125 ;  /* 0x0000007d007e7202 */ /* 0x000fe40000000f00 */
        /* <DEDUP_REMOVED lines=8> */
[----:B------:R4:W-:Y:S01]  /*12350*/  MUFU.EX2 R199, R92 ;  /* 0x0000005c00c77308 */ /* 0x0009e20000000800 */
[----:B------:R-:W-:Y:S02]  /*12360*/  MOV R122, R121 ;  /* 0x00000079007a7202 */ /* 0x000fe40000000f00 */
[----:B------:R-:W-:Y:S02]  /*12370*/  MOV R119, R117 ;  /* 0x0000007500777202 */ /* 0x000fe40000000f00 */
[----:B------:R-:W-:Y:S02]  /*12380*/  MOV R123, R122 ;  /* 0x0000007a007b7202 */ /* 0x000fe40000000f00 */
[----:B------:R-:W-:Y:S02]  /*12390*/  MOV R117, R218 ;  /* 0x000000da00757202 */ /* 0x000fe40000000f00 */
[----:B------:R-:W-:Y:S01]  /*123a0*/  F2FP.BF16.PACK_AB R82, R202, R142 ;  /* 0x0000008eca52723e */ /* 0x000fe200000010ff */
[----:B------:R3:W5:Y:S01]  /*123b0*/  LDL.LU R218, [R1+0x4c] ;  /* 0x00004c0001da7983 */ /* 0x0007620000300800 */
[----:B------:R-:W-:Y:S02]  /*123c0*/  F2FP.BF16.PACK_AB R81, R141, R136 ;  /* 0x000000888d51723e */ /* 0x000fe400000010ff */
[----:B--2---:R-:W-:Y:S01]  /*123d0*/  F2FP.BF16.PACK_AB R83, R144, R140 ;  /* 0x0000008c9053723e */ /* 0x004fe200000010ff */
[----:B-1----:R-:W1:Y:S01]  /*123e0*/  LDSM.16.MT88.4 R88, [R209+0x1100] ;  /* 0x00110000d158783b */ /* 0x002e620000004200 */
[----:B------:R-:W-:Y:S02]  /*123f0*/  MOV R121, R120 ;  /* 0x0000007800797202 */ /* 0x000fe40000000f00 */
[----:B------:R-:W-:Y:S02]  /*12400*/  MOV R120, R119 ;  /* 0x0000007700787202 */ /* 0x000fe40000000f00 */
[----:B------:R-:W-:Y:S02]  /*12410*/  MOV R119, R117 ;  /* 0x0000007500777202 */ /* 0x000fe40000000f00 */
[----:B------:R-:W-:Y:S02]  /*12420*/  MOV R117, R116 ;  /* 0x0000007400757202 */ /* 0x000fe40000000f00 */
[----:B------:R-:W-:Y:S01]  /*12430*/  MOV R116, R114 ;  /* 0x0000007200747202 */ /* 0x000fe20000000f00 */
[----:B----4-:R-:W-:Y:S01]  /*12440*/  FFMA.FTZ R92, R126, c[0x0][0x2d0], -R100 ;  /* 0x0000b4007e5c7a23 */ /* 0x010fe20000010864 */
[----:B------:R-:W-:Y:S02]  /*12450*/  MOV R126, R125 ;  /* 0x0000007d007e7202 */ /* 0x000fe40000000f00 */
[----:B------:R-:W-:Y:S01]  /*12460*/  MOV R125, R124 ;  /* 0x0000007c007d7202 */ /* 0x000fe20000000f00 */
[----:B------:R2:W-:Y:S01]  /*12470*/  MUFU.EX2 R200, R92 ;  /* 0x0000005c00c87308 */ /* 0x0005e20000000800 */
[----:B------:R-:W-:Y:S01]  /*12480*/  MOV R124, R123 ;  /* 0x0000007b007c7202 */ /* 0x000fe20000000f00 */
[--C-:B------:R-:W-:Y:S01]  /*12490*/  FFMA.FTZ R84, R126, c[0x0][0x2d0], -R101.reuse ;  /* 0x0000b4007e547a23 */ /* 0x100fe20000010865 */
[----:B------:R-:W-:Y:S01]  /*124a0*/  MOV R114, R219 ;  /* 0x000000db00727202 */ /* 0x000fe20000000f00 */
[--C-:B------:R-:W-:Y:S01]  /*124b0*/  FFMA.FTZ R80, R125, c[0x0][0x2d0], -R101.reuse ;  /* 0x0000b4007d507a23 */ /* 0x100fe20000010865 */
[----:B------:R3:W5:Y:S01]  /*124c0*/  LDL.LU R219, [R1+0x48] ;  /* 0x0000480001db7983 */ /* 0x0007620000300800 */
[----:B------:R-:W-:Y:S02]  /*124d0*/  MOV R122, R121 ;  /* 0x00000079007a7202 */ /* 0x000fe40000000f00 */
[----:B------:R-:W-:Y:S02]  /*124e0*/  MOV R121, R120 ;  /* 0x0000007800797202 */ /* 0x000fe40000000f00 */
[----:B------:R4:W-:Y:S01]  /*124f0*/  MUFU.EX2 R198, R80 ;  /* 0x0000005000c67308 */ /* 0x0009e20000000800 */
[----:B------:R-:W-:Y:S02]  /*12500*/  MOV R123, R122 ;  /* 0x0000007a007b7202 */ /* 0x000fe40000000f00 */
[----:B------:R-:W-:Y:S02]  /*12510*/  MOV R120, R119 ;  /* 0x0000007700787202 */ /* 0x000fe40000000f00 */
[----:B------:R-:W-:Y:S02]  /*12520*/  MOV R119, R117 ;  /* 0x0000007500777202 */ /* 0x000fe40000000f00 */
[----:B------:R-:W-:Y:S02]  /*12530*/  MOV R117, R116 ;  /* 0x0000007400757202 */ /* 0x000fe40000000f00 */
[----:B------:R-:W-:Y:S01]  /*12540*/  MOV R116, R115 ;  /* 0x0000007300747202 */ /* 0x000fe20000000f00 */
[----:B------:R3:W-:Y:S01]  /*12550*/  MUFU.EX2 R146, R84 ;  /* 0x0000005400927308 */ /* 0x0007e20000000800 */
[----:B------:R-:W-:Y:S02]  /*12560*/  MOV R115, R170 ;  /* 0x000000aa00737202 */ /* 0x000fe40000000f00 */
[----:B------:R-:W-:Y:S01]  /*12570*/  MOV R170, R208 ;  /* 0x000000d000aa7202 */ /* 0x000fe20000000f00 */
[--C-:B--2---:R-:W-:Y:S01]  /*12580*/  FFMA.FTZ R92, R123, c[0x0][0x2d0], -R101.reuse ;  /* 0x0000b4007b5c7a23 */ /* 0x104fe20000010865 */
[----:B------:R2:W5:Y:S01]  /*12590*/  LDL.LU R208, [R1+0x44] ;  /* 0x0000440001d07983 */ /* 0x0005620000300800 */
[-C--:B-1----:R-:W-:Y:S03]  /*125a0*/  HMMA.16816.F32.BF16 R4, R76, R88.reuse, R4 ;  /* 0x000000584c04723c */ /* 0x082fe60000041804 */
[----:B------:R-:W-:Y:S01]  /*125b0*/  MOV R122, R120 ;  /* 0x00000078007a7202 */ /* 0x000fe20000000f00 */
[----:B------:R1:W-:Y:S01]  /*125c0*/  MUFU.EX2 R197, R92 ;  /* 0x0000005c00c57308 */ /* 0x0003e20000000800 */
[----:B------:R-:W-:Y:S02]  /*125d0*/  MOV R120, R119 ;  /* 0x0000007700787202 */ /* 0x000fe40000000f00 */
[----:B------:R-:W-:Y:S01]  /*125e0*/  MOV R119, R115 ;  /* 0x0000007300777202 */ /* 0x000fe20000000f00 */
[--C-:B----4-:R-:W-:Y:S01]  /*125f0*/  FFMA.FTZ R80, R124, c[0x0][0x2d0], -R101.reuse ;  /* 0x0000b4007c507a23 */ /* 0x110fe20000010865 */
[----:B------:R-:W-:Y:S03]  /*12600*/  MOV R115, R111 ;  /* 0x0000006f00737202 */ /* 0x000fe60000000f00 */
[----:B------:R-:W-:Y:S02]  /*12610*/  MOV R111, R105 ;  /* 0x00000069006f7202 */ /* 0x000fe40000000f00 */
[----:B------:R4:W-:Y:S01]  /*12620*/  MUFU.EX2 R196, R80 ;  /* 0x0000005000c47308 */ /* 0x0009e20000000800 */
[----:B------:R-:W-:Y:S02]  /*12630*/  MOV R105, R215 ;  /* 0x000000d700697202 */ /* 0x000fe40000000f00 */
[----:B------:R2:W5:Y:S04]  /*12640*/  LDL.LU R215, [R1+0x40] ;  /* 0x0000400001d77983 */ /* 0x0005680000300800 */
[----:B---3--:R-:W3:Y:S08]  /*12650*/  LDSM.16.MT88.4 R84, [R212+0x1100] ;  /* 0x00110000d454783b */ /* 0x008ef00000004200 */
[----:B-1----:R-:W1:Y:S01]  /*12660*/  LDSM.16.MT88.4 R92, [R210+0x1100] ;  /* 0x00110000d25c783b */ /* 0x002e620000004200 */
[----:B----4-:R-:W-:Y:S07]  /*12670*/  F2FP.BF16.PACK_AB R80, R143, R138 ;  /* 0x0000008a8f50723e */ /* 0x010fee00000010ff */
[C---:B------:R-:W-:Y:S07]  /*12680*/  HMMA.16816.F32.BF16 R8, R80.reuse, R88, R8 ;  /* 0x000000585008723c */ /* 0x040fee0000041808 */
[--C-:B------:R-:W-:Y:S01]  /*12690*/  FFMA.FTZ R88, R122, c[0x0][0x2d0], -R102.reuse ;  /* 0x0000b4007a587a23 */ /* 0x100fe20000010866 */
[-C--:B------:R-:W-:Y:S03]  /*126a0*/  HMMA.16816.F32.BF16 R12, R80, R90.reuse, R12 ;  /* 0x0000005a500c723c */ /* 0x080fe6000004180c */
[----:B------:R4:W-:Y:S05]  /*126b0*/  MUFU.EX2 R145, R88 ;  /* 0x0000005800917308 */ /* 0x0009ea0000000800 */
[C---:B------:R-:W-:Y:S08]  /*126c0*/  HMMA.16816.F32.BF16 R16, R76.reuse, R90, R16 ;  /* 0x0000005a4c10723c */ /* 0x040ff00000041810 */
[-C--:B---3--:R-:W-:Y:S08]  /*126d0*/  HMMA.16816.F32.BF16 R20, R76, R84.reuse, R20 ;  /* 0x000000544c14723c */ /* 0x088ff00000041814 */
[C---:B------:R-:W-:Y:S04]  /*126e0*/  HMMA.16816.F32.BF16 R24, R80.reuse, R84, R24 ;  /* 0x000000545018723c */ /* 0x040fe80000041818 */
[----:B----4-:R-:W-:Y:S03]  /*126f0*/  FFMA.FTZ R88, R121, c[0x0][0x2d0], -R102 ;  /* 0x0000b40079587a23 */ /* 0x010fe60000010866 */
[----:B------:R-:W-:Y:S01]  /*12700*/  FFMA.FTZ R84, R118, c[0x0][0x2d0], -R2 ;  /* 0x0000b40076547a23 */ /* 0x000fe20000010802 */
[-C--:B------:R-:W-:Y:S01]  /*12710*/  HMMA.16816.F32.BF16 R28, R80, R86.reuse, R28 ;  /* 0x00000056501c723c */ /* 0x080fe2000004181c */
[----:B------:R3:W-:Y:S07]  /*12720*/  MUFU.EX2 R194, R88 ;  /* 0x0000005800c27308 */ /* 0x0007ee0000000800 */
[C---:B------:R-:W-:Y:S03]  /*12730*/  HMMA.16816.F32.BF16 R32, R76.reuse, R86, R32 ;  /* 0x000000564c20723c */ /* 0x040fe60000041820 */
[----:B------:R4:W-:Y:S05]  /*12740*/  MUFU.EX2 R155, R84 ;  /* 0x00000054009b7308 */ /* 0x0009ea0000000800 */
[-C--:B-1----:R-:W-:Y:S08]  /*12750*/  HMMA.16816.F32.BF16 R36, R76, R92.reuse, R36 ;  /* 0x0000005c4c24723c */ /* 0x082ff00000041824 */
[C---:B------:R-:W-:Y:S04]  /*12760*/  HMMA.16816.F32.BF16 R40, R80.reuse, R92, R40 ;  /* 0x0000005c5028723c */ /* 0x040fe80000041828 */
[----:B---3--:R-:W-:Y:S03]  /*12770*/  FFMA.FTZ R88, R120, c[0x0][0x2d0], -R102 ;  /* 0x0000b40078587a23 */ /* 0x008fe60000010866 */
[----:B------:R-:W-:Y:S01]  /*12780*/  FFMA.FTZ R92, R191, c[0x0][0x2d0], -R100 ;  /* 0x0000b400bf5c7a23 */ /* 0x000fe20000010864 */
[-C--:B------:R-:W-:Y:S01]  /*12790*/  HMMA.16816.F32.BF16 R44, R80, R94.reuse, R44 ;  /* 0x0000005e502c723c */ /* 0x080fe2000004182c */
[----:B------:R1:W-:Y:S03]  /*127a0*/  MUFU.EX2 R195, R88 ;  /* 0x0000005800c37308 */ /* 0x0003e60000000800 */
[----:B----4-:R-:W-:Y:S04]  /*127b0*/  FFMA.FTZ R84, R117, c[0x0][0x2d0], -R2 ;  /* 0x0000b40075547a23 */ /* 0x010fe80000010802 */
[C---:B------:R-:W-:Y:S03]  /*127c0*/  HMMA.16816.F32.BF16 R48, R76.reuse, R94, R48 ;  /* 0x0000005e4c30723c */ /* 0x040fe60000041830 */
[----:B------:R3:W-:Y:S10]  /*127d0*/  MUFU.EX2 R153, R84 ;  /* 0x0000005400997308 */ /* 0x0007f40000000800 */
[----:B------:R4:W-:Y:S01]  /*127e0*/  MUFU.EX2 R191, R92 ;  /* 0x0000005c00bf7308 */ /* 0x0009e20000000800 */
[----:B-1----:R-:W-:Y:S09]  /*127f0*/  FFMA.FTZ R88, R119, c[0x0][0x2d0], -R102 ;  /* 0x0000b40077587a23 */ /* 0x002ff20000010866 */
[----:B------:R1:W1:Y:S01]  /*12800*/  MUFU.EX2 R193, R88 ;  /* 0x0000005800c17308 */ /* 0x0002620000000800 */
[----:B---3--:R-:W-:Y:S02]  /*12810*/  FFMA.FTZ R84, R116, c[0x0][0x2d0], -R2 ;  /* 0x0000b40074547a23 */ /* 0x008fe40000010802 */
[----:B------:R-:W-:Y:S07]  /*12820*/  LDSM.16.MT88.4 R116, [R209+0x2900] ;  /* 0x00290000d174783b */ /* 0x000fee0000004200 */
[----:B------:R3:W-:Y:S01]  /*12830*/  MUFU.EX2 R154, R84 ;  /* 0x00000054009a7308 */ /* 0x0007e20000000800 */
[----:B----4-:R-:W-:Y:S09]  /*12840*/  FFMA.FTZ R92, R114, c[0x0][0x2d0], -R100 ;  /* 0x0000b400725c7a23 */ /* 0x010ff20000010864 */
[----:B------:R-:W-:Y:S01]  /*12850*/  MUFU.EX2 R192, R92 ;  /* 0x0000005c00c07308 */ /* 0x000fe20000000800 */
[----:B-1----:R-:W1:Y:S01]  /*12860*/  LDSM.16.MT88.4 R88, [R211+0x1100] ;  /* 0x00110000d358783b */ /* 0x002e620000004200 */
[----:B---3--:R-:W-:Y:S08]  /*12870*/  FFMA.FTZ R84, R115, c[0x0][0x2d0], -R2 ;  /* 0x0000b40073547a23 */ /* 0x008ff00000010802 */
[----:B------:R3:W4:Y:S02]  /*12880*/  MUFU.EX2 R152, R84 ;  /* 0x0000005400987308 */ /* 0x0007240000000800 */
[--C-:B---3--:R-:W-:Y:S01]  /*12890*/  FFMA.FTZ R84, R113, c[0x0][0x2d0], -R100.reuse ;  /* 0x0000b40071547a23 */ /* 0x108fe20000010864 */
[----:B------:R-:W-:Y:S01]  /*128a0*/  MOV R113, R112 ;  /* 0x0000007000717202 */ /* 0x000fe20000000f00 */
[-C--:B-1----:R-:W-:Y:S03]  /*128b0*/  HMMA.16816.F32.BF16 R52, R76, R88.reuse, R52 ;  /* 0x000000584c34723c */ /* 0x082fe60000041834 */
[----:B------:R-:W-:Y:S02]  /*128c0*/  MOV R112, R109 ;  /* 0x0000006d00707202 */ /* 0x000fe40000000f00 */
[----:B------:R-:W-:Y:S02]  /*128d0*/  MOV R109, R108 ;  /* 0x0000006c006d7202 */ /* 0x000fe40000000f00 */
[----:B------:R-:W-:Y:S01]  /*128e0*/  MOV R108, R171 ;  /* 0x000000ab006c7202 */ /* 0x000fe20000000f00 */
[C---:B------:R-:W-:Y:S04]  /*128f0*/  HMMA.16816.F32.BF16 R56, R80.reuse, R88, R56 ;  /* 0x000000585038723c */ /* 0x040fe80000041838 */
[----:B------:R-:W-:Y:S02]  /*12900*/  MOV R171, R170 ;  /* 0x000000aa00ab7202 */ /* 0x000fe40000000f00 */
[----:B------:R-:W-:Y:S01]  /*12910*/  MOV R170, R189 ;  /* 0x000000bd00aa7202 */ /* 0x000fe20000000f00 */
[----:B------:R-:W-:Y:S01]  /*12920*/  FFMA.FTZ R88, R111, c[0x0][0x2d0], -R100 ;  /* 0x0000b4006f587a23 */ /* 0x000fe20000010864 */
[-C--:B------:R-:W-:Y:S01]  /*12930*/  HMMA.16816.F32.BF16 R60, R80, R90.reuse, R60 ;  /* 0x0000005a503c723c */ /* 0x080fe2000004183c */
[----:B------:R1:W-:Y:S03]  /*12940*/  MUFU.EX2 R189, R84 ;  /* 0x0000005400bd7308 */ /* 0x0003e60000000800 */
[----:B------:R-:W-:Y:S02]  /*12950*/  MOV R111, R107 ;  /* 0x0000006b006f7202 */ /* 0x000fe40000000f00 */
[----:B------:R-:W-:Y:S01]  /*12960*/  MOV R107, R190 ;  /* 0x000000be006b7202 */ /* 0x000fe20000000f00 */
[--C-:B------:R-:W-:Y:S01]  /*12970*/  FFMA.FTZ R80, R113, c[0x0][0x2d0], -R101.reuse ;  /* 0x0000b40071507a23 */ /* 0x100fe20000010865 */
[----:B------:R-:W-:Y:S03]  /*12980*/  HMMA.16816.F32.BF16 R64, R76, R90, R64 ;  /* 0x0000005a4c40723c */ /* 0x000fe60000041840 */
[----:B------:R3:W-:Y:S01]  /*12990*/  MUFU.EX2 R159, R80 ;  /* 0x00000050009f7308 */ /* 0x0007e20000000800 */
[----:B------:R-:W-:Y:S01]  /*129a0*/  F2FP.BF16.PACK_AB R82, R193, R195 ;  /* 0x000000c3c152723e */ /* 0x000fe200000010ff */
[--C-:B------:R-:W-:Y:S01]  /*129b0*/  FFMA.FTZ R92, R111, c[0x0][0x2d0], -R101.reuse ;  /* 0x0000b4006f5c7a23 */ /* 0x100fe20000010865 */
[----:B------:R-:W-:Y:S02]  /*129c0*/  F2FP.BF16.PACK_AB R81, R153, R155 ;  /* 0x0000009b9951723e */ /* 0x000fe400000010ff */
[----:B------:R-:W-:Y:S04]  /*129d0*/  F2FP.BF16.PACK_AB R76, R201, R147 ;  /* 0x00000093c94c723e */ /* 0x000fe800000010ff */
[----:B------:R-:W-:Y:S01]  /*129e0*/  F2FP.BF16.PACK_AB R78, R200, R199 ;  /* 0x000000c7c84e723e */ /* 0x000fe200000010ff */
[----:B------:R2:W-:Y:S01]  /*129f0*/  MUFU.EX2 R190, R88 ;  /* 0x0000005800be7308 */ /* 0x0005e20000000800 */
[----:B------:R-:W-:Y:S02]  /*12a00*/  F2FP.BF16.PACK_AB R77, R198, R146 ;  /* 0x00000092c64d723e */ /* 0x000fe400000010ff */
[----:B------:R-:W-:Y:S01]  /*12a10*/  F2FP.BF16.PACK_AB R79, R197, R196 ;  /* 0x000000c4c54f723e */ /* 0x000fe200000010ff */
[----:B-1----:R-:W1:Y:S01]  /*12a20*/  LDSM.16.MT88.4 R84, [R209+0x1900] ;  /* 0x00190000d154783b */ /* 0x002e620000004200 */
[----:B----4-:R-:W-:Y:S05]  /*12a30*/  F2FP.BF16.PACK_AB R83, R152, R154 ;  /* 0x0000009a9853723e */ /* 0x010fea00000010ff */
[----:B------:R4:W-:Y:S01]  /*12a40*/  MUFU.EX2 R184, R92 ;  /* 0x0000005c00b87308 */ /* 0x0009e20000000800 */
[--C-:B---3--:R-:W-:Y:S09]  /*12a50*/  FFMA.FTZ R80, R112, c[0x0][0x2d0], -R101.reuse ;  /* 0x0000b40070507a23 */ /* 0x108ff20000010865 */
[----:B------:R3:W-:Y:S01]  /*12a60*/  MUFU.EX2 R158, R80 ;  /* 0x00000050009e7308 */ /* 0x0007e20000000800 */
[----:B--2---:R-:W2:Y:S08]  /*12a70*/  LDSM.16.MT88.4 R88, [R212+0x1900] ;  /* 0x00190000d458783b */ /* 0x004eb00000004200 */
[----:B----4-:R-:W4:Y:S01]  /*12a80*/  LDSM.16.MT88.4 R92, [R210+0x1900] ;  /* 0x00190000d25c783b */ /* 0x010f220000004200 */
[-C--:B-1----:R-:W-:Y:S03]  /*12a90*/  HMMA.16816.F32.BF16 R4, R76, R84.reuse, R4 ;  /* 0x000000544c04723c */ /* 0x082fe60000041804 */
[----:B---3--:R-:W-:Y:S07]  /*12aa0*/  F2FP.BF16.PACK_AB R80, R194, R145 ;  /* 0x00000091c250723e */ /* 0x008fee00000010ff */
[C---:B------:R-:W-:Y:S07]  /*12ab0*/  HMMA.16816.F32.BF16 R8, R80.reuse, R84, R8 ;  /* 0x000000545008723c */ /* 0x040fee0000041808 */
[--C-:B------:R-:W-:Y:S01]  /*12ac0*/  FFMA.FTZ R84, R110, c[0x0][0x2d0], -R101.reuse ;  /* 0x0000b4006e547a23 */ /* 0x100fe20000010865 */
[-C--:B------:R-:W-:Y:S03]  /*12ad0*/  HMMA.16816.F32.BF16 R12, R80, R86.reuse, R12 ;  /* 0x00000056500c723c */ /* 0x080fe6000004180c */
[----:B------:R1:W-:Y:S05]  /*12ae0*/  MUFU.EX2 R183, R84 ;  /* 0x0000005400b77308 */ /* 0x0003ea0000000800 */
[C---:B------:R-:W-:Y:S08]  /*12af0*/  HMMA.16816.F32.BF16 R16, R76.reuse, R86, R16 ;  /* 0x000000564c10723c */ /* 0x040ff00000041810 */
[-C--:B--2---:R-:W-:Y:S08]  /*12b00*/  HMMA.16816.F32.BF16 R20, R76, R88.reuse, R20 ;  /* 0x000000584c14723c */ /* 0x084ff00000041814 */
[C---:B------:R-:W-:Y:S04]  /*12b10*/  HMMA.16816.F32.BF16 R24, R80.reuse, R88, R24 ;  /* 0x000000585018723c */ /* 0x040fe80000041818 */
[--C-:B-1----:R-:W-:Y:S01]  /*12b20*/  FFMA.FTZ R84, R109, c[0x0][0x2d0], -R102.reuse ;  /* 0x0000b4006d547a23 */ /* 0x102fe20000010866 */
[----:B------:R-:W-:Y:S02]  /*12b30*/  MOV R109, R104 ;  /* 0x00000068006d7202 */ /* 0x000fe40000000f00 */
[--C-:B------:R-:W-:Y:S01]  /*12b40*/  FFMA.FTZ R88, R178, c[0x0][0x2d0], -R102.reuse ;  /* 0x0000b400b2587a23 */ /* 0x100fe20000010866 */
[-C--:B------:R-:W-:Y:S01]  /*12b50*/  HMMA.16816.F32.BF16 R28, R80, R90.reuse, R28 ;  /* 0x0000005a501c723c */ /* 0x080fe2000004181c */
[----:B------:R1:W-:Y:S03]  /*12b60*/  MUFU.EX2 R157, R84 ;  /* 0x00000054009d7308 */ /* 0x0003e60000000800 */
[----:B------:R-:W-:Y:S02]  /*12b70*/  MOV R104, R168 ;  /* 0x000000a800687202 */ /* 0x000fe40000000f00 */
[----:B------:R-:W-:Y:S02]  /*12b80*/  MOV R168, R174 ;  /* 0x000000ae00a87202 */ /* 0x000fe40000000f00 */
[C---:B------:R-:W-:Y:S03]  /*12b90*/  HMMA.16816.F32.BF16 R32, R76.reuse, R90, R32 ;  /* 0x0000005a4c20723c */ /* 0x040fe60000041820 */
[----:B------:R2:W-:Y:S05]  /*12ba0*/  MUFU.EX2 R178, R88 ;  /* 0x0000005800b27308 */ /* 0x0005ea0000000800 */
[-C--:B----4-:R-:W-:Y:S08]  /*12bb0*/  HMMA.16816.F32.BF16 R36, R76, R92.reuse, R36 ;  /* 0x0000005c4c24723c */ /* 0x090ff00000041824 */
[C---:B------:R-:W-:Y:S04]  /*12bc0*/  HMMA.16816.F32.BF16 R40, R80.reuse, R92, R40 ;  /* 0x0000005c5028723c */ /* 0x040fe80000041828 */
[----:B-1----:R-:W-:Y:S01]  /*12bd0*/  FFMA.FTZ R84, R108, c[0x0][0x2d0], -R102 ;  /* 0x0000b4006c547a23 */ /* 0x002fe20000010866 */
[----:B------:R-:W-:Y:S02]  /*12be0*/  MOV R108, R105 ;  /* 0x00000069006c7202 */ /* 0x000fe40000000f00 */
[----:B------:R-:W-:Y:S01]  /*12bf0*/  MOV R105, R170 ;  /* 0x000000aa00697202 */ /* 0x000fe20000000f00 */
[-C--:B------:R-:W-:Y:S01]  /*12c00*/  HMMA.16816.F32.BF16 R44, R80, R94.reuse, R44 ;  /* 0x0000005e502c723c */ /* 0x080fe2000004182c */
[----:B------:R1:W-:Y:S03]  /*12c10*/  MUFU.EX2 R156, R84 ;  /* 0x00000054009c7308 */ /* 0x0003e60000000800 */
[----:B--2---:R-:W-:Y:S01]  /*12c20*/  FFMA.FTZ R88, R99, c[0x0][0x2d0], -R2 ;  /* 0x0000b40063587a23 */ /* 0x004fe20000010802 */
[----:B------:R-:W-:Y:S01]  /*12c30*/  MOV R170, R175 ;  /* 0x000000af00aa7202 */ /* 0x000fe20000000f00 */
[----:B------:R-:W-:Y:S01]  /*12c40*/  FFMA.FTZ R92, R171, c[0x0][0x2d0], -R100 ;  /* 0x0000b400ab5c7a23 */ /* 0x000fe20000010864 */
[----:B------:R-:W-:Y:S01]  /*12c50*/  MOV R171, R177 ;  /* 0x000000b100ab7202 */ /* 0x000fe20000000f00 */
[C---:B------:R-:W-:Y:S03]  /*12c60*/  HMMA.16816.F32.BF16 R48, R76.reuse, R94, R48 ;  /* 0x0000005e4c30723c */ /* 0x040fe60000041830 */
[----:B------:R2:W-:Y:S10]  /*12c70*/  MUFU.EX2 R99, R88 ;  /* 0x0000005800637308 */ /* 0x0005f40000000800 */
[----:B------:R3:W-:Y:S01]  /*12c80*/  MUFU.EX2 R177, R92 ;  /* 0x0000005c00b17308 */ /* 0x0007e20000000800 */
[----:B-1----:R-:W-:Y:S01]  /*12c90*/  FFMA.FTZ R84, R176, c[0x0][0x2d0], -R102 ;  /* 0x0000b400b0547a23 */ /* 0x002fe20000010866 */
[----:B------:R-:W-:Y:S08]  /*12ca0*/  MOV R176, R180 ;  /* 0x000000b400b07202 */ /* 0x000ff00000000f00 */
[----:B------:R1:W-:Y:S01]  /*12cb0*/  MUFU.EX2 R180, R84 ;  /* 0x0000005400b47308 */ /* 0x0003e20000000800 */
[----:B--2---:R-:W-:Y:S01]  /*12cc0*/  FFMA.FTZ R88, R107, c[0x0][0x2d0], -R2 ;  /* 0x0000b4006b587a23 */ /* 0x004fe20000010802 */
[----:B------:R-:W-:Y:S08]  /*12cd0*/  MOV R107, R97 ;  /* 0x00000061006b7202 */ /* 0x000ff00000000f00 */
[----:B------:R2:W-:Y:S01]  /*12ce0*/  MUFU.EX2 R97, R88 ;  /* 0x0000005800617308 */ /* 0x0005e20000000800 */
[----:B---3--:R-:W-:Y:S09]  /*12cf0*/  FFMA.FTZ R92, R176, c[0x0][0x2d0], -R100 ;  /* 0x0000b400b05c7a23 */ /* 0x008ff20000010864 */
[----:B------:R3:W4:Y:S01]  /*12d00*/  MUFU.EX2 R175, R92 ;  /* 0x0000005c00af7308 */ /* 0x0007220000000800 */
[----:B-1----:R-:W1:Y:S01]  /*12d10*/  LDSM.16.MT88.4 R84, [R211+0x1900] ;  /* 0x00190000d354783b */ /* 0x002e620000004200 */
[--C-:B--2---:R-:W-:Y:S08]  /*12d20*/  FFMA.FTZ R88, R98, c[0x0][0x2d0], -R2.reuse ;  /* 0x0000b40062587a23 */ /* 0x104ff00000010802 */
[----:B------:R2:W-:Y:S01]  /*12d30*/  MUFU.EX2 R98, R88 ;  /* 0x0000005800627308 */ /* 0x0005e20000000800 */
[--C-:B---3--:R-:W-:Y:S01]  /*12d40*/  FFMA.FTZ R92, R171, c[0x0][0x2d0], -R101.reuse ;  /* 0x0000b400ab5c7a23 */ /* 0x108fe20000010865 */
[----:B----4-:R-:W-:Y:S08]  /*12d50*/  F2FP.BF16.PACK_AB R164, R175, R177 ;  /* 0x000000b1afa4723e */ /* 0x010ff000000010ff */
[----:B------:R3:W-:Y:S01]  /*12d60*/  MUFU.EX2 R171, R92 ;  /* 0x0000005c00ab7308 */ /* 0x0007e20000000800 */
[----:B--2---:R-:W-:Y:S01]  /*12d70*/  FFMA.FTZ R88, R96, c[0x0][0x2d0], -R2 ;  /* 0x0000b40060587a23 */ /* 0x004fe20000010802 */
[-C--:B-1----:R-:W-:Y:S08]  /*12d80*/  HMMA.16816.F32.BF16 R52, R76, R84.reuse, R52 ;  /* 0x000000544c34723c */ /* 0x082ff00000041834 */
[----:B------:R1:W2:Y:S01]  /*12d90*/  MUFU.EX2 R96, R88 ;  /* 0x0000005800607308 */ /* 0x0002a20000000800 */
[C---:B------:R-:W-:Y:S01]  /*12da0*/  HMMA.16816.F32.BF16 R56, R80.reuse, R84, R56 ;  /* 0x000000545038723c */ /* 0x040fe20000041838 */
[----:B---3--:R-:W-:Y:S06]  /*12db0*/  LDSM.16.MT88.4 R92, [R210+0x2100] ;  /* 0x00210000d25c783b */ /* 0x008fec0000004200 */
[--C-:B------:R-:W-:Y:S01]  /*12dc0*/  FFMA.FTZ R84, R173, c[0x0][0x2d0], -R100.reuse ;  /* 0x0000b400ad547a23 */ /* 0x100fe20000010864 */
[-C--:B------:R-:W-:Y:S03]  /*12dd0*/  HMMA.16816.F32.BF16 R60, R80, R86.reuse, R60 ;  /* 0x00000056503c723c */ /* 0x080fe6000004183c */
[----:B------:R3:W-:Y:S04]  /*12de0*/  MUFU.EX2 R176, R84 ;  /* 0x0000005400b07308 */ /* 0x0007e80000000800 */
[----:B------:R-:W-:Y:S01]  /*12df0*/  FFMA.FTZ R80, R172, c[0x0][0x2d0], -R100 ;  /* 0x0000b400ac507a23 */ /* 0x000fe20000010864 */
[----:B------:R-:W-:Y:S01]  /*12e00*/  HMMA.16816.F32.BF16 R64, R76, R86, R64 ;  /* 0x000000564c40723c */ /* 0x000fe20000041840 */
[----:B-1----:R-:W1:Y:S03]  /*12e10*/  LDSM.16.MT88.4 R88, [R209+0x2100] ;  /* 0x00210000d158783b */ /* 0x002e660000004200 */
[----:B------:R-:W-:Y:S01]  /*12e20*/  F2FP.BF16.PACK_AB R82, R178, R180 ;  /* 0x000000b4b252723e */ /* 0x000fe200000010ff */
[----:B------:R4:W4:Y:S01]  /*12e30*/  MUFU.EX2 R174, R80 ;  /* 0x0000005000ae7308 */ /* 0x0009220000000800 */
[----:B------:R-:W-:Y:S02]  /*12e40*/  F2FP.BF16.PACK_AB R81, R97, R99 ;  /* 0x000000636151723e */ /* 0x000fe400000010ff */
[----:B------:R-:W-:Y:S04]  /*12e50*/  F2FP.BF16.PACK_AB R76, R191, R189 ;  /* 0x000000bdbf4c723e */ /* 0x000fe800000010ff */
[----:B------:R-:W-:Y:S02]  /*12e60*/  F2FP.BF16.PACK_AB R78, R190, R192 ;  /* 0x000000c0be4e723e */ /* 0x000fe400000010ff */
[----:B------:R-:W-:Y:S02]  /*12e70*/  F2FP.BF16.PACK_AB R77, R158, R159 ;  /* 0x0000009f9e4d723e */ /* 0x000fe400000010ff */
[----:B------:R-:W-:Y:S02]  /*12e80*/  F2FP.BF16.PACK_AB R79, R183, R184 ;  /* 0x000000b8b74f723e */ /* 0x000fe400000010ff */
[----:B--2---:R-:W-:Y:S01]  /*12e90*/  F2FP.BF16.PACK_AB R83, R96, R98 ;  /* 0x000000626053723e */ /* 0x004fe200000010ff */
[----:B---3--:R-:W2:Y:S01]  /*12ea0*/  LDSM.16.MT88.4 R84, [R212+0x2100] ;  /* 0x00210000d454783b */ /* 0x008ea20000004200 */
[--C-:B----4-:R-:W-:Y:S01]  /*12eb0*/  FFMA.FTZ R80, R109, c[0x0][0x2d0], -R101.reuse ;  /* 0x0000b4006d507a23 */ /* 0x110fe20000010865 */
[----:B------:R-:W-:Y:S06]  /*12ec0*/  MOV R109, R106 ;  /* 0x0000006a006d7202 */ /* 0x000fec0000000f00 */
[----:B------:R-:W3:Y:S01]  /*12ed0*/  LDL.LU R106, [R1+0x8] ;  /* 0x00000800016a7983 */ /* 0x000ee20000300800 */
[----:B------:R4:W2:Y:S01]  /*12ee0*/  MUFU.EX2 R173, R80 ;  /* 0x0000005000ad7308 */ /* 0x0008a20000000800 */
[----:B------:R-:W-:Y:S01]  /*12ef0*/  F2FP.BF16.PACK_AB R166, R174, R176 ;  /* 0x000000b0aea6723e */ /* 0x000fe200000010ff */
[-C--:B-1----:R-:W-:Y:S03]  /*12f00*/  HMMA.16816.F32.BF16 R4, R76, R88.reuse, R4 ;  /* 0x000000584c04723c */ /* 0x082fe60000041804 */
[----:B----4-:R-:W-:Y:S02]  /*12f10*/  F2FP.BF16.PACK_AB R80, R156, R157 ;  /* 0x0000009d9c50723e */ /* 0x010fe400000010ff */
[----:B--2---:R-:W-:Y:S05]  /*12f20*/  F2FP.BF16.PACK_AB R165, R171, R173 ;  /* 0x000000adaba5723e */ /* 0x004fea00000010ff */
[C---:B------:R-:W-:Y:S07]  /*12f30*/  HMMA.16816.F32.BF16 R8, R80.reuse, R88, R8 ;  /* 0x000000585008723c */ /* 0x040fee0000041808 */
[--C-:B------:R-:W-:Y:S01]  /*12f40*/  FFMA.FTZ R88, R105, c[0x0][0x2d0], -R101.reuse ;  /* 0x0000b40069587a23 */ /* 0x100fe20000010865 */
[-C--:B------:R-:W-:Y:S01]  /*12f50*/  HMMA.16816.F32.BF16 R12, R80, R90.reuse, R12 ;  /* 0x0000005a500c723c */ /* 0x080fe2000004180c */
[----:B------:R-:W2:Y:S02]  /*12f60*/  LDL.LU R105, [R1+0xc] ;  /* 0x00000c0001697983 */ /* 0x000ea40000300800 */
[----:B------:R1:W-:Y:S05]  /*12f70*/  MUFU.EX2 R172, R88 ;  /* 0x0000005800ac7308 */ /* 0x0003ea0000000800 */
[C---:B------:R-:W-:Y:S08]  /*12f80*/  HMMA.16816.F32.BF16 R16, R76.reuse, R90, R16 ;  /* 0x0000005a4c10723c */ /* 0x040ff00000041810 */
[-C--:B------:R-:W-:Y:S08]  /*12f90*/  HMMA.16816.F32.BF16 R20, R76, R84.reuse, R20 ;  /* 0x000000544c14723c */ /* 0x080ff00000041814 */
[C---:B------:R-:W-:Y:S04]  /*12fa0*/  HMMA.16816.F32.BF16 R24, R80.reuse, R84, R24 ;  /* 0x000000545018723c */ /* 0x040fe80000041818 */
[----:B-1----:R-:W-:Y:S03]  /*12fb0*/  FFMA.FTZ R88, R170, c[0x0][0x2d0], -R101 ;  /* 0x0000b400aa587a23 */ /* 0x002fe60000010865 */
[--C-:B------:R-:W-:Y:S01]  /*12fc0*/  FFMA.FTZ R84, R104, c[0x0][0x2d0], -R102.reuse ;  /* 0x0000b40068547a23 */ /* 0x100fe20000010866 */
[-C--:B------:R-:W-:Y:S01]  /*12fd0*/  HMMA.16816.F32.BF16 R28, R80, R86.reuse, R28 ;  /* 0x00000056501c723c */ /* 0x080fe2000004181c */
[----:B------:R-:W4:Y:S01]  /*12fe0*/  LDL.LU R104, [R1+0x10] ;  /* 0x0000100001687983 */ /* 0x000f220000300800 */
[----:B------:R1:W1:Y:S06]  /*12ff0*/  MUFU.EX2 R170, R88 ;  /* 0x0000005800aa7308 */ /* 0x00026c0000000800 */
[C---:B------:R-:W-:Y:S01]  /*13000*/  HMMA.16816.F32.BF16 R32, R76.reuse, R86, R32 ;  /* 0x000000564c20723c */ /* 0x040fe20000041820 */
[----:B------:R-:W4:Y:S03]  /*13010*/  LDL.LU R87, [R1+0x14] ;  /* 0x0000140001577983 */ /* 0x000f260000300800 */
[----:B------:R1:W-:Y:S04]  /*13020*/  MUFU.EX2 R101, R84 ;  /* 0x0000005400657308 */ /* 0x0003e80000000800 */
[-C--:B------:R-:W-:Y:S08]  /*13030*/  HMMA.16816.F32.BF16 R36, R76, R92.reuse, R36 ;  /* 0x0000005c4c24723c */ /* 0x080ff00000041824 */
[C---:B------:R-:W-:Y:S04]  /*13040*/  HMMA.16816.F32.BF16 R40, R80.reuse, R92, R40 ;  /* 0x0000005c5028723c */ /* 0x040fe80000041828 */
[--C-:B-1----:R-:W-:Y:S01]  /*13050*/  FFMA.FTZ R88, R168, c[0x0][0x2d0], -R102.reuse ;  /* 0x0000b400a8587a23 */ /* 0x102fe20000010866 */
[----:B------:R-:W-:Y:S03]  /*13060*/  F2FP.BF16.PACK_AB R167, R170, R172 ;  /* 0x000000acaaa7723e */ /* 0x000fe600000010ff */
[----:B------:R1:W-:Y:S01]  /*13070*/  MUFU.EX2 R168, R88 ;  /* 0x0000005800a87308 */ /* 0x0003e20000000800 */
[-C--:B------:R-:W-:Y:S03]  /*13080*/  HMMA.16816.F32.BF16 R44, R80, R94.reuse, R44 ;  /* 0x0000005e502c723c */ /* 0x080fe6000004182c */
[--C-:B------:R-:W-:Y:S05]  /*13090*/  FFMA.FTZ R84, R109, c[0x0][0x2d0], -R102.reuse ;  /* 0x0000b4006d547a23 */ /* 0x100fea0000010866 */
[C---:B------:R-:W-:Y:S01]  /*130a0*/  HMMA.16816.F32.BF16 R48, R76.reuse, R94, R48 ;  /* 0x0000005e4c30723c */ /* 0x040fe20000041830 */
[----:B------:R1:W1:Y:S03]  /*130b0*/  MUFU.EX2 R100, R84 ;  /* 0x0000005400647308 */ /* 0x0002660000000800 */
[----:B-1----:R-:W-:Y:S01]  /*130c0*/  FFMA.FTZ R88, R169, c[0x0][0x2d0], -R102 ;  /* 0x0000b400a9587a23 */ /* 0x002fe20000010866 */
[----:B------:R-:W-:Y:S06]  /*130d0*/  MOV R102, R3 ;  /* 0x0000000300667202 */ /* 0x000fec0000000f00 */
[----:B------:R1:W1:Y:S01]  /*130e0*/  MUFU.EX2 R169, R88 ;  /* 0x0000005800a97308 */ /* 0x0002620000000800 */
[--C-:B------:R-:W-:Y:S01]  /*130f0*/  FFMA.FTZ R84, R108, c[0x0][0x2d0], -R2.reuse ;  /* 0x0000b4006c547a23 */ /* 0x100fe20000010802 */
[----:B------:R-:W-:Y:S08]  /*13100*/  F2FP.BF16.PACK_AB R162, R100, R101 ;  /* 0x0000006564a2723e */ /* 0x000ff000000010ff */
[----:B------:R1:W-:Y:S02]  /*13110*/  MUFU.EX2 R85, R84 ;  /* 0x0000005400557308 */ /* 0x0003e40000000800 */
[----:B-1----:R-:W1:Y:S01]  /*13120*/  LDSM.16.MT88.4 R88, [R211+0x2100] ;  /* 0x00210000d358783b */ /* 0x002e620000004200 */
[----:B------:R-:W-:Y:S01]  /*13130*/  F2FP.BF16.PACK_AB R160, R169, R168 ;  /* 0x000000a8a9a0723e */ /* 0x000fe200000010ff */
[--C-:B------:R-:W-:Y:S02]  /*13140*/  FFMA.FTZ R84, R107, c[0x0][0x2d0], -R2.reuse ;  /* 0x0000b4006b547a23 */ /* 0x100fe40000010802 */
[----:B------:R-:W-:Y:S04]  /*13150*/  FFMA.FTZ R2, R75, c[0x0][0x2d0], -R2 ;  /* 0x0000b4004b027a23 */ /* 0x000fe80000010802 */
[----:B------:R-:W1:Y:S10]  /*13160*/  MUFU.EX2 R86, R84 ;  /* 0x0000005400567308 */ /* 0x000e740000000800 */
[----:B------:R-:W-:Y:S10]  /*13170*/  MUFU.EX2 R84, R74 ;  /* 0x0000004a00547308 */ /* 0x000ff40000000800 */
[----:B------:R-:W1:Y:S02]  /*13180*/  MUFU.EX2 R74, R2 ;  /* 0x00000002004a7308 */ /* 0x000e640000000800 */
[----:B-1----:R-:W-:Y:S01]  /*13190*/  F2FP.BF16.PACK_AB R161, R86, R85 ;  /* 0x0000005556a1723e */ /* 0x002fe200000010ff */
[-C--:B------:R-:W-:Y:S08]  /*131a0*/  HMMA.16816.F32.BF16 R52, R76, R88.reuse, R52 ;  /* 0x000000584c34723c */ /* 0x080ff00000041834 */
[C---:B------:R-:W-:Y:S08]  /*131b0*/  HMMA.16816.F32.BF16 R56, R80.reuse, R88, R56 ;  /* 0x000000585038723c */ /* 0x040ff00000041838 */
[-C--:B------:R-:W-:Y:S04]  /*131c0*/  HMMA.16816.F32.BF16 R60, R80, R90.reuse, R60 ;  /* 0x0000005a503c723c */ /* 0x080fe8000004183c */
[----:B------:R-:W-:Y:S04]  /*131d0*/  F2FP.BF16.PACK_AB R163, R74, R84 ;  /* 0x000000544aa3723e */ /* 0x000fe800000010ff */
[----:B------:R-:W-:Y:S04]  /*131e0*/  HMMA.16816.F32.BF16 R64, R76, R90, R64 ;  /* 0x0000005a4c40723c */ /* 0x000fe80000041840 */
[----:B---3--:R-:W-:Y:S02]  /*131f0*/  FFMA.FTZ R73, R73, R106, R246 ;  /* 0x0000006a49497223 */ /* 0x008fe400000100f6 */
[----:B--2---:R-:W-:Y:S02]  /*13200*/  FFMA.FTZ R69, R69, R105, R244 ;  /* 0x0000006945457223 */ /* 0x004fe400000100f4 */
[----:B----4-:R-:W-:Y:S02]  /*13210*/  FFMA.FTZ R2, R68, R104, R241 ;  /* 0x0000006844027223 */ /* 0x010fe400000100f1 */
[-C--:B------:R-:W-:Y:S05]  /*13220*/  HMMA.16816.F32.BF16 R104, R164, R116.reuse, R4 ;  /* 0x00000074a468723c */ /* 0x080fea0000041804 */
[----:B------:R-:W-:Y:S02]  /*13230*/  FADD.FTZ R2, R242, R2 ;  /* 0x00000002f2027221 */ /* 0x000fe40000010000 */
[----:B------:R-:W-:Y:S01]  /*13240*/  FFMA.FTZ R0, R0, R87, R186 ;  /* 0x0000005700007223 */ /* 0x000fe200000100ba */
        /* <DEDUP_REMOVED lines=31> */
[----:B------:R-:W1:Y:S01]  /*13440*/  LDSM.16.MT88.4 R4, [R211+0x2900] ;  /* 0x00290000d304783b */ /* 0x000e620000004200 */
        /* <DEDUP_REMOVED lines=71> */
[----:B------:R-:W-:Y:S01]  /*138c0*/  FADD.FTZ R2, R101, R0 ;  /* 0x0000000065027221 */ /* 0x000fe20000010000 */
[----:B------:R-:W-:Y:S01]  /*138d0*/  MOV R101, R70 ;  /* 0x0000004600657202 */ /* 0x000fe20000000f00 */
[----:B------:R-:W-:Y:S02]  /*138e0*/  FADD.FTZ R0, R84, R4 ;  /* 0x0000000454007221 */ /* 0x000fe40000010000 */
[----:B------:R-:W-:Y:S02]  /*138f0*/  FADD.FTZ R4, R170, R5 ;  /* 0x00000005aa047221 */ /* 0x000fe40000010000 */
[----:B------:R-:W-:Y:S01]  /*13900*/  FADD.FTZ R2, R100, R2 ;  /* 0x0000000264027221 */ /* 0x000fe20000010000 */
[----:B------:R-:W-:Y:S01]  /*13910*/  MOV R100, R71 ;  /* 0x0000004700647202 */ /* 0x000fe20000000f00 */
[----:B------:R-:W-:Y:S01]  /*13920*/  FADD.FTZ R0, R74, R0 ;  /* 0x000000004a007221 */ /* 0x000fe20000010000 */
[----:B------:R-:W-:Y:S04]  /*13930*/  STL [R1+0xc], R4 ;  /* 0x00000c0401007387 */ /* 0x000fe80000100800 */
[----:B------:R1:W-:Y:S04]  /*13940*/  STL [R1+0x10], R2 ;  /* 0x0000100201007387 */ /* 0x0003e80000100800 */
[----:B------:R2:W-:Y:S01]  /*13950*/  STL [R1+0x14], R0 ;  /* 0x0000140001007387 */ /* 0x0005e20000100800 */
[----:B-1----:R-:W-:Y:S01]  /*13960*/  MOV R2, R72 ;  /* 0x0000004800027202 */ /* 0x002fe20000000f00 */
[----:B------:R-:W-:-:S05]  /*13970*/  @P0 BRA `(.L_x_186) ;  /* 0xffffb2b000000947 */ /* 0x000fca000383ffff */
.L_x_185:
[----:B------:R-:W-:-:S13]  /*13980*/  ISETP.GE.AND P0, PT, R225, UR8, PT ;  /* 0x00000008e1007c0c */ /* 0x000fda000bf06270 */
[----:B------:R-:W-:Y:S05]  /*13990*/  @!P0 BRA `(.L_x_187) ;  /* 0x0000677000008947 */ /* 0x000fea0003800000 */
[----:B-1----:R-:W3:Y:S01]  /*139a0*/  LDL.LU.64 R6, [R1+0x30] ;  /* 0x0000300001067983 */ /* 0x002ee20000300a00 */
[----:B------:R-:W-:Y:S01]  /*139b0*/  MOV R103, R3 ;  /* 0x0000000300677202 */ /* 0x000fe20000000f00 */
[----:B------:R-:W-:Y:S01]  /*139c0*/  UMOV UR14, 0x60 ;  /* 0x00000060000e7882 */ /* 0x000fe20000000000 */
[----:B------:R-:W-:Y:S01]  /*139d0*/  IMAD.MOV.U32 R101, RZ, RZ, R71 ;  /* 0x000000ffff657224 */ /* 0x000fe200078e0047 */
[----:B------:R-:W4:Y:S01]  /*139e0*/  LDL.LU.64 R4, [R1+0x38] ;  /* 0x0000380001047983 */ /* 0x000f220000300a00 */
[----:B------:R-:W-:Y:S01]  /*139f0*/  ULDC.64 UR4, c[0x0][0x208] ;  /* 0x0000820000047ab9 */ /* 0x000fe20000000a00 */
[----:B------:R-:W-:Y:S01]  /*13a00*/  IMAD.MOV.U32 R100, RZ, RZ, R72 ;  /* 0x000000ffff647224 */ /* 0x000fe200078e0048 */
[----:B------:R-:W-:Y:S01]  /*13a10*/  UIMAD.WIDE.U32 UR16, UR14, UR4, URZ ;  /* 0x000000040e1072a5 */ /* 0x000fe2000f8e003f */
[----:B------:R-:W-:Y:S01]  /*13a20*/  IMAD.MOV.U32 R102, RZ, RZ, R70 ;  /* 0x000000ffff667224 */ /* 0x000fe200078e0046 */
[----:B------:R-:W-:Y:S02]  /*13a30*/  UIMAD UR5, UR14, UR5, URZ ;  /* 0x000000050e0572a4 */ /* 0x000fe4000f8e023f */
[----:B------:R-:W-:-:S02]  /*13a40*/  ULDC.64 UR6, c[0x0][0x1e0] ;  /* 0x0000780000067ab9 */ /* 0x000fc40000000a00 */
[----:B------:R-:W-:Y:S02]  /*13a50*/  USHF.L.U64.HI UR7, UR6, 0x5, UR7 ;  /* 0x0000000506077899 */ /* 0x000fe40008010207 */
[----:B------:R-:W-:Y:S02]  /*13a60*/  USHF.L.U32 UR6, UR6, 0x5, URZ ;  /* 0x0000000506067899 */ /* 0x000fe4000800063f */
[----:B------:R-:W-:Y:S01]  /*13a70*/  UIADD3 UR5, UR17, UR5, URZ ;  /* 0x0000000511057290 */ /* 0x000fe2000fffe03f */
[----:B---3--:R-:W-:Y:S02]  /*13a80*/  MOV R3, R7 ;  /* 0x0000000700037202 */ /* 0x008fe40000000f00 */
[----:B----4-:R-:W-:-:S05]  /*13a90*/  MOV R2, R4 ;  /* 0x0000000400027202 */ /* 0x010fca0000000f00 */
[----:B------:R1:W-:Y:S04]  /*13aa0*/  STL.64 [R1], R2 ;  /* 0x0000000201007387 */ /* 0x0003e80000100a00 */
.L_x_204:
[----:B------:R-:W-:Y:S04]  /*13ab0*/  DEPBAR.LE SB0, 0x0 ;  /* 0x000080000000791a */ /* 0x000fe80000000000 */
[----:B------:R-:W-:Y:S01]  /*13ac0*/  BAR.SYNC.DEFER_BLOCKING 0x0 ;  /* 0x0000000000007b1d */ /* 0x000fe20000010000 */
[----:B-12---:R-:W-:Y:S01]  /*13ad0*/  SHF.R.S32.HI R2, RZ, 0x1f, R225 ;  /* 0x0000001fff027819 */ /* 0x006fe200000114e1 */
[C---:B--2---:R-:W-:Y:S01]  /*13ae0*/  IMAD R0, R225.reuse, UR5, RZ ;  /* 0x00000005e1007c24 */ /* 0x044fe2000f8e02ff */
[----:B------:R-:W-:Y:S03]  /*13af0*/  PLOP3.LUT P3, PT, PT, PT, UP2, 0x80, 0x0 ;  /* 0x000000000000781c */ /* 0x000fe60003f6f028 */
[----:B------:R-:W-:Y:S02]  /*13b00*/  IMAD R0, R2, UR16, R0 ;  /* 0x0000001002007c24 */ /* 0x000fe4000f8e0200 */
[----:B-----5:R-:W-:Y:S08]  /*13b10*/  LDSM.16.M88.4 R96, [R215+0x6100] ;  /* 0x00610000d760783b */ /* 0x020ff00000000200 */
[----:B------:R-:W2:Y:S06]  /*13b20*/  LDL.64 R196, [R1] ;  /* 0x0000000001c47983 */ /* 0x000eac0000100a00 */
[----:B------:R-:W1:Y:S08]  /*13b30*/  LDSM.16.M88.4 R16, [R208+0x3100] ;  /* 0x00310000d010783b */ /* 0x000e700000000200 */
[----:B------:R-:W3:Y:S08]  /*13b40*/  LDSM.16.M88.4 R92, [R215+0x8100] ;  /* 0x00810000d75c783b */ /* 0x000ef00000000200 */
[----:B------:R-:W4:Y:S08]  /*13b50*/  LDSM.16.M88.4 R32, [R208+0x3900] ;  /* 0x00390000d020783b */ /* 0x000f300000000200 */
[----:B------:R-:W1:Y:S08]  /*13b60*/  LDSM.16.M88.4 R48, [R208+0x4100] ;  /* 0x00410000d030783b */ /* 0x000e700000000200 */
[----:B------:R-:W1:Y:S08]  /*13b70*/  LDSM.16.M88.4 R64, [R208+0x4900] ;  /* 0x00490000d040783b */ /* 0x000e700000000200 */
[----:B------:R-:W1:Y:S08]  /*13b80*/  LDSM.16.M88.4 R80, [R208+0x5100] ;  /* 0x00510000d050783b */ /* 0x000e700000000200 */
[----:B------:R-:W1:Y:S08]  /*13b90*/  LDSM.16.M88.4 R168, [R208+0x5900] ;  /* 0x00590000d0a8783b */ /* 0x000e700000000200 */
[----:B------:R-:W-:Y:S08]  /*13ba0*/  LDSM.16.M88.4 R172, [R218+0x6100] ;  /* 0x00610000daac783b */ /* 0x000ff00000000200 */
[----:B------:R-:W1:Y:S08]  /*13bb0*/  LDSM.16.M88.4 R176, [R219] ;  /* 0x00000000dbb0783b */ /* 0x000e700000000200 */
[----:B------:R-:W2:Y:S08]  /*13bc0*/  LDSM.16.M88.4 R180, [R218+0x8100] ;  /* 0x00810000dab4783b */ /* 0x000eb00000000200 */
[----:B------:R-:W2:Y:S08]  /*13bd0*/  LDSM.16.M88.4 R184, [R224] ;  /* 0x00000000e0b8783b */ /* 0x000eb00000000200 */
[----:B------:R-:W2:Y:S08]  /*13be0*/  LDSM.16.M88.4 R188, [R223] ;  /* 0x00000000dfbc783b */ /* 0x000eb00000000200 */
[----:B------:R-:W2:Y:S08]  /*13bf0*/  LDSM.16.M88.4 R192, [R222] ;  /* 0x00000000dec0783b */ /* 0x000eb00000000200 */
[----:B------:R-:W2:Y:S06]  /*13c00*/  LDL.64 R250, [R1+0x28] ;  /* 0x0000280001fa7983 */ /* 0x000eac0000100a00 */
[----:B------:R-:W2:Y:S01]  /*13c10*/  LDL R226, [R1+0x1c] ;  /* 0x00001c0001e27983 */ /* 0x000ea20000100800 */
[-C--:B-1----:R-:W-:Y:S08]  /*13c20*/  HMMA.16816.F32.BF16 R4, R96, R16.reuse, RZ ;  /* 0x000000106004723c */ /* 0x082ff000000418ff */
[C---:B---3--:R-:W-:Y:S08]  /*13c30*/  HMMA.16816.F32.BF16 R8, R92.reuse, R16, RZ ;  /* 0x000000105c08723c */ /* 0x048ff000000418ff */
        /* <DEDUP_REMOVED lines=24> */
[C---:B--2---:R-:W-:Y:S07]  /*13dc0*/  HMMA.16816.F32.BF16 R8, R180.reuse, R176, R8 ;  /* 0x000000b0b408723c */ /* 0x044fee0000041808 */
[----:B------:R-:W-:Y:S01]  /*13dd0*/  IMAD.WIDE.U32 R176, R225, UR16, R196 ;  /* 0x00000010e1b07c25 */ /* 0x000fe2000f8e00c4 */
[-C--:B------:R-:W-:Y:S04]  /*13de0*/  HMMA.16816.F32.BF16 R12, R180, R178.reuse, R12 ;  /* 0x000000b2b40c723c */ /* 0x080fe8000004180c */
[----:B------:R-:W-:Y:S02]  /*13df0*/  IADD3 R0, R177, R0, RZ ;  /* 0x00000000b1007210 */ /* 0x000fe40007ffe0ff */
[C---:B------:R-:W-:Y:S02]  /*13e00*/  LEA R2, P0, R176.reuse, c[0x0][0x1f8], 0x1 ;  /* 0x00007e00b0027a11 */ /* 0x040fe400078008ff */
[C---:B------:R-:W-:Y:S04]  /*13e10*/  HMMA.16816.F32.BF16 R16, R172.reuse, R178, R16 ;  /* 0x000000b2ac10723c */ /* 0x040fe80000041810 */
[----:B------:R-:W-:Y:S02]  /*13e20*/  LEA.HI.X R3, R176, c[0x0][0x1fc], R0, 0x1, P0 ;  /* 0x00007f00b0037a11 */ /* 0x000fe400000f0c00 */
[----:B------:R-:W2:Y:S02]  /*13e30*/  LDSM.16.M88.4 R176, [R220] ;  /* 0x00000000dcb0783b */ /* 0x000ea40000000200 */
[-C--:B------:R-:W-:Y:S06]  /*13e40*/  HMMA.16816.F32.BF16 R20, R172, R184.reuse, R20 ;  /* 0x000000b8ac14723c */ /* 0x080fec0000041814 */
[----:B------:R-:W-:Y:S01]  /*13e50*/  @!PT LDS RZ, [RZ] ;  /* 0x00000000fffff984 */ /* 0x000fe20000000800 */
[----:B------:R-:W-:Y:S01]  /*13e60*/  @!PT LDS RZ, [RZ] ;  /* 0x00000000fffff984 */ /* 0x000fe20000000800 */
[----:B------:R-:W-:Y:S01]  /*13e70*/  @!PT LDS RZ, [RZ] ;  /* 0x00000000fffff984 */ /* 0x000fe20000000800 */
[----:B------:R3:W-:Y:S02]  /*13e80*/  LDGSTS.E.BYPASS.LTC128B.128 [R227+0x100], [R2.64], !P6 ;  /* 0x0010000002e37fae */ /* 0x0007e4000f101d4c */
[C---:B------:R-:W-:Y:S08]  /*13e90*/  HMMA.16816.F32.BF16 R24, R180.reuse, R184, R24 ;  /* 0x000000b8b418723c */ /* 0x040ff00000041818 */
[-C--:B------:R-:W-:Y:S08]  /*13ea0*/  HMMA.16816.F32.BF16 R28, R180, R186.reuse, R28 ;  /* 0x000000bab41c723c */ /* 0x080ff0000004181c */
[C---:B------:R-:W-:Y:S08]  /*13eb0*/  HMMA.16816.F32.BF16 R32, R172.reuse, R186, R32 ;  /* 0x000000baac20723c */ /* 0x040ff00000041820 */
[-C--:B------:R-:W-:Y:S08]  /*13ec0*/  HMMA.16816.F32.BF16 R36, R172, R188.reuse, R36 ;  /* 0x000000bcac24723c */ /* 0x080ff00000041824 */
[C---:B------:R-:W-:Y:S07]  /*13ed0*/  HMMA.16816.F32.BF16 R40, R180.reuse, R188, R40 ;  /* 0x000000bcb428723c */ /* 0x040fee0000041828 */
[----:B------:R-:W-:Y:S01]  /*13ee0*/  IADD3 R188, P1, R2, UR10, RZ ;  /* 0x0000000a02bc7c10 */ /* 0x000fe2000ff3e0ff */
[-C--:B------:R-:W-:Y:S04]  /*13ef0*/  HMMA.16816.F32.BF16 R44, R180, R190.reuse, R44 ;  /* 0x000000beb42c723c */ /* 0x080fe8000004182c */
[----:B------:R-:W-:Y:S02]  /*13f00*/  IADD3.X R189, R3, UR9, RZ, P1, !PT ;  /* 0x0000000903bd7c10 */ /* 0x000fe40008ffe4ff */
[----:B------:R-:W-:Y:S02]  /*13f10*/  IADD3 R186, P0, R188, UR10, RZ ;  /* 0x0000000abcba7c10 */ /* 0x000fe4000ff1e0ff */
[C---:B------:R-:W-:Y:S01]  /*13f20*/  HMMA.16816.F32.BF16 R48, R172.reuse, R190, R48 ;  /* 0x000000beac30723c */ /* 0x040fe20000041830 */
[----:B------:R4:W-:Y:S03]  /*13f30*/  LDGSTS.E.BYPASS.LTC128B.128 [R227+0x900], [R188.64], !P6 ;  /* 0x00900000bce37fae */ /* 0x0009e6000f101d4c */
[----:B------:R-:W-:Y:S02]  /*13f40*/  IADD3.X R187, R189, UR9, RZ, P0, !PT ;  /* 0x00000009bdbb7c10 */ /* 0x000fe400087fe4ff */
[----:B------:R-:W-:Y:S02]  /*13f50*/  IADD3 R184, P2, R186, UR10, RZ ;  /* 0x0000000abab87c10 */ /* 0x000fe4000ff5e0ff */
[-C--:B------:R-:W-:Y:S01]  /*13f60*/  HMMA.16816.F32.BF16 R52, R172, R192.reuse, R52 ;  /* 0x000000c0ac34723c */ /* 0x080fe20000041834 */
[----:B------:R1:W-:Y:S03]  /*13f70*/  LDGSTS.E.BYPASS.LTC128B.128 [R227+0x1100], [R186.64], !P6 ;  /* 0x01100000bae37fae */ /* 0x0003e6000f101d4c */
[----:B------:R-:W-:Y:S02]  /*13f80*/  IADD3.X R185, R187, UR9, RZ, P2, !PT ;  /* 0x00000009bbb97c10 */ /* 0x000fe400097fe4ff */
[----:B---3--:R-:W-:Y:S02]  /*13f90*/  IADD3 R2, P1, R184, UR10, RZ ;  /* 0x0000000ab8027c10 */ /* 0x008fe4000ff3e0ff */
[C---:B------:R-:W-:Y:S01]  /*13fa0*/  HMMA.16816.F32.BF16 R56, R180.reuse, R192, R56 ;  /* 0x000000c0b438723c */ /* 0x040fe20000041838 */
[----:B------:R3:W-:Y:S03]  /*13fb0*/  LDGSTS.E.BYPASS.LTC128B.128 [R227+0x1900], [R184.64], !P6 ;  /* 0x01900000b8e37fae */ /* 0x0007e6000f101d4c */
[----:B------:R-:W-:Y:S02]  /*13fc0*/  IADD3.X R3, R185, UR9, RZ, P1, !PT ;  /* 0x00000009b9037c10 */ /* 0x000fe40008ffe4ff */
[----:B------:R-:W-:Y:S02]  /*13fd0*/  IADD3 R190, P0, R2, UR10, RZ ;  /* 0x0000000a02be7c10 */ /* 0x000fe4000ff1e0ff */
[-C--:B------:R-:W-:Y:S01]  /*13fe0*/  HMMA.16816.F32.BF16 R60, R180, R194.reuse, R60 ;  /* 0x000000c2b43c723c */ /* 0x080fe2000004183c */
[----:B------:R2:W-:Y:S01]  /*13ff0*/  LDGSTS.E.BYPASS.LTC128B.128 [R227+0x2100], [R2.64], !P6 ;  /* 0x0210000002e37fae */ /* 0x0005e2000f101d4c */
[----:B------:R-:W-:Y:S02]  /*14000*/  PLOP3.LUT P1, PT, PT, PT, UP2, 0x80, 0x0 ;  /* 0x000000000000781c */ /* 0x000fe40003f2f028 */
[----:B------:R-:W-:Y:S02]  /*14010*/  IADD3.X R191, R3, UR9, RZ, P0, !PT ;  /* 0x0000000903bf7c10 */ /* 0x000fe400087fe4ff */
[C---:B------:R-:W-:Y:S02]  /*14020*/  ISETP.GT.AND P0, PT, R225.reuse, UR8, PT ;  /* 0x00000008e1007c0c */ /* 0x040fe4000bf04270 */
[C---:B------:R-:W-:Y:S01]  /*14030*/  HMMA.16816.F32.BF16 R64, R172.reuse, R194, R64 ;  /* 0x000000c2ac40723c */ /* 0x040fe20000041840 */
[----:B------:R4:W-:Y:S07]  /*14040*/  LDGSTS.E.BYPASS.LTC128B.128 [R227+0x2900], [R190.64], !P6 ;  /* 0x02900000bee37fae */ /* 0x0009ee000f101d4c */
[-C--:B-1----:R-:W-:Y:S01]  /*14050*/  HMMA.16816.F32.BF16 R68, R172, R168.reuse, R68 ;  /* 0x000000a8ac44723c */ /* 0x082fe20000041844 */
[----:B------:R-:W-:Y:S07]  /*14060*/  LDSM.16.M88.4 R192, [R216+0x8100] ;  /* 0x00810000d8c0783b */ /* 0x000fee0000000200 */
[C---:B------:R-:W-:Y:S01]  /*14070*/  HMMA.16816.F32.BF16 R72, R180.reuse, R168, R72 ;  /* 0x000000a8b448723c */ /* 0x040fe20000041848 */
[----:B------:R-:W0:Y:S03]  /*14080*/  LDGDEPBAR ;  /* 0x00000000000079af */ /* 0x000e260000000000 */
[----:B--2---:R-:W-:Y:S04]  /*14090*/  @P0 IADD3 R2, R225, -0x1, RZ ;  /* 0xffffffffe1020810 */ /* 0x004fe80007ffe0ff */
[-C--:B------:R-:W-:Y:S01]  /*140a0*/  HMMA.16816.F32.BF16 R76, R180, R170.reuse, R76 ;  /* 0x000000aab44c723c */ /* 0x080fe2000004184c */
[----:B---3--:R-:W-:Y:S03]  /*140b0*/  LDSM.16.M88.4 R184, [R216+0x6100] ;  /* 0x00610000d8b8783b */ /* 0x008fe60000000200 */
[----:B------:R-:W-:Y:S04]  /*140c0*/  @P0 SHF.R.S32.HI R0, RZ, 0x1f, R2 ;  /* 0x0000001fff000819 */ /* 0x000fe80000011402 */
[C---:B------:R-:W-:Y:S01]  /*140d0*/  HMMA.16816.F32.BF16 R80, R172.reuse, R170, R80 ;  /* 0x000000aaac50723c */ /* 0x040fe20000041850 */
[----:B----4-:R-:W1:Y:S03]  /*140e0*/  LDSM.16.M88.4 R188, [R214+0x3100] ;  /* 0x00310000d6bc783b */ /* 0x010e660000000200 */
[----:B------:R-:W-:Y:S04]  /*140f0*/  @P0 IMAD R0, R0, c[0x0][0x1e0], RZ ;  /* 0x0000780000000a24 */ /* 0x000fe800078e02ff */
[-C--:B------:R-:W-:Y:S01]  /*14100*/  HMMA.16816.F32.BF16 R84, R172, R176.reuse, R84 ;  /* 0x000000b0ac54723c */ /* 0x080fe20000041854 */
[----:B------:R-:W2:Y:S03]  /*14110*/  LDSM.16.M88.4 R196, [R214+0x3900] ;  /* 0x00390000d6c4783b */ /* 0x000ea60000000200 */
[C---:B------:R-:W-:Y:S02]  /*14120*/  @P0 IMAD R0, R2.reuse, c[0x0][0x1e4], R0 ;  /* 0x0000790002000a24 */ /* 0x040fe400078e0200 */
[----:B------:R-:W-:Y:S02]  /*14130*/  @P0 IMAD.WIDE.U32 R2, R2, c[0x0][0x1e0], RZ ;  /* 0x0000780002020a25 */ /* 0x000fe400078e00ff */
[C---:B------:R-:W-:Y:S01]  /*14140*/  HMMA.16816.F32.BF16 R88, R180.reuse, R176, R88 ;  /* 0x000000b0b458723c */ /* 0x040fe20000041858 */
[----:B------:R-:W3:Y:S03]  /*14150*/  LDSM.16.M88.4 R200, [R214+0x4100] ;  /* 0x00410000d6c8783b */ /* 0x000ee60000000200 */
[----:B------:R-:W-:Y:S04]  /*14160*/  @P0 IADD3 R0, R3, R0, RZ ;  /* 0x0000000003000210 */ /* 0x000fe80007ffe0ff */
[-C--:B------:R-:W-:Y:S01]  /*14170*/  HMMA.16816.F32.BF16 R92, R180, R178.reuse, R92 ;  /* 0x000000b2b45c723c */ /* 0x080fe2000004185c */
[----:B------:R-:W4:Y:S03]  /*14180*/  LDSM.16.M88.4 R168, [R214+0x4900] ;  /* 0x00490000d6a8783b */ /* 0x000f260000000200 */
[----:B------:R-:W-:Y:S04]  /*14190*/  @P0 IMAD R0, R0, 0x60, RZ ;  /* 0x0000006000000824 */ /* 0x000fe800078e02ff */
[----:B------:R-:W-:Y:S01]  /*141a0*/  HMMA.16816.F32.BF16 R96, R172, R178, R96 ;  /* 0x000000b2ac60723c */ /* 0x000fe20000041860 */
[----:B------:R-:W2:Y:S08]  /*141b0*/  LDSM.16.M88.4 R180, [R214+0x5100] ;  /* 0x00510000d6b4783b */ /* 0x000eb00000000200 */
[----:B------:R-:W3:Y:S01]  /*141c0*/  LDSM.16.M88.4 R204, [R214+0x5900] ;  /* 0x00590000d6cc783b */ /* 0x000ee20000000200 */
[-C--:B-1----:R-:W-:Y:S07]  /*141d0*/  HMMA.16816.F32.BF16 R4, R184, R188.reuse, R4 ;  /* 0x000000bcb804723c */ /* 0x082fee0000041804 */
[----:B------:R-:W-:Y:S01]  /*141e0*/  LDSM.16.M88.4 R172, [R217+0x6100] ;  /* 0x00610000d9ac783b */ /* 0x000fe20000000200 */
[C---:B------:R-:W-:Y:S07]  /*141f0*/  HMMA.16816.F32.BF16 R8, R192.reuse, R188, R8 ;  /* 0x000000bcc008723c */ /* 0x040fee0000041808 */
[----:B------:R-:W1:Y:S01]  /*14200*/  LDSM.16.M88.4 R176, [R213] ;  /* 0x00000000d5b0783b */ /* 0x000e620000000200 */
[-C--:B------:R-:W-:Y:S08]  /*14210*/  HMMA.16816.F32.BF16 R12, R192, R190.reuse, R12 ;  /* 0x000000bec00c723c */ /* 0x080ff0000004180c */
[C---:B------:R-:W-:Y:S01]  /*14220*/  HMMA.16816.F32.BF16 R16, R184.reuse, R190, R16 ;  /* 0x000000beb810723c */ /* 0x040fe20000041810 */
[----:B------:R-:W1:Y:S07]  /*14230*/  LDSM.16.M88.4 R188, [R217+0x8100] ;  /* 0x00810000d9bc783b */ /* 0x000e6e0000000200 */
[-C--:B--2---:R-:W-:Y:S08]  /*14240*/  HMMA.16816.F32.BF16 R20, R184, R196.reuse, R20 ;  /* 0x000000c4b814723c */ /* 0x084ff00000041814 */
        /* <DEDUP_REMOVED lines=19> */
[-C--:B-1----:R-:W-:Y:S08]  /*14380*/  HMMA.16816.F32.BF16 R4, R172, R176.reuse, R4 ;  /* 0x000000b0ac04723c */ /* 0x082ff00000041804 */
        /* <DEDUP_REMOVED lines=67> */
[----:B------:R2:W1:Y:S01]  /*147c0*/  MUFU.TANH R230, R30 ;  /* 0x0000001e00e67308 */ /* 0x0004620000002400 */
        /* <DEDUP_REMOVED lines=11> */
[----:B------:R-:W2:Y:S01]  /*14880*/  LDSM.16.M88.4 R4, [R213+0x2800] ;  /* 0x00280000d504783b */ /* 0x000ea20000000200 */
[----:B------:R-:W-:Y:S04]  /*14890*/  DEPBAR.LE SB0, 0x0 ;  /* 0x000080000000791a */ /* 0x000fe80000000000 */
[----:B------:R-:W-:Y:S02]  /*148a0*/  FMUL.FTZ R50, R50, c[0x0][0x320] ;  /* 0x0000c80032327a20 */ /* 0x000fe40000410000 */
[----:B------:R-:W-:Y:S01]  /*148b0*/  FMUL.FTZ R52, R52, c[0x0][0x320] ;  /* 0x0000c80034347a20 */ /* 0x000fe20000410000 */
[----:B------:R2:W2:Y:S01]  /*148c0*/  MUFU.TANH R194, R22 ;  /* 0x0000001600c27308 */ /* 0x0004a20000002400 */
[----:B------:R-:W-:Y:S01]  /*148d0*/  BAR.SYNC.DEFER_BLOCKING 0x0 ;  /* 0x0000000000007b1d */ /* 0x000fe20000010000 */
[-C--:B-1----:R-:W-:Y:S05]  /*148e0*/  HMMA.16816.F32.BF16 R68, R172, R8.reuse, R68 ;  /* 0x00000008ac44723c */ /* 0x082fea0000041844 */
[----:B------:R-:W-:Y:S02]  /*148f0*/  FMUL.FTZ R53, R53, c[0x0][0x320] ;  /* 0x0000c80035357a20 */ /* 0x000fe40000410000 */
[----:B------:R-:W-:Y:S01]  /*14900*/  FMUL.FTZ R54, R54, c[0x0][0x320] ;  /* 0x0000c80036367a20 */ /* 0x000fe20000410000 */
[----:B------:R1:W1:Y:S01]  /*14910*/  MUFU.TANH R186, R23 ;  /* 0x0000001700ba7308 */ /* 0x0002620000002400 */
[C---:B------:R-:W-:Y:S04]  /*14920*/  HMMA.16816.F32.BF16 R72, R188.reuse, R8, R72 ;  /* 0x00000008bc48723c */ /* 0x040fe80000041848 */
[----:B------:R-:W-:Y:S02]  /*14930*/  FMUL.FTZ R55, R55, c[0x0][0x320] ;  /* 0x0000c80037377a20 */ /* 0x000fe40000410000 */
[----:B------:R-:W-:Y:S02]  /*14940*/  FMUL.FTZ R56, R56, c[0x0][0x320] ;  /* 0x0000c80038387a20 */ /* 0x000fe40000410000 */
[-C--:B------:R-:W-:Y:S01]  /*14950*/  HMMA.16816.F32.BF16 R76, R188, R10.reuse, R76 ;  /* 0x0000000abc4c723c */ /* 0x080fe2000004184c */
[----:B------:R1:W1:Y:S03]  /*14960*/  MUFU.TANH R207, R24 ;  /* 0x0000001800cf7308 */ /* 0x0002660000002400 */
[----:B------:R-:W-:Y:S02]  /*14970*/  FMUL.FTZ R57, R57, c[0x0][0x320] ;  /* 0x0000c80039397a20 */ /* 0x000fe40000410000 */
[----:B------:R-:W-:Y:S02]  /*14980*/  FMUL.FTZ R59, R59, c[0x0][0x320] ;  /* 0x0000c8003b3b7a20 */ /* 0x000fe40000410000 */
[C---:B------:R-:W-:Y:S03]  /*14990*/  HMMA.16816.F32.BF16 R80, R172.reuse, R10, R80 ;  /* 0x0000000aac50723c */ /* 0x040fe60000041850 */
[----:B------:R1:W1:Y:S01]  /*149a0*/  MUFU.TANH R206, R25 ;  /* 0x0000001900ce7308 */ /* 0x0002620000002400 */
[----:B------:R-:W-:Y:S02]  /*149b0*/  FMUL.FTZ R60, R60, c[0x0][0x320] ;  /* 0x0000c8003c3c7a20 */ /* 0x000fe40000410000 */
[----:B------:R-:W-:Y:S02]  /*149c0*/  FMUL.FTZ R61, R61, c[0x0][0x320] ;  /* 0x0000c8003d3d7a20 */ /* 0x000fe40000410000 */
[-C--:B--2---:R-:W-:Y:S04]  /*149d0*/  HMMA.16816.F32.BF16 R84, R172, R4.reuse, R84 ;  /* 0x00000004ac54723c */ /* 0x084fe80000041854 */
        /* <DEDUP_REMOVED lines=8> */
[----:B------:R-:W-:Y:S01]  /*14a60*/  @P0 MOV R4, R250 ;  /* 0x000000fa00040202 */ /* 0x000fe20000000f00 */
[----:B------:R-:W-:Y:S02]  /*14a70*/  FMUL.FTZ R67, R67, c[0x0][0x320] ;  /* 0x0000c80043437a20 */ /* 0x000fe40000410000 */
[----:B------:R-:W-:Y:S01]  /*14a80*/  FMUL.FTZ R68, R68, c[0x0][0x320] ;  /* 0x0000c80044447a20 */ /* 0x000fe20000410000 */
[----:B------:R-:W-:Y:S01]  /*14a90*/  HMMA.16816.F32.BF16 R96, R172, R6, R96 ;  /* 0x00000006ac60723c */ /* 0x000fe20000041860 */
[----:B------:R2:W1:Y:S03]  /*14aa0*/  MUFU.TANH R12, R32 ;  /* 0x00000020000c7308 */ /* 0x0004660000002400 */
[----:B------:R-:W-:Y:S02]  /*14ab0*/  FMUL.FTZ R69, R69, c[0x0][0x320] ;  /* 0x0000c80045457a20 */ /* 0x000fe40000410000 */
[----:B------:R-:W-:Y:S02]  /*14ac0*/  FMUL.FTZ R70, R70, c[0x0][0x320] ;  /* 0x0000c80046467a20 */ /* 0x000fe40000410000 */
[----:B------:R-:W-:Y:S03]  /*14ad0*/  @P1 IMAD.HI.U32 R6, R226, c[0x0][0x2c8], RZ ;  /* 0x0000b200e2061a27 */ /* 0x000fe600078e00ff */
        /* <DEDUP_REMOVED lines=45> */
[----:B---3--:R-:W3:Y:S01]  /*14db0*/  LDL R14, [R1+0x18] ;  /* 0x00001800010e7983 */ /* 0x008ee20000100800 */
[----:B------:R-:W-:Y:S01]  /*14dc0*/  @P0 MOV R5, R15 ;  /* 0x0000000f00050202 */ /* 0x000fe20000000f00 */
[----:B------:R-:W-:Y:S02]  /*14dd0*/  FMUL.FTZ R62, R62, c[0x0][0x320] ;  /* 0x0000c8003e3e7a20 */ /* 0x000fe40000410000 */
[----:B------:R-:W-:Y:S02]  /*14de0*/  FMUL.FTZ R90, R90, c[0x0][0x320] ;  /* 0x0000c8005a5a7a20 */ /* 0x000fe40000410000 */
[----:B------:R2:W1:Y:S01]  /*14df0*/  MUFU.TANH R192, R41 ;  /* 0x0000002900c07308 */ /* 0x0004620000002400 */
[----:B------:R-:W-:Y:S04]  /*14e00*/  @P0 IMAD.WIDE.U32 R4, R2, 0x60, R4 ;  /* 0x0000006002040825 */ /* 0x000fe800078e0004 */
[----:B------:R-:W-:Y:S01]  /*14e10*/  FMUL.FTZ R94, R94, c[0x0][0x320] ;  /* 0x0000c8005e5e7a20 */ /* 0x000fe20000410000 */
[----:B------:R-:W-:Y:S01]  /*14e20*/  @P0 LEA R2, P2, R4, c[0x0][0x1c8], 0x1 ;  /* 0x0000720004020a11 */ /* 0x000fe200078408ff */
[----:B------:R-:W-:Y:S01]  /*14e30*/  FMUL.FTZ R95, R95, c[0x0][0x320] ;  /* 0x0000c8005f5f7a20 */ /* 0x000fe20000410000 */
[----:B------:R-:W-:Y:S02]  /*14e40*/  @P0 IADD3 R0, R5, R0, RZ ;  /* 0x0000000005000210 */ /* 0x000fe40007ffe0ff */
[----:B------:R2:W1:Y:S01]  /*14e50*/  MUFU.TANH R200, R42 ;  /* 0x0000002a00c87308 */ /* 0x0004620000002400 */
[----:B------:R-:W-:Y:S02]  /*14e60*/  @P0 IADD3 R10, P4, R2, UR6, RZ ;  /* 0x00000006020a0c10 */ /* 0x000fe4000ff9e0ff */
[----:B------:R-:W-:Y:S01]  /*14e70*/  @P0 LEA.HI.X R3, R4, c[0x0][0x1cc], R0, 0x1, P2 ;  /* 0x0000730004030a11 */ /* 0x000fe200010f0c00 */
[----:B------:R-:W-:Y:S01]  /*14e80*/  IMAD R0, R225, -0x60, RZ ;  /* 0xffffffa0e1007824 */ /* 0x000fe200078e02ff */
[----:B------:R-:W-:Y:S02]  /*14e90*/  @P0 IADD3 R8, P1, R10, UR6, RZ ;  /* 0x000000060a080c10 */ /* 0x000fe4000ff3e0ff */
[----:B------:R-:W-:Y:S01]  /*14ea0*/  @P0 IADD3.X R11, R3, UR7, RZ, P4, !PT ;  /* 0x00000007030b0c10 */ /* 0x000fe2000a7fe4ff */
[----:B------:R-:W-:Y:S01]  /*14eb0*/  @!PT LDS RZ, [RZ] ;  /* 0x00000000fffff984 */ /* 0x000fe20000000800 */
[----:B------:R-:W-:Y:S01]  /*14ec0*/  @!PT LDS RZ, [RZ] ;  /* 0x00000000fffff984 */ /* 0x000fe20000000800 */
[----:B------:R-:W-:Y:S01]  /*14ed0*/  @!PT LDS RZ, [RZ] ;  /* 0x00000000fffff984 */ /* 0x000fe20000000800 */
[----:B------:R1:W-:Y:S01]  /*14ee0*/  @P0 LDGSTS.E.BYPASS.LTC128B.128 [R227+0x3100], [R2.64], !P6 ;  /* 0x0310000002e30fae */ /* 0x0003e2000f101d4c */
[----:B------:R-:W-:Y:S01]  /*14ef0*/  MOV R5, R226 ;  /* 0x000000e200057202 */ /* 0x000fe20000000f00 */
[----:B------:R2:W1:Y:S01]  /*14f00*/  MUFU.TANH R199, R43 ;  /* 0x0000002b00c77308 */ /* 0x0004620000002400 */
[----:B------:R-:W-:Y:S02]  /*14f10*/  @P0 IADD3.X R9, R11, UR7, RZ, P1, !PT ;  /* 0x000000070b090c10 */ /* 0x000fe40008ffe4ff */
[----:B------:R-:W-:Y:S02]  /*14f20*/  @P3 SHF.R.U32.HI R5, RZ, c[0x0][0x2cc], R6 ;  /* 0x0000b300ff053a19 */ /* 0x000fe40000011606 */
[----:B------:R-:W-:Y:S01]  /*14f30*/  @P0 IADD3 R6, P3, R8, UR6, RZ ;  /* 0x0000000608060c10 */ /* 0x000fe2000ff7e0ff */
[----:B------:R2:W-:Y:S03]  /*14f40*/  @P0 LDGSTS.E.BYPASS.LTC128B.128 [R227+0x3900], [R10.64], !P6 ;  /* 0x039000000ae30fae */ /* 0x0005e6000f101d4c */
[----:B------:R-:W-:Y:S01]  /*14f50*/  @P0 IADD3.X R7, R9, UR7, RZ, P3, !PT ;  /* 0x0000000709070c10 */ /* 0x000fe20009ffe4ff */
[----:B------:R2:W2:Y:S04]  /*14f60*/  MUFU.TANH R185, R44 ;  /* 0x0000002c00b97308 */ /* 0x0004a80000002400 */
[----:B------:R2:W-:Y:S06]  /*14f70*/  @P0 LDGSTS.E.BYPASS.LTC128B.128 [R227+0x4100], [R8.64], !P6 ;  /* 0x0410000008e30fae */ /* 0x0005ec000f101d4c */
[----:B------:R3:W3:Y:S02]  /*14f80*/  MUFU.TANH R184, R45 ;  /* 0x0000002d00b87308 */ /* 0x0006e40000002400 */
[----:B------:R3:W-:Y:S01]  /*14f90*/  @P0 LDGSTS.E.BYPASS.LTC128B.128 [R227+0x4900], [R6.64], !P6 ;  /* 0x0490000006e30fae */ /* 0x0007e2000f101d4c */
[----:B-1----:R-:W-:Y:S04]  /*14fa0*/  @P0 IADD3 R2, P2, R6, UR6, RZ ;  /* 0x0000000606020c10 */ /* 0x002fe8000ff5e0ff */
[----:B------:R-:W-:Y:S03]  /*14fb0*/  @P0 IADD3.X R3, R7, UR7, RZ, P2, !PT ;  /* 0x0000000707030c10 */ /* 0x000fe600097fe4ff */
[----:B------:R1:W1:Y:S01]  /*14fc0*/  MUFU.TANH R197, R46 ;  /* 0x0000002e00c57308 */ /* 0x0002620000002400 */
[----:B------:R-:W1:Y:S08]  /*14fd0*/  SHFL.IDX PT, R4, R5, RZ, 0x1c1f ;  /* 0x001c1fff05047589 */ /* 0x000e7000000e0000 */
[----:B------:R1:W-:Y:S01]  /*14fe0*/  @P0 LDGSTS.E.BYPASS.LTC128B.128 [R227+0x5100], [R2.64], !P6 ;  /* 0x0510000002e30fae */ /* 0x0003e2000f101d4c */
[----:B------:R1:W1:Y:S01]  /*14ff0*/  MUFU.TANH R195, R47 ;  /* 0x0000002f00c37308 */ /* 0x0002620000002400 */
[----:B--2---:R-:W-:Y:S04]  /*15000*/  @P0 IADD3 R8, P1, R2, UR6, RZ ;  /* 0x0000000602080c10 */ /* 0x004fe8000ff3e0ff */
[----:B------:R-:W-:Y:S05]  /*15010*/  @P0 IADD3.X R9, R3, UR7, RZ, P1, !PT ;  /* 0x0000000703090c10 */ /* 0x000fea0008ffe4ff */
[----:B------:R-:W2:Y:S01]  /*15020*/  MUFU.TANH R48, R48 ;  /* 0x0000003000307308 */ /* 0x000ea20000002400 */
[----:B------:R1:W-:Y:S01]  /*15030*/  @P0 LDGSTS.E.BYPASS.LTC128B.128 [R227+0x5900], [R8.64], !P6 ;  /* 0x0590000008e30fae */ /* 0x0003e2000f101d4c */
[----:B------:R-:W-:Y:S07]  /*15040*/  PLOP3.LUT P0, PT, PT, PT, UP1, 0x40, 0x0 ;  /* 0x000000000000781c */ /* 0x000fee0003f0e818 */
[----:B------:R-:W0:Y:S01]  /*15050*/  LDGDEPBAR ;  /* 0x00000000000079af */ /* 0x000e220000000000 */
[----:B------:R-:W1:Y:S10]  /*15060*/  MUFU.TANH R49, R49 ;  /* 0x0000003100317308 */ /* 0x000e740000002400 */
[----:B------:R-:W1:Y:S10]  /*15070*/  MUFU.TANH R50, R50 ;  /* 0x0000003200327308 */ /* 0x000e740000002400 */
[----:B------:R1:W1:Y:S10]  /*15080*/  MUFU.TANH R35, R51 ;  /* 0x0000003300237308 */ /* 0x0002740000002400 */
[----:B------:R-:W1:Y:S10]  /*15090*/  MUFU.TANH R52, R52 ;  /* 0x0000003400347308 */ /* 0x000e740000002400 */
[----:B------:R-:W1:Y:S10]  /*150a0*/  MUFU.TANH R53, R53 ;  /* 0x0000003500357308 */ /* 0x000e740000002400 */
[----:B------:R-:W1:Y:S10]  /*150b0*/  MUFU.TANH R54, R54 ;  /* 0x0000003600367308 */ /* 0x000e740000002400 */
[----:B------:R-:W1:Y:S10]  /*150c0*/  MUFU.TANH R55, R55 ;  /* 0x0000003700377308 */ /* 0x000e740000002400 */
[----:B------:R1:W1:Y:S10]  /*150d0*/  MUFU.TANH R168, R56 ;  /* 0x0000003800a87308 */ /* 0x0002740000002400 */
[----:B------:R1:W1:Y:S10]  /*150e0*/  MUFU.TANH R56, R57 ;  /* 0x0000003900387308 */ /* 0x0002740000002400 */
[----:B------:R1:W1:Y:S10]  /*150f0*/  MUFU.TANH R180, R58 ;  /* 0x0000003a00b47308 */ /* 0x0002740000002400 */
[----:B------:R1:W1:Y:S10]  /*15100*/  MUFU.TANH R179, R59 ;  /* 0x0000003b00b37308 */ /* 0x0002740000002400 */
        /* <DEDUP_REMOVED lines=9> */
[----:B------:R-:W2:Y:S10]  /*151a0*/  MUFU.TANH R69, R69 ;  /* 0x0000004500457308 */ /* 0x000eb40000002400 */
[----:B------:R-:W2:Y:S01]  /*151b0*/  MUFU.TANH R70, R70 ;  /* 0x0000004600467308 */ /* 0x000ea20000002400 */
[C---:B---3--:R-:W-:Y:S02]  /*151c0*/  IADD3 R7, -R14.reuse, 0x1, R0 ;  /* 0x000000010e077810 */ /* 0x048fe40007ffe100 */
[----:B-1----:R-:W-:Y:S02]  /*151d0*/  IADD3 R8, -R14, R0, RZ ;  /* 0x000000000e087210 */ /* 0x002fe40007ffe1ff */
[----:B------:R-:W-:Y:S05]  /*151e0*/  IADD3 R7, R7, c[0x0][0x1d0], RZ ;  /* 0x0000740007077a10 */ /* 0x000fea0007ffe0ff */
[----:B------:R-:W1:Y:S01]  /*151f0*/  MUFU.TANH R71, R71 ;  /* 0x0000004700477308 */ /* 0x000e620000002400 */
[----:B------:R-:W-:Y:S04]  /*15200*/  IADD3 R7, R7, -c[0x0][0x168], RZ ;  /* 0x80005a0007077a10 */ /* 0x000fe80007ffe0ff */
[C---:B------:R-:W-:Y:S02]  /*15210*/  IADD3 R6, R7.reuse, c[0x0][0x328], RZ ;  /* 0x0000ca0007067a10 */ /* 0x040fe40007ffe0ff */
[----:B------:R-:W-:Y:S03]  /*15220*/  IADD3 R7, R7, UR11, RZ ;  /* 0x0000000b07077c10 */ /* 0x000fe6000fffe0ff */
[----:B------:R-:W3:Y:S01]  /*15230*/  MUFU.TANH R72, R72 ;  /* 0x0000004800487308 */ /* 0x000ee20000002400 */
[-C--:B------:R-:W-:Y:S02]  /*15240*/  IADD3 R3, R6, R4.reuse, RZ ;  /* 0x0000000406037210 */ /* 0x080fe40007ffe0ff */
[----:B------:R-:W-:Y:S07]  /*15250*/  IADD3 R2, R7, R4, RZ ;  /* 0x0000000407027210 */ /* 0x000fee0007ffe0ff */
        /* <DEDUP_REMOVED lines=42> */
.L_x_190:
[----:B------:R-:W-:Y:S04]  /*15500*/  MOV R9, c[0x0][0x32c] ;  /* 0x0000cb0000097a02 */ /* 0x000fe80000000f00 */
[----:B------:R-:W-:Y:S11]  /*15510*/  ISETP.NE.AND P0, PT, R9, 0x1, PT ;  /* 0x000000010900780c */ /* 0x000ff60003f05270 */
[----:B------:R-:W-:Y:S02]  /*15520*/  @!UPT UIADD3 URZ, URZ, URZ, URZ ;  /* 0x0000003f3f3ff290 */ /* 0x000fe4000fffe03f */
[----:B------:R-:W-:Y:S05]  /*15530*/  @P0 IMAD.HI.U32 R9, R4, c[0x0][0x330], RZ ;  /* 0x0000cc0004090a27 */ /* 0x000fea00078e00ff */
[----:B------:R-:W-:Y:S02]  /*15540*/  @P0 SHF.R.U32.HI R4, RZ, c[0x0][0x334], R9 ;  /* 0x0000cd00ff040a19 */ /* 0x000fe40000011609 */
.L_x_191:
[----:B------:R-:W-:Y:S05]  /*15550*/  BSYNC B0 ;  /* 0x0000000000007941 */ /* 0x000fea0003800000 */
.L_x_189:
[----:B------:R-:W-:Y:S05]  /*15560*/  IMAD R4, R4, c[0x0][0x32c], R8 ;  /* 0x0000cb0004047a24 */ /* 0x000fea00078e0208 */
[----:B------:R-:W-:Y:S02]  /*15570*/  IADD3 R9, R4, c[0x0][0x32c], RZ ;  /* 0x0000cb0004097a10 */ /* 0x000fe40007ffe0ff */
[----:B------:R-:W-:Y:S02]  /*15580*/  IMNMX R2, R2, R4, !PT ;  /* 0x0000000402027217 */ /* 0x000fe40007800200 */
[----:B------:R-:W-:Y:S02]  /*15590*/  IMNMX R3, R3, R9, PT ;  /* 0x0000000903037217 */ /* 0x000fe40003800200 */
.L_x_188:
        /* <DEDUP_REMOVED lines=108> */
[----:B------:R-:W-:Y:S04]  /*15c60*/  ISETP.LT.OR P0, PT, R3, 0x1, P0 ;  /* 0x000000010300780c */ /* 0x000fe80000701670 */
        /* <DEDUP_REMOVED lines=25> */
.L_x_194:
[----:B------:R-:W-:Y:S04]  /*15e00*/  MOV R26, c[0x0][0x32c] ;  /* 0x0000cb00001a7a02 */ /* 0x000fe80000000f00 */
[----:B------:R-:W-:Y:S11]  /*15e10*/  ISETP.NE.AND P0, PT, R26, 0x1, PT ;  /* 0x000000011a00780c */ /* 0x000ff60003f05270 */
[----:B------:R-:W-:Y:S02]  /*15e20*/  @!UPT UIADD3 URZ, URZ, URZ, URZ ;  /* 0x0000003f3f3ff290 */ /* 0x000fe4000fffe03f */
[----:B------:R-:W-:Y:S05]  /*15e30*/  @P0 IMAD.HI.U32 R26, R3, c[0x0][0x330], RZ ;  /* 0x0000cc00031a0a27 */ /* 0x000fea00078e00ff */
[----:B------:R-:W-:Y:S02]  /*15e40*/  @P0 SHF.R.U32.HI R3, RZ, c[0x0][0x334], R26 ;  /* 0x0000cd00ff030a19 */ /* 0x000fe4000001161a */
.L_x_195:
[----:B------:R-:W-:Y:S05]  /*15e50*/  BSYNC B0 ;  /* 0x0000000000007941 */ /* 0x000fea0003800000 */
.L_x_193:
[----:B------:R-:W-:Y:S05]  /*15e60*/  IMAD R3, R3, c[0x0][0x32c], R8 ;  /* 0x0000cb0003037a24 */ /* 0x000fea00078e0208 */
[----:B------:R-:W-:Y:S02]  /*15e70*/  IADD3 R26, R3, c[0x0][0x32c], RZ ;  /* 0x0000cb00031a7a10 */ /* 0x000fe40007ffe0ff */
[----:B------:R-:W-:Y:S02]  /*15e80*/  IMNMX R0, R0, R3, !PT ;  /* 0x0000000300007217 */ /* 0x000fe40007800200 */
[----:B------:R-:W-:Y:S02]  /*15e90*/  IMNMX R2, R2, R26, PT ;  /* 0x0000001a02027217 */ /* 0x000fe40003800200 */
.L_x_192:
        /* <DEDUP_REMOVED lines=111> */
.L_x_198:
[----:B------:R-:W-:Y:S04]  /*16590*/  MOV R26, c[0x0][0x32c] ;  /* 0x0000cb00001a7a02 */ /* 0x000fe80000000f00 */
[----:B------:R-:W-:Y:S11]  /*165a0*/  ISETP.NE.AND P0, PT, R26, 0x1, PT ;  /* 0x000000011a00780c */ /* 0x000ff60003f05270 */
[----:B------:R-:W-:Y:S02]  /*165b0*/  @!UPT UIADD3 URZ, URZ, URZ, URZ ;  /* 0x0000003f3f3ff290 */ /* 0x000fe4000fffe03f */
[----:B------:R-:W-:Y:S05]  /*165c0*/  @P0 IMAD.HI.U32 R26, R3, c[0x0][0x330], RZ ;  /* 0x0000cc00031a0a27 */ /* 0x000fea00078e00ff */
[----:B------:R-:W-:Y:S02]  /*165d0*/  @P0 SHF.R.U32.HI R3, RZ, c[0x0][0x334], R26 ;  /* 0x0000cd00ff030a19 */ /* 0x000fe4000001161a */
.L_x_199:
[----:B------:R-:W-:Y:S05]  /*165e0*/  BSYNC B0 ;  /* 0x0000000000007941 */ /* 0x000fea0003800000 */
.L_x_197:
[----:B------:R-:W-:Y:S05]  /*165f0*/  IMAD R3, R3, c[0x0][0x32c], R8 ;  /* 0x0000cb0003037a24 */ /* 0x000fea00078e0208 */
[----:B------:R-:W-:Y:S02]  /*16600*/  IADD3 R26, R3, c[0x0][0x32c], RZ ;  /* 0x0000cb00031a7a10 */ /* 0x000fe40007ffe0ff */
[----:B------:R-:W-:Y:S02]  /*16610*/  IMNMX R0, R0, R3, !PT ;  /* 0x0000000300007217 */ /* 0x000fe40007800200 */
[----:B------:R-:W-:Y:S02]  /*16620*/  IMNMX R2, R2, R26, PT ;  /* 0x0000001a02027217 */ /* 0x000fe40003800200 */
.L_x_196:
        /* <DEDUP_REMOVED lines=111> */
.L_x_202:
[----:B------:R-:W-:Y:S04]  /*16d20*/  MOV R5, c[0x0][0x32c] ;  /* 0x0000cb0000057a02 */ /* 0x000fe80000000f00 */
[----:B------:R-:W-:Y:S11]  /*16d30*/  ISETP.NE.AND P0, PT, R5, 0x1, PT ;  /* 0x000000010500780c */ /* 0x000ff60003f05270 */
[----:B------:R-:W-:Y:S02]  /*16d40*/  @!UPT UIADD3 URZ, URZ, URZ, URZ ;  /* 0x0000003f3f3ff290 */ /* 0x000fe4000fffe03f */
[----:B------:R-:W-:Y:S05]  /*16d50*/  @P0 IMAD.HI.U32 R5, R3, c[0x0][0x330], RZ ;  /* 0x0000cc0003050a27 */ /* 0x000fea00078e00ff */
[----:B------:R-:W-:Y:S02]  /*16d60*/  @P0 SHF.R.U32.HI R3, RZ, c[0x0][0x334], R5 ;  /* 0x0000cd00ff030a19 */ /* 0x000fe40000011605 */
.L_x_203:
[----:B------:R-:W-:Y:S05]  /*16d70*/  BSYNC B0 ;  /* 0x0000000000007941 */ /* 0x000fea0003800000 */
.L_x_201:
[----:B------:R-:W-:Y:S05]  /*16d80*/  IMAD R8, R3, c[0x0][0x32c], R8 ;  /* 0x0000cb0003087a24 */ /* 0x000fea00078e0208 */
[----:B------:R-:W-:Y:S02]  /*16d90*/  IADD3 R3, R8, c[0x0][0x32c], RZ ;  /* 0x0000cb0008037a10 */ /* 0x000fe40007ffe0ff */
[----:B------:R-:W-:Y:S02]  /*16da0*/  IMNMX R0, R0, R8, !PT ;  /* 0x0000000800007217 */ /* 0x000fe40007800200 */
[----:B------:R-:W-:Y:S02]  /*16db0*/  IMNMX R2, R2, R3, PT ;  /* 0x0000000302027217 */ /* 0x000fe40003800200 */
.L_x_200:
        /* <DEDUP_REMOVED lines=71> */
[----:B------:R-:W-:Y:S02]  /*17230*/  FMNMX.FTZ R72, R234, R72, !PT ;  /* 0x00000048ea487209 */ /* 0x000fe40007810000 */
[----:B------:R-:W-:Y:S02]  /*17240*/  FSEL R168, R199, -INF , !P0 ;  /* 0xff800000c7a87808 */ /* 0x000fe40004000000 */
        /* <DEDUP_REMOVED lines=65> */
[----:B------:R-:W-:Y:S02]  /*17660*/  FMNMX.FTZ R4, R48, R4, !PT ;  /* 0x0000000430047209 */ /* 0x000fe40007810000 */
[----:B------:R-:W-:Y:S01]  /*17670*/  FMNMX.FTZ R71, R3, R71, !PT ;  /* 0x0000004703477209 */ /* 0x000fe20007810000 */
[--C-:B------:R-:W-:Y:S01]  /*17680*/  FFMA.FTZ R3, R32, c[0x0][0x2d0], -R74.reuse ;  /* 0x0000b40020037a23 */ /* 0x100fe2000001084a */
[----:B------:R-:W-:Y:S01]  /*17690*/  FMNMX.FTZ R4, R49, R4, !PT ;  /* 0x0000000431047209 */ /* 0x000fe20007810000 */
[--C-:B------:R-:W-:Y:S01]  /*176a0*/  FFMA.FTZ R16, R43, c[0x0][0x2d0], -R74.reuse ;  /* 0x0000b4002b107a23 */ /* 0x100fe2000001084a */
[----:B------:R-:W-:Y:S01]  /*176b0*/  ISETP.LT.OR P0, PT, R2, 0x49, P0 ;  /* 0x000000490200780c */ /* 0x000fe20000701670 */
[----:B------:R1:W-:Y:S01]  /*176c0*/  MUFU.EX2 R248, R3 ;  /* 0x0000000300f87308 */ /* 0x0003e20000000800 */
[----:B------:R-:W-:Y:S01]  /*176d0*/  FMNMX.FTZ R5, R25, R5, !PT ;  /* 0x0000000519057209 */ /* 0x000fe20007810000 */
[----:B------:R-:W-:Y:S01]  /*176e0*/  FMUL.FTZ R75, R71, c[0x0][0x2d0] ;  /* 0x0000b400474b7a20 */ /* 0x000fe20000410000 */
        /* <DEDUP_REMOVED lines=16> */
[----:B------:R-:W-:Y:S02]  /*177f0*/  ISETP.GT.AND P4, PT, R0, 0x59, !P4 ;  /* 0x000000590000780c */ /* 0x000fe40006784270 */
[----:B------:R-:W-:Y:S02]  /*17800*/  ISETP.NE.AND P1, PT, R10, RZ, PT ;  /* 0x000000ff0a00720c */ /* 0x000fe40003f25270 */
[----:B------:R-:W-:Y:S02]  /*17810*/  ISETP.NE.AND P3, PT, R9, RZ, PT ;  /* 0x000000ff0900720c */ /* 0x000fe40003f65270 */
[----:B------:R-:W-:Y:S01]  /*17820*/  ISETP.GT.AND P0, PT, R0, 0x49, !P1 ;  /* 0x000000490000780c */ /* 0x000fe20004f04270 */
[----:B------:R2:W3:Y:S01]  /*17830*/  MUFU.EX2 R93, R3 ;  /* 0x00000003005d7308 */ /* 0x0004e20000000800 */
[----:B------:R-:W-:Y:S02]  /*17840*/  FMNMX.FTZ R4, R189, R4, !PT ;  /* 0x00000004bd047209 */ /* 0x000fe40007810000 */
[----:B------:R-:W-:Y:S02]  /*17850*/  FSETP.NEU.FTZ.AND P1, PT, R71, -INF , PT ;  /* 0xff8000004700780b */ /* 0x000fe40003f3d000 */
[----:B------:R-:W-:Y:S02]  /*17860*/  FMNMX.FTZ R4, R191, R4, !PT ;  /* 0x00000004bf047209 */ /* 0x000fe40007810000 */
        /* <DEDUP_REMOVED lines=10> */
[----:B------:R-:W-:Y:S02]  /*17910*/  FMNMX.FTZ R4, R229, R4, !PT ;  /* 0x00000004e5047209 */ /* 0x000fe40007810000 */
[----:B------:R-:W-:Y:S01]  /*17920*/  FMNMX.FTZ R5, R180, R5, !PT ;  /* 0x00000005b4057209 */ /* 0x000fe20007810000 */
[--C-:B--2---:R-:W-:Y:S01]  /*17930*/  FFMA.FTZ R3, R29, c[0x0][0x2d0], -R75.reuse ;  /* 0x0000b4001d037a23 */ /* 0x104fe2000001084b */
[----:B------:R-:W-:Y:S02]  /*17940*/  FMNMX.FTZ R4, R237, R4, !PT ;  /* 0x00000004ed047209 */ /* 0x000fe40007810000 */
[----:B------:R-:W-:Y:S02]  /*17950*/  ISETP.LT.OR P0, PT, R2, 0x4a, P0 ;  /* 0x0000004a0200780c */ /* 0x000fe40000701670 */
[----:B------:R-:W-:Y:S01]  /*17960*/  ISETP.GT.AND P3, PT, R0, 0x50, !P3 ;  /* 0x000000500000780c */ /* 0x000fe20005f64270 */
[----:B------:R2:W-:Y:S01]  /*17970*/  MUFU.EX2 R92, R3 ;  /* 0x00000003005c7308 */ /* 0x0005e20000000800 */
[----:B------:R-:W-:Y:S02]  /*17980*/  FMNMX.FTZ R4, R238, R4, !PT ;  /* 0x00000004ee047209 */ /* 0x000fe40007810000 */
[----:B------:R-:W-:Y:S02]  /*17990*/  FMNMX.FTZ R5, R179, R5, !PT ;  /* 0x00000005b3057209 */ /* 0x000fe40007810000 */
[----:B------:R-:W-:Y:S02]  /*179a0*/  FMNMX.FTZ R4, R239, R4, !PT ;  /* 0x00000004ef047209 */ /* 0x000fe40007810000 */
[----:B------:R-:W-:Y:S02]  /*179b0*/  FMNMX.FTZ R5, R178, R5, !PT ;  /* 0x00000005b2057209 */ /* 0x000fe40007810000 */
[----:B------:R-:W-:Y:S02]  /*179c0*/  FMNMX.FTZ R4, R240, R4, !PT ;  /* 0x00000004f0047209 */ /* 0x000fe40007810000 */
[----:B------:R-:W-:Y:S02]  /*179d0*/  FMNMX.FTZ R5, R185, R5, !PT ;  /* 0x00000005b9057209 */ /* 0x000fe40007810000 */
[----:B------:R-:W-:Y:S01]  /*179e0*/  FSEL R183, R79, -INF , !P0 ;  /* 0xff8000004fb77808 */ /* 0x000fe20004000000 */
[----:B------:R-:W4:Y:S01]  /*179f0*/  SHFL.BFLY PT, R7, R4, 0x2, 0x1f ;  /* 0x0c401f0004077f89 */ /* 0x000f2200000e0000 */
[----:B------:R-:W-:Y:S02]  /*17a00*/  FMNMX.FTZ R5, R199, R5, !PT ;  /* 0x00000005c7057209 */ /* 0x000fe40007810000 */
[----:B------:R-:W-:Y:S02]  /*17a10*/  ISETP.NE.AND P0, PT, R27, RZ, PT ;  /* 0x000000ff1b00720c */ /* 0x000fe40003f05270 */
[----:B------:R-:W-:Y:S02]  /*17a20*/  FMNMX.FTZ R5, R201, R5, !PT ;  /* 0x00000005c9057209 */ /* 0x000fe40007810000 */
[----:B------:R-:W-:Y:S02]  /*17a30*/  ISETP.GT.AND P0, PT, R0, 0x51, !P0 ;  /* 0x000000510000780c */ /* 0x000fe40004704270 */
[----:B------:R-:W-:Y:S02]  /*17a40*/  ISETP.LT.OR P3, PT, R2, 0x51, P3 ;  /* 0x000000510200780c */ /* 0x000fe40001f61670 */
[----:B--2---:R-:W-:Y:S02]  /*17a50*/  FMNMX.FTZ R3, R192, R5, !PT ;  /* 0x00000005c0037209 */ /* 0x004fe40007810000 */
[C---:B------:R-:W-:Y:S02]  /*17a60*/  ISETP.LT.OR P0, PT, R2.reuse, 0x52, P0 ;  /* 0x000000520200780c */ /* 0x040fe40000701670 */
[----:B------:R-:W-:Y:S01]  /*17a70*/  FMNMX.FTZ R0, R183, R3, !PT ;  /* 0x00000003b7007209 */ /* 0x000fe20007810000 */
[--C-:B------:R-:W-:Y:S01]  /*17a80*/  FFMA.FTZ R3, R33, c[0x0][0x2d0], -R75.reuse ;  /* 0x0000b40021037a23 */ /* 0x100fe2000001084b */
[----:B------:R-:W-:Y:S01]  /*17a90*/  FSEL R195, R91, -INF , !P0 ;  /* 0xff8000005bc37808 */ /* 0x000fe20004000000 */
[----:B------:R-:W-:Y:S01]  /*17aa0*/  MUFU.EX2 R33, R16 ;  /* 0x0000001000217308 */ /* 0x000fe20000000800 */
[----:B------:R-:W-:Y:S02]  /*17ab0*/  ISETP.LT.OR P0, PT, R2, 0x5a, P4 ;  /* 0x0000005a0200780c */ /* 0x000fe40002701670 */
[----:B------:R-:W-:Y:S02]  /*17ac0*/  FSEL R193, R78, -INF , !P3 ;  /* 0xff8000004ec17808 */ /* 0x000fe40005800000 */
[----:B------:R-:W-:Y:S02]  /*17ad0*/  FSEL R73, R57, -INF , !P0 ;  /* 0xff80000039497808 */ /* 0x000fe40004000000 */
[----:B---3--:R-:W-:Y:S02]  /*17ae0*/  F2FP.BF16.PACK_AB R78, R93, R248 ;  /* 0x000000f85d4e723e */ /* 0x008fe400000010ff */
[----:B----4-:R-:W-:Y:S01]  /*17af0*/  FMNMX.FTZ R4, R4, R7, !PT ;  /* 0x0000000704047209 */ /* 0x010fe20007810000 */
[----:B------:R2:W3:Y:S01]  /*17b00*/  MUFU.EX2 R60, R3 ;  /* 0x00000003003c7308 */ /* 0x0004e20000000800 */
[----:B------:R-:W-:Y:S01]  /*17b10*/  ISETP.LT.OR P3, PT, R2, 0x59, P5 ;  /* 0x000000590200780c */ /* 0x000fe20002f61670 */
[--C-:B------:R-:W-:Y:S01]  /*17b20*/  FFMA.FTZ R2, R37, c[0x0][0x2d0], -R75.reuse ;  /* 0x0000b40025027a23 */ /* 0x100fe2000001084b */
[----:B-1----:R-:W-:Y:S01]  /*17b30*/  F2FP.BF16.PACK_AB R76, R61, R233 ;  /* 0x000000e93d4c723e */ /* 0x002fe200000010ff */
[----:B------:R-:W1:Y:S01]  /*17b40*/  SHFL.BFLY PT, R70, R4, 0x1, 0x1f ;  /* 0x0c201f0004467f89 */ /* 0x000e6200000e0000 */
[----:B------:R-:W-:Y:S02]  /*17b50*/  FSEL R197, R59, -INF , !P3 ;  /* 0xff8000003bc57808 */ /* 0x000fe40005800000 */
[----:B------:R-:W-:Y:S03]  /*17b60*/  FMNMX.FTZ R0, R193, R0, !PT ;  /* 0x00000000c1007209 */ /* 0x000fe60007810000 */
[----:B------:R4:W-:Y:S01]  /*17b70*/  MUFU.EX2 R249, R2 ;  /* 0x0000000200f97308 */ /* 0x0009e20000000800 */
[----:B------:R-:W-:Y:S04]  /*17b80*/  FMNMX.FTZ R0, R195, R0, !PT ;  /* 0x00000000c3007209 */ /* 0x000fe80007810000 */
[----:B------:R-:W-:Y:S04]  /*17b90*/  FMNMX.FTZ R0, R197, R0, !PT ;  /* 0x00000000c5007209 */ /* 0x000fe80007810000 */
[----:B------:R-:W-:Y:S01]  /*17ba0*/  FMNMX.FTZ R0, R73, R0, !PT ;  /* 0x0000000049007209 */ /* 0x000fe20007810000 */
[----:B------:R-:W-:Y:S01]  /*17bb0*/  MUFU.EX2 R57, R12 ;  /* 0x0000000c00397308 */ /* 0x000fe20000000800 */
[--C-:B--2---:R-:W-:Y:S01]  /*17bc0*/  FFMA.FTZ R3, R38, c[0x0][0x2d0], -R75.reuse ;  /* 0x0000b40026037a23 */ /* 0x104fe2000001084b */
[----:B---3--:R-:W-:Y:S02]  /*17bd0*/  F2FP.BF16.PACK_AB R77, R60, R92 ;  /* 0x0000005c3c4d723e */ /* 0x008fe400000010ff */
[----:B-1----:R-:W-:Y:S06]  /*17be0*/  FMNMX.FTZ R70, R4, R70, !PT ;  /* 0x0000004604467209 */ /* 0x002fec0007810000 */
[----:B------:R1:W2:Y:S01]  /*17bf0*/  MUFU.EX2 R246, R3 ;  /* 0x0000000300f67308 */ /* 0x0002a20000000800 */
[C---:B------:R-:W-:Y:S01]  /*17c00*/  FSETP.NEU.FTZ.AND P0, PT, R70.reuse, -INF , PT ;  /* 0xff8000004600780b */ /* 0x040fe20003f1d000 */
[----:B------:R-:W-:Y:S01]  /*17c10*/  FMUL.FTZ R96, R70, c[0x0][0x2d0] ;  /* 0x0000b40046607a20 */ /* 0x000fe20000410000 */
[----:B----4-:R-:W3:Y:S04]  /*17c20*/  SHFL.BFLY PT, R2, R0, 0x2, 0x1f ;  /* 0x0c401f0000027f89 */ /* 0x010ee800000e0000 */
[----:B------:R-:W-:Y:S05]  /*17c30*/  FSEL R96, R96, RZ, P0 ;  /* 0x000000ff60607208 */ /* 0x000fea0000000000 */
[--C-:B------:R-:W-:Y:S02]  /*17c40*/  FFMA.FTZ R4, R36, c[0x0][0x2d0], -R96.reuse ;  /* 0x0000b40024047a23 */ /* 0x100fe40000010860 */
[--C-:B------:R-:W-:Y:S02]  /*17c50*/  FFMA.FTZ R32, R45, c[0x0][0x2d0], -R96.reuse ;  /* 0x0000b4002d207a23 */ /* 0x100fe40000010860 */
[----:B------:R-:W-:Y:S01]  /*17c60*/  MUFU.EX2 R243, R4 ;  /* 0x0000000400f37308 */ /* 0x000fe20000000800 */
[--C-:B-1----:R-:W-:Y:S01]  /*17c70*/  FFMA.FTZ R3, R26, c[0x0][0x2d0], -R96.reuse ;  /* 0x0000b4001a037a23 */ /* 0x102fe20000010860 */
[----:B--2---:R-:W-:Y:S08]  /*17c80*/  F2FP.BF16.PACK_AB R79, R246, R249 ;  /* 0x000000f9f64f723e */ /* 0x004ff000000010ff */
[----:B------:R1:W-:Y:S02]  /*17c90*/  MUFU.EX2 R86, R3 ;  /* 0x0000000300567308 */ /* 0x0003e40000000800 */
[--C-:B-1----:R-:W-:Y:S02]  /*17ca0*/  FFMA.FTZ R3, R28, c[0x0][0x2d0], -R96.reuse ;  /* 0x0000b4001c037a23 */ /* 0x102fe40000010860 */
[----:B------:R-:W-:Y:S06]  /*17cb0*/  FFMA.FTZ R28, R47, c[0x0][0x2d0], -R75 ;  /* 0x0000b4002f1c7a23 */ /* 0x000fec000001084b */
[----:B------:R1:W2:Y:S10]  /*17cc0*/  MUFU.EX2 R244, R3 ;  /* 0x0000000300f47308 */ /* 0x0002b40000000800 */
[----:B------:R-:W-:Y:S01]  /*17cd0*/  MUFU.EX2 R63, R28 ;  /* 0x0000001c003f7308 */ /* 0x000fe20000000800 */
[----:B-1----:R-:W-:Y:S01]  /*17ce0*/  FFMA.FTZ R3, R35, c[0x0][0x2d0], -R96 ;  /* 0x0000b40023037a23 */ /* 0x002fe20000010860 */
[----:B--2---:R-:W-:Y:S08]  /*17cf0*/  F2FP.BF16.PACK_AB R64, R244, R86 ;  /* 0x00000056f440723e */ /* 0x004ff000000010ff */
[----:B------:R3:W-:Y:S02]  /*17d00*/  MUFU.EX2 R52, R3 ;  /* 0x0000000300347308 */ /* 0x0007e40000000800 */
[----:B---3--:R-:W-:Y:S01]  /*17d10*/  FMNMX.FTZ R3, R0, R2, !PT ;  /* 0x0000000200037209 */ /* 0x008fe20007810000 */
[----:B------:R-:W-:Y:S01]  /*17d20*/  FFMA.FTZ R2, R39, c[0x0][0x2d0], -R74 ;  /* 0x0000b40027027a23 */ /* 0x000fe2000001084a */
[----:B------:R-:W-:Y:S01]  /*17d30*/  FSEL R0, R72, RZ, P2 ;  /* 0x000000ff48007208 */ /* 0x000fe20001000000 */
[----:B------:R-:W-:Y:S05]  /*17d40*/  LDSM.16.MT88.4 R36, [R212+0x100] ;  /* 0x00010000d424783b */ /* 0x000fea0000004200 */
[----:B------:R1:W-:Y:S01]  /*17d50*/  MUFU.EX2 R80, R2 ;  /* 0x0000000200507308 */ /* 0x0003e20000000800 */
[----:B------:R-:W-:Y:S04]  /*17d60*/  FADD.FTZ R0, -R0, R100 ;  /* 0x0000006400007221 */ /* 0x000fe80000010100 */
[----:B------:R-:W-:Y:S01]  /*17d70*/  FMUL.FTZ R0, R0, c[0x0][0x2d0] ;  /* 0x0000b40000007a20 */ /* 0x000fe20000410000 */
[----:B------:R-:W2:Y:S04]  /*17d80*/  SHFL.BFLY PT, R4, R3, 0x1, 0x1f ;  /* 0x0c201f0003047f89 */ /* 0x000ea800000e0000 */
[----:B------:R3:W4:Y:S01]  /*17d90*/  MUFU.EX2 R69, R0 ;  /* 0x0000000000457308 */ /* 0x0007220000000800 */
[----:B-1----:R-:W-:Y:S05]  /*17da0*/  FSEL R2, R71, RZ, P1 ;  /* 0x000000ff47027208 */ /* 0x002fea0000800000 */
[----:B------:R-:W-:Y:S01]  /*17db0*/  FADD.FTZ R2, -R2, R101 ;  /* 0x0000006502027221 */ /* 0x000fe20000010100 */
[----:B--2---:R-:W-:Y:S03]  /*17dc0*/  FMNMX.FTZ R3, R3, R4, !PT ;  /* 0x0000000403037209 */ /* 0x004fe60007810000 */
[----:B------:R-:W-:Y:S01]  /*17dd0*/  FMUL.FTZ R2, R2, c[0x0][0x2d0] ;  /* 0x0000b40002027a20 */ /* 0x000fe20000410000 */
[----:B---3--:R-:W-:Y:S01]  /*17de0*/  FSEL R0, R70, RZ, P0 ;  /* 0x000000ff46007208 */ /* 0x008fe20000000000 */
[----:B----4-:R-:W-:Y:S01]  /*17df0*/  FMUL.FTZ R16, R69, R116 ;  /* 0x0000007445107220 */ /* 0x010fe20000410000 */
[C---:B------:R-:W-:Y:S01]  /*17e00*/  FSETP.NEU.FTZ.AND P0, PT, R3.reuse, -INF , PT ;  /* 0xff8000000300780b */ /* 0x040fe20003f1d000 */
[----:B------:R-:W1:Y:S01]  /*17e10*/  MUFU.EX2 R68, R2 ;  /* 0x0000000200447308 */ /* 0x000e620000000800 */
[----:B------:R-:W-:Y:S02]  /*17e20*/  FMUL.FTZ R97, R3, c[0x0][0x2d0] ;  /* 0x0000b40003617a20 */ /* 0x000fe40000410000 */
[----:B------:R-:W-:Y:S02]  /*17e30*/  FADD.FTZ R0, -R0, R102 ;  /* 0x0000006600007221 */ /* 0x000fe40000010100 */
[----:B------:R-:W-:Y:S01]  /*17e40*/  FMUL.FTZ R5, R69, R105 ;  /* 0x0000006945057220 */ /* 0x000fe20000410000 */
[----:B------:R-:W-:Y:S01]  /*17e50*/  FSEL R97, R97, RZ, P0 ;  /* 0x000000ff61617208 */ /* 0x000fe20000000000 */
[----:B------:R-:W-:Y:S02]  /*17e60*/  FMUL.FTZ R0, R0, c[0x0][0x2d0] ;  /* 0x0000b40000007a20 */ /* 0x000fe40000410000 */
[----:B------:R-:W-:Y:S02]  /*17e70*/  FMUL.FTZ R17, R69, R117 ;  /* 0x0000007545117220 */ /* 0x000fe40000410000 */
[----:B------:R2:W3:Y:S01]  /*17e80*/  MUFU.EX2 R2, R0 ;  /* 0x0000000000027308 */ /* 0x0004e20000000800 */
[----:B------:R-:W-:Y:S02]  /*17e90*/  FFMA.FTZ R4, R24, c[0x0][0x2d0], -R97 ;  /* 0x0000b40018047a23 */ /* 0x000fe40000010861 */
[----:B------:R-:W-:Y:S02]  /*17ea0*/  IMAD.MOV.U32 R117, RZ, RZ, R57 ;  /* 0x000000ffff757224 */ /* 0x000fe400078e0039 */
[--C-:B------:R-:W-:Y:S02]  /*17eb0*/  FFMA.FTZ R58, R58, c[0x0][0x2d0], -R97.reuse ;  /* 0x0000b4003a3a7a23 */ /* 0x100fe40000010861 */
[----:B------:R-:W-:Y:S02]  /*17ec0*/  FFMA.FTZ R62, R62, c[0x0][0x2d0], -R97 ;  /* 0x0000b4003e3e7a23 */ /* 0x000fe40000010861 */
[----:B------:R-:W-:Y:S01]  /*17ed0*/  FFMA.FTZ R24, R44, c[0x0][0x2d0], -R75 ;  /* 0x0000b4002c187a23 */ /* 0x000fe2000001084b */
[----:B------:R4:W-:Y:S01]  /*17ee0*/  MUFU.EX2 R89, R4 ;  /* 0x0000000400597308 */ /* 0x0009e20000000800 */
[----:B------:R-:W-:Y:S02]  /*17ef0*/  FFMA.FTZ R44, R50, c[0x0][0x2d0], -R96 ;  /* 0x0000b400322c7a23 */ /* 0x000fe40000010860 */
[C---:B-1----:R-:W-:Y:S01]  /*17f00*/  FMUL.FTZ R7, R68.reuse, R107 ;  /* 0x0000006b44077220 */ /* 0x042fe20000410000 */
[----:B------:R-:W-:Y:S01]  /*17f10*/  MOV R107, R52 ;  /* 0x00000034006b7202 */ /* 0x000fe20000000f00 */
[C---:B------:R-:W-:Y:S01]  /*17f20*/  FMUL.FTZ R6, R68.reuse, R106 ;  /* 0x0000006a44067220 */ /* 0x040fe20000410000 */
[----:B------:R-:W-:Y:S01]  /*17f30*/  LDSM.16.MT88.4 R52, [R210+0x100] ;  /* 0x00010000d234783b */ /* 0x000fe20000004200 */
[C---:B------:R-:W-:Y:S01]  /*17f40*/  FMUL.FTZ R34, R68.reuse, R134 ;  /* 0x0000008644227220 */ /* 0x040fe20000410000 */
[----:B------:R-:W-:Y:S01]  /*17f50*/  F2FP.BF16.PACK_AB R66, R243, R107 ;  /* 0x0000006bf342723e */ /* 0x000fe200000010ff */
[C---:B------:R-:W-:Y:S01]  /*17f60*/  FMUL.FTZ R35, R68.reuse, R135 ;  /* 0x0000008744237220 */ /* 0x040fe20000410000 */
[----:B------:R1:W5:Y:S01]  /*17f70*/  MUFU.EX2 R30, R24 ;  /* 0x00000018001e7308 */ /* 0x0003620000000800 */
[C---:B------:R-:W-:Y:S01]  /*17f80*/  FMUL.FTZ R18, R68.reuse, R118 ;  /* 0x0000007644127220 */ /* 0x040fe20000410000 */
[----:B------:R-:W-:Y:S01]  /*17f90*/  MOV R118, R86 ;  /* 0x0000005600767202 */ /* 0x000fe20000000f00 */
[----:B------:R-:W-:Y:S01]  /*17fa0*/  FMUL.FTZ R19, R68, R119 ;  /* 0x0000007744137220 */ /* 0x000fe20000410000 */
[----:B------:R-:W-:Y:S01]  /*17fb0*/  MOV R106, R246 ;  /* 0x000000f6006a7202 */ /* 0x000fe20000000f00 */
[----:B--2---:R-:W-:Y:S02]  /*17fc0*/  FFMA.FTZ R0, R8, c[0x0][0x2d0], -R97 ;  /* 0x0000b40008007a23 */ /* 0x004fe40000010861 */
[C---:B---3--:R-:W-:Y:S01]  /*17fd0*/  FMUL.FTZ R13, R2.reuse, R113 ;  /* 0x00000071020d7220 */ /* 0x048fe20000410000 */
[----:B------:R-:W-:Y:S01]  /*17fe0*/  MOV R113, R233 ;  /* 0x000000e900717202 */ /* 0x000fe20000000f00 */
[----:B------:R-:W-:Y:S01]  /*17ff0*/  FMUL.FTZ R45, R2, R145 ;  /* 0x00000091022d7220 */ /* 0x000fe20000410000 */
[----:B------:R2:W-:Y:S01]  /*18000*/  MUFU.EX2 R200, R0 ;  /* 0x0000000000c87308 */ /* 0x0005e20000000800 */
[----:B------:R-:W-:Y:S02]  /*18010*/  FFMA.FTZ R8, R40, c[0x0][0x2d0], -R75 ;  /* 0x0000b40028087a23 */ /* 0x000fe4000001084b */
[----:B------:R-:W-:Y:S02]  /*18020*/  FMUL.FTZ R50, R68, R150 ;  /* 0x0000009644327220 */ /* 0x000fe40000410000 */
[--C-:B----4-:R-:W-:Y:S02]  /*18030*/  FFMA.FTZ R4, R25, c[0x0][0x2d0], -R97.reuse ;  /* 0x0000b40019047a23 */ /* 0x110fe40000010861 */
[C---:B------:R-:W-:Y:S01]  /*18040*/  FMUL.FTZ R9, R2.reuse, R109 ;  /* 0x0000006d02097220 */ /* 0x040fe20000410000 */
[----:B------:R-:W-:Y:S01]  /*18050*/  MOV R109, R248 ;  /* 0x000000f8006d7202 */ /* 0x000fe20000000f00 */
[C---:B------:R-:W-:Y:S01]  /*18060*/  FMUL.FTZ R12, R2.reuse, R112 ;  /* 0x00000070020c7220 */ /* 0x040fe20000410000 */
[----:B------:R3:W4:Y:S01]  /*18070*/  MUFU.EX2 R85, R4 ;  /* 0x0000000400557308 */ /* 0x0007220000000800 */
[C---:B------:R-:W-:Y:S02]  /*18080*/  FMUL.FTZ R25, R2.reuse, R125 ;  /* 0x0000007d02197220 */ /* 0x040fe40000410000 */
[C---:B------:R-:W-:Y:S02]  /*18090*/  FMUL.FTZ R28, R2.reuse, R128 ;  /* 0x00000080021c7220 */ /* 0x040fe40000410000 */
[C---:B-1----:R-:W-:Y:S02]  /*180a0*/  FMUL.FTZ R24, R2.reuse, R124 ;  /* 0x0000007c02187220 */ /* 0x042fe40000410000 */
[----:B------:R-:W-:Y:S02]  /*180b0*/  FMUL.FTZ R29, R2, R129 ;  /* 0x00000081021d7220 */ /* 0x000fe40000410000 */
[----:B-----5:R-:W-:Y:S01]  /*180c0*/  IMAD.MOV.U32 R129, RZ, RZ, R30 ;  /* 0x000000ffff817224 */ /* 0x020fe200078e001e */
[----:B------:R1:W5:Y:S01]  /*180d0*/  MUFU.EX2 R31, R8 ;  /* 0x00000008001f7308 */ /* 0x0003620000000800 */
[----:B------:R-:W-:Y:S02]  /*180e0*/  FFMA.FTZ R40, R49, c[0x0][0x2d0], -R96 ;  /* 0x0000b40031287a23 */ /* 0x000fe40000010860 */
[----:B------:R-:W-:Y:S01]  /*180f0*/  FMUL.FTZ R49, R69, R149 ;  /* 0x0000009545317220 */ /* 0x000fe20000410000 */
[----:B------:R-:W-:Y:S01]  /*18100*/  MOV R149, R63 ;  /* 0x0000003f00957202 */ /* 0x000fe20000000f00 */
[----:B--2---:R-:W-:Y:S02]  /*18110*/  FFMA.FTZ R0, R22, c[0x0][0x2d0], -R97 ;  /* 0x0000b40016007a23 */ /* 0x004fe40000010861 */
[----:B------:R-:W2:Y:S01]  /*18120*/  LDSM.16.MT88.4 R20, [R209+0x100] ;  /* 0x00010000d114783b */ /* 0x000ea20000004200 */
[C---:B------:R-:W-:Y:S02]  /*18130*/  FMUL.FTZ R57, R2.reuse, R157 ;  /* 0x0000009d02397220 */ /* 0x040fe40000410000 */
[----:B------:R5:W5:Y:S01]  /*18140*/  MUFU.EX2 R235, R0 ;  /* 0x0000000000eb7308 */ /* 0x000b620000000800 */
[--C-:B---3--:R-:W-:Y:S01]  /*18150*/  FFMA.FTZ R4, R41, c[0x0][0x2d0], -R74.reuse ;  /* 0x0000b40029047a23 */ /* 0x108fe2000001084a */
[----:B----4-:R-:W-:Y:S01]  /*18160*/  F2FP.BF16.PACK_AB R67, R85, R89 ;  /* 0x000000595543723e */ /* 0x010fe200000010ff */
[C---:B------:R-:W-:Y:S02]  /*18170*/  FMUL.FTZ R41, R2.reuse, R141 ;  /* 0x0000008d02297220 */ /* 0x040fe40000410000 */
[----:B------:R-:W-:Y:S05]  /*18180*/  IMAD.MOV.U32 R119, RZ, RZ, R85 ;  /* 0x000000ffff777224 */ /* 0x000fea00078e0055 */
[----:B------:R-:W3:Y:S01]  /*18190*/  MUFU.EX2 R87, R4 ;  /* 0x0000000400577308 */ /* 0x000ee20000000800 */
[----:B-1----:R-:W-:Y:S02]  /*181a0*/  FMUL.FTZ R8, R2, R108 ;  /* 0x0000006c02087220 */ /* 0x002fe40000410000 */
[----:B-----5:R-:W-:Y:S02]  /*181b0*/  IMAD.MOV.U32 R125, RZ, RZ, R31 ;  /* 0x000000ffff7d7224 */ /* 0x020fe400078e001f */
[----:B------:R-:W-:Y:S05]  /*181c0*/  IMAD.MOV.U32 R108, RZ, RZ, R249 ;  /* 0x000000ffff6c7224 */ /* 0x000fea00078e00f9 */
[----:B------:R1:W-:Y:S01]  /*181d0*/  MUFU.EX2 R124, R32 ;  /* 0x00000020007c7308 */ /* 0x0003e20000000800 */
[----:B------:R-:W-:Y:S01]  /*181e0*/  FSEL R0, R3, RZ, P0 ;  /* 0x000000ff03007208 */ /* 0x000fe20000000000 */
[----:B------:R-:W-:Y:S01]  /*181f0*/  IMAD.MOV.U32 R112, RZ, RZ, R235 ;  /* 0x000000ffff707224 */ /* 0x000fe200078e00eb */
[----:B------:R-:W-:Y:S02]  /*18200*/  F2FP.BF16.PACK_AB R65, R235, R200 ;  /* 0x000000c8eb41723e */ /* 0x000fe400000010ff */
[----:B------:R-:W-:Y:S01]  /*18210*/  ISETP.GT.AND P0, PT, R225, UR8, PT ;  /* 0x00000008e1007c0c */ /* 0x000fe2000bf04270 */
[----:B------:R-:W-:Y:S04]  /*18220*/  FADD.FTZ R0, -R0, R103 ;  /* 0x0000006700007221 */ /* 0x000fe80000010100 */
[----:B------:R4:W-:Y:S01]  /*18230*/  MUFU.EX2 R91, R44 ;  /* 0x0000002c005b7308 */ /* 0x0009e20000000800 */
[----:B------:R-:W-:Y:S01]  /*18240*/  FMUL.FTZ R0, R0, c[0x0][0x2d0] ;  /* 0x0000b40000007a20 */ /* 0x000fe20000410000 */
[----:B---3--:R-:W-:Y:S01]  /*18250*/  MOV R116, R87 ;  /* 0x0000005700747202 */ /* 0x008fe20000000f00 */
[C---:B------:R-:W-:Y:S02]  /*18260*/  FMUL.FTZ R4, R69.reuse, R104 ;  /* 0x0000006845047220 */ /* 0x040fe40000410000 */
[----:B------:R-:W-:Y:S05]  /*18270*/  IMAD.MOV.U32 R104, RZ, RZ, R93 ;  /* 0x000000ffff687224 */ /* 0x000fea00078e005d */
[----:B------:R-:W3:Y:S01]  /*18280*/  MUFU.EX2 R0, R0 ;  /* 0x0000000000007308 */ /* 0x000ee20000000800 */
[-C--:B--2---:R-:W-:Y:S01]  /*18290*/  HMMA.16816.F32.BF16 R4, R76, R20.reuse, R4 ;  /* 0x000000144c04723c */ /* 0x084fe20000041804 */
[----:B-1----:R-:W-:Y:S02]  /*182a0*/  FMUL.FTZ R32, R69, R132 ;  /* 0x0000008445207220 */ /* 0x002fe40000410000 */
[----:B----4-:R-:W-:Y:S02]  /*182b0*/  FMUL.FTZ R44, R2, R144 ;  /* 0x00000090022c7220 */ /* 0x010fe40000410000 */
[C---:B---3--:R-:W-:Y:S02]  /*182c0*/  FMUL.FTZ R10, R0.reuse, R110 ;  /* 0x0000006e000a7220 */ /* 0x048fe40000410000 */
[C---:B------:R-:W-:Y:S01]  /*182d0*/  FMUL.FTZ R11, R0.reuse, R111 ;  /* 0x0000006f000b7220 */ /* 0x040fe20000410000 */
[----:B------:R-:W-:Y:S01]  /*182e0*/  MOV R111, R243 ;  /* 0x000000f3006f7202 */ /* 0x000fe20000000f00 */
[C---:B------:R-:W-:Y:S03]  /*182f0*/  FMUL.FTZ R15, R0.reuse, R115 ;  /* 0x00000073000f7220 */ /* 0x040fe60000410000 */
[----:B------:R-:W-:Y:S02]  /*18300*/  IMAD.MOV.U32 R115, RZ, RZ, R89 ;  /* 0x000000ffff737224 */ /* 0x000fe400078e0059 */
[C---:B------:R-:W-:Y:S01]  /*18310*/  FMUL.FTZ R26, R0.reuse, R126 ;  /* 0x0000007e001a7220 */ /* 0x040fe20000410000 */
[C---:B------:R-:W-:Y:S01]  /*18320*/  HMMA.16816.F32.BF16 R8, R64.reuse, R20, R8 ;  /* 0x000000144008723c */ /* 0x040fe20000041808 */
[C---:B------:R-:W-:Y:S01]  /*18330*/  FMUL.FTZ R14, R0.reuse, R114 ;  /* 0x00000072000e7220 */ /* 0x040fe20000410000 */
[----:B------:R-:W-:Y:S01]  /*18340*/  MOV R126, R80 ;  /* 0x00000050007e7202 */ /* 0x000fe20000000f00 */
[C---:B------:R-:W-:Y:S01]  /*18350*/  FMUL.FTZ R31, R0.reuse, R131 ;  /* 0x00000083001f7220 */ /* 0x040fe20000410000 */
[----:B------:R-:W1:Y:S01]  /*18360*/  LDSM.16.MT88.4 R80, [R211+0x100] ;  /* 0x00010000d350783b */ /* 0x000e620000004200 */
[----:B------:R-:W-:Y:S01]  /*18370*/  MOV R131, R84 ;  /* 0x0000005400837202 */ /* 0x000fe20000000f00 */
[----:B------:R-:W-:Y:S01]  /*18380*/  FMUL.FTZ R27, R0, R127 ;  /* 0x0000007f001b7220 */ /* 0x000fe20000410000 */
[----:B------:R-:W-:Y:S01]  /*18390*/  MOV R114, R92 ;  /* 0x0000005c00727202 */ /* 0x000fe20000000f00 */
[-C--:B------:R-:W-:Y:S01]  /*183a0*/  HMMA.16816.F32.BF16 R12, R64, R22.reuse, R12 ;  /* 0x00000016400c723c */ /* 0x080fe2000004180c */
[----:B------:R-:W-:Y:S01]  /*183b0*/  FFMA.FTZ R20, R46, c[0x0][0x2d0], -R74 ;  /* 0x0000b4002e147a23 */ /* 0x000fe2000001084a */
[----:B------:R2:W-:Y:S02]  /*183c0*/  MUFU.EX2 R127, R40 ;  /* 0x00000028007f7308 */ /* 0x0005e40000000800 */
[----:B------:R-:W3:Y:S01]  /*183d0*/  LDSM.16.MT88.4 R84, [R209+0x900] ;  /* 0x00090000d154783b */ /* 0x000ee20000004200 */
[----:B------:R-:W-:Y:S02]  /*183e0*/  FFMA.FTZ R92, R95, c[0x0][0x2d0], -R75 ;  /* 0x0000b4005f5c7a23 */ /* 0x000fe4000001084b */
[C---:B------:R-:W-:Y:S01]  /*183f0*/  FMUL.FTZ R21, R69.reuse, R121 ;  /* 0x0000007945157220 */ /* 0x040fe20000410000 */
[C---:B------:R-:W-:Y:S01]  /*18400*/  HMMA.16816.F32.BF16 R16, R76.reuse, R22, R16 ;  /* 0x000000164c10723c */ /* 0x040fe20000041810 */
[----:B------:R-:W-:Y:S03]  /*18410*/  FMUL.FTZ R30, R0, R130 ;  /* 0x00000082001e7220 */ /* 0x000fe60000410000 */
[----:B------:R4:W5:Y:S01]  /*18420*/  MUFU.EX2 R59, R20 ;  /* 0x00000014003b7308 */ /* 0x0009620000000800 */
[----:B------:R-:W-:Y:S01]  /*18430*/  MOV R130, R33 ;  /* 0x0000002100827202 */ /* 0x000fe20000000f00 */
[C---:B------:R-:W-:Y:S01]  /*18440*/  FMUL.FTZ R33, R69.reuse, R133 ;  /* 0x0000008545217220 */ /* 0x040fe20000410000 */
[----:B------:R-:W-:Y:S01]  /*18450*/  MOV R121, R61 ;  /* 0x0000003d00797202 */ /* 0x000fe20000000f00 */
[C---:B------:R-:W-:Y:S01]  /*18460*/  FMUL.FTZ R22, R68.reuse, R122 ;  /* 0x0000007a44167220 */ /* 0x040fe20000410000 */
[----:B------:R-:W-:Y:S03]  /*18470*/  LDSM.16.MT88.4 R132, [R212+0x2900] ;  /* 0x00290000d484783b */ /* 0x000fe60000004200 */
[----:B------:R-:W-:Y:S02]  /*18480*/  FMUL.FTZ R23, R68, R123 ;  /* 0x0000007b44177220 */ /* 0x000fe40000410000 */
[C---:B------:R-:W-:Y:S02]  /*18490*/  FMUL.FTZ R42, R0.reuse, R142 ;  /* 0x0000008e002a7220 */ /* 0x040fe40000410000 */
[----:B------:R-:W-:Y:S02]  /*184a0*/  FMUL.FTZ R43, R0, R143 ;  /* 0x0000008f002b7220 */ /* 0x000fe40000410000 */
[----:B--2---:R-:W-:Y:S02]  /*184b0*/  FMUL.FTZ R40, R2, R140 ;  /* 0x0000008c02287220 */ /* 0x004fe40000410000 */
[C---:B------:R-:W-:Y:S02]  /*184c0*/  FMUL.FTZ R46, R0.reuse, R146 ;  /* 0x00000092002e7220 */ /* 0x040fe40000410000 */
[----:B------:R-:W-:Y:S02]  /*184d0*/  FMUL.FTZ R47, R0, R147 ;  /* 0x00000093002f7220 */ /* 0x000fe40000410000 */
[----:B------:R-:W-:Y:S02]  /*184e0*/  IMAD.MOV.U32 R122, RZ, RZ, R60 ;  /* 0x000000ffff7a7224 */ /* 0x000fe400078e003c */
[----:B------:R-:W-:Y:S02]  /*184f0*/  FMUL.FTZ R60, R2, R160 ;  /* 0x000000a0023c7220 */ /* 0x000fe40000410000 */
[C---:B----4-:R-:W-:Y:S02]  /*18500*/  FMUL.FTZ R20, R69.reuse, R120 ;  /* 0x0000007845147220 */ /* 0x050fe40000410000 */
[----:B-----5:R-:W-:Y:S01]  /*18510*/  IMAD.MOV.U32 R150, RZ, RZ, R59 ;  /* 0x000000ffff967224 */ /* 0x020fe200078e003b */
[----:B------:R2:W-:Y:S01]  /*18520*/  MUFU.EX2 R120, R62 ;  /* 0x0000003e00787308 */ /* 0x0005e20000000800 */
[----:B------:R-:W-:Y:S02]  /*18530*/  FMUL.FTZ R59, R0, R159 ;  /* 0x0000009f003b7220 */ /* 0x000fe40000410000 */
[----:B------:R-:W-:Y:S01]  /*18540*/  FMUL.FTZ R61, R2, R161 ;  /* 0x000000a1023d7220 */ /* 0x000fe20000410000 */
[-C--:B------:R-:W-:Y:S01]  /*18550*/  HMMA.16816.F32.BF16 R20, R76, R36.reuse, R20 ;  /* 0x000000244c14723c */ /* 0x080fe20000041814 */
[----:B------:R-:W-:Y:S02]  /*18560*/  FMUL.FTZ R63, R0, R163 ;  /* 0x000000a3003f7220 */ /* 0x000fe40000410000 */
[----:B------:R-:W-:Y:S05]  /*18570*/  IMAD.MOV.U32 R110, RZ, RZ, R244 ;  /* 0x000000ffff6e7224 */ /* 0x000fea00078e00f4 */
[C---:B------:R-:W-:Y:S07]  /*18580*/  HMMA.16816.F32.BF16 R24, R64.reuse, R36, R24 ;  /* 0x000000244018723c */ /* 0x040fee0000041818 */
[----:B------:R-:W-:Y:S01]  /*18590*/  FFMA.FTZ R36, R48, c[0x0][0x2d0], -R96 ;  /* 0x0000b40030247a23 */ /* 0x000fe20000010860 */
[-C--:B------:R-:W-:Y:S01]  /*185a0*/  HMMA.16816.F32.BF16 R28, R64, R38.reuse, R28 ;  /* 0x00000026401c723c */ /* 0x080fe2000004181c */
[----:B------:R-:W-:Y:S02]  /*185b0*/  FMUL.FTZ R37, R69, R137 ;  /* 0x0000008945257220 */ /* 0x000fe40000410000 */
[----:B------:R4:W-:Y:S01]  /*185c0*/  MUFU.EX2 R128, R36 ;  /* 0x0000002400807308 */ /* 0x0009e20000000800 */
[--C-:B------:R-:W-:Y:S02]  /*185d0*/  FFMA.FTZ R48, R51, c[0x0][0x2d0], -R74.reuse ;  /* 0x0000b40033307a23 */ /* 0x100fe4000001084a */
[----:B------:R-:W-:Y:S02]  /*185e0*/  FMUL.FTZ R51, R68, R151 ;  /* 0x0000009744337220 */ /* 0x000fe40000410000 */
[C---:B------:R-:W-:Y:S01]  /*185f0*/  HMMA.16816.F32.BF16 R32, R76.reuse, R38, R32 ;  /* 0x000000264c20723c */ /* 0x040fe20000041820 */
[----:B--2---:R-:W-:Y:S04]  /*18600*/  FMUL.FTZ R62, R0, R162 ;  /* 0x000000a2003e7220 */ /* 0x004fe80000410000 */
[----:B------:R2:W-:Y:S02]  /*18610*/  MUFU.EX2 R123, R48 ;  /* 0x00000030007b7308 */ /* 0x0005e40000000800 */
[C---:B------:R-:W-:Y:S02]  /*18620*/  FMUL.FTZ R38, R68.reuse, R138 ;  /* 0x0000008a44267220 */ /* 0x040fe40000410000 */
[----:B------:R-:W-:Y:S06]  /*18630*/  FMUL.FTZ R39, R68, R139 ;  /* 0x0000008b44277220 */ /* 0x000fec0000410000 */
[----:B------:R5:W-:Y:S01]  /*18640*/  MUFU.EX2 R151, R58 ;  /* 0x0000003a00977308 */ /* 0x000be20000000800 */
[C---:B----4-:R-:W-:Y:S09]  /*18650*/  FMUL.FTZ R36, R69.reuse, R136 ;  /* 0x0000008845247220 */ /* 0x050ff20000410000 */
[----:B------:R-:W-:Y:S01]  /*18660*/  MUFU.EX2 R138, R92 ;  /* 0x0000005c008a7308 */ /* 0x000fe20000000800 */
[-C--:B------:R-:W-:Y:S01]  /*18670*/  HMMA.16816.F32.BF16 R36, R76, R52.reuse, R36 ;  /* 0x000000344c24723c */ /* 0x080fe20000041824 */
[C---:B--2---:R-:W-:Y:S02]  /*18680*/  FMUL.FTZ R48, R69.reuse, R148 ;  /* 0x0000009445307220 */ /* 0x044fe40000410000 */
[----:B------:R-:W-:Y:S05]  /*18690*/  IMAD.MOV.U32 R148, RZ, RZ, R91 ;  /* 0x000000ffff947224 */ /* 0x000fea00078e005b */
[C---:B------:R-:W-:Y:S01]  /*186a0*/  HMMA.16816.F32.BF16 R40, R64.reuse, R52, R40 ;  /* 0x000000344028723c */ /* 0x040fe20000041828 */
[----:B-----5:R-:W-:Y:S06]  /*186b0*/  FMUL.FTZ R58, R0, R158 ;  /* 0x0000009e003a7220 */ /* 0x020fec0000410000 */
[--C-:B------:R-:W-:Y:S01]  /*186c0*/  FFMA.FTZ R52, R56, c[0x0][0x2d0], -R97.reuse ;  /* 0x0000b40038347a23 */ /* 0x100fe20000010861 */
[-C--:B------:R-:W-:Y:S01]  /*186d0*/  HMMA.16816.F32.BF16 R44, R64, R54.reuse, R44 ;  /* 0x00000036402c723c */ /* 0x080fe2000004182c */
[C---:B------:R-:W-:Y:S02]  /*186e0*/  FMUL.FTZ R53, R69.reuse, R153 ;  /* 0x0000009945357220 */ /* 0x040fe40000410000 */
[----:B------:R2:W4:Y:S01]  /*186f0*/  MUFU.EX2 R103, R52 ;  /* 0x0000003400677308 */ /* 0x0005220000000800 */
[----:B------:R-:W-:Y:S04]  /*18700*/  FMUL.FTZ R56, R2, R156 ;  /* 0x0000009c02387220 */ /* 0x000fe80000410000 */
[C---:B------:R-:W-:Y:S07]  /*18710*/  HMMA.16816.F32.BF16 R48, R76.reuse, R54, R48 ;  /* 0x000000364c30723c */ /* 0x040fee0000041830 */
[C---:B------:R-:W-:Y:S02]  /*18720*/  FMUL.FTZ R54, R68.reuse, R154 ;  /* 0x0000009a44367220 */ /* 0x040fe40000410000 */
[----:B------:R-:W-:Y:S03]  /*18730*/  FMUL.FTZ R55, R68, R155 ;  /* 0x0000009b44377220 */ /* 0x000fe60000410000 */
[----:B--2---:R-:W-:Y:S07]  /*18740*/  FMUL.FTZ R52, R69, R152 ;  /* 0x0000009845347220 */ /* 0x004fee0000410000 */
[-C--:B-1----:R-:W-:Y:S08]  /*18750*/  HMMA.16816.F32.BF16 R52, R76, R80.reuse, R52 ;  /* 0x000000504c34723c */ /* 0x082ff00000041834 */
[C---:B------:R-:W-:Y:S07]  /*18760*/  HMMA.16816.F32.BF16 R56, R64.reuse, R80, R56 ;  /* 0x000000504038723c */ /* 0x040fee0000041838 */
[----:B------:R-:W-:Y:S01]  /*18770*/  FFMA.FTZ R80, R88, c[0x0][0x2d0], -R97 ;  /* 0x0000b40058507a23 */ /* 0x000fe20000010861 */
[-C--:B------:R-:W-:Y:S01]  /*18780*/  HMMA.16816.F32.BF16 R60, R64, R82.reuse, R60 ;  /* 0x00000052403c723c */ /* 0x080fe2000004183c */
[----:B----4-:R-:W-:Y:S02]  /*18790*/  F2FP.BF16.PACK_AB R81, R151, R103 ;  /* 0x000000679751723e */ /* 0x010fe400000010ff */
[----:B------:R1:W2:Y:S04]  /*187a0*/  MUFU.EX2 R105, R80 ;  /* 0x0000005000697308 */ /* 0x0002a80000000800 */
[C---:B------:R-:W-:Y:S02]  /*187b0*/  FMUL.FTZ R64, R69.reuse, R164 ;  /* 0x000000a445407220 */ /* 0x040fe40000410000 */
[----:B------:R-:W-:Y:S03]  /*187c0*/  FMUL.FTZ R65, R69, R165 ;  /* 0x000000a545417220 */ /* 0x000fe60000410000 */
[C---:B------:R-:W-:Y:S02]  /*187d0*/  FMUL.FTZ R66, R68.reuse, R166 ;  /* 0x000000a644427220 */ /* 0x040fe40000410000 */
[----:B------:R-:W-:Y:S07]  /*187e0*/  FMUL.FTZ R67, R68, R167 ;  /* 0x000000a744437220 */ /* 0x000fee0000410000 */
[----:B------:R-:W-:Y:S01]  /*187f0*/  HMMA.16816.F32.BF16 R64, R76, R82, R64 ;  /* 0x000000524c40723c */ /* 0x000fe20000041840 */
[--C-:B-1----:R-:W-:Y:S06]  /*18800*/  FFMA.FTZ R80, R90, c[0x0][0x2d0], -R74.reuse ;  /* 0x0000b4005a507a23 */ /* 0x102fec000001084a */
[----:B------:R-:W-:Y:S01]  /*18810*/  F2FP.BF16.PACK_AB R76, R116, R126 ;  /* 0x0000007e744c723e */ /* 0x000fe200000010ff */
[----:B------:R-:W1:Y:S01]  /*18820*/  LDSM.16.MT88.4 R88, [R212+0x900] ;  /* 0x00090000d458783b */ /* 0x000e620000004200 */
[----:B------:R-:W-:Y:S01]  /*18830*/  F2FP.BF16.PACK_AB R77, R117, R125 ;  /* 0x0000007d754d723e */ /* 0x000fe200000010ff */
[----:B------:R4:W-:Y:S02]  /*18840*/  MUFU.EX2 R249, R80 ;  /* 0x0000005000f97308 */ /* 0x0009e40000000800 */
[----:B------:R-:W-:Y:S02]  /*18850*/  F2FP.BF16.PACK_AB R78, R150, R130 ;  /* 0x00000082964e723e */ /* 0x000fe400000010ff */
[----:B------:R-:W-:Y:S02]  /*18860*/  F2FP.BF16.PACK_AB R79, R149, R129 ;  /* 0x00000081954f723e */ /* 0x000fe400000010ff */
[----:B------:R-:W-:Y:S02]  /*18870*/  F2FP.BF16.PACK_AB R82, R148, R127 ;  /* 0x0000007f9452723e */ /* 0x000fe400000010ff */
[----:B--2---:R-:W-:Y:S03]  /*18880*/  F2FP.BF16.PACK_AB R83, R105, R120 ;  /* 0x000000786953723e */ /* 0x004fe600000010ff */
[-C--:B---3--:R-:W-:Y:S01]  /*18890*/  HMMA.16816.F32.BF16 R4, R76, R84.reuse, R4 ;  /* 0x000000544c04723c */ /* 0x088fe20000041804 */
[--C-:B----4-:R-:W-:Y:S02]  /*188a0*/  FFMA.FTZ R80, R94, c[0x0][0x2d0], -R75.reuse ;  /* 0x0000b4005e507a23 */ /* 0x110fe4000001084b */
        /* <DEDUP_REMOVED lines=9> */
[C---:B------:R-:W-:Y:S01]  /*18940*/  HMMA.16816.F32.BF16 R24, R80.reuse, R88, R24 ;  /* 0x000000585018723c */ /* 0x040fe20000041818 */
[----:B---3--:R-:W-:Y:S06]  /*18950*/  FFMA.FTZ R84, R177, c[0x0][0x2d0], -R74 ;  /* 0x0000b400b1547a23 */ /* 0x008fec000001084a */
[--C-:B------:R-:W-:Y:S01]  /*18960*/  FFMA.FTZ R88, R170, c[0x0][0x2d0], -R96.reuse ;  /* 0x0000b400aa587a23 */ /* 0x100fe20000010860 */
[-C--:B------:R-:W-:Y:S01]  /*18970*/  HMMA.16816.F32.BF16 R28, R80, R90.reuse, R28 ;  /* 0x0000005a501c723c */ /* 0x080fe2000004181c */
[----:B------:R1:W-:Y:S07]  /*18980*/  MUFU.EX2 R246, R84 ;  /* 0x0000005400f67308 */ /* 0x0003ee0000000800 */
[C---:B------:R-:W-:Y:S03]  /*18990*/  HMMA.16816.F32.BF16 R32, R76.reuse, R90, R32 ;  /* 0x0000005a4c20723c */ /* 0x040fe60000041820 */
[----:B------:R3:W-:Y:S05]  /*189a0*/  MUFU.EX2 R136, R88 ;  /* 0x0000005800887308 */ /* 0x0007ea0000000800 */
[-C--:B--2---:R-:W-:Y:S08]  /*189b0*/  HMMA.16816.F32.BF16 R36, R76, R92.reuse, R36 ;  /* 0x0000005c4c24723c */ /* 0x084ff00000041824 */
[C---:B------:R-:W-:Y:S01]  /*189c0*/  HMMA.16816.F32.BF16 R40, R80.reuse, R92, R40 ;  /* 0x0000005c5028723c */ /* 0x040fe20000041828 */
[----:B-1----:R-:W-:Y:S04]  /*189d0*/  FFMA.FTZ R84, R171, c[0x0][0x2d0], -R75 ;  /* 0x0000b400ab547a23 */ /* 0x002fe8000001084b */
[----:B------:R1:W-:Y:S02]  /*189e0*/  MUFU.EX2 R244, R84 ;  /* 0x0000005400f47308 */ /* 0x0003e40000000800 */
[----:B------:R-:W-:Y:S01]  /*189f0*/  FFMA.FTZ R92, R168, c[0x0][0x2d0], -R97 ;  /* 0x0000b400a85c7a23 */ /* 0x000fe20000010861 */
[-C--:B------:R-:W-:Y:S01]  /*18a00*/  HMMA.16816.F32.BF16 R44, R80, R94.reuse, R44 ;  /* 0x0000005e502c723c */ /* 0x080fe2000004182c */
[--C-:B---3--:R-:W-:Y:S06]  /*18a10*/  FFMA.FTZ R88, R173, c[0x0][0x2d0], -R96.reuse ;  /* 0x0000b400ad587a23 */ /* 0x108fec0000010860 */
[----:B------:R2:W-:Y:S01]  /*18a20*/  MUFU.EX2 R235, R92 ;  /* 0x0000005c00eb7308 */ /* 0x0005e20000000800 */
[C---:B------:R-:W-:Y:S09]  /*18a30*/  HMMA.16816.F32.BF16 R48, R76.reuse, R94, R48 ;  /* 0x0000005e4c30723c */ /* 0x040ff20000041830 */
[----:B------:R3:W-:Y:S03]  /*18a40*/  MUFU.EX2 R142, R88 ;  /* 0x00000058008e7308 */ /* 0x0007e60000000800 */
[----:B-1----:R-:W-:Y:S07]  /*18a50*/  FFMA.FTZ R84, R174, c[0x0][0x2d0], -R75 ;  /* 0x0000b400ae547a23 */ /* 0x002fee000001084b */
[----:B------:R1:W-:Y:S01]  /*18a60*/  MUFU.EX2 R143, R84 ;  /* 0x00000054008f7308 */ /* 0x0003e20000000800 */
[----:B--2---:R-:W-:Y:S09]  /*18a70*/  FFMA.FTZ R92, R169, c[0x0][0x2d0], -R97 ;  /* 0x0000b400a95c7a23 */ /* 0x004ff20000010861 */
[----:B------:R2:W-:Y:S01]  /*18a80*/  MUFU.EX2 R233, R92 ;  /* 0x0000005c00e97308 */ /* 0x0005e20000000800 */
[--C-:B---3--:R-:W-:Y:S09]  /*18a90*/  FFMA.FTZ R88, R175, c[0x0][0x2d0], -R96.reuse ;  /* 0x0000b400af587a23 */ /* 0x108ff20000010860 */
[----:B------:R3:W4:Y:S01]  /*18aa0*/  MUFU.EX2 R141, R88 ;  /* 0x00000058008d7308 */ /* 0x0007220000000800 */
[----:B-1----:R-:W-:Y:S09]  /*18ab0*/  FFMA.FTZ R84, R99, c[0x0][0x2d0], -R96 ;  /* 0x0000b40063547a23 */ /* 0x002ff20000010860 */
[----:B------:R1:W-:Y:S01]  /*18ac0*/  MUFU.EX2 R137, R84 ;  /* 0x0000005400897308 */ /* 0x0003e20000000800 */
[----:B--2---:R-:W-:Y:S09]  /*18ad0*/  FFMA.FTZ R92, R186, c[0x0][0x2d0], -R75 ;  /* 0x0000b400ba5c7a23 */ /* 0x004ff2000001084b */
[----:B------:R2:W-:Y:S01]  /*18ae0*/  MUFU.EX2 R145, R92 ;  /* 0x0000005c00917308 */ /* 0x0005e20000000800 */
[--C-:B---3--:R-:W-:Y:S09]  /*18af0*/  FFMA.FTZ R88, R181, c[0x0][0x2d0], -R74.reuse ;  /* 0x0000b400b5587a23 */ /* 0x108ff2000001084a */
[----:B------:R3:W-:Y:S01]  /*18b00*/  MUFU.EX2 R243, R88 ;  /* 0x0000005800f37308 */ /* 0x0007e20000000800 */
[----:B-1----:R-:W1:Y:S08]  /*18b10*/  LDSM.16.MT88.4 R84, [R211+0x900] ;  /* 0x00090000d354783b */ /* 0x002e700000004200 */
[----:B--2---:R-:W-:Y:S01]  /*18b20*/  LDSM.16.MT88.4 R92, [R210+0x1100] ;  /* 0x00110000d25c783b */ /* 0x004fe20000004200 */
[--C-:B---3--:R-:W-:Y:S04]  /*18b30*/  FFMA.FTZ R88, R98, c[0x0][0x2d0], -R97.reuse ;  /* 0x0000b40062587a23 */ /* 0x108fe80000010861 */
[----:B------:R2:W3:Y:S01]  /*18b40*/  MUFU.EX2 R140, R88 ;  /* 0x00000058008c7308 */ /* 0x0004e20000000800 */
[-C--:B-1----:R-:W-:Y:S08]  /*18b50*/  HMMA.16816.F32.BF16 R52, R76, R84.reuse, R52 ;  /* 0x000000544c34723c */ /* 0x082ff00000041834 */
[C---:B------:R-:W-:Y:S01]  /*18b60*/  HMMA.16816.F32.BF16 R56, R80.reuse, R84, R56 ;  /* 0x000000545038723c */ /* 0x040fe20000041838 */
[----:B--2---:R-:W1:Y:S06]  /*18b70*/  LDSM.16.MT88.4 R88, [R209+0x1100] ;  /* 0x00110000d158783b */ /* 0x004e6c0000004200 */
[----:B------:R-:W-:Y:S01]  /*18b80*/  FFMA.FTZ R84, R172, c[0x0][0x2d0], -R97 ;  /* 0x0000b400ac547a23 */ /* 0x000fe20000010861 */
[-C--:B------:R-:W-:Y:S03]  /*18b90*/  HMMA.16816.F32.BF16 R60, R80, R86.reuse, R60 ;  /* 0x00000056503c723c */ /* 0x080fe6000004183c */
[----:B------:R2:W5:Y:S04]  /*18ba0*/  MUFU.EX2 R230, R84 ;  /* 0x0000005400e67308 */ /* 0x0005680000000800 */
[--C-:B------:R-:W-:Y:S01]  /*18bb0*/  FFMA.FTZ R80, R187, c[0x0][0x2d0], -R74.reuse ;  /* 0x0000b400bb507a23 */ /* 0x100fe2000001084a */
[----:B------:R-:W-:Y:S01]  /*18bc0*/  HMMA.16816.F32.BF16 R64, R76, R86, R64 ;  /* 0x000000564c40723c */ /* 0x000fe20000041840 */
[----:B----4-:R-:W-:Y:S03]  /*18bd0*/  F2FP.BF16.PACK_AB R82, R141, R142 ;  /* 0x0000008e8d52723e */ /* 0x010fe600000010ff */
[----:B---3--:R-:W-:Y:S01]  /*18be0*/  F2FP.BF16.PACK_AB R81, R235, R140 ;  /* 0x0000008ceb51723e */ /* 0x008fe200000010ff */
[----:B------:R3:W-:Y:S02]  /*18bf0*/  MUFU.EX2 R147, R80 ;  /* 0x0000005000937308 */ /* 0x0007e40000000800 */
[----:B------:R-:W-:Y:S02]  /*18c00*/  F2FP.BF16.PACK_AB R76, R249, R123 ;  /* 0x0000007bf94c723e */ /* 0x000fe400000010ff */
[----:B------:R-:W-:Y:S03]  /*18c10*/  F2FP.BF16.PACK_AB R77, R138, R139 ;  /* 0x0000008b8a4d723e */ /* 0x000fe600000010ff */
[----:B------:R-:W-:Y:S02]  /*18c20*/  F2FP.BF16.PACK_AB R78, R246, R248 ;  /* 0x000000f8f64e723e */ /* 0x000fe400000010ff */
[----:B------:R-:W-:Y:S01]  /*18c30*/  F2FP.BF16.PACK_AB R79, R143, R244 ;  /* 0x000000f48f4f723e */ /* 0x000fe200000010ff */
[----:B--2---:R-:W2:Y:S01]  /*18c40*/  LDSM.16.MT88.4 R84, [R212+0x1100] ;  /* 0x00110000d454783b */ /* 0x004ea20000004200 */
[----:B-----5:R-:W-:Y:S05]  /*18c50*/  F2FP.BF16.PACK_AB R83, R230, R233 ;  /* 0x000000e9e653723e */ /* 0x020fea00000010ff */
[-C--:B-1----:R-:W-:Y:S01]  /*18c60*/  HMMA.16816.F32.BF16 R4, R76, R88.reuse, R4 ;  /* 0x000000584c04723c */ /* 0x082fe20000041804 */
[--C-:B---3--:R-:W-:Y:S04]  /*18c70*/  FFMA.FTZ R80, R182, c[0x0][0x2d0], -R75.reuse ;  /* 0x0000b400b6507a23 */ /* 0x108fe8000001084b */
[----:B------:R1:W-:Y:S02]  /*18c80*/  MUFU.EX2 R146, R80 ;  /* 0x0000005000927308 */ /* 0x0003e40000000800 */
[----:B-1----:R-:W-:Y:S07]  /*18c90*/  F2FP.BF16.PACK_AB R80, R136, R137 ;  /* 0x000000898850723e */ /* 0x002fee00000010ff */
[C---:B------:R-:W-:Y:S07]  /*18ca0*/  HMMA.16816.F32.BF16 R8, R80.reuse, R88, R8 ;  /* 0x000000585008723c */ /* 0x040fee0000041808 */
[--C-:B------:R-:W-:Y:S01]  /*18cb0*/  FFMA.FTZ R88, R196, c[0x0][0x2d0], -R74.reuse ;  /* 0x0000b400c4587a23 */ /* 0x100fe2000001084a */
[-C--:B------:R-:W-:Y:S03]  /*18cc0*/  HMMA.16816.F32.BF16 R12, R80, R90.reuse, R12 ;  /* 0x0000005a500c723c */ /* 0x080fe6000004180c */
[----:B------:R1:W-:Y:S05]  /*18cd0*/  MUFU.EX2 R228, R88 ;  /* 0x0000005800e47308 */ /* 0x0003ea0000000800 */
[C---:B------:R-:W-:Y:S08]  /*18ce0*/  HMMA.16816.F32.BF16 R16, R76.reuse, R90, R16 ;  /* 0x0000005a4c10723c */ /* 0x040ff00000041810 */
[-C--:B--2---:R-:W-:Y:S08]  /*18cf0*/  HMMA.16816.F32.BF16 R20, R76, R84.reuse, R20 ;  /* 0x000000544c14723c */ /* 0x084ff00000041814 */
[C---:B------:R-:W-:Y:S01]  /*18d00*/  HMMA.16816.F32.BF16 R24, R80.reuse, R84, R24 ;  /* 0x000000545018723c */ /* 0x040fe20000041818 */
[----:B-1----:R-:W-:Y:S03]  /*18d10*/  FFMA.FTZ R88, R198, c[0x0][0x2d0], -R74 ;  /* 0x0000b400c6587a23 */ /* 0x002fe6000001084a */
[----:B------:R-:W-:Y:S03]  /*18d20*/  MOV R198, R105 ;  /* 0x0000006900c67202 */ /* 0x000fe60000000f00 */
[--C-:B------:R-:W-:Y:S01]  /*18d30*/  FFMA.FTZ R84, R184, c[0x0][0x2d0], -R96.reuse ;  /* 0x0000b400b8547a23 */ /* 0x100fe20000010860 */
[-C--:B------:R-:W-:Y:S01]  /*18d40*/  HMMA.16816.F32.BF16 R28, R80, R86.reuse, R28 ;  /* 0x00000056501c723c */ /* 0x080fe2000004181c */
[----:B------:R1:W-:Y:S07]  /*18d50*/  MUFU.EX2 R196, R88 ;  /* 0x0000005800c47308 */ /* 0x0003ee0000000800 */
[C---:B------:R-:W-:Y:S03]  /*18d60*/  HMMA.16816.F32.BF16 R32, R76.reuse, R86, R32 ;  /* 0x000000564c20723c */ /* 0x040fe60000041820 */
[----:B------:R2:W-:Y:S05]  /*18d70*/  MUFU.EX2 R144, R84 ;  /* 0x0000005400907308 */ /* 0x0005ea0000000800 */
[-C--:B------:R-:W-:Y:S08]  /*18d80*/  HMMA.16816.F32.BF16 R36, R76, R92.reuse, R36 ;  /* 0x0000005c4c24723c */ /* 0x080ff00000041824 */
[C---:B------:R-:W-:Y:S01]  /*18d90*/  HMMA.16816.F32.BF16 R40, R80.reuse, R92, R40 ;  /* 0x0000005c5028723c */ /* 0x040fe20000041828 */
[----:B-1----:R-:W-:Y:S04]  /*18da0*/  FFMA.FTZ R88, R190, c[0x0][0x2d0], -R75 ;  /* 0x0000b400be587a23 */ /* 0x002fe8000001084b */
[----:B------:R1:W-:Y:S02]  /*18db0*/  MUFU.EX2 R190, R88 ;  /* 0x0000005800be7308 */ /* 0x0003e40000000800 */
[----:B------:R-:W-:Y:S01]  /*18dc0*/  FFMA.FTZ R92, R179, c[0x0][0x2d0], -R97 ;  /* 0x0000b400b35c7a23 */ /* 0x000fe20000010861 */
[-C--:B------:R-:W-:Y:S01]  /*18dd0*/  HMMA.16816.F32.BF16 R44, R80, R94.reuse, R44 ;  /* 0x0000005e502c723c */ /* 0x080fe2000004182c */
[--C-:B--2---:R-:W-:Y:S06]  /*18de0*/  FFMA.FTZ R84, R188, c[0x0][0x2d0], -R96.reuse ;  /* 0x0000b400bc547a23 */ /* 0x104fec0000010860 */
[----:B------:R2:W-:Y:S01]  /*18df0*/  MUFU.EX2 R155, R92 ;  /* 0x0000005c009b7308 */ /* 0x0005e20000000800 */
[C---:B------:R-:W-:Y:S09]  /*18e00*/  HMMA.16816.F32.BF16 R48, R76.reuse, R94, R48 ;  /* 0x0000005e4c30723c */ /* 0x040ff20000041830 */
[----:B------:R3:W-:Y:S03]  /*18e10*/  MUFU.EX2 R188, R84 ;  /* 0x0000005400bc7308 */ /* 0x0007e60000000800 */
[----:B-1----:R-:W-:Y:S07]  /*18e20*/  FFMA.FTZ R88, R194, c[0x0][0x2d0], -R75 ;  /* 0x0000b400c2587a23 */ /* 0x002fee000001084b */
[----:B------:R1:W-:Y:S01]  /*18e30*/  MUFU.EX2 R194, R88 ;  /* 0x0000005800c27308 */ /* 0x0003e20000000800 */
[----:B--2---:R-:W-:Y:S09]  /*18e40*/  FFMA.FTZ R92, R178, c[0x0][0x2d0], -R97 ;  /* 0x0000b400b25c7a23 */ /* 0x004ff20000010861 */
[----:B------:R2:W-:Y:S01]  /*18e50*/  MUFU.EX2 R154, R92 ;  /* 0x0000005c009a7308 */ /* 0x0005e20000000800 */
[----:B---3--:R-:W-:Y:S02]  /*18e60*/  FFMA.FTZ R84, R189, c[0x0][0x2d0], -R96 ;  /* 0x0000b400bd547a23 */ /* 0x008fe40000010860 */
[----:B------:R-:W-:Y:S07]  /*18e70*/  IMAD.MOV.U32 R189, RZ, RZ, R110 ;  /* 0x000000ffffbd7224 */ /* 0x000fee00078e006e */
[----:B------:R3:W-:Y:S01]  /*18e80*/  MUFU.EX2 R186, R84 ;  /* 0x0000005400ba7308 */ /* 0x0007e20000000800 */
[----:B-1----:R-:W1:Y:S01]  /*18e90*/  LDSM.16.MT88.4 R88, [R211+0x1100] ;  /* 0x00110000d358783b */ /* 0x002e620000004200 */
[----:B--2---:R-:W-:Y:S01]  /*18ea0*/  FFMA.FTZ R92, R205, c[0x0][0x2d0], -R75 ;  /* 0x0000b400cd5c7a23 */ /* 0x004fe2000001084b */
[----:B------:R-:W-:Y:S07]  /*18eb0*/  MOV R205, R117 ;  /* 0x0000007500cd7202 */ /* 0x000fee0000000f00 */
[----:B------:R2:W-:Y:S01]  /*18ec0*/  MUFU.EX2 R159, R92 ;  /* 0x0000005c009f7308 */ /* 0x0005e20000000800 */
[----:B---3--:R-:W-:Y:S01]  /*18ed0*/  FFMA.FTZ R84, R191, c[0x0][0x2d0], -R96 ;  /* 0x0000b400bf547a23 */ /* 0x008fe20000010860 */
[----:B------:R-:W-:Y:S02]  /*18ee0*/  MOV R191, R123 ;  /* 0x0000007b00bf7202 */ /* 0x000fe40000000f00 */
[----:B------:R-:W-:Y:S06]  /*18ef0*/  MOV R123, R109 ;  /* 0x0000006d007b7202 */ /* 0x000fec0000000f00 */
[----:B------:R3:W4:Y:S01]  /*18f00*/  MUFU.EX2 R187, R84 ;  /* 0x0000005400bb7308 */ /* 0x0007220000000800 */
[----:B--2---:R-:W-:Y:S01]  /*18f10*/  LDSM.16.MT88.4 R92, [R210+0x1900] ;  /* 0x00190000d25c783b */ /* 0x004fe20000004200 */
[-C--:B-1----:R-:W-:Y:S08]  /*18f20*/  HMMA.16816.F32.BF16 R52, R76, R88.reuse, R52 ;  /* 0x000000584c34723c */ /* 0x082ff00000041834 */
[C---:B------:R-:W-:Y:S01]  /*18f30*/  HMMA.16816.F32.BF16 R56, R80.reuse, R88, R56 ;  /* 0x000000585038723c */ /* 0x040fe20000041838 */
[----:B---3--:R-:W-:Y:S03]  /*18f40*/  FFMA.FTZ R84, R203, c[0x0][0x2d0], -R74 ;  /* 0x0000b400cb547a23 */ /* 0x008fe6000001084a */
[----:B------:R-:W-:Y:S01]  /*18f50*/  IMAD.MOV.U32 R203, RZ, RZ, R127 ;  /* 0x000000ffffcb7224 */ /* 0x000fe200078e007f */
[----:B------:R1:W-:Y:S01]  /*18f60*/  MUFU.EX2 R184, R84 ;  /* 0x0000005400b87308 */ /* 0x0003e20000000800 */
[----:B------:R-:W-:Y:S01]  /*18f70*/  MOV R127, R112 ;  /* 0x00000070007f7202 */ /* 0x000fe20000000f00 */
[----:B------:R-:W-:Y:S01]  /*18f80*/  FFMA.FTZ R88, R185, c[0x0][0x2d0], -R97 ;  /* 0x0000b400b9587a23 */ /* 0x000fe20000010861 */
[-C--:B------:R-:W-:Y:S01]  /*18f90*/  HMMA.16816.F32.BF16 R60, R80, R90.reuse, R60 ;  /* 0x0000005a503c723c */ /* 0x080fe2000004183c */
[----:B------:R-:W-:Y:S03]  /*18fa0*/  IMAD.MOV.U32 R185, RZ, RZ, R122 ;  /* 0x000000ffffb97224 */ /* 0x000fe600078e007a */
[----:B------:R-:W-:Y:S03]  /*18fb0*/  MOV R122, R108 ;  /* 0x0000006c007a7202 */ /* 0x000fe60000000f00 */
[--C-:B------:R-:W-:Y:S01]  /*18fc0*/  FFMA.FTZ R80, R226, c[0x0][0x2d0], -R74.reuse ;  /* 0x0000b400e2507a23 */ /* 0x100fe2000001084a */
[----:B------:R-:W-:Y:S01]  /*18fd0*/  HMMA.16816.F32.BF16 R64, R76, R90, R64 ;  /* 0x0000005a4c40723c */ /* 0x000fe20000041840 */
[----:B------:R-:W2:Y:S03]  /*18fe0*/  MUFU.EX2 R102, R88 ;  /* 0x0000005800667308 */ /* 0x000ea60000000800 */
[----:B----4-:R-:W-:Y:S02]  /*18ff0*/  F2FP.BF16.PACK_AB R82, R187, R186 ;  /* 0x000000babb52723e */ /* 0x010fe400000010ff */
[----:B------:R-:W-:Y:S01]  /*19000*/  MOV R226, R121 ;  /* 0x0000007900e27202 */ /* 0x000fe20000000f00 */
[----:B------:R-:W-:Y:S01]  /*19010*/  IMAD.MOV.U32 R121, RZ, RZ, R107 ;  /* 0x000000ffff797224 */ /* 0x000fe200078e006b */
[----:B------:R-:W-:Y:S03]  /*19020*/  F2FP.BF16.PACK_AB R76, R147, R243 ;  /* 0x000000f3934c723e */ /* 0x000fe600000010ff */
[----:B------:R3:W-:Y:S01]  /*19030*/  MUFU.EX2 R181, R80 ;  /* 0x0000005000b57308 */ /* 0x0007e20000000800 */
[----:B------:R-:W-:Y:S01]  /*19040*/  F2FP.BF16.PACK_AB R77, R145, R146 ;  /* 0x00000092914d723e */ /* 0x000fe200000010ff */
[----:B-1----:R-:W-:Y:S01]  /*19050*/  FFMA.FTZ R84, R180, c[0x0][0x2d0], -R97 ;  /* 0x0000b400b4547a23 */ /* 0x002fe20000010861 */
[----:B------:R-:W-:Y:S02]  /*19060*/  F2FP.BF16.PACK_AB R78, R196, R228 ;  /* 0x000000e4c44e723e */ /* 0x000fe400000010ff */
[----:B------:R-:W-:Y:S05]  /*19070*/  F2FP.BF16.PACK_AB R79, R194, R190 ;  /* 0x000000bec24f723e */ /* 0x000fea00000010ff */
[----:B------:R1:W4:Y:S01]  /*19080*/  MUFU.EX2 R182, R84 ;  /* 0x0000005400b67308 */ /* 0x0003220000000800 */
[----:B--2---:R-:W-:Y:S01]  /*19090*/  F2FP.BF16.PACK_AB R83, R102, R154 ;  /* 0x0000009a6653723e */ /* 0x004fe200000010ff */
[----:B------:R-:W-:Y:S01]  /*190a0*/  LDSM.16.MT88.4 R88, [R212+0x1900] ;  /* 0x00190000d458783b */ /* 0x000fe20000004200 */
[--C-:B---3--:R-:W-:Y:S01]  /*190b0*/  FFMA.FTZ R80, R204, c[0x0][0x2d0], -R75.reuse ;  /* 0x0000b400cc507a23 */ /* 0x108fe2000001084b */
[----:B------:R-:W-:Y:S06]  /*190c0*/  MOV R204, R118 ;  /* 0x0000007600cc7202 */ /* 0x000fec0000000f00 */
[----:B------:R2:W-:Y:S01]  /*190d0*/  MUFU.EX2 R153, R80 ;  /* 0x0000005000997308 */ /* 0x0005e20000000800 */
[----:B-1----:R-:W1:Y:S01]  /*190e0*/  LDSM.16.MT88.4 R84, [R209+0x1900] ;  /* 0x00190000d154783b */ /* 0x002e620000004200 */
[----:B----4-:R-:W-:Y:S02]  /*190f0*/  F2FP.BF16.PACK_AB R81, R155, R182 ;  /* 0x000000b69b51723e */ /* 0x010fe400000010ff */
[----:B--2---:R-:W-:Y:S01]  /*19100*/  F2FP.BF16.PACK_AB R80, R188, R144 ;  /* 0x00000090bc50723e */ /* 0x004fe200000010ff */
[-C--:B-1----:R-:W-:Y:S08]  /*19110*/  HMMA.16816.F32.BF16 R4, R76, R84.reuse, R4 ;  /* 0x000000544c04723c */ /* 0x082ff00000041804 */
[C---:B------:R-:W-:Y:S07]  /*19120*/  HMMA.16816.F32.BF16 R8, R80.reuse, R84, R8 ;  /* 0x000000545008723c */ /* 0x040fee0000041808 */
[----:B------:R-:W-:Y:S01]  /*19130*/  FFMA.FTZ R84, R234, c[0x0][0x2d0], -R74 ;  /* 0x0000b400ea547a23 */ /* 0x000fe2000001084a */
[-C--:B------:R-:W-:Y:S01]  /*19140*/  HMMA.16816.F32.BF16 R12, R80, R86.reuse, R12 ;  /* 0x00000056500c723c */ /* 0x080fe2000004180c */
[----:B------:R-:W-:Y:S02]  /*19150*/  IMAD.MOV.U32 R234, RZ, RZ, R116 ;  /* 0x000000ffffea7224 */ /* 0x000fe400078e0074 */
[----:B------:R1:W-:Y:S05]  /*19160*/  MUFU.EX2 R158, R84 ;  /* 0x00000054009e7308 */ /* 0x0003ea0000000800 */
[C---:B------:R-:W-:Y:S08]  /*19170*/  HMMA.16816.F32.BF16 R16, R76.reuse, R86, R16 ;  /* 0x000000564c10723c */ /* 0x040ff00000041810 */
[-C--:B------:R-:W-:Y:S08]  /*19180*/  HMMA.16816.F32.BF16 R20, R76, R88.reuse, R20 ;  /* 0x000000584c14723c */ /* 0x080ff00000041814 */
[C---:B------:R-:W-:Y:S01]  /*19190*/  HMMA.16816.F32.BF16 R24, R80.reuse, R88, R24 ;  /* 0x000000585018723c */ /* 0x040fe20000041818 */
[----:B-1----:R-:W-:Y:S03]  /*191a0*/  FFMA.FTZ R84, R236, c[0x0][0x2d0], -R74 ;  /* 0x0000b400ec547a23 */ /* 0x002fe6000001084a */
[----:B------:R-:W-:Y:S03]  /*191b0*/  MOV R236, R115 ;  /* 0x0000007300ec7202 */ /* 0x000fe60000000f00 */
[----:B------:R-:W-:Y:S01]  /*191c0*/  FFMA.FTZ R88, R206, c[0x0][0x2d0], -R96 ;  /* 0x0000b400ce587a23 */ /* 0x000fe20000010860 */
[-C--:B------:R-:W-:Y:S01]  /*191d0*/  HMMA.16816.F32.BF16 R28, R80, R90.reuse, R28 ;  /* 0x0000005a501c723c */ /* 0x080fe2000004181c */
[----:B------:R1:W-:Y:S03]  /*191e0*/  MUFU.EX2 R180, R84 ;  /* 0x0000005400b47308 */ /* 0x0003e60000000800 */
[----:B------:R-:W-:Y:S04]  /*191f0*/  IMAD.MOV.U32 R206, RZ, RZ, R104 ;  /* 0x000000ffffce7224 */ /* 0x000fe800078e0068 */
[C---:B------:R-:W-:Y:S03]  /*19200*/  HMMA.16816.F32.BF16 R32, R76.reuse, R90, R32 ;  /* 0x0000005a4c20723c */ /* 0x040fe60000041820 */
[----:B------:R2:W-:Y:S05]  /*19210*/  MUFU.EX2 R156, R88 ;  /* 0x00000058009c7308 */ /* 0x0005ea0000000800 */
[-C--:B------:R-:W-:Y:S08]  /*19220*/  HMMA.16816.F32.BF16 R36, R76, R92.reuse, R36 ;  /* 0x0000005c4c24723c */ /* 0x080ff00000041824 */
[C---:B------:R-:W-:Y:S01]  /*19230*/  HMMA.16816.F32.BF16 R40, R80.reuse, R92, R40 ;  /* 0x0000005c5028723c */ /* 0x040fe20000041828 */
[----:B-1----:R-:W-:Y:S03]  /*19240*/  FFMA.FTZ R84, R231, c[0x0][0x2d0], -R75 ;  /* 0x0000b400e7547a23 */ /* 0x002fe6000001084b */
[----:B------:R-:W-:Y:S01]  /*19250*/  MOV R231, R114 ;  /* 0x0000007200e77202 */ /* 0x000fe20000000f00 */
[----:B------:R1:W-:Y:S01]  /*19260*/  MUFU.EX2 R157, R84 ;  /* 0x00000054009d7308 */ /* 0x0003e20000000800 */
[----:B------:R-:W-:Y:S02]  /*19270*/  IMAD.MOV.U32 R114, RZ, RZ, R113 ;  /* 0x000000ffff727224 */ /* 0x000fe400078e0071 */
[-C--:B------:R-:W-:Y:S01]  /*19280*/  HMMA.16816.F32.BF16 R44, R80, R94.reuse, R44 ;  /* 0x0000005e502c723c */ /* 0x080fe2000004182c */
[----:B------:R-:W3:Y:S03]  /*19290*/  LDL.LU R113, [R1+0x8] ;  /* 0x0000080001717983 */ /* 0x000ee60000300800 */
[--C-:B--2---:R-:W-:Y:S02]  /*192a0*/  FFMA.FTZ R88, R207, c[0x0][0x2d0], -R96.reuse ;  /* 0x0000b400cf587a23 */ /* 0x104fe40000010860 */
[----:B------:R-:W-:Y:S02]  /*192b0*/  FFMA.FTZ R92, R201, c[0x0][0x2d0], -R97 ;  /* 0x0000b400c95c7a23 */ /* 0x000fe40000010861 */
[C---:B------:R-:W-:Y:S01]  /*192c0*/  HMMA.16816.F32.BF16 R48, R76.reuse, R94, R48 ;  /* 0x0000005e4c30723c */ /* 0x040fe20000041830 */
[----:B------:R2:W-:Y:S10]  /*192d0*/  MUFU.EX2 R178, R88 ;  /* 0x0000005800b27308 */ /* 0x0005f40000000800 */
[----:B------:R4:W-:Y:S01]  /*192e0*/  MUFU.EX2 R100, R92 ;  /* 0x0000005c00647308 */ /* 0x0009e20000000800 */
[----:B-1----:R-:W-:Y:S01]  /*192f0*/  FFMA.FTZ R84, R232, c[0x0][0x2d0], -R75 ;  /* 0x0000b400e8547a23 */ /* 0x002fe2000001084b */
[----:B------:R-:W-:Y:S08]  /*19300*/  MOV R232, R111 ;  /* 0x0000006f00e87202 */ /* 0x000ff00000000f00 */
[----:B------:R1:W-:Y:S01]  /*19310*/  MUFU.EX2 R179, R84 ;  /* 0x0000005400b37308 */ /* 0x0003e20000000800 */
[--C-:B--2---:R-:W-:Y:S09]  /*19320*/  FFMA.FTZ R88, R229, c[0x0][0x2d0], -R96.reuse ;  /* 0x0000b400e5587a23 */ /* 0x104ff20000010860 */
[----:B------:R2:W5:Y:S01]  /*19330*/  MUFU.EX2 R177, R88 ;  /* 0x0000005800b17308 */ /* 0x0005620000000800 */
[----:B----4-:R-:W-:Y:S02]  /*19340*/  FFMA.FTZ R92, R192, c[0x0][0x2d0], -R97 ;  /* 0x0000b400c05c7a23 */ /* 0x010fe40000010861 */
[----:B------:R-:W4:Y:S07]  /*19350*/  LDL.LU R192, [R1+0xc] ;  /* 0x00000c0001c07983 */ /* 0x000f2e0000300800 */
[----:B------:R5:W-:Y:S01]  /*19360*/  MUFU.EX2 R99, R92 ;  /* 0x0000005c00637308 */ /* 0x000be20000000800 */
[----:B-1----:R-:W-:Y:S01]  /*19370*/  FFMA.FTZ R84, R202, c[0x0][0x2d0], -R96 ;  /* 0x0000b400ca547a23 */ /* 0x002fe20000010860 */
[----:B------:R-:W-:Y:S08]  /*19380*/  MOV R202, R106 ;  /* 0x0000006a00ca7202 */ /* 0x000ff00000000f00 */
[----:B------:R1:W-:Y:S01]  /*19390*/  MUFU.EX2 R152, R84 ;  /* 0x0000005400987308 */ /* 0x0003e20000000800 */
[--C-:B--2---:R-:W-:Y:S09]  /*193a0*/  FFMA.FTZ R88, R241, c[0x0][0x2d0], -R74.reuse ;  /* 0x0000b400f1587a23 */ /* 0x104ff2000001084a */
[----:B------:R2:W-:Y:S01]  /*193b0*/  MUFU.EX2 R176, R88 ;  /* 0x0000005800b07308 */ /* 0x0005e20000000800 */
[----:B-----5:R-:W-:Y:S09]  /*193c0*/  FFMA.FTZ R92, R245, c[0x0][0x2d0], -R75 ;  /* 0x0000b400f55c7a23 */ /* 0x020ff2000001084b */
[----:B------:R5:W-:Y:S01]  /*193d0*/  MUFU.EX2 R172, R92 ;  /* 0x0000005c00ac7308 */ /* 0x000be20000000800 */
[----:B-1----:R-:W1:Y:S01]  /*193e0*/  LDSM.16.MT88.4 R84, [R211+0x1900] ;  /* 0x00190000d354783b */ /* 0x002e620000004200 */
[--C-:B--2---:R-:W-:Y:S08]  /*193f0*/  FFMA.FTZ R88, R199, c[0x0][0x2d0], -R97.reuse ;  /* 0x0000b400c7587a23 */ /* 0x104ff00000010861 */
[----:B------:R2:W1:Y:S01]  /*19400*/  MUFU.EX2 R101, R88 ;  /* 0x0000005800657308 */ /* 0x0004620000000800 */
[----:B-----5:R-:W-:Y:S08]  /*19410*/  LDSM.16.MT88.4 R92, [R210+0x2100] ;  /* 0x00210000d25c783b */ /* 0x020ff00000004200 */
[----:B--2---:R-:W2:Y:S01]  /*19420*/  LDSM.16.MT88.4 R88, [R209+0x2100] ;  /* 0x00210000d158783b */ /* 0x004ea20000004200 */
[-C--:B-1----:R-:W-:Y:S08]  /*19430*/  HMMA.16816.F32.BF16 R52, R76, R84.reuse, R52 ;  /* 0x000000544c34723c */ /* 0x082ff00000041834 */
[C---:B------:R-:W-:Y:S07]  /*19440*/  HMMA.16816.F32.BF16 R56, R80.reuse, R84, R56 ;  /* 0x000000545038723c */ /* 0x040fee0000041838 */
[----:B------:R-:W-:Y:S01]  /*19450*/  FFMA.FTZ R84, R183, c[0x0][0x2d0], -R97 ;  /* 0x0000b400b7547a23 */ /* 0x000fe20000010861 */
[-C--:B------:R-:W-:Y:S01]  /*19460*/  HMMA.16816.F32.BF16 R60, R80, R86.reuse, R60 ;  /* 0x00000056503c723c */ /* 0x080fe2000004183c */
[----:B------:R-:W5:Y:S02]  /*19470*/  LDL.LU R183, [R1+0x10] ;  /* 0x0000100001b77983 */ /* 0x000f640000300800 */
[----:B------:R1:W1:Y:S04]  /*19480*/  MUFU.EX2 R98, R84 ;  /* 0x0000005400627308 */ /* 0x0002680000000800 */
[--C-:B------:R-:W-:Y:S01]  /*19490*/  FFMA.FTZ R80, R247, c[0x0][0x2d0], -R74.reuse ;  /* 0x0000b400f7507a23 */ /* 0x100fe2000001084a */
[----:B------:R-:W-:Y:S01]  /*194a0*/  HMMA.16816.F32.BF16 R64, R76, R86, R64 ;  /* 0x000000564c40723c */ /* 0x000fe20000041840 */
[----:B------:R-:W-:Y:S03]  /*194b0*/  F2FP.BF16.PACK_AB R82, R177, R178 ;  /* 0x000000b2b152723e */ /* 0x000fe600000010ff */
[----:B------:R-:W-:Y:S01]  /*194c0*/  F2FP.BF16.PACK_AB R81, R100, R101 ;  /* 0x000000656451723e */ /* 0x000fe200000010ff */
[----:B------:R2:W2:Y:S02]  /*194d0*/  MUFU.EX2 R175, R80 ;  /* 0x0000005000af7308 */ /* 0x0004a40000000800 */
[----:B------:R-:W-:Y:S02]  /*194e0*/  F2FP.BF16.PACK_AB R76, R181, R184 ;  /* 0x000000b8b54c723e */ /* 0x000fe400000010ff */
[----:B------:R-:W-:Y:S03]  /*194f0*/  F2FP.BF16.PACK_AB R77, R159, R153 ;  /* 0x000000999f4d723e */ /* 0x000fe600000010ff */
[----:B------:R-:W-:Y:S02]  /*19500*/  F2FP.BF16.PACK_AB R78, R180, R158 ;  /* 0x0000009eb44e723e */ /* 0x000fe400000010ff */
[----:B------:R-:W-:Y:S01]  /*19510*/  F2FP.BF16.PACK_AB R79, R179, R157 ;  /* 0x0000009db34f723e */ /* 0x000fe200000010ff */
[----:B-1----:R-:W1:Y:S01]  /*19520*/  LDSM.16.MT88.4 R84, [R212+0x2100] ;  /* 0x00210000d454783b */ /* 0x002e620000004200 */
[----:B------:R-:W-:Y:S05]  /*19530*/  F2FP.BF16.PACK_AB R83, R98, R99 ;  /* 0x000000636253723e */ /* 0x000fea00000010ff */
[-C--:B--2---:R-:W-:Y:S01]  /*19540*/  HMMA.16816.F32.BF16 R4, R76, R88.reuse, R4 ;  /* 0x000000584c04723c */ /* 0x084fe20000041804 */
[----:B------:R-:W-:Y:S01]  /*19550*/  FFMA.FTZ R80, R242, c[0x0][0x2d0], -R75 ;  /* 0x0000b400f2507a23 */ /* 0x000fe2000001084b */
[----:B------:R-:W-:Y:S03]  /*19560*/  F2FP.BF16.PACK_AB R164, R175, R176 ;  /* 0x000000b0afa4723e */ /* 0x000fe600000010ff */
[----:B------:R2:W1:Y:S02]  /*19570*/  MUFU.EX2 R174, R80 ;  /* 0x0000005000ae7308 */ /* 0x0004640000000800 */
[----:B--2---:R-:W-:Y:S02]  /*19580*/  F2FP.BF16.PACK_AB R80, R156, R152 ;  /* 0x000000989c50723e */ /* 0x004fe400000010ff */
[----:B-1----:R-:W-:Y:S05]  /*19590*/  F2FP.BF16.PACK_AB R165, R172, R174 ;  /* 0x000000aeaca5723e */ /* 0x002fea00000010ff */
[C---:B------:R-:W-:Y:S07]  /*195a0*/  HMMA.16816.F32.BF16 R8, R80.reuse, R88, R8 ;  /* 0x000000585008723c */ /* 0x040fee0000041808 */
[--C-:B------:R-:W-:Y:S01]  /*195b0*/  FFMA.FTZ R88, R252, c[0x0][0x2d0], -R74.reuse ;  /* 0x0000b400fc587a23 */ /* 0x100fe2000001084a */
[-C--:B------:R-:W-:Y:S01]  /*195c0*/  HMMA.16816.F32.BF16 R12, R80, R90.reuse, R12 ;  /* 0x0000005a500c723c */ /* 0x080fe2000004180c */
[----:B------:R-:W-:Y:S02]  /*195d0*/  FFMA.FTZ R74, R131, c[0x0][0x2d0], -R74 ;  /* 0x0000b400834a7a23 */ /* 0x000fe4000001084a */
[----:B------:R1:W-:Y:S01]  /*195e0*/  MUFU.EX2 R173, R88 ;  /* 0x0000005800ad7308 */ /* 0x0003e20000000800 */
[----:B------:R-:W-:Y:S02]  /*195f0*/  IMAD.MOV.U32 R131, RZ, RZ, R119 ;  /* 0x000000ffff837224 */ /* 0x000fe400078e0077 */
[----:B------:R-:W-:Y:S02]  /*19600*/  LDSM.16.MT88.4 R116, [R209+0x2900] ;  /* 0x00290000d174783b */ /* 0x000fe40000004200 */
[C---:B------:R-:W-:Y:S05]  /*19610*/  HMMA.16816.F32.BF16 R16, R76.reuse, R90, R16 ;  /* 0x0000005a4c10723c */ /* 0x040fea0000041810 */
[----:B------:R2:W2:Y:S03]  /*19620*/  MUFU.EX2 R171, R74 ;  /* 0x0000004a00ab7308 */ /* 0x0004a60000000800 */
[-C--:B------:R-:W-:Y:S08]  /*19630*/  HMMA.16816.F32.BF16 R20, R76, R84.reuse, R20 ;  /* 0x000000544c14723c */ /* 0x080ff00000041814 */
[C---:B------:R-:W-:Y:S01]  /*19640*/  HMMA.16816.F32.BF16 R24, R80.reuse, R84, R24 ;  /* 0x000000545018723c */ /* 0x040fe20000041818 */
[----:B-1----:R-:W1:Y:S07]  /*19650*/  LDSM.16.MT88.4 R88, [R211+0x2100] ;  /* 0x00210000d358783b */ /* 0x002e6e0000004200 */
[-C--:B------:R-:W-:Y:S01]  /*19660*/  HMMA.16816.F32.BF16 R28, R80, R86.reuse, R28 ;  /* 0x00000056501c723c */ /* 0x080fe2000004181c */
[--C-:B--2---:R-:W-:Y:S03]  /*19670*/  FFMA.FTZ R74, R250, c[0x0][0x2d0], -R75.reuse ;  /* 0x0000b400fa4a7a23 */ /* 0x104fe6000001084b */
[----:B------:R-:W-:Y:S01]  /*19680*/  F2FP.BF16.PACK_AB R166, R171, R173 ;  /* 0x000000adaba6723e */ /* 0x000fe200000010ff */
[----:B------:R-:W-:Y:S03]  /*19690*/  FFMA.FTZ R75, R251, c[0x0][0x2d0], -R75 ;  /* 0x0000b400fb4b7a23 */ /* 0x000fe6000001084b */
[C---:B------:R-:W-:Y:S01]  /*196a0*/  HMMA.16816.F32.BF16 R32, R76.reuse, R86, R32 ;  /* 0x000000564c20723c */ /* 0x040fe20000041820 */
[----:B------:R2:W-:Y:S07]  /*196b0*/  MUFU.EX2 R170, R74 ;  /* 0x0000004a00aa7308 */ /* 0x0005ee0000000800 */
[-C--:B------:R-:W-:Y:S03]  /*196c0*/  HMMA.16816.F32.BF16 R36, R76, R92.reuse, R36 ;  /* 0x0000005c4c24723c */ /* 0x080fe60000041824 */
[----:B------:R-:W1:Y:S05]  /*196d0*/  MUFU.EX2 R169, R75 ;  /* 0x0000004b00a97308 */ /* 0x000e6a0000000800 */
[C---:B------:R-:W-:Y:S08]  /*196e0*/  HMMA.16816.F32.BF16 R40, R80.reuse, R92, R40 ;  /* 0x0000005c5028723c */ /* 0x040ff00000041828 */
[-C--:B------:R-:W-:Y:S01]  /*196f0*/  HMMA.16816.F32.BF16 R44, R80, R94.reuse, R44 ;  /* 0x0000005e502c723c */ /* 0x080fe2000004182c */
[----:B--2---:R-:W-:Y:S04]  /*19700*/  FFMA.FTZ R74, R237, c[0x0][0x2d0], -R96 ;  /* 0x0000b400ed4a7a23 */ /* 0x004fe80000010860 */
[----:B------:R2:W-:Y:S03]  /*19710*/  MUFU.EX2 R168, R74 ;  /* 0x0000004a00a87308 */ /* 0x0005e60000000800 */
[C---:B------:R-:W-:Y:S01]  /*19720*/  HMMA.16816.F32.BF16 R48, R76.reuse, R94, R48 ;  /* 0x0000005e4c30723c */ /* 0x040fe20000041830 */
[----:B-1----:R-:W-:Y:S07]  /*19730*/  F2FP.BF16.PACK_AB R167, R169, R170 ;  /* 0x000000aaa9a7723e */ /* 0x002fee00000010ff */
[-C--:B------:R-:W-:Y:S01]  /*19740*/  HMMA.16816.F32.BF16 R52, R76, R88.reuse, R52 ;  /* 0x000000584c34723c */ /* 0x080fe20000041834 */
[----:B---3--:R-:W-:Y:S07]  /*19750*/  FFMA.FTZ R69, R69, R113, R114 ;  /* 0x0000007145457223 */ /* 0x008fee0000010072 */
[C---:B------:R-:W-:Y:S01]  /*19760*/  HMMA.16816.F32.BF16 R56, R80.reuse, R88, R56 ;  /* 0x000000585038723c */ /* 0x040fe20000041838 */
[--C-:B--2---:R-:W-:Y:S07]  /*19770*/  FFMA.FTZ R74, R238, c[0x0][0x2d0], -R96.reuse ;  /* 0x0000b400ee4a7a23 */ /* 0x104fee0000010860 */
[-C--:B------:R-:W-:Y:S01]  /*19780*/  HMMA.16816.F32.BF16 R60, R80, R90.reuse, R60 ;  /* 0x0000005a503c723c */ /* 0x080fe2000004183c */
[----:B------:R1:W2:Y:S07]  /*19790*/  MUFU.EX2 R85, R74 ;  /* 0x0000004a00557308 */ /* 0x0002ae0000000800 */
[----:B------:R-:W-:Y:S08]  /*197a0*/  HMMA.16816.F32.BF16 R64, R76, R90, R64 ;  /* 0x0000005a4c40723c */ /* 0x000ff00000041840 */
[-C--:B------:R-:W-:Y:S07]  /*197b0*/  HMMA.16816.F32.BF16 R104, R164, R116.reuse, R4 ;  /* 0x00000074a468723c */ /* 0x080fee0000041804 */
[----:B------:R-:W-:Y:S01]  /*197c0*/  FADD.FTZ R4, R226, R69 ;  /* 0x00000045e2047221 */ /* 0x000fe20000010000 */
[----:B------:R-:W-:Y:S01]  /*197d0*/  MOV R226, R149 ;  /* 0x0000009500e27202 */ /* 0x000fe20000000f00 */
[--C-:B-1----:R-:W-:Y:S03]  /*197e0*/  FFMA.FTZ R74, R239, c[0x0][0x2d0], -R96.reuse ;  /* 0x0000b400ef4a7a23 */ /* 0x102fe60000010860 */
[----:B------:R-:W-:Y:S01]  /*197f0*/  FFMA.FTZ R96, R240, c[0x0][0x2d0], -R96 ;  /* 0x0000b400f0607a23 */ /* 0x000fe20000010860 */
[----:B------:R1:W-:Y:S01]  /*19800*/  MUFU.EX2 R86, R74 ;  /* 0x0000004a00567308 */ /* 0x0003e20000000800 */
[----:B----4-:R-:W-:Y:S01]  /*19810*/  FFMA.FTZ R68, R68, R192, R231 ;  /* 0x000000c044447223 */ /* 0x010fe200000100e7 */
[----:B--2---:R-:W-:Y:S01]  /*19820*/  F2FP.BF16.PACK_AB R160, R85, R168 ;  /* 0x000000a855a0723e */ /* 0x004fe200000010ff */
[----:B------:R-:W-:Y:S01]  /*19830*/  FADD.FTZ R4, R123, R4 ;  /* 0x000000047b047221 */ /* 0x000fe20000010000 */
[----:B------:R-:W-:Y:S01]  /*19840*/  MOV R231, R236 ;  /* 0x000000ec00e77202 */ /* 0x000fe20000000f00 */
[----:B------:R-:W-:Y:S01]  /*19850*/  FADD.FTZ R6, R185, R68 ;  /* 0x00000044b9067221 */ /* 0x000fe20000010000 */
[----:B------:R-:W-:Y:S01]  /*19860*/  MOV R185, R148 ;  /* 0x0000009400b97202 */ /* 0x000fe20000000f00 */
[----:B------:R-:W-:Y:S01]  /*19870*/  FADD.FTZ R4, R206, R4 ;  /* 0x00000004ce047221 */ /* 0x000fe20000010000 */
[----:B------:R-:W-:Y:S01]  /*19880*/  MOV R236, R234 ;  /* 0x000000ea00ec7202 */ /* 0x000fe20000000f00 */
[----:B------:R-:W-:Y:S01]  /*19890*/  IMAD.MOV.U32 R234, RZ, RZ, R205 ;  /* 0x000000ffffea7224 */ /* 0x000fe200078e00cd */
[----:B------:R-:W2:Y:S01]  /*198a0*/  MUFU.EX2 R96, R96 ;  /* 0x0000006000607308 */ /* 0x000ea20000000800 */
[----:B------:R-:W-:Y:S01]  /*198b0*/  FADD.FTZ R6, R122, R6 ;  /* 0x000000067a067221 */ /* 0x000fe20000010000 */
[----:B------:R-:W-:Y:S02]  /*198c0*/  MOV R205, R203 ;  /* 0x000000cb00cd7202 */ /* 0x000fe40000000f00 */
[----:B------:R-:W-:Y:S01]  /*198d0*/  MOV R203, R151 ;  /* 0x0000009700cb7202 */ /* 0x000fe20000000f00 */
[--C-:B-1----:R-:W-:Y:S05]  /*198e0*/  FFMA.FTZ R74, R193, c[0x0][0x2d0], -R97.reuse ;  /* 0x0000b400c14a7a23 */ /* 0x102fea0000010861 */
[----:B------:R1:W-:Y:S01]  /*198f0*/  MUFU.EX2 R75, R74 ;  /* 0x0000004a004b7308 */ /* 0x0003e20000000800 */
[----:B--2---:R-:W-:Y:S01]  /*19900*/  F2FP.BF16.PACK_AB R162, R96, R86 ;  /* 0x0000005660a2723e */ /* 0x004fe200000010ff */
[--C-:B-1----:R-:W-:Y:S08]  /*19910*/  FFMA.FTZ R74, R195, c[0x0][0x2d0], -R97.reuse ;  /* 0x0000b400c34a7a23 */ /* 0x102ff00000010861 */
[----:B------:R1:W2:Y:S02]  /*19920*/  MUFU.EX2 R84, R74 ;  /* 0x0000004a00547308 */ /* 0x0002a40000000800 */
[--C-:B-1----:R-:W-:Y:S01]  /*19930*/  FFMA.FTZ R74, R197, c[0x0][0x2d0], -R97.reuse ;  /* 0x0000b400c54a7a23 */ /* 0x102fe20000010861 */
[----:B--2---:R-:W-:Y:S01]  /*19940*/  F2FP.BF16.PACK_AB R161, R84, R75 ;  /* 0x0000004b54a1723e */ /* 0x004fe200000010ff */
[----:B------:R-:W-:Y:S02]  /*19950*/  FFMA.FTZ R97, R73, c[0x0][0x2d0], -R97 ;  /* 0x0000b40049617a23 */ /* 0x000fe40000010861 */
[----:B------:R-:W2:Y:S04]  /*19960*/  LDL.LU R73, [R1+0x14] ;  /* 0x0000140001497983 */ /* 0x000ea80000300800 */
[----:B------:R-:W-:Y:S01]  /*19970*/  MUFU.EX2 R74, R74 ;  /* 0x0000004a004a7308 */ /* 0x000fe20000000800 */
[----:B-----5:R-:W-:Y:S09]  /*19980*/  FFMA.FTZ R2, R2, R183, R204 ;  /* 0x000000b702027223 */ /* 0x020ff200000100cc */
[----:B------:R-:W1:Y:S01]  /*19990*/  MUFU.EX2 R97, R97 ;  /* 0x0000006100617308 */ /* 0x000e620000000800 */
[----:B------:R-:W-:Y:S02]  /*199a0*/  IMAD.MOV.U32 R204, RZ, RZ, R150 ;  /* 0x000000ffffcc7224 */ /* 0x000fe400078e0096 */
[----:B------:R-:W-:Y:S01]  /*199b0*/  FADD.FTZ R2, R189, R2 ;  /* 0x00000002bd027221 */ /* 0x000fe20000010000 */
[----:B------:R-:W3:Y:S01]  /*199c0*/  LDSM.16.MT88.4 R148, [R210+0x2900] ;  /* 0x00290000d294783b */ /* 0x000ee20000004200 */
[----:B------:R-:W-:Y:S02]  /*199d0*/  IMAD.MOV.U32 R189, RZ, RZ, R120 ;  /* 0x000000ffffbd7224 */ /* 0x000fe400078e0078 */
[----:B------:R-:W-:Y:S02]  /*199e0*/  FADD.FTZ R5, R121, R2 ;  /* 0x0000000279057221 */ /* 0x000fe40000010000 */
[----:B------:R-:W-:Y:S02]  /*199f0*/  FADD.FTZ R2, R202, R6 ;  /* 0x00000006ca027221 */ /* 0x000fe40000010000 */
[----:B------:R-:W-:Y:S01]  /*19a00*/  FADD.FTZ R6, R126, R4 ;  /* 0x000000047e067221 */ /* 0x000fe20000010000 */
[----:B-1----:R-:W-:Y:S07]  /*19a10*/  F2FP.BF16.PACK_AB R163, R97, R74 ;  /* 0x0000004a61a3723e */ /* 0x002fee00000010ff */
[C---:B------:R-:W-:Y:S08]  /*19a20*/  HMMA.16816.F32.BF16 R108, R160.reuse, R116, R8 ;  /* 0x00000074a06c723c */ /* 0x040ff00000041808 */
[-C--:B------:R-:W-:Y:S08]  /*19a30*/  HMMA.16816.F32.BF16 R112, R160, R118.reuse, R12 ;  /* 0x00000076a070723c */ /* 0x080ff0000004180c */
[C---:B------:R-:W-:Y:S08]  /*19a40*/  HMMA.16816.F32.BF16 R116, R164.reuse, R118, R16 ;  /* 0x00000076a474723c */ /* 0x040ff00000041810 */
[-C--:B------:R-:W-:Y:S01]  /*19a50*/  HMMA.16816.F32.BF16 R120, R164, R132.reuse, R20 ;  /* 0x00000084a478723c */ /* 0x080fe20000041814 */
[----:B--2---:R-:W-:Y:S03]  /*19a60*/  FFMA.FTZ R8, R0, R73, R200 ;  /* 0x0000004900087223 */ /* 0x004fe600000100c8 */
[----:B------:R-:W-:Y:S02]  /*19a70*/  FADD.FTZ R0, R232, R5 ;  /* 0x00000005e8007221 */ /* 0x000fe40000010000 */
[----:B------:R-:W-:Y:S02]  /*19a80*/  FADD.FTZ R8, R127, R8 ;  /* 0x000000087f087221 */ /* 0x000fe40000010000 */
[----:B------:R-:W-:Y:S04]  /*19a90*/  FADD.FTZ R5, R125, R2 ;  /* 0x000000027d057221 */ /* 0x000fe80000010000 */
[----:B------:R-:W-:Y:S02]  /*19aa0*/  FADD.FTZ R7, R124, R0 ;  /* 0x000000007c077221 */ /* 0x000fe40000010000 */
[----:B------:R-:W-:Y:S01]  /*19ab0*/  FADD.FTZ R4, R231, R8 ;  /* 0x00000008e7047221 */ /* 0x000fe20000010000 */
[C---:B------:R-:W-:Y:S01]  /*19ac0*/  HMMA.16816.F32.BF16 R124, R160.reuse, R132, R24 ;  /* 0x00000084a07c723c */ /* 0x040fe20000041818 */
[----:B------:R-:W-:Y:S02]  /*19ad0*/  FADD.FTZ R2, R236, R6 ;  /* 0x00000006ec027221 */ /* 0x000fe40000010000 */
[----:B------:R-:W-:Y:S02]  /*19ae0*/  FADD.FTZ R0, R234, R5 ;  /* 0x00000005ea007221 */ /* 0x000fe40000010000 */
[----:B------:R-:W-:Y:S02]  /*19af0*/  FADD.FTZ R7, R128, R7 ;  /* 0x0000000780077221 */ /* 0x000fe40000010000 */
[----:B------:R-:W-:Y:S02]  /*19b00*/  FADD.FTZ R4, R131, R4 ;  /* 0x0000000483047221 */ /* 0x000fe40000010000 */
[----:B------:R-:W-:Y:S03]  /*19b10*/  FADD.FTZ R6, R130, R2 ;  /* 0x0000000282067221 */ /* 0x000fe60000010000 */
[----:B------:R-:W-:Y:S02]  /*19b20*/  FADD.FTZ R5, R129, R0 ;  /* 0x0000000081057221 */ /* 0x000fe40000010000 */
[----:B------:R-:W-:Y:S01]  /*19b30*/  FADD.FTZ R2, R205, R7 ;  /* 0x00000007cd027221 */ /* 0x000fe20000010000 */
[-C--:B------:R-:W-:Y:S01]  /*19b40*/  HMMA.16816.F32.BF16 R128, R160, R134.reuse, R28 ;  /* 0x00000086a080723c */ /* 0x080fe2000004181c */
[----:B------:R-:W-:Y:S01]  /*19b50*/  FADD.FTZ R4, R103, R4 ;  /* 0x0000000467047221 */ /* 0x000fe20000010000 */
[----:B------:R-:W-:Y:S01]  /*19b60*/  MOV R103, R3 ;  /* 0x0000000300677202 */ /* 0x000fe20000000f00 */
[----:B------:R-:W-:Y:S02]  /*19b70*/  FADD.FTZ R0, R204, R6 ;  /* 0x00000006cc007221 */ /* 0x000fe40000010000 */
[----:B------:R-:W-:Y:S02]  /*19b80*/  FADD.FTZ R10, R226, R5 ;  /* 0x00000005e20a7221 */ /* 0x000fe40000010000 */
[----:B------:R-:W-:Y:S01]  /*19b90*/  FADD.FTZ R11, R203, R4 ;  /* 0x00000004cb0b7221 */ /* 0x000fe20000010000 */
[C---:B------:R-:W-:Y:S01]  /*19ba0*/  HMMA.16816.F32.BF16 R132, R164.reuse, R134, R32 ;  /* 0x00000086a484723c */ /* 0x040fe20000041820 */
[----:B------:R-:W-:Y:S01]  /*19bb0*/  FADD.FTZ R8, R185, R2 ;  /* 0x00000002b9087221 */ /* 0x000fe20000010000 */
[----:B------:R-:W1:Y:S02]  /*19bc0*/  LDSM.16.MT88.4 R4, [R211+0x2900] ;  /* 0x00290000d304783b */ /* 0x000e640000004200 */
        /* <DEDUP_REMOVED lines=8> */
[-C--:B---3--:R-:W-:Y:S01]  /*19c50*/  HMMA.16816.F32.BF16 R136, R164, R148.reuse, R36 ;  /* 0x00000094a488723c */ /* 0x088fe20000041824 */
[----:B------:R-:W-:Y:S02]  /*19c60*/  FADD.FTZ R8, R248, R9 ;  /* 0x00000009f8087221 */ /* 0x000fe40000010000 */
[----:B------:R-:W-:Y:S02]  /*19c70*/  FADD.FTZ R2, R244, R2 ;  /* 0x00000002f4027221 */ /* 0x000fe40000010000 */
[----:B------:R-:W-:Y:S02]  /*19c80*/  FADD.FTZ R0, R142, R0 ;  /* 0x000000008e007221 */ /* 0x000fe40000010000 */
[----:B------:R-:W-:Y:S02]  /*19c90*/  FADD.FTZ R12, R140, R12 ;  /* 0x0000000c8c0c7221 */ /* 0x000fe40000010000 */
[----:B------:R-:W-:Y:S03]  /*19ca0*/  FADD.FTZ R10, R246, R8 ;  /* 0x00000008f60a7221 */ /* 0x000fe60000010000 */
[----:B------:R-:W-:Y:S02]  /*19cb0*/  FADD.FTZ R9, R143, R2 ;  /* 0x000000028f097221 */ /* 0x000fe40000010000 */
        /* <DEDUP_REMOVED lines=11> */
[----:B------:R-:W-:Y:S02]  /*19d70*/  FADD.FTZ R8, R230, R8 ;  /* 0x00000008e6087221 */ /* 0x000fe40000010000 */
[----:B------:R-:W-:Y:S02]  /*19d80*/  FADD.FTZ R0, R228, R10 ;  /* 0x0000000ae4007221 */ /* 0x000fe40000010000 */
[----:B------:R-:W-:Y:S02]  /*19d90*/  FADD.FTZ R9, R190, R9 ;  /* 0x00000009be097221 */ /* 0x000fe40000010000 */
[----:B------:R-:W-:Y:S01]  /*19da0*/  FADD.FTZ R11, R186, R2 ;  /* 0x00000002ba0b7221 */ /* 0x000fe20000010000 */
[C---:B------:R-:W-:Y:S01]  /*19db0*/  HMMA.16816.F32.BF16 R148, R164.reuse, R150, R48 ;  /* 0x00000096a494723c */ /* 0x040fe20000041830 */
[----:B------:R-:W-:Y:S03]  /*19dc0*/  FADD.FTZ R8, R182, R8 ;  /* 0x00000008b6087221 */ /* 0x000fe60000010000 */
        /* <DEDUP_REMOVED lines=8> */
[----:B------:R-:W-:Y:S01]  /*19e50*/  FADD.FTZ R2, R181, R10 ;  /* 0x0000000ab5027221 */ /* 0x000fe20000010000 */
[-C--:B-1----:R-:W-:Y:S01]  /*19e60*/  HMMA.16816.F32.BF16 R152, R164, R4.reuse, R52 ;  /* 0x00000004a498723c */ /* 0x082fe20000041834 */
[----:B------:R-:W-:Y:S02]  /*19e70*/  FADD.FTZ R0, R159, R11 ;  /* 0x0000000b9f007221 */ /* 0x000fe40000010000 */
[----:B------:R-:W-:Y:S02]  /*19e80*/  FADD.FTZ R10, R156, R9 ;  /* 0x000000099c0a7221 */ /* 0x000fe40000010000 */
[----:B------:R-:W-:Y:S02]  /*19e90*/  FADD.FTZ R11, R158, R2 ;  /* 0x000000029e0b7221 */ /* 0x000fe40000010000 */
[----:B------:R-:W-:Y:S02]  /*19ea0*/  FADD.FTZ R9, R157, R0 ;  /* 0x000000009d097221 */ /* 0x000fe40000010000 */
[----:B------:R-:W-:Y:S01]  /*19eb0*/  FADD.FTZ R8, R102, R8 ;  /* 0x0000000866087221 */ /* 0x000fe20000010000 */
[C---:B------:R-:W-:Y:S02]  /*19ec0*/  HMMA.16816.F32.BF16 R156, R160.reuse, R4, R56 ;  /* 0x00000004a09c723c */ /* 0x040fe40000041838 */
[----:B------:R-:W-:Y:S01]  /*19ed0*/  FADD.FTZ R2, R178, R10 ;  /* 0x0000000ab2027221 */ /* 0x000fe20000010000 */
[----:B------:R-:W-:Y:S01]  /*19ee0*/  MOV R102, R70 ;  /* 0x0000004600667202 */ /* 0x000fe20000000f00 */
[----:B------:R-:W-:Y:S01]  /*19ef0*/  FADD.FTZ R8, R101, R8 ;  /* 0x0000000865087221 */ /* 0x000fe20000010000 */
[----:B------:R-:W-:Y:S01]  /*19f00*/  MOV R101, R71 ;  /* 0x0000004700657202 */ /* 0x000fe20000000f00 */
[----:B------:R-:W-:Y:S02]  /*19f10*/  FADD.FTZ R0, R180, R11 ;  /* 0x0000000bb4007221 */ /* 0x000fe40000010000 */
[----:B------:R-:W-:Y:S01]  /*19f20*/  FADD.FTZ R4, R100, R8 ;  /* 0x0000000864047221 */ /* 0x000fe20000010000 */
[-C--:B------:R-:W-:Y:S03]  /*19f30*/  HMMA.16816.F32.BF16 R160, R160, R6.reuse, R60 ;  /* 0x00000006a0a0723c */ /* 0x080fe6000004183c */
[----:B------:R-:W-:Y:S02]  /*19f40*/  FADD.FTZ R8, R179, R9 ;  /* 0x00000009b3087221 */ /* 0x000fe40000010000 */
[----:B------:R-:W-:Y:S02]  /*19f50*/  FADD.FTZ R9, R177, R2 ;  /* 0x00000002b1097221 */ /* 0x000fe40000010000 */
[----:B------:R-:W-:Y:S01]  /*19f60*/  FADD.FTZ R4, R99, R4 ;  /* 0x0000000463047221 */ /* 0x000fe20000010000 */
[----:B------:R-:W-:Y:S01]  /*19f70*/  HMMA.16816.F32.BF16 R164, R164, R6, R64 ;  /* 0x00000006a4a4723c */ /* 0x000fe20000041840 */
        /* <DEDUP_REMOVED lines=18> */
[----:B------:R-:W-:Y:S01]  /*1a0a0*/  IMAD.MOV.U32 R100, RZ, RZ, R72 ;  /* 0x000000ffff647224 */ /* 0x000fe200078e0048 */
[----:B------:R2:W-:Y:S01]  /*1a0b0*/  STL [R1+0x10], R4 ;  /* 0x0000100401007387 */ /* 0x0005e20000100800 */
[----:B------:R-:W-:Y:S05]  /*1a0c0*/  FADD.FTZ R2, R97, R2 ;  /* 0x0000000261027221 */ /* 0x000fea0000010000 */
[----:B------:R2:W-:Y:S01]  /*1a0d0*/  STL [R1+0x14], R2 ;  /* 0x0000140201007387 */ /* 0x0005e20000100800 */
[----:B-1----:R-:W-:Y:S04]  /*1a0e0*/  IADD3 R0, R225, -0x1, RZ ;  /* 0xffffffffe1007810 */ /* 0x002fe80007ffe0ff */
[----:B------:R-:W-:Y:S01]  /*1a0f0*/  MOV R225, R0 ;  /* 0x0000000000e17202 */ /* 0x000fe20000000f00 */
[----:B------:R-:W-:-:S05]  /*1a100*/  @P0 BRA `(.L_x_204) ;  /* 0xffff99a000000947 */ /* 0x000fca000383ffff */
.L_x_187:
        /* <DEDUP_REMOVED lines=24> */
[----:B------:R-:W-:Y:S01]  /*1a290*/  FSETP.NE.FTZ.AND P3, PT, R5, RZ, PT ;  /* 0x000000ff0500720b */ /* 0x000fe20003f75000 */
[----:B---3--:R-:W-:Y:S01]  /*1a2a0*/  FADD.FTZ R7, R7, R4 ;  /* 0x0000000407077221 */ /* 0x008fe20000010000 */
[----:B------:R-:W-:Y:S02]  /*1a2b0*/  FSETP.NE.FTZ.AND P2, PT, R6, RZ, PT ;  /* 0x000000ff0600720b */ /* 0x000fe40003f55000 */
[----:B------:R-:W-:Y:S01]  /*1a2c0*/  MOV R4, RZ ;  /* 0x000000ff00047202 */ /* 0x000fe20000000f00 */
[----:B----4-:R-:W-:Y:S01]  /*1a2d0*/  FADD.FTZ R8, R2, R8 ;  /* 0x0000000802087221 */ /* 0x010fe20000010000 */
[----:B------:R-:W-:Y:S02]  /*1a2e0*/  FSETP.NE.FTZ.AND P1, PT, R7, RZ, PT ;  /* 0x000000ff0700720b */ /* 0x000fe40003f35000 */
[----:B------:R-:W-:-:S05]  /*1a2f0*/  MOV R2, RZ ;  /* 0x000000ff00027202 */ /* 0x000fca0000000f00 */
[----:B------:R-:W1:Y:S01]  /*1a300*/  @P3 MUFU.RCP R0, R5 ;  /* 0x0000000500003308 */ /* 0x000e620000001000 */
[----:B------:R-:W-:-:S07]  /*1a310*/  FSETP.NE.FTZ.AND P0, PT, R8, RZ, PT ;  /* 0x000000ff0800720b */ /* 0x000fce0003f15000 */
[----:B------:R-:W-:Y:S01]  /*1a320*/  @P2 MUFU.RCP R4, R6 ;  /* 0x0000000600042308 */ /* 0x000fe20000001000 */
        /* <DEDUP_REMOVED lines=21> */
[C---:B-1----:R-:W-:Y:S01]  /*1a480*/  FMUL.FTZ R108, R2.reuse, R108 ;  /* 0x0000006c026c7220 */ /* 0x042fe20000410000 */
[----:B------:R-:W-:Y:S01]  /*1a490*/  @P0 MUFU.LG2 R6, R8 ;  /* 0x0000000800060308 */ /* 0x000fe20000000c00 */
[C---:B------:R-:W-:Y:S02]  /*1a4a0*/  FMUL.FTZ R109, R2.reuse, R109 ;  /* 0x0000006d026d7220 */ /* 0x040fe40000410000 */
[C---:B------:R-:W-:Y:S02]  /*1a4b0*/  FMUL.FTZ R112, R2.reuse, R112 ;  /* 0x0000007002707220 */ /* 0x040fe40000410000 */
[----:B------:R-:W-:-:S02]  /*1a4c0*/  FMUL.FTZ R113, R2, R113 ;  /* 0x0000007102717220 */ /* 0x000fc40000410000 */
[C---:B------:R-:W-:Y:S01]  /*1a4d0*/  FMUL.FTZ R124, R2.reuse, R124 ;  /* 0x0000007c027c7220 */ /* 0x040fe20000410000 */
[----:B------:R1:W2:Y:S01]  /*1a4e0*/  @P0 MUFU.RCP R0, R8 ;  /* 0x0000000800000308 */ /* 0x0002a20000001000 */
        /* <DEDUP_REMOVED lines=8> */
[----:B-1----:R-:W-:Y:S01]  /*1a570*/  @P0 MOV R8, 0x3f317218 ;  /* 0x3f31721800080802 */ /* 0x002fe20000000f00 */
[C---:B------:R-:W-:Y:S02]  /*1a580*/  FMUL.FTZ R157, R2.reuse, R157 ;  /* 0x0000009d029d7220 */ /* 0x040fe40000410000 */
[C---:B------:R-:W-:Y:S02]  /*1a590*/  FMUL.FTZ R160, R2.reuse, R160 ;  /* 0x000000a002a07220 */ /* 0x040fe40000410000 */
[----:B------:R-:W-:Y:S01]  /*1a5a0*/  FMUL.FTZ R161, R2, R161 ;  /* 0x000000a102a17220 */ /* 0x000fe20000410000 */
[----:B------:R-:W-:Y:S01]  /*1a5b0*/  @P2 MOV R2, 0x3f317218 ;  /* 0x3f31721800022802 */ /* 0x000fe20000000f00 */
        /* <DEDUP_REMOVED lines=17> */
[C---:B--2---:R-:W-:Y:S02]  /*1a6d0*/  FMUL.FTZ R110, R0.reuse, R110 ;  /* 0x0000006e006e7220 */ /* 0x044fe40000410000 */
        /* <DEDUP_REMOVED lines=28> */
.L_x_143:
[----:B------:R-:W-:Y:S05]  /*1a8a0*/  @P4 BRA `(.L_x_205) ;  /* 0x000011f000004947 */ /* 0x000fea0003800000 */
[----:B------:R-:W1:Y:S01]  /*1a8b0*/  S2R R13, SR_TID.X ;  /* 0x00000000000d7919 */ /* 0x000e620000002100 */
[----:B------:R-:W-:Y:S01]  /*1a8c0*/  IMAD.MOV.U32 R54, RZ, RZ, c[0x0][0x4e8] ;  /* 0x00013a00ff367624 */ /* 0x000fe200078e00ff */
[----:B------:R-:W-:Y:S02]  /*1a8d0*/  F2FP.BF16.PACK_AB R104, R105, R104 ;  /* 0x000000686968723e */ /* 0x000fe400000010ff */
[----:B------:R-:W2:Y:S01]  /*1a8e0*/  S2R R16, SR_CTAID.Y ;  /* 0x0000000000107919 */ /* 0x000ea20000002600 */
[----:B------:R-:W-:Y:S02]  /*1a8f0*/  F2FP.BF16.PACK_AB R106, R107, R106 ;  /* 0x0000006a6b6a723e */ /* 0x000fe400000010ff */
[C---:B------:R-:W-:Y:S01]  /*1a900*/  ISETP.NE.AND P3, PT, R54.reuse, 0x1, PT ;  /* 0x000000013600780c */ /* 0x040fe20003f65270 */
[----:B------:R-:W3:Y:S01]  /*1a910*/  S2R R28, SR_CTAID.Z ;  /* 0x00000000001c7919 */ /* 0x000ee20000002700 */
[----:B------:R-:W-:Y:S01]  /*1a920*/  IMAD R54, R54, c[0x0][0x388], RZ ;  /* 0x0000e20036367a24 */ /* 0x000fe200078e02ff */
[----:B------:R-:W-:-:S02]  /*1a930*/  F2FP.BF16.PACK_AB R23, R23, R116 ;  /* 0x000000741717723e */ /* 0x000fc400000010ff */
[----:B------:R-:W4:Y:S01]  /*1a940*/  S2R R29, SR_CTAID.X ;  /* 0x00000000001d7919 */ /* 0x000f220000002500 */
[----:B------:R-:W-:Y:S02]  /*1a950*/  F2FP.BF16.PACK_AB R118, R119, R118 ;  /* 0x000000767776723e */ /* 0x000fe400000010ff */
[----:B------:R-:W-:Y:S01]  /*1a960*/  F2FP.BF16.PACK_AB R108, R109, R108 ;  /* 0x0000006c6d6c723e */ /* 0x000fe200000010ff */
[----:B------:R-:W-:Y:S01]  /*1a970*/  BAR.SYNC.DEFER_BLOCKING 0x1, 0x80 ;  /* 0x0042000000007b1d */ /* 0x000fe20000010000 */
[----:B------:R-:W-:Y:S02]  /*1a980*/  F2FP.BF16.PACK_AB R110, R111, R110 ;  /* 0x0000006e6f6e723e */ /* 0x000fe400000010ff */
[----:B------:R-:W-:Y:S02]  /*1a990*/  F2FP.BF16.PACK_AB R112, R113, R112 ;  /* 0x000000707170723e */ /* 0x000fe400000010ff */
[----:B------:R-:W-:Y:S02]  /*1a9a0*/  F2FP.BF16.PACK_AB R114, R115, R114 ;  /* 0x000000727372723e */ /* 0x000fe400000010ff */
[----:B------:R-:W-:-:S02]  /*1a9b0*/  F2FP.BF16.PACK_AB R120, R121, R120 ;  /* 0x000000787978723e */ /* 0x000fc400000010ff */
[----:B-1----:R-:W-:Y:S02]  /*1a9c0*/  SHF.R.S32.HI R20, RZ, 0x1f, R13 ;  /* 0x0000001fff147819 */ /* 0x002fe4000001140d */
[----:B------:R-:W-:Y:S01]  /*1a9d0*/  F2FP.BF16.PACK_AB R122, R123, R122 ;  /* 0x0000007a7b7a723e */ /* 0x000fe200000010ff */
[----:B--2---:R-:W-:Y:S01]  /*1a9e0*/  IMAD.WIDE.U32 R14, R16, c[0x0][0x490], RZ ;  /* 0x00012400100e7a25 */ /* 0x004fe200078e00ff */
[----:B------:R-:W-:Y:S02]  /*1a9f0*/  SHF.R.S32.HI R0, RZ, 0x1f, R16 ;  /* 0x0000001fff007819 */ /* 0x000fe40000011410 */
[CC--:B------:R-:W-:Y:S02]  /*1aa00*/  LEA.HI R2, R20.reuse, R13.reuse, RZ, 0x2 ;  /* 0x0000000d14027211 */ /* 0x0c0fe400078f10ff */
[-C--:B------:R-:W-:Y:S01]  /*1aa10*/  LEA.HI R7, R20, R13.reuse, RZ, 0x5 ;  /* 0x0000000d14077211 */ /* 0x080fe200078f28ff */
[----:B------:R-:W-:Y:S01]  /*1aa20*/  IMAD R4, R0, c[0x0][0x490], RZ ;  /* 0x0001240000047a24 */ /* 0x000fe200078e02ff */
[----:B------:R-:W-:Y:S01]  /*1aa30*/  LEA.HI R12, R20, R13, RZ, 0x3 ;  /* 0x0000000d140c7211 */ /* 0x000fe200078f18ff */
[----:B------:R-:W-:Y:S01]  /*1aa40*/  IMAD R3, R0, c[0x0][0x3e8], RZ ;  /* 0x0000fa0000037a24 */ /* 0x000fe200078e02ff */
[----:B------:R-:W-:Y:S01]  /*1aa50*/  SHF.R.S32.HI R8, RZ, 0x2, R2 ;  /* 0x00000002ff087819 */ /* 0x000fe20000011402 */
[C---:B------:R-:W-:Y:S01]  /*1aa60*/  IMAD R4, R16.reuse, c[0x0][0x494], R4 ;  /* 0x0001250010047a24 */ /* 0x040fe200078e0204 */
[----:B------:R-:W-:Y:S01]  /*1aa70*/  SHF.R.S32.HI R0, RZ, 0x1f, R2 ;  /* 0x0000001fff007819 */ /* 0x000fe20000011402 */
[----:B------:R-:W-:Y:S01]  /*1aa80*/  IMAD R3, R16, c[0x0][0x3ec], R3 ;  /* 0x0000fb0010037a24 */ /* 0x000fe200078e0203 */
[----:B------:R-:W-:Y:S01]  /*1aa90*/  LOP3.LUT R10, R7, 0xffffffe0, RZ, 0xc0, !PT ;  /* 0xffffffe0070a7812 */ /* 0x000fe200078ec0ff */
[----:B------:R-:W-:Y:S01]  /*1aaa0*/  IMAD.IADD R5, R15, 0x1, R4 ;  /* 0x000000010f057824 */ /* 0x000fe200078e0204 */
[----:B------:R-:W-:Y:S01]  /*1aab0*/  LOP3.LUT R2, R2, 0xfffffffc, RZ, 0xc0, !PT ;  /* 0xfffffffc02027812 */ /* 0x000fe200078ec0ff */
[----:B------:R-:W-:Y:S01]  /*1aac0*/  IMAD.WIDE.U32 R16, R16, c[0x0][0x3e8], RZ ;  /* 0x0000fa0010107a25 */ /* 0x000fe200078e00ff */
[----:B------:R-:W-:-:S02]  /*1aad0*/  LOP3.LUT R11, R12, 0xfffffff8, RZ, 0xc0, !PT ;  /* 0xfffffff80c0b7812 */ /* 0x000fc400078ec0ff */
[----:B------:R-:W-:Y:S01]  /*1aae0*/  LEA.HI R6, R0, R8, RZ, 0x3 ;  /* 0x0000000800067211 */ /* 0x000fe200078f18ff */
[C---:B------:R-:W-:Y:S01]  /*1aaf0*/  IMAD.IADD R0, R13.reuse, 0x1, -R10 ;  /* 0x000000010d007824 */ /* 0x040fe200078e0a0a */
[----:B------:R-:W-:Y:S01]  /*1ab00*/  LEA.HI R20, R20, R13, RZ, 0x6 ;  /* 0x0000000d14147211 */ /* 0x000fe200078f30ff */
[C---:B------:R-:W-:Y:S01]  /*1ab10*/  IMAD.IADD R9, R13.reuse, 0x1, -R2 ;  /* 0x000000010d097824 */ /* 0x040fe200078e0a02 */
[----:B------:R-:W-:Y:S01]  /*1ab20*/  LOP3.LUT R6, R6, 0xfffffff8, RZ, 0xc0, !PT ;  /* 0xfffffff806067812 */ /* 0x000fe200078ec0ff */
[----:B------:R-:W-:Y:S01]  /*1ab30*/  IMAD.IADD R11, R13, 0x1, -R11 ;  /* 0x000000010d0b7824 */ /* 0x000fe200078e0a0b */
[----:B------:R-:W-:Y:S01]  /*1ab40*/  SHF.R.S32.HI R13, RZ, 0x1f, R0 ;  /* 0x0000001fff0d7819 */ /* 0x000fe20000011400 */
[----:B------:R-:W-:Y:S01]  /*1ab50*/  IMAD.MOV.U32 R4, RZ, RZ, R14 ;  /* 0x000000ffff047224 */ /* 0x000fe200078e000e */
[----:B------:R-:W-:Y:S01]  /*1ab60*/  LOP3.LUT P0, RZ, R0, 0x3, RZ, 0xc0, !PT ;  /* 0x0000000300ff7812 */ /* 0x000fe2000780c0ff */
[----:B------:R-:W-:Y:S01]  /*1ab70*/  IMAD.IADD R10, R8, 0x1, -R6 ;  /* 0x00000001080a7824 */ /* 0x000fe200078e0a06 */
[----:B------:R-:W-:Y:S01]  /*1ab80*/  LEA.HI R15, R13, R0, RZ, 0x2 ;  /* 0x000000000d0f7211 */ /* 0x000fe200078f10ff */
[----:B------:R-:W-:Y:S01]  /*1ab90*/  IMAD.IADD R3, R17, 0x1, R3 ;  /* 0x0000000111037824 */ /* 0x000fe200078e0203 */
[--C-:B------:R-:W-:Y:S01]  /*1aba0*/  SHF.R.S32.HI R6, RZ, 0x5, R7.reuse ;  /* 0x00000005ff067819 */ /* 0x100fe20000011407 */
[----:B------:R-:W-:Y:S01]  /*1abb0*/  IMAD.MOV.U32 R2, RZ, RZ, R16 ;  /* 0x000000ffff027224 */ /* 0x000fe200078e0010 */
[----:B------:R-:W-:Y:S01]  /*1abc0*/  SHF.R.S32.HI R0, RZ, 0x1f, R7 ;  /* 0x0000001fff007819 */ /* 0x000fe20000011407 */
[----:B---3--:R-:W-:Y:S01]  /*1abd0*/  IMAD.WIDE.U32 R18, R28, c[0x0][0x498], R4 ;  /* 0x000126001c127a25 */ /* 0x008fe200078e0004 */
[----:B------:R-:W-:-:S02]  /*1abe0*/  SHF.R.S32.HI R22, RZ, 0x3, R12 ;  /* 0x00000003ff167819 */ /* 0x000fc4000001140c */
[----:B------:R-:W-:Y:S01]  /*1abf0*/  LEA.HI R0, R0, R6, RZ, 0x2 ;  /* 0x0000000600007211 */ /* 0x000fe200078f10ff */
[----:B------:R-:W-:Y:S01]  /*1ac00*/  IMAD.WIDE.U32 R12, R28, c[0x0][0x3f0], R2 ;  /* 0x0000fc001c0c7a25 */ /* 0x000fe200078e0002 */
[----:B------:R-:W-:Y:S02]  /*1ac10*/  LEA.HI R2, R9, R9, RZ, 0x1 ;  /* 0x0000000909027211 */ /* 0x000fe400078f08ff */
[----:B------:R-:W-:Y:S01]  /*1ac20*/  LOP3.LUT R3, R0, 0xffffffc, RZ, 0xc0, !PT ;  /* 0x0ffffffc00037812 */ /* 0x000fe200078ec0ff */
[----:B------:R-:W-:Y:S01]  /*1ac30*/  IMAD.SHL.U32 R4, R22, 0x40, RZ ;  /* 0x0000004016047824 */ /* 0x000fe200078e00ff */
[----:B------:R-:W-:Y:S01]  /*1ac40*/  LOP3.LUT R5, R2, 0x1ffffffe, RZ, 0xc0, !PT ;  /* 0x1ffffffe02057812 */ /* 0x000fe200078ec0ff */
[----:B------:R-:W-:Y:S01]  /*1ac50*/  IMAD.SHL.U32 R8, R11, 0x8, RZ ;  /* 0x000000080b087824 */ /* 0x000fe200078e00ff */
[----:B------:R-:W-:Y:S01]  /*1ac60*/  SHF.R.S32.HI R14, RZ, 0x1f, R28 ;  /* 0x0000001fff0e7819 */ /* 0x000fe2000001141c */
[----:B------:R-:W-:Y:S01]  /*1ac70*/  IMAD.IADD R7, R6, 0x1, -R3 ;  /* 0x0000000106077824 */ /* 0x000fe200078e0a03 */
[----:B------:R-:W-:Y:S01]  /*1ac80*/  LOP3.LUT R0, R4, 0x1c0, RZ, 0xc0, !PT ;  /* 0x000001c004007812 */ /* 0x000fe200078ec0ff */
[----:B------:R-:W-:Y:S01]  /*1ac90*/  IMAD.IADD R5, R9, 0x1, -R5 ;  /* 0x0000000109057824 */ /* 0x000fe200078e0a05 */
[----:B------:R-:W-:Y:S01]  /*1aca0*/  F2FP.BF16.PACK_AB R132, R133, R132 ;  /* 0x000000848584723e */ /* 0x000fe200000010ff */
[----:B------:R-:W-:Y:S01]  /*1acb0*/  IMAD R21, R14, c[0x0][0x498], RZ ;  /* 0x000126000e157a24 */ /* 0x000fe200078e02ff */
[----:B------:R-:W-:Y:S01]  /*1acc0*/  LOP3.LUT R4, R0, 0x38, R8, 0xf8, !PT ;  /* 0x0000003800047812 */ /* 0x000fe200078ef808 */
[----:B------:R-:W-:Y:S01]  /*1acd0*/  IMAD R17, R14, c[0x0][0x3f0], RZ ;  /* 0x0000fc000e117a24 */ /* 0x000fe200078e02ff */
[----:B------:R-:W-:Y:S01]  /*1ace0*/  SHF.R.U32.HI R3, RZ, 0x3, R0 ;  /* 0x00000003ff037819 */ /* 0x000fe20000011600 */
[----:B------:R-:W-:Y:S01]  /*1acf0*/  IMAD.SHL.U32 R0, R2, 0x20, RZ ;  /* 0x0000002002007824 */ /* 0x000fe200078e00ff */
[----:B------:R-:W-:Y:S01]  /*1ad00*/  F2FP.BF16.PACK_AB R134, R135, R134 ;  /* 0x000000868786723e */ /* 0x000fe200000010ff */
[----:B------:R-:W-:Y:S01]  /*1ad10*/  IMAD R16, R6, 0x200, R9 ;  /* 0x0000020006107824 */ /* 0x000fe200078e0209 */
[----:B------:R-:W-:Y:S01]  /*1ad20*/  LOP3.LUT R14, R4, R3, RZ, 0x3c, !PT ;  /* 0x00000003040e7212 */ /* 0x000fe200078e3cff */
[----:B------:R-:W-:Y:S01]  /*1ad30*/  IMAD R17, R28, c[0x0][0x3f4], R17 ;  /* 0x0000fd001c117a24 */ /* 0x000fe200078e0211 */
[----:B------:R-:W-:Y:S01]  /*1ad40*/  LOP3.LUT R2, R0, 0xffffffc0, RZ, 0xc0, !PT ;  /* 0xffffffc000027812 */ /* 0x000fe200078ec0ff */
[----:B------:R-:W-:Y:S01]  /*1ad50*/  IMAD R0, R11, 0x10, R22 ;  /* 0x000000100b007824 */ /* 0x000fe200078e0216 */
[----:B------:R-:W-:Y:S01]  /*1ad60*/  LOP3.LUT R4, R10, 0x1, RZ, 0xc0, !PT ;  /* 0x000000010a047812 */ /* 0x000fe200078ec0ff */
[----:B------:R-:W-:Y:S01]  /*1ad70*/  IMAD.SHL.U32 R6, R20, 0x8, RZ ;  /* 0x0000000814067824 */ /* 0x000fe200078e00ff */
[----:B------:R-:W-:Y:S01]  /*1ad80*/  SHF.R.S32.HI R3, RZ, 0x2, R15 ;  /* 0x00000002ff037819 */ /* 0x000fe2000001140f */
[----:B------:R-:W-:Y:S01]  /*1ad90*/  IMAD R11, R5, 0x8, R2 ;  /* 0x00000008050b7824 */ /* 0x000fe200078e0202 */
[----:B------:R-:W-:Y:S01]  /*1ada0*/  ISETP.NE.U32.AND P4, PT, R4, 0x1, PT ;  /* 0x000000010400780c */ /* 0x000fe20003f85070 */
[----:B----4-:R-:W-:Y:S01]  /*1adb0*/  IMAD R5, R29, 0x80, R0 ;  /* 0x000000801d057824 */ /* 0x010fe200078e0200 */
[----:B------:R-:W-:Y:S01]  /*1adc0*/  F2FP.BF16.PACK_AB R124, R125, R124 ;  /* 0x0000007c7d7c723e */ /* 0x000fe200000010ff */
[C---:B------:R-:W-:Y:S01]  /*1add0*/  IMAD.SHL.U32 R2, R10.reuse, 0x40, RZ ;  /* 0x000000400a027824 */ /* 0x040fe200078e00ff */
[----:B------:R-:W-:Y:S01]  /*1ade0*/  R2P PR, R10, 0x6 ;  /* 0x000000060a007804 */ /* 0x000fe20000000000 */
[----:B------:R-:W-:Y:S01]  /*1adf0*/  @P3 IMAD.HI.U32 R9, R5, c[0x0][0x4ec], RZ ;  /* 0x00013b0005093a27 */ /* 0x000fe200078e00ff */
[----:B------:R-:W-:-:S02]  /*1ae00*/  F2FP.BF16.PACK_AB R126, R127, R126 ;  /* 0x0000007e7f7e723e */ /* 0x000fc400000010ff */
[----:B------:R-:W-:Y:S01]  /*1ae10*/  F2FP.BF16.PACK_AB R128, R129, R128 ;  /* 0x000000808180723e */ /* 0x000fe200000010ff */
[----:B------:R-:W-:Y:S01]  /*1ae20*/  IMAD.MOV.U32 R4, RZ, RZ, R5 ;  /* 0x000000ffff047224 */ /* 0x000fe200078e0005 */
[----:B------:R-:W-:Y:S01]  /*1ae30*/  @P3 SHF.R.U32.HI R4, RZ, c[0x0][0x4f0], R9 ;  /* 0x00013c00ff043a19 */ /* 0x000fe20000011609 */
[----:B------:R-:W-:Y:S01]  /*1ae40*/  IMAD R0, R7, 0x10, R3 ;  /* 0x0000001007007824 */ /* 0x000fe200078e0203 */
[----:B------:R-:W-:Y:S01]  /*1ae50*/  LOP3.LUT R7, R2, 0x1c0, RZ, 0xc0, !PT ;  /* 0x000001c002077812 */ /* 0x000fe200078ec0ff */
[----:B------:R-:W-:Y:S01]  /*1ae60*/  IMAD.IADD R3, R13, 0x1, R17 ;  /* 0x000000010d037824 */ /* 0x000fe200078e0211 */
[----:B------:R-:W-:Y:S01]  /*1ae70*/  LOP3.LUT R17, R14, 0x7ffffe00, R6, 0xf8, !PT ;  /* 0x7ffffe000e117812 */ /* 0x000fe200078ef806 */
[----:B------:R-:W-:Y:S01]  /*1ae80*/  IMAD.IADD R9, R0, 0x1, R11 ;  /* 0x0000000100097824 */ /* 0x000fe200078e020b */
[----:B------:R-:W-:Y:S01]  /*1ae90*/  LEA.HI R7, R7, R7, RZ, 0x1d ;  /* 0x0000000707077211 */ /* 0x000fe200078fe8ff */
[----:B------:R-:W-:Y:S01]  /*1aea0*/  IMAD.MOV R6, RZ, RZ, -R4 ;  /* 0x000000ffff067224 */ /* 0x000fe200078e0a04 */
[----:B------:R-:W-:Y:S01]  /*1aeb0*/  F2FP.BF16.PACK_AB R130, R131, R130 ;  /* 0x000000828382723e */ /* 0x000fe200000010ff */
[----:B------:R-:W-:Y:S01]  /*1aec0*/  IMAD R0, R29, 0x80, R0 ;  /* 0x000000801d007824 */ /* 0x000fe200078e0200 */
[----:B------:R-:W-:Y:S01]  /*1aed0*/  F2FP.BF16.PACK_AB R136, R137, R136 ;  /* 0x000000888988723e */ /* 0x000fe200000010ff */
[----:B------:R-:W-:Y:S01]  /*1aee0*/  IMAD R10, R6, c[0x0][0x4e8], R5 ;  /* 0x00013a00060a7a24 */ /* 0x000fe200078e0205 */
[----:B------:R-:W-:Y:S01]  /*1aef0*/  SHF.R.S32.HI R5, RZ, 0x1f, R4 ;  /* 0x0000001fff057819 */ /* 0x000fe20000011404 */
[----:B------:R-:W-:Y:S01]  /*1af00*/  IMAD.U32 R11, R16, 0x2, R7 ;  /* 0x00000002100b7824 */ /* 0x000fe200078e0007 */
[C---:B------:R-:W-:Y:S01]  /*1af10*/  IADD3 R7, R0.reuse, 0x8, RZ ;  /* 0x0000000800077810 */ /* 0x040fe20007ffe0ff */
[----:B------:R-:W-:Y:S01]  /*1af20*/  IMAD R14, R29, 0x80, R9 ;  /* 0x000000801d0e7824 */ /* 0x000fe200078e0209 */
[CC--:B------:R-:W-:Y:S01]  /*1af30*/  ISETP.GE.OR P5, PT, R0.reuse, R54.reuse, P0 ;  /* 0x000000360000720c */ /* 0x0c0fe200007a6670 */
[----:B------:R-:W-:Y:S01]  /*1af40*/  IMAD.MOV.U32 R2, RZ, RZ, R12 ;  /* 0x000000ffff027224 */ /* 0x000fe200078e000c */
[----:B------:R-:W-:Y:S01]  /*1af50*/  IADD3 R6, R0, 0x40, RZ ;  /* 0x0000004000067810 */ /* 0x000fe20007ffe0ff */
[----:B------:R-:W-:Y:S01]  /*1af60*/  IMAD R5, R5, c[0x0][0x3e0], RZ ;  /* 0x0000f80005057a24 */ /* 0x000fe200078e02ff */
[----:B------:R-:W-:Y:S01]  /*1af70*/  ISETP.GE.OR P6, PT, R7, R54, P0 ;  /* 0x000000360700720c */ /* 0x000fe200007c6670 */
[----:B------:R-:W-:Y:S01]  /*1af80*/  @P3 IMAD.HI.U32 R7, R14, c[0x0][0x4ec], RZ ;  /* 0x00013b000e073a27 */ /* 0x000fe200078e00ff */
[----:B------:R-:W-:-:S02]  /*1af90*/  P2R R9, PR, RZ, 0x20 ;  /* 0x00000020ff097803 */ /* 0x000fc40000000000 */
[----:B------:R-:W-:Y:S01]  /*1afa0*/  ISETP.GE.OR P5, PT, R6, R54, P0 ;  /* 0x000000360600720c */ /* 0x000fe200007a6670 */
[----:B------:R-:W-:Y:S01]  /*1afb0*/  IMAD.MOV.U32 R15, RZ, RZ, -0x10 ;  /* 0xfffffff0ff0f7424 */ /* 0x000fe200078e00ff */
[----:B------:R-:W-:Y:S01]  /*1afc0*/  IADD3 R0, R0, 0x48, RZ ;  /* 0x0000004800007810 */ /* 0x000fe20007ffe0ff */
[C---:B------:R-:W-:Y:S01]  /*1afd0*/  IMAD.WIDE.U32 R2, R4.reuse, c[0x0][0x3e0], R2 ;  /* 0x0000f80004027a25 */ /* 0x040fe200078e0002 */
[----:B------:R-:W-:Y:S02]  /*1afe0*/  F2FP.BF16.PACK_AB R138, R139, R138 ;  /* 0x0000008a8b8a723e */ /* 0x000fe400000010ff */
[----:B------:R-:W-:Y:S01]  /*1aff0*/  SEL R15, R15, 0x10, !P4 ;  /* 0x000000100f0f7807 */ /* 0x000fe20006000000 */
[----:B------:R-:W-:Y:S01]  /*1b000*/  IMAD R6, R4, c[0x0][0x3e4], R5 ;  /* 0x0000f90004067a24 */ /* 0x000fe200078e0205 */
[----:B------:R-:W-:Y:S01]  /*1b010*/  ISETP.GE.OR P4, PT, R0, R54, P0 ;  /* 0x000000360000720c */ /* 0x000fe20000786670 */
[----:B------:R-:W-:Y:S01]  /*1b020*/  IMAD.MOV.U32 R4, RZ, RZ, R14 ;  /* 0x000000ffff047224 */ /* 0x000fe200078e000e */
[----:B------:R-:W-:Y:S01]  /*1b030*/  @P3 SHF.R.U32.HI R4, RZ, c[0x0][0x4f0], R7 ;  /* 0x00013c00ff043a19 */ /* 0x000fe20000011607 */
[----:B------:R-:W-:Y:S01]  /*1b040*/  IMAD R21, R28, c[0x0][0x49c], R21 ;  /* 0x000127001c157a24 */ /* 0x000fe200078e0215 */
[----:B------:R-:W-:Y:S01]  /*1b050*/  ISETP.NE.AND P3, PT, R9, RZ, PT ;  /* 0x000000ff0900720c */ /* 0x000fe20003f65270 */
[----:B------:R-:W-:Y:S01]  /*1b060*/  IMAD.SHL.U32 R0, R11, 0x2, RZ ;  /* 0x000000020b007824 */ /* 0x000fe200078e00ff */
[----:B------:R-:W-:Y:S01]  /*1b070*/  SHF.R.S32.HI R11, RZ, 0x1f, R10 ;  /* 0x0000001fff0b7819 */ /* 0x000fe2000001140a */
[----:B------:R-:W-:Y:S01]  /*1b080*/  IMAD.IADD R3, R3, 0x1, R6 ;  /* 0x0000000103037824 */ /* 0x000fe200078e0206 */
[--C-:B------:R-:W-:Y:S01]  /*1b090*/  SHF.R.S32.HI R6, RZ, 0x1f, R4.reuse ;  /* 0x0000001fff067819 */ /* 0x100fe20000011404 */
[----:B------:R-:W-:Y:S01]  /*1b0a0*/  IMAD.MOV.U32 R16, RZ, RZ, 0x20 ;  /* 0x00000020ff107424 */ /* 0x000fe200078e00ff */
[----:B------:R-:W-:Y:S01]  /*1b0b0*/  IADD3 R12, P0, R4, R18, RZ ;  /* 0x00000012040c7210 */ /* 0x000fe20007f1e0ff */
[----:B------:R-:W-:Y:S01]  /*1b0c0*/  IMAD.MOV R4, RZ, RZ, -R4 ;  /* 0x000000ffff047224 */ /* 0x000fe200078e0a04 */
[----:B------:R-:W-:Y:S01]  /*1b0d0*/  STS [R0+0x80], R104 ;  /* 0x0000806800007388 */ /* 0x000fe20000000800 */
[----:B------:R-:W-:Y:S01]  /*1b0e0*/  IMAD.WIDE.U32 R2, R10, c[0x0][0x3d8], R2 ;  /* 0x0000f6000a027a25 */ /* 0x000fe200078e0002 */
[----:B------:R-:W-:-:S02]  /*1b0f0*/  IADD3.X R13, R6, R19, R21, P0, !PT ;  /* 0x00000013060d7210 */ /* 0x000fc400007fe415 */
[----:B------:R-:W-:Y:S01]  /*1b100*/  SEL R16, R16, 0xffffffe0, !P1 ;  /* 0xffffffe010107807 */ /* 0x000fe20004800000 */
[----:B------:R-:W-:Y:S01]  /*1b110*/  IMAD R6, R11, c[0x0][0x3d8], RZ ;  /* 0x0000f6000b067a24 */ /* 0x000fe200078e02ff */
[----:B------:R-:W-:Y:S01]  /*1b120*/  STS [R0+0x480], R106 ;  /* 0x0004806a00007388 */ /* 0x000fe20000000800 */
[----:B------:R-:W-:Y:S01]  /*1b130*/  IMAD R4, R4, c[0x0][0x4e8], R14 ;  /* 0x00013a0004047a24 */ /* 0x000fe200078e020e */
[----:B------:R-:W-:Y:S01]  /*1b140*/  IADD3 R7, R0, 0x80, RZ ;  /* 0x0000008000077810 */ /* 0x000fe20007ffe0ff */
[----:B------:R-:W-:Y:S01]  /*1b150*/  IMAD R6, R10, c[0x0][0x3dc], R6 ;  /* 0x0000f7000a067a24 */ /* 0x000fe200078e0206 */
[C---:B------:R-:W-:Y:S01]  /*1b160*/  IADD3 R9, R0.reuse, 0xc0, RZ ;  /* 0x000000c000097810 */ /* 0x040fe20007ffe0ff */
[----:B------:R-:W-:Y:S01]  /*1b170*/  IMAD.IADD R5, R0, 0x1, R15 ;  /* 0x0000000100057824 */ /* 0x000fe200078e020f */
[----:B------:R-:W-:Y:S01]  /*1b180*/  LEA R21, P0, R2, c[0x0][0x380], 0x1 ;  /* 0x0000e00002157a11 */ /* 0x000fe200078008ff */
[----:B------:R-:W-:Y:S01]  /*1b190*/  IMAD.IADD R3, R3, 0x1, R6 ;  /* 0x0000000103037824 */ /* 0x000fe200078e0206 */
[----:B------:R-:W-:Y:S01]  /*1b1a0*/  SHF.R.S32.HI R6, RZ, 0x1f, R4 ;  /* 0x0000001fff067819 */ /* 0x000fe20000011404 */
[----:B------:R-:W-:Y:S01]  /*1b1b0*/  IMAD R22, R29, 0x80, R22 ;  /* 0x000000801d167824 */ /* 0x000fe200078e0216 */
[----:B------:R-:W-:Y:S01]  /*1b1c0*/  STS [R5+0x80], R23 ;  /* 0x0000801705007388 */ /* 0x000fe20000000800 */
[----:B------:R-:W-:-:S02]  /*1b1d0*/  @P2 IADD3 R9, R7, -0x40, RZ ;  /* 0xffffffc007092810 */ /* 0x000fc40007ffe0ff */
[----:B------:R-:W-:Y:S01]  /*1b1e0*/  IMAD R6, R6, c[0x0][0x488], RZ ;  /* 0x0001220006067a24 */ /* 0x000fe200078e02ff */
[----:B------:R-:W-:Y:S01]  /*1b1f0*/  STS [R5+0x480], R118 ;  /* 0x0004807605007388 */ /* 0x000fe20000000800 */
[----:B------:R-:W-:Y:S01]  /*1b200*/  LEA.HI.X R20, R2, c[0x0][0x384], R3, 0x1, P0 ;  /* 0x0000e10002147a11 */ /* 0x000fe200000f0c03 */
[C---:B------:R-:W-:Y:S01]  /*1b210*/  IMAD.WIDE.U32 R2, R4.reuse, c[0x0][0x488], R12 ;  /* 0x0001220004027a25 */ /* 0x040fe200078e000c */
[----:B------:R-:W-:Y:S01]  /*1b220*/  F2FP.BF16.PACK_AB R148, R149, R148 ;  /* 0x000000949594723e */ /* 0x000fe200000010ff */
[----:B------:R-:W-:Y:S01]  /*1b230*/  STS [R0+0x2080], R108 ;  /* 0x0020806c00007388 */ /* 0x000fe20000000800 */
[----:B------:R-:W-:Y:S01]  /*1b240*/  F2FP.BF16.PACK_AB R150, R151, R150 ;  /* 0x000000969796723e */ /* 0x000fe200000010ff */
[----:B------:R-:W-:Y:S01]  /*1b250*/  IMAD R6, R4, c[0x0][0x48c], R6 ;  /* 0x0001230004067a24 */ /* 0x000fe200078e0206 */
[----:B------:R-:W-:Y:S01]  /*1b260*/  LEA R4, P0, R2, c[0x0][0x450], 0x2 ;  /* 0x0001140002047a11 */ /* 0x000fe200078010ff */
[----:B------:R1:W-:Y:S01]  /*1b270*/  STS [R0+0x2480], R110 ;  /* 0x0024806e00007388 */ /* 0x0003e20000000800 */
[----:B------:R-:W-:-:S02]  /*1b280*/  F2FP.BF16.PACK_AB R140, R141, R140 ;  /* 0x0000008c8d8c723e */ /* 0x000fc400000010ff */
[----:B------:R-:W-:Y:S01]  /*1b290*/  F2FP.BF16.PACK_AB R142, R143, R142 ;  /* 0x0000008e8f8e723e */ /* 0x000fe200000010ff */
[----:B------:R-:W-:Y:S01]  /*1b2a0*/  STS [R5+0x2080], R112 ;  /* 0x0020807005007388 */ /* 0x000fe20000000800 */
[----:B------:R-:W-:Y:S02]  /*1b2b0*/  F2FP.BF16.PACK_AB R144, R145, R144 ;  /* 0x000000909190723e */ /* 0x000fe400000010ff */
[----:B------:R-:W-:Y:S01]  /*1b2c0*/  F2FP.BF16.PACK_AB R146, R147, R146 ;  /* 0x000000929392723e */ /* 0x000fe200000010ff */
[----:B------:R2:W-:Y:S01]  /*1b2d0*/  STS [R5+0x2480], R114 ;  /* 0x0024807205007388 */ /* 0x0005e20000000800 */
[----:B------:R-:W-:Y:S02]  /*1b2e0*/  F2FP.BF16.PACK_AB R152, R153, R152 ;  /* 0x000000989998723e */ /* 0x000fe400000010ff */
[----:B------:R-:W-:Y:S01]  /*1b2f0*/  F2FP.BF16.PACK_AB R154, R155, R154 ;  /* 0x0000009a9b9a723e */ /* 0x000fe200000010ff */
[----:B------:R-:W-:Y:S01]  /*1b300*/  SHFL.IDX PT, R12, R4, RZ, 0x1c1f ;  /* 0x001c1fff040c7589 */ /* 0x000fe200000e0000 */
[----:B------:R-:W-:-:S02]  /*1b310*/  F2FP.BF16.PACK_AB R164, R165, R164 ;  /* 0x000000a4a5a4723e */ /* 0x000fc400000010ff */
[----:B------:R-:W-:Y:S01]  /*1b320*/  F2FP.BF16.PACK_AB R166, R167, R166 ;  /* 0x000000a6a7a6723e */ /* 0x000fe200000010ff */
[----:B------:R-:W-:Y:S01]  /*1b330*/  SHFL.IDX PT, R10, R4, 0x1, 0x1c1f ;  /* 0x003c1f00040a7f89 */ /* 0x000fe200000e0000 */
[----:B------:R-:W-:Y:S02]  /*1b340*/  F2FP.BF16.PACK_AB R156, R157, R156 ;  /* 0x0000009c9d9c723e */ /* 0x000fe400000010ff */
[----:B------:R-:W-:Y:S01]  /*1b350*/  F2FP.BF16.PACK_AB R158, R159, R158 ;  /* 0x0000009e9f9e723e */ /* 0x000fe200000010ff */
[----:B------:R-:W-:Y:S01]  /*1b360*/  SHFL.IDX PT, R44, R20, 0x3, 0x181f ;  /* 0x00781f00142c7f89 */ /* 0x000fe200000e0000 */
[----:B------:R-:W-:Y:S02]  /*1b370*/  F2FP.BF16.PACK_AB R160, R161, R160 ;  /* 0x000000a0a1a0723e */ /* 0x000fe400000010ff */
[----:B------:R-:W-:Y:S01]  /*1b380*/  F2FP.BF16.PACK_AB R162, R163, R162 ;  /* 0x000000a2a3a2723e */ /* 0x000fe200000010ff */
[----:B------:R-:W-:Y:S01]  /*1b390*/  SHFL.IDX PT, R48, R21, 0x6, 0x181f ;  /* 0x00d81f0015307f89 */ /* 0x000fe200000e0000 */
[----:B-1----:R-:W-:Y:S01]  /*1b3a0*/  IMAD.IADD R0, R0, 0x1, R16 ;  /* 0x0000000100007824 */ /* 0x002fe200078e0210 */
[----:B------:R-:W-:-:S02]  /*1b3b0*/  SHF.R.S32.HI R52, RZ, 0x1f, R8 ;  /* 0x0000001fff347819 */ /* 0x000fc40000011408 */
[C---:B------:R-:W-:Y:S01]  /*1b3c0*/  IADD3 R23, R22.reuse, 0x40, RZ ;  /* 0x0000004016177810 */ /* 0x040fe20007ffe0ff */
[----:B------:R-:W-:Y:S01]  /*1b3d0*/  SHFL.IDX PT, R51, R20, 0x4, 0x181f ;  /* 0x00981f0014337f89 */ /* 0x000fe200000e0000 */
[C---:B------:R-:W-:Y:S02]  /*1b3e0*/  IADD3 R45, R22.reuse, 0x50, RZ ;  /* 0x00000050162d7810 */ /* 0x040fe40007ffe0ff */
[----:B------:R-:W-:Y:S01]  /*1b3f0*/  IADD3 R53, R22, 0x60, RZ ;  /* 0x0000006016357810 */ /* 0x000fe20007ffe0ff */
[C---:B--2---:R-:W-:Y:S01]  /*1b400*/  IMAD.IADD R5, R16.reuse, 0x1, R5 ;  /* 0x0000000110057824 */ /* 0x044fe200078e0205 */
[----:B------:R-:W-:Y:S04]  /*1b410*/  STS [R0+0x80], R120 ;  /* 0x0000807800007388 */ /* 0x000fe80000000800 */
[----:B------:R-:W-:Y:S04]  /*1b420*/  STS [R0+0x480], R122 ;  /* 0x0004807a00007388 */ /* 0x000fe80000000800 */
[----:B------:R-:W-:Y:S04]  /*1b430*/  STS [R5+0x80], R132 ;  /* 0x0000808405007388 */ /* 0x000fe80000000800 */
[----:B------:R-:W-:Y:S04]  /*1b440*/  STS [R5+0x480], R134 ;  /* 0x0004808605007388 */ /* 0x000fe80000000800 */
[----:B------:R-:W-:Y:S04]  /*1b450*/  STS [R0+0x2080], R124 ;  /* 0x0020807c00007388 */ /* 0x000fe80000000800 */
[----:B------:R1:W-:Y:S04]  /*1b460*/  STS [R0+0x2480], R126 ;  /* 0x0024807e00007388 */ /* 0x0003e80000000800 */
[----:B------:R-:W-:Y:S04]  /*1b470*/  STS [R5+0x2080], R128 ;  /* 0x0020808005007388 */ /* 0x000fe80000000800 */
[----:B------:R-:W-:Y:S04]  /*1b480*/  STS [R5+0x2480], R130 ;  /* 0x0024808205007388 */ /* 0x000fe80000000800 */
[----:B------:R-:W-:Y:S04]  /*1b490*/  STS [R9], R136 ;  /* 0x0000008809007388 */ /* 0x000fe80000000800 */
[----:B------:R-:W-:Y:S04]  /*1b4a0*/  STS [R9+0x400], R138 ;  /* 0x0004008a09007388 */ /* 0x000fe80000000800 */
[----:B------:R-:W-:Y:S04]  /*1b4b0*/  SHFL.IDX PT, R50, R20, 0x5, 0x181f ;  /* 0x00b81f0014327f89 */ /* 0x000fe800000e0000 */
[----:B------:R-:W-:Y:S01]  /*1b4c0*/  SHFL.IDX PT, R49, R20, 0x6, 0x181f ;  /* 0x00d81f0014317f89 */ /* 0x000fe200000e0000 */
[----:B-1----:R-:W-:Y:S01]  /*1b4d0*/  IMAD.IADD R0, R3, 0x1, R6 ;  /* 0x0000000103007824 */ /* 0x002fe200078e0206 */
[----:B------:R-:W-:-:S02]  /*1b4e0*/  IADD3 R3, R16, 0x400, R9 ;  /* 0x0000040010037810 */ /* 0x000fc40007ffe009 */
[----:B------:R-:W-:Y:S02]  /*1b4f0*/  SHFL.IDX PT, R6, R4, 0x2, 0x1c1f ;  /* 0x005c1f0004067f89 */ /* 0x000fe400000e0000 */
[----:B------:R-:W-:Y:S01]  /*1b500*/  LEA.HI.X R2, R2, c[0x0][0x454], R0, 0x2, P0 ;  /* 0x0001150002027a11 */ /* 0x000fe200000f1400 */
[C---:B------:R-:W-:Y:S01]  /*1b510*/  IMAD.IADD R0, R15.reuse, 0x1, R9 ;  /* 0x000000010f007824 */ /* 0x040fe200078e0209 */
[----:B------:R-:W-:Y:S01]  /*1b520*/  SHFL.IDX PT, R4, R4, 0x3, 0x1c1f ;  /* 0x007c1f0004047f89 */ /* 0x000fe200000e0000 */
[----:B------:R-:W-:Y:S01]  /*1b530*/  IMAD.IADD R14, R15, 0x1, R3 ;  /* 0x000000010f0e7824 */ /* 0x000fe200078e0203 */
[----:B------:R-:W-:Y:S01]  /*1b540*/  ISETP.GE.AND P0, PT, R8, c[0x0][0x3c8], PT ;  /* 0x0000f20008007a0c */ /* 0x000fe20003f06270 */
[----:B------:R-:W-:Y:S01]  /*1b550*/  IMAD.IADD R3, R16, 0x1, R9 ;  /* 0x0000000110037824 */ /* 0x000fe200078e0209 */
[----:B------:R-:W1:Y:S02]  /*1b560*/  SHFL.IDX PT, R13, R2, RZ, 0x1c1f ;  /* 0x001c1fff020d7589 */ /* 0x000e6400000e0000 */
[----:B------:R-:W-:-:S02]  /*1b570*/  ISETP.GE.OR P1, PT, R22, R54, P0 ;  /* 0x000000361600720c */ /* 0x000fc40000726670 */
[----:B------:R-:W2:Y:S04]  /*1b580*/  SHFL.IDX PT, R11, R2, 0x1, 0x1c1f ;  /* 0x003c1f00020b7f89 */ /* 0x000ea800000e0000 */
[----:B------:R-:W3:Y:S04]  /*1b590*/  SHFL.IDX PT, R7, R2, 0x2, 0x1c1f ;  /* 0x005c1f0002077f89 */ /* 0x000ee800000e0000 */
[----:B------:R4:W1:Y:S04]  /*1b5a0*/  SHFL.IDX PT, R5, R2, 0x3, 0x1c1f ;  /* 0x007c1f0002057f89 */ /* 0x00086800000e0000 */
[----:B------:R-:W-:Y:S04]  /*1b5b0*/  STS [R0], R148 ;  /* 0x0000009400007388 */ /* 0x000fe80000000800 */
[----:B------:R-:W-:Y:S04]  /*1b5c0*/  STS [R0+0x400], R150 ;  /* 0x0004009600007388 */ /* 0x000fe80000000800 */
[----:B------:R-:W-:Y:S04]  /*1b5d0*/  STS [R9+0x2000], R140 ;  /* 0x0020008c09007388 */ /* 0x000fe80000000800 */
[----:B------:R-:W-:Y:S04]  /*1b5e0*/  STS [R9+0x2400], R142 ;  /* 0x0024008e09007388 */ /* 0x000fe80000000800 */
[----:B------:R-:W-:Y:S01]  /*1b5f0*/  STS [R0+0x2000], R144 ;  /* 0x0020009000007388 */ /* 0x000fe20000000800 */
[----:B----4-:R-:W-:-:S03]  /*1b600*/  IMAD.IADD R2, R16, 0x1, R0 ;  /* 0x0000000110027824 */ /* 0x010fc600078e0200 */
[----:B------:R4:W-:Y:S04]  /*1b610*/  STS [R0+0x2400], R146 ;  /* 0x0024009200007388 */ /* 0x0009e80000000800 */
[----:B------:R-:W-:Y:S04]  /*1b620*/  STS [R3], R152 ;  /* 0x0000009803007388 */ /* 0x000fe80000000800 */
[----:B------:R-:W-:Y:S04]  /*1b630*/  STS [R3+0x400], R154 ;  /* 0x0004009a03007388 */ /* 0x000fe80000000800 */
[----:B------:R-:W-:Y:S04]  /*1b640*/  STS [R2], R164 ;  /* 0x000000a402007388 */ /* 0x000fe80000000800 */
[----:B------:R-:W-:Y:S04]  /*1b650*/  STS [R14], R166 ;  /* 0x000000a60e007388 */ /* 0x000fe80000000800 */
[----:B------:R-:W-:Y:S04]  /*1b660*/  STS [R3+0x2000], R156 ;  /* 0x0020009c03007388 */ /* 0x000fe80000000800 */
[----:B------:R-:W-:Y:S01]  /*1b670*/  STS [R3+0x2400], R158 ;  /* 0x0024009e03007388 */ /* 0x000fe20000000800 */
[----:B----4-:R-:W-:-:S03]  /*1b680*/  IMAD.SHL.U32 R0, R17, 0x2, RZ ;  /* 0x0000000211007824 */ /* 0x010fc600078e00ff */
[----:B------:R4:W-:Y:S04]  /*1b690*/  STS [R2+0x2000], R160 ;  /* 0x002000a002007388 */ /* 0x0009e80000000800 */
[----:B------:R-:W-:Y:S04]  /*1b6a0*/  STS [R14+0x2000], R162 ;  /* 0x002000a20e007388 */ /* 0x000fe80000000800 */
[----:B------:R-:W-:Y:S06]  /*1b6b0*/  BAR.SYNC.DEFER_BLOCKING 0x1, 0x80 ;  /* 0x0042000000007b1d */ /* 0x000fec0000010000 */
[----:B------:R-:W3:Y:S04]  /*1b6c0*/  SHFL.IDX PT, R3, R21, 0x1, 0x181f ;  /* 0x00381f0015037f89 */ /* 0x000ee800000e0000 */
[----:B------:R-:W-:Y:S01]  /*1b6d0*/  SHFL.IDX PT, R9, R21, 0x2, 0x181f ;  /* 0x00581f0015097f89 */ /* 0x000fe200000e0000 */
[----:B----4-:R-:W-:-:S03]  /*1b6e0*/  IADD3 R2, R22, 0x10, RZ ;  /* 0x0000001016027810 */ /* 0x010fc60007ffe0ff */
[----:B-1----:R-:W-:Y:S04]  /*1b6f0*/  @!P3 ST.E [R12.64], R24 ;  /* 0x000000180c00b985 */ /* 0x002fe8000c10190c */
[----:B--2---:R-:W-:Y:S04]  /*1b700*/  @!P6 ST.E [R10.64], R25 ;  /* 0x000000190a00e985 */ /* 0x004fe8000c10190c */
[----:B---3--:R-:W-:Y:S04]  /*1b710*/  @!P5 ST.E [R6.64], R26 ;  /* 0x0000001a0600d985 */ /* 0x008fe8000c10190c */
[----:B------:R1:W-:Y:S01]  /*1b720*/  @!P4 ST.E [R4.64], R27 ;  /* 0x0000001b0400c985 */ /* 0x0003e2000c10190c */
[----:B------:R-:W-:-:S02]  /*1b730*/  ISETP.GE.OR P4, PT, R2, R54, P0 ;  /* 0x000000360200720c */ /* 0x000fc40000786670 */
[----:B------:R-:W-:Y:S01]  /*1b740*/  IADD3 R2, R22, 0x20, RZ ;  /* 0x0000002016027810 */ /* 0x000fe20007ffe0ff */
[----:B------:R-:W2:Y:S03]  /*1b750*/  SHFL.IDX PT, R6, R21, RZ, 0x181f ;  /* 0x00181fff15067589 */ /* 0x000ea600000e0000 */
[----:B------:R-:W-:Y:S01]  /*1b760*/  ISETP.GE.OR P3, PT, R2, R54, P0 ;  /* 0x000000360200720c */ /* 0x000fe20000766670 */
[----:B------:R-:W3:Y:S01]  /*1b770*/  SHFL.IDX PT, R7, R20, RZ, 0x181f ;  /* 0x00181fff14077589 */ /* 0x000ee200000e0000 */
[----:B------:R-:W-:-:S03]  /*1b780*/  IADD3 R2, R22, 0x30, RZ ;  /* 0x0000003016027810 */ /* 0x000fc60007ffe0ff */
[----:B------:R-:W-:Y:S01]  /*1b790*/  LDS.128 R24, [R0+0x80] ;  /* 0x0000800000187984 */ /* 0x000fe20000000c00 */
[----:B------:R-:W-:-:S03]  /*1b7a0*/  ISETP.GE.OR P2, PT, R2, R54, P0 ;  /* 0x000000360200720c */ /* 0x000fc60000746670 */
[----:B------:R-:W4:Y:S04]  /*1b7b0*/  SHFL.IDX PT, R5, R20, 0x1, 0x181f ;  /* 0x00381f0014057f89 */ /* 0x000f2800000e0000 */
[----:B------:R-:W4:Y:S04]  /*1b7c0*/  SHFL.IDX PT, R11, R20, 0x2, 0x181f ;  /* 0x00581f00140b7f89 */ /* 0x000f2800000e0000 */
[----:B------:R-:W4:Y:S01]  /*1b7d0*/  SHFL.IDX PT, R10, R21, 0x3, 0x181f ;  /* 0x00781f00150a7f89 */ /* 0x000f2200000e0000 */
[----:B-1----:R-:W-:-:S03]  /*1b7e0*/  @!P4 LEA R4, P6, R8, R3, 0x1 ;  /* 0x000000030804c211 */ /* 0x002fc600078c08ff */
[----:B------:R-:W1:Y:S01]  /*1b7f0*/  LDS.128 R16, [R0+0x880] ;  /* 0x0008800000107984 */ /* 0x000e620000000c00 */
[----:B--2---:R-:W-:-:S03]  /*1b800*/  @!P1 LEA R6, P5, R8, R6, 0x1 ;  /* 0x0000000608069211 */ /* 0x004fc600078a08ff */
[----:B------:R-:W2:Y:S01]  /*1b810*/  LDS.128 R12, [R0+0x1080] ;  /* 0x00108000000c7984 */ /* 0x000ea20000000c00 */
[----:B---3--:R-:W-:-:S03]  /*1b820*/  @!P1 LEA.HI.X R7, R8, R7, R52, 0x1, P5 ;  /* 0x0000000708079211 */ /* 0x008fc600028f0c34 */
[----:B------:R-:W3:Y:S02]  /*1b830*/  LDS.128 R28, [R0+0x1880] ;  /* 0x00188000001c7984 */ /* 0x000ee40000000c00 */
[----:B------:R-:W-:Y:S02]  /*1b840*/  P2R R2, PR, RZ, 0x40 ;  /* 0x00000040ff027803 */ /* 0x000fe40000000000 */
[----:B------:R-:W-:Y:S01]  /*1b850*/  LDS.128 R32, [R0+0x2080] ;  /* 0x0020800000207984 */ /* 0x000fe20000000c00 */
[----:B------:R-:W-:Y:S02]  /*1b860*/  ISETP.GE.OR P6, PT, R23, R54, P0 ;  /* 0x000000361700720c */ /* 0x000fe400007c6670 */
[----:B------:R-:W-:Y:S01]  /*1b870*/  ISETP.NE.AND P5, PT, R2, RZ, PT ;  /* 0x000000ff0200720c */ /* 0x000fe20003fa5270 */
[----:B------:R-:W-:Y:S03]  /*1b880*/  LDS.128 R36, [R0+0x2880] ;  /* 0x0028800000247984 */ /* 0x000fe60000000c00 */
[C---:B----4-:R-:W-:Y:S01]  /*1b890*/  @!P4 LEA.HI.X R5, R8.reuse, R5, R52, 0x1, P5 ;  /* 0x000000050805c211 */ /* 0x050fe200028f0c34 */
[----:B------:R-:W-:Y:S01]  /*1b8a0*/  LDS.128 R40, [R0+0x3080] ;  /* 0x0030800000287984 */ /* 0x000fe20000000c00 */
[----:B------:R-:W-:-:S03]  /*1b8b0*/  @!P3 LEA R2, P5, R8, R9, 0x1 ;  /* 0x000000090802b211 */ /* 0x000fc600078a08ff */
[----:B------:R-:W4:Y:S01]  /*1b8c0*/  SHFL.IDX PT, R23, R21, 0x4, 0x181f ;  /* 0x00981f0015177f89 */ /* 0x000f2200000e0000 */
[C-C-:B------:R-:W-:Y:S02]  /*1b8d0*/  @!P3 LEA.HI.X R3, R8.reuse, R11, R52.reuse, 0x1, P5 ;  /* 0x0000000b0803b211 */ /* 0x140fe400028f0c34 */
[C---:B------:R-:W-:Y:S01]  /*1b8e0*/  @!P2 LEA R10, P5, R8.reuse, R10, 0x1 ;  /* 0x0000000a080aa211 */ /* 0x040fe200078a08ff */
[----:B------:R-:W4:Y:S03]  /*1b8f0*/  SHFL.IDX PT, R9, R21, 0x5, 0x181f ;  /* 0x00b81f0015097f89 */ /* 0x000f2600000e0000 */
[----:B------:R-:W-:Y:S02]  /*1b900*/  @!P2 LEA.HI.X R11, R8, R44, R52, 0x1, P5 ;  /* 0x0000002c080ba211 */ /* 0x000fe400028f0c34 */
[-C--:B------:R-:W-:Y:S02]  /*1b910*/  ISETP.GE.OR P5, PT, R45, R54.reuse, P0 ;  /* 0x000000362d00720c */ /* 0x080fe400007a6670 */
[----:B------:R4:W4:Y:S04]  /*1b920*/  LDS.128 R44, [R0+0x3880] ;  /* 0x00388000002c7984 */ /* 0x0009280000000c00 */
[----:B------:R4:W-:Y:S01]  /*1b930*/  @!P1 ST.E.128 [R6.64], R24 ;  /* 0x0000001806009985 */ /* 0x0009e2000c101d0c */
[----:B------:R-:W-:-:S03]  /*1b940*/  ISETP.GE.OR P1, PT, R53, R54, P0 ;  /* 0x000000363500720c */ /* 0x000fc60000726670 */
[----:B-1----:R1:W-:Y:S04]  /*1b950*/  @!P4 ST.E.128 [R4.64], R16 ;  /* 0x000000100400c985 */ /* 0x0023e8000c101d0c */
[----:B--2---:R2:W-:Y:S04]  /*1b960*/  @!P3 ST.E.128 [R2.64], R12 ;  /* 0x0000000c0200b985 */ /* 0x0045e8000c101d0c */
[----:B---3--:R3:W-:Y:S01]  /*1b970*/  @!P2 ST.E.128 [R10.64], R28 ;  /* 0x0000001c0a00a985 */ /* 0x0087e2000c101d0c */
[----:B----4-:R-:W-:-:S04]  /*1b980*/  IADD3 R0, R22, 0x70, RZ ;  /* 0x0000007016007810 */ /* 0x010fc80007ffe0ff */
[----:B------:R-:W-:Y:S02]  /*1b990*/  ISETP.GE.OR P0, PT, R0, R54, P0 ;  /* 0x000000360000720c */ /* 0x000fe40000706670 */
[C---:B------:R-:W-:Y:S02]  /*1b9a0*/  @!P6 LEA R6, P4, R8.reuse, R23, 0x1 ;  /* 0x000000170806e211 */ /* 0x040fe400078808ff */
[C---:B-1----:R-:W-:Y:S02]  /*1b9b0*/  @!P5 LEA R4, P3, R8.reuse, R9, 0x1 ;  /* 0x000000090804d211 */ /* 0x042fe400078608ff */
[C-C-:B------:R-:W-:Y:S02]  /*1b9c0*/  @!P6 LEA.HI.X R7, R8.reuse, R51, R52.reuse, 0x1, P4 ;  /* 0x000000330807e211 */ /* 0x140fe400020f0c34 */
[C---:B--2---:R-:W-:Y:S02]  /*1b9d0*/  @!P1 LEA R2, P2, R8.reuse, R48, 0x1 ;  /* 0x0000003008029211 */ /* 0x044fe400078408ff */
[C-C-:B------:R-:W-:Y:S01]  /*1b9e0*/  @!P5 LEA.HI.X R5, R8.reuse, R50, R52.reuse, 0x1, P3 ;  /* 0x000000320805d211 */ /* 0x140fe200018f0c34 */
[----:B------:R3:W-:Y:S01]  /*1b9f0*/  @!P6 ST.E.128 [R6.64], R32 ;  /* 0x000000200600e985 */ /* 0x0007e2000c101d0c */
[----:B------:R-:W-:-:S03]  /*1ba00*/  @!P1 LEA.HI.X R3, R8, R49, R52, 0x1, P2 ;  /* 0x0000003108039211 */ /* 0x000fc600010f0c34 */
[----:B------:R3:W-:Y:S04]  /*1ba10*/  @!P5 ST.E.128 [R4.64], R36 ;  /* 0x000000240400d985 */ /* 0x0007e8000c101d0c */
[----:B------:R3:W1:Y:S04]  /*1ba20*/  SHFL.IDX PT, R6, R21, 0x7, 0x181f ;  /* 0x00f81f0015067f89 */ /* 0x00066800000e0000 */
[----:B------:R3:W2:Y:S04]  /*1ba30*/  SHFL.IDX PT, R4, R20, 0x7, 0x181f ;  /* 0x00f81f0014047f89 */ /* 0x0006a800000e0000 */
[----:B------:R3:W-:Y:S01]  /*1ba40*/  @!P1 ST.E.128 [R2.64], R40 ;  /* 0x0000002802009985 */ /* 0x0007e2000c101d0c */
[----:B------:R-:W-:Y:S05]  /*1ba50*/  @P0 EXIT ;  /* 0x000000000000094d */ /* 0x000fea0003800000 */
[----:B-1-3--:R-:W-:-:S04]  /*1ba60*/  LEA R2, P0, R8, R6, 0x1 ;  /* 0x0000000608027211 */ /* 0x00afc800078008ff */
[----:B--2---:R-:W-:-:S05]  /*1ba70*/  LEA.HI.X R3, R8, R4, R52, 0x1, P0 ;  /* 0x0000000408037211 */ /* 0x004fca00000f0c34 */
[----:B------:R-:W-:Y:S01]  /*1ba80*/  ST.E.128 [R2.64], R44 ;  /* 0x0000002c02007985 */ /* 0x000fe2000c101d0c */
[----:B------:R-:W-:Y:S05]  /*1ba90*/  EXIT ;  /* 0x000000000000794d */ /* 0x000fea0003800000 */
.L_x_205:
[----:B------:R-:W1:Y:S01]  /*1baa0*/  S2R R8, SR_TID.X ;  /* 0x0000000000087919 */ /* 0x000e620000002100 */
[----:B------:R-:W-:Y:S03]  /*1bab0*/  BSSY B0, `(.L_x_206) ;  /* 0x0000027000007945 */ /* 0x000fe60003800000 */
[----:B------:R-:W2:Y:S01]  /*1bac0*/  S2R R10, SR_CTAID.Z ;  /* 0x00000000000a7919 */ /* 0x000ea20000002700 */
[----:B-1----:R-:W-:Y:S02]  /*1bad0*/  ISETP.GT.AND P0, PT, R8, 0x7f, PT ;  /* 0x0000007f0800780c */ /* 0x002fe40003f04270 */
[----:B--2---:R-:W-:-:S11]  /*1bae0*/  SHF.R.S32.HI R11, RZ, 0x1f, R10 ;  /* 0x0000001fff0b7819 */ /* 0x004fd6000001140a */
[----:B------:R-:W-:Y:S05]  /*1baf0*/  @P0 BRA `(.L_x_207) ;  /* 0x0000022000000947 */ /* 0x000fea0003800000 */
[----:B------:R-:W1:Y:S01]  /*1bb00*/  S2R R5, SR_CTAID.X ;  /* 0x0000000000057919 */ /* 0x000e620000002500 */
[----:B------:R-:W-:-:S05]  /*1bb10*/  MOV R2, c[0x0][0x4e8] ;  /* 0x00013a0000027a02 */ /* 0x000fca0000000f00 */
[----:B------:R-:W-:Y:S01]  /*1bb20*/  IMAD R0, R2, c[0x0][0x388], RZ ;  /* 0x0000e20002007a24 */ /* 0x000fe200078e02ff */
[----:B-1----:R-:W-:-:S04]  /*1bb30*/  LEA R5, R5, R8, 0x7 ;  /* 0x0000000805057211 */ /* 0x002fc800078e38ff */
[----:B------:R-:W-:-:S13]  /*1bb40*/  ISETP.GE.AND P0, PT, R5, R0, PT ;  /* 0x000000000500720c */ /* 0x000fda0003f06270 */
[----:B------:R-:W-:Y:S05]  /*1bb50*/  @P0 BRA `(.L_x_207) ;  /* 0x000001c000000947 */ /* 0x000fea0003800000 */
[----:B------:R-:W1:Y:S01]  /*1bb60*/  S2R R4, SR_CTAID.Y ;  /* 0x0000000000047919 */ /* 0x000e620000002600 */
[----:B------:R-:W-:Y:S02]  /*1bb70*/  ISETP.NE.AND P0, PT, R2, 0x1, PT ;  /* 0x000000010200780c */ /* 0x000fe40003f05270 */
[----:B------:R-:W-:-:S11]  /*1bb80*/  MOV R0, R5 ;  /* 0x0000000500007202 */ /* 0x000fd60000000f00 */
[----:B------:R-:W-:-:S05]  /*1bb90*/  @P0 IMAD.HI.U32 R2, R5, c[0x0][0x4ec], RZ ;  /* 0x00013b0005020a27 */ /* 0x000fca00078e00ff */
[----:B------:R-:W-:Y:S02]  /*1bba0*/  @P0 SHF.R.U32.HI R0, RZ, c[0x0][0x4f0], R2 ;  /* 0x00013c00ff000a19 */ /* 0x000fe40000011602 */
[----:B-1----:R-:W-:Y:S01]  /*1bbb0*/  SHF.R.S32.HI R3, RZ, 0x1f, R4 ;  /* 0x0000001fff037819 */ /* 0x002fe20000011404 */
[----:B------:R-:W-:-:S04]  /*1bbc0*/  IMAD.WIDE.U32 R6, R4, c[0x0][0x490], RZ ;  /* 0x0001240004067a25 */ /* 0x000fc800078e00ff */
[----:B------:R-:W-:-:S04]  /*1bbd0*/  IMAD R3, R3, c[0x0][0x490], RZ ;  /* 0x0001240003037a24 */ /* 0x000fc800078e02ff */
[----:B------:R-:W-:Y:S01]  /*1bbe0*/  IMAD R2, R4, c[0x0][0x494], R3 ;  /* 0x0001250004027a24 */ /* 0x000fe200078e0203 */
[----:B------:R-:W-:-:S04]  /*1bbf0*/  IADD3 R4, -R0, RZ, RZ ;  /* 0x000000ff00047210 */ /* 0x000fc80007ffe1ff */
[----:B------:R-:W-:Y:S01]  /*1bc00*/  IADD3 R3, R7, R2, RZ ;  /* 0x0000000207037210 */ /* 0x000fe20007ffe0ff */
[----:B------:R-:W-:Y:S02]  /*1bc10*/  IMAD.MOV.U32 R2, RZ, RZ, R6 ;  /* 0x000000ffff027224 */ /* 0x000fe400078e0006 */
[----:B------:R-:W-:Y:S02]  /*1bc20*/  IMAD R7, R11, c[0x0][0x498], RZ ;  /* 0x000126000b077a24 */ /* 0x000fe400078e02ff */
[----:B------:R-:W-:Y:S02]  /*1bc30*/  IMAD R4, R4, c[0x0][0x4e8], R5 ;  /* 0x00013a0004047a24 */ /* 0x000fe400078e0205 */
[----:B------:R-:W-:-:S03]  /*1bc40*/  IMAD.WIDE.U32 R2, R10, c[0x0][0x498], R2 ;  /* 0x000126000a027a25 */ /* 0x000fc600078e0002 */
[----:B------:R-:W-:Y:S01]  /*1bc50*/  SHF.R.S32.HI R5, RZ, 0x1f, R4 ;  /* 0x0000001fff057819 */ /* 0x000fe20000011404 */
[----:B------:R-:W-:Y:S01]  /*1bc60*/  IMAD R6, R10, c[0x0][0x49c], R7 ;  /* 0x000127000a067a24 */ /* 0x000fe200078e0207 */
[----:B------:R-:W-:Y:S02]  /*1bc70*/  SHF.R.S32.HI R7, RZ, 0x1f, R0 ;  /* 0x0000001fff077819 */ /* 0x000fe40000011400 */
[----:B------:R-:W-:Y:S01]  /*1bc80*/  IADD3 R2, P0, R0, R2, RZ ;  /* 0x0000000200027210 */ /* 0x000fe20007f1e0ff */
[----:B------:R-:W-:-:S03]  /*1bc90*/  IMAD R0, R5, c[0x0][0x488], RZ ;  /* 0x0001220005007a24 */ /* 0x000fc600078e02ff */
[----:B------:R-:W-:Y:S01]  /*1bca0*/  IADD3.X R3, R7, R3, R6, P0, !PT ;  /* 0x0000000307037210 */ /* 0x000fe200007fe406 */
[----:B------:R-:W-:-:S04]  /*1bcb0*/  IMAD R0, R4, c[0x0][0x48c], R0 ;  /* 0x0001230004007a24 */ /* 0x000fc800078e0200 */
[----:B------:R-:W-:-:S05]  /*1bcc0*/  IMAD.WIDE.U32 R2, R4, c[0x0][0x488], R2 ;  /* 0x0001220004027a25 */ /* 0x000fca00078e0002 */
[----:B------:R-:W-:Y:S02]  /*1bcd0*/  IADD3 R0, R3, R0, RZ ;  /* 0x0000000003007210 */ /* 0x000fe40007ffe0ff */
[----:B------:R-:W-:-:S04]  /*1bce0*/  LEA R4, P0, R2, c[0x0][0x450], 0x2 ;  /* 0x0001140002047a11 */ /* 0x000fc800078010ff */
[----:B------:R-:W-:Y:S01]  /*1bcf0*/  LEA.HI.X R5, R2, c[0x0][0x454], R0, 0x2, P0 ;  /* 0x0001150002057a11 */ /* 0x000fe200000f1400 */
[----:B------:R-:W-:-:S05]  /*1bd00*/  IMAD.MOV.U32 R0, RZ, RZ, -0x800000 ;  /* 0xff800000ff007424 */ /* 0x000fca00078e00ff */
[----:B------:R1:W-:Y:S03]  /*1bd10*/  STG.E [R4.64], R0 ;  /* 0x0000000004007986 */ /* 0x0003e6000c10190c */
.L_x_207:
[----:B------:R-:W-:Y:S05]  /*1bd20*/  BSYNC B0 ;  /* 0x0000000000007941 */ /* 0x000fea0003800000 */
.L_x_206:
[----:B------:R-:W2:Y:S01]  /*1bd30*/  S2R R6, SR_CTAID.Y ;  /* 0x0000000000067919 */ /* 0x000ea20000002600 */
[----:B-1----:R-:W-:Y:S01]  /*1bd40*/  SHF.R.S32.HI R0, RZ, 0x1f, R8 ;  /* 0x0000001fff007819 */ /* 0x002fe20000011408 */
[----:B------:R-:W-:Y:S02]  /*1bd50*/  IMAD.MOV.U32 R20, RZ, RZ, c[0x0][0x4e8] ;  /* 0x00013a00ff147624 */ /* 0x000fe400078e00ff */
[----:B------:R-:W1:Y:S01]  /*1bd60*/  S2R R12, SR_CTAID.X ;  /* 0x00000000000c7919 */ /* 0x000e620000002500 */
[----:B------:R-:W-:Y:S02]  /*1bd70*/  LEA.HI R0, R0, R8, RZ, 0x3 ;  /* 0x0000000800007211 */ /* 0x000fe400078f18ff */
[C---:B------:R-:W-:Y:S01]  /*1bd80*/  ISETP.NE.AND P0, PT, R20.reuse, 0x1, PT ;  /* 0x000000011400780c */ /* 0x040fe20003f05270 */
[----:B------:R-:W-:Y:S01]  /*1bd90*/  IMAD R20, R20, c[0x0][0x388], RZ ;  /* 0x0000e20014147a24 */ /* 0x000fe200078e02ff */
[----:B------:R-:W-:Y:S02]  /*1bda0*/  LOP3.LUT R2, R0, 0xfffffff8, RZ, 0xc0, !PT ;  /* 0xfffffff800027812 */ /* 0x000fe400078ec0ff */
[----:B------:R-:W-:-:S03]  /*1bdb0*/  SHF.R.S32.HI R9, RZ, 0x3, R0 ;  /* 0x00000003ff097819 */ /* 0x000fc60000011400 */
[----:B------:R-:W-:-:S04]  /*1bdc0*/  IMAD.IADD R8, R8, 0x1, -R2 ;  /* 0x0000000108087824 */ /* 0x000fc800078e0a02 */
[----:B------:R-:W-:Y:S01]  /*1bdd0*/  IMAD R0, R8, 0x10, R9 ;  /* 0x0000001008007824 */ /* 0x000fe200078e0209 */
[----:B--2---:R-:W-:-:S03]  /*1bde0*/  SHF.R.S32.HI R3, RZ, 0x1f, R6 ;  /* 0x0000001fff037819 */ /* 0x004fc60000011406 */
[----:B-1----:R-:W-:Y:S02]  /*1bdf0*/  IMAD R5, R12, 0x80, R0 ;  /* 0x000000800c057824 */ /* 0x002fe400078e0200 */
[----:B------:R-:W-:Y:S02]  /*1be00*/  IMAD R2, R3, c[0x0][0x3e8], RZ ;  /* 0x0000fa0003027a24 */ /* 0x000fe400078e02ff */
[----:B------:R-:W-:-:S04]  /*1be10*/  @P0 IMAD.HI.U32 R4, R5, c[0x0][0x4ec], RZ ;  /* 0x00013b0005040a27 */ /* 0x000fc800078e00ff */
[C---:B------:R-:W-:Y:S02]  /*1be20*/  IMAD R2, R6.reuse, c[0x0][0x3ec], R2 ;  /* 0x0000fb0006027a24 */ /* 0x040fe400078e0202 */
[----:B------:R-:W-:-:S04]  /*1be30*/  IMAD.WIDE.U32 R6, R6, c[0x0][0x3e8], RZ ;  /* 0x0000fa0006067a25 */ /* 0x000fc800078e00ff */
[----:B------:R-:W-:Y:S01]  /*1be40*/  IMAD.MOV.U32 R0, RZ, RZ, R5 ;  /* 0x000000ffff007224 */ /* 0x000fe200078e0005 */
[----:B------:R-:W-:Y:S01]  /*1be50*/  @P0 SHF.R.U32.HI R0, RZ, c[0x0][0x4f0], R4 ;  /* 0x00013c00ff000a19 */ /* 0x000fe20000011604 */
[----:B------:R-:W-:Y:S02]  /*1be60*/  IMAD.IADD R3, R7, 0x1, R2 ;  /* 0x0000000107037824 */ /* 0x000fe400078e0202 */
[----:B------:R-:W-:Y:S02]  /*1be70*/  IMAD R7, R11, c[0x0][0x3f0], RZ ;  /* 0x0000fc000b077a24 */ /* 0x000fe400078e02ff */
[----:B------:R-:W-:Y:S01]  /*1be80*/  IMAD.MOV.U32 R2, RZ, RZ, R6 ;  /* 0x000000ffff027224 */ /* 0x000fe200078e0006 */
[----:B------:R-:W-:Y:S01]  /*1be90*/  SHF.R.S32.HI R6, RZ, 0x1f, R0 ;  /* 0x0000001fff067819 */ /* 0x000fe20000011400 */
[C---:B------:R-:W-:Y:S02]  /*1bea0*/  IMAD R7, R10.reuse, c[0x0][0x3f4], R7 ;  /* 0x0000fd000a077a24 */ /* 0x040fe400078e0207 */
[----:B------:R-:W-:-:S04]  /*1beb0*/  IMAD.WIDE.U32 R2, R10, c[0x0][0x3f0], R2 ;  /* 0x0000fc000a027a25 */ /* 0x000fc800078e0002 */
        /* <DEDUP_REMOVED lines=31> */
[----:B------:R-:W-:Y:S01]  /*1c0b0*/  ISETP.GE.OR P3, PT, R10, R20, P0 ;  /* 0x000000140a00720c */ /* 0x000fe20000766670 */
        /* <DEDUP_REMOVED lines=45> */
.L_x_208:
        /* <DEDUP_REMOVED lines=15> */
.L_x_1473:


//--------------------- .text._ZN7cutlass13device_kernelIN5flash19enable_sm80_to_sm89INS1_16FlashAttnFwdSm80INS1_25CollectiveMainloopFwdSm80ILi4ELi1ELb0EN4cute5tupleIJNS5_1CILi128EEENS7_ILi96EEENS7_ILi64EEEEEELi64ENS_10bfloat16_tEfNS_4arch4Sm80ELb0ELb1ELb1ELb1ELb0ELb0ELb1ELb0EEENS1_21CollectiveEpilogueFwdINS6_IJS8_SA_S9_EEENS6_IJNS7_ILi1EEESI_SI_EEESC_SE_Li128ELb1ELb1ELb0ELb0EEENS1_19SingleTileSchedulerILb1ELb0ELb1ELi128EEEEEEEEEvNT_6ParamsE --------------------------
	.section	.text._ZN7cutlass13device_kernelIN5flash19enable_sm80_to_sm89INS1_16FlashAttnFwdSm80INS1_25CollectiveMainloopFwdSm80ILi4ELi1ELb0EN4cute5tupleIJNS5_1CILi128EEENS7_ILi96EEENS7_ILi64EEEEEELi64ENS_10bfloat16_tEfNS_4arch4Sm80ELb0ELb1ELb1ELb1ELb0ELb0ELb1ELb0EEENS1_21CollectiveEpilogueFwdINS6_IJS8_SA_S9_EEENS6_IJNS7_ILi1EEESI_SI_EEESC_SE_Li128ELb1ELb1ELb0ELb0EEENS1_19SingleTileSchedulerILb1ELb0ELb1ELi128EEEEEEEEEvNT_6ParamsE,"ax",@progbits
	.sectioninfo	@"SHI_REGISTERS=255"
	.align	128
.text._ZN7cutlass13device_kernelIN5flash19enable_sm80_to_sm89INS1_16FlashAttnFwdSm80INS1_25CollectiveMainloopFwdSm80ILi4ELi1ELb0EN4cute5tupleIJNS5_1CILi128EEENS7_ILi96EEENS7_ILi64EEEEEELi64ENS_10bfloat16_tEfNS_4arch4Sm80ELb0ELb1ELb1ELb1ELb0ELb0ELb1ELb0EEENS1_21CollectiveEpilogueFwdINS6_IJS8_SA_S9_EEENS6_IJNS7_ILi1EEESI_SI_EEESC_SE_Li128ELb1ELb1ELb0ELb0EEENS1_19SingleTileSchedulerILb1ELb0ELb1ELi128EEEEEEEEEvNT_6ParamsE:
        .type           _ZN7cutlass13device_kernelIN5flash19enable_sm80_to_sm89INS1_16FlashAttnFwdSm80INS1_25CollectiveMainloopFwdSm80ILi4ELi1ELb0EN4cute5tupleIJNS5_1CILi128EEENS7_ILi96EEENS7_ILi64EEEEEELi64ENS_10bfloat16_tEfNS_4arch4Sm80ELb0ELb1ELb1ELb1ELb0ELb0ELb1ELb0EEENS1_21CollectiveEpilogueFwdINS6_IJS8_SA_S9_EEENS6_IJNS7_ILi1EEESI_SI_EEESC_SE_Li128ELb1ELb1ELb0ELb0EEENS1_19SingleTileSchedulerILb1ELb0ELb1ELi128EEEEEEEEEvNT_6ParamsE,@function
        .size           _ZN7cutlass13device_kernelIN5flash19enable_sm80_to_sm89INS1_16FlashAttnFwdSm80INS1_25CollectiveMainloopFwdSm80ILi4ELi1ELb0EN4cute5tupleIJNS5_1CILi128EEENS7_ILi96EEENS7_ILi64EEEEEELi64ENS_10bfloat16_tEfNS_4arch4Sm80ELb0ELb1ELb1ELb1ELb0ELb0ELb1ELb0EEENS1_21CollectiveEpilogueFwdINS6_IJS8_SA_S9_EEENS6_IJNS7_ILi1EEESI_SI_EEESC_SE_Li128ELb1ELb1ELb0ELb0EEENS1_19SingleTileSchedulerILb1ELb0ELb1ELi128EEEEEEEEEvNT_6ParamsE,(.L_x_1474 - _ZN7cutlass13device_kernelIN5flash19enable_sm80_to_sm89INS1_16FlashAttnFwdSm80INS1_25CollectiveMainloopFwdSm80ILi4ELi1ELb0EN4cute5tupleIJNS5_1CILi128EEENS7_ILi96EEENS7_ILi64EEEEEELi64ENS_10bfloat16_tEfNS_4arch4Sm80ELb0ELb1ELb1ELb1ELb0ELb0ELb1ELb0EEENS1_21CollectiveEpilogueFwdINS6_IJS8_SA_S9_EEENS6_IJNS7_ILi1EEESI_SI_EEESC_SE_Li128ELb1ELb1ELb0ELb0EEENS1_19SingleTileSchedulerILb1ELb0ELb1ELi128EEEEEEEEEvNT_6ParamsE)
        .other          _ZN7cutlass13device_kernelIN5flash19enable_sm80_to_sm89INS1_16FlashAttnFwdSm80INS1_25CollectiveMainloopFwdSm80ILi4ELi1ELb0EN4cute5tupleIJNS5_1CILi128EEENS7_ILi96EEENS7_ILi64EEEEEELi64ENS_10bfloat16_tEfNS_4arch4Sm80ELb0ELb1ELb1ELb1ELb0ELb0ELb1ELb0EEENS1_21CollectiveEpilogueFwdINS6_IJS8_SA_S9_EEENS6_IJNS7_ILi1EEESI_SI_EEESC_SE_Li128ELb1ELb1ELb0ELb0EEENS1_19SingleTileSchedulerILb1ELb0ELb1ELi128EEEEEEEEEvNT_6ParamsE,@"STO_CUDA_ENTRY STV_DEFAULT"
_ZN7cutlass13device_kernelIN5flash19enable_sm80_to_sm89INS1_16FlashAttnFwdSm80INS1_25CollectiveMainloopFwdSm80ILi4ELi1ELb0EN4cute5tupleIJNS5_1CILi128EEENS7_ILi96EEENS7_ILi64EEEEEELi64ENS_10bfloat16_tEfNS_4arch4Sm80ELb0ELb1ELb1ELb1ELb0ELb0ELb1ELb0EEENS1_21CollectiveEpilogueFwdINS6_IJS8_SA_S9_EEENS6_IJNS7_ILi1EEESI_SI_EEESC_SE_Li128ELb1ELb1ELb0ELb0EEENS1_19SingleTileSchedulerILb1ELb0ELb1ELi128EEEEEEEEEvNT_6ParamsE:
[----:B------:R-:W-:Y:S02]  /*0000*/  MOV R1, c[0x0][0x28] ;  /* 0x00000a0000017a02 */ /* 0x000fe40000000f00 */
[----:B------:R-:W1:Y:S01]  /*0010*/  S2R R209, SR_TID.X ;  /* 0x0000000000d17919 */ /* 0x000e620000002100 */
[----:B------:R-:W-:Y:S01]  /*0020*/  IMAD.MOV.U32 R10, RZ, RZ, 0x4 ;  /* 0x00000004ff0a7424 */ /* 0x000fe200078e00ff */
[----:B------:R-:W2:Y:S01]  /*0030*/  S2UR UR4, SR_CTAID.X ;  /* 0x00000000000479c3 */ /* 0x000ea20000002500 */
[----:B------:R-:W-:Y:S01]  /*0040*/  ULDC.64 UR40, c[0x0][0x118] ;  /* 0x0000460000287ab9 */ /* 0x000fe20000000a00 */
[----:B------:R-:W3:Y:S01]  /*0050*/  S2R R5, SR_CTAID.Z ;  /* 0x0000000000057919 */ /* 0x000ee20000002700 */
[----:B------:R-:W-:Y:S02]  /*0060*/  IADD3 R1, R1, -0x70, RZ ;  /* 0xffffff9001017810 */ /* 0x000fe40007ffe0ff */
[----:B-1----:R-:W-:Y:S01]  /*0070*/  SHF.R.U32.HI R0, RZ, 0x5, R209 ;  /* 0x00000005ff007819 */ /* 0x002fe200000116d1 */
[----:B---3--:R-:W-:-:S05]  /*0080*/  IMAD.WIDE R2, R5, R10, c[0x0][0x568] ;  /* 0x00015a0005027625 */ /* 0x008fca00078e020a */
[----:B------:R-:W1:Y:S02]  /*0090*/  SHFL.IDX PT, R0, R0, RZ, 0x1f ;  /* 0x00001fff00007589 */ /* 0x000e6400000e0000 */
[----:B-1----:R-:W-:-:S13]  /*00a0*/  ISETP.NE.AND P0, PT, R0, RZ, PT ;  /* 0x000000ff0000720c */ /* 0x002fda0003f05270 */
[----:B--2---:R-:W-:Y:S05]  /*00b0*/  @!P0 BRA `(.L_x_209) ;  /* 0x0000015000008947 */ /* 0x004fea0003800000 */
[----:B------:R-:W-:-:S04]  /*00c0*/  ISETP.NE.U32.AND P0, PT, RZ, c[0x0][0x568], PT ;  /* 0x00015a00ff007a0c */ /* 0x000fc80003f05070 */
[----:B------:R-:W-:-:S13]  /*00d0*/  ISETP.NE.AND.EX P0, PT, RZ, c[0x0][0x56c], PT, P0 ;  /* 0x00015b00ff007a0c */ /* 0x000fda0003f05300 */
[----:B------:R-:W-:Y:S05]  /*00e0*/  @!P0 BRA `(.L_x_210) ;  /* 0x0000002000008947 */ /* 0x000fea0003800000 */
[----:B------:R1:W5:Y:S01]  /*00f0*/  LDG.E R0, [R2.64] ;  /* 0x0000002802007981 */ /* 0x000362000c1e1900 */
[----:B------:R-:W-:Y:S05]  /*0100*/  BRA `(.L_x_211) ;  /* 0x0000009000007947 */ /* 0x000fea0003800000 */
.L_x_210:
        /* <DEDUP_REMOVED lines=8> */
.L_x_212:
[----:B------:R-:W-:-:S04]  /*0190*/  MOV R0, c[0x0][0x54c] ;  /* 0x0001530000007a02 */ /* 0x000fc80000000f00 */
.L_x_211:
[----:B------:R-:W-:Y:S01]  /*01a0*/  USHF.L.U32 UR4, UR4, 0x7, URZ ;  /* 0x0000000704047899 */ /* 0x000fe2000800063f */
[----:B-----5:R-:W-:-:S05]  /*01b0*/  IMAD R0, R0, c[0x0][0x548], RZ ;  /* 0x0001520000007a24 */ /* 0x020fca00078e02ff */
[----:B------:R-:W-:-:S04]  /*01c0*/  MOV R6, UR4 ;  /* 0x0000000400067c02 */ /* 0x000fc80008000f00 */
[----:B------:R-:W-:-:S04]  /*01d0*/  ISETP.GE.AND P0, PT, R6, R0, PT ;  /* 0x000000000600720c */ /* 0x000fc80003f06270 */
[----:B------:R-:W-:-:S05]  /*01e0*/  SEL R0, R5, 0xffffffff, !P0 ;  /* 0xffffffff05007807 */ /* 0x000fca0004000000 */
[----:B------:R2:W-:Y:S01]  /*01f0*/  STL [R1+0x48], R0 ;  /* 0x0000480001007387 */ /* 0x0005e20000100800 */
[----:B------:R-:W-:Y:S05]  /*0200*/  BRA `(.L_x_213) ;  /* 0x0000014000007947 */ /* 0x000fea0003800000 */
.L_x_209:
[----:B------:R-:W-:-:S04]  /*0210*/  ISETP.NE.U32.AND P0, PT, RZ, c[0x0][0x568], PT ;  /* 0x00015a00ff007a0c */ /* 0x000fc80003f05070 */
[----:B------:R-:W-:-:S13]  /*0220*/  ISETP.NE.AND.EX P0, PT, RZ, c[0x0][0x56c], PT, P0 ;  /* 0x00015b00ff007a0c */ /* 0x000fda0003f05300 */
[----:B------:R-:W-:Y:S05]  /*0230*/  @!P0 BRA `(.L_x_214) ;  /* 0x0000002000008947 */ /* 0x000fea0003800000 */
[----:B------:R1:W5:Y:S01]  /*0240*/  LDG.E R0, [R2.64] ;  /* 0x0000002802007981 */ /* 0x000362000c1e1900 */
[----:B------:R-:W-:Y:S05]  /*0250*/  BRA `(.L_x_215) ;  /* 0x0000009000007947 */ /* 0x000fea0003800000 */
.L_x_214:
        /* <DEDUP_REMOVED lines=8> */
.L_x_216:
[----:B------:R-:W-:-:S04]  /*02e0*/  MOV R0, c[0x0][0x54c] ;  /* 0x0001530000007a02 */ /* 0x000fc80000000f00 */
.L_x_215:
[----:B------:R-:W-:Y:S01]  /*02f0*/  USHF.L.U32 UR4, UR4, 0x7, URZ ;  /* 0x0000000704047899 */ /* 0x000fe2000800063f */
[----:B-----5:R-:W-:-:S05]  /*0300*/  IMAD R0, R0, c[0x0][0x548], RZ ;  /* 0x0001520000007a24 */ /* 0x020fca00078e02ff */
[----:B------:R-:W-:-:S04]  /*0310*/  MOV R6, UR4 ;  /* 0x0000000400067c02 */ /* 0x000fc80008000f00 */
[----:B------:R-:W-:-:S04]  /*0320*/  ISETP.GE.AND P0, PT, R6, R0, PT ;  /* 0x000000000600720c */ /* 0x000fc80003f06270 */
[----:B------:R-:W-:-:S05]  /*0330*/  SEL R0, R5, 0xffffffff, !P0 ;  /* 0xffffffff05007807 */ /* 0x000fca0004000000 */
[----:B------:R2:W-:Y:S04]  /*0340*/  STL [R1+0x48], R0 ;  /* 0x0000480001007387 */ /* 0x0005e80000100800 */
.L_x_213:
[----:B------:R-:W3:Y:S02]  /*0350*/  LDL R35, [R1+0x48] ;  /* 0x0000480001237983 */ /* 0x000ee40000100800 */
[----:B---3--:R-:W-:-:S13]  /*0360*/  ISETP.GE.AND P0, PT, R35, RZ, PT ;  /* 0x000000ff2300720c */ /* 0x008fda0003f06270 */
[----:B------:R-:W-:Y:S05]  /*0370*/  @!P0 EXIT ;  /* 0x000000000000894d */ /* 0x000fea0003800000 */
[----:B------:R-:W-:Y:S02]  /*0380*/  ISETP.NE.U32.AND P3, PT, RZ, c[0x0][0x370], PT ;  /* 0x0000dc00ff007a0c */ /* 0x000fe40003f65070 */
[----:B------:R-:W-:Y:S02]  /*0390*/  ISETP.NE.U32.AND P2, PT, RZ, c[0x0][0x360], PT ;  /* 0x0000d800ff007a0c */ /* 0x000fe40003f45070 */
[----:B------:R-:W-:Y:S02]  /*03a0*/  ISETP.NE.AND.EX P3, PT, RZ, c[0x0][0x374], PT, P3 ;  /* 0x0000dd00ff007a0c */ /* 0x000fe40003f65330 */
[----:B------:R-:W-:Y:S02]  /*03b0*/  ISETP.NE.AND.EX P2, PT, RZ, c[0x0][0x364], PT, P2 ;  /* 0x0000d900ff007a0c */ /* 0x000fe40003f45320 */
[----:B------:R-:W-:Y:S02]  /*03c0*/  ISETP.NE.U32.AND P1, PT, RZ, c[0x0][0x348], PT ;  /* 0x0000d200ff007a0c */ /* 0x000fe40003f25070 */
[----:B------:R-:W-:-:S02]  /*03d0*/  ISETP.NE.U32.AND P0, PT, RZ, c[0x0][0x350], PT ;  /* 0x0000d400ff007a0c */ /* 0x000fc40003f05070 */
[----:B------:R-:W-:Y:S02]  /*03e0*/  ISETP.NE.AND.EX P1, PT, RZ, c[0x0][0x34c], PT, P1 ;  /* 0x0000d300ff007a0c */ /* 0x000fe40003f25310 */
[----:B------:R-:W-:-:S03]  /*03f0*/  ISETP.NE.AND.EX P0, PT, RZ, c[0x0][0x354], PT, P0 ;  /* 0x0000d500ff007a0c */ /* 0x000fc60003f05300 */
[----:B------:R-:W-:-:S04]  /*0400*/  @P3 IMAD.WIDE R4, R35, R10, c[0x0][0x370] ;  /* 0x0000dc0023043625 */ /* 0x000fc800078e020a */
[CC--:B-1----:R-:W-:Y:S01]  /*0410*/  @P2 IMAD.WIDE R2, R35.reuse, R10.reuse, c[0x0][0x360] ;  /* 0x0000d80023022625 */ /* 0x0c2fe200078e020a */
[----:B------:R1:W3:Y:S03]  /*0420*/  @P3 LDG.E R8, [R4.64] ;  /* 0x0000002804083981 */ /* 0x0002e6000c1e1900 */
[----:B------:R-:W-:Y:S01]  /*0430*/  IMAD.MOV.U32 R7, RZ, RZ, RZ ;  /* 0x000000ffff077224 */ /* 0x000fe200078e00ff */
[----:B--2---:R2:W4:Y:S01]  /*0440*/  @P2 LDG.E R0, [R2.64] ;  /* 0x0000002802002981 */ /* 0x004522000c1e1900 */
[----:B------:R-:W-:Y:S02]  /*0450*/  IMAD.MOV.U32 R9, RZ, RZ, RZ ;  /* 0x000000ffff097224 */ /* 0x000fe400078e00ff */
[----:B-1----:R-:W-:-:S04]  /*0460*/  IMAD.WIDE R4, R35, R10, c[0x0][0x348] ;  /* 0x0000d20023047625 */ /* 0x002fc800078e020a */
[----:B--2---:R-:W-:Y:S01]  /*0470*/  IMAD.WIDE R2, R35, R10, c[0x0][0x350] ;  /* 0x0000d40023027625 */ /* 0x004fe200078e020a */
[----:B------:R1:W5:Y:S04]  /*0480*/  @P1 LDG.E R7, [R4.64] ;  /* 0x0000002804071981 */ /* 0x000368000c1e1900 */
[----:B------:R1:W5:Y:S01]  /*0490*/  @P0 LDG.E R9, [R2.64] ;  /* 0x0000002802090981 */ /* 0x000362000c1e1900 */
[----:B------:R-:W-:Y:S02]  /*04a0*/  UMOV UR6, URZ ;  /* 0x0000003f00067c82 */ /* 0x000fe40008000000 */
[----:B------:R-:W-:Y:S02]  /*04b0*/  ULDC UR12, c[0x0][0x168] ;  /* 0x00005a00000c7ab9 */ /* 0x000fe40000000800 */
[----:B------:R-:W-:Y:S01]  /*04c0*/  ULDC UR7, c[0x0][0x1d0] ;  /* 0x0000740000077ab9 */ /* 0x000fe20000000800 */
[----:B---3--:R1:W2:Y:S08]  /*04d0*/  @P3 R2UR UR6, R8 ;  /* 0x00000000080633c2 */ /* 0x0082b000000e0000 */
[----:B----4-:R1:W3:Y:S02]  /*04e0*/  @P2 R2UR UR12, R0 ;  /* 0x00000000000c23c2 */ /* 0x0102e400000e0000 */
[----:B-12---:R-:W-:Y:S05]  /*04f0*/  @P2 BRA `(.L_x_217) ;  /* 0x0000006000002947 */ /* 0x006fea0003800000 */
[----:B------:R-:W-:Y:S05]  /*0500*/  @!P1 BRA `(.L_x_217) ;  /* 0x0000005000009947 */ /* 0x000fea0003800000 */
[----:B------:R1:W2:Y:S04]  /*0510*/  LDG.E R0, [R4.64] ;  /* 0x0000002804007981 */ /* 0x0002a8000c1e1900 */
[----:B-1----:R-:W4:Y:S01]  /*0520*/  LDG.E R4, [R4.64+0x4] ;  /* 0x0000042804047981 */ /* 0x002f22000c1e1900 */
[----:B--23--:R-:W1:Y:S08]  /*0530*/  R2UR UR12, R0 ;  /* 0x00000000000c73c2 */ /* 0x00ce7000000e0000 */
[----:B----4-:R-:W1:Y:S02]  /*0540*/  R2UR UR4, R4 ;  /* 0x00000000040473c2 */ /* 0x010e6400000e0000 */
[----:B-1----:R-:W-:-:S06]  /*0550*/  UIADD3 UR12, -UR12, UR4, URZ ;  /* 0x000000040c0c7290 */ /* 0x002fcc000fffe13f */
.L_x_217:
[----:B------:R-:W-:-:S04]  /*0560*/  ISETP.NE.U32.AND P2, PT, RZ, c[0x0][0x368], PT ;  /* 0x0000da00ff007a0c */ /* 0x000fc80003f45070 */
[----:B------:R-:W-:-:S13]  /*0570*/  ISETP.NE.AND.EX P2, PT, RZ, c[0x0][0x36c], PT, P2 ;  /* 0x0000db00ff007a0c */ /* 0x000fda0003f45320 */
[----:B------:R-:W-:Y:S05]  /*0580*/  @!P2 BRA `(.L_x_218) ;  /* 0x000000400000a947 */ /* 0x000fea0003800000 */
[----:B------:R-:W-:-:S05]  /*0590*/  IMAD.WIDE R2, R35, R10, c[0x0][0x368] ;  /* 0x0000da0023027625 */ /* 0x000fca00078e020a */
[----:B------:R-:W2:Y:S02]  /*05a0*/  LDG.E R0, [R2.64] ;  /* 0x0000002802007981 */ /* 0x000ea4000c1e1900 */
[----:B--2---:R1:W2:Y:S02]  /*05b0*/  R2UR UR7, R0 ;  /* 0x00000000000773c2 */ /* 0x0042a400000e0000 */
[----:B-12---:R-:W-:Y:S05]  /*05c0*/  BRA `(.L_x_219) ;  /* 0x0000006000007947 */ /* 0x006fea0003800000 */
.L_x_218:
[----:B------:R-:W-:Y:S05]  /*05d0*/  @!P0 BRA `(.L_x_219) ;  /* 0x0000005000008947 */ /* 0x000fea0003800000 */
[----:B------:R1:W2:Y:S04]  /*05e0*/  LDG.E R0, [R2.64] ;  /* 0x0000002802007981 */ /* 0x0002a8000c1e1900 */
[----:B-1----:R-:W4:Y:S01]  /*05f0*/  LDG.E R2, [R2.64+0x4] ;  /* 0x0000042802027981 */ /* 0x002f22000c1e1900 */
[----:B--2---:R-:W1:Y:S08]  /*0600*/  R2UR UR7, R0 ;  /* 0x00000000000773c2 */ /* 0x004e7000000e0000 */
[----:B----4-:R-:W1:Y:S02]  /*0610*/  R2UR UR4, R2 ;  /* 0x00000000020473c2 */ /* 0x010e6400000e0000 */
[----:B-1----:R-:W-:-:S06]  /*0620*/  UIADD3 UR7, -UR7, UR4, URZ ;  /* 0x0000000407077290 */ /* 0x002fcc000fffe13f */
.L_x_219:
[----:B------:R-:W1:Y:S01]  /*0630*/  R2UR UR11, R6 ;  /* 0x00000000060b73c2 */ /* 0x000e6200000e0000 */
[----:B------:R-:W-:Y:S01]  /*0640*/  ULDC UR4, c[0x0][0x2c4] ;  /* 0x0000b10000047ab9 */ /* 0x000fe20000000800 */
[----:B------:R-:W-:Y:S01]  /*0650*/  IADD3 R0, R6, 0x7f, RZ ;  /* 0x0000007f06007810 */ /* 0x000fe20007ffe0ff */
[----:B------:R-:W-:Y:S01]  /*0660*/  UISETP.NE.AND UP1, UPT, UR4, 0x1, UPT ;  /* 0x000000010400788c */ /* 0x000fe2000bf25270 */
[----:B-----5:R-:W-:Y:S01]  /*0670*/  IADD3 R9, R9, UR6, RZ ;  /* 0x0000000609097c10 */ /* 0x020fe2000fffe0ff */
[----:B------:R-:W-:-:S02]  /*0680*/  ULDC.64 UR8, c[0x0][0x328] ;  /* 0x0000ca0000087ab9 */ /* 0x000fc40000000a00 */
[----:B------:R-:W-:Y:S01]  /*0690*/  ULDC.64 UR4, c[0x0][0x2c8] ;  /* 0x0000b20000047ab9 */ /* 0x000fe20000000a00 */
[----:B------:R2:W4:Y:S01]  /*06a0*/  R2UR UR10, R0 ;  /* 0x00000000000a73c2 */ /* 0x00052200000e0000 */
[----:B------:R-:W-:Y:S02]  /*06b0*/  UISETP.GE.AND UP0, UPT, UR9, 0x1, UPT ;  /* 0x000000010900788c */ /* 0x000fe4000bf06270 */
[----:B------:R-:W-:-:S04]  /*06c0*/  UIADD3 UR7, -UR6, UR7, URZ ;  /* 0x0000000706077290 */ /* 0x000fc8000fffe13f */
[----:B------:R-:W-:Y:S01]  /*06d0*/  PLOP3.LUT P2, PT, PT, PT, UP0, 0x40, 0x0 ;  /* 0x000000000000781c */ /* 0x000fe20003f4e808 */
[----:B-1----:R-:W-:-:S04]  /*06e0*/  @UP1 UIADD3 UR14, UR11, 0x7f, URZ ;  /* 0x0000007f0b0e1890 */ /* 0x002fc8000fffe03f */
[----:B------:R-:W-:Y:S02]  /*06f0*/  UIMAD.WIDE.U32 UR14, UR14, UR4, URZ ;  /* 0x000000040e0e72a5 */ /* 0x000fe4000f8e003f */
[----:B---3--:R-:W-:-:S05]  /*0700*/  UIADD3 UR4, UR7, 0x1, -UR12 ;  /* 0x0000000107047890 */ /* 0x008fca000fffe80c */
[----:B------:R-:W-:Y:S02]  /*0710*/  @UP1 UMOV UR13, UR15 ;  /* 0x0000000f000d1c82 */ /* 0x000fe40008000000 */
[----:B----4-:R-:W-:-:S04]  /*0720*/  @UP1 USHF.R.U32.HI UR10, URZ, UR5, UR13 ;  /* 0x000000053f0a1299 */ /* 0x010fc8000801160d */
[----:B------:R-:W-:-:S04]  /*0730*/  UIADD3 UR4, UR4, UR10, URZ ;  /* 0x0000000a04047290 */ /* 0x000fc8000fffe03f */
[----:B------:R-:W-:Y:S01]  /*0740*/  UIADD3 UR8, UR4, UR8, URZ ;  /* 0x0000000804087290 */ /* 0x000fe2000fffe03f */
[----:B--2---:R-:W-:Y:S05]  /*0750*/  @P2 BRA `(.L_x_220) ;  /* 0x0000014000002947 */ /* 0x004fea0003800000 */
[----:B------:R-:W-:Y:S01]  /*0760*/  ISETP.LT.AND P2, PT, RZ, UR4, PT ;  /* 0x00000004ff007c0c */ /* 0x000fe2000bf41270 */
[----:B------:R-:W-:-:S12]  /*0770*/  UIADD3 UR6, UR4, -0x1, URZ ;  /* 0xffffffff04067890 */ /* 0x000fd8000fffe03f */
        /* <DEDUP_REMOVED lines=9> */
.L_x_221:
[----:B------:R-:W-:Y:S02]  /*0810*/  UISETP.NE.AND UP2, UPT, UR9, 0x1, UPT ;  /* 0x000000010900788c */ /* 0x000fe4000bf45270 */
[----:B------:R-:W-:Y:S02]  /*0820*/  ULDC.64 UR4, c[0x0][0x330] ;  /* 0x0000cc0000047ab9 */ /* 0x000fe40000000a00 */
[----:B------:R-:W-:-:S07]  /*0830*/  UIMAD.WIDE.U32 UR14, UR6, UR4, URZ ;  /* 0x00000004060e72a5 */ /* 0x000fce000f8e003f */
[----:B------:R-:W-:Y:S02]  /*0840*/  @UP2 UMOV UR13, UR15 ;  /* 0x0000000f000d2c82 */ /* 0x000fe40008000000 */
[----:B------:R-:W-:Y:S02]  /*0850*/  @UP2 USHF.R.U32.HI UR6, URZ, UR5, UR13 ;  /* 0x000000053f062299 */ /* 0x000fe4000801160d */
.L_x_222:
[----:B------:R-:W-:Y:S02]  /*0860*/  ULDC UR4, c[0x0][0x32c] ;  /* 0x0000cb0000047ab9 */ /* 0x000fe40000000800 */
[----:B------:R-:W-:-:S04]  /*0870*/  UIMAD UR4, UR6, UR9, UR4 ;  /* 0x00000009060472a4 */ /* 0x000fc8000f8e0204 */
[----:B------:R-:W-:-:S04]  /*0880*/  UISETP.LT.AND UP2, UPT, UR8, UR4, UPT ;  /* 0x000000040800728c */ /* 0x000fc8000bf41270 */
[----:B------:R-:W-:-:S03]  /*0890*/  USEL UR8, UR8, UR4, UP2 ;  /* 0x0000000408087287 */ /* 0x000fc60009000000 */
.L_x_220:
[----:B------:R-:W-:Y:S01]  /*08a0*/  ULDC.64 UR4, c[0x0][0x2c8] ;  /* 0x0000b20000047ab9 */ /* 0x000fe20000000a00 */
[----:B------:R-:W-:Y:S01]  /*08b0*/  PLOP3.LUT P2, PT, PT, PT, UP0, 0x40, 0x0 ;  /* 0x000000000000781c */ /* 0x000fe20003f4e808 */
[----:B------:R-:W-:Y:S02]  /*08c0*/  UIADD3 UR16, UR8, 0x5f, URZ ;  /* 0x0000005f08107890 */ /* 0x000fe4000fffe03f */
[----:B------:R-:W-:Y:S02]  /*08d0*/  UIMAD.WIDE.U32 UR18, UR11, UR4, URZ ;  /* 0x000000040b1272a5 */ /* 0x000fe4000f8e003f */
[----:B------:R-:W-:Y:S02]  /*08e0*/  UIMAD.WIDE UR16, UR16, 0x2aaaaaab, URZ ;  /* 0x2aaaaaab101078a5 */ /* 0x000fe4000f8e023f */
[----:B------:R-:W-:Y:S02]  /*08f0*/  UIADD3 UR14, UR7, 0x5f, URZ ;  /* 0x0000005f070e7890 */ /* 0x000fe4000fffe03f */
[----:B------:R-:W-:-:S02]  /*0900*/  UMOV UR8, UR11 ;  /* 0x0000000b00087c82 */ /* 0x000fc40008000000 */
[----:B------:R-:W-:Y:S02]  /*0910*/  @UP1 UMOV UR13, UR19 ;  /* 0x00000013000d1c82 */ /* 0x000fe40008000000 */
[----:B------:R-:W-:Y:S02]  /*0920*/  UIMAD.WIDE UR14, UR14, 0x2aaaaaab, URZ ;  /* 0x2aaaaaab0e0e78a5 */ /* 0x000fe4000f8e023f */
[----:B------:R-:W-:Y:S02]  /*0930*/  @UP1 USHF.R.U32.HI UR8, URZ, UR5, UR13 ;  /* 0x000000053f081299 */ /* 0x000fe4000801160d */
[----:B------:R-:W-:Y:S02]  /*0940*/  USHF.R.U32.HI UR10, URZ, 0x1f, UR15 ;  /* 0x0000001f3f0a7899 */ /* 0x000fe4000801160f */
[----:B------:R-:W-:Y:S02]  /*0950*/  UMOV UR13, UR17 ;  /* 0x00000011000d7c82 */ /* 0x000fe40008000000 */
[----:B------:R-:W-:-:S02]  /*0960*/  USHF.R.U32.HI UR6, URZ, 0x1f, UR13 ;  /* 0x0000001f3f067899 */ /* 0x000fc4000801160d */
[----:B------:R-:W-:Y:S02]  /*0970*/  UIADD3 UR5, UR7, -UR12, URZ ;  /* 0x8000000c07057290 */ /* 0x000fe4000fffe03f */
[----:B------:R-:W-:Y:S02]  /*0980*/  ULEA.HI.SX32 UR10, UR15, UR10, 0x1c ;  /* 0x0000000a0f0a7291 */ /* 0x000fe4000f8fe23f */
[----:B------:R-:W-:Y:S02]  /*0990*/  ULEA.HI.SX32 UR6, UR13, UR6, 0x1c ;  /* 0x000000060d067291 */ /* 0x000fe4000f8fe23f */
[----:B------:R-:W-:Y:S02]  /*09a0*/  UIADD3 UR8, UR5, UR8, URZ ;  /* 0x0000000805087290 */ /* 0x000fe4000fffe03f */
[----:B------:R-:W-:Y:S02]  /*09b0*/  UISETP.LT.AND UP2, UPT, UR10, UR6, UPT ;  /* 0x000000060a00728c */ /* 0x000fe4000bf41270 */
[----:B------:R-:W-:-:S02]  /*09c0*/  ULDC UR4, c[0x0][0x324] ;  /* 0x0000c90000047ab9 */ /* 0x000fc40000000800 */
[----:B------:R-:W-:Y:S02]  /*09d0*/  UIADD3 UR4, UR8, -UR4, URZ ;  /* 0x8000000408047290 */ /* 0x000fe4000fffe03f */
[----:B------:R-:W-:Y:S01]  /*09e0*/  USEL UR6, UR10, UR6, UP2 ;  /* 0x000000060a067287 */ /* 0x000fe20009000000 */
[----:B------:R-:W-:Y:S05]  /*09f0*/  @P2 BRA `(.L_x_223) ;  /* 0x0000015000002947 */ /* 0x000fea0003800000 */
[----:B------:R-:W-:Y:S02]  /*0a00*/  UMOV UR10, UR8 ;  /* 0x00000008000a7c82 */ /* 0x000fe40008000000 */
[----:B------:R-:W-:-:S06]  /*0a10*/  UISETP.GT.AND UP2, UPT, UR10, -0x1, UPT ;  /* 0xffffffff0a00788c */ /* 0x000fcc000bf44270 */
[----:B------:R-:W-:-:S13]  /*0a20*/  PLOP3.LUT P2, PT, PT, PT, UP2, 0x80, 0x0 ;  /* 0x000000000000781c */ /* 0x000fda0003f4f028 */
[----:B------:R-:W-:Y:S05]  /*0a30*/  @P2 BRA `(.L_x_224) ;  /* 0x0000008000002947 */ /* 0x000fea0003800000 */
[----:B------:R-:W-:Y:S02]  /*0a40*/  UISETP.NE.AND UP2, UPT, UR9, 0x1, UPT ;  /* 0x000000010900788c */ /* 0x000fe4000bf45270 */
[----:B------:R-:W-:Y:S02]  /*0a50*/  ULOP3.LUT UR10, URZ, UR10, URZ, 0x33, !UPT ;  /* 0x0000000a3f0a7292 */ /* 0x000fe4000f8e333f */
[----:B------:R-:W-:Y:S02]  /*0a60*/  ULDC.64 UR8, c[0x0][0x330] ;  /* 0x0000cc0000087ab9 */ /* 0x000fe40000000a00 */
[----:B------:R-:W-:-:S07]  /*0a70*/  UIMAD.WIDE.U32 UR14, UR10, UR8, URZ ;  /* 0x000000080a0e72a5 */ /* 0x000fce000f8e003f */
[----:B------:R-:W-:Y:S02]  /*0a80*/  @UP2 UMOV UR13, UR15 ;  /* 0x0000000f000d2c82 */ /* 0x000fe40008000000 */
[----:B------:R-:W-:-:S04]  /*0a90*/  @UP2 USHF.R.U32.HI UR10, URZ, UR9, UR13 ;  /* 0x000000093f0a2299 */ /* 0x000fc8000801160d */
[----:B------:R-:W-:Y:S01]  /*0aa0*/  ULOP3.LUT UR10, URZ, UR10, URZ, 0x33, !UPT ;  /* 0x0000000a3f0a7292 */ /* 0x000fe2000f8e333f */
[----:B------:R-:W-:Y:S05]  /*0ab0*/  BRA `(.L_x_225) ;  /* 0x0000005000007947 */ /* 0x000fea0003800000 */
.L_x_224:
[----:B------:R-:W-:-:S03]  /*0ac0*/  UISETP.NE.AND UP2, UPT, UR9, 0x1, UPT ;  /* 0x000000010900788c */ /* 0x000fc6000bf45270 */
[----:B------:R-:W-:Y:S02]  /*0ad0*/  ULDC.64 UR8, c[0x0][0x330] ;  /* 0x0000cc0000087ab9 */ /* 0x000fe40000000a00 */
[----:B------:R-:W-:-:S07]  /*0ae0*/  UIMAD.WIDE.U32 UR14, UR10, UR8, URZ ;  /* 0x000000080a0e72a5 */ /* 0x000fce000f8e003f */
[----:B------:R-:W-:Y:S02]  /*0af0*/  @UP2 UMOV UR13, UR15 ;  /* 0x0000000f000d2c82 */ /* 0x000fe40008000000 */
[----:B------:R-:W-:Y:S02]  /*0b00*/  @UP2 USHF.R.U32.HI UR10, URZ, UR9, UR13 ;  /* 0x000000093f0a2299 */ /* 0x000fe4000801160d */
.L_x_225:
[----:B------:R-:W-:Y:S02]  /*0b10*/  ULDC UR8, c[0x0][0x32c] ;  /* 0x0000cb0000087ab9 */ /* 0x000fe40000000800 */
[----:B------:R-:W-:-:S04]  /*0b20*/  UIMAD UR8, UR10, UR8, URZ ;  /* 0x000000080a0872a4 */ /* 0x000fc8000f8e023f */
[----:B------:R-:W-:-:S04]  /*0b30*/  UISETP.LT.AND UP2, UPT, UR4, UR8, UPT ;  /* 0x000000080400728c */ /* 0x000fc8000bf41270 */
[----:B------:R-:W-:-:S04]  /*0b40*/  USEL UR4, UR4, UR8, !UP2 ;  /* 0x0000000804047287 */ /* 0x000fc8000d000000 */
.L_x_223:
[----:B------:R-:W-:Y:S01]  /*0b50*/  UIMAD.WIDE UR8, UR4, 0x2aaaaaab, URZ ;  /* 0x2aaaaaab040878a5 */ /* 0x000fe2000f8e023f */
[----:B------:R-:W-:Y:S01]  /*0b60*/  PLOP3.LUT P4, PT, PT, PT, PT, 0x80, 0x0 ;  /* 0x000000000000781c */ /* 0x000fe20003f8f070 */
[----:B------:R-:W-:Y:S01]  /*0b70*/  CS2R R162, SRZ ;  /* 0x0000000000a27805 */ /* 0x000fe2000001ff00 */
[----:B------:R-:W-:Y:S01]  /*0b80*/  CS2R R160, SRZ ;  /* 0x0000000000a07805 */ /* 0x000fe2000001ff00 */
[----:B------:R-:W-:Y:S01]  /*0b90*/  USHF.R.U32.HI UR4, URZ, 0x1f, UR9 ;  /* 0x0000001f3f047899 */ /* 0x000fe20008011609 */
[----:B------:R-:W-:Y:S01]  /*0ba0*/  CS2R R166, SRZ ;  /* 0x0000000000a67805 */ /* 0x000fe2000001ff00 */
[----:B------:R-:W-:Y:S01]  /*0bb0*/  CS2R R12, SRZ ;  /* 0x00000000000c7805 */ /* 0x000fe2000001ff00 */
[----:B------:R-:W-:Y:S01]  /*0bc0*/  IMAD.MOV.U32 R164, RZ, RZ, RZ ;  /* 0x000000ffffa47224 */ /* 0x000fe200078e00ff */
[----:B------:R-:W-:Y:S01]  /*0bd0*/  ULEA.HI.SX32 UR4, UR9, UR4, 0x1c ;  /* 0x0000000409047291 */ /* 0x000fe2000f8fe23f */
[----:B------:R-:W-:Y:S01]  /*0be0*/  CS2R R14, SRZ ;  /* 0x00000000000e7805 */ /* 0x000fe2000001ff00 */
[----:B------:R-:W-:Y:S01]  /*0bf0*/  IMAD.MOV.U32 R158, RZ, RZ, RZ ;  /* 0x000000ffff9e7224 */ /* 0x000fe200078e00ff */
[----:B------:R-:W-:Y:S01]  /*0c00*/  MOV R156, RZ ;  /* 0x000000ff009c7202 */ /* 0x000fe20000000f00 */
[----:B------:R-:W-:Y:S01]  /*0c10*/  UISETP.LT.AND UP2, UPT, URZ, UR4, UPT ;  /* 0x000000043f00728c */ /* 0x000fe2000bf41270 */
[----:B------:R-:W-:Y:S01]  /*0c20*/  CS2R R16, SRZ ;  /* 0x0000000000107805 */ /* 0x000fe2000001ff00 */
[----:B------:R-:W-:Y:S01]  /*0c30*/  IMAD.MOV.U32 R154, RZ, RZ, RZ ;  /* 0x000000ffff9a7224 */ /* 0x000fe200078e00ff */
[----:B------:R-:W-:Y:S01]  /*0c40*/  MOV R19, RZ ;  /* 0x000000ff00137202 */ /* 0x000fe20000000f00 */
[----:B------:R-:W-:Y:S01]  /*0c50*/  USEL UR4, URZ, UR4, !UP2 ;  /* 0x000000043f047287 */ /* 0x000fe2000d000000 */
[----:B------:R-:W-:Y:S01]  /*0c60*/  IMAD.MOV.U32 R152, RZ, RZ, RZ ;  /* 0x000000ffff987224 */ /* 0x000fe200078e00ff */
[----:B------:R-:W-:Y:S01]  /*0c70*/  CS2R R26, SRZ ;  /* 0x00000000001a7805 */ /* 0x000fe2000001ff00 */
[----:B------:R-:W-:Y:S01]  /*0c80*/  MOV R146, RZ ;  /* 0x000000ff00927202 */ /* 0x000fe20000000f00 */
[----:B------:R-:W-:Y:S01]  /*0c90*/  UISETP.GT.AND UP2, UPT, UR6, UR4, UPT ;  /* 0x000000040600728c */ /* 0x000fe2000bf44270 */
[----:B------:R-:W-:Y:S01]  /*0ca0*/  CS2R R20, SRZ ;  /* 0x0000000000147805 */ /* 0x000fe2000001ff00 */
[----:B------:R-:W-:Y:S01]  /*0cb0*/  IMAD.MOV.U32 R144, RZ, RZ, RZ ;  /* 0x000000ffff907224 */ /* 0x000fe200078e00ff */
[----:B------:R-:W-:Y:S01]  /*0cc0*/  MOV R150, RZ ;  /* 0x000000ff00967202 */ /* 0x000fe20000000f00 */
[----:B------:R-:W-:Y:S01]  /*0cd0*/  IMAD.MOV.U32 R148, RZ, RZ, RZ ;  /* 0x000000ffff947224 */ /* 0x000fe200078e00ff */
[----:B------:R-:W-:Y:S01]  /*0ce0*/  CS2R R22, SRZ ;  /* 0x0000000000167805 */ /* 0x000fe2000001ff00 */
[----:B------:R-:W-:Y:S01]  /*0cf0*/  PLOP3.LUT P2, PT, PT, PT, UP2, 0x80, 0x0 ;  /* 0x000000000000781c */ /* 0x000fe20003f4f028 */
[----:B------:R-:W-:Y:S01]  /*0d00*/  IMAD.MOV.U32 R140, RZ, RZ, RZ ;  /* 0x000000ffff8c7224 */ /* 0x000fe200078e00ff */
[----:B------:R-:W-:Y:S01]  /*0d10*/  MOV R142, RZ ;  /* 0x000000ff008e7202 */ /* 0x000fe20000000f00 */
[----:B------:R-:W-:Y:S01]  /*0d20*/  CS2R R24, SRZ ;  /* 0x0000000000187805 */ /* 0x000fe2000001ff00 */
[----:B------:R-:W-:Y:S01]  /*0d30*/  MOV R138, RZ ;  /* 0x000000ff008a7202 */ /* 0x000fe20000000f00 */
[----:B------:R-:W-:Y:S01]  /*0d40*/  IMAD.MOV.U32 R136, RZ, RZ, RZ ;  /* 0x000000ffff887224 */ /* 0x000fe200078e00ff */
[----:B------:R-:W-:Y:S01]  /*0d50*/  CS2R R130, SRZ ;  /* 0x0000000000827805 */ /* 0x000fe2000001ff00 */
[----:B------:R-:W-:Y:S01]  /*0d60*/  CS2R R30, SRZ ;  /* 0x00000000001e7805 */ /* 0x000fe2000001ff00 */
[----:B------:R-:W-:Y:S01]  /*0d70*/  MOV R128, RZ ;  /* 0x000000ff00807202 */ /* 0x000fe20000000f00 */
[----:B------:R-:W-:Y:S01]  /*0d80*/  IMAD.MOV.U32 R134, RZ, RZ, RZ ;  /* 0x000000ffff867224 */ /* 0x000fe200078e00ff */
[----:B------:R-:W-:Y:S01]  /*0d90*/  MOV R132, RZ ;  /* 0x000000ff00847202 */ /* 0x000fe20000000f00 */
[----:B------:R-:W-:Y:S01]  /*0da0*/  CS2R R126, SRZ ;  /* 0x00000000007e7805 */ /* 0x000fe2000001ff00 */
[----:B------:R-:W-:Y:S01]  /*0db0*/  CS2R R32, SRZ ;  /* 0x0000000000207805 */ /* 0x000fe2000001ff00 */
[----:B------:R-:W-:Y:S01]  /*0dc0*/  IMAD.MOV.U32 R124, RZ, RZ, RZ ;  /* 0x000000ffff7c7224 */ /* 0x000fe200078e00ff */
[----:B------:R-:W-:Y:S01]  /*0dd0*/  CS2R R28, SRZ ;  /* 0x00000000001c7805 */ /* 0x000fe2000001ff00 */
[----:B------:R-:W-:Y:S01]  /*0de0*/  MOV R122, RZ ;  /* 0x000000ff007a7202 */ /* 0x000fe20000000f00 */
[----:B------:R-:W-:Y:S01]  /*0df0*/  IMAD.MOV.U32 R120, RZ, RZ, RZ ;  /* 0x000000ffff787224 */ /* 0x000fe200078e00ff */
        /* <DEDUP_REMOVED lines=12> */
[----:B------:R-:W-:Y:S05]  /*0ec0*/  @!P2 BRA `(.L_x_226) ;  /* 0x0001ae100000a947 */ /* 0x000fea0003800000 */
[----:B------:R-:W-:-:S04]  /*0ed0*/  ISETP.NE.U32.AND P4, PT, RZ, c[0x0][0x340], PT ;  /* 0x0000d000ff007a0c */ /* 0x000fc80003f85070 */
[----:B------:R-:W-:-:S13]  /*0ee0*/  ISETP.NE.AND.EX P4, PT, RZ, c[0x0][0x344], PT, P4 ;  /* 0x0000d100ff007a0c */ /* 0x000fda0003f85340 */
[----:B------:R-:W-:-:S05]  /*0ef0*/  @P4 IMAD.WIDE R2, R35, R10, c[0x0][0x340] ;  /* 0x0000d00023024625 */ /* 0x000fca00078e020a */
[----:B------:R1:W2:Y:S01]  /*0f00*/  @P4 LDG.E R17, [R2.64] ;  /* 0x0000002802114981 */ /* 0x0002a2000c1e1900 */
[----:B------:R-:W-:Y:S01]  /*0f10*/  SHF.R.S32.HI R207, RZ, 0x1f, R209 ;  /* 0x0000001fffcf7819 */ /* 0x000fe200000114d1 */
[----:B------:R-:W-:Y:S01]  /*0f20*/  ULDC UR8, c[0x0][0x2c4] ;  /* 0x0000b10000087ab9 */ /* 0x000fe20000000800 */
[----:B------:R-:W-:Y:S01]  /*0f30*/  SHF.R.S32.HI R0, RZ, 0x1f, R7 ;  /* 0x0000001fff007819 */ /* 0x000fe20000011407 */
[----:B------:R-:W3:Y:S01]  /*0f40*/  S2R R18, SR_CTAID.Y ;  /* 0x0000000000127919 */ /* 0x000ee20000002600 */
[-C--:B------:R-:W-:Y:S01]  /*0f50*/  LEA.HI R4, R207, R209.reuse, RZ, 0x3 ;  /* 0x000000d1cf047211 */ /* 0x080fe200078f18ff */
[----:B------:R-:W-:Y:S01]  /*0f60*/  UIMAD UR8, UR12, UR8, URZ ;  /* 0x000000080c0872a4 */ /* 0x000fe2000f8e023f */
[----:B------:R-:W-:Y:S01]  /*0f70*/  PLOP3.LUT P3, PT, PT, PT, UP1, 0x80, 0x0 ;  /* 0x000000000000781c */ /* 0x000fe20003f6f018 */
[----:B------:R-:W-:Y:S01]  /*0f80*/  IMAD R0, R0, c[0x0][0x178], RZ ;  /* 0x00005e0000007a24 */ /* 0x000fe200078e02ff */
[----:B------:R-:W-:Y:S01]  /*0f90*/  SHF.R.S32.HI R16, RZ, 0x3, R4 ;  /* 0x00000003ff107819 */ /* 0x000fe20000011404 */
[----:B------:R-:W-:Y:S01]  /*0fa0*/  BSSY B0, `(.L_x_227) ;  /* 0x000006c000007945 */ /* 0x000fe20003800000 */
[----:B------:R-:W-:Y:S01]  /*0fb0*/  LOP3.LUT R4, R4, 0xfffffff8, RZ, 0xc0, !PT ;  /* 0xfffffff804047812 */ /* 0x000fe200078ec0ff */
[----:B------:R-:W-:Y:S01]  /*0fc0*/  IMAD R0, R7, c[0x0][0x17c], R0 ;  /* 0x00005f0007007a24 */ /* 0x000fe200078e0200 */
[----:B------:R-:W-:Y:S01]  /*0fd0*/  SHF.R.S32.HI R15, RZ, 0x1f, R35 ;  /* 0x0000001fff0f7819 */ /* 0x000fe20000011423 */
[----:B------:R-:W-:Y:S01]  /*0fe0*/  IMAD.SHL.U32 R5, R16, 0x40, RZ ;  /* 0x0000004010057824 */ /* 0x000fe200078e00ff */
[----:B------:R-:W-:Y:S01]  /*0ff0*/  LEA.HI R25, R207, R209, RZ, 0x4 ;  /* 0x000000d1cf197211 */ /* 0x000fe200078f20ff */
[----:B------:R-:W-:Y:S01]  /*1000*/  IMAD.IADD R23, R209, 0x1, -R4 ;  /* 0x00000001d1177824 */ /* 0x000fe200078e0a04 */
[----:B------:R-:W-:-:S02]  /*1010*/  SHF.R.S32.HI R4, RZ, 0x1f, R9 ;  /* 0x0000001fff047819 */ /* 0x000fc40000011409 */
[----:B------:R-:W-:Y:S01]  /*1020*/  SEL R10, R15, RZ, !P1 ;  /* 0x000000ff0f0a7207 */ /* 0x000fe20004800000 */
[----:B------:R-:W-:-:S04]  /*1030*/  IMAD.SHL.U32 R20, R23, 0x8, RZ ;  /* 0x0000000817147824 */ /* 0x000fc800078e00ff */
[----:B------:R-:W-:Y:S01]  /*1040*/  IMAD R10, R10, c[0x0][0x1c0], RZ ;  /* 0x000070000a0a7a24 */ /* 0x000fe200078e02ff */
[----:B------:R-:W-:Y:S01]  /*1050*/  SHF.R.S32.HI R21, RZ, 0x1f, R20 ;  /* 0x0000001fff157819 */ /* 0x000fe20000011414 */
[----:B-1----:R-:W-:Y:S01]  /*1060*/  IMAD.WIDE.U32 R2, R7, c[0x0][0x178], RZ ;  /* 0x00005e0007027a25 */ /* 0x002fe200078e00ff */
[----:B---3--:R-:W-:-:S04]  /*1070*/  SHF.R.S32.HI R14, RZ, 0x1f, R18 ;  /* 0x0000001fff0e7819 */ /* 0x008fc80000011412 */
[----:B------:R-:W-:Y:S02]  /*1080*/  IADD3 R3, R3, R0, RZ ;  /* 0x0000000003037210 */ /* 0x000fe40007ffe0ff */
[----:B------:R-:W-:Y:S01]  /*1090*/  LOP3.LUT R0, R5, 0x1c0, RZ, 0xc0, !PT ;  /* 0x000001c005007812 */ /* 0x000fe200078ec0ff */
[----:B------:R-:W-:Y:S02]  /*10a0*/  IMAD R8, R14, c[0x0][0x1b8], RZ ;  /* 0x00006e000e087a24 */ /* 0x000fe400078e02ff */
[----:B------:R-:W-:Y:S01]  /*10b0*/  IMAD.WIDE.U32 R2, R18, c[0x0][0x1b8], R2 ;  /* 0x00006e0012027a25 */ /* 0x000fe200078e0002 */
[----:B------:R-:W-:Y:S02]  /*10c0*/  LOP3.LUT R6, R0, 0x38, R20, 0xf8, !PT ;  /* 0x0000003800067812 */ /* 0x000fe400078ef814 */
[----:B------:R-:W-:Y:S01]  /*10d0*/  SHF.R.U32.HI R5, RZ, 0x3, R0 ;  /* 0x00000003ff057819 */ /* 0x000fe20000011600 */
[----:B------:R-:W-:Y:S01]  /*10e0*/  IMAD R8, R18, c[0x0][0x1bc], R8 ;  /* 0x00006f0012087a24 */ /* 0x000fe200078e0208 */
[----:B------:R-:W-:-:S02]  /*10f0*/  IADD3 R0, P2, R9, R16, RZ ;  /* 0x0000001009007210 */ /* 0x000fc40007f5e0ff */
[----:B------:R-:W-:Y:S01]  /*1100*/  LOP3.LUT R19, R6, R5, RZ, 0x3c, !PT ;  /* 0x0000000506137212 */ /* 0x000fe200078e3cff */
[----:B------:R-:W-:Y:S01]  /*1110*/  IMAD R5, R23, 0x10, R16 ;  /* 0x0000001017057824 */ /* 0x000fe200078e0210 */
[----:B------:R-:W-:Y:S02]  /*1120*/  LEA.HI.X.SX32 R4, R16, R4, 0x1, P2 ;  /* 0x0000000410047211 */ /* 0x000fe400010f0eff */
[----:B------:R-:W-:Y:S02]  /*1130*/  PLOP3.LUT P2, PT, PT, PT, UP1, 0x80, 0x0 ;  /* 0x000000000000781c */ /* 0x000fe40003f4f018 */
[----:B------:R-:W-:Y:S01]  /*1140*/  IADD3 R9, R5, UR11, RZ ;  /* 0x0000000b05097c10 */ /* 0x000fe2000fffe0ff */
[C---:B------:R-:W-:Y:S01]  /*1150*/  IMAD R6, R4.reuse, c[0x0][0x1e0], RZ ;  /* 0x0000780004067a24 */ /* 0x040fe200078e02ff */
[----:B------:R-:W-:Y:S01]  /*1160*/  IADD3 R3, R3, R8, RZ ;  /* 0x0000000803037210 */ /* 0x000fe20007ffe0ff */
[----:B------:R-:W-:Y:S01]  /*1170*/  IMAD R4, R4, c[0x0][0x208], RZ ;  /* 0x0000820004047a24 */ /* 0x000fe200078e02ff */
[----:B------:R-:W-:Y:S01]  /*1180*/  SEL R8, R35, RZ, !P1 ;  /* 0x000000ff23087207 */ /* 0x000fe20004800000 */
[----:B------:R-:W-:-:S04]  /*1190*/  @P3 IMAD.HI.U32 R11, R9, c[0x0][0x2c8], RZ ;  /* 0x0000b200090b3a27 */ /* 0x000fc800078e00ff */
[C---:B------:R-:W-:Y:S02]  /*11a0*/  IMAD R12, R0.reuse, c[0x0][0x1e4], R6 ;  /* 0x00007900000c7a24 */ /* 0x040fe400078e0206 */
[C---:B------:R-:W-:Y:S02]  /*11b0*/  IMAD R13, R0.reuse, c[0x0][0x20c], R4 ;  /* 0x00008300000d7a24 */ /* 0x040fe400078e0204 */
[----:B------:R-:W-:-:S04]  /*11c0*/  IMAD.WIDE.U32 R6, R0, c[0x0][0x1e0], R20 ;  /* 0x0000780000067a25 */ /* 0x000fc800078e0014 */
[----:B------:R-:W-:-:S04]  /*11d0*/  IMAD.WIDE.U32 R4, R0, c[0x0][0x208], R20 ;  /* 0x0000820000047a25 */ /* 0x000fc800078e0014 */
[----:B------:R-:W-:Y:S01]  /*11e0*/  IMAD.MOV.U32 R0, RZ, RZ, R9 ;  /* 0x000000ffff007224 */ /* 0x000fe200078e0009 */
[----:B------:R-:W-:Y:S01]  /*11f0*/  @P2 SHF.R.U32.HI R0, RZ, c[0x0][0x2cc], R11 ;  /* 0x0000b300ff002a19 */ /* 0x000fe2000001160b */
[C---:B------:R-:W-:Y:S01]  /*1200*/  IMAD R11, R8.reuse, c[0x0][0x1c4], R10 ;  /* 0x00007100080b7a24 */ /* 0x040fe200078e020a */
[----:B------:R-:W-:Y:S01]  /*1210*/  IADD3 R5, R5, R13, RZ ;  /* 0x0000000d05057210 */ /* 0x000fe20007ffe0ff */
[----:B------:R-:W-:Y:S01]  /*1220*/  IMAD.WIDE.U32 R2, R8, c[0x0][0x1c0], R2 ;  /* 0x0000700008027a25 */ /* 0x000fe200078e0002 */
[----:B------:R-:W-:-:S03]  /*1230*/  SHF.R.S32.HI R8, RZ, 0x1f, R0 ;  /* 0x0000001fff087819 */ /* 0x000fc60000011400 */
[----:B------:R-:W-:Y:S02]  /*1240*/  IMAD.MOV R10, RZ, RZ, -R0 ;  /* 0x000000ffff0a7224 */ /* 0x000fe400078e0a00 */
[----:B------:R-:W-:Y:S02]  /*1250*/  IMAD.IADD R3, R3, 0x1, R11 ;  /* 0x0000000103037824 */ /* 0x000fe400078e020b */
[----:B------:R-:W-:Y:S01]  /*1260*/  IMAD R10, R10, c[0x0][0x2c4], R9 ;  /* 0x0000b1000a0a7a24 */ /* 0x000fe200078e0209 */
[----:B------:R-:W-:Y:S01]  /*1270*/  LOP3.LUT R9, R25, 0xfffffff0, RZ, 0xc0, !PT ;  /* 0xfffffff019097812 */ /* 0x000fe200078ec0ff */
[----:B------:R-:W-:Y:S02]  /*1280*/  IMAD R8, R8, c[0x0][0x1b0], RZ ;  /* 0x00006c0008087a24 */ /* 0x000fe400078e02ff */
[----:B------:R-:W-:Y:S01]  /*1290*/  IMAD.WIDE.U32 R2, R0, c[0x0][0x1b0], R2 ;  /* 0x00006c0000027a25 */ /* 0x000fe200078e0002 */
[----:B------:R-:W-:-:S03]  /*12a0*/  SHF.R.S32.HI R11, RZ, 0x1f, R10 ;  /* 0x0000001fff0b7819 */ /* 0x000fc6000001140a */
[----:B------:R-:W-:Y:S01]  /*12b0*/  IMAD R8, R0, c[0x0][0x1b4], R8 ;  /* 0x00006d0000087a24 */ /* 0x000fe200078e0208 */
[----:B------:R-:W-:Y:S01]  /*12c0*/  IADD3 R0, -R9, R209, RZ ;  /* 0x000000d109007210 */ /* 0x000fe20007ffe1ff */
[----:B------:R-:W-:Y:S02]  /*12d0*/  IMAD.IADD R7, R7, 0x1, R12 ;  /* 0x0000000107077824 */ /* 0x000fe400078e020c */
[C---:B------:R-:W-:Y:S02]  /*12e0*/  IMAD R12, R14.reuse, c[0x0][0x1e8], RZ ;  /* 0x00007a000e0c7a24 */ /* 0x040fe400078e02ff */
[----:B------:R-:W-:Y:S01]  /*12f0*/  IMAD R13, R14, c[0x0][0x210], RZ ;  /* 0x000084000e0d7a24 */ /* 0x000fe200078e02ff */
[----:B------:R-:W-:Y:S01]  /*1300*/  SHF.R.S32.HI R14, RZ, 0x1f, R0 ;  /* 0x0000001fff0e7819 */ /* 0x000fe20000011400 */
[----:B------:R-:W-:Y:S02]  /*1310*/  IMAD.IADD R3, R3, 0x1, R8 ;  /* 0x0000000103037824 */ /* 0x000fe400078e0208 */
[----:B------:R-:W-:Y:S01]  /*1320*/  IMAD.WIDE.U32 R8, R18, c[0x0][0x1e8], R6 ;  /* 0x00007a0012087a25 */ /* 0x000fe200078e0006 */
[----:B------:R-:W-:-:S03]  /*1330*/  LEA.HI R24, R14, R0, RZ, 0x3 ;  /* 0x000000000e187211 */ /* 0x000fc600078f18ff */
[----:B------:R-:W-:-:S04]  /*1340*/  IMAD.WIDE.U32 R6, R18, c[0x0][0x210], R4 ;  /* 0x0000840012067a25 */ /* 0x000fc800078e0004 */
[----:B------:R-:W-:Y:S01]  /*1350*/  IMAD.WIDE.U32 R4, R10, c[0x0][0x1a8], R2 ;  /* 0x00006a000a047a25 */ /* 0x000fe200078e0002 */
[----:B------:R-:W-:-:S03]  /*1360*/  LOP3.LUT R2, R24, 0xfffffff8, RZ, 0xc0, !PT ;  /* 0xfffffff818027812 */ /* 0x000fc600078ec0ff */
[C---:B------:R-:W-:Y:S02]  /*1370*/  IMAD R12, R18.reuse, c[0x0][0x1ec], R12 ;  /* 0x00007b00120c7a24 */ /* 0x040fe400078e020c */
[----:B------:R-:W-:Y:S01]  /*1380*/  IMAD R13, R18, c[0x0][0x214], R13 ;  /* 0x00008500120d7a24 */ /* 0x000fe200078e020d */
[----:B------:R-:W-:Y:S01]  /*1390*/  IADD3 R18, R0, -R2, RZ ;  /* 0x8000000200127210 */ /* 0x000fe20007ffe0ff */
[----:B------:R-:W-:Y:S01]  /*13a0*/  IMAD.IADD R9, R9, 0x1, R12 ;  /* 0x0000000109097824 */ /* 0x000fe200078e020c */
[----:B------:R-:W-:Y:S01]  /*13b0*/  LEA R12, P1, R4, c[0x0][0x160], 0x1 ;  /* 0x00005800040c7a11 */ /* 0x000fe200078208ff */
[----:B------:R-:W-:Y:S01]  /*13c0*/  IMAD R11, R11, c[0x0][0x1a8], RZ ;  /* 0x00006a000b0b7a24 */ /* 0x000fe200078e02ff */
[----:B------:R-:W-:-:S03]  /*13d0*/  IADD3 R7, R7, R13, RZ ;  /* 0x0000000d07077210 */ /* 0x000fc60007ffe0ff */
[----:B------:R-:W-:Y:S01]  /*13e0*/  IMAD R11, R10, c[0x0][0x1ac], R11 ;  /* 0x00006b000a0b7a24 */ /* 0x000fe200078e020b */
[----:B------:R-:W-:Y:S01]  /*13f0*/  IADD3 R10, R16, UR11, RZ ;  /* 0x0000000b100a7c10 */ /* 0x000fe2000fffe0ff */
[----:B------:R1:W3:Y:S02]  /*1400*/  SHFL.IDX PT, R14, R12, RZ, 0x181f ;  /* 0x00181fff0c0e7589 */ /* 0x0002e400000e0000 */
[----:B------:R-:W-:Y:S01]  /*1410*/  IMAD.IADD R11, R5, 0x1, R11 ;  /* 0x00000001050b7824 */ /* 0x000fe200078e020b */
[----:B------:R-:W-:Y:S02]  /*1420*/  ISETP.GE.AND P3, PT, R10, UR8, PT ;  /* 0x000000080a007c0c */ /* 0x000fe4000bf66270 */
[----:B------:R-:W-:Y:S02]  /*1430*/  LEA.HI R5, R207, R209, RZ, 0x6 ;  /* 0x000000d1cf057211 */ /* 0x000fe400078f30ff */
[----:B------:R-:W-:Y:S02]  /*1440*/  LEA.HI.X R11, R4, c[0x0][0x164], R11, 0x1, P1 ;  /* 0x00005900040b7a11 */ /* 0x000fe400008f0c0b */
[----:B------:R-:W-:-:S02]  /*1450*/  MOV R4, 0x10 ;  /* 0x0000001000047802 */ /* 0x000fc40000000f00 */
[----:B------:R-:W-:-:S04]  /*1460*/  SHF.L.U32 R5, R5, 0x3, RZ ;  /* 0x0000000305057819 */ /* 0x000fc800000006ff */
[----:B------:R-:W-:Y:S02]  /*1470*/  LOP3.LUT R5, R19, 0xfffffe00, R5, 0xf8, !PT ;  /* 0xfffffe0013057812 */ /* 0x000fe400078ef805 */
[--C-:B--2---:R-:W-:Y:S01]  /*1480*/  @P4 SHF.R.S32.HI R3, RZ, 0x1f, R17.reuse ;  /* 0x0000001fff034819 */ /* 0x104fe20000011411 */
[----:B------:R-:W-:Y:S01]  /*1490*/  @P4 IMAD.MOV.U32 R2, RZ, RZ, R17 ;  /* 0x000000ffff024224 */ /* 0x000fe200078e0011 */
[----:B------:R-:W-:Y:S01]  /*14a0*/  @!P4 MOV R2, R35 ;  /* 0x000000230002c202 */ /* 0x000fe20000000f00 */
[----:B------:R-:W-:Y:S02]  /*14b0*/  @!P4 IMAD.MOV.U32 R3, RZ, RZ, R15 ;  /* 0x000000ffff03c224 */ /* 0x000fe400078e000f */
[----:B------:R-:W-:Y:S01]  /*14c0*/  IMAD.MOV.U32 R17, RZ, RZ, 0x20 ;  /* 0x00000020ff117424 */ /* 0x000fe200078e00ff */
[----:B------:R-:W-:Y:S01]  /*14d0*/  SEL R0, R2, RZ, !P0 ;  /* 0x000000ff02007207 */ /* 0x000fe20004000000 */
[----:B------:R1:W2:Y:S01]  /*14e0*/  SHFL.IDX PT, R15, R11, RZ, 0x181f ;  /* 0x00181fff0b0f7589 */ /* 0x0002a200000e0000 */
[----:B------:R-:W-:-:S02]  /*14f0*/  SEL R2, R3, RZ, !P0 ;  /* 0x000000ff03027207 */ /* 0x000fc40004000000 */
[----:B------:R-:W-:Y:S01]  /*1500*/  ISETP.GE.AND P0, PT, R20, c[0x0][0x198], PT ;  /* 0x0000660014007a0c */ /* 0x000fe20003f06270 */
[----:B------:R-:W-:-:S03]  /*1510*/  IMAD.WIDE.U32 R62, R0, c[0x0][0x218], R6 ;  /* 0x00008600003e7a25 */ /* 0x000fc600078e0006 */
[----:B------:R-:W-:Y:S01]  /*1520*/  R2P PR, R18, 0x6 ;  /* 0x0000000612007804 */ /* 0x000fe20000000000 */
[C---:B------:R-:W-:Y:S02]  /*1530*/  IMAD R3, R2.reuse, c[0x0][0x1f0], RZ ;  /* 0x00007c0002037a24 */ /* 0x040fe400078e02ff */
[----:B------:R-:W-:Y:S02]  /*1540*/  IMAD R2, R2, c[0x0][0x218], RZ ;  /* 0x0000860002027a24 */ /* 0x000fe400078e02ff */
[C---:B------:R-:W-:Y:S02]  /*1550*/  IMAD R13, R0.reuse, c[0x0][0x1f4], R3 ;  /* 0x00007d00000d7a24 */ /* 0x040fe400078e0203 */
[----:B------:R-:W-:Y:S01]  /*1560*/  IMAD R3, R0, c[0x0][0x21c], R2 ;  /* 0x0000870000037a24 */ /* 0x000fe200078e0202 */
[----:B------:R-:W-:Y:S01]  /*1570*/  SEL R2, R4, 0xfffffff0, !P1 ;  /* 0xfffffff004027807 */ /* 0x000fe20004800000 */
[----:B------:R-:W-:Y:S01]  /*1580*/  IMAD.WIDE.U32 R28, R0, c[0x0][0x1f0], R8 ;  /* 0x00007c00001c7a25 */ /* 0x000fe200078e0008 */
[----:B------:R-:W-:-:S02]  /*1590*/  SEL R4, R17, 0xffffffe0, !P2 ;  /* 0xffffffe011047807 */ /* 0x000fc40005000000 */
[----:B------:R-:W-:Y:S01]  /*15a0*/  IADD3 R27, R63, R3, RZ ;  /* 0x000000033f1b7210 */ /* 0x000fe20007ffe0ff */
[----:B------:R-:W-:Y:S01]  /*15b0*/  IMAD.IADD R31, R29, 0x1, R13 ;  /* 0x000000011d1f7824 */ /* 0x000fe200078e020d */
[----:B------:R1:W-:Y:S04]  /*15c0*/  STL.64 [R1+0x30], R28 ;  /* 0x0000301c01007387 */ /* 0x0003e80000100a00 */
[----:B------:R1:W-:Y:S04]  /*15d0*/  STL.64 [R1+0x40], R62 ;  /* 0x0000403e01007387 */ /* 0x0003e80000100a00 */
[----:B------:R1:W-:Y:S04]  /*15e0*/  STL [R1+0x3c], R27 ;  /* 0x00003c1b01007387 */ /* 0x0003e80000100800 */
[----:B------:R1:W-:Y:S01]  /*15f0*/  STL [R1+0x2c], R31 ;  /* 0x00002c1f01007387 */ /* 0x0003e20000100800 */
[----:B------:R-:W-:Y:S05]  /*1600*/  @P3 BRA `(.L_x_228) ;  /* 0x0000005000003947 */ /* 0x000fea0003800000 */
[----:B--23--:R-:W-:Y:S01]  /*1610*/  LEA R6, P1, R20, R14, 0x1 ;  /* 0x0000000e14067211 */ /* 0x00cfe200078208ff */
[----:B------:R-:W-:-:S03]  /*1620*/  IMAD.SHL.U32 R0, R5, 0x2, RZ ;  /* 0x0000000205007824 */ /* 0x000fc600078e00ff */
[----:B------:R-:W-:-:S05]  /*1630*/  LEA.HI.X R7, R20, R15, R21, 0x1, P1 ;  /* 0x0000000f14077211 */ /* 0x000fca00008f0c15 */
[----:B------:R-:W-:Y:S01]  /*1640*/  @!PT LDS RZ, [RZ] ;  /* 0x00000000fffff984 */ /* 0x000fe20000000800 */
[----:B------:R2:W-:Y:S04]  /*1650*/  LDGSTS.E.BYPASS.LTC128B.128 [R0+0x6100], [R6.64], !P0 ;  /* 0x0610000006007fae */ /* 0x0005e8000c101d68 */
.L_x_228:
[----:B--23--:R-:W-:Y:S05]  /*1660*/  BSYNC B0 ;  /* 0x0000000000007941 */ /* 0x00cfea0003800000 */
.L_x_227:
[----:B------:R-:W-:Y:S01]  /*1670*/  IADD3 R0, R10, 0x10, RZ ;  /* 0x000000100a007810 */ /* 0x000fe20007ffe0ff */
[----:B------:R2:W3:Y:S01]  /*1680*/  SHFL.IDX PT, R3, R11, 0x1, 0x181f ;  /* 0x00381f000b037f89 */ /* 0x0004e200000e0000 */
[----:B------:R-:W-:Y:S02]  /*1690*/  BSSY B0, `(.L_x_229) ;  /* 0x0000009000007945 */ /* 0x000fe40003800000 */
[----:B------:R-:W-:Y:S01]  /*16a0*/  ISETP.GE.AND P1, PT, R0, UR8, PT ;  /* 0x0000000800007c0c */ /* 0x000fe2000bf26270 */
[----:B------:R2:W4:-:S12]  /*16b0*/  SHFL.IDX PT, R6, R12, 0x1, 0x181f ;  /* 0x00381f000c067f89 */ /* 0x00051800000e0000 */
[----:B------:R-:W-:Y:S05]  /*16c0*/  @P1 BRA `(.L_x_230) ;  /* 0x0000005000001947 */ /* 0x000fea0003800000 */
[----:B----4-:R-:W-:Y:S01]  /*16d0*/  LEA R6, P1, R20, R6, 0x1 ;  /* 0x0000000614067211 */ /* 0x010fe200078208ff */
[----:B------:R-:W-:-:S03]  /*16e0*/  IMAD.SHL.U32 R0, R5, 0x2, RZ ;  /* 0x0000000205007824 */ /* 0x000fc600078e00ff */
[----:B---3--:R-:W-:-:S05]  /*16f0*/  LEA.HI.X R7, R20, R3, R21, 0x1, P1 ;  /* 0x0000000314077211 */ /* 0x008fca00008f0c15 */
[----:B------:R-:W-:Y:S01]  /*1700*/  @!PT LDS RZ, [RZ] ;  /* 0x00000000fffff984 */ /* 0x000fe20000000800 */
[----:B------:R3:W-:Y:S04]  /*1710*/  LDGSTS.E.BYPASS.LTC128B.128 [R0+0x6900], [R6.64], !P0 ;  /* 0x0690000006007fae */ /* 0x0007e8000c101d68 */
.L_x_230:
[----:B------:R-:W-:Y:S05]  /*1720*/  BSYNC B0 ;  /* 0x0000000000007941 */ /* 0x000fea0003800000 */
.L_x_229:
[----:B---3--:R-:W-:Y:S01]  /*1730*/  IADD3 R0, R10, 0x20, RZ ;  /* 0x000000200a007810 */ /* 0x008fe20007ffe0ff */
[----:B------:R3:W1:Y:S01]  /*1740*/  SHFL.IDX PT, R3, R11, 0x2, 0x181f ;  /* 0x00581f000b037f89 */ /* 0x00066200000e0000 */
[----:B------:R-:W-:Y:S02]  /*1750*/  BSSY B0, `(.L_x_231) ;  /* 0x0000009000007945 */ /* 0x000fe40003800000 */
[----:B------:R-:W-:Y:S01]  /*1760*/  ISETP.GE.AND P1, PT, R0, UR8, PT ;  /* 0x0000000800007c0c */ /* 0x000fe2000bf26270 */
[----:B----4-:R3:W4:-:S12]  /*1770*/  SHFL.IDX PT, R6, R12, 0x2, 0x181f ;  /* 0x00581f000c067f89 */ /* 0x01071800000e0000 */
[----:B------:R-:W-:Y:S05]  /*1780*/  @P1 BRA `(.L_x_232) ;  /* 0x0000005000001947 */ /* 0x000fea0003800000 */
[----:B----4-:R-:W-:Y:S01]  /*1790*/  LEA R6, P1, R20, R6, 0x1 ;  /* 0x0000000614067211 */ /* 0x010fe200078208ff */
[----:B------:R-:W-:-:S03]  /*17a0*/  IMAD.SHL.U32 R0, R5, 0x2, RZ ;  /* 0x0000000205007824 */ /* 0x000fc600078e00ff */
[----:B-1----:R-:W-:-:S05]  /*17b0*/  LEA.HI.X R7, R20, R3, R21, 0x1, P1 ;  /* 0x0000000314077211 */ /* 0x002fca00008f0c15 */
[----:B------:R-:W-:Y:S01]  /*17c0*/  @!PT LDS RZ, [RZ] ;  /* 0x00000000fffff984 */ /* 0x000fe20000000800 */
[----:B------:R1:W-:Y:S04]  /*17d0*/  LDGSTS.E.BYPASS.LTC128B.128 [R0+0x7100], [R6.64], !P0 ;  /* 0x0710000006007fae */ /* 0x0003e8000c101d68 */
.L_x_232:
[----:B------:R-:W-:Y:S05]  /*17e0*/  BSYNC B0 ;  /* 0x0000000000007941 */ /* 0x000fea0003800000 */
.L_x_231:
[----:B-1----:R-:W-:Y:S01]  /*17f0*/  IADD3 R0, R10, 0x30, RZ ;  /* 0x000000300a007810 */ /* 0x002fe20007ffe0ff */
[----:B------:R1:W2:Y:S01]  /*1800*/  SHFL.IDX PT, R3, R11, 0x3, 0x181f ;  /* 0x00781f000b037f89 */ /* 0x0002a200000e0000 */
[----:B------:R-:W-:Y:S02]  /*1810*/  BSSY B0, `(.L_x_233) ;  /* 0x0000009000007945 */ /* 0x000fe40003800000 */
[----:B------:R-:W-:Y:S01]  /*1820*/  ISETP.GE.AND P1, PT, R0, UR8, PT ;  /* 0x0000000800007c0c */ /* 0x000fe2000bf26270 */
[----:B----4-:R1:W4:-:S12]  /*1830*/  SHFL.IDX PT, R6, R12, 0x3, 0x181f ;  /* 0x00781f000c067f89 */ /* 0x01031800000e0000 */
[----:B------:R-:W-:Y:S05]  /*1840*/  @P1 BRA `(.L_x_234) ;  /* 0x0000005000001947 */ /* 0x000fea0003800000 */
[----:B----4-:R-:W-:Y:S01]  /*1850*/  LEA R6, P1, R20, R6, 0x1 ;  /* 0x0000000614067211 */ /* 0x010fe200078208ff */
[----:B------:R-:W-:-:S03]  /*1860*/  IMAD.SHL.U32 R0, R5, 0x2, RZ ;  /* 0x0000000205007824 */ /* 0x000fc600078e00ff */
[----:B--2---:R-:W-:-:S05]  /*1870*/  LEA.HI.X R7, R20, R3, R21, 0x1, P1 ;  /* 0x0000000314077211 */ /* 0x004fca00008f0c15 */
[----:B------:R-:W-:Y:S01]  /*1880*/  @!PT LDS RZ, [RZ] ;  /* 0x00000000fffff984 */ /* 0x000fe20000000800 */
[----:B------:R2:W-:Y:S04]  /*1890*/  LDGSTS.E.BYPASS.LTC128B.128 [R0+0x7900], [R6.64], !P0 ;  /* 0x0790000006007fae */ /* 0x0005e8000c101d68 */
.L_x_234:
[----:B------:R-:W-:Y:S05]  /*18a0*/  BSYNC B0 ;  /* 0x0000000000007941 */ /* 0x000fea0003800000 */
.L_x_233:
[----:B--2---:R-:W-:Y:S01]  /*18b0*/  IADD3 R0, R10, 0x40, RZ ;  /* 0x000000400a007810 */ /* 0x004fe20007ffe0ff */
        /* <DEDUP_REMOVED lines=10> */
.L_x_236:
[----:B------:R-:W-:Y:S05]  /*1960*/  BSYNC B0 ;  /* 0x0000000000007941 */ /* 0x000fea0003800000 */
.L_x_235:
        /* <DEDUP_REMOVED lines=11> */
.L_x_238:
[----:B------:R-:W-:Y:S05]  /*1a20*/  BSYNC B0 ;  /* 0x0000000000007941 */ /* 0x000fea0003800000 */
.L_x_237:
        /* <DEDUP_REMOVED lines=11> */
.L_x_240:
[----:B------:R-:W-:Y:S05]  /*1ae0*/  BSYNC B0 ;  /* 0x0000000000007941 */ /* 0x000fea0003800000 */
.L_x_239:
[----:B------:R5:W2:Y:S01]  /*1af0*/  SHFL.IDX PT, R8, R12, 0x7, 0x181f ;  /* 0x00f81f000c087f89 */ /* 0x000aa200000e0000 */
[----:B-1----:R-:W-:Y:S01]  /*1b00*/  IADD3 R0, R10, 0x70, RZ ;  /* 0x000000700a007810 */ /* 0x002fe20007ffe0ff */
[----:B------:R-:W-:Y:S01]  /*1b10*/  UMOV UR10, 0x60 ;  /* 0x00000060000a7882 */ /* 0x000fe20000000000 */
[----:B------:R-:W-:Y:S01]  /*1b20*/  IMAD.SHL.U32 R227, R5, 0x2, RZ ;  /* 0x0000000205e37824 */ /* 0x000fe200078e00ff */
[----:B------:R-:W1:Y:S01]  /*1b30*/  SHFL.IDX PT, R3, R11, 0x7, 0x181f ;  /* 0x00f81f000b037f89 */ /* 0x000e6200000e0000 */
[----:B------:R-:W-:Y:S01]  /*1b40*/  ISETP.GE.AND P3, PT, R0, UR8, PT ;  /* 0x0000000800007c0c */ /* 0x000fe2000bf66270 */
[----:B------:R-:W-:Y:S01]  /*1b50*/  UIMAD UR32, UR6, -0x60, UR10 ;  /* 0xffffffa0062078a4 */ /* 0x000fe2000f8e020a */
[----:B------:R-:W-:Y:S01]  /*1b60*/  IMAD.MOV.U32 R228, RZ, RZ, R30 ;  /* 0x000000ffffe47224 */ /* 0x000fe200078e001e */
[----:B------:R-:W-:Y:S01]  /*1b70*/  ULDC.64 UR8, c[0x0][0x1e0] ;  /* 0x0000780000087ab9 */ /* 0x000fe20000000a00 */
[----:B------:R-:W-:Y:S01]  /*1b80*/  IMAD.MOV.U32 R229, RZ, RZ, R31 ;  /* 0x000000ffffe57224 */ /* 0x000fe200078e001f */
[----:B------:R-:W-:Y:S01]  /*1b90*/  UIMAD.WIDE.U32 UR18, UR10, UR8, URZ ;  /* 0x000000080a1272a5 */ /* 0x000fe2000f8e003f */
[----:B------:R-:W-:Y:S01]  /*1ba0*/  IMAD.MOV.U32 R210, RZ, RZ, c[0x0][0x1e0] ;  /* 0x00007800ffd27624 */ /* 0x000fe200078e00ff */
[----:B------:R-:W-:Y:S01]  /*1bb0*/  UIMAD UR9, UR10, UR9, URZ ;  /* 0x000000090a0972a4 */ /* 0x000fe2000f8e023f */
[----:B------:R-:W-:Y:S01]  /*1bc0*/  IMAD.U32 R0, RZ, RZ, UR32 ;  /* 0x00000020ff007e24 */ /* 0x000fe2000f8e00ff */
[----:B------:R-:W-:Y:S01]  /*1bd0*/  UIADD3 UR10, UR6, -0x1, URZ ;  /* 0xffffffff060a7890 */ /* 0x000fe2000fffe03f */
[----:B------:R-:W-:Y:S01]  /*1be0*/  IMAD.MOV.U32 R228, RZ, RZ, R28 ;  /* 0x000000ffffe47224 */ /* 0x000fe200078e001c */
[----:B------:R-:W-:Y:S01]  /*1bf0*/  UIADD3 UR16, UR19, UR9, URZ ;  /* 0x0000000913107290 */ /* 0x000fe2000fffe03f */
[----:B------:R-:W-:Y:S01]  /*1c00*/  IMAD.MOV.U32 R211, RZ, RZ, c[0x0][0x1e4] ;  /* 0x00007900ffd37624 */ /* 0x000fe200078e00ff */
[----:B------:R-:W-:Y:S01]  /*1c10*/  IADD3 R22, R0, UR7, -R16 ;  /* 0x0000000700167c10 */ /* 0x000fe2000fffe810 */
[----:B------:R-:W-:Y:S01]  /*1c20*/  USHF.R.S32.HI UR8, URZ, 0x1f, UR10 ;  /* 0x0000001f3f087899 */ /* 0x000fe2000801140a */
[----:B----4-:R-:W-:Y:S01]  /*1c30*/  IMAD.U32 R6, RZ, RZ, UR10 ;  /* 0x0000000aff067e24 */ /* 0x010fe2000f8e00ff */
[----:B------:R-:W-:Y:S01]  /*1c40*/  UIMAD UR9, UR16, UR10, URZ ;  /* 0x0000000a100972a4 */ /* 0x000fe2000f8e023f */
[----:B------:R-:W-:Y:S01]  /*1c50*/  ISETP.GE.AND P6, PT, R22, 0x21, PT ;  /* 0x000000211600780c */ /* 0x000fe20003fc6270 */
[----:B--23-5:R-:W-:Y:S01]  /*1c60*/  IMAD.WIDE.U32 R12, R210, 0x20, RZ ;  /* 0x00000020d20c7825 */ /* 0x02cfe200078e00ff */
[----:B------:R-:W-:Y:S01]  /*1c70*/  @!P3 LEA R8, P1, R20, R8, 0x1 ;  /* 0x000000081408b211 */ /* 0x000fe200078208ff */
[----:B------:R-:W-:Y:S01]  /*1c80*/  UIMAD UR9, UR8, UR18, UR9 ;  /* 0x00000012080972a4 */ /* 0x000fe2000f8e0209 */
[----:B------:R-:W-:Y:S01]  /*1c90*/  ISETP.GE.AND P2, PT, R22, 0x1, PT ;  /* 0x000000011600780c */ /* 0x000fe20003f46270 */
[----:B------:R-:W-:Y:S01]  /*1ca0*/  IMAD.WIDE.U32 R6, R6, UR18, R228 ;  /* 0x0000001206067c25 */ /* 0x000fe2000f8e00e4 */
[----:B-1----:R-:W-:Y:S01]  /*1cb0*/  @!P3 LEA.HI.X R9, R20, R3, R21, 0x1, P1 ;  /* 0x000000031409b211 */ /* 0x002fe200008f0c15 */
[----:B------:R-:W-:Y:S01]  /*1cc0*/  ULDC.64 UR14, c[0x0][0x208] ;  /* 0x00008200000e7ab9 */ /* 0x000fe20000000a00 */
[----:B------:R-:W-:Y:S01]  /*1cd0*/  ISETP.GE.AND P1, PT, R22, 0x11, PT ;  /* 0x000000111600780c */ /* 0x000fe20003f26270 */
[----:B------:R-:W-:Y:S01]  /*1ce0*/  IMAD.MOV.U32 R60, RZ, RZ, R26 ;  /* 0x000000ffff3c7224 */ /* 0x000fe200078e001a */
[----:B------:R-:W-:Y:S01]  /*1cf0*/  IADD3 R7, R7, UR9, RZ ;  /* 0x0000000907077c10 */ /* 0x000fe2000fffe0ff */
[----:B------:R-:W-:Y:S01]  /*1d00*/  @!PT LDS RZ, [RZ] ;  /* 0x00000000fffff984 */ /* 0x000fe20000000800 */
[----:B------:R1:W-:Y:S01]  /*1d10*/  @!P3 LDGSTS.E.BYPASS.LTC128B.128 [R227+0x9900], [R8.64], !P0 ;  /* 0x0990000008e3bfae */ /* 0x0003e2000c101d68 */
[----:B------:R-:W-:Y:S01]  /*1d20*/  ISETP.GE.AND P3, PT, R20, c[0x0][0x1d4], PT ;  /* 0x0000750014007a0c */ /* 0x000fe20003f66270 */
[----:B------:R-:W-:Y:S01]  /*1d30*/  IMAD.MOV.U32 R61, RZ, RZ, R27 ;  /* 0x000000ffff3d7224 */ /* 0x000fe200078e001b */
[----:B------:R-:W-:Y:S01]  /*1d40*/  @P6 IADD3 R3, P4, R6, R12, RZ ;  /* 0x0000000c06036210 */ /* 0x000fe20007f9e0ff */
[----:B------:R-:W0:Y:S01]  /*1d50*/  LDGDEPBAR ;  /* 0x00000000000079af */ /* 0x000e220000000000 */
[----:B------:R-:W-:Y:S01]  /*1d60*/  SHF.R.S32.HI R17, RZ, 0x4, R25 ;  /* 0x00000004ff117819 */ /* 0x000fe20000011419 */
[----:B------:R-:W-:Y:S01]  /*1d70*/  UIMAD UR13, UR8, UR14, URZ ;  /* 0x0000000e080d72a4 */ /* 0x000fe2000f8e023f */
[----:B------:R-:W-:Y:S01]  /*1d80*/  LEA.HI R206, R207, R209, RZ, 0x5 ;  /* 0x000000d1cfce7211 */ /* 0x000fe200078f28ff */
[----:B------:R-:W-:Y:S01]  /*1d90*/  UIMAD.WIDE.U32 UR8, UR10, UR14, URZ ;  /* 0x0000000e0a0872a5 */ /* 0x000fe2000f8e003f */
[----:B------:R-:W-:Y:S01]  /*1da0*/  IMAD.MOV.U32 R60, RZ, RZ, R62 ;  /* 0x000000ffff3c7224 */ /* 0x000fe200078e003e */
[----:B------:R-:W-:Y:S01]  /*1db0*/  BAR.SYNC.DEFER_BLOCKING 0x0 ;  /* 0x0000000000007b1d */ /* 0x000fe20000010000 */
[C---:B------:R-:W-:Y:S01]  /*1dc0*/  @P1 LEA R0, P0, R210.reuse, R6, 0x4 ;  /* 0x00000006d2001211 */ /* 0x040fe200078020ff */
[----:B------:R-:W-:Y:S01]  /*1dd0*/  UIMAD UR13, UR10, UR15, UR13 ;  /* 0x0000000f0a0d72a4 */ /* 0x000fe2000f8e020d */
[----:B------:R-:W-:Y:S01]  /*1de0*/  SHF.R.S32.HI R205, RZ, 0x5, R206 ;  /* 0x00000005ffcd7819 */ /* 0x000fe200000114ce */
[----:B------:R-:W-:Y:S01]  /*1df0*/  UISETP.GT.AND UP2, UPT, UR10, UR4, UPT ;  /* 0x000000040a00728c */ /* 0x000fe2000bf44270 */
[----:B------:R-:W-:Y:S01]  /*1e00*/  @P1 LEA.HI.X R5, R210, R7, R211, 0x4, P0 ;  /* 0x00000007d2051211 */ /* 0x000fe200000f24d3 */
[----:B------:R-:W-:Y:S01]  /*1e10*/  UIADD3 UR13, UR9, UR13, URZ ;  /* 0x0000000d090d7290 */ /* 0x000fe2000fffe03f */
[C---:B------:R-:W-:Y:S01]  /*1e20*/  @P1 LEA R10, P0, R0.reuse, c[0x0][0x1c8], 0x1 ;  /* 0x00007200000a1a11 */ /* 0x040fe200078008ff */
[----:B------:R-:W-:Y:S02]  /*1e30*/  STL.64 [R1+0x28], R228 ;  /* 0x000028e401007387 */ /* 0x000fe40000100a00 */
[----:B------:R-:W-:Y:S01]  /*1e40*/  UIMAD UR13, UR13, 0x60, URZ ;  /* 0x000000600d0d78a4 */ /* 0x000fe2000f8e023f */
[----:B------:R-:W-:Y:S01]  /*1e50*/  @P1 LEA.HI.X R11, R0, c[0x0][0x1cc], R5, 0x1, P0 ;  /* 0x00007300000b1a11 */ /* 0x000fe200000f0c05 */
[----:B------:R-:W-:Y:S01]  /*1e60*/  STL.64 [R1+0x38], R60 ;  /* 0x0000383c01007387 */ /* 0x000fe20000100a00 */
[----:B------:R-:W-:-:S02]  /*1e70*/  @P6 LEA R14, P0, R3, c[0x0][0x1c8], 0x1 ;  /* 0x00007200030e6a11 */ /* 0x000fc400078008ff */
[----:B------:R-:W-:Y:S01]  /*1e80*/  LEA.HI R5, R25, R17, RZ, 0x1 ;  /* 0x0000001119057211 */ /* 0x000fe200078f08ff */
[----:B-1----:R-:W-:Y:S01]  /*1e90*/  IMAD.SHL.U32 R9, R211, 0x20, RZ ;  /* 0x00000020d3097824 */ /* 0x002fe200078e00ff */
[C---:B------:R-:W-:Y:S02]  /*1ea0*/  @P2 LEA R8, P5, R6.reuse, c[0x0][0x1c8], 0x1 ;  /* 0x0000720006082a11 */ /* 0x040fe400078a08ff */
[----:B------:R-:W-:Y:S02]  /*1eb0*/  LOP3.LUT R5, R5, 0xfffffffe, RZ, 0xc0, !PT ;  /* 0xfffffffe05057812 */ /* 0x000fe400078ec0ff */
[----:B------:R-:W-:Y:S02]  /*1ec0*/  @P6 IADD3.X R12, R7, R13, R9, P4, !PT ;  /* 0x0000000d070c6210 */ /* 0x000fe400027fe409 */
[----:B------:R-:W-:Y:S02]  /*1ed0*/  @P2 LEA.HI.X R9, R6, c[0x0][0x1cc], R7, 0x1, P5 ;  /* 0x0000730006092a11 */ /* 0x000fe400028f0c07 */
[----:B------:R-:W-:-:S02]  /*1ee0*/  ISETP.GE.AND P5, PT, R22, 0x31, PT ;  /* 0x000000311600780c */ /* 0x000fc40003fa6270 */
[C---:B------:R-:W-:Y:S01]  /*1ef0*/  ISETP.GE.AND P4, PT, R22.reuse, 0x41, PT ;  /* 0x000000411600780c */ /* 0x040fe20003f86270 */
[----:B------:R-:W-:Y:S01]  /*1f00*/  @!PT LDS RZ, [RZ] ;  /* 0x00000000fffff984 */ /* 0x000fe20000000800 */
[----:B------:R-:W-:Y:S01]  /*1f10*/  @!PT LDS RZ, [RZ] ;  /* 0x00000000fffff984 */ /* 0x000fe20000000800 */
[----:B------:R-:W-:Y:S01]  /*1f20*/  @!PT LDS RZ, [RZ] ;  /* 0x00000000fffff984 */ /* 0x000fe20000000800 */
[----:B------:R1:W-:Y:S01]  /*1f30*/  @P2 LDGSTS.E.BYPASS.LTC128B.128 [R227+0x3100], [R8.64], !P3 ;  /* 0x0310000008e32fae */ /* 0x0003e2000d901d68 */
[----:B------:R-:W-:Y:S02]  /*1f40*/  ISETP.GE.AND P2, PT, R22, 0x51, PT ;  /* 0x000000511600780c */ /* 0x000fe40003f46270 */
[----:B------:R-:W-:Y:S01]  /*1f50*/  @P6 LEA.HI.X R15, R3, c[0x0][0x1cc], R12, 0x1, P0 ;  /* 0x00007300030f6a11 */ /* 0x000fe200000f0c0c */
[----:B------:R2:W-:Y:S04]  /*1f60*/  @P1 LDGSTS.E.BYPASS.LTC128B.128 [R227+0x3900], [R10.64], !P3 ;  /* 0x039000000ae31fae */ /* 0x0005e8000d901d68 */
[----:B------:R3:W-:Y:S02]  /*1f70*/  @P6 LDGSTS.E.BYPASS.LTC128B.128 [R227+0x4100], [R14.64], !P3 ;  /* 0x041000000ee36fae */ /* 0x0007e4000d901d68 */
[----:B------:R-:W-:-:S02]  /*1f80*/  @P5 IMAD R0, R211, 0x30, RZ ;  /* 0x00000030d3005824 */ /* 0x000fc400078e02ff */
[C---:B------:R-:W-:Y:S01]  /*1f90*/  @P4 LEA R3, P0, R210.reuse, R6, 0x6 ;  /* 0x00000006d2034211 */ /* 0x040fe200078030ff */
[----:B-1----:R-:W-:-:S04]  /*1fa0*/  @P5 IMAD.WIDE.U32 R8, R210, 0x30, R6 ;  /* 0x00000030d2085825 */ /* 0x002fc800078e0006 */
[----:B--2---:R-:W-:Y:S01]  /*1fb0*/  @P2 IMAD.MOV.U32 R10, RZ, RZ, R6 ;  /* 0x000000ffff0a2224 */ /* 0x004fe200078e0006 */
[----:B------:R-:W-:Y:S01]  /*1fc0*/  @P5 LEA R12, P1, R8, c[0x0][0x1c8], 0x1 ;  /* 0x00007200080c5a11 */ /* 0x000fe200078208ff */
[----:B------:R-:W-:Y:S01]  /*1fd0*/  @P2 IMAD.MOV.U32 R11, RZ, RZ, R7 ;  /* 0x000000ffff0b2224 */ /* 0x000fe200078e0007 */
[C---:B------:R-:W-:Y:S01]  /*1fe0*/  @P4 LEA.HI.X R7, R210.reuse, R7, R211, 0x6, P0 ;  /* 0x00000007d2074211 */ /* 0x040fe200000f34d3 */
[----:B------:R-:W-:Y:S02]  /*1ff0*/  @P5 IMAD.IADD R0, R9, 0x1, R0 ;  /* 0x0000000109005824 */ /* 0x000fe400078e0200 */
[----:B------:R-:W-:Y:S02]  /*2000*/  @P2 IMAD R9, R211, 0x50, RZ ;  /* 0x00000050d3092824 */ /* 0x000fe400078e02ff */
[----:B------:R-:W-:Y:S01]  /*2010*/  @P2 IMAD.WIDE.U32 R10, R210, 0x50, R10 ;  /* 0x00000050d20a2825 */ /* 0x000fe200078e000a */
[----:B------:R-:W-:Y:S02]  /*2020*/  @P5 LEA.HI.X R13, R8, c[0x0][0x1cc], R0, 0x1, P1 ;  /* 0x00007300080d5a11 */ /* 0x000fe400008f0c00 */
[----:B------:R-:W-:Y:S01]  /*2030*/  @P4 LEA R8, P1, R3, c[0x0][0x1c8], 0x1 ;  /* 0x0000720003084a11 */ /* 0x000fe200078208ff */
[----:B------:R-:W-:Y:S01]  /*2040*/  @P2 IMAD.IADD R0, R11, 0x1, R9 ;  /* 0x000000010b002824 */ /* 0x000fe200078e0209 */
[C---:B------:R-:W-:Y:S01]  /*2050*/  @P2 LEA R6, P0, R10.reuse, c[0x0][0x1c8], 0x1 ;  /* 0x000072000a062a11 */ /* 0x040fe200078008ff */
[----:B------:R3:W-:Y:S01]  /*2060*/  @P5 LDGSTS.E.BYPASS.LTC128B.128 [R227+0x4900], [R12.64], !P3 ;  /* 0x049000000ce35fae */ /* 0x0007e2000d901d68 */
[----:B------:R-:W-:Y:S01]  /*2070*/  @P4 LEA.HI.X R9, R3, c[0x0][0x1cc], R7, 0x1, P1 ;  /* 0x0000730003094a11 */ /* 0x000fe200008f0c07 */
[----:B------:R-:W-:Y:S01]  /*2080*/  IMAD.IADD R11, R17, 0x1, -R5 ;  /* 0x00000001110b7824 */ /* 0x000fe200078e0a05 */
[----:B------:R-:W-:Y:S01]  /*2090*/  @P2 LEA.HI.X R7, R10, c[0x0][0x1cc], R0, 0x1, P0 ;  /* 0x000073000a072a11 */ /* 0x000fe200000f0c00 */
[----:B------:R-:W-:Y:S01]  /*20a0*/  IMAD.SHL.U32 R3, R18, 0x40, RZ ;  /* 0x0000004012037824 */ /* 0x000fe200078e00ff */
[C---:B------:R-:W-:Y:S01]  /*20b0*/  LOP3.LUT P0, RZ, R23.reuse, 0x2, RZ, 0xc0, !PT ;  /* 0x0000000217ff7812 */ /* 0x040fe2000780c0ff */
[----:B------:R1:W-:Y:S01]  /*20c0*/  @P4 LDGSTS.E.BYPASS.LTC128B.128 [R227+0x5100], [R8.64], !P3 ;  /* 0x0510000008e34fae */ /* 0x0003e2000d901d68 */
[C---:B------:R-:W-:Y:S01]  /*20d0*/  IMAD.SHL.U32 R0, R23.reuse, 0x40, RZ ;  /* 0x0000004017007824 */ /* 0x040fe200078e00ff */
[----:B------:R-:W-:Y:S01]  /*20e0*/  LOP3.LUT P1, RZ, R23, 0x4, RZ, 0xc0, !PT ;  /* 0x0000000417ff7812 */ /* 0x000fe2000782c0ff */
[----:B------:R-:W-:Y:S01]  /*20f0*/  IMAD.SHL.U32 R5, R24, 0x40, RZ ;  /* 0x0000004018057824 */ /* 0x000fe200078e00ff */
[----:B------:R2:W-:Y:S01]  /*2100*/  @P2 LDGSTS.E.BYPASS.LTC128B.128 [R227+0x5900], [R6.64], !P3 ;  /* 0x0590000006e32fae */ /* 0x0005e2000d901d68 */
[----:B------:R-:W-:-:S02]  /*2110*/  LOP3.LUT R3, R3, 0x1c0, RZ, 0xc0, !PT ;  /* 0x000001c003037812 */ /* 0x000fc400078ec0ff */
[----:B------:R-:W-:Y:S01]  /*2120*/  LOP3.LUT R0, R0, 0x1c0, RZ, 0xc0, !PT ;  /* 0x000001c000007812 */ /* 0x000fe200078ec0ff */
[----:B------:R-:W0:Y:S01]  /*2130*/  LDGDEPBAR ;  /* 0x00000000000079af */ /* 0x000e220000000000 */
[----:B------:R-:W-:Y:S02]  /*2140*/  LOP3.LUT R204, R5, 0xfffffe00, RZ, 0xc0, !PT ;  /* 0xfffffe0005cc7812 */ /* 0x000fe400078ec0ff */
[----:B------:R-:W-:-:S04]  /*2150*/  ISETP.GE.AND P2, PT, R20, c[0x0][0x1d4], PT ;  /* 0x0000750014007a0c */ /* 0x000fc80003f46270 */
[----:B------:R-:W-:Y:S01]  /*2160*/  ISETP.LT.OR P5, PT, R22, 0x1, P2 ;  /* 0x000000011600780c */ /* 0x000fe200017a1670 */
[----:B--2---:R-:W-:Y:S01]  /*2170*/  IMAD.SHL.U32 R7, R16, 0x8, RZ ;  /* 0x0000000810077824 */ /* 0x004fe200078e00ff */
[----:B------:R-:W-:-:S04]  /*2180*/  DEPBAR.LE SB0, 0x1 ;  /* 0x000080400000791a */ /* 0x000fc80000000000 */
[----:B------:R-:W-:-:S04]  /*2190*/  DEPBAR.LE SB0, 0x0 ;  /* 0x000080000000791a */ /* 0x000fc80000000000 */
[----:B------:R-:W-:Y:S01]  /*21a0*/  IMAD.SHL.U32 R6, R11, 0x8, RZ ;  /* 0x000000080b067824 */ /* 0x000fe200078e00ff */
[----:B------:R-:W-:Y:S02]  /*21b0*/  LOP3.LUT R7, R0, 0x8, R7, 0xf8, !PT ;  /* 0x0000000800077812 */ /* 0x000fe400078ef807 */
[----:B------:R-:W-:Y:S02]  /*21c0*/  SHF.R.U32.HI R0, RZ, 0x3, R0 ;  /* 0x00000003ff007819 */ /* 0x000fe40000011600 */
[----:B------:R-:W-:Y:S01]  /*21d0*/  LOP3.LUT R5, R3, 0x8, R6, 0xf8, !PT ;  /* 0x0000000803057812 */ /* 0x000fe200078ef806 */
[----:B------:R-:W-:Y:S01]  /*21e0*/  IMAD.U32 R6, RZ, RZ, UR8 ;  /* 0x00000008ff067e24 */ /* 0x000fe2000f8e00ff */
[----:B------:R-:W-:Y:S01]  /*21f0*/  SHF.R.U32.HI R3, RZ, 0x3, R3 ;  /* 0x00000003ff037819 */ /* 0x000fe20000011603 */
[----:B------:R-:W-:Y:S01]  /*2200*/  UMOV UR8, 0x5 ;  /* 0x0000000500087882 */ /* 0x000fe20000000000 */
[----:B------:R-:W-:Y:S01]  /*2210*/  LOP3.LUT R0, R7, R0, RZ, 0x3c, !PT ;  /* 0x0000000007007212 */ /* 0x000fe200078e3cff */
[----:B------:R-:W-:Y:S01]  /*2220*/  IMAD.U32 R7, RZ, RZ, UR9 ;  /* 0x00000009ff077e24 */ /* 0x000fe2000f8e00ff */
[----:B------:R-:W-:Y:S01]  /*2230*/  LOP3.LUT R5, R5, R3, RZ, 0x3c, !PT ;  /* 0x0000000305057212 */ /* 0x000fe200078e3cff */
[----:B------:R-:W-:Y:S01]  /*2240*/  IMAD R3, R205, 0x400, R204 ;  /* 0x00000400cd037824 */ /* 0x000fe200078e02cc */
[----:B------:R-:W-:Y:S01]  /*2250*/  USHF.L.U32 UR9, UR14, 0x5, URZ ;  /* 0x000000050e097899 */ /* 0x000fe2000800063f */
[----:B------:R-:W-:Y:S01]  /*2260*/  IMAD R0, R11, 0x200, R0 ;  /* 0x000002000b007824 */ /* 0x000fe200078e0200 */
[----:B------:R-:W-:Y:S01]  /*2270*/  USHF.L.U64.HI UR8, UR14, UR8, UR15 ;  /* 0x000000080e087299 */ /* 0x000fe2000801020f */
[----:B------:R-:W-:-:S02]  /*2280*/  IMAD.IADD R3, R5, 0x1, R3 ;  /* 0x0000000105037824 */ /* 0x000fc400078e0203 */
[----:B------:R-:W-:Y:S01]  /*2290*/  IMAD.SHL.U32 R208, R0, 0x2, RZ ;  /* 0x0000000200d07824 */ /* 0x000fe200078e00ff */
[----:B------:R-:W-:Y:S01]  /*22a0*/  BAR.SYNC.DEFER_BLOCKING 0x0 ;  /* 0x0000000000007b1d */ /* 0x000fe20000010000 */
[----:B------:R-:W-:-:S03]  /*22b0*/  IMAD.SHL.U32 R215, R3, 0x2, RZ ;  /* 0x0000000203d77824 */ /* 0x000fc600078e00ff */
[----:B------:R-:W-:Y:S01]  /*22c0*/  IADD3 R0, R208, 0x3100, RZ ;  /* 0x00003100d0007810 */ /* 0x000fe20007ffe0ff */
[--C-:B------:R-:W-:Y:S01]  /*22d0*/  IMAD R218, R2, 0x2, R215.reuse ;  /* 0x0000000202da7824 */ /* 0x100fe200078e02d7 */
[----:B------:R-:W-:Y:S01]  /*22e0*/  IADD3 R219, R208, 0x3120, RZ ;  /* 0x00003120d0db7810 */ /* 0x000fe20007ffe0ff */
[----:B------:R-:W-:Y:S01]  /*22f0*/  IMAD R216, R4, 0x2, R215 ;  /* 0x0000000204d87824 */ /* 0x000fe200078e02d7 */
[----:B------:R-:W-:-:S03]  /*2300*/  @P0 IADD3 R219, R0, -0x20, RZ ;  /* 0xffffffe000db0810 */ /* 0x000fc60007ffe0ff */
[----:B------:R-:W-:Y:S01]  /*2310*/  IMAD R217, R2, 0x2, R216 ;  /* 0x0000000202d97824 */ /* 0x000fe200078e02d8 */
[C---:B------:R-:W-:Y:S02]  /*2320*/  IADD3 R224, R219.reuse, 0x800, RZ ;  /* 0x00000800dbe07810 */ /* 0x040fe40007ffe0ff */
[C---:B------:R-:W-:Y:S02]  /*2330*/  IADD3 R223, R219.reuse, 0x1000, RZ ;  /* 0x00001000dbdf7810 */ /* 0x040fe40007ffe0ff */
[C---:B------:R-:W-:Y:S02]  /*2340*/  IADD3 R222, R219.reuse, 0x1800, RZ ;  /* 0x00001800dbde7810 */ /* 0x040fe40007ffe0ff */
[C---:B------:R-:W-:Y:S02]  /*2350*/  IADD3 R221, R219.reuse, 0x2000, RZ ;  /* 0x00002000dbdd7810 */ /* 0x040fe40007ffe0ff */
[----:B------:R-:W-:Y:S01]  /*2360*/  IADD3 R220, R219, 0x2800, RZ ;  /* 0x00002800dbdc7810 */ /* 0x000fe20007ffe0ff */
[----:B------:R-:W-:Y:S04]  /*2370*/  LDSM.16.M88.4 R24, [R208+0x3100] ;  /* 0x00310000d018783b */ /* 0x000fe80000000200 */
[----:B---3--:R-:W2:Y:S04]  /*2380*/  LDSM.16.M88.4 R12, [R215+0x6100] ;  /* 0x00610000d70c783b */ /* 0x008ea80000000200 */
[----:B-1----:R-:W1:Y:S04]  /*2390*/  LDSM.16.M88.4 R8, [R215+0x8100] ;  /* 0x00810000d708783b */ /* 0x002e680000000200 */
[----:B------:R-:W3:Y:S04]  /*23a0*/  LDSM.16.M88.4 R16, [R208+0x3900] ;  /* 0x00390000d010783b */ /* 0x000ee80000000200 */
[----:B------:R-:W4:Y:S04]  /*23b0*/  LDSM.16.M88.4 R32, [R208+0x4100] ;  /* 0x00410000d020783b */ /* 0x000f280000000200 */
[----:B------:R-:W5:Y:S04]  /*23c0*/  LDSM.16.M88.4 R28, [R208+0x4900] ;  /* 0x00490000d01c783b */ /* 0x000f680000000200 */
[----:B------:R-:W3:Y:S04]  /*23d0*/  LDSM.16.M88.4 R36, [R208+0x5100] ;  /* 0x00510000d024783b */ /* 0x000ee80000000200 */
[----:B------:R-:W-:Y:S04]  /*23e0*/  LDSM.16.M88.4 R40, [R219+0x800] ;  /* 0x00080000db28783b */ /* 0x000fe80000000200 */
[----:B------:R-:W-:Y:S01]  /*23f0*/  LDSM.16.M88.4 R44, [R219] ;  /* 0x00000000db2c783b */ /* 0x000fe20000000200 */
[-C--:B--2---:R-:W-:Y:S08]  /*2400*/  HMMA.16816.F32.BF16 R160, R12, R24.reuse, RZ ;  /* 0x000000180ca0723c */ /* 0x084ff000000418ff */
[C---:B-1----:R-:W-:Y:S08]  /*2410*/  HMMA.16816.F32.BF16 R48, R8.reuse, R24, RZ ;  /* 0x000000180830723c */ /* 0x042ff000000418ff */
[-C--:B------:R-:W-:Y:S08]  /*2420*/  HMMA.16816.F32.BF16 R88, R8, R26.reuse, RZ ;  /* 0x0000001a0858723c */ /* 0x080ff000000418ff */
[----:B------:R-:W-:Y:S01]  /*2430*/  HMMA.16816.F32.BF16 R156, R12, R26, RZ ;  /* 0x0000001a0c9c723c */ /* 0x000fe200000418ff */
[----:B------:R-:W1:Y:S07]  /*2440*/  LDSM.16.M88.4 R24, [R208+0x5900] ;  /* 0x00590000d018783b */ /* 0x000e6e0000000200 */
[C---:B---3--:R-:W-:Y:S08]  /*2450*/  HMMA.16816.F32.BF16 R52, R8.reuse, R16, RZ ;  /* 0x000000100834723c */ /* 0x048ff000000418ff */
[C---:B------:R-:W-:Y:S08]  /*2460*/  HMMA.16816.F32.BF16 R96, R8.reuse, R18, RZ ;  /* 0x000000120860723c */ /* 0x040ff000000418ff */
[C---:B----4-:R-:W-:Y:S08]  /*2470*/  HMMA.16816.F32.BF16 R68, R8.reuse, R32, RZ ;  /* 0x000000200844723c */ /* 0x050ff000000418ff */
[C---:B------:R-:W-:Y:S08]  /*2480*/  HMMA.16816.F32.BF16 R92, R8.reuse, R34, RZ ;  /* 0x00000022085c723c */ /* 0x040ff000000418ff */
[C---:B-----5:R-:W-:Y:S08]  /*2490*/  HMMA.16816.F32.BF16 R64, R8.reuse, R28, RZ ;  /* 0x0000001c0840723c */ /* 0x060ff000000418ff */
[C---:B------:R-:W-:Y:S08]  /*24a0*/  HMMA.16816.F32.BF16 R124, R8.reuse, R30, RZ ;  /* 0x0000001e087c723c */ /* 0x040ff000000418ff */
[C---:B------:R-:W-:Y:S08]  /*24b0*/  HMMA.16816.F32.BF16 R56, R8.reuse, R36, RZ ;  /* 0x000000240838723c */ /* 0x040ff000000418ff */
[C---:B------:R-:W-:Y:S08]  /*24c0*/  HMMA.16816.F32.BF16 R116, R8.reuse, R38, RZ ;  /* 0x000000260874723c */ /* 0x040ff000000418ff */
[C---:B-1----:R-:W-:Y:S08]  /*24d0*/  HMMA.16816.F32.BF16 R72, R8.reuse, R24, RZ ;  /* 0x000000180848723c */ /* 0x042ff000000418ff */
[----:B------:R-:W-:Y:S07]  /*24e0*/  HMMA.16816.F32.BF16 R108, R8, R26, RZ ;  /* 0x0000001a086c723c */ /* 0x000fee00000418ff */
[----:B------:R-:W-:Y:S01]  /*24f0*/  IMAD.WIDE.U32 R8, R6, 0x60, R60 ;  /* 0x0000006006087825 */ /* 0x000fe200078e003c */
[----:B------:R-:W-:Y:S04]  /*2500*/  HMMA.16816.F32.BF16 R148, R12, R16, RZ ;  /* 0x000000100c94723c */ /* 0x000fe800000418ff */
[----:B------:R-:W-:-:S04]  /*2510*/  IADD3 R0, R9, UR13, RZ ;  /* 0x0000000d09007c10 */ /* 0x000fc8000fffe0ff */
[C---:B------:R-:W-:Y:S01]  /*2520*/  HMMA.16816.F32.BF16 R144, R12.reuse, R18, RZ ;  /* 0x000000120c90723c */ /* 0x040fe200000418ff */
[----:B------:R-:W1:Y:S07]  /*2530*/  LDSM.16.M88.4 R16, [R218+0x8100] ;  /* 0x00810000da10783b */ /* 0x000e6e0000000200 */
[C---:B------:R-:W-:Y:S08]  /*2540*/  HMMA.16816.F32.BF16 R132, R12.reuse, R32, RZ ;  /* 0x000000200c84723c */ /* 0x040ff000000418ff */
[C---:B------:R-:W-:Y:S01]  /*2550*/  HMMA.16816.F32.BF16 R140, R12.reuse, R34, RZ ;  /* 0x000000220c8c723c */ /* 0x040fe200000418ff */
[----:B------:R-:W2:Y:S07]  /*2560*/  LDSM.16.M88.4 R32, [R219+0x1800] ;  /* 0x00180000db20783b */ /* 0x000eae0000000200 */
[C---:B------:R-:W-:Y:S08]  /*2570*/  HMMA.16816.F32.BF16 R128, R12.reuse, R28, RZ ;  /* 0x0000001c0c80723c */ /* 0x040ff000000418ff */
[C---:B------:R-:W-:Y:S01]  /*2580*/  HMMA.16816.F32.BF16 R152, R12.reuse, R30, RZ ;  /* 0x0000001e0c98723c */ /* 0x040fe200000418ff */
[----:B------:R-:W-:Y:S07]  /*2590*/  LDSM.16.M88.4 R28, [R219+0x2000] ;  /* 0x00200000db1c783b */ /* 0x000fee0000000200 */
[C---:B------:R-:W-:Y:S08]  /*25a0*/  HMMA.16816.F32.BF16 R120, R12.reuse, R36, RZ ;  /* 0x000000240c78723c */ /* 0x040ff000000418ff */
[C---:B------:R-:W-:Y:S01]  /*25b0*/  HMMA.16816.F32.BF16 R136, R12.reuse, R38, RZ ;  /* 0x000000260c88723c */ /* 0x040fe200000418ff */
[----:B------:R-:W3:Y:S07]  /*25c0*/  LDSM.16.M88.4 R36, [R219+0x1000] ;  /* 0x00100000db24783b */ /* 0x000eee0000000200 */
[C---:B------:R-:W-:Y:S08]  /*25d0*/  HMMA.16816.F32.BF16 R112, R12.reuse, R24, RZ ;  /* 0x000000180c70723c */ /* 0x040ff000000418ff */
[----:B------:R-:W-:Y:S01]  /*25e0*/  HMMA.16816.F32.BF16 R104, R12, R26, RZ ;  /* 0x0000001a0c68723c */ /* 0x000fe200000418ff */
[----:B------:R-:W4:Y:S06]  /*25f0*/  LDSM.16.M88.4 R24, [R219+0x2800] ;  /* 0x00280000db18783b */ /* 0x000f2c0000000200 */
[C---:B------:R-:W-:Y:S01]  /*2600*/  LEA R12, P0, R8.reuse, c[0x0][0x1f8], 0x1 ;  /* 0x00007e00080c7a11 */ /* 0x040fe200078008ff */
[C---:B-1----:R-:W-:Y:S03]  /*2610*/  HMMA.16816.F32.BF16 R80, R16.reuse, R40, R52 ;  /* 0x000000281050723c */ /* 0x042fe60000041834 */
[----:B------:R-:W-:Y:S01]  /*2620*/  LEA.HI.X R13, R8, c[0x0][0x1fc], R0, 0x1, P0 ;  /* 0x00007f00080d7a11 */ /* 0x000fe200000f0c00 */
[----:B------:R-:W-:Y:S01]  /*2630*/  IMAD.MOV.U32 R0, RZ, RZ, 0x40 ;  /* 0x00000040ff007424 */ /* 0x000fe200078e00ff */
[----:B------:R-:W-:Y:S01]  /*2640*/  IADD3 R6, P6, R12, UR9, RZ ;  /* 0x000000090c067c10 */ /* 0x000fe2000ffde0ff */
[----:B------:R-:W1:Y:S01]  /*2650*/  LDSM.16.M88.4 R8, [R218+0x6100] ;  /* 0x00610000da08783b */ /* 0x000e620000000200 */
[----:B------:R-:W-:Y:S01]  /*2660*/  ISETP.LT.OR P0, PT, R22, 0x11, P2 ;  /* 0x000000111600780c */ /* 0x000fe20001701670 */
[----:B------:R-:W-:Y:S01]  /*2670*/  HMMA.16816.F32.BF16 R100, R16, R44, R48 ;  /* 0x0000002c1064723c */ /* 0x000fe20000041830 */
[----:B------:R-:W-:Y:S01]  /*2680*/  IADD3 R20, P4, R6, UR9, RZ ;  /* 0x0000000906147c10 */ /* 0x000fe2000ff9e0ff */
[----:B------:R-:W-:Y:S01]  /*2690*/  @!PT LDS RZ, [RZ] ;  /* 0x00000000fffff984 */ /* 0x000fe20000000800 */
[----:B------:R-:W-:Y:S01]  /*26a0*/  @!PT LDS RZ, [RZ] ;  /* 0x00000000fffff984 */ /* 0x000fe20000000800 */
[----:B------:R-:W-:Y:S01]  /*26b0*/  @!PT LDS RZ, [RZ] ;  /* 0x00000000fffff984 */ /* 0x000fe20000000800 */
[----:B------:R5:W-:Y:S01]  /*26c0*/  LDGSTS.E.BYPASS.LTC128B.128 [R227+0x100], [R12.64], !P5 ;  /* 0x001000000ce37fae */ /* 0x000be2000e901d68 */
[----:B------:R-:W-:-:S02]  /*26d0*/  IADD3.X R7, R13, UR8, RZ, P6, !PT ;  /* 0x000000080d077c10 */ /* 0x000fc4000b7fe4ff */
[----:B------:R-:W-:Y:S02]  /*26e0*/  ISETP.LT.OR P6, PT, R22, 0x21, P2 ;  /* 0x000000211600780c */ /* 0x000fe400017c1670 */
[----:B------:R-:W-:Y:S01]  /*26f0*/  IADD3.X R21, R7, UR8, RZ, P4, !PT ;  /* 0x0000000807157c10 */ /* 0x000fe2000a7fe4ff */
[C---:B--2---:R-:W-:Y:S01]  /*2700*/  HMMA.16816.F32.BF16 R64, R16.reuse, R32, R64 ;  /* 0x000000201040723c */ /* 0x044fe20000041840 */
[----:B------:R-:W-:Y:S02]  /*2710*/  IADD3 R14, P4, R20, UR9, RZ ;  /* 0x00000009140e7c10 */ /* 0x000fe4000ff9e0ff */
[C---:B------:R-:W-:Y:S01]  /*2720*/  ISETP.LT.OR P5, PT, R22.reuse, 0x31, P2 ;  /* 0x000000311600780c */ /* 0x040fe200017a1670 */
[----:B------:R2:W-:Y:S01]  /*2730*/  LDGSTS.E.BYPASS.LTC128B.128 [R227+0x900], [R6.64], !P0 ;  /* 0x0090000006e37fae */ /* 0x0005e2000c101d68 */
[----:B------:R-:W-:Y:S02]  /*2740*/  IADD3.X R15, R21, UR8, RZ, P4, !PT ;  /* 0x00000008150f7c10 */ /* 0x000fe4000a7fe4ff */
[C---:B------:R-:W-:Y:S01]  /*2750*/  ISETP.LT.OR P4, PT, R22.reuse, 0x41, P2 ;  /* 0x000000411600780c */ /* 0x040fe20001781670 */
[----:B---3--:R-:W-:Y:S01]  /*2760*/  HMMA.16816.F32.BF16 R68, R16, R36, R68 ;  /* 0x000000241044723c */ /* 0x008fe20000041844 */
[----:B------:R-:W-:Y:S01]  /*2770*/  ISETP.LT.OR P2, PT, R22, 0x51, P2 ;  /* 0x000000511600780c */ /* 0x000fe20001741670 */
[----:B------:R3:W-:Y:S01]  /*2780*/  LDGSTS.E.BYPASS.LTC128B.128 [R227+0x1100], [R20.64], !P6 ;  /* 0x0110000014e37fae */ /* 0x0007e2000f101d68 */
[----:B------:R-:W-:-:S05]  /*2790*/  SEL R0, R0, 0xffffffc0, !P1 ;  /* 0xffffffc000007807 */ /* 0x000fca0004800000 */
[----:B------:R-:W-:Y:S01]  /*27a0*/  IMAD.IADD R214, R208, 0x1, R0 ;  /* 0x00000001d0d67824 */ /* 0x000fe200078e0200 */
[----:B------:R1:W-:Y:S01]  /*27b0*/  LDGSTS.E.BYPASS.LTC128B.128 [R227+0x1900], [R14.64], !P5 ;  /* 0x019000000ee37fae */ /* 0x0003e2000e901d68 */
[----:B----4-:R-:W-:Y:S01]  /*27c0*/  HMMA.16816.F32.BF16 R72, R16, R24, R72 ;  /* 0x000000181048723c */ /* 0x010fe20000041848 */
[----:B------:R-:W-:Y:S01]  /*27d0*/  IMAD.IADD R213, R0, 0x1, R219 ;  /* 0x0000000100d57824 */ /* 0x000fe200078e02db */
[----:B------:R-:W-:-:S06]  /*27e0*/  LOP3.LUT R0, R5, R204, RZ, 0xfc, !PT ;  /* 0x000000cc05007212 */ /* 0x000fcc00078efcff */
[----:B------:R-:W-:Y:S01]  /*27f0*/  HMMA.16816.F32.BF16 R88, R16, R46, R88 ;  /* 0x0000002e1058723c */ /* 0x000fe20000041858 */
[----:B--2---:R-:W-:-:S07]  /*2800*/  IADD3 R6, P0, R14, UR9, RZ ;  /* 0x000000090e067c10 */ /* 0x004fce000ff1e0ff */
[----:B------:R-:W-:Y:S01]  /*2810*/  HMMA.16816.F32.BF16 R96, R16, R42, R96 ;  /* 0x0000002a1060723c */ /* 0x000fe20000041860 */
[----:B------:R-:W-:Y:S02]  /*2820*/  IADD3.X R7, R15, UR8, RZ, P0, !PT ;  /* 0x000000080f077c10 */ /* 0x000fe400087fe4ff */
[----:B-----5:R-:W-:-:S03]  /*2830*/  IADD3 R12, P0, R6, UR9, RZ ;  /* 0x00000009060c7c10 */ /* 0x020fc6000ff1e0ff */
[----:B------:R2:W-:Y:S01]  /*2840*/  LDGSTS.E.BYPASS.LTC128B.128 [R227+0x2100], [R6.64], !P4 ;  /* 0x0210000006e37fae */ /* 0x0005e2000e101d68 */
[----:B------:R-:W-:Y:S01]  /*2850*/  IADD3.X R13, R7, UR8, RZ, P0, !PT ;  /* 0x00000008070d7c10 */ /* 0x000fe200087fe4ff */
[----:B------:R-:W-:Y:S01]  /*2860*/  HMMA.16816.F32.BF16 R92, R16, R38, R92 ;  /* 0x00000026105c723c */ /* 0x000fe2000004185c */
[----:B------:R-:W-:-:S03]  /*2870*/  PLOP3.LUT P0, PT, PT, PT, UP2, 0x80, 0x0 ;  /* 0x000000000000781c */ /* 0x000fc60003f0f028 */
[----:B------:R1:W-:Y:S04]  /*2880*/  LDGSTS.E.BYPASS.LTC128B.128 [R227+0x2900], [R12.64], !P2 ;  /* 0x029000000ce37fae */ /* 0x0003e8000d101d68 */
[----:B---3--:R-:W-:Y:S01]  /*2890*/  LDSM.16.M88.4 R20, [R216+0x8100] ;  /* 0x00810000d814783b */ /* 0x008fe20000000200 */
[C---:B------:R-:W-:Y:S03]  /*28a0*/  HMMA.16816.F32.BF16 R176, R16.reuse, R34, R124 ;  /* 0x0000002210b0723c */ /* 0x040fe6000004187c */
[----:B------:R-:W3:Y:S04]  /*28b0*/  LDSM.16.M88.4 R76, [R214+0x5100] ;  /* 0x00510000d64c783b */ /* 0x000ee80000000200 */
[----:B------:R-:W4:Y:S01]  /*28c0*/  LDSM.16.M88.4 R52, [R214+0x4100] ;  /* 0x00410000d634783b */ /* 0x000f220000000200 */
[C---:B------:R-:W-:Y:S03]  /*28d0*/  HMMA.16816.F32.BF16 R188, R16.reuse, R30, R116 ;  /* 0x0000001e10bc723c */ /* 0x040fe60000041874 */
[----:B------:R-:W5:Y:S04]  /*28e0*/  LDSM.16.M88.4 R60, [R214+0x3100] ;  /* 0x00310000d63c783b */ /* 0x000f680000000200 */
[----:B------:R-:W2:Y:S01]  /*28f0*/  LDSM.16.M88.4 R48, [R214+0x4900] ;  /* 0x00490000d630783b */ /* 0x000ea20000000200 */
[C---:B------:R-:W-:Y:S03]  /*2900*/  HMMA.16816.F32.BF16 R172, R16.reuse, R26, R108 ;  /* 0x0000001a10ac723c */ /* 0x040fe6000004186c */
[----:B------:R-:W-:Y:S04]  /*2910*/  LDSM.16.M88.4 R84, [R214+0x5900] ;  /* 0x00590000d654783b */ /* 0x000fe80000000200 */
[----:B------:R-:W0:Y:S01]  /*2920*/  LDGDEPBAR ;  /* 0x00000000000079af */ /* 0x000e220000000000 */
[----:B-1----:R-:W-:Y:S03]  /*2930*/  HMMA.16816.F32.BF16 R12, R16, R28, R56 ;  /* 0x0000001c100c723c */ /* 0x002fe60000041838 */
[----:B------:R-:W1:Y:S04]  /*2940*/  LDSM.16.M88.4 R56, [R214+0x3900] ;  /* 0x00390000d638783b */ /* 0x000e680000000200 */
[----:B------:R-:W1:Y:S01]  /*2950*/  LDSM.16.M88.4 R16, [R216+0x6100] ;  /* 0x00610000d810783b */ /* 0x000e620000000200 */
[C---:B------:R-:W-:Y:S08]  /*2960*/  HMMA.16816.F32.BF16 R184, R8.reuse, R36, R132 ;  /* 0x0000002408b8723c */ /* 0x040ff00000041884 */
[C---:B------:R-:W-:Y:S08]  /*2970*/  HMMA.16816.F32.BF16 R196, R8.reuse, R28, R120 ;  /* 0x0000001c08c4723c */ /* 0x040ff00000041878 */
[C---:B------:R-:W-:Y:S08]  /*2980*/  HMMA.16816.F32.BF16 R168, R8.reuse, R44, R160 ;  /* 0x0000002c08a8723c */ /* 0x040ff000000418a0 */
[C---:B------:R-:W-:Y:S08]  /*2990*/  HMMA.16816.F32.BF16 R180, R8.reuse, R40, R148 ;  /* 0x0000002808b4723c */ /* 0x040ff00000041894 */
[C---:B------:R-:W-:Y:S01]  /*29a0*/  HMMA.16816.F32.BF16 R120, R8.reuse, R46, R156 ;  /* 0x0000002e0878723c */ /* 0x040fe2000004189c */
[----:B------:R-:W-:Y:S07]  /*29b0*/  LDSM.16.M88.4 R44, [R213] ;  /* 0x00000000d52c783b */ /* 0x000fee0000000200 */
[C---:B------:R-:W-:Y:S01]  /*29c0*/  HMMA.16816.F32.BF16 R132, R8.reuse, R42, R144 ;  /* 0x0000002a0884723c */ /* 0x040fe20000041890 */
[----:B------:R-:W-:Y:S07]  /*29d0*/  LDSM.16.M88.4 R40, [R213+0x800] ;  /* 0x00080000d528783b */ /* 0x000fee0000000200 */
[C---:B------:R-:W-:Y:S08]  /*29e0*/  HMMA.16816.F32.BF16 R192, R8.reuse, R32, R128 ;  /* 0x0000002008c0723c */ /* 0x040ff00000041880 */
[C---:B------:R-:W-:Y:S01]  /*29f0*/  HMMA.16816.F32.BF16 R140, R8.reuse, R38, R140 ;  /* 0x00000026088c723c */ /* 0x040fe2000004188c */
[----:B------:R-:W-:Y:S07]  /*2a00*/  LDSM.16.M88.4 R36, [R213+0x1000] ;  /* 0x00100000d524783b */ /* 0x000fee0000000200 */
[C---:B------:R-:W-:Y:S01]  /*2a10*/  HMMA.16816.F32.BF16 R152, R8.reuse, R34, R152 ;  /* 0x000000220898723c */ /* 0x040fe20000041898 */
[----:B------:R-:W-:Y:S07]  /*2a20*/  LDSM.16.M88.4 R32, [R213+0x1800] ;  /* 0x00180000d520783b */ /* 0x000fee0000000200 */
[C---:B------:R-:W-:Y:S08]  /*2a30*/  HMMA.16816.F32.BF16 R200, R8.reuse, R24, R112 ;  /* 0x0000001808c8723c */ /* 0x040ff00000041870 */
[C---:B------:R-:W-:Y:S01]  /*2a40*/  HMMA.16816.F32.BF16 R164, R8.reuse, R30, R136 ;  /* 0x0000001e08a4723c */ /* 0x040fe20000041888 */
[----:B------:R-:W-:Y:S07]  /*2a50*/  LDSM.16.M88.4 R28, [R213+0x2000] ;  /* 0x00200000d51c783b */ /* 0x000fee0000000200 */
[----:B------:R-:W-:Y:S01]  /*2a60*/  HMMA.16816.F32.BF16 R160, R8, R26, R104 ;  /* 0x0000001a08a0723c */ /* 0x000fe20000041868 */
[----:B------:R-:W1:Y:S04]  /*2a70*/  LDSM.16.M88.4 R8, [R217+0x8100] ;  /* 0x00810000d908783b */ /* 0x000e680000000200 */
[----:B------:R-:W-:Y:S03]  /*2a80*/  LDSM.16.M88.4 R24, [R213+0x2800] ;  /* 0x00280000d518783b */ /* 0x000fe60000000200 */
[----:B---3--:R-:W-:Y:S01]  /*2a90*/  HMMA.16816.F32.BF16 R128, R20, R76, R12 ;  /* 0x0000004c1480723c */ /* 0x008fe2000004180c */
[----:B------:R-:W3:Y:S01]  /*2aa0*/  LDSM.16.M88.4 R12, [R217+0x6100] ;  /* 0x00610000d90c783b */ /* 0x000ee20000000200 */
[----:B------:R-:W-:-:S06]  /*2ab0*/  DEPBAR.LE SB0, 0x0 ;  /* 0x000080000000791a */ /* 0x000fcc0000000000 */
[C---:B----4-:R-:W-:Y:S08]  /*2ac0*/  HMMA.16816.F32.BF16 R108, R20.reuse, R54, R92 ;  /* 0x00000036146c723c */ /* 0x050ff0000004185c */
[C---:B-----5:R-:W-:Y:S08]  /*2ad0*/  HMMA.16816.F32.BF16 R156, R20.reuse, R60, R100 ;  /* 0x0000003c149c723c */ /* 0x060ff00000041864 */
[C---:B--2---:R-:W-:Y:S08]  /*2ae0*/  HMMA.16816.F32.BF16 R104, R20.reuse, R50, R176 ;  /* 0x000000321468723c */ /* 0x044ff000000418b0 */
[C---:B-1----:R-:W-:Y:S08]  /*2af0*/  HMMA.16816.F32.BF16 R148, R20.reuse, R56, R80 ;  /* 0x000000381494723c */ /* 0x042ff00000041850 */
        /* <DEDUP_REMOVED lines=9> */
[----:B------:R-:W-:Y:S08]  /*2b90*/  HMMA.16816.F32.BF16 R72, R16, R58, R132 ;  /* 0x0000003a1048723c */ /* 0x000ff00000041884 */
[----:B------:R-:W-:Y:S08]  /*2ba0*/  HMMA.16816.F32.BF16 R96, R20, R86, R172 ;  /* 0x000000561460723c */ /* 0x000ff000000418ac */
        /* <DEDUP_REMOVED lines=11> */
[-C--:B------:R-:W-:Y:S08]  /*2c60*/  HMMA.16816.F32.BF16 R164, R8, R40.reuse, R148 ;  /* 0x0000002808a4723c */ /* 0x080ff00000041894 */
[----:B---3--:R-:W-:Y:S08]  /*2c70*/  HMMA.16816.F32.BF16 R100, R12, R40, R80 ;  /* 0x000000280c64723c */ /* 0x008ff00000041850 */
[C---:B------:R-:W-:Y:S08]  /*2c80*/  HMMA.16816.F32.BF16 R160, R8.reuse, R44, R156 ;  /* 0x0000002c08a0723c */ /* 0x040ff0000004189c */
[----:B------:R-:W-:Y:S08]  /*2c90*/  HMMA.16816.F32.BF16 R148, R8, R36, R144 ;  /* 0x000000240894723c */ /* 0x000ff00000041890 */
[----:B------:R-:W-:Y:S08]  /*2ca0*/  HMMA.16816.F32.BF16 R80, R12, R32, R60 ;  /* 0x000000200c50723c */ /* 0x000ff0000004183c */
[C---:B------:R-:W-:Y:S08]  /*2cb0*/  HMMA.16816.F32.BF16 R156, R8.reuse, R42, R112 ;  /* 0x0000002a089c723c */ /* 0x040ff00000041870 */
[----:B------:R-:W-:Y:S08]  /*2cc0*/  HMMA.16816.F32.BF16 R144, R8, R26, R96 ;  /* 0x0000001a0890723c */ /* 0x000ff00000041860 */
[C---:B------:R-:W-:Y:S08]  /*2cd0*/  HMMA.16816.F32.BF16 R76, R12.reuse, R42, R72 ;  /* 0x0000002a0c4c723c */ /* 0x040ff00000041848 */
[----:B------:R-:W-:Y:S08]  /*2ce0*/  HMMA.16816.F32.BF16 R60, R12, R30, R48 ;  /* 0x0000001e0c3c723c */ /* 0x000ff00000041830 */
        /* <DEDUP_REMOVED lines=11> */
[----:B------:R-:W-:Y:S01]  /*2da0*/  HMMA.16816.F32.BF16 R48, R12, R26, R16 ;  /* 0x0000001a0c30723c */ /* 0x000fe20000041810 */
[----:B------:R-:W-:Y:S06]  /*2db0*/  BAR.SYNC.DEFER_BLOCKING 0x0 ;  /* 0x0000000000007b1d */ /* 0x000fec0000010000 */
[----:B------:R-:W-:Y:S05]  /*2dc0*/  @!P0 BRA `(.L_x_241) ;  /* 0x000001e000008947 */ /* 0x000fea0003800000 */
[----:B------:R-:W-:Y:S01]  /*2dd0*/  UIADD3 UR13, UR6, -0x2, URZ ;  /* 0xfffffffe060d7890 */ /* 0x000fe2000fffe03f */
[C---:B------:R-:W-:Y:S01]  /*2de0*/  IMAD.SHL.U32 R16, R210.reuse, 0x20, RZ ;  /* 0x00000020d2107824 */ /* 0x040fe200078e00ff */
[----:B------:R-:W-:-:S02]  /*2df0*/  SHF.L.U64.HI R5, R210, 0x5, R211 ;  /* 0x00000005d2057819 */ /* 0x000fc400000102d3 */
[----:B------:R-:W-:Y:S02]  /*2e00*/  USHF.R.S32.HI UR10, URZ, 0x1f, UR13 ;  /* 0x0000001f3f0a7899 */ /* 0x000fe4000801140d */
[----:B------:R-:W-:Y:S01]  /*2e10*/  IMAD.U32 R3, RZ, RZ, UR13 ;  /* 0x0000000dff037e24 */ /* 0x000fe2000f8e00ff */
[----:B------:R-:W-:-:S03]  /*2e20*/  UIMAD UR13, UR16, UR13, URZ ;  /* 0x0000000d100d72a4 */ /* 0x000fc6000f8e023f */
[----:B------:R-:W-:Y:S01]  /*2e30*/  IMAD.WIDE.U32 R6, R3, UR18, R228 ;  /* 0x0000001203067c25 */ /* 0x000fe2000f8e00e4 */
[----:B------:R-:W-:-:S04]  /*2e40*/  UIMAD UR10, UR10, UR18, UR13 ;  /* 0x000000120a0a72a4 */ /* 0x000fc8000f8e020d */
[----:B------:R-:W-:Y:S02]  /*2e50*/  LEA R14, P1, R6, c[0x0][0x1c8], 0x1 ;  /* 0x00007200060e7a11 */ /* 0x000fe400078208ff */
[----:B------:R-:W-:Y:S02]  /*2e60*/  IADD3 R3, R7, UR10, RZ ;  /* 0x0000000a07037c10 */ /* 0x000fe4000fffe0ff */
[----:B------:R-:W-:Y:S02]  /*2e70*/  IADD3 R12, P0, R16, R14, RZ ;  /* 0x0000000e100c7210 */ /* 0x000fe40007f1e0ff */
        /* <DEDUP_REMOVED lines=19> */
.L_x_241:
[----:B------:R-:W-:Y:S01]  /*2fb0*/  FMUL.FTZ R3, R96, c[0x0][0x320] ;  /* 0x0000c80060037a20 */ /* 0x000fe20000410000 */
[----:B--2---:R-:W-:Y:S01]  /*2fc0*/  SHF.R.S32.HI R7, RZ, 0x1f, R205 ;  /* 0x0000001fff077819 */ /* 0x004fe200000114cd */
[----:B------:R-:W-:Y:S01]  /*2fd0*/  FMUL.FTZ R5, R52, c[0x0][0x320] ;  /* 0x0000c80034057a20 */ /* 0x000fe20000410000 */
[----:B------:R-:W-:Y:S01]  /*2fe0*/  LEA.HI R6, R207, R209, RZ, 0x2 ;  /* 0x000000d1cf067211 */ /* 0x000fe200078f10ff */
[----:B------:R1:W2:Y:S01]  /*2ff0*/  MUFU.TANH R93, R3 ;  /* 0x00000003005d7308 */ /* 0x0002a20000002400 */
[----:B------:R-:W-:Y:S01]  /*3000*/  PLOP3.LUT P1, PT, PT, PT, UP1, 0x80, 0x0 ;  /* 0x000000000000781c */ /* 0x000fe20003f2f018 */
[----:B------:R-:W-:Y:S01]  /*3010*/  FMUL.FTZ R10, R60, c[0x0][0x320] ;  /* 0x0000c8003c0a7a20 */ /* 0x000fe20000410000 */
[----:B------:R-:W-:Y:S01]  /*3020*/  LOP3.LUT R6, R6, 0xfffffffc, RZ, 0xc0, !PT ;  /* 0xfffffffc06067812 */ /* 0x000fe200078ec0ff */
[----:B------:R-:W-:Y:S01]  /*3030*/  UIADD3 UR10, UR7, 0x1, UR32 ;  /* 0x00000001070a7890 */ /* 0x000fe2000fffe020 */
[----:B------:R-:W-:Y:S01]  /*3040*/  PLOP3.LUT P0, PT, PT, PT, UP1, 0x80, 0x0 ;  /* 0x000000000000781c */ /* 0x000fe20003f0f018 */
[----:B------:R-:W0:Y:S02]  /*3050*/  LDGDEPBAR ;  /* 0x00000000000079af */ /* 0x000e240000000000 */
        /* <DEDUP_REMOVED lines=47> */
[----:B------:R-:W-:Y:S01]  /*3350*/  LOP3.LUT R5, R7, 0xffffffc0, RZ, 0xc0, !PT ;  /* 0xffffffc007057812 */ /* 0x000fe200078ec0ff */
[----:B------:R-:W-:Y:S02]  /*3360*/  FMUL.FTZ R7, R49, c[0x0][0x320] ;  /* 0x0000c80031077a20 */ /* 0x000fe40000410000 */
[----:B------:R-:W-:Y:S01]  /*3370*/  IMAD.IADD R6, R6, 0x1, -R8 ;  /* 0x0000000106067824 */ /* 0x000fe200078e0a08 */
[----:B------:R-:W-:Y:S01]  /*3380*/  IADD3 R5, R5, R11, RZ ;  /* 0x0000000b05057210 */ /* 0x000fe20007ffe0ff */
[----:B------:R3:W1:Y:S04]  /*3390*/  MUFU.TANH R10, R7 ;  /* 0x00000007000a7308 */ /* 0x0006680000002400 */
[----:B------:R-:W-:-:S02]  /*33a0*/  IMAD R12, R6, 0x8, R5 ;  /* 0x00000008060c7824 */ /* 0x000fc400078e0205 */
[----:B------:R-:W-:Y:S02]  /*33b0*/  FMUL.FTZ R5, R72, c[0x0][0x320] ;  /* 0x0000c80048057a20 */ /* 0x000fe40000410000 */
[----:B------:R-:W-:Y:S01]  /*33c0*/  @P1 IMAD.HI.U32 R6, R12, c[0x0][0x2c8], RZ ;  /* 0x0000b2000c061a27 */ /* 0x000fe200078e00ff */
[----:B------:R5:W-:Y:S01]  /*33d0*/  STL [R1+0x24], R12 ;  /* 0x0000240c01007387 */ /* 0x000be20000100800 */
[----:B------:R1:W1:Y:S01]  /*33e0*/  MUFU.TANH R13, R5 ;  /* 0x00000005000d7308 */ /* 0x0002620000002400 */
[----:B------:R-:W-:Y:S02]  /*33f0*/  MOV R18, R12 ;  /* 0x0000000c00127202 */ /* 0x000fe40000000f00 */
[----:B------:R-:W-:Y:S02]  /*3400*/  @P0 SHF.R.U32.HI R18, RZ, c[0x0][0x2cc], R6 ;  /* 0x0000b300ff120a19 */ /* 0x000fe40000011606 */
[----:B------:R-:W-:Y:S01]  /*3410*/  PLOP3.LUT P0, PT, PT, PT, UP0, 0x40, 0x0 ;  /* 0x000000000000781c */ /* 0x000fe20003f0e808 */
[----:B---3--:R-:W-:-:S02]  /*3420*/  FMUL.FTZ R7, R80, c[0x0][0x320] ;  /* 0x0000c80050077a20 */ /* 0x008fc40000410000 */
[----:B------:R-:W3:Y:S01]  /*3430*/  SHFL.IDX PT, R6, R18, RZ, 0x1c1f ;  /* 0x001c1fff12067589 */ /* 0x000ee200000e0000 */
[----:B-1----:R-:W-:-:S04]  /*3440*/  FMUL.FTZ R5, R73, c[0x0][0x320] ;  /* 0x0000c80049057a20 */ /* 0x002fc80000410000 */
[----:B-----5:R1:W1:Y:S02]  /*3450*/  MUFU.TANH R12, R5 ;  /* 0x00000005000c7308 */ /* 0x0202640000002400 */
[----:B-1----:R-:W-:-:S06]  /*3460*/  FMUL.FTZ R5, R48, c[0x0][0x320] ;  /* 0x0000c80030057a20 */ /* 0x002fcc0000410000 */
[----:B------:R1:W1:Y:S02]  /*3470*/  MUFU.TANH R11, R5 ;  /* 0x00000005000b7308 */ /* 0x0002640000002400 */
[----:B-1----:R-:W-:-:S06]  /*3480*/  LOP3.LUT R5, R9, 0x7ffffffc, RZ, 0xc0, !PT ;  /* 0x7ffffffc09057812 */ /* 0x002fcc00078ec0ff */
[----:B------:R1:W1:Y:S01]  /*3490*/  MUFU.TANH R9, R7 ;  /* 0x0000000700097308 */ /* 0x0002620000002400 */
[----:B------:R-:W-:Y:S01]  /*34a0*/  IMAD.IADD R5, R3, 0x1, -R5 ;  /* 0x0000000103057824 */ /* 0x000fe200078e0a05 */
[----:B------:R-:W-:Y:S01]  /*34b0*/  MOV R3, UR10 ;  /* 0x0000000a00037c02 */ /* 0x000fe20008000f00 */
[----:B------:R-:W-:Y:S02]  /*34c0*/  ULDC UR10, c[0x0][0x324] ;  /* 0x0000c900000a7ab9 */ /* 0x000fe40000000800 */
[----:B------:R-:W-:Y:S01]  /*34d0*/  ULOP3.LUT UR10, URZ, UR10, URZ, 0x33, !UPT ;  /* 0x0000000a3f0a7292 */ /* 0x000fe2000f8e333f */
[----:B------:R-:W-:Y:S01]  /*34e0*/  SHF.L.U32 R8, R5, 0x1, RZ ;  /* 0x0000000105087819 */ /* 0x000fe200000006ff */
[----:B------:R-:W-:-:S03]  /*34f0*/  IMAD.U32 R5, RZ, RZ, UR32 ;  /* 0x00000020ff057e24 */ /* 0x000fc6000f8e00ff */
[----:B------:R-:W-:Y:S01]  /*3500*/  IADD3 R3, R3, -UR12, -R8 ;  /* 0x8000000c03037c10 */ /* 0x000fe2000fffe808 */
[----:B------:R1:W-:Y:S01]  /*3510*/  STL [R1+0x20], R8 ;  /* 0x0000200801007387 */ /* 0x0003e20000100800 */
[----:B------:R-:W-:Y:S02]  /*3520*/  IADD3 R22, -R8, UR7, R5 ;  /* 0x0000000708167c10 */ /* 0x000fe4000fffe105 */
[C---:B------:R-:W-:Y:S02]  /*3530*/  IADD3 R20, R3.reuse, c[0x0][0x328], RZ ;  /* 0x0000ca0003147a10 */ /* 0x040fe40007ffe0ff */
[----:B------:R-:W-:Y:S02]  /*3540*/  IADD3 R23, R3, UR10, RZ ;  /* 0x0000000a03177c10 */ /* 0x000fe4000fffe0ff */
[----:B---3--:R-:W-:Y:S02]  /*3550*/  IADD3 R5, R20, R6, RZ ;  /* 0x0000000614057210 */ /* 0x008fe40007ffe0ff */
[----:B------:R-:W-:-:S02]  /*3560*/  IADD3 R24, -R8, UR32, RZ ;  /* 0x0000002008187c10 */ /* 0x000fc4000fffe1ff */
[----:B------:R-:W-:Y:S02]  /*3570*/  IADD3 R3, R23, R6, RZ ;  /* 0x0000000617037210 */ /* 0x000fe40007ffe0ff */
[----:B------:R-:W-:Y:S01]  /*3580*/  IMNMX R5, R5, R22, PT ;  /* 0x0000001605057217 */ /* 0x000fe20003800200 */
[----:B------:R-:W-:Y:S05]  /*3590*/  @P0 BRA `(.L_x_242) ;  /* 0x0000015000000947 */ /* 0x000fea0003800000 */
[----:B-12-4-:R-:W-:Y:S01]  /*35a0*/  IMAD.U32 R7, RZ, RZ, UR12 ;  /* 0x0000000cff077e24 */ /* 0x016fe2000f8e00ff */
[----:B------:R-:W-:Y:S04]  /*35b0*/  BSSY B0, `(.L_x_243) ;  /* 0x000000f000007945 */ /* 0x000fe80003800000 */
[----:B------:R-:W-:-:S04]  /*35c0*/  IADD3 R6, -R7, UR7, R6 ;  /* 0x0000000707067c10 */ /* 0x000fc8000fffe106 */
        /* <DEDUP_REMOVED lines=9> */
.L_x_244:
[----:B------:R-:W-:-:S04]  /*3660*/  MOV R7, c[0x0][0x32c] ;  /* 0x0000cb0000077a02 */ /* 0x000fc80000000f00 */
[----:B------:R-:W-:-:S13]  /*3670*/  ISETP.NE.AND P0, PT, R7, 0x1, PT ;  /* 0x000000010700780c */ /* 0x000fda0003f05270 */
[----:B------:R-:W-:-:S05]  /*3680*/  @P0 IMAD.HI.U32 R7, R6, c[0x0][0x330], RZ ;  /* 0x0000cc0006070a27 */ /* 0x000fca00078e00ff */
[----:B------:R-:W-:Y:S02]  /*3690*/  @P0 SHF.R.U32.HI R6, RZ, c[0x0][0x334], R7 ;  /* 0x0000cd00ff060a19 */ /* 0x000fe40000011607 */
.L_x_245:
[----:B------:R-:W-:Y:S05]  /*36a0*/  BSYNC B0 ;  /* 0x0000000000007941 */ /* 0x000fea0003800000 */
.L_x_243:
[----:B------:R-:W-:-:S05]  /*36b0*/  IMAD R6, R6, c[0x0][0x32c], R24 ;  /* 0x0000cb0006067a24 */ /* 0x000fca00078e0218 */
[----:B------:R-:W-:Y:S02]  /*36c0*/  IADD3 R7, R6, c[0x0][0x32c], RZ ;  /* 0x0000cb0006077a10 */ /* 0x000fe40007ffe0ff */
[----:B------:R-:W-:Y:S02]  /*36d0*/  IMNMX R3, R3, R6, !PT ;  /* 0x0000000603037217 */ /* 0x000fe40007800200 */
[----:B------:R-:W-:Y:S02]  /*36e0*/  IMNMX R5, R5, R7, PT ;  /* 0x0000000705057217 */ /* 0x000fe40003800200 */
.L_x_242:
[----:B--2-4-:R-:W-:Y:S01]  /*36f0*/  FMUL.FTZ R6, R59, c[0x0][0x320] ;  /* 0x0000c8003b067a20 */ /* 0x014fe20000410000 */
[----:B------:R-:W-:Y:S01]  /*3700*/  UISETP.GE.AND UP2, UPT, UR32, 0x11, UPT ;  /* 0x000000112000788c */ /* 0x000fe2000bf46270 */
[----:B-1----:R-:W-:Y:S01]  /*3710*/  FMUL.FTZ R8, R50, c[0x0][0x320] ;  /* 0x0000c80032087a20 */ /* 0x002fe20000410000 */
[----:B------:R-:W-:Y:S01]  /*3720*/  UISETP.GE.AND UP6, UPT, UR32, 0x1, UPT ;  /* 0x000000012000788c */ /* 0x000fe2000bfc6270 */
[----:B------:R1:W2:Y:S01]  /*3730*/  MUFU.TANH R72, R6 ;  /* 0x0000000600487308 */ /* 0x0002a20000002400 */
[----:B------:R-:W-:Y:S01]  /*3740*/  UP2UR UR27, UPR, URZ, 0x4 ;  /* 0x000000043f1b7883 */ /* 0x000fe20008000000 */
[----:B------:R-:W-:Y:S01]  /*3750*/  FMUL.FTZ R7, R51, c[0x0][0x320] ;  /* 0x0000c80033077a20 */ /* 0x000fe20000410000 */
[----:B------:R-:W-:Y:S01]  /*3760*/  PLOP3.LUT P2, PT, PT, PT, UP2, 0x40, 0x0 ;  /* 0x000000000000781c */ /* 0x000fe20003f4e828 */
[----:B------:R-:W-:Y:S01]  /*3770*/  UISETP.GE.AND UP2, UPT, UR32, 0x12, UPT ;  /* 0x000000122000788c */ /* 0x000fe2000bf46270 */
[----:B------:R-:W-:Y:S01]  /*3780*/  PLOP3.LUT P0, PT, PT, PT, UP6, 0x40, 0x0 ;  /* 0x000000000000781c */ /* 0x000fe20003f0e868 */
[----:B------:R-:W-:Y:S01]  /*3790*/  UISETP.GE.AND UP5, UPT, UR32, 0x2, UPT ;  /* 0x000000022000788c */ /* 0x000fe2000bfa6270 */
[C---:B------:R-:W-:Y:S01]  /*37a0*/  ISETP.GT.AND P2, PT, R3.reuse, 0x10, P2 ;  /* 0x000000100300780c */ /* 0x040fe20001744270 */
[----:B------:R-:W-:Y:S01]  /*37b0*/  UP2UR UR26, UPR, URZ, 0x4 ;  /* 0x000000043f1a7883 */ /* 0x000fe20008000000 */
[----:B------:R-:W-:Y:S01]  /*37c0*/  ISETP.GT.AND P0, PT, R3, RZ, P0 ;  /* 0x000000ff0300720c */ /* 0x000fe20000704270 */
[----:B------:R-:W-:Y:S01]  /*37d0*/  UISETP.GE.AND UP4, UPT, UR32, 0x9, UPT ;  /* 0x000000092000788c */ /* 0x000fe2000bf86270 */
[----:B------:R-:W-:Y:S01]  /*37e0*/  PLOP3.LUT P1, PT, PT, PT, UP2, 0x40, 0x0 ;  /* 0x000000000000781c */ /* 0x000fe20003f2e828 */
[----:B------:R-:W-:Y:S01]  /*37f0*/  UISETP.GE.AND UP2, UPT, UR32, 0x19, UPT ;  /* 0x000000192000788c */ /* 0x000fe2000bf46270 */
[----:B------:R-:W-:Y:S01]  /*3800*/  PLOP3.LUT P6, PT, PT, PT, UP5, 0x40, 0x0 ;  /* 0x000000000000781c */ /* 0x000fe20003fce858 */
[----:B------:R-:W-:Y:S01]  /*3810*/  UISETP.GE.AND UP3, UPT, UR32, 0xa, UPT ;  /* 0x0000000a2000788c */ /* 0x000fe2000bf66270 */
[----:B------:R-:W-:Y:S01]  /*3820*/  ISETP.LT.OR P0, PT, R5, 0x1, P0 ;  /* 0x000000010500780c */ /* 0x000fe20000701670 */
[----:B-1----:R-:W-:Y:S01]  /*3830*/  FMUL.FTZ R6, R78, c[0x0][0x320] ;  /* 0x0000c8004e067a20 */ /* 0x002fe20000410000 */
[----:B------:R-:W-:Y:S01]  /*3840*/  ISETP.GT.AND P6, PT, R3, 0x1, P6 ;  /* 0x000000010300780c */ /* 0x000fe200037c4270 */
[----:B------:R-:W-:Y:S01]  /*3850*/  UP2UR UR25, UPR, URZ, 0x4 ;  /* 0x000000043f197883 */ /* 0x000fe20008000000 */
[----:B------:R-:W-:Y:S01]  /*3860*/  PLOP3.LUT P5, PT, PT, PT, UP4, 0x40, 0x0 ;  /* 0x000000000000781c */ /* 0x000fe20003fae848 */
[----:B------:R1:W3:Y:S01]  /*3870*/  MUFU.TANH R41, R6 ;  /* 0x0000000600297308 */ /* 0x0002e20000002400 */
[----:B------:R-:W-:Y:S01]  /*3880*/  ISETP.LT.OR P6, PT, R5, 0x2, P6 ;  /* 0x000000020500780c */ /* 0x000fe200037c1670 */
[----:B------:R-:W-:Y:S01]  /*3890*/  UP2UR UR31, UPR, URZ, 0x40 ;  /* 0x000000403f1f7883 */ /* 0x000fe20008000000 */
[----:B------:R-:W-:Y:S01]  /*38a0*/  ISETP.GT.AND P5, PT, R3, 0x8, P5 ;  /* 0x000000080300780c */ /* 0x000fe20002fa4270 */
[----:B------:R-:W-:Y:S01]  /*38b0*/  UP2UR UR30, UPR, URZ, 0x20 ;  /* 0x000000203f1e7883 */ /* 0x000fe20008000000 */
[----:B------:R-:W-:Y:S01]  /*38c0*/  PLOP3.LUT P4, PT, PT, PT, UP3, 0x40, 0x0 ;  /* 0x000000000000781c */ /* 0x000fe20003f8e838 */
[----:B------:R-:W-:Y:S01]  /*38d0*/  UP2UR UR29, UPR, URZ, 0x10 ;  /* 0x000000103f1d7883 */ /* 0x000fe20008000000 */
[----:B------:R-:W-:Y:S01]  /*38e0*/  ISETP.LT.OR P5, PT, R5, 0x9, P5 ;  /* 0x000000090500780c */ /* 0x000fe20002fa1670 */
[----:B------:R-:W-:Y:S01]  /*38f0*/  UP2UR UR28, UPR, URZ, 0x8 ;  /* 0x000000083f1c7883 */ /* 0x000fe20008000000 */
[----:B------:R-:W-:Y:S01]  /*3900*/  ISETP.GT.AND P4, PT, R3, 0x9, P4 ;  /* 0x000000090300780c */ /* 0x000fe20002784270 */
[----:B------:R-:W-:Y:S01]  /*3910*/  UISETP.GE.AND UP6, UPT, UR32, 0x4a, UPT ;  /* 0x0000004a2000788c */ /* 0x000fe2000bfc6270 */
[----:B------:R-:W-:Y:S01]  /*3920*/  FSEL R73, R88, -INF , !P5 ;  /* 0xff80000058497808 */ /* 0x000fe20006800000 */
[----:B------:R-:W-:Y:S01]  /*3930*/  UISETP.GE.AND UP5, UPT, UR32, 0x51, UPT ;  /* 0x000000512000788c */ /* 0x000fe2000bfa6270 */
[C---:B------:R-:W-:Y:S01]  /*3940*/  ISETP.LT.OR P4, PT, R5.reuse, 0xa, P4 ;  /* 0x0000000a0500780c */ /* 0x040fe20002781670 */
[----:B------:R-:W-:Y:S01]  /*3950*/  UISETP.GE.AND UP4, UPT, UR32, 0x52, UPT ;  /* 0x000000522000788c */ /* 0x000fe2000bf86270 */
[----:B------:R-:W-:Y:S01]  /*3960*/  ISETP.LT.OR P2, PT, R5, 0x11, P2 ;  /* 0x000000110500780c */ /* 0x000fe20001741670 */
[----:B-1----:R-:W-:Y:S01]  /*3970*/  FMUL.FTZ R6, R79, c[0x0][0x320] ;  /* 0x0000c8004f067a20 */ /* 0x002fe20000410000 */
[----:B------:R-:W-:Y:S01]  /*3980*/  ISETP.GT.AND P1, PT, R3, 0x11, P1 ;  /* 0x000000110300780c */ /* 0x000fe20000f24270 */
[----:B------:R-:W-:Y:S01]  /*3990*/  UISETP.GE.AND UP3, UPT, UR32, 0x59, UPT ;  /* 0x000000592000788c */ /* 0x000fe2000bf66270 */
[----:B------:R-:W1:Y:S02]  /*39a0*/  MUFU.TANH R25, R8 ;  /* 0x0000000800197308 */ /* 0x000e640000002400 */
[----:B------:R-:W-:-:S04]  /*39b0*/  ISETP.LT.OR P1, PT, R5, 0x12, P1 ;  /* 0x000000120500780c */ /* 0x000fc80000f21670 */
[----:B------:R-:W-:Y:S02]  /*39c0*/  FSEL R78, R85, -INF , !P1 ;  /* 0xff800000554e7808 */ /* 0x000fe40004800000 */
[----:B------:R4:W1:Y:S02]  /*39d0*/  MUFU.TANH R46, R6 ;  /* 0x00000006002e7308 */ /* 0x0008640000002400 */
[----:B----4-:R-:W-:Y:S01]  /*39e0*/  FMUL.FTZ R6, R70, c[0x0][0x320] ;  /* 0x0000c80046067a20 */ /* 0x010fe20000410000 */
[----:B------:R-:W-:-:S05]  /*39f0*/  FSEL R70, R92, -INF , !P6 ;  /* 0xff8000005c467808 */ /* 0x000fca0007000000 */
[----:B------:R4:W1:Y:S02]  /*3a00*/  MUFU.TANH R44, R6 ;  /* 0x00000006002c7308 */ /* 0x0008640000002400 */
[----:B----4-:R-:W-:-:S06]  /*3a10*/  FMUL.FTZ R6, R71, c[0x0][0x320] ;  /* 0x0000c80047067a20 */ /* 0x010fcc0000410000 */
[----:B------:R4:W1:Y:S02]  /*3a20*/  MUFU.TANH R43, R6 ;  /* 0x00000006002b7308 */ /* 0x0008640000002400 */
[----:B----4-:R-:W-:-:S06]  /*3a30*/  FMUL.FTZ R6, R98, c[0x0][0x320] ;  /* 0x0000c80062067a20 */ /* 0x010fcc0000410000 */
[----:B------:R4:W1:Y:S02]  /*3a40*/  MUFU.TANH R39, R6 ;  /* 0x0000000600277308 */ /* 0x0008640000002400 */
[----:B----4-:R-:W-:-:S06]  /*3a50*/  FMUL.FTZ R6, R90, c[0x0][0x320] ;  /* 0x0000c8005a067a20 */ /* 0x010fcc0000410000 */
[----:B------:R4:W1:Y:S02]  /*3a60*/  MUFU.TANH R37, R6 ;  /* 0x0000000600257308 */ /* 0x0008640000002400 */
[----:B----4-:R-:W-:Y:S01]  /*3a70*/  FMUL.FTZ R6, R66, c[0x0][0x320] ;  /* 0x0000c80042067a20 */ /* 0x010fe20000410000 */
[----:B------:R-:W-:Y:S02]  /*3a80*/  FSEL R66, R93, -INF , !P0 ;  /* 0xff8000005d427808 */ /* 0x000fe40004000000 */
[----:B------:R-:W-:-:S03]  /*3a90*/  PLOP3.LUT P0, PT, PT, PT, UP2, 0x40, 0x0 ;  /* 0x000000000000781c */ /* 0x000fc60003f0e828 */
[----:B------:R4:W1:Y:S01]  /*3aa0*/  MUFU.TANH R35, R6 ;  /* 0x0000000600237308 */ /* 0x0008620000002400 */
[----:B------:R-:W-:Y:S01]  /*3ab0*/  UISETP.GE.AND UP2, UPT, UR32, 0x1a, UPT ;  /* 0x0000001a2000788c */ /* 0x000fe2000bf46270 */
[----:B------:R-:W-:-:S03]  /*3ac0*/  ISETP.GT.AND P0, PT, R3, 0x18, P0 ;  /* 0x000000180300780c */ /* 0x000fc60000704270 */
[----:B------:R-:W-:Y:S02]  /*3ad0*/  UP2UR UR24, UPR, URZ, 0x4 ;  /* 0x000000043f187883 */ /* 0x000fe40008000000 */
[----:B------:R-:W-:Y:S01]  /*3ae0*/  PLOP3.LUT P6, PT, PT, PT, UP2, 0x40, 0x0 ;  /* 0x000000000000781c */ /* 0x000fe20003fce828 */
[----:B------:R-:W-:Y:S01]  /*3af0*/  UISETP.GE.AND UP2, UPT, UR32, 0x21, UPT ;  /* 0x000000212000788c */ /* 0x000fe2000bf46270 */
[----:B------:R-:W-:Y:S02]  /*3b00*/  ISETP.LT.OR P0, PT, R5, 0x19, P0 ;  /* 0x000000190500780c */ /* 0x000fe40000701670 */
[----:B------:R-:W-:Y:S01]  /*3b10*/  ISETP.GT.AND P6, PT, R3, 0x19, P6 ;  /* 0x000000190300780c */ /* 0x000fe200037c4270 */
[----:B------:R-:W-:Y:S01]  /*3b20*/  UP2UR UR23, UPR, URZ, 0x4 ;  /* 0x000000043f177883 */ /* 0x000fe20008000000 */
[----:B------:R-:W-:Y:S02]  /*3b30*/  FSEL R79, R84, -INF , !P0 ;  /* 0xff800000544f7808 */ /* 0x000fe40004000000 */
[----:B------:R-:W-:Y:S01]  /*3b40*/  PLOP3.LUT P5, PT, PT, PT, UP2, 0x40, 0x0 ;  /* 0x000000000000781c */ /* 0x000fe20003fae828 */
[----:B----4-:R-:W-:Y:S01]  /*3b50*/  FMUL.FTZ R6, R67, c[0x0][0x320] ;  /* 0x0000c80043067a20 */ /* 0x010fe20000410000 */
[----:B------:R-:W-:Y:S01]  /*3b60*/  UISETP.GE.AND UP2, UPT, UR32, 0x22, UPT ;  /* 0x000000222000788c */ /* 0x000fe2000bf46270 */
[----:B------:R-:W-:-:S02]  /*3b70*/  ISETP.LT.OR P6, PT, R5, 0x1a, P6 ;  /* 0x0000001a0500780c */ /* 0x000fc400037c1670 */
[----:B------:R4:W1:Y:S01]  /*3b80*/  MUFU.TANH R36, R6 ;  /* 0x0000000600247308 */ /* 0x0008620000002400 */
[----:B------:R-:W-:Y:S01]  /*3b90*/  UP2UR UR22, UPR, URZ, 0x4 ;  /* 0x000000043f167883 */ /* 0x000fe20008000000 */
[----:B------:R-:W-:Y:S02]  /*3ba0*/  ISETP.GT.AND P5, PT, R3, 0x20, P5 ;  /* 0x000000200300780c */ /* 0x000fe40002fa4270 */
[----:B------:R-:W-:Y:S02]  /*3bb0*/  FSEL R77, R77, -INF , !P6 ;  /* 0xff8000004d4d7808 */ /* 0x000fe40007000000 */
[----:B------:R-:W-:-:S04]  /*3bc0*/  ISETP.LT.OR P5, PT, R5, 0x21, P5 ;  /* 0x000000210500780c */ /* 0x000fc80002fa1670 */
[----:B------:R-:W-:Y:S01]  /*3bd0*/  FSEL R76, R76, -INF , !P5 ;  /* 0xff8000004c4c7808 */ /* 0x000fe20006800000 */
[----:B----4-:R-:W-:-:S04]  /*3be0*/  FMUL.FTZ R6, R91, c[0x0][0x320] ;  /* 0x0000c8005b067a20 */ /* 0x010fc80000410000 */
[----:B------:R4:W1:Y:S02]  /*3bf0*/  MUFU.TANH R34, R6 ;  /* 0x0000000600227308 */ /* 0x0008640000002400 */
[----:B----4-:R-:W-:-:S06]  /*3c00*/  FMUL.FTZ R6, R82, c[0x0][0x320] ;  /* 0x0000c80052067a20 */ /* 0x010fcc0000410000 */
        /* <DEDUP_REMOVED lines=21> */
[----:B------:R-:W-:Y:S01]  /*3d60*/  PLOP3.LUT P4, PT, PT, PT, UP2, 0x40, 0x0 ;  /* 0x000000000000781c */ /* 0x000fe20003f8e828 */
[----:B------:R-:W-:Y:S02]  /*3d70*/  UISETP.GE.AND UP2, UPT, UR32, 0x29, UPT ;  /* 0x000000292000788c */ /* 0x000fe4000bf46270 */
[----:B------:R4:W1:Y:S01]  /*3d80*/  MUFU.TANH R28, R6 ;  /* 0x00000006001c7308 */ /* 0x0008620000002400 */
[----:B------:R-:W-:Y:S01]  /*3d90*/  ISETP.GT.AND P4, PT, R3, 0x21, P4 ;  /* 0x000000210300780c */ /* 0x000fe20002784270 */
[----:B------:R-:W-:-:S03]  /*3da0*/  UP2UR UR21, UPR, URZ, 0x4 ;  /* 0x000000043f157883 */ /* 0x000fc60008000000 */
[----:B------:R-:W-:-:S04]  /*3db0*/  ISETP.LT.OR P4, PT, R5, 0x22, P4 ;  /* 0x000000220500780c */ /* 0x000fc80002781670 */
[----:B------:R-:W-:Y:S01]  /*3dc0*/  FSEL R80, R69, -INF , !P4 ;  /* 0xff80000045507808 */ /* 0x000fe20006000000 */
[----:B----4-:R-:W-:Y:S01]  /*3dd0*/  FMUL.FTZ R6, R75, c[0x0][0x320] ;  /* 0x0000c8004b067a20 */ /* 0x010fe20000410000 */
[----:B------:R-:W-:Y:S02]  /*3de0*/  FSEL R75, R86, -INF , !P2 ;  /* 0xff800000564b7808 */ /* 0x000fe40005000000 */
[----:B------:R-:W-:Y:S01]  /*3df0*/  PLOP3.LUT P2, PT, PT, PT, UP2, 0x40, 0x0 ;  /* 0x000000000000781c */ /* 0x000fe20003f4e828 */
[----:B------:R-:W-:Y:S01]  /*3e00*/  UISETP.GE.AND UP2, UPT, UR32, 0x2a, UPT ;  /* 0x0000002a2000788c */ /* 0x000fe2000bf46270 */
[----:B------:R4:W1:Y:S02]  /*3e10*/  MUFU.TANH R26, R6 ;  /* 0x00000006001a7308 */ /* 0x0008640000002400 */
[----:B------:R-:W-:Y:S01]  /*3e20*/  ISETP.GT.AND P2, PT, R3, 0x28, P2 ;  /* 0x000000280300780c */ /* 0x000fe20001744270 */
[----:B------:R-:W-:Y:S02]  /*3e30*/  UP2UR UR20, UPR, URZ, 0x4 ;  /* 0x000000043f147883 */ /* 0x000fe40008000000 */
[----:B------:R-:W-:Y:S01]  /*3e40*/  PLOP3.LUT P1, PT, PT, PT, UP2, 0x40, 0x0 ;  /* 0x000000000000781c */ /* 0x000fe20003f2e828 */
[----:B------:R-:W-:Y:S01]  /*3e50*/  UISETP.GE.AND UP2, UPT, UR32, 0x31, UPT ;  /* 0x000000312000788c */ /* 0x000fe2000bf46270 */
[----:B------:R-:W-:-:S02]  /*3e60*/  ISETP.LT.OR P2, PT, R5, 0x29, P2 ;  /* 0x000000290500780c */ /* 0x000fc40001741670 */
[----:B------:R-:W-:Y:S01]  /*3e70*/  ISETP.GT.AND P1, PT, R3, 0x29, P1 ;  /* 0x000000290300780c */ /* 0x000fe20000f24270 */
[----:B------:R-:W-:Y:S01]  /*3e80*/  UP2UR UR19, UPR, URZ, 0x4 ;  /* 0x000000043f137883 */ /* 0x000fe20008000000 */
[----:B------:R-:W-:Y:S02]  /*3e90*/  FSEL R81, R68, -INF , !P2 ;  /* 0xff80000044517808 */ /* 0x000fe40005000000 */
[----:B------:R-:W-:Y:S01]  /*3ea0*/  PLOP3.LUT P0, PT, PT, PT, UP2, 0x40, 0x0 ;  /* 0x000000000000781c */ /* 0x000fe20003f0e828 */
[----:B------:R-:W-:Y:S01]  /*3eb0*/  UISETP.GE.AND UP2, UPT, UR32, 0x32, UPT ;  /* 0x000000322000788c */ /* 0x000fe2000bf46270 */
[----:B------:R-:W-:Y:S01]  /*3ec0*/  ISETP.LT.OR P1, PT, R5, 0x2a, P1 ;  /* 0x0000002a0500780c */ /* 0x000fe20000f21670 */
[----:B----4-:R-:W4:Y:S01]  /*3ed0*/  SHFL.IDX PT, R6, R18, 0x1, 0x1c1f ;  /* 0x003c1f0012067f89 */ /* 0x010f2200000e0000 */
[----:B------:R-:W-:Y:S01]  /*3ee0*/  ISETP.GT.AND P0, PT, R3, 0x30, P0 ;  /* 0x000000300300780c */ /* 0x000fe20000704270 */
[----:B------:R-:W-:Y:S01]  /*3ef0*/  UP2UR UR18, UPR, URZ, 0x4 ;  /* 0x000000043f127883 */ /* 0x000fe20008000000 */
[----:B------:R-:W-:-:S02]  /*3f00*/  FSEL R82, R64, -INF , !P1 ;  /* 0xff80000040527808 */ /* 0x000fc40004800000 */
[----:B------:R-:W-:Y:S01]  /*3f10*/  PLOP3.LUT P6, PT, PT, PT, UP2, 0x40, 0x0 ;  /* 0x000000000000781c */ /* 0x000fe20003fce828 */
[----:B------:R-:W-:Y:S01]  /*3f20*/  UISETP.GE.AND UP2, UPT, UR32, 0x39, UPT ;  /* 0x000000392000788c */ /* 0x000fe2000bf46270 */
[----:B------:R-:W-:Y:S02]  /*3f30*/  ISETP.LT.OR P0, PT, R5, 0x31, P0 ;  /* 0x000000310500780c */ /* 0x000fe40000701670 */
[----:B------:R-:W-:Y:S01]  /*3f40*/  ISETP.GT.AND P6, PT, R3, 0x31, P6 ;  /* 0x000000310300780c */ /* 0x000fe200037c4270 */
[----:B------:R-:W-:Y:S01]  /*3f50*/  UP2UR UR17, UPR, URZ, 0x4 ;  /* 0x000000043f117883 */ /* 0x000fe20008000000 */
[----:B------:R-:W-:Y:S02]  /*3f60*/  FSEL R83, R9, -INF , !P0 ;  /* 0xff80000009537808 */ /* 0x000fe40004000000 */
        /* <DEDUP_REMOVED lines=8> */
[----:B------:R-:W-:Y:S02]  /*3ff0*/  ISETP.LT.OR P5, PT, R5, 0x39, P5 ;  /* 0x000000390500780c */ /* 0x000fe40002fa1670 */
        /* <DEDUP_REMOVED lines=18> */
[----:B------:R1:W1:Y:S01]  /*4120*/  MUFU.TANH R17, R7 ;  /* 0x0000000700117308 */ /* 0x0002620000002400 */
[----:B------:R-:W-:Y:S02]  /*4130*/  ISETP.GT.AND P0, PT, R3, 0x48, P0 ;  /* 0x000000480300780c */ /* 0x000fe40000704270 */
[----:B------:R-:W-:-:S02]  /*4140*/  FSEL R231, R16, -INF , !P1 ;  /* 0xff80000010e77808 */ /* 0x000fc40004800000 */
[----:B------:R-:W-:Y:S02]  /*4150*/  ISETP.LT.OR P0, PT, R5, 0x49, P0 ;  /* 0x000000490500780c */ /* 0x000fe40000701670 */
[----:B------:R-:W-:Y:S02]  /*4160*/  PLOP3.LUT P6, PT, PT, PT, UP6, 0x40, 0x0 ;  /* 0x000000000000781c */ /* 0x000fe40003fce868 */
[----:B------:R-:W-:Y:S02]  /*4170*/  FSEL R230, R15, -INF , !P0 ;  /* 0xff8000000fe67808 */ /* 0x000fe40004000000 */
[----:B------:R-:W-:Y:S02]  /*4180*/  PLOP3.LUT P0, PT, PT, PT, UP0, 0x40, 0x0 ;  /* 0x000000000000781c */ /* 0x000fe40003f0e808 */
[----:B------:R-:W-:Y:S02]  /*4190*/  PLOP3.LUT P5, PT, PT, PT, UP5, 0x40, 0x0 ;  /* 0x000000000000781c */ /* 0x000fe40003fae858 */
[----:B------:R-:W-:-:S02]  /*41a0*/  PLOP3.LUT P4, PT, PT, PT, UP4, 0x40, 0x0 ;  /* 0x000000000000781c */ /* 0x000fc40003f8e848 */
[----:B------:R-:W-:Y:S02]  /*41b0*/  PLOP3.LUT P2, PT, PT, PT, UP3, 0x40, 0x0 ;  /* 0x000000000000781c */ /* 0x000fe40003f4e838 */
[----:B------:R-:W-:Y:S02]  /*41c0*/  PLOP3.LUT P1, PT, PT, PT, UP2, 0x40, 0x0 ;  /* 0x000000000000781c */ /* 0x000fe40003f2e828 */
[C---:B------:R-:W-:Y:S02]  /*41d0*/  ISETP.GT.AND P6, PT, R3.reuse, 0x49, P6 ;  /* 0x000000490300780c */ /* 0x040fe400037c4270 */
[C---:B------:R-:W-:Y:S02]  /*41e0*/  ISETP.GT.AND P5, PT, R3.reuse, 0x50, P5 ;  /* 0x000000500300780c */ /* 0x040fe40002fa4270 */
[C---:B------:R-:W-:Y:S02]  /*41f0*/  ISETP.GT.AND P4, PT, R3.reuse, 0x51, P4 ;  /* 0x000000510300780c */ /* 0x040fe40002784270 */
[----:B------:R-:W-:-:S02]  /*4200*/  ISETP.GT.AND P2, PT, R3, 0x58, P2 ;  /* 0x000000580300780c */ /* 0x000fc40001744270 */
[----:B------:R-:W-:Y:S01]  /*4210*/  ISETP.GT.AND P1, PT, R3, 0x59, P1 ;  /* 0x000000590300780c */ /* 0x000fe20000f24270 */
[--C-:B----4-:R-:W-:Y:S01]  /*4220*/  IMAD.IADD R3, R23, 0x1, R6.reuse ;  /* 0x0000000117037824 */ /* 0x110fe200078e0206 */
[C---:B------:R-:W-:Y:S02]  /*4230*/  ISETP.LT.OR P6, PT, R5.reuse, 0x4a, P6 ;  /* 0x0000004a0500780c */ /* 0x040fe400037c1670 */
[C---:B------:R-:W-:Y:S02]  /*4240*/  ISETP.LT.OR P5, PT, R5.reuse, 0x51, P5 ;  /* 0x000000510500780c */ /* 0x040fe40002fa1670 */
[C---:B------:R-:W-:Y:S02]  /*4250*/  ISETP.LT.OR P4, PT, R5.reuse, 0x52, P4 ;  /* 0x000000520500780c */ /* 0x040fe40002781670 */
[C---:B------:R-:W-:Y:S02]  /*4260*/  ISETP.LT.OR P2, PT, R5.reuse, 0x59, P2 ;  /* 0x000000590500780c */ /* 0x040fe40001741670 */
[----:B------:R-:W-:Y:S01]  /*4270*/  ISETP.LT.OR P1, PT, R5, 0x5a, P1 ;  /* 0x0000005a0500780c */ /* 0x000fe20000f21670 */
[----:B------:R-:W-:Y:S01]  /*4280*/  IMAD.IADD R5, R20, 0x1, R6 ;  /* 0x0000000114057824 */ /* 0x000fe200078e0206 */
[----:B------:R-:W-:-:S02]  /*4290*/  FSEL R232, R14, -INF , !P6 ;  /* 0xff8000000ee87808 */ /* 0x000fc40007000000 */
[----:B------:R-:W-:Y:S02]  /*42a0*/  FSEL R233, R13, -INF , !P5 ;  /* 0xff8000000de97808 */ /* 0x000fe40006800000 */
[----:B------:R-:W-:Y:S02]  /*42b0*/  IMNMX R5, R5, R22, PT ;  /* 0x0000001605057217 */ /* 0x000fe40003800200 */
[----:B------:R-:W-:Y:S02]  /*42c0*/  FSEL R234, R12, -INF , !P4 ;  /* 0xff8000000cea7808 */ /* 0x000fe40006000000 */
[----:B------:R-:W-:Y:S02]  /*42d0*/  FSEL R241, R11, -INF , !P2 ;  /* 0xff8000000bf17808 */ /* 0x000fe40005000000 */
[----:B------:R-:W-:Y:S01]  /*42e0*/  FSEL R244, R10, -INF , !P1 ;  /* 0xff8000000af47808 */ /* 0x000fe20004800000 */
[----:B------:R-:W-:Y:S05]  /*42f0*/  @P0 BRA `(.L_x_246) ;  /* 0x0000015000000947 */ /* 0x000fea0003800000 */
[----:B-123--:R-:W-:Y:S01]  /*4300*/  IMAD.U32 R7, RZ, RZ, UR12 ;  /* 0x0000000cff077e24 */ /* 0x00efe2000f8e00ff */
        /* <DEDUP_REMOVED lines=11> */
.L_x_248:
[----:B------:R-:W-:-:S04]  /*43c0*/  MOV R7, c[0x0][0x32c] ;  /* 0x0000cb0000077a02 */ /* 0x000fc80000000f00 */
[----:B------:R-:W-:-:S13]  /*43d0*/  ISETP.NE.AND P0, PT, R7, 0x1, PT ;  /* 0x000000010700780c */ /* 0x000fda0003f05270 */
[----:B------:R-:W-:-:S05]  /*43e0*/  @P0 IMAD.HI.U32 R7, R6, c[0x0][0x330], RZ ;  /* 0x0000cc0006070a27 */ /* 0x000fca00078e00ff */
[----:B------:R-:W-:Y:S02]  /*43f0*/  @P0 SHF.R.U32.HI R6, RZ, c[0x0][0x334], R7 ;  /* 0x0000cd00ff060a19 */ /* 0x000fe40000011607 */
.L_x_249:
[----:B------:R-:W-:Y:S05]  /*4400*/  BSYNC B0 ;  /* 0x0000000000007941 */ /* 0x000fea0003800000 */
.L_x_247:
[----:B------:R-:W-:-:S05]  /*4410*/  IMAD R6, R6, c[0x0][0x32c], R24 ;  /* 0x0000cb0006067a24 */ /* 0x000fca00078e0218 */
[----:B------:R-:W-:Y:S02]  /*4420*/  IADD3 R7, R6, c[0x0][0x32c], RZ ;  /* 0x0000cb0006077a10 */ /* 0x000fe40007ffe0ff */
[----:B------:R-:W-:Y:S02]  /*4430*/  IMNMX R3, R3, R6, !PT ;  /* 0x0000000603037217 */ /* 0x000fe40007800200 */
[----:B------:R-:W-:Y:S02]  /*4440*/  IMNMX R5, R5, R7, PT ;  /* 0x0000000705057217 */ /* 0x000fe40003800200 */
.L_x_246:
[----:B-123--:R-:W-:Y:S01]  /*4450*/  FMUL.FTZ R6, R109, c[0x0][0x320] ;  /* 0x0000c8006d067a20 */ /* 0x00efe20000410000 */
[----:B------:R-:W-:Y:S01]  /*4460*/  UP2UR UR38, UPR, URZ, 0x40 ;  /* 0x000000403f267883 */ /* 0x000fe20008000000 */
[----:B------:R-:W-:Y:S01]  /*4470*/  FMUL.FTZ R9, R112, c[0x0][0x320] ;  /* 0x0000c80070097a20 */ /* 0x000fe20000410000 */
[----:B------:R-:W-:Y:S01]  /*4480*/  UISETP.NE.AND UP6, UPT, UR31, URZ, UPT ;  /* 0x0000003f1f00728c */ /* 0x000fe2000bfc5270 */
[----:B------:R1:W2:Y:S01]  /*4490*/  MUFU.TANH R63, R6 ;  /* 0x00000006003f7308 */ /* 0x0002a20000002400 */
[----:B------:R-:W-:Y:S01]  /*44a0*/  UP2UR UR36, UPR, URZ, 0x10 ;  /* 0x000000103f247883 */ /* 0x000fe20008000000 */
[----:B------:R-:W-:Y:S01]  /*44b0*/  FMUL.FTZ R11, R105, c[0x0][0x320] ;  /* 0x0000c800690b7a20 */ /* 0x000fe20000410000 */
[----:B------:R-:W-:Y:S01]  /*44c0*/  UP2UR UR37, UPR, URZ, 0x20 ;  /* 0x000000203f257883 */ /* 0x000fe20008000000 */
[----:B------:R-:W-:Y:S01]  /*44d0*/  FMUL.FTZ R16, R161, c[0x0][0x320] ;  /* 0x0000c800a1107a20 */ /* 0x000fe20000410000 */
[----:B------:R-:W-:Y:S01]  /*44e0*/  UISETP.NE.AND UP4, UPT, UR29, URZ, UPT ;  /* 0x0000003f1d00728c */ /* 0x000fe2000bf85270 */
[----:B------:R-:W-:Y:S01]  /*44f0*/  PLOP3.LUT P0, PT, PT, PT, UP6, 0x40, 0x0 ;  /* 0x000000000000781c */ /* 0x000fe20003f0e868 */
[----:B------:R-:W-:Y:S01]  /*4500*/  UISETP.NE.AND UP5, UPT, UR30, URZ, UPT ;  /* 0x0000003f1e00728c */ /* 0x000fe2000bfa5270 */
[----:B------:R-:W3:Y:S01]  /*4510*/  MUFU.TANH R54, R11 ;  /* 0x0000000b00367308 */ /* 0x000ee20000002400 */
[----:B------:R-:W-:Y:S01]  /*4520*/  UP2UR UR32, UPR, URZ, 0x2 ;  /* 0x000000023f207883 */ /* 0x000fe20008000000 */
[----:B------:R-:W-:Y:S01]  /*4530*/  ISETP.GT.AND P0, PT, R3, RZ, P0 ;  /* 0x000000ff0300720c */ /* 0x000fe20000704270 */
[----:B------:R-:W-:Y:S01]  /*4540*/  UP2UR UR34, UPR, URZ, 0x4 ;  /* 0x000000043f227883 */ /* 0x000fe20008000000 */
[----:B------:R-:W-:Y:S01]  /*4550*/  PLOP3.LUT P5, PT, PT, PT, UP4, 0x40, 0x0 ;  /* 0x000000000000781c */ /* 0x000fe20003fae848 */
[----:B------:R-:W-:Y:S01]  /*4560*/  UP2UR UR33, UPR, URZ, 0x1 ;  /* 0x000000013f217883 */ /* 0x000fe20008000000 */
[----:B------:R-:W-:Y:S01]  /*4570*/  PLOP3.LUT P6, PT, PT, PT, UP5, 0x40, 0x0 ;  /* 0x000000000000781c */ /* 0x000fe20003fce858 */
[----:B------:R-:W-:Y:S01]  /*4580*/  UISETP.NE.AND UP1, UPT, UR27, URZ, UPT ;  /* 0x0000003f1b00728c */ /* 0x000fe2000bf25270 */
[----:B-1----:R-:W-:Y:S01]  /*4590*/  FMUL.FTZ R6, R108, c[0x0][0x320] ;  /* 0x0000c8006c067a20 */ /* 0x002fe20000410000 */
[----:B------:R-:W-:Y:S01]  /*45a0*/  UP2UR UR35, UPR, URZ, 0x8 ;  /* 0x000000083f237883 */ /* 0x000fe20008000000 */
[----:B------:R-:W-:Y:S01]  /*45b0*/  ISETP.LT.OR P0, PT, R5, 0x1, P0 ;  /* 0x000000010500780c */ /* 0x000fe20000701670 */
[----:B------:R-:W-:Y:S01]  /*45c0*/  UISETP.NE.AND UP2, UPT, UR28, URZ, UPT ;  /* 0x0000003f1c00728c */ /* 0x000fe2000bf45270 */
[----:B------:R1:W4:Y:S01]  /*45d0*/  MUFU.TANH R62, R6 ;  /* 0x00000006003e7308 */ /* 0x0003220000002400 */
[----:B------:R-:W-:Y:S01]  /*45e0*/  UISETP.NE.AND UP0, UPT, UR26, URZ, UPT ;  /* 0x0000003f1a00728c */ /* 0x000fe2000bf05270 */
[C---:B------:R-:W-:Y:S01]  /*45f0*/  ISETP.GT.AND P5, PT, R3.reuse, 0x8, P5 ;  /* 0x000000080300780c */ /* 0x040fe20002fa4270 */
[----:B------:R-:W-:Y:S01]  /*4600*/  UISETP.NE.AND UP3, UPT, UR25, URZ, UPT ;  /* 0x0000003f1900728c */ /* 0x000fe2000bf65270 */
[----:B------:R-:W-:Y:S01]  /*4610*/  ISETP.GT.AND P6, PT, R3, 0x1, P6 ;  /* 0x000000010300780c */ /* 0x000fe200037c4270 */
[----:B------:R-:W-:Y:S01]  /*4620*/  UISETP.NE.AND UP6, UPT, UR38, URZ, UPT ;  /* 0x0000003f2600728c */ /* 0x000fe2000bfc5270 */
[----:B------:R-:W-:Y:S01]  /*4630*/  PLOP3.LUT P2, PT, PT, PT, UP1, 0x40, 0x0 ;  /* 0x000000000000781c */ /* 0x000fe20003f4e818 */
[----:B------:R-:W-:Y:S01]  /*4640*/  UISETP.NE.AND UP1, UPT, UR23, URZ, UPT ;  /* 0x0000003f1700728c */ /* 0x000fe2000bf25270 */
[----:B------:R-:W-:Y:S01]  /*4650*/  PLOP3.LUT P4, PT, PT, PT, UP2, 0x40, 0x0 ;  /* 0x000000000000781c */ /* 0x000fe20003f8e828 */
[----:B------:R-:W-:Y:S01]  /*4660*/  UISETP.NE.AND UP2, UPT, UR24, URZ, UPT ;  /* 0x0000003f1800728c */ /* 0x000fe2000bf45270 */
[----:B------:R-:W-:Y:S01]  /*4670*/  PLOP3.LUT P1, PT, PT, PT, UP0, 0x40, 0x0 ;  /* 0x000000000000781c */ /* 0x000fe20003f2e808 */
[----:B------:R-:W-:Y:S01]  /*4680*/  UISETP.NE.AND UP0, UPT, UR21, URZ, UPT ;  /* 0x0000003f1500728c */ /* 0x000fe2000bf05270 */
[----:B------:R-:W-:Y:S01]  /*4690*/  FSEL R52, R39, -INF , !P0 ;  /* 0xff80000027347808 */ /* 0x000fe20004000000 */
[----:B------:R-:W-:Y:S01]  /*46a0*/  UISETP.NE.AND UP5, UPT, UR37, URZ, UPT ;  /* 0x0000003f2500728c */ /* 0x000fe2000bfa5270 */
[----:B------:R-:W-:Y:S01]  /*46b0*/  PLOP3.LUT P0, PT, PT, PT, UP3, 0x40, 0x0 ;  /* 0x000000000000781c */ /* 0x000fe20003f0e838 */
[----:B------:R-:W-:Y:S01]  /*46c0*/  UISETP.NE.AND UP3, UPT, UR22, URZ, UPT ;  /* 0x0000003f1600728c */ /* 0x000fe2000bf65270 */
[----:B-1----:R-:W-:Y:S01]  /*46d0*/  FMUL.FTZ R6, R148, c[0x0][0x320] ;  /* 0x0000c80094067a20 */ /* 0x002fe20000410000 */
[C---:B------:R-:W-:Y:S01]  /*46e0*/  ISETP.LT.OR P5, PT, R5.reuse, 0x9, P5 ;  /* 0x000000090500780c */ /* 0x040fe20002fa1670 */
[----:B------:R-:W-:Y:S01]  /*46f0*/  UISETP.NE.AND UP4, UPT, UR36, URZ, UPT ;  /* 0x0000003f2400728c */ /* 0x000fe2000bf85270 */
[----:B------:R-:W-:Y:S01]  /*4700*/  ISETP.LT.OR P6, PT, R5, 0x2, P6 ;  /* 0x000000020500780c */ /* 0x000fe200037c1670 */
[----:B------:R1:W1:Y:S01]  /*4710*/  MUFU.TANH R59, R6 ;  /* 0x00000006003b7308 */ /* 0x0002620000002400 */
[----:B------:R-:W-:Y:S01]  /*4720*/  ISETP.GT.AND P1, PT, R3, 0x11, P1 ;  /* 0x000000110300780c */ /* 0x000fe20000f24270 */
[----:B------:R-:W-:Y:S01]  /*4730*/  FMUL.FTZ R15, R152, c[0x0][0x320] ;  /* 0x0000c800980f7a20 */ /* 0x000fe20000410000 */
[----:B------:R-:W-:Y:S01]  /*4740*/  FSEL R57, R37, -INF , !P5 ;  /* 0xff80000025397808 */ /* 0x000fe20006800000 */
[----:B------:R-:W-:Y:S01]  /*4750*/  FMUL.FTZ R14, R153, c[0x0][0x320] ;  /* 0x0000c800990e7a20 */ /* 0x000fe20000410000 */
[C---:B------:R-:W-:Y:S01]  /*4760*/  ISETP.GT.AND P2, PT, R3.reuse, 0x10, P2 ;  /* 0x000000100300780c */ /* 0x040fe20001744270 */
[----:B------:R-:W-:Y:S01]  /*4770*/  FMUL.FTZ R10, R168, c[0x0][0x320] ;  /* 0x0000c800a80a7a20 */ /* 0x000fe20000410000 */
[----:B------:R-:W-:Y:S01]  /*4780*/  ISETP.GT.AND P0, PT, R3, 0x18, P0 ;  /* 0x000000180300780c */ /* 0x000fe20000704270 */
[----:B------:R-:W-:Y:S01]  /*4790*/  FMUL.FTZ R8, R113, c[0x0][0x320] ;  /* 0x0000c80071087a20 */ /* 0x000fe20000410000 */
[----:B------:R-:W-:Y:S01]  /*47a0*/  FSEL R51, R27, -INF , !P6 ;  /* 0xff8000001b337808 */ /* 0x000fe20007000000 */
[----:B------:R-:W-:Y:S01]  /*47b0*/  FMUL.FTZ R7, R164, c[0x0][0x320] ;  /* 0x0000c800a4077a20 */ /* 0x000fe20000410000 */
[----:B------:R-:W-:Y:S01]  /*47c0*/  ISETP.GT.AND P4, PT, R3, 0x9, P4 ;  /* 0x000000090300780c */ /* 0x000fe20002784270 */
[----:B------:R-:W-:Y:S01]  /*47d0*/  FMUL.FTZ R13, R169, c[0x0][0x320] ;  /* 0x0000c800a90d7a20 */ /* 0x000fe20000410000 */
[----:B------:R-:W-:Y:S01]  /*47e0*/  PLOP3.LUT P5, PT, PT, PT, UP1, 0x40, 0x0 ;  /* 0x000000000000781c */ /* 0x000fe20003fae818 */
[----:B------:R-:W-:Y:S01]  /*47f0*/  UISETP.NE.AND UP1, UPT, UR20, URZ, UPT ;  /* 0x0000003f1400728c */ /* 0x000fe2000bf25270 */
[----:B------:R-:W-:Y:S01]  /*4800*/  PLOP3.LUT P6, PT, PT, PT, UP2, 0x40, 0x0 ;  /* 0x000000000000781c */ /* 0x000fe20003fce828 */
[----:B-1----:R-:W-:Y:S01]  /*4810*/  FMUL.FTZ R6, R120, c[0x0][0x320] ;  /* 0x0000c80078067a20 */ /* 0x002fe20000410000 */
[----:B------:R-:W-:Y:S01]  /*4820*/  UISETP.NE.AND UP2, UPT, UR19, URZ, UPT ;  /* 0x0000003f1300728c */ /* 0x000fe2000bf45270 */
[C---:B------:R-:W-:Y:S01]  /*4830*/  ISETP.LT.OR P1, PT, R5.reuse, 0x12, P1 ;  /* 0x000000120500780c */ /* 0x040fe20000f21670 */
[----:B------:R-:W-:Y:S01]  /*4840*/  FMUL.FTZ R12, R156, c[0x0][0x320] ;  /* 0x0000c8009c0c7a20 */ /* 0x000fe20000410000 */
[----:B------:R1:W1:Y:S01]  /*4850*/  MUFU.TANH R58, R6 ;  /* 0x00000006003a7308 */ /* 0x0002620000002400 */
[C---:B------:R-:W-:Y:S01]  /*4860*/  ISETP.LT.OR P2, PT, R5.reuse, 0x11, P2 ;  /* 0x000000110500780c */ /* 0x040fe20001741670 */
[----:B------:R-:W-:Y:S01]  /*4870*/  FMUL.FTZ R11, R144, c[0x0][0x320] ;  /* 0x0000c800900b7a20 */ /* 0x000fe20000410000 */
[----:B------:R-:W-:-:S02]  /*4880*/  ISETP.LT.OR P0, PT, R5, 0x19, P0 ;  /* 0x000000190500780c */ /* 0x000fc40000701670 */
[----:B------:R-:W-:Y:S02]  /*4890*/  ISETP.LT.OR P4, PT, R5, 0xa, P4 ;  /* 0x0000000a0500780c */ /* 0x000fe40002781670 */
[----:B------:R-:W-:Y:S01]  /*48a0*/  ISETP.GT.AND P5, PT, R3, 0x20, P5 ;  /* 0x000000200300780c */ /* 0x000fe20002fa4270 */
[----:B------:R-:W2:Y:S01]  /*48b0*/  MUFU.TANH R45, R16 ;  /* 0x00000010002d7308 */ /* 0x000ea20000002400 */
[----:B------:R-:W-:Y:S02]  /*48c0*/  FSEL R65, R19, -INF , !P1 ;  /* 0xff80000013417808 */ /* 0x000fe40004800000 */
[----:B------:R-:W-:Y:S02]  /*48d0*/  ISETP.GT.AND P6, PT, R3, 0x19, P6 ;  /* 0x000000190300780c */ /* 0x000fe400037c4270 */
[----:B------:R-:W-:Y:S02]  /*48e0*/  FSEL R64, R21, -INF , !P2 ;  /* 0xff80000015407808 */ /* 0x000fe40005000000 */
[----:B------:R-:W-:Y:S01]  /*48f0*/  PLOP3.LUT P1, PT, PT, PT, UP1, 0x40, 0x0 ;  /* 0x000000000000781c */ /* 0x000fe20003f2e818 */
[----:B-1----:R-:W-:Y:S01]  /*4900*/  FMUL.FTZ R6, R140, c[0x0][0x320] ;  /* 0x0000c8008c067a20 */ /* 0x002fe20000410000 */
[----:B------:R-:W-:Y:S01]  /*4910*/  FSEL R67, R41, -INF , !P0 ;  /* 0xff80000029437808 */ /* 0x000fe20004000000 */
[----:B------:R-:W-:Y:S01]  /*4920*/  UISETP.NE.AND UP1, UPT, UR17, URZ, UPT ;  /* 0x0000003f1100728c */ /* 0x000fe2000bf25270 */
[----:B------:R-:W-:Y:S01]  /*4930*/  FSEL R56, R34, -INF , !P4 ;  /* 0xff80000022387808 */ /* 0x000fe20006000000 */
[----:B------:R1:W1:Y:S01]  /*4940*/  MUFU.TANH R61, R6 ;  /* 0x00000006003d7308 */ /* 0x0002620000002400 */
[----:B------:R-:W-:Y:S01]  /*4950*/  PLOP3.LUT P2, PT, PT, PT, UP0, 0x40, 0x0 ;  /* 0x000000000000781c */ /* 0x000fe20003f4e808 */
[----:B------:R-:W-:Y:S01]  /*4960*/  UISETP.NE.AND UP0, UPT, UR18, URZ, UPT ;  /* 0x0000003f1200728c */ /* 0x000fe2000bf05270 */
[----:B------:R-:W-:Y:S01]  /*4970*/  PLOP3.LUT P0, PT, PT, PT, UP2, 0x40, 0x0 ;  /* 0x000000000000781c */ /* 0x000fe20003f0e828 */
[----:B------:R-:W-:Y:S01]  /*4980*/  UISETP.NE.AND UP2, UPT, UR15, URZ, UPT ;  /* 0x0000003f0f00728c */ /* 0x000fe2000bf45270 */
[----:B------:R-:W-:Y:S01]  /*4990*/  PLOP3.LUT P4, PT, PT, PT, UP3, 0x40, 0x0 ;  /* 0x000000000000781c */ /* 0x000fe20003f8e838 */
[----:B------:R-:W-:Y:S01]  /*49a0*/  UISETP.NE.AND UP3, UPT, UR16, URZ, UPT ;  /* 0x0000003f1000728c */ /* 0x000fe2000bf65270 */
[C---:B------:R-:W-:Y:S01]  /*49b0*/  ISETP.LT.OR P5, PT, R5.reuse, 0x21, P5 ;  /* 0x000000210500780c */ /* 0x040fe20002fa1670 */
[----:B------:R-:W2:Y:S01]  /*49c0*/  MUFU.TANH R47, R15 ;  /* 0x0000000f002f7308 */ /* 0x000ea20000002400 */
[----:B------:R-:W-:-:S02]  /*49d0*/  ISETP.LT.OR P6, PT, R5, 0x1a, P6 ;  /* 0x0000001a0500780c */ /* 0x000fc400037c1670 */
[C---:B------:R-:W-:Y:S02]  /*49e0*/  ISETP.GT.AND P0, PT, R3.reuse, 0x30, P0 ;  /* 0x000000300300780c */ /* 0x040fe40000704270 */
[C---:B------:R-:W-:Y:S02]  /*49f0*/  ISETP.GT.AND P4, PT, R3.reuse, 0x21, P4 ;  /* 0x000000210300780c */ /* 0x040fe40002784270 */
[----:B------:R-:W-:Y:S01]  /*4a00*/  ISETP.GT.AND P2, PT, R3, 0x28, P2 ;  /* 0x000000280300780c */ /* 0x000fe20001744270 */
[----:B-1----:R-:W-:Y:S01]  /*4a10*/  FMUL.FTZ R6, R141, c[0x0][0x320] ;  /* 0x0000c8008d067a20 */ /* 0x002fe20000410000 */
[----:B------:R-:W-:Y:S01]  /*4a20*/  FSEL R68, R44, -INF , !P5 ;  /* 0xff8000002c447808 */ /* 0x000fe20006800000 */
[----:B------:R-:W1:Y:S01]  /*4a30*/  MUFU.TANH R42, R14 ;  /* 0x0000000e002a7308 */ /* 0x000e620000002400 */
[----:B------:R-:W-:Y:S02]  /*4a40*/  ISETP.GT.AND P1, PT, R3, 0x29, P1 ;  /* 0x000000290300780c */ /* 0x000fe40000f24270 */
[----:B------:R-:W-:-:S02]  /*4a50*/  FSEL R46, R46, -INF , !P6 ;  /* 0xff8000002e2e7808 */ /* 0x000fc40007000000 */
[----:B------:R-:W-:Y:S01]  /*4a60*/  PLOP3.LUT P5, PT, PT, PT, UP1, 0x40, 0x0 ;  /* 0x000000000000781c */ /* 0x000fe20003fae818 */
[----:B------:R-:W-:Y:S01]  /*4a70*/  UISETP.NE.AND UP1, UPT, UR13, URZ, UPT ;  /* 0x0000003f0d00728c */ /* 0x000fe2000bf25270 */
[----:B------:R-:W-:Y:S01]  /*4a80*/  PLOP3.LUT P6, PT, PT, PT, UP0, 0x40, 0x0 ;  /* 0x000000000000781c */ /* 0x000fe20003fce808 */
[----:B------:R5:W1:Y:S01]  /*4a90*/  MUFU.TANH R60, R6 ;  /* 0x00000006003c7308 */ /* 0x000a620000002400 */
[----:B------:R-:W-:Y:S01]  /*4aa0*/  UISETP.NE.AND UP0, UPT, UR14, URZ, UPT ;  /* 0x0000003f0e00728c */ /* 0x000fe2000bf05270 */
[C---:B------:R-:W-:Y:S02]  /*4ab0*/  ISETP.LT.OR P0, PT, R5.reuse, 0x31, P0 ;  /* 0x000000310500780c */ /* 0x040fe40000701670 */
[C---:B------:R-:W-:Y:S02]  /*4ac0*/  ISETP.LT.OR P4, PT, R5.reuse, 0x22, P4 ;  /* 0x000000220500780c */ /* 0x040fe40002781670 */
[C---:B------:R-:W-:Y:S02]  /*4ad0*/  ISETP.LT.OR P2, PT, R5.reuse, 0x29, P2 ;  /* 0x000000290500780c */ /* 0x040fe40001741670 */
[----:B------:R-:W-:Y:S01]  /*4ae0*/  ISETP.LT.OR P1, PT, R5, 0x2a, P1 ;  /* 0x0000002a0500780c */ /* 0x000fe20000f21670 */
[----:B------:R-:W1:Y:S01]  /*4af0*/  MUFU.TANH R37, R10 ;  /* 0x0000000a00257308 */ /* 0x000e620000002400 */
[----:B------:R-:W-:-:S02]  /*4b00*/  FSEL R126, R33, -INF , !P0 ;  /* 0xff800000217e7808 */ /* 0x000fc40004000000 */
[----:B------:R-:W-:Y:S02]  /*4b10*/  FSEL R69, R43, -INF , !P4 ;  /* 0xff8000002b457808 */ /* 0x000fe40006000000 */
[----:B------:R-:W-:Y:S01]  /*4b20*/  FSEL R112, R35, -INF , !P2 ;  /* 0xff80000023707808 */ /* 0x000fe20005000000 */
[----:B-----5:R-:W-:Y:S01]  /*4b30*/  FMUL.FTZ R6, R121, c[0x0][0x320] ;  /* 0x0000c80079067a20 */ /* 0x020fe20000410000 */
[----:B------:R-:W-:Y:S01]  /*4b40*/  FSEL R118, R36, -INF , !P1 ;  /* 0xff80000024767808 */ /* 0x000fe20004800000 */
[----:B------:R-:W1:Y:S01]  /*4b50*/  MUFU.TANH R41, R9 ;  /* 0x0000000900297308 */ /* 0x000e620000002400 */
[----:B------:R-:W-:Y:S01]  /*4b60*/  PLOP3.LUT P0, PT, PT, PT, UP1, 0x40, 0x0 ;  /* 0x000000000000781c */ /* 0x000fe20003f0e818 */
[----:B------:R-:W-:Y:S01]  /*4b70*/  UISETP.NE.AND UP1, UPT, UR32, URZ, UPT ;  /* 0x0000003f2000728c */ /* 0x000fe2000bf25270 */
[----:B------:R-:W-:Y:S01]  /*4b80*/  PLOP3.LUT P4, PT, PT, PT, UP3, 0x40, 0x0 ;  /* 0x000000000000781c */ /* 0x000fe20003f8e838 */
[----:B------:R-:W-:Y:S01]  /*4b90*/  UISETP.NE.AND UP3, UPT, UR35, URZ, UPT ;  /* 0x0000003f2300728c */ /* 0x000fe2000bf65270 */
[----:B------:R-:W-:Y:S01]  /*4ba0*/  PLOP3.LUT P2, PT, PT, PT, UP2, 0x40, 0x0 ;  /* 0x000000000000781c */ /* 0x000fe20003f4e828 */
[----:B------:R-:W-:Y:S01]  /*4bb0*/  UISETP.NE.AND UP2, UPT, UR34, URZ, UPT ;  /* 0x0000003f2200728c */ /* 0x000fe2000bf45270 */
[----:B------:R-:W-:Y:S01]  /*4bc0*/  PLOP3.LUT P1, PT, PT, PT, UP0, 0x40, 0x0 ;  /* 0x000000000000781c */ /* 0x000fe20003f2e808 */
[----:B------:R5:W1:Y:S01]  /*4bd0*/  MUFU.TANH R53, R6 ;  /* 0x0000000600357308 */ /* 0x000a620000002400 */
[C---:B------:R-:W-:Y:S01]  /*4be0*/  ISETP.GT.AND P0, PT, R3.reuse, 0x48, P0 ;  /* 0x000000480300780c */ /* 0x040fe20000704270 */
[----:B------:R-:W-:Y:S01]  /*4bf0*/  UISETP.NE.AND UP0, UPT, UR33, URZ, UPT ;  /* 0x0000003f2100728c */ /* 0x000fe2000bf05270 */
[----:B------:R-:W-:-:S02]  /*4c00*/  ISETP.GT.AND P6, PT, R3, 0x31, P6 ;  /* 0x000000310300780c */ /* 0x000fc400037c4270 */
[C---:B------:R-:W-:Y:S02]  /*4c10*/  ISETP.GT.AND P5, PT, R3.reuse, 0x38, P5 ;  /* 0x000000380300780c */ /* 0x040fe40002fa4270 */
[C---:B------:R-:W-:Y:S01]  /*4c20*/  ISETP.GT.AND P4, PT, R3.reuse, 0x39, P4 ;  /* 0x000000390300780c */ /* 0x040fe20002784270 */
[----:B------:R-:W1:Y:S01]  /*4c30*/  MUFU.TANH R39, R8 ;  /* 0x0000000800277308 */ /* 0x000e620000002400 */
[C---:B------:R-:W-:Y:S02]  /*4c40*/  ISETP.GT.AND P2, PT, R3.reuse, 0x40, P2 ;  /* 0x000000400300780c */ /* 0x040fe40001744270 */
[----:B------:R-:W-:Y:S02]  /*4c50*/  ISETP.GT.AND P1, PT, R3, 0x41, P1 ;  /* 0x000000410300780c */ /* 0x000fe40000f24270 */
[C---:B------:R-:W-:Y:S02]  /*4c60*/  ISETP.LT.OR P0, PT, R5.reuse, 0x49, P0 ;  /* 0x000000490500780c */ /* 0x040fe40000701670 */
[C---:B------:R-:W-:Y:S01]  /*4c70*/  ISETP.LT.OR P6, PT, R5.reuse, 0x32, P6 ;  /* 0x000000320500780c */ /* 0x040fe200037c1670 */
[----:B-----5:R-:W-:Y:S01]  /*4c80*/  FMUL.FTZ R6, R160, c[0x0][0x320] ;  /* 0x0000c800a0067a20 */ /* 0x020fe20000410000 */
[C---:B------:R-:W-:Y:S01]  /*4c90*/  ISETP.LT.OR P5, PT, R5.reuse, 0x39, P5 ;  /* 0x000000390500780c */ /* 0x040fe20002fa1670 */
[----:B------:R-:W1:Y:S01]  /*4ca0*/  MUFU.TANH R35, R7 ;  /* 0x0000000700237308 */ /* 0x000e620000002400 */
[----:B------:R-:W-:-:S02]  /*4cb0*/  ISETP.LT.OR P4, PT, R5, 0x3a, P4 ;  /* 0x0000003a0500780c */ /* 0x000fc40002781670 */
[C---:B------:R-:W-:Y:S02]  /*4cc0*/  ISETP.LT.OR P2, PT, R5.reuse, 0x41, P2 ;  /* 0x000000410500780c */ /* 0x040fe40001741670 */
[----:B------:R-:W-:Y:S02]  /*4cd0*/  ISETP.LT.OR P1, PT, R5, 0x42, P1 ;  /* 0x000000420500780c */ /* 0x000fe40000f21670 */
[----:B------:R-:W-:Y:S01]  /*4ce0*/  FSEL R203, R38, -INF , !P0 ;  /* 0xff80000026cb7808 */ /* 0x000fe20004000000 */
[----:B------:R5:W1:Y:S01]  /*4cf0*/  MUFU.TANH R49, R6 ;  /* 0x0000000600317308 */ /* 0x000a620000002400 */
[----:B------:R-:W-:Y:S02]  /*4d00*/  FSEL R127, R32, -INF , !P6 ;  /* 0xff800000207f7808 */ /* 0x000fe40007000000 */
[----:B------:R-:W-:Y:S02]  /*4d10*/  FSEL R128, R29, -INF , !P5 ;  /* 0xff8000001d807808 */ /* 0x000fe40006800000 */
[----:B------:R-:W-:-:S02]  /*4d20*/  FSEL R130, R72, -INF , !P4 ;  /* 0xff80000048827808 */ /* 0x000fc40006000000 */
[----:B------:R-:W-:Y:S01]  /*4d30*/  FSEL R202, R31, -INF , !P2 ;  /* 0xff8000001fca7808 */ /* 0x000fe20005000000 */
[----:B------:R-:W1:Y:S01]  /*4d40*/  MUFU.TANH R32, R13 ;  /* 0x0000000d00207308 */ /* 0x000e620000002400 */
[----:B------:R-:W-:Y:S02]  /*4d50*/  FSEL R205, R30, -INF , !P1 ;  /* 0xff8000001ecd7808 */ /* 0x000fe40004800000 */
[----:B------:R-:W-:Y:S02]  /*4d60*/  PLOP3.LUT P0, PT, PT, PT, UP0, 0x40, 0x0 ;  /* 0x000000000000781c */ /* 0x000fe40003f0e808 */
[----:B------:R-:W-:Y:S02]  /*4d70*/  PLOP3.LUT P6, PT, PT, PT, UP6, 0x40, 0x0 ;  /* 0x000000000000781c */ /* 0x000fe40003fce868 */
[----:B------:R-:W-:Y:S01]  /*4d80*/  PLOP3.LUT P5, PT, PT, PT, UP5, 0x40, 0x0 ;  /* 0x000000000000781c */ /* 0x000fe20003fae858 */
[----:B-----5:R-:W-:Y:S01]  /*4d90*/  FMUL.FTZ R6, R149, c[0x0][0x320] ;  /* 0x0000c80095067a20 */ /* 0x020fe20000410000 */
[----:B------:R-:W-:Y:S01]  /*4da0*/  PLOP3.LUT P4, PT, PT, PT, UP4, 0x40, 0x0 ;  /* 0x000000000000781c */ /* 0x000fe20003f8e848 */
[----:B------:R-:W1:Y:S01]  /*4db0*/  MUFU.TANH R31, R12 ;  /* 0x0000000c001f7308 */ /* 0x000e620000002400 */
[----:B------:R-:W-:-:S02]  /*4dc0*/  PLOP3.LUT P2, PT, PT, PT, UP3, 0x40, 0x0 ;  /* 0x000000000000781c */ /* 0x000fc40003f4e838 */
[----:B------:R-:W-:Y:S02]  /*4dd0*/  PLOP3.LUT P1, PT, PT, PT, UP2, 0x40, 0x0 ;  /* 0x000000000000781c */ /* 0x000fe40003f2e828 */
[C---:B------:R-:W-:Y:S02]  /*4de0*/  ISETP.GT.AND P6, PT, R3.reuse, 0x49, P6 ;  /* 0x000000490300780c */ /* 0x040fe400037c4270 */
[C---:B------:R-:W-:Y:S01]  /*4df0*/  ISETP.GT.AND P5, PT, R3.reuse, 0x50, P5 ;  /* 0x000000500300780c */ /* 0x040fe20002fa4270 */
[----:B------:R5:W1:Y:S01]  /*4e00*/  MUFU.TANH R50, R6 ;  /* 0x0000000600327308 */ /* 0x000a620000002400 */
[C---:B------:R-:W-:Y:S02]  /*4e10*/  ISETP.GT.AND P4, PT, R3.reuse, 0x51, P4 ;  /* 0x000000510300780c */ /* 0x040fe40002784270 */
[C---:B------:R-:W-:Y:S02]  /*4e20*/  ISETP.GT.AND P2, PT, R3.reuse, 0x58, P2 ;  /* 0x000000580300780c */ /* 0x040fe40001744270 */
[----:B------:R-:W-:Y:S01]  /*4e30*/  ISETP.GT.AND P1, PT, R3, 0x59, P1 ;  /* 0x000000590300780c */ /* 0x000fe20000f24270 */
[----:B------:R-:W-:Y:S01]  /*4e40*/  FMUL.FTZ R3, R145, c[0x0][0x320] ;  /* 0x0000c80091037a20 */ /* 0x000fe20000410000 */
[C---:B------:R-:W-:Y:S01]  /*4e50*/  ISETP.LT.OR P6, PT, R5.reuse, 0x4a, P6 ;  /* 0x0000004a0500780c */ /* 0x040fe200037c1670 */
[----:B------:R-:W1:Y:S01]  /*4e60*/  MUFU.TANH R36, R11 ;  /* 0x0000000b00247308 */ /* 0x000e620000002400 */
[----:B------:R-:W-:-:S02]  /*4e70*/  ISETP.LT.OR P5, PT, R5, 0x51, P5 ;  /* 0x000000510500780c */ /* 0x000fc40002fa1670 */
[C---:B------:R-:W-:Y:S02]  /*4e80*/  ISETP.LT.OR P4, PT, R5.reuse, 0x52, P4 ;  /* 0x000000520500780c */ /* 0x040fe40002781670 */
[C---:B------:R-:W-:Y:S02]  /*4e90*/  ISETP.LT.OR P2, PT, R5.reuse, 0x59, P2 ;  /* 0x000000590500780c */ /* 0x040fe40001741670 */
[----:B------:R-:W-:Y:S01]  /*4ea0*/  ISETP.LT.OR P1, PT, R5, 0x5a, P1 ;  /* 0x0000005a0500780c */ /* 0x000fe20000f21670 */
[----:B-----5:R-:W-:Y:S01]  /*4eb0*/  FMUL.FTZ R6, R157, c[0x0][0x320] ;  /* 0x0000c8009d067a20 */ /* 0x020fe20000410000 */
[----:B------:R-:W1:Y:S01]  /*4ec0*/  MUFU.TANH R33, R3 ;  /* 0x0000000300217308 */ /* 0x000e620000002400 */
[----:B------:R-:W-:Y:S02]  /*4ed0*/  FSEL R206, R40, -INF , !P6 ;  /* 0xff80000028ce7808 */ /* 0x000fe40007000000 */
[----:B------:R-:W-:Y:S02]  /*4ee0*/  FSEL R207, R28, -INF , !P5 ;  /* 0xff8000001ccf7808 */ /* 0x000fe40006800000 */
[----:B------:R-:W-:-:S02]  /*4ef0*/  FSEL R225, R26, -INF , !P4 ;  /* 0xff8000001ae17808 */ /* 0x000fc40006000000 */
[----:B------:R-:W-:Y:S01]  /*4f00*/  FSEL R228, R25, -INF , !P2 ;  /* 0xff80000019e47808 */ /* 0x000fe20005000000 */
[----:B------:R5:W1:Y:S01]  /*4f10*/  MUFU.TANH R48, R6 ;  /* 0x0000000600307308 */ /* 0x000a620000002400 */
[----:B------:R-:W-:Y:S01]  /*4f20*/  FSEL R229, R17, -INF , !P1 ;  /* 0xff80000011e57808 */ /* 0x000fe20004800000 */
[----:B-----5:R-:W-:-:S06]  /*4f30*/  FMUL.FTZ R6, R104, c[0x0][0x320] ;  /* 0x0000c80068067a20 */ /* 0x020fcc0000410000 */
[----:B------:R5:W1:Y:S02]  /*4f40*/  MUFU.TANH R55, R6 ;  /* 0x0000000600377308 */ /* 0x000a640000002400 */
[----:B-----5:R-:W-:-:S06]  /*4f50*/  FMUL.FTZ R6, R165, c[0x0][0x320] ;  /* 0x0000c800a5067a20 */ /* 0x020fcc0000410000 */
[----:B------:R5:W1:Y:S02]  /*4f60*/  MUFU.TANH R34, R6 ;  /* 0x0000000600227308 */ /* 0x000a640000002400 */
[----:B-----5:R-:W5:Y:S02]  /*4f70*/  SHFL.IDX PT, R6, R18, 0x2, 0x1c1f ;  /* 0x005c1f0012067f89 */ /* 0x020f6400000e0000 */
[--C-:B-----5:R-:W-:Y:S02]  /*4f80*/  IMAD.IADD R5, R20, 0x1, R6.reuse ;  /* 0x0000000114057824 */ /* 0x120fe400078e0206 */
[----:B------:R-:W-:-:S03]  /*4f90*/  IMAD.IADD R3, R23, 0x1, R6 ;  /* 0x0000000117037824 */ /* 0x000fc600078e0206 */
[----:B------:R-:W-:Y:S01]  /*4fa0*/  IMNMX R5, R5, R22, PT ;  /* 0x0000001605057217 */ /* 0x000fe20003800200 */
[----:B------:R-:W-:Y:S05]  /*4fb0*/  @P0 BRA `(.L_x_250) ;  /* 0x0000015000000947 */ /* 0x000fea0003800000 */
[----:B-1234-:R-:W-:Y:S01]  /*4fc0*/  IMAD.U32 R7, RZ, RZ, UR12 ;  /* 0x0000000cff077e24 */ /* 0x01efe2000f8e00ff */
        /* <DEDUP_REMOVED lines=11> */
.L_x_252:
[----:B------:R-:W-:-:S04]  /*5080*/  MOV R7, c[0x0][0x32c] ;  /* 0x0000cb0000077a02 */ /* 0x000fc80000000f00 */
[----:B------:R-:W-:-:S13]  /*5090*/  ISETP.NE.AND P0, PT, R7, 0x1, PT ;  /* 0x000000010700780c */ /* 0x000fda0003f05270 */
[----:B------:R-:W-:-:S05]  /*50a0*/  @P0 IMAD.HI.U32 R7, R6, c[0x0][0x330], RZ ;  /* 0x0000cc0006070a27 */ /* 0x000fca00078e00ff */
[----:B------:R-:W-:Y:S02]  /*50b0*/  @P0 SHF.R.U32.HI R6, RZ, c[0x0][0x334], R7 ;  /* 0x0000cd00ff060a19 */ /* 0x000fe40000011607 */
.L_x_253:
[----:B------:R-:W-:Y:S05]  /*50c0*/  BSYNC B0 ;  /* 0x0000000000007941 */ /* 0x000fea0003800000 */
.L_x_251:
[----:B------:R-:W-:-:S05]  /*50d0*/  IMAD R6, R6, c[0x0][0x32c], R24 ;  /* 0x0000cb0006067a24 */ /* 0x000fca00078e0218 */
[----:B------:R-:W-:Y:S02]  /*50e0*/  IADD3 R7, R6, c[0x0][0x32c], RZ ;  /* 0x0000cb0006077a10 */ /* 0x000fe40007ffe0ff */
[----:B------:R-:W-:Y:S02]  /*50f0*/  IMNMX R3, R3, R6, !PT ;  /* 0x0000000603037217 */ /* 0x000fe40007800200 */
[----:B------:R-:W-:Y:S02]  /*5100*/  IMNMX R5, R5, R7, PT ;  /* 0x0000000705057217 */ /* 0x000fe40003800200 */
.L_x_250:
[----:B-1234-:R-:W-:Y:S01]  /*5110*/  FMUL.FTZ R6, R151, c[0x0][0x320] ;  /* 0x0000c80097067a20 */ /* 0x01efe20000410000 */
        /* <DEDUP_REMOVED lines=28> */
[----:B------:R-:W-:Y:S01]  /*52e0*/  FMUL.FTZ R10, R171, c[0x0][0x320] ;  /* 0x0000c800ab0a7a20 */ /* 0x000fe20000410000 */
[----:B------:R-:W-:Y:S01]  /*52f0*/  PLOP3.LUT P2, PT, PT, PT, UP1, 0x40, 0x0 ;  /* 0x000000000000781c */ /* 0x000fe20003f4e818 */
[----:B------:R-:W-:Y:S01]  /*5300*/  UISETP.NE.AND UP1, UPT, UR23, URZ, UPT ;  /* 0x0000003f1700728c */ /* 0x000fe2000bf25270 */
[----:B------:R-:W-:Y:S01]  /*5310*/  PLOP3.LUT P4, PT, PT, PT, UP2, 0x40, 0x0 ;  /* 0x000000000000781c */ /* 0x000fe20003f8e828 */
[----:B------:R-:W-:Y:S01]  /*5320*/  UISETP.NE.AND UP2, UPT, UR24, URZ, UPT ;  /* 0x0000003f1800728c */ /* 0x000fe2000bf45270 */
[----:B------:R-:W-:Y:S01]  /*5330*/  PLOP3.LUT P1, PT, PT, PT, UP0, 0x40, 0x0 ;  /* 0x000000000000781c */ /* 0x000fe20003f2e808 */
[----:B------:R-:W-:Y:S01]  /*5340*/  UISETP.NE.AND UP0, UPT, UR21, URZ, UPT ;  /* 0x0000003f1500728c */ /* 0x000fe2000bf05270 */
[----:B------:R-:W-:Y:S01]  /*5350*/  FSEL R120, R49, -INF , !P0 ;  /* 0xff80000031787808 */ /* 0x000fe20004000000 */
[----:B------:R5:W2:Y:S01]  /*5360*/  MUFU.TANH R19, R10 ;  /* 0x0000000a00137308 */ /* 0x000aa20000002400 */
[----:B------:R-:W-:Y:S01]  /*5370*/  PLOP3.LUT P0, PT, PT, PT, UP3, 0x40, 0x0 ;  /* 0x000000000000781c */ /* 0x000fe20003f0e838 */
[----:B------:R-:W-:Y:S01]  /*5380*/  UISETP.NE.AND UP3, UPT, UR22, URZ, UPT ;  /* 0x0000003f1600728c */ /* 0x000fe2000bf65270 */
[----:B-1----:R-:W-:Y:S01]  /*5390*/  FMUL.FTZ R6, R122, c[0x0][0x320] ;  /* 0x0000c8007a067a20 */ /* 0x002fe20000410000 */
[----:B------:R-:W-:Y:S01]  /*53a0*/  ISETP.LT.OR P5, PT, R5, 0x9, P5 ;  /* 0x000000090500780c */ /* 0x000fe20002fa1670 */
[----:B------:R-:W-:Y:S01]  /*53b0*/  FMUL.FTZ R17, R159, c[0x0][0x320] ;  /* 0x0000c8009f117a20 */ /* 0x000fe20000410000 */
[----:B------:R-:W-:Y:S01]  /*53c0*/  ISETP.LT.OR P6, PT, R5, 0x2, P6 ;  /* 0x000000020500780c */ /* 0x000fe200037c1670 */
[----:B------:R-:W-:Y:S01]  /*53d0*/  FMUL.FTZ R16, R114, c[0x0][0x320] ;  /* 0x0000c80072107a20 */ /* 0x000fe20000410000 */
[----:B------:R1:W1:Y:S01]  /*53e0*/  MUFU.TANH R28, R6 ;  /* 0x00000006001c7308 */ /* 0x0002620000002400 */
[----:B------:R-:W-:Y:S01]  /*53f0*/  ISETP.GT.AND P1, PT, R3, 0x11, P1 ;  /* 0x000000110300780c */ /* 0x000fe20000f24270 */
[----:B------:R-:W-:Y:S01]  /*5400*/  FMUL.FTZ R14, R163, c[0x0][0x320] ;  /* 0x0000c800a30e7a20 */ /* 0x000fe20000410000 */
[----:B------:R-:W-:Y:S01]  /*5410*/  FSEL R124, R37, -INF , !P5 ;  /* 0xff800000257c7808 */ /* 0x000fe20006800000 */
[----:B------:R-:W-:Y:S01]  /*5420*/  FMUL.FTZ R9, R150, c[0x0][0x320] ;  /* 0x0000c80096097a20 */ /* 0x000fe20000410000 */
[----:B------:R-:W-:Y:S01]  /*5430*/  ISETP.GT.AND P0, PT, R3, 0x18, P0 ;  /* 0x000000180300780c */ /* 0x000fe20000704270 */
[----:B------:R-:W-:Y:S01]  /*5440*/  FMUL.FTZ R8, R154, c[0x0][0x320] ;  /* 0x0000c8009a087a20 */ /* 0x000fe20000410000 */
[----:B------:R-:W-:Y:S01]  /*5450*/  FSEL R122, R45, -INF , !P6 ;  /* 0xff8000002d7a7808 */ /* 0x000fe20007000000 */
[----:B------:R-:W-:Y:S01]  /*5460*/  FMUL.FTZ R13, R155, c[0x0][0x320] ;  /* 0x0000c8009b0d7a20 */ /* 0x000fe20000410000 */
[----:B------:R-:W-:Y:S01]  /*5470*/  PLOP3.LUT P5, PT, PT, PT, UP1, 0x40, 0x0 ;  /* 0x000000000000781c */ /* 0x000fe20003fae818 */
[----:B------:R-:W-:Y:S01]  /*5480*/  UISETP.NE.AND UP1, UPT, UR20, URZ, UPT ;  /* 0x0000003f1400728c */ /* 0x000fe2000bf25270 */
[----:B------:R-:W-:Y:S01]  /*5490*/  PLOP3.LUT P6, PT, PT, PT, UP2, 0x40, 0x0 ;  /* 0x000000000000781c */ /* 0x000fe20003fce828 */
[----:B------:R-:W-:Y:S01]  /*54a0*/  UISETP.NE.AND UP2, UPT, UR19, URZ, UPT ;  /* 0x0000003f1300728c */ /* 0x000fe2000bf45270 */
[C---:B------:R-:W-:Y:S01]  /*54b0*/  ISETP.GT.AND P2, PT, R3.reuse, 0x10, P2 ;  /* 0x000000100300780c */ /* 0x040fe20001744270 */
[----:B-----5:R-:W-:Y:S01]  /*54c0*/  FMUL.FTZ R10, R166, c[0x0][0x320] ;  /* 0x0000c800a60a7a20 */ /* 0x020fe20000410000 */
[----:B------:R-:W-:Y:S01]  /*54d0*/  ISETP.GT.AND P4, PT, R3, 0x9, P4 ;  /* 0x000000090300780c */ /* 0x000fe20002784270 */
[----:B-1----:R-:W-:Y:S01]  /*54e0*/  FMUL.FTZ R6, R162, c[0x0][0x320] ;  /* 0x0000c800a2067a20 */ /* 0x002fe20000410000 */
[C---:B------:R-:W-:Y:S01]  /*54f0*/  ISETP.LT.OR P1, PT, R5.reuse, 0x12, P1 ;  /* 0x000000120500780c */ /* 0x040fe20000f21670 */
[----:B------:R-:W-:Y:S01]  /*5500*/  UISETP.NE.AND UP6, UPT, UR38, URZ, UPT ;  /* 0x0000003f2600728c */ /* 0x000fe2000bfc5270 */
[C---:B------:R-:W-:Y:S01]  /*5510*/  ISETP.LT.OR P0, PT, R5.reuse, 0x19, P0 ;  /* 0x000000190500780c */ /* 0x040fe20000701670 */
[----:B------:R1:W1:Y:S01]  /*5520*/  MUFU.TANH R27, R6 ;  /* 0x00000006001b7308 */ /* 0x0002620000002400 */
[----:B------:R-:W-:Y:S01]  /*5530*/  ISETP.LT.OR P2, PT, R5, 0x11, P2 ;  /* 0x000000110500780c */ /* 0x000fe20001741670 */
[----:B------:R-:W-:Y:S01]  /*5540*/  UISETP.NE.AND UP5, UPT, UR37, URZ, UPT ;  /* 0x0000003f2500728c */ /* 0x000fe2000bfa5270 */
[----:B------:R-:W-:Y:S01]  /*5550*/  ISETP.GT.AND P5, PT, R3, 0x20, P5 ;  /* 0x000000200300780c */ /* 0x000fe20002fa4270 */
[----:B------:R-:W-:Y:S01]  /*5560*/  UISETP.NE.AND UP4, UPT, UR36, URZ, UPT ;  /* 0x0000003f2400728c */ /* 0x000fe2000bf85270 */
[----:B------:R-:W-:Y:S01]  /*5570*/  ISETP.LT.OR P4, PT, R5, 0xa, P4 ;  /* 0x0000000a0500780c */ /* 0x000fe20002781670 */
[----:B------:R-:W-:Y:S01]  /*5580*/  FMUL.FTZ R7, R142, c[0x0][0x320] ;  /* 0x0000c8008e077a20 */ /* 0x000fe20000410000 */
[----:B------:R-:W-:Y:S01]  /*5590*/  FSEL R131, R34, -INF , !P1 ;  /* 0xff80000022837808 */ /* 0x000fe20004800000 */
[----:B------:R-:W2:Y:S01]  /*55a0*/  MUFU.TANH R136, R16 ;  /* 0x0000001000887308 */ /* 0x000ea20000002400 */
[----:B------:R-:W-:Y:S01]  /*55b0*/  PLOP3.LUT P1, PT, PT, PT, UP1, 0x40, 0x0 ;  /* 0x000000000000781c */ /* 0x000fe20003f2e818 */
[----:B------:R-:W-:Y:S01]  /*55c0*/  UISETP.NE.AND UP1, UPT, UR17, URZ, UPT ;  /* 0x0000003f1100728c */ /* 0x000fe2000bf25270 */
[----:B------:R-:W-:-:S02]  /*55d0*/  FSEL R141, R31, -INF , !P0 ;  /* 0xff8000001f8d7808 */ /* 0x000fc40004000000 */
[----:B------:R-:W-:Y:S02]  /*55e0*/  ISETP.GT.AND P6, PT, R3, 0x19, P6 ;  /* 0x000000190300780c */ /* 0x000fe400037c4270 */
[----:B------:R-:W-:Y:S01]  /*55f0*/  PLOP3.LUT P0, PT, PT, PT, UP2, 0x40, 0x0 ;  /* 0x000000000000781c */ /* 0x000fe20003f0e828 */
[----:B-1----:R-:W-:Y:S01]  /*5600*/  FMUL.FTZ R6, R158, c[0x0][0x320] ;  /* 0x0000c8009e067a20 */ /* 0x002fe20000410000 */
[----:B------:R-:W-:Y:S01]  /*5610*/  FSEL R129, R35, -INF , !P2 ;  /* 0xff80000023817808 */ /* 0x000fe20005000000 */
[----:B------:R-:W-:Y:S01]  /*5620*/  UISETP.NE.AND UP2, UPT, UR15, URZ, UPT ;  /* 0x0000003f0f00728c */ /* 0x000fe2000bf45270 */
[C---:B------:R-:W-:Y:S01]  /*5630*/  ISETP.LT.OR P5, PT, R5.reuse, 0x21, P5 ;  /* 0x000000210500780c */ /* 0x040fe20002fa1670 */
[----:B------:R1:W1:Y:S01]  /*5640*/  MUFU.TANH R26, R6 ;  /* 0x00000006001a7308 */ /* 0x0002620000002400 */
[----:B------:R-:W-:Y:S02]  /*5650*/  FSEL R125, R32, -INF , !P4 ;  /* 0xff800000207d7808 */ /* 0x000fe40006000000 */
[----:B------:R-:W-:Y:S01]  /*5660*/  PLOP3.LUT P2, PT, PT, PT, UP0, 0x40, 0x0 ;  /* 0x000000000000781c */ /* 0x000fe20003f4e808 */
[----:B------:R-:W-:Y:S01]  /*5670*/  UISETP.NE.AND UP0, UPT, UR18, URZ, UPT ;  /* 0x0000003f1200728c */ /* 0x000fe2000bf05270 */
[----:B------:R-:W-:Y:S01]  /*5680*/  PLOP3.LUT P4, PT, PT, PT, UP3, 0x40, 0x0 ;  /* 0x000000000000781c */ /* 0x000fe20003f8e838 */
[----:B------:R-:W-:Y:S01]  /*5690*/  UISETP.NE.AND UP3, UPT, UR16, URZ, UPT ;  /* 0x0000003f1000728c */ /* 0x000fe2000bf65270 */
[----:B------:R-:W-:Y:S01]  /*56a0*/  ISETP.LT.OR P6, PT, R5, 0x1a, P6 ;  /* 0x0000001a0500780c */ /* 0x000fe200037c1670 */
[----:B------:R-:W2:Y:S01]  /*56b0*/  MUFU.TANH R17, R17 ;  /* 0x0000001100117308 */ /* 0x000ea20000002400 */
[----:B------:R-:W-:-:S02]  /*56c0*/  ISETP.GT.AND P0, PT, R3, 0x30, P0 ;  /* 0x000000300300780c */ /* 0x000fc40000704270 */
[----:B------:R-:W-:Y:S02]  /*56d0*/  FSEL R186, R59, -INF , !P5 ;  /* 0xff8000003bba7808 */ /* 0x000fe40006800000 */
[----:B------:R-:W-:Y:S01]  /*56e0*/  PLOP3.LUT P5, PT, PT, PT, UP1, 0x40, 0x0 ;  /* 0x000000000000781c */ /* 0x000fe20003fae818 */
[----:B------:R-:W-:Y:S01]  /*56f0*/  UISETP.NE.AND UP1, UPT, UR13, URZ, UPT ;  /* 0x0000003f0d00728c */ /* 0x000fe2000bf25270 */
[C---:B------:R-:W-:Y:S01]  /*5700*/  ISETP.GT.AND P4, PT, R3.reuse, 0x21, P4 ;  /* 0x000000210300780c */ /* 0x040fe20002784270 */
[----:B-1----:R-:W-:Y:S01]  /*5710*/  FMUL.FTZ R6, R106, c[0x0][0x320] ;  /* 0x0000c8006a067a20 */ /* 0x002fe20000410000 */
[C---:B------:R-:W-:Y:S01]  /*5720*/  ISETP.GT.AND P2, PT, R3.reuse, 0x28, P2 ;  /* 0x000000280300780c */ /* 0x040fe20001744270 */
[----:B------:R-:W1:Y:S01]  /*5730*/  MUFU.TANH R14, R14 ;  /* 0x0000000e000e7308 */ /* 0x000e620000002400 */
[----:B------:R-:W-:Y:S02]  /*5740*/  ISETP.GT.AND P1, PT, R3, 0x29, P1 ;  /* 0x000000290300780c */ /* 0x000fe40000f24270 */
[----:B------:R-:W-:-:S02]  /*5750*/  FSEL R140, R48, -INF , !P6 ;  /* 0xff800000308c7808 */ /* 0x000fc40007000000 */
[C---:B------:R-:W-:Y:S02]  /*5760*/  ISETP.LT.OR P0, PT, R5.reuse, 0x31, P0 ;  /* 0x000000310500780c */ /* 0x040fe40000701670 */
[----:B------:R-:W-:Y:S01]  /*5770*/  PLOP3.LUT P6, PT, PT, PT, UP0, 0x40, 0x0 ;  /* 0x000000000000781c */ /* 0x000fe20003fce808 */
[----:B------:R5:W1:Y:S01]  /*5780*/  MUFU.TANH R135, R6 ;  /* 0x0000000600877308 */ /* 0x000a620000002400 */
[----:B------:R-:W-:Y:S01]  /*5790*/  UISETP.NE.AND UP0, UPT, UR14, URZ, UPT ;  /* 0x0000003f0e00728c */ /* 0x000fe2000bf05270 */
[C---:B------:R-:W-:Y:S02]  /*57a0*/  ISETP.LT.OR P4, PT, R5.reuse, 0x22, P4 ;  /* 0x000000220500780c */ /* 0x040fe40002781670 */
[C---:B------:R-:W-:Y:S02]  /*57b0*/  ISETP.LT.OR P2, PT, R5.reuse, 0x29, P2 ;  /* 0x000000290500780c */ /* 0x040fe40001741670 */
[----:B------:R-:W-:Y:S02]  /*57c0*/  ISETP.LT.OR P1, PT, R5, 0x2a, P1 ;  /* 0x0000002a0500780c */ /* 0x000fe40000f21670 */
[----:B------:R-:W-:Y:S01]  /*57d0*/  FSEL R199, R47, -INF , !P0 ;  /* 0xff8000002fc77808 */ /* 0x000fe20004000000 */
[----:B------:R-:W1:Y:S01]  /*57e0*/  MUFU.TANH R9, R9 ;  /* 0x0000000900097308 */ /* 0x000e620000002400 */
[----:B------:R-:W-:Y:S01]  /*57f0*/  PLOP3.LUT P0, PT, PT, PT, UP1, 0x40, 0x0 ;  /* 0x000000000000781c */ /* 0x000fe20003f0e818 */
[----:B------:R-:W-:Y:S01]  /*5800*/  UISETP.NE.AND UP1, UPT, UR32, URZ, UPT ;  /* 0x0000003f2000728c */ /* 0x000fe2000bf25270 */
[----:B------:R-:W-:-:S02]  /*5810*/  FSEL R185, R50, -INF , !P4 ;  /* 0xff80000032b97808 */ /* 0x000fc40006000000 */
        /* <DEDUP_REMOVED lines=10> */
[C---:B------:R-:W-:Y:S01]  /*58c0*/  ISETP.GT.AND P0, PT, R3.reuse, 0x48, P0 ;  /* 0x000000480300780c */ /* 0x040fe20000704270 */
[----:B------:R5:W1:Y:S01]  /*58d0*/  MUFU.TANH R138, R6 ;  /* 0x00000006008a7308 */ /* 0x000a620000002400 */
[----:B------:R-:W-:-:S02]  /*58e0*/  ISETP.GT.AND P6, PT, R3, 0x31, P6 ;  /* 0x000000310300780c */ /* 0x000fc400037c4270 */
[C---:B------:R-:W-:Y:S02]  /*58f0*/  ISETP.GT.AND P5, PT, R3.reuse, 0x38, P5 ;  /* 0x000000380300780c */ /* 0x040fe40002fa4270 */
[C---:B------:R-:W-:Y:S02]  /*5900*/  ISETP.GT.AND P4, PT, R3.reuse, 0x39, P4 ;  /* 0x000000390300780c */ /* 0x040fe40002784270 */
[C---:B------:R-:W-:Y:S01]  /*5910*/  ISETP.GT.AND P2, PT, R3.reuse, 0x40, P2 ;  /* 0x000000400300780c */ /* 0x040fe20001744270 */
[----:B------:R-:W1:Y:S01]  /*5920*/  MUFU.TANH R16, R7 ;  /* 0x0000000700107308 */ /* 0x000e620000002400 */
[----:B------:R-:W-:Y:S02]  /*5930*/  ISETP.GT.AND P1, PT, R3, 0x41, P1 ;  /* 0x000000410300780c */ /* 0x000fe40000f24270 */
[C---:B------:R-:W-:Y:S02]  /*5940*/  ISETP.LT.OR P0, PT, R5.reuse, 0x49, P0 ;  /* 0x000000490500780c */ /* 0x040fe40000701670 */
[----:B------:R-:W-:-:S02]  /*5950*/  ISETP.LT.OR P6, PT, R5, 0x32, P6 ;  /* 0x000000320500780c */ /* 0x000fc400037c1670 */
[----:B------:R-:W-:Y:S01]  /*5960*/  ISETP.LT.OR P5, PT, R5, 0x39, P5 ;  /* 0x000000390500780c */ /* 0x000fe20002fa1670 */
[----:B-----5:R-:W-:Y:S01]  /*5970*/  FMUL.FTZ R6, R167, c[0x0][0x320] ;  /* 0x0000c800a7067a20 */ /* 0x020fe20000410000 */
[C---:B------:R-:W-:Y:S01]  /*5980*/  ISETP.LT.OR P4, PT, R5.reuse, 0x3a, P4 ;  /* 0x0000003a0500780c */ /* 0x040fe20002781670 */
[----:B------:R-:W1:Y:S01]  /*5990*/  MUFU.TANH R13, R13 ;  /* 0x0000000d000d7308 */ /* 0x000e620000002400 */
[C---:B------:R-:W-:Y:S02]  /*59a0*/  ISETP.LT.OR P2, PT, R5.reuse, 0x41, P2 ;  /* 0x000000410500780c */ /* 0x040fe40001741670 */
[----:B------:R-:W-:Y:S02]  /*59b0*/  ISETP.LT.OR P1, PT, R5, 0x42, P1 ;  /* 0x000000420500780c */ /* 0x000fe40000f21670 */
[----:B------:R-:W-:Y:S02]  /*59c0*/  FSEL R236, R55, -INF , !P0 ;  /* 0xff80000037ec7808 */ /* 0x000fe40004000000 */
[----:B------:R-:W-:Y:S01]  /*59d0*/  PLOP3.LUT P0, PT, PT, PT, UP0, 0x40, 0x0 ;  /* 0x000000000000781c */ /* 0x000fe20003f0e808 */
[----:B------:R5:W1:Y:S01]  /*59e0*/  MUFU.TANH R25, R6 ;  /* 0x0000000600197308 */ /* 0x000a620000002400 */
[----:B------:R-:W-:-:S02]  /*59f0*/  FSEL R200, R42, -INF , !P6 ;  /* 0xff8000002ac87808 */ /* 0x000fc40007000000 */
[----:B------:R-:W-:Y:S02]  /*5a00*/  FSEL R201, R62, -INF , !P5 ;  /* 0xff8000003ec97808 */ /* 0x000fe40006800000 */
[----:B------:R-:W-:Y:S02]  /*5a10*/  FSEL R204, R63, -INF , !P4 ;  /* 0xff8000003fcc7808 */ /* 0x000fe40006000000 */
[----:B------:R-:W-:Y:S01]  /*5a20*/  FSEL R240, R61, -INF , !P2 ;  /* 0xff8000003df07808 */ /* 0x000fe20005000000 */
[----:B------:R-:W1:Y:S01]  /*5a30*/  MUFU.TANH R59, R12 ;  /* 0x0000000c003b7308 */ /* 0x000e620000002400 */
[----:B------:R-:W-:Y:S02]  /*5a40*/  FSEL R239, R60, -INF , !P1 ;  /* 0xff8000003cef7808 */ /* 0x000fe40004800000 */
[----:B------:R-:W-:Y:S02]  /*5a50*/  PLOP3.LUT P6, PT, PT, PT, UP6, 0x40, 0x0 ;  /* 0x000000000000781c */ /* 0x000fe40003fce868 */
[----:B------:R-:W-:-:S02]  /*5a60*/  PLOP3.LUT P5, PT, PT, PT, UP5, 0x40, 0x0 ;  /* 0x000000000000781c */ /* 0x000fc40003fae858 */
[----:B------:R-:W-:Y:S01]  /*5a70*/  PLOP3.LUT P4, PT, PT, PT, UP4, 0x40, 0x0 ;  /* 0x000000000000781c */ /* 0x000fe20003f8e848 */
[----:B-----5:R-:W-:Y:S01]  /*5a80*/  FMUL.FTZ R6, R110, c[0x0][0x320] ;  /* 0x0000c8006e067a20 */ /* 0x020fe20000410000 */
[----:B------:R-:W-:Y:S01]  /*5a90*/  PLOP3.LUT P2, PT, PT, PT, UP3, 0x40, 0x0 ;  /* 0x000000000000781c */ /* 0x000fe20003f4e838 */
[----:B------:R-:W1:Y:S01]  /*5aa0*/  MUFU.TANH R58, R11 ;  /* 0x0000000b003a7308 */ /* 0x000e620000002400 */
[----:B------:R-:W-:Y:S02]  /*5ab0*/  PLOP3.LUT P1, PT, PT, PT, UP2, 0x40, 0x0 ;  /* 0x000000000000781c */ /* 0x000fe40003f2e828 */
[C---:B------:R-:W-:Y:S02]  /*5ac0*/  ISETP.GT.AND P6, PT, R3.reuse, 0x49, P6 ;  /* 0x000000490300780c */ /* 0x040fe400037c4270 */
[C---:B------:R-:W-:Y:S02]  /*5ad0*/  ISETP.GT.AND P5, PT, R3.reuse, 0x50, P5 ;  /* 0x000000500300780c */ /* 0x040fe40002fa4270 */
[C---:B------:R-:W-:Y:S01]  /*5ae0*/  ISETP.GT.AND P4, PT, R3.reuse, 0x51, P4 ;  /* 0x000000510300780c */ /* 0x040fe20002784270 */
[----:B------:R5:W1:Y:S01]  /*5af0*/  MUFU.TANH R38, R6 ;  /* 0x0000000600267308 */ /* 0x000a620000002400 */
[----:B------:R-:W-:-:S02]  /*5b00*/  ISETP.GT.AND P2, PT, R3, 0x58, P2 ;  /* 0x000000580300780c */ /* 0x000fc40001744270 */
[----:B------:R-:W-:Y:S02]  /*5b10*/  ISETP.GT.AND P1, PT, R3, 0x59, P1 ;  /* 0x000000590300780c */ /* 0x000fe40000f24270 */
[C---:B------:R-:W-:Y:S02]  /*5b20*/  ISETP.LT.OR P6, PT, R5.reuse, 0x4a, P6 ;  /* 0x0000004a0500780c */ /* 0x040fe400037c1670 */
[C---:B------:R-:W-:Y:S01]  /*5b30*/  ISETP.LT.OR P5, PT, R5.reuse, 0x51, P5 ;  /* 0x000000510500780c */ /* 0x040fe20002fa1670 */
[----:B------:R-:W1:Y:S01]  /*5b40*/  MUFU.TANH R10, R10 ;  /* 0x0000000a000a7308 */ /* 0x000e620000002400 */
[C---:B------:R-:W-:Y:S02]  /*5b50*/  ISETP.LT.OR P4, PT, R5.reuse, 0x52, P4 ;  /* 0x000000520500780c */ /* 0x040fe40002781670 */
[C---:B------:R-:W-:Y:S02]  /*5b60*/  ISETP.LT.OR P2, PT, R5.reuse, 0x59, P2 ;  /* 0x000000590500780c */ /* 0x040fe40001741670 */
[----:B------:R-:W-:-:S02]  /*5b70*/  ISETP.LT.OR P1, PT, R5, 0x5a, P1 ;  /* 0x0000005a0500780c */ /* 0x000fc40000f21670 */
[----:B------:R-:W-:Y:S01]  /*5b80*/  FSEL R235, R54, -INF , !P6 ;  /* 0xff80000036eb7808 */ /* 0x000fe20007000000 */
[----:B-----5:R-:W-:Y:S01]  /*5b90*/  FMUL.FTZ R6, R111, c[0x0][0x320] ;  /* 0x0000c8006f067a20 */ /* 0x020fe20000410000 */
[----:B------:R-:W-:Y:S02]  /*5ba0*/  FSEL R237, R41, -INF , !P5 ;  /* 0xff80000029ed7808 */ /* 0x000fe40006800000 */
[----:B------:R-:W-:Y:S01]  /*5bb0*/  FSEL R238, R39, -INF , !P4 ;  /* 0xff80000027ee7808 */ /* 0x000fe20006000000 */
[----:B------:R5:W1:Y:S01]  /*5bc0*/  MUFU.TANH R40, R6 ;  /* 0x0000000600287308 */ /* 0x000a620000002400 */
[----:B------:R-:W-:Y:S02]  /*5bd0*/  FSEL R242, R36, -INF , !P2 ;  /* 0xff80000024f27808 */ /* 0x000fe40005000000 */
[----:B------:R-:W-:Y:S01]  /*5be0*/  FSEL R243, R33, -INF , !P1 ;  /* 0xff80000021f37808 */ /* 0x000fe20004800000 */
[----:B-----5:R-:W-:-:S04]  /*5bf0*/  FMUL.FTZ R6, R170, c[0x0][0x320] ;  /* 0x0000c800aa067a20 */ /* 0x020fc80000410000 */
[----:B------:R5:W1:Y:S02]  /*5c00*/  MUFU.TANH R21, R6 ;  /* 0x0000000600157308 */ /* 0x000a640000002400 */
[----:B-----5:R-:W-:-:S06]  /*5c10*/  FMUL.FTZ R6, R143, c[0x0][0x320] ;  /* 0x0000c8008f067a20 */ /* 0x020fcc0000410000 */
[----:B------:R5:W1:Y:S02]  /*5c20*/  MUFU.TANH R15, R6 ;  /* 0x00000006000f7308 */ /* 0x000a640000002400 */
[----:B-----5:R-:W5:Y:S02]  /*5c30*/  SHFL.IDX PT, R6, R18, 0x3, 0x1c1f ;  /* 0x007c1f0012067f89 */ /* 0x020f6400000e0000 */
[----:B-----5:R-:W-:-:S05]  /*5c40*/  IMAD.IADD R3, R20, 0x1, R6 ;  /* 0x0000000114037824 */ /* 0x020fca00078e0206 */
[----:B------:R-:W-:Y:S01]  /*5c50*/  IMNMX R5, R3, R22, PT ;  /* 0x0000001603057217 */ /* 0x000fe20003800200 */
[----:B------:R-:W-:Y:S01]  /*5c60*/  IMAD.IADD R3, R23, 0x1, R6 ;  /* 0x0000000117037824 */ /* 0x000fe200078e0206 */
        /* <DEDUP_REMOVED lines=13> */
.L_x_256:
[----:B------:R-:W-:-:S04]  /*5d40*/  MOV R7, c[0x0][0x32c] ;  /* 0x0000cb0000077a02 */ /* 0x000fc80000000f00 */
[----:B------:R-:W-:-:S13]  /*5d50*/  ISETP.NE.AND P0, PT, R7, 0x1, PT ;  /* 0x000000010700780c */ /* 0x000fda0003f05270 */
[----:B------:R-:W-:-:S05]  /*5d60*/  @P0 IMAD.HI.U32 R7, R6, c[0x0][0x330], RZ ;  /* 0x0000cc0006070a27 */ /* 0x000fca00078e00ff */
[----:B------:R-:W-:Y:S02]  /*5d70*/  @P0 SHF.R.U32.HI R6, RZ, c[0x0][0x334], R7 ;  /* 0x0000cd00ff060a19 */ /* 0x000fe40000011607 */
.L_x_257:
[----:B------:R-:W-:Y:S05]  /*5d80*/  BSYNC B0 ;  /* 0x0000000000007941 */ /* 0x000fea0003800000 */
.L_x_255:
[----:B------:R-:W-:-:S05]  /*5d90*/  IMAD R6, R6, c[0x0][0x32c], R24 ;  /* 0x0000cb0006067a24 */ /* 0x000fca00078e0218 */
[----:B------:R-:W-:Y:S02]  /*5da0*/  IADD3 R7, R6, c[0x0][0x32c], RZ ;  /* 0x0000cb0006077a10 */ /* 0x000fe40007ffe0ff */
[----:B------:R-:W-:Y:S02]  /*5db0*/  IMNMX R3, R3, R6, !PT ;  /* 0x0000000603037217 */ /* 0x000fe40007800200 */
[----:B------:R-:W-:Y:S02]  /*5dc0*/  IMNMX R5, R5, R7, PT ;  /* 0x0000000705057217 */ /* 0x000fe40003800200 */
.L_x_254:
[----:B-1234-:R-:W-:Y:S01]  /*5dd0*/  FMNMX.FTZ R7, R66, R70, !PT ;  /* 0x0000004642077209 */ /* 0x01efe20007810000 */
[----:B------:R-:W-:Y:S01]  /*5de0*/  UP2UR UR32, UPR, URZ, 0x40 ;  /* 0x000000403f207883 */ /* 0x000fe20008000000 */
[----:B------:R-:W-:Y:S01]  /*5df0*/  FMNMX.FTZ R6, R52, R51, !PT ;  /* 0x0000003334067209 */ /* 0x000fe20007810000 */
[----:B------:R-:W-:Y:S01]  /*5e00*/  UISETP.NE.AND UP6, UPT, UR30, URZ, UPT ;  /* 0x0000003f1e00728c */ /* 0x000fe2000bfc5270 */
[----:B------:R-:W-:Y:S01]  /*5e10*/  FMNMX.FTZ R7, R73, R7, !PT ;  /* 0x0000000749077209 */ /* 0x000fe20007810000 */
[----:B------:R-:W-:Y:S01]  /*5e20*/  IMAD.SHL.U32 R209, R0, 0x2, RZ ;  /* 0x0000000200d17824 */ /* 0x000fe200078e00ff */
[----:B------:R-:W-:Y:S01]  /*5e30*/  FMNMX.FTZ R6, R57, R6, !PT ;  /* 0x0000000639067209 */ /* 0x000fe20007810000 */
[----:B------:R-:W-:Y:S01]  /*5e40*/  UP2UR UR30, UPR, URZ, 0x40 ;  /* 0x000000403f1e7883 */ /* 0x000fe20008000000 */
[----:B------:R-:W-:Y:S01]  /*5e50*/  FMNMX.FTZ R72, R74, R7, !PT ;  /* 0x000000074a487209 */ /* 0x000fe20007810000 */
[----:B------:R-:W-:Y:S01]  /*5e60*/  UISETP.NE.AND UP6, UPT, UR31, URZ, UPT ;  /* 0x0000003f1f00728c */ /* 0x000fe2000bfc5270 */
        /* <DEDUP_REMOVED lines=25> */
[----:B------:R-:W-:Y:S01]  /*6000*/  IMAD R212, R2, 0x2, R209 ;  /* 0x0000000202d47824 */ /* 0x000fe200078e02d1 */
[----:B------:R-:W-:Y:S01]  /*6010*/  FMNMX.FTZ R72, R81, R72, !PT ;  /* 0x0000004851487209 */ /* 0x000fe20007810000 */
[----:B------:R-:W-:Y:S01]  /*6020*/  LDSM.16.MT88.4 R60, [R209+0x100] ;  /* 0x00010000d13c783b */ /* 0x000fe20000004200 */
[----:B------:R-:W-:-:S02]  /*6030*/  FMNMX.FTZ R6, R112, R6, !PT ;  /* 0x0000000670067209 */ /* 0x000fc40007810000 */
[----:B------:R-:W-:Y:S01]  /*6040*/  FMNMX.FTZ R72, R82, R72, !PT ;  /* 0x0000004852487209 */ /* 0x000fe20007810000 */
[----:B------:R-:W-:Y:S01]  /*6050*/  LDSM.16.MT88.4 R84, [R212+0x100] ;  /* 0x00010000d454783b */ /* 0x000fe20000004200 */
[----:B------:R-:W-:Y:S02]  /*6060*/  FMNMX.FTZ R6, R118, R6, !PT ;  /* 0x0000000676067209 */ /* 0x000fe40007810000 */
[----:B------:R-:W-:Y:S01]  /*6070*/  FMNMX.FTZ R72, R83, R72, !PT ;  /* 0x0000004853487209 */ /* 0x000fe20007810000 */
[----:B------:R-:W-:Y:S01]  /*6080*/  LDSM.16.MT88.4 R92, [R212+0x900] ;  /* 0x00090000d45c783b */ /* 0x000fe20000004200 */
[----:B------:R-:W-:Y:S02]  /*6090*/  FMNMX.FTZ R6, R126, R6, !PT ;  /* 0x000000067e067209 */ /* 0x000fe40007810000 */
        /* <DEDUP_REMOVED lines=25> */
[----:B------:R-:W-:Y:S01]  /*6230*/  PLOP3.LUT P6, PT, PT, PT, UP6, 0x40, 0x0 ;  /* 0x000000000000781c */ /* 0x000fe20003fce868 */
[----:B------:R-:W1:Y:S01]  /*6240*/  SHFL.BFLY PT, R6, R72, 0x2, 0x1f ;  /* 0x0c401f0048067f89 */ /* 0x000e6200000e0000 */
[----:B------:R-:W-:Y:S01]  /*6250*/  PLOP3.LUT P4, PT, PT, PT, UP5, 0x40, 0x0 ;  /* 0x000000000000781c */ /* 0x000fe20003f8e858 */
[----:B------:R-:W-:Y:S01]  /*6260*/  UISETP.NE.AND UP6, UPT, UR30, URZ, UPT ;  /* 0x0000003f1e00728c */ /* 0x000fe2000bfc5270 */
[C---:B------:R-:W-:Y:S01]  /*6270*/  ISETP.GT.AND P6, PT, R3.reuse, RZ, P6 ;  /* 0x000000ff0300720c */ /* 0x040fe200037c4270 */
[----:B------:R-:W2:Y:S01]  /*6280*/  SHFL.BFLY PT, R7, R71, 0x2, 0x1f ;  /* 0x0c401f0047077f89 */ /* 0x000ea200000e0000 */
[----:B------:R-:W-:Y:S01]  /*6290*/  ISETP.GT.AND P4, PT, R3, 0x8, P4 ;  /* 0x000000080300780c */ /* 0x000fe20002784270 */
[----:B------:R-:W-:Y:S01]  /*62a0*/  UISETP.NE.AND UP5, UPT, UR31, URZ, UPT ;  /* 0x0000003f1f00728c */ /* 0x000fe2000bfa5270 */
[----:B------:R-:W-:-:S02]  /*62b0*/  ISETP.LT.OR P6, PT, R5, 0x1, P6 ;  /* 0x000000010500780c */ /* 0x000fc400037c1670 */
[----:B------:R-:W-:Y:S01]  /*62c0*/  PLOP3.LUT P2, PT, PT, PT, UP0, 0x40, 0x0 ;  /* 0x000000000000781c */ /* 0x000fe20003f4e808 */
[----:B------:R-:W-:Y:S01]  /*62d0*/  UISETP.NE.AND UP0, UPT, UR23, URZ, UPT ;  /* 0x0000003f1700728c */ /* 0x000fe2000bf05270 */
[----:B------:R-:W-:Y:S02]  /*62e0*/  FSEL R116, R27, -INF , !P6 ;  /* 0xff8000001b747808 */ /* 0x000fe40007000000 */
[----:B------:R-:W-:Y:S01]  /*62f0*/  PLOP3.LUT P6, PT, PT, PT, UP2, 0x40, 0x0 ;  /* 0x000000000000781c */ /* 0x000fe20003fce828 */
[----:B------:R-:W-:Y:S01]  /*6300*/  UISETP.NE.AND UP2, UPT, UR21, URZ, UPT ;  /* 0x0000003f1500728c */ /* 0x000fe2000bf45270 */
[----:B------:R-:W-:Y:S02]  /*6310*/  ISETP.LT.OR P4, PT, R5, 0x9, P4 ;  /* 0x000000090500780c */ /* 0x000fe40002781670 */
[----:B------:R-:W-:Y:S02]  /*6320*/  ISETP.GT.AND P6, PT, R3, 0x18, P6 ;  /* 0x000000180300780c */ /* 0x000fe400037c4270 */
[----:B------:R-:W-:-:S02]  /*6330*/  FSEL R114, R21, -INF , !P4 ;  /* 0xff80000015727808 */ /* 0x000fc40006000000 */
[----:B------:R-:W-:Y:S01]  /*6340*/  PLOP3.LUT P4, PT, PT, PT, UP0, 0x40, 0x0 ;  /* 0x000000000000781c */ /* 0x000fe20003f8e808 */
[----:B------:R-:W-:Y:S01]  /*6350*/  UISETP.NE.AND UP0, UPT, UR19, URZ, UPT ;  /* 0x0000003f1300728c */ /* 0x000fe2000bf05270 */
[----:B------:R-:W-:Y:S02]  /*6360*/  ISETP.LT.OR P6, PT, R5, 0x19, P6 ;  /* 0x000000190500780c */ /* 0x000fe400037c1670 */
[----:B-1----:R-:W-:Y:S02]  /*6370*/  FMNMX.FTZ R72, R72, R6, !PT ;  /* 0x0000000648487209 */ /* 0x002fe40007810000 */
[----:B------:R-:W-:Y:S02]  /*6380*/  FSEL R121, R26, -INF , !P6 ;  /* 0xff8000001a797808 */ /* 0x000fe40007000000 */
[----:B--2---:R-:W-:Y:S01]  /*6390*/  FMNMX.FTZ R71, R71, R7, !PT ;  /* 0x0000000747477209 */ /* 0x004fe20007810000 */
[----:B------:R-:W1:Y:S01]  /*63a0*/  SHFL.BFLY PT, R6, R72, 0x1, 0x1f ;  /* 0x0c201f0048067f89 */ /* 0x000e6200000e0000 */
[----:B------:R-:W-:Y:S01]  /*63b0*/  PLOP3.LUT P6, PT, PT, PT, UP0, 0x40, 0x0 ;  /* 0x000000000000781c */ /* 0x000fe20003fce808 */
[----:B------:R-:W-:Y:S01]  /*63c0*/  UISETP.NE.AND UP0, UPT, UR14, URZ, UPT ;  /* 0x0000003f0e00728c */ /* 0x000fe2000bf05270 */
[----:B------:R-:W-:Y:S01]  /*63d0*/  PLOP3.LUT P5, PT, PT, PT, UP6, 0x40, 0x0 ;  /* 0x000000000000781c */ /* 0x000fe20003fae868 */
[----:B------:R-:W2:Y:S01]  /*63e0*/  SHFL.BFLY PT, R7, R71, 0x1, 0x1f ;  /* 0x0c201f0047077f89 */ /* 0x000ea200000e0000 */
[----:B------:R-:W-:Y:S01]  /*63f0*/  ISETP.GT.AND P6, PT, R3, 0x30, P6 ;  /* 0x000000300300780c */ /* 0x000fe200037c4270 */
[----:B------:R-:W-:Y:S01]  /*6400*/  UISETP.NE.AND UP6, UPT, UR32, URZ, UPT ;  /* 0x0000003f2000728c */ /* 0x000fe2000bfc5270 */
[----:B------:R-:W-:Y:S01]  /*6410*/  PLOP3.LUT P1, PT, PT, PT, UP1, 0x40, 0x0 ;  /* 0x000000000000781c */ /* 0x000fe20003f2e818 */
[----:B------:R-:W-:Y:S01]  /*6420*/  UISETP.NE.AND UP1, UPT, UR20, URZ, UPT ;  /* 0x0000003f1400728c */ /* 0x000fe2000bf25270 */
[----:B------:R-:W-:-:S02]  /*6430*/  ISETP.LT.OR P6, PT, R5, 0x31, P6 ;  /* 0x000000310500780c */ /* 0x000fc400037c1670 */
[----:B------:R-:W-:Y:S01]  /*6440*/  PLOP3.LUT P0, PT, PT, PT, UP3, 0x40, 0x0 ;  /* 0x000000000000781c */ /* 0x000fe20003f0e838 */
[----:B------:R-:W-:Y:S01]  /*6450*/  UISETP.NE.AND UP3, UPT, UR22, URZ, UPT ;  /* 0x0000003f1600728c */ /* 0x000fe2000bf65270 */
[----:B------:R-:W-:Y:S02]  /*6460*/  FSEL R193, R8, -INF , !P6 ;  /* 0xff80000008c17808 */ /* 0x000fe40007000000 */
[C---:B------:R-:W-:Y:S02]  /*6470*/  ISETP.GT.AND P5, PT, R3.reuse, 0x1, P5 ;  /* 0x000000010300780c */ /* 0x040fe40002fa4270 */
[C---:B------:R-:W-:Y:S02]  /*6480*/  ISETP.GT.AND P2, PT, R3.reuse, 0x9, P2 ;  /* 0x000000090300780c */ /* 0x040fe40001744270 */
[C---:B------:R-:W-:Y:S02]  /*6490*/  ISETP.GT.AND P1, PT, R3.reuse, 0x10, P1 ;  /* 0x000000100300780c */ /* 0x040fe40000f24270 */
[----:B------:R-:W-:-:S02]  /*64a0*/  ISETP.GT.AND P0, PT, R3, 0x11, P0 ;  /* 0x000000110300780c */ /* 0x000fc40000704270 */
[C---:B------:R-:W-:Y:S02]  /*64b0*/  ISETP.LT.OR P5, PT, R5.reuse, 0x2, P5 ;  /* 0x000000020500780c */ /* 0x040fe40002fa1670 */
[----:B-1----:R-:W-:Y:S02]  /*64c0*/  FMNMX.FTZ R72, R72, R6, !PT ;  /* 0x0000000648487209 */ /* 0x002fe40007810000 */
[----:B------:R-:W-:Y:S02]  /*64d0*/  ISETP.LT.OR P2, PT, R5, 0xa, P2 ;  /* 0x0000000a0500780c */ /* 0x000fe40001741670 */
[----:B--2---:R-:W-:Y:S01]  /*64e0*/  FMNMX.FTZ R71, R71, R7, !PT ;  /* 0x0000000747477209 */ /* 0x004fe20007810000 */
[C---:B------:R-:W-:Y:S01]  /*64f0*/  FMUL.FTZ R7, R72.reuse, c[0x0][0x2d0] ;  /* 0x0000b40048077a20 */ /* 0x040fe20000410000 */
[----:B------:R-:W-:Y:S02]  /*6500*/  FSETP.NEU.FTZ.AND P6, PT, R72, -INF , PT ;  /* 0xff8000004800780b */ /* 0x000fe40003fdd000 */
[----:B------:R-:W-:Y:S01]  /*6510*/  ISETP.LT.OR P1, PT, R5, 0x11, P1 ;  /* 0x000000110500780c */ /* 0x000fe20000f21670 */
[----:B------:R-:W-:Y:S01]  /*6520*/  FMUL.FTZ R6, R71, c[0x0][0x2d0] ;  /* 0x0000b40047067a20 */ /* 0x000fe20000410000 */
[----:B------:R-:W-:-:S02]  /*6530*/  FSEL R7, R7, RZ, P6 ;  /* 0x000000ff07077208 */ /* 0x000fc40003000000 */
[----:B------:R-:W-:Y:S02]  /*6540*/  FSETP.NEU.FTZ.AND P6, PT, R71, -INF , PT ;  /* 0xff8000004700780b */ /* 0x000fe40003fdd000 */
[----:B------:R-:W-:Y:S01]  /*6550*/  ISETP.LT.OR P0, PT, R5, 0x12, P0 ;  /* 0x000000120500780c */ /* 0x000fe20000701670 */
[--C-:B------:R-:W-:Y:S01]  /*6560*/  FFMA.FTZ R8, R66, c[0x0][0x2d0], -R7.reuse ;  /* 0x0000b40042087a23 */ /* 0x100fe20000010807 */
[----:B------:R-:W-:Y:S02]  /*6570*/  FSEL R6, R6, RZ, P6 ;  /* 0x000000ff06067208 */ /* 0x000fe40003000000 */
[----:B------:R-:W-:Y:S01]  /*6580*/  LEA R210, R4, R209, 0x1 ;  /* 0x000000d104d27211 */ /* 0x000fe200078e08ff */
[----:B------:R1:W-:Y:S01]  /*6590*/  MUFU.EX2 R151, R8 ;  /* 0x0000000800977308 */ /* 0x0003e20000000800 */
[----:B------:R-:W-:Y:S01]  /*65a0*/  FSEL R115, R14, -INF , !P5 ;  /* 0xff8000000e737808 */ /* 0x000fe20006800000 */
[----:B------:R-:W-:Y:S01]  /*65b0*/  FFMA.FTZ R0, R57, c[0x0][0x2d0], -R6 ;  /* 0x0000b40039007a23 */ /* 0x000fe20000010806 */
[----:B------:R-:W-:Y:S01]  /*65c0*/  FSEL R113, R19, -INF , !P2 ;  /* 0xff80000013717808 */ /* 0x000fe20005000000 */
[----:B------:R-:W-:Y:S01]  /*65d0*/  IMAD R211, R2, 0x2, R210 ;  /* 0x0000000202d37824 */ /* 0x000fe200078e02d2 */
[----:B------:R-:W-:Y:S01]  /*65e0*/  FSEL R117, R10, -INF , !P1 ;  /* 0xff8000000a757808 */ /* 0x000fe20004800000 */
[----:B------:R-:W2:Y:S01]  /*65f0*/  LDSM.16.MT88.4 R100, [R210+0x100] ;  /* 0x00010000d264783b */ /* 0x000ea20000004200 */
[----:B------:R-:W-:Y:S01]  /*6600*/  FSEL R119, R25, -INF , !P0 ;  /* 0xff80000019777808 */ /* 0x000fe20004000000 */
[----:B------:R3:W-:Y:S01]  /*6610*/  MUFU.EX2 R157, R0 ;  /* 0x00000000009d7308 */ /* 0x0007e20000000800 */
[----:B------:R-:W-:Y:S01]  /*6620*/  PLOP3.LUT P5, PT, PT, PT, UP4, 0x40, 0x0 ;  /* 0x000000000000781c */ /* 0x000fe20003fae848 */
[----:B------:R-:W-:Y:S01]  /*6630*/  UISETP.NE.AND UP4, UPT, UR18, URZ, UPT ;  /* 0x0000003f1200728c */ /* 0x000fe2000bf85270 */
[----:B------:R-:W-:Y:S01]  /*6640*/  PLOP3.LUT P2, PT, PT, PT, UP3, 0x40, 0x0 ;  /* 0x000000000000781c */ /* 0x000fe20003f4e838 */
[----:B------:R-:W-:Y:S01]  /*6650*/  UISETP.NE.AND UP3, UPT, UR17, URZ, UPT ;  /* 0x0000003f1100728c */ /* 0x000fe2000bf65270 */
[----:B------:R-:W-:Y:S01]  /*6660*/  PLOP3.LUT P1, PT, PT, PT, UP2, 0x40, 0x0 ;  /* 0x000000000000781c */ /* 0x000fe20003f2e828 */
[----:B------:R-:W-:Y:S01]  /*6670*/  UISETP.NE.AND UP2, UPT, UR16, URZ, UPT ;  /* 0x0000003f1000728c */ /* 0x000fe2000bf45270 */
[----:B------:R-:W-:Y:S01]  /*6680*/  PLOP3.LUT P0, PT, PT, PT, UP1, 0x40, 0x0 ;  /* 0x000000000000781c */ /* 0x000fe20003f0e818 */
[--C-:B-1----:R-:W-:Y:S01]  /*6690*/  FFMA.FTZ R8, R70, c[0x0][0x2d0], -R7.reuse ;  /* 0x0000b40046087a23 */ /* 0x102fe20000010807 */
[----:B------:R-:W-:Y:S01]  /*66a0*/  FMNMX.FTZ R2, R120, R122, !PT ;  /* 0x0000007a78027209 */ /* 0x000fe20007810000 */
[----:B------:R-:W-:Y:S01]  /*66b0*/  UISETP.NE.AND UP1, UPT, UR15, URZ, UPT ;  /* 0x0000003f0f00728c */ /* 0x000fe2000bf25270 */
[C---:B------:R-:W-:Y:S01]  /*66c0*/  ISETP.GT.AND P5, PT, R3.reuse, 0x19, P5 ;  /* 0x000000190300780c */ /* 0x040fe20002fa4270 */
[----:B------:R1:W4:Y:S01]  /*66d0*/  MUFU.EX2 R11, R8 ;  /* 0x00000008000b7308 */ /* 0x0003220000000800 */
[C---:B------:R-:W-:Y:S01]  /*66e0*/  ISETP.GT.AND P4, PT, R3.reuse, 0x20, P4 ;  /* 0x000000200300780c */ /* 0x040fe20002784270 */
[----:B------:R-:W5:Y:S01]  /*66f0*/  LDSM.16.MT88.4 R96, [R211+0x100] ;  /* 0x00010000d360783b */ /* 0x000f620000004200 */
[C---:B------:R-:W-:Y:S01]  /*6700*/  ISETP.GT.AND P2, PT, R3.reuse, 0x21, P2 ;  /* 0x000000210300780c */ /* 0x040fe20001744270 */
[----:B---3--:R-:W-:Y:S01]  /*6710*/  FFMA.FTZ R0, R56, c[0x0][0x2d0], -R6 ;  /* 0x0000b40038007a23 */ /* 0x008fe20000010806 */
[C---:B------:R-:W-:Y:S01]  /*6720*/  ISETP.GT.AND P1, PT, R3.reuse, 0x28, P1 ;  /* 0x000000280300780c */ /* 0x040fe20000f24270 */
[----:B------:R-:W3:Y:S01]  /*6730*/  LDSM.16.MT88.4 R88, [R210+0x900] ;  /* 0x00090000d258783b */ /* 0x000ee20000004200 */
[----:B------:R-:W-:Y:S01]  /*6740*/  ISETP.GT.AND P0, PT, R3, 0x29, P0 ;  /* 0x000000290300780c */ /* 0x000fe20000704270 */
[----:B------:R2:W-:Y:S01]  /*6750*/  MUFU.EX2 R70, R0 ;  /* 0x0000000000467308 */ /* 0x0005e20000000800 */
[----:B------:R-:W-:Y:S01]  /*6760*/  FMNMX.FTZ R2, R124, R2, !PT ;  /* 0x000000027c027209 */ /* 0x000fe20007810000 */
[----:B------:R-:W3:Y:S01]  /*6770*/  LDSM.16.MT88.4 R104, [R211+0x900] ;  /* 0x00090000d368783b */ /* 0x000ee20000004200 */
[C---:B------:R-:W-:Y:S01]  /*6780*/  ISETP.LT.OR P5, PT, R5.reuse, 0x1a, P5 ;  /* 0x0000001a0500780c */ /* 0x040fe20002fa1670 */
[----:B------:R-:W-:Y:S01]  /*6790*/  ULDC.64 UR14, c[0x0][0x2c8] ;  /* 0x0000b200000e7ab9 */ /* 0x000fe20000000a00 */
[C---:B------:R-:W-:Y:S01]  /*67a0*/  ISETP.LT.OR P4, PT, R5.reuse, 0x21, P4 ;  /* 0x000000210500780c */ /* 0x040fe20002781670 */
[----:B------:R-:W-:Y:S01]  /*67b0*/  UIMAD.WIDE.U32 UR16, UR11, UR14, URZ ;  /* 0x0000000e0b1072a5 */ /* 0x000fe2000f8e003f */
[----:B------:R-:W-:Y:S01]  /*67c0*/  ISETP.LT.OR P2, PT, R5, 0x22, P2 ;  /* 0x000000220500780c */ /* 0x000fe20001741670 */
[----:B-1----:R-:W-:Y:S01]  /*67d0*/  FFMA.FTZ R8, R73, c[0x0][0x2d0], -R7 ;  /* 0x0000b40049087a23 */ /* 0x002fe20000010807 */
[C---:B------:R-:W-:Y:S01]  /*67e0*/  ISETP.LT.OR P1, PT, R5.reuse, 0x29, P1 ;  /* 0x000000290500780c */ /* 0x040fe20000f21670 */
[----:B----4-:R-:W-:Y:S01]  /*67f0*/  IMAD.MOV.U32 R73, RZ, RZ, R11 ;  /* 0x000000ffff497224 */ /* 0x010fe200078e000b */
[----:B------:R-:W-:Y:S01]  /*6800*/  ISETP.LT.OR P0, PT, R5, 0x2a, P0 ;  /* 0x0000002a0500780c */ /* 0x000fe20000701670 */
[----:B------:R1:W-:Y:S01]  /*6810*/  MUFU.EX2 R156, R8 ;  /* 0x00000008009c7308 */ /* 0x0003e20000000800 */
[----:B------:R-:W-:-:S02]  /*6820*/  FSEL R123, R17, -INF , !P5 ;  /* 0xff800000117b7808 */ /* 0x000fc40006800000 */
[----:B------:R-:W-:Y:S01]  /*6830*/  FSEL R142, R9, -INF , !P4 ;  /* 0xff800000098e7808 */ /* 0x000fe20006000000 */
[--C-:B--2---:R-:W-:Y:S01]  /*6840*/  FFMA.FTZ R0, R75, c[0x0][0x2d0], -R7.reuse ;  /* 0x0000b4004b007a23 */ /* 0x104fe20000010807 */
[----:B------:R-:W-:Y:S02]  /*6850*/  FSEL R143, R30, -INF , !P2 ;  /* 0xff8000001e8f7808 */ /* 0x000fe40005000000 */
[----:B------:R-:W-:Y:S01]  /*6860*/  FSEL R144, R28, -INF , !P1 ;  /* 0xff8000001c907808 */ /* 0x000fe20004800000 */
[----:B------:R2:W-:Y:S01]  /*6870*/  MUFU.EX2 R154, R0 ;  /* 0x00000000009a7308 */ /* 0x0005e20000000800 */
[----:B------:R-:W-:Y:S02]  /*6880*/  FSEL R145, R29, -INF , !P0 ;  /* 0xff8000001d917808 */ /* 0x000fe40004000000 */
        /* <DEDUP_REMOVED lines=8> */
[----:B------:R-:W-:Y:S01]  /*6910*/  PLOP3.LUT P0, PT, PT, PT, UP0, 0x40, 0x0 ;  /* 0x000000000000781c */ /* 0x000fe20003f0e808 */
[----:B------:R-:W-:Y:S01]  /*6920*/  UISETP.NE.AND UP0, UPT, UR13, URZ, UPT ;  /* 0x0000003f0d00728c */ /* 0x000fe2000bf05270 */
[C---:B------:R-:W-:Y:S01]  /*6930*/  ISETP.GT.AND P5, PT, R3.reuse, 0x31, P5 ;  /* 0x000000310300780c */ /* 0x040fe20002fa4270 */
[----:B------:R1:W-:Y:S01]  /*6940*/  MUFU.EX2 R183, R8 ;  /* 0x0000000800b77308 */ /* 0x0003e20000000800 */
[C---:B------:R-:W-:Y:S01]  /*6950*/  ISETP.GT.AND P4, PT, R3.reuse, 0x38, P4 ;  /* 0x000000380300780c */ /* 0x040fe20002784270 */
[----:B--2---:R-:W-:Y:S01]  /*6960*/  FFMA.FTZ R0, R78, c[0x0][0x2d0], -R7 ;  /* 0x0000b4004e007a23 */ /* 0x004fe20000010807 */
[C---:B------:R-:W-:Y:S01]  /*6970*/  ISETP.GT.AND P2, PT, R3.reuse, 0x39, P2 ;  /* 0x000000390300780c */ /* 0x040fe20001744270 */
[----:B------:R-:W-:Y:S01]  /*6980*/  UISETP.NE.AND UP1, UPT, UR25, URZ, UPT ;  /* 0x0000003f1900728c */ /* 0x000fe2000bf25270 */
[----:B------:R-:W-:-:S02]  /*6990*/  ISETP.GT.AND P1, PT, R3, 0x40, P1 ;  /* 0x000000400300780c */ /* 0x000fc40000f24270 */
[----:B------:R-:W-:Y:S01]  /*69a0*/  ISETP.GT.AND P0, PT, R3, 0x41, P0 ;  /* 0x000000410300780c */ /* 0x000fe20000704270 */
[----:B------:R2:W-:Y:S01]  /*69b0*/  MUFU.EX2 R158, R0 ;  /* 0x00000000009e7308 */ /* 0x0005e20000000800 */
[C---:B------:R-:W-:Y:S02]  /*69c0*/  ISETP.LT.OR P5, PT, R5.reuse, 0x32, P5 ;  /* 0x000000320500780c */ /* 0x040fe40002fa1670 */
[C---:B------:R-:W-:Y:S02]  /*69d0*/  ISETP.LT.OR P4, PT, R5.reuse, 0x39, P4 ;  /* 0x000000390500780c */ /* 0x040fe40002781670 */
[C---:B------:R-:W-:Y:S02]  /*69e0*/  ISETP.LT.OR P2, PT, R5.reuse, 0x3a, P2 ;  /* 0x0000003a0500780c */ /* 0x040fe40001741670 */
[C---:B------:R-:W-:Y:S01]  /*69f0*/  ISETP.LT.OR P1, PT, R5.reuse, 0x41, P1 ;  /* 0x000000410500780c */ /* 0x040fe20000f21670 */
[--C-:B-1----:R-:W-:Y:S01]  /*6a00*/  FFMA.FTZ R8, R52, c[0x0][0x2d0], -R6.reuse ;  /* 0x0000b40034087a23 */ /* 0x102fe20000010806 */
[----:B------:R-:W-:Y:S01]  /*6a10*/  ISETP.LT.OR P0, PT, R5, 0x42, P0 ;  /* 0x000000420500780c */ /* 0x000fe20000701670 */
[----:B------:R-:W-:Y:S01]  /*6a20*/  @UP1 UMOV UR13, UR17 ;  /* 0x00000011000d1c82 */ /* 0x000fe20008000000 */
[----:B------:R-:W-:Y:S01]  /*6a30*/  FSEL R194, R13, -INF , !P5 ;  /* 0xff8000000dc27808 */ /* 0x000fe20006800000 */
[----:B------:R1:W-:Y:S01]  /*6a40*/  MUFU.EX2 R181, R8 ;  /* 0x0000000800b57308 */ /* 0x0003e20000000800 */
[----:B------:R-:W-:Y:S01]  /*6a50*/  FSEL R195, R38, -INF , !P4 ;  /* 0xff80000026c37808 */ /* 0x000fe20006000000 */
[----:B------:R-:W-:Y:S01]  /*6a60*/  @UP1 USHF.R.U32.HI UR11, URZ, UR15, UR13 ;  /* 0x0000000f3f0b1299 */ /* 0x000fe2000801160d */
[----:B------:R-:W-:Y:S01]  /*6a70*/  FSEL R196, R40, -INF , !P2 ;  /* 0xff80000028c47808 */ /* 0x000fe20005000000 */
[----:B--2---:R-:W-:Y:S01]  /*6a80*/  FFMA.FTZ R0, R79, c[0x0][0x2d0], -R7 ;  /* 0x0000b4004f007a23 */ /* 0x004fe20000010807 */
[----:B------:R-:W-:Y:S01]  /*6a90*/  FSEL R198, R16, -INF , !P1 ;  /* 0xff80000010c67808 */ /* 0x000fe20004800000 */
[----:B------:R-:W-:Y:S01]  /*6aa0*/  UIADD3 UR13, UR6, -0x2, URZ ;  /* 0xfffffffe060d7890 */ /* 0x000fe2000fffe03f */
[----:B------:R-:W-:Y:S01]  /*6ab0*/  FSEL R197, R15, -INF , !P0 ;  /* 0xff8000000fc57808 */ /* 0x000fe20004000000 */
[----:B------:R2:W-:Y:S01]  /*6ac0*/  MUFU.EX2 R152, R0 ;  /* 0x0000000000987308 */ /* 0x0005e20000000800 */
[----:B------:R-:W-:Y:S01]  /*6ad0*/  PLOP3.LUT P6, PT, PT, PT, UP0, 0x40, 0x0 ;  /* 0x000000000000781c */ /* 0x000fe20003fce808 */
[----:B------:R-:W-:Y:S01]  /*6ae0*/  UISETP.NE.AND UP0, UPT, UR27, URZ, UPT ;  /* 0x0000003f1b00728c */ /* 0x000fe2000bf05270 */
[----:B------:R-:W-:Y:S01]  /*6af0*/  PLOP3.LUT P5, PT, PT, PT, UP6, 0x40, 0x0 ;  /* 0x000000000000781c */ /* 0x000fe20003fae868 */
[----:B------:R-:W-:Y:S01]  /*6b00*/  UIADD3 UR14, UR5, UR11, URZ ;  /* 0x0000000b050e7290 */ /* 0x000fe2000fffe03f */
[----:B------:R-:W-:Y:S01]  /*6b10*/  PLOP3.LUT P4, PT, PT, PT, UP5, 0x40, 0x0 ;  /* 0x000000000000781c */ /* 0x000fe20003f8e858 */
[----:B------:R-:W-:Y:S01]  /*6b20*/  ULDC UR6, c[0x0][0x328] ;  /* 0x0000ca0000067ab9 */ /* 0x000fe20000000800 */
[----:B------:R-:W-:Y:S01]  /*6b30*/  PLOP3.LUT P2, PT, PT, PT, UP4, 0x40, 0x0 ;  /* 0x000000000000781c */ /* 0x000fe20003f4e848 */
[----:B-1----:R-:W-:Y:S01]  /*6b40*/  FFMA.FTZ R8, R51, c[0x0][0x2d0], -R6 ;  /* 0x0000b40033087a23 */ /* 0x002fe20000010806 */
[----:B------:R-:W-:Y:S01]  /*6b50*/  PLOP3.LUT P1, PT, PT, PT, UP3, 0x40, 0x0 ;  /* 0x000000000000781c */ /* 0x000fe20003f2e838 */
[----:B------:R-:W-:Y:S01]  /*6b60*/  UIADD3 UR6, UR14, UR6, URZ ;  /* 0x000000060e067290 */ /* 0x000fe2000fffe03f */
[----:B------:R-:W-:Y:S01]  /*6b70*/  PLOP3.LUT P0, PT, PT, PT, UP2, 0x40, 0x0 ;  /* 0x000000000000781c */ /* 0x000fe20003f0e828 */
[----:B------:R-:W-:Y:S01]  /*6b80*/  MUFU.EX2 R172, R8 ;  /* 0x0000000800ac7308 */ /* 0x000fe20000000800 */
[----:B------:R-:W-:-:S02]  /*6b90*/  ISETP.GT.AND P6, PT, R3, 0x48, P6 ;  /* 0x000000480300780c */ /* 0x000fc400037c4270 */
[----:B------:R-:W-:Y:S02]  /*6ba0*/  ISETP.GT.AND P5, PT, R3, 0x49, P5 ;  /* 0x000000490300780c */ /* 0x000fe40002fa4270 */
[----:B--2---:R-:W-:Y:S01]  /*6bb0*/  FMNMX.FTZ R0, R125, R2, !PT ;  /* 0x000000027d007209 */ /* 0x004fe20007810000 */
[----:B------:R-:W-:Y:S01]  /*6bc0*/  FFMA.FTZ R2, R77, c[0x0][0x2d0], -R7 ;  /* 0x0000b4004d027a23 */ /* 0x000fe20000010807 */
[----:B------:R-:W-:Y:S02]  /*6bd0*/  ISETP.GT.AND P4, PT, R3, 0x50, P4 ;  /* 0x000000500300780c */ /* 0x000fe40002784270 */
[----:B------:R-:W-:Y:S01]  /*6be0*/  FMNMX.FTZ R0, R129, R0, !PT ;  /* 0x0000000081007209 */ /* 0x000fe20007810000 */
[----:B------:R1:W2:Y:S01]  /*6bf0*/  MUFU.EX2 R148, R2 ;  /* 0x0000000200947308 */ /* 0x0002a20000000800 */
[----:B------:R-:W-:Y:S02]  /*6c00*/  ISETP.GT.AND P2, PT, R3, 0x51, P2 ;  /* 0x000000510300780c */ /* 0x000fe40001744270 */
[----:B------:R-:W-:-:S02]  /*6c10*/  FMNMX.FTZ R0, R131, R0, !PT ;  /* 0x0000000083007209 */ /* 0x000fc40007810000 */
[----:B------:R-:W-:Y:S02]  /*6c20*/  ISETP.GT.AND P1, PT, R3, 0x58, P1 ;  /* 0x000000580300780c */ /* 0x000fe40000f24270 */
[----:B------:R-:W-:Y:S02]  /*6c30*/  FMNMX.FTZ R0, R141, R0, !PT ;  /* 0x000000008d007209 */ /* 0x000fe40007810000 */
[----:B------:R-:W-:Y:S02]  /*6c40*/  ISETP.GT.AND P0, PT, R3, 0x59, P0 ;  /* 0x000000590300780c */ /* 0x000fe40000704270 */
[----:B------:R-:W-:Y:S02]  /*6c50*/  FMNMX.FTZ R0, R140, R0, !PT ;  /* 0x000000008c007209 */ /* 0x000fe40007810000 */
[----:B------:R-:W-:Y:S02]  /*6c60*/  FMNMX.FTZ R3, R116, R115, !PT ;  /* 0x0000007374037209 */ /* 0x000fe40007810000 */
[----:B------:R-:W-:Y:S01]  /*6c70*/  FMNMX.FTZ R0, R186, R0, !PT ;  /* 0x00000000ba007209 */ /* 0x000fe20007810000 */
[----:B-1----:R-:W-:Y:S01]  /*6c80*/  FFMA.FTZ R2, R64, c[0x0][0x2d0], -R6 ;  /* 0x0000b40040027a23 */ /* 0x002fe20000010806 */
[----:B------:R-:W-:-:S02]  /*6c90*/  FMNMX.FTZ R3, R114, R3, !PT ;  /* 0x0000000372037209 */ /* 0x000fc40007810000 */
[----:B------:R-:W-:Y:S01]  /*6ca0*/  FMNMX.FTZ R0, R185, R0, !PT ;  /* 0x00000000b9007209 */ /* 0x000fe20007810000 */
[----:B------:R1:W-:Y:S01]  /*6cb0*/  MUFU.EX2 R139, R2 ;  /* 0x00000002008b7308 */ /* 0x0003e20000000800 */
[----:B------:R-:W-:Y:S02]  /*6cc0*/  FMNMX.FTZ R3, R113, R3, !PT ;  /* 0x0000000371037209 */ /* 0x000fe40007810000 */
[----:B------:R-:W-:Y:S02]  /*6cd0*/  FMNMX.FTZ R0, R147, R0, !PT ;  /* 0x0000000093007209 */ /* 0x000fe40007810000 */
[----:B------:R-:W-:Y:S02]  /*6ce0*/  FMNMX.FTZ R3, R117, R3, !PT ;  /* 0x0000000375037209 */ /* 0x000fe40007810000 */
[----:B------:R-:W-:Y:S02]  /*6cf0*/  FMNMX.FTZ R0, R146, R0, !PT ;  /* 0x0000000092007209 */ /* 0x000fe40007810000 */
[----:B------:R-:W-:-:S02]  /*6d00*/  FMNMX.FTZ R3, R119, R3, !PT ;  /* 0x0000000377037209 */ /* 0x000fc40007810000 */
[----:B------:R-:W-:Y:S02]  /*6d10*/  FMNMX.FTZ R0, R199, R0, !PT ;  /* 0x00000000c7007209 */ /* 0x000fe40007810000 */
[----:B------:R-:W-:Y:S02]  /*6d20*/  ISETP.LT.OR P6, PT, R5, 0x49, P6 ;  /* 0x000000490500780c */ /* 0x000fe400037c1670 */
[----:B------:R-:W-:Y:S01]  /*6d30*/  FMNMX.FTZ R0, R200, R0, !PT ;  /* 0x00000000c8007209 */ /* 0x000fe20007810000 */
[----:B-1----:R-:W-:Y:S01]  /*6d40*/  FFMA.FTZ R2, R65, c[0x0][0x2d0], -R6 ;  /* 0x0000b40041027a23 */ /* 0x002fe20000010806 */
[----:B------:R-:W-:Y:S02]  /*6d50*/  ISETP.LT.OR P5, PT, R5, 0x4a, P5 ;  /* 0x0000004a0500780c */ /* 0x000fe40002fa1670 */
[----:B------:R-:W-:Y:S01]  /*6d60*/  FMNMX.FTZ R0, R201, R0, !PT ;  /* 0x00000000c9007209 */ /* 0x000fe20007810000 */
[----:B------:R1:W4:Y:S01]  /*6d70*/  MUFU.EX2 R164, R2 ;  /* 0x0000000200a47308 */ /* 0x0003220000000800 */
[----:B------:R-:W-:-:S02]  /*6d80*/  FSEL R188, R135, -INF , !P6 ;  /* 0xff80000087bc7808 */ /* 0x000fc40007000000 */
[----:B------:R-:W-:Y:S02]  /*6d90*/  FMNMX.FTZ R0, R204, R0, !PT ;  /* 0x00000000cc007209 */ /* 0x000fe40007810000 */
[C---:B------:R-:W-:Y:S02]  /*6da0*/  ISETP.LT.OR P4, PT, R5.reuse, 0x51, P4 ;  /* 0x000000510500780c */ /* 0x040fe40002781670 */
[----:B------:R-:W-:Y:S02]  /*6db0*/  FMNMX.FTZ R0, R240, R0, !PT ;  /* 0x00000000f0007209 */ /* 0x000fe40007810000 */
[----:B------:R-:W-:Y:S02]  /*6dc0*/  FSEL R187, R138, -INF , !P5 ;  /* 0xff8000008abb7808 */ /* 0x000fe40006800000 */
[----:B------:R-:W-:Y:S02]  /*6dd0*/  ISETP.LT.OR P2, PT, R5, 0x52, P2 ;  /* 0x000000520500780c */ /* 0x000fe40001741670 */
[----:B------:R-:W-:-:S02]  /*6de0*/  FSEL R190, R136, -INF , !P4 ;  /* 0xff80000088be7808 */ /* 0x000fc40006000000 */
[----:B------:R-:W-:Y:S01]  /*6df0*/  ISETP.LT.OR P1, PT, R5, 0x59, P1 ;  /* 0x000000590500780c */ /* 0x000fe20000f21670 */
[----:B-1----:R-:W-:Y:S01]  /*6e00*/  FFMA.FTZ R2, R67, c[0x0][0x2d0], -R6 ;  /* 0x0000b40043027a23 */ /* 0x002fe20000010806 */
[----:B------:R-:W-:Y:S01]  /*6e10*/  FSEL R192, R137, -INF , !P2 ;  /* 0xff80000089c07808 */ /* 0x000fe20005000000 */
[----:B------:R-:W-:Y:S01]  /*6e20*/  LDSM.16.MT88.4 R64, [R210+0x1100] ;  /* 0x00110000d240783b */ /* 0x000fe20000004200 */
[----:B------:R-:W-:Y:S01]  /*6e30*/  ISETP.LT.OR P0, PT, R5, 0x5a, P0 ;  /* 0x0000005a0500780c */ /* 0x000fe20000701670 */
[----:B------:R1:W-:Y:S01]  /*6e40*/  MUFU.EX2 R74, R2 ;  /* 0x00000002004a7308 */ /* 0x0003e20000000800 */
[----:B------:R-:W-:Y:S02]  /*6e50*/  FSEL R191, R59, -INF , !P1 ;  /* 0xff8000003bbf7808 */ /* 0x000fe40004800000 */
[----:B------:R-:W-:Y:S02]  /*6e60*/  FSEL R189, R58, -INF , !P0 ;  /* 0xff8000003abd7808 */ /* 0x000fe40004000000 */
[----:B--2---:R-:W-:Y:S01]  /*6e70*/  F2FP.BF16.PACK_AB R10, R148, R152 ;  /* 0x00000098940a723e */ /* 0x004fe200000010ff */
[----:B------:R-:W-:Y:S01]  /*6e80*/  LDSM.16.MT88.4 R56, [R211+0x1100] ;  /* 0x00110000d338783b */ /* 0x000fe20000004200 */
[----:B------:R-:W-:-:S02]  /*6e90*/  F2FP.BF16.PACK_AB R12, R73, R151 ;  /* 0x00000097490c723e */ /* 0x000fc400000010ff */
[----:B------:R-:W-:Y:S02]  /*6ea0*/  F2FP.BF16.PACK_AB R14, R183, R156 ;  /* 0x0000009cb70e723e */ /* 0x000fe400000010ff */
[----:B------:R-:W-:Y:S02]  /*6eb0*/  F2FP.BF16.PACK_AB R13, R172, R181 ;  /* 0x000000b5ac0d723e */ /* 0x000fe400000010ff */
[----:B------:R-:W-:Y:S02]  /*6ec0*/  F2FP.BF16.PACK_AB R15, R70, R157 ;  /* 0x0000009d460f723e */ /* 0x000fe400000010ff */
[----:B------:R-:W-:Y:S01]  /*6ed0*/  F2FP.BF16.PACK_AB R8, R158, R154 ;  /* 0x0000009a9e08723e */ /* 0x000fe200000010ff */
[----:B-1----:R-:W-:Y:S01]  /*6ee0*/  FFMA.FTZ R2, R46, c[0x0][0x2d0], -R6 ;  /* 0x0000b4002e027a23 */ /* 0x002fe20000010806 */
[----:B----4-:R-:W-:-:S03]  /*6ef0*/  F2FP.BF16.PACK_AB R9, R164, R139 ;  /* 0x0000008ba409723e */ /* 0x010fc600000010ff */
[----:B------:R1:W2:Y:S01]  /*6f00*/  MUFU.EX2 R150, R2 ;  /* 0x0000000200967308 */ /* 0x0002a20000000800 */
[C---:B------:R-:W-:Y:S08]  /*6f10*/  HMMA.16816.F32.BF16 R20, R12.reuse, R84, RZ ;  /* 0x000000540c14723c */ /* 0x040ff000000418ff */
[----:B------:R-:W-:Y:S01]  /*6f20*/  HMMA.16816.F32.BF16 R24, R12, R100, RZ ;  /* 0x000000640c18723c */ /* 0x000fe200000418ff */
[----:B-1----:R-:W-:Y:S01]  /*6f30*/  FMNMX.FTZ R2, R121, R3, !PT ;  /* 0x0000000379027209 */ /* 0x002fe20007810000 */
[----:B------:R-:W-:-:S06]  /*6f40*/  FFMA.FTZ R3, R76, c[0x0][0x2d0], -R7 ;  /* 0x0000b4004c037a23 */ /* 0x000fcc0000010807 */
[----:B------:R-:W-:Y:S01]  /*6f50*/  HMMA.16816.F32.BF16 R36, R12, R86, RZ ;  /* 0x000000560c24723c */ /* 0x000fe200000418ff */
[----:B------:R-:W-:Y:S01]  /*6f60*/  LDSM.16.MT88.4 R76, [R212+0x1100] ;  /* 0x00110000d44c783b */ /* 0x000fe20000004200 */
[----:B------:R-:W-:Y:S01]  /*6f70*/  FMNMX.FTZ R2, R123, R2, !PT ;  /* 0x000000027b027209 */ /* 0x000fe20007810000 */
[----:B------:R1:W-:Y:S01]  /*6f80*/  MUFU.EX2 R180, R3 ;  /* 0x0000000300b47308 */ /* 0x0003e20000000800 */
[----:B--2---:R-:W-:-:S04]  /*6f90*/  F2FP.BF16.PACK_AB R11, R150, R74 ;  /* 0x0000004a960b723e */ /* 0x004fc800000010ff */
[C---:B------:R-:W-:Y:S08]  /*6fa0*/  HMMA.16816.F32.BF16 R16, R12.reuse, R60, RZ ;  /* 0x0000003c0c10723c */ /* 0x040ff000000418ff */
[----:B------:R-:W-:Y:S01]  /*6fb0*/  HMMA.16816.F32.BF16 R32, R12, R62, RZ ;  /* 0x0000003e0c20723c */ /* 0x000fe200000418ff */
[----:B-1----:R-:W-:Y:S01]  /*6fc0*/  FMNMX.FTZ R3, R142, R2, !PT ;  /* 0x000000028e037209 */ /* 0x002fe20007810000 */
[----:B------:R-:W-:-:S03]  /*6fd0*/  FFMA.FTZ R2, R80, c[0x0][0x2d0], -R7 ;  /* 0x0000b40050027a23 */ /* 0x000fc60000010807 */
[----:B------:R-:W-:Y:S01]  /*6fe0*/  FMNMX.FTZ R3, R143, R3, !PT ;  /* 0x000000038f037209 */ /* 0x000fe20007810000 */
[----:B------:R1:W2:Y:S02]  /*6ff0*/  MUFU.EX2 R159, R2 ;  /* 0x00000002009f7308 */ /* 0x0002a40000000800 */
[C---:B-----5:R-:W-:Y:S08]  /*7000*/  HMMA.16816.F32.BF16 R28, R12.reuse, R96, RZ ;  /* 0x000000600c1c723c */ /* 0x060ff000000418ff */
[----:B------:R-:W-:Y:S01]  /*7010*/  HMMA.16816.F32.BF16 R48, R12, R102, RZ ;  /* 0x000000660c30723c */ /* 0x000fe200000418ff */
[----:B-1----:R-:W-:Y:S01]  /*7020*/  FMNMX.FTZ R2, R239, R0, !PT ;  /* 0x00000000ef027209 */ /* 0x002fe20007810000 */
[----:B------:R-:W-:-:S06]  /*7030*/  FFMA.FTZ R0, R81, c[0x0][0x2d0], -R7 ;  /* 0x0000b40051007a23 */ /* 0x000fcc0000010807 */
[----:B------:R-:W-:Y:S01]  /*7040*/  HMMA.16816.F32.BF16 R44, R12, R98, RZ ;  /* 0x000000620c2c723c */ /* 0x000fe200000418ff */
[----:B------:R1:W-:Y:S07]  /*7050*/  MUFU.EX2 R167, R0 ;  /* 0x0000000000a77308 */ /* 0x0003ee0000000800 */
[C---:B------:R-:W-:Y:S08]  /*7060*/  HMMA.16816.F32.BF16 R40, R8.reuse, R92, R20 ;  /* 0x0000005c0828723c */ /* 0x040ff00000041814 */
[----:B---3--:R-:W-:Y:S01]  /*7070*/  HMMA.16816.F32.BF16 R20, R8, R88, R24 ;  /* 0x000000580814723c */ /* 0x008fe20000041818 */
[----:B-1----:R-:W-:-:S02]  /*7080*/  FMNMX.FTZ R0, R236, R2, !PT ;  /* 0x00000002ec007209 */ /* 0x002fc40007810000 */
[----:B------:R-:W-:Y:S01]  /*7090*/  FMNMX.FTZ R2, R144, R3, !PT ;  /* 0x0000000390027209 */ /* 0x000fe20007810000 */
[----:B------:R-:W-:Y:S01]  /*70a0*/  FFMA.FTZ R3, R82, c[0x0][0x2d0], -R7 ;  /* 0x0000b40052037a23 */ /* 0x000fe20000010807 */
[----:B------:R-:W-:-:S03]  /*70b0*/  FMNMX.FTZ R0, R235, R0, !PT ;  /* 0x00000000eb007209 */ /* 0x000fc60007810000 */
[C---:B------:R-:W-:Y:S01]  /*70c0*/  HMMA.16816.F32.BF16 R36, R8.reuse, R94, R36 ;  /* 0x0000005e0824723c */ /* 0x040fe20000041824 */
[----:B------:R-:W-:Y:S01]  /*70d0*/  FMNMX.FTZ R2, R145, R2, !PT ;  /* 0x0000000291027209 */ /* 0x000fe20007810000 */
[----:B------:R1:W-:Y:S01]  /*70e0*/  MUFU.EX2 R153, R3 ;  /* 0x0000000300997308 */ /* 0x0003e20000000800 */
[----:B------:R-:W-:Y:S02]  /*70f0*/  FMNMX.FTZ R0, R237, R0, !PT ;  /* 0x00000000ed007209 */ /* 0x000fe40007810000 */
[----:B------:R-:W-:Y:S02]  /*7100*/  FMNMX.FTZ R2, R193, R2, !PT ;  /* 0x00000002c1027209 */ /* 0x000fe40007810000 */
[----:B------:R-:W-:Y:S01]  /*7110*/  FMNMX.FTZ R0, R238, R0, !PT ;  /* 0x00000000ee007209 */ /* 0x000fe20007810000 */
[----:B------:R-:W-:Y:S01]  /*7120*/  HMMA.16816.F32.BF16 R52, R8, R108, R16 ;  /* 0x0000006c0834723c */ /* 0x000fe20000041810 */
[----:B------:R-:W-:Y:S02]  /*7130*/  FMNMX.FTZ R2, R194, R2, !PT ;  /* 0x00000002c2027209 */ /* 0x000fe40007810000 */
[----:B------:R-:W-:-:S04]  /*7140*/  FMNMX.FTZ R0, R242, R0, !PT ;  /* 0x00000000f2007209 */ /* 0x000fc80007810000 */
[----:B------:R-:W-:Y:S01]  /*7150*/  FMNMX.FTZ R0, R243, R0, !PT ;  /* 0x00000000f3007209 */ /* 0x000fe20007810000 */
[----:B------:R-:W-:Y:S01]  /*7160*/  HMMA.16816.F32.BF16 R16, R8, R110, R32 ;  /* 0x0000006e0810723c */ /* 0x000fe20000041820 */
[----:B-1----:R-:W-:-:S03]  /*7170*/  FFMA.FTZ R3, R83, c[0x0][0x2d0], -R7 ;  /* 0x0000b40053037a23 */ /* 0x002fc60000010807 */
[----:B------:R-:W1:Y:S01]  /*7180*/  SHFL.BFLY PT, R4, R0, 0x2, 0x1f ;  /* 0x0c401f0000047f89 */ /* 0x000e6200000e0000 */
[----:B------:R3:W-:Y:S03]  /*7190*/  MUFU.EX2 R149, R3 ;  /* 0x0000000300957308 */ /* 0x0007e60000000800 */
[----:B------:R-:W-:Y:S01]  /*71a0*/  LDSM.16.MT88.4 R80, [R209+0x1100] ;  /* 0x00110000d150783b */ /* 0x000fe20000004200 */
[C---:B------:R-:W-:Y:S08]  /*71b0*/  HMMA.16816.F32.BF16 R12, R8.reuse, R104, R28 ;  /* 0x00000068080c723c */ /* 0x040ff0000004181c */
[----:B------:R-:W-:Y:S01]  /*71c0*/  HMMA.16816.F32.BF16 R24, R8, R90, R48 ;  /* 0x0000005a0818723c */ /* 0x000fe20000041830 */
[----:B---3--:R-:W-:Y:S01]  /*71d0*/  FMNMX.FTZ R3, R195, R2, !PT ;  /* 0x00000002c3037209 */ /* 0x008fe20007810000 */
[----:B------:R-:W-:-:S02]  /*71e0*/  FFMA.FTZ R2, R68, c[0x0][0x2d0], -R6 ;  /* 0x0000b40044027a23 */ /* 0x000fc40000010806 */
[----:B------:R-:W-:-:S04]  /*71f0*/  IMAD.MOV.U32 R68, RZ, RZ, R152 ;  /* 0x000000ffff447224 */ /* 0x000fc800078e0098 */
[----:B------:R-:W-:Y:S01]  /*7200*/  HMMA.16816.F32.BF16 R32, R8, R106, R44 ;  /* 0x0000006a0820723c */ /* 0x000fe2000004182c */
[----:B------:R3:W-:Y:S01]  /*7210*/  MUFU.EX2 R182, R2 ;  /* 0x0000000200b67308 */ /* 0x0007e20000000800 */
[----:B-1----:R-:W-:-:S05]  /*7220*/  FMNMX.FTZ R0, R0, R4, !PT ;  /* 0x0000000400007209 */ /* 0x002fca0007810000 */
[----:B------:R-:W1:Y:S01]  /*7230*/  SHFL.BFLY PT, R5, R0, 0x1, 0x1f ;  /* 0x0c201f0000057f89 */ /* 0x000e6200000e0000 */
[----:B--2---:R-:W-:Y:S02]  /*7240*/  F2FP.BF16.PACK_AB R8, R159, R180 ;  /* 0x000000b49f08723e */ /* 0x004fe400000010ff */
[----:B---3--:R-:W-:Y:S01]  /*7250*/  FMNMX.FTZ R2, R196, R3, !PT ;  /* 0x00000003c4027209 */ /* 0x008fe20007810000 */
[----:B------:R-:W-:Y:S01]  /*7260*/  FFMA.FTZ R3, R69, c[0x0][0x2d0], -R6 ;  /* 0x0000b40045037a23 */ /* 0x000fe20000010806 */
[----:B------:R-:W-:Y:S02]  /*7270*/  MOV R69, R70 ;  /* 0x0000004600457202 */ /* 0x000fe40000000f00 */
[----:B------:R-:W-:Y:S01]  /*7280*/  FMNMX.FTZ R2, R198, R2, !PT ;  /* 0x00000002c6027209 */ /* 0x000fe20007810000 */
[----:B------:R2:W3:Y:S03]  /*7290*/  MUFU.EX2 R166, R3 ;  /* 0x0000000300a67308 */ /* 0x0004e60000000800 */
[----:B------:R-:W-:-:S04]  /*72a0*/  FMNMX.FTZ R2, R197, R2, !PT ;  /* 0x00000002c5027209 */ /* 0x000fc80007810000 */
[----:B------:R-:W-:Y:S02]  /*72b0*/  FMNMX.FTZ R2, R188, R2, !PT ;  /* 0x00000002bc027209 */ /* 0x000fe40007810000 */
[----:B-1----:R-:W-:Y:S01]  /*72c0*/  FMNMX.FTZ R70, R0, R5, !PT ;  /* 0x0000000500467209 */ /* 0x002fe20007810000 */
[----:B------:R-:W-:Y:S01]  /*72d0*/  FFMA.FTZ R0, R128, c[0x0][0x2d0], -R6 ;  /* 0x0000b40080007a23 */ /* 0x000fe20000010806 */
[----:B------:R-:W-:Y:S01]  /*72e0*/  FMNMX.FTZ R2, R187, R2, !PT ;  /* 0x00000002bb027209 */ /* 0x000fe20007810000 */
[----:B------:R-:W-:Y:S01]  /*72f0*/  IMAD.MOV.U32 R128, RZ, RZ, R164 ;  /* 0x000000ffff807224 */ /* 0x000fe200078e00a4 */
[----:B------:R-:W-:Y:S01]  /*7300*/  FSETP.NEU.FTZ.AND P0, PT, R70, -INF , PT ;  /* 0xff8000004600780b */ /* 0x000fe20003f1d000 */
[----:B------:R-:W-:Y:S01]  /*7310*/  IMAD.MOV.U32 R5, RZ, RZ, R181 ;  /* 0x000000ffff057224 */ /* 0x000fe200078e00b5 */
[----:B------:R-:W-:Y:S01]  /*7320*/  FMNMX.FTZ R2, R190, R2, !PT ;  /* 0x00000002be027209 */ /* 0x000fe20007810000 */
[----:B--2---:R-:W-:Y:S01]  /*7330*/  FFMA.FTZ R3, R112, c[0x0][0x2d0], -R6 ;  /* 0x0000b40070037a23 */ /* 0x004fe20000010806 */
[----:B---3--:R-:W-:Y:S01]  /*7340*/  F2FP.BF16.PACK_AB R9, R166, R182 ;  /* 0x000000b6a609723e */ /* 0x008fe200000010ff */
[----:B------:R-:W-:-:S02]  /*7350*/  IMAD.MOV.U32 R112, RZ, RZ, R151 ;  /* 0x000000ffff707224 */ /* 0x000fc400078e0097 */
[----:B------:R1:W-:Y:S08]  /*7360*/  MUFU.EX2 R165, R3 ;  /* 0x0000000300a57308 */ /* 0x0003f00000000800 */
[----:B------:R2:W-:Y:S01]  /*7370*/  MUFU.EX2 R151, R0 ;  /* 0x0000000000977308 */ /* 0x0005e20000000800 */
[----:B-1----:R-:W-:Y:S02]  /*7380*/  FFMA.FTZ R3, R118, c[0x0][0x2d0], -R6 ;  /* 0x0000b40076037a23 */ /* 0x002fe40000010806 */
[----:B------:R-:W-:-:S05]  /*7390*/  IMAD.MOV.U32 R118, RZ, RZ, R153 ;  /* 0x000000ffff767224 */ /* 0x000fca00078e0099 */
[----:B------:R1:W3:Y:S01]  /*73a0*/  MUFU.EX2 R246, R3 ;  /* 0x0000000300f67308 */ /* 0x0002e20000000800 */
[----:B------:R-:W-:Y:S01]  /*73b0*/  F2FP.BF16.PACK_AB R10, R118, R167 ;  /* 0x000000a7760a723e */ /* 0x000fe200000010ff */
[----:B--2---:R-:W-:Y:S01]  /*73c0*/  FFMA.FTZ R0, R130, c[0x0][0x2d0], -R6 ;  /* 0x0000b40082007a23 */ /* 0x004fe20000010806 */
[----:B------:R-:W-:-:S05]  /*73d0*/  MOV R130, R159 ;  /* 0x0000009f00827202 */ /* 0x000fca0000000f00 */
[----:B------:R-:W-:Y:S01]  /*73e0*/  MUFU.EX2 R245, R0 ;  /* 0x0000000000f57308 */ /* 0x000fe20000000800 */
[----:B-1----:R-:W-:Y:S01]  /*73f0*/  FMNMX.FTZ R3, R192, R2, !PT ;  /* 0x00000002c0037209 */ /* 0x002fe20007810000 */
[----:B------:R-:W-:Y:S01]  /*7400*/  FFMA.FTZ R2, R132, c[0x0][0x2d0], -R7 ;  /* 0x0000b40084027a23 */ /* 0x000fe20000010807 */
[----:B---3--:R-:W-:Y:S02]  /*7410*/  F2FP.BF16.PACK_AB R11, R246, R165 ;  /* 0x000000a5f60b723e */ /* 0x008fe400000010ff */
[----:B------:R-:W-:-:S03]  /*7420*/  FMNMX.FTZ R3, R191, R3, !PT ;  /* 0x00000003bf037209 */ /* 0x000fc60007810000 */
[----:B------:R1:W-:Y:S01]  /*7430*/  MUFU.EX2 R152, R2 ;  /* 0x0000000200987308 */ /* 0x0003e20000000800 */
[----:B------:R-:W-:Y:S01]  /*7440*/  FMNMX.FTZ R3, R189, R3, !PT ;  /* 0x00000003bd037209 */ /* 0x000fe20007810000 */
[C---:B------:R-:W-:Y:S04]  /*7450*/  HMMA.16816.F32.BF16 R44, R8.reuse, R76, R40 ;  /* 0x0000004c082c723c */ /* 0x040fe80000041828 */
[----:B------:R-:W2:Y:S04]  /*7460*/  SHFL.BFLY PT, R4, R3, 0x2, 0x1f ;  /* 0x0c401f0003047f89 */ /* 0x000ea800000e0000 */
[----:B------:R-:W-:Y:S01]  /*7470*/  HMMA.16816.F32.BF16 R40, R8, R64, R20 ;  /* 0x000000400828723c */ /* 0x000fe20000041814 */
[----:B-1----:R-:W-:-:S04]  /*7480*/  FFMA.FTZ R2, R133, c[0x0][0x2d0], -R7 ;  /* 0x0000b40085027a23 */ /* 0x002fc80000010807 */
[----:B------:R1:W-:Y:S03]  /*7490*/  MUFU.EX2 R155, R2 ;  /* 0x00000002009b7308 */ /* 0x0003e60000000800 */
[C---:B------:R-:W-:Y:S07]  /*74a0*/  HMMA.16816.F32.BF16 R20, R8.reuse, R78, R36 ;  /* 0x0000004e0814723c */ /* 0x040fee0000041824 */
[----:B------:R-:W-:Y:S01]  /*74b0*/  IMAD.MOV.U32 R38, RZ, RZ, R156 ;  /* 0x000000ffff267224 */ /* 0x000fe200078e009c */
[----:B------:R-:W-:Y:S01]  /*74c0*/  HMMA.16816.F32.BF16 R48, R8, R80, R52 ;  /* 0x000000500830723c */ /* 0x000fe20000041834 */
[----:B------:R-:W-:Y:S01]  /*74d0*/  IMAD.MOV.U32 R36, RZ, RZ, R130 ;  /* 0x000000ffff247224 */ /* 0x000fe200078e0082 */
[----:B--2---:R-:W-:Y:S01]  /*74e0*/  FMNMX.FTZ R3, R3, R4, !PT ;  /* 0x0000000403037209 */ /* 0x004fe20007810000 */
[----:B------:R-:W-:-:S02]  /*74f0*/  IMAD.MOV.U32 R130, RZ, RZ, R180 ;  /* 0x000000ffff827224 */ /* 0x000fc400078e00b4 */
[----:B-1----:R-:W-:Y:S02]  /*7500*/  FFMA.FTZ R2, R134, c[0x0][0x2d0], -R7 ;  /* 0x0000b40086027a23 */ /* 0x002fe40000010807 */
[----:B------:R-:W1:Y:S01]  /*7510*/  SHFL.BFLY PT, R4, R3, 0x1, 0x1f ;  /* 0x0c201f0003047f89 */ /* 0x000e6200000e0000 */
[----:B------:R-:W-:Y:S01]  /*7520*/  IMAD.MOV.U32 R55, RZ, RZ, R172 ;  /* 0x000000ffff377224 */ /* 0x000fe200078e00ac */
[----:B------:R-:W-:Y:S01]  /*7530*/  HMMA.16816.F32.BF16 R28, R8, R56, R12 ;  /* 0x00000038081c723c */ /* 0x000fe2000004180c */
[----:B------:R2:W3:Y:S01]  /*7540*/  MUFU.EX2 R135, R2 ;  /* 0x0000000200877308 */ /* 0x0004e20000000800 */
[----:B------:R-:W-:Y:S01]  /*7550*/  LDSM.16.MT88.4 R172, [R211+0x1900] ;  /* 0x00190000d3ac783b */ /* 0x000fe20000004200 */
[----:B------:R-:W-:Y:S01]  /*7560*/  MOV R54, R167 ;  /* 0x000000a700367202 */ /* 0x000fe20000000f00 */
[----:B------:R-:W-:Y:S02]  /*7570*/  IMAD.MOV.U32 R52, RZ, RZ, R165 ;  /* 0x000000ffff347224 */ /* 0x000fe400078e00a5 */
[----:B------:R-:W-:-:S02]  /*7580*/  IMAD.MOV.U32 R53, RZ, RZ, R166 ;  /* 0x000000ffff357224 */ /* 0x000fc400078e00a6 */
[C---:B------:R-:W-:Y:S08]  /*7590*/  HMMA.16816.F32.BF16 R16, R8.reuse, R82, R16 ;  /* 0x000000520810723c */ /* 0x040ff00000041810 */
[----:B------:R-:W-:Y:S01]  /*75a0*/  HMMA.16816.F32.BF16 R24, R8, R66, R24 ;  /* 0x000000420818723c */ /* 0x000fe20000041818 */
[----:B--2---:R-:W-:Y:S02]  /*75b0*/  FFMA.FTZ R2, R126, c[0x0][0x2d0], -R6 ;  /* 0x0000b4007e027a23 */ /* 0x004fe40000010806 */
[----:B---3--:R-:W-:-:S02]  /*75c0*/  IMAD.MOV.U32 R39, RZ, RZ, R135 ;  /* 0x000000ffff277224 */ /* 0x008fc400078e0087 */
[----:B------:R2:W-:Y:S01]  /*75d0*/  MUFU.EX2 R75, R2 ;  /* 0x00000002004b7308 */ /* 0x0005e20000000800 */
[----:B-1----:R-:W-:Y:S02]  /*75e0*/  FMNMX.FTZ R3, R3, R4, !PT ;  /* 0x0000000403037209 */ /* 0x002fe40007810000 */
[----:B------:R-:W-:Y:S07]  /*75f0*/  HMMA.16816.F32.BF16 R12, R8, R58, R32 ;  /* 0x0000003a080c723c */ /* 0x000fee0000041820 */
[----:B------:R-:W-:-:S02]  /*7600*/  F2FP.BF16.PACK_AB R8, R152, R149 ;  /* 0x000000959808723e */ /* 0x000fc400000010ff */
[----:B------:R-:W-:Y:S02]  /*7610*/  F2FP.BF16.PACK_AB R10, R39, R155 ;  /* 0x0000009b270a723e */ /* 0x000fe400000010ff */
[----:B------:R-:W-:Y:S01]  /*7620*/  F2FP.BF16.PACK_AB R11, R245, R151 ;  /* 0x00000097f50b723e */ /* 0x000fe200000010ff */
[----:B--2---:R-:W-:-:S04]  /*7630*/  FFMA.FTZ R2, R127, c[0x0][0x2d0], -R6 ;  /* 0x0000b4007f027a23 */ /* 0x004fc80000010806 */
[----:B------:R1:W2:Y:S02]  /*7640*/  MUFU.EX2 R153, R2 ;  /* 0x0000000200997308 */ /* 0x0002a40000000800 */
[----:B-1----:R-:W-:Y:S01]  /*7650*/  FMUL.FTZ R2, R70, c[0x0][0x2d0] ;  /* 0x0000b40046027a20 */ /* 0x002fe20000410000 */
[----:B--2---:R-:W-:-:S04]  /*7660*/  F2FP.BF16.PACK_AB R9, R153, R75 ;  /* 0x0000004b9909723e */ /* 0x004fc800000010ff */
[----:B------:R-:W-:Y:S02]  /*7670*/  FSEL R2, R2, RZ, P0 ;  /* 0x000000ff02027208 */ /* 0x000fe40000000000 */
[----:B------:R-:W-:Y:S01]  /*7680*/  FSETP.NEU.FTZ.AND P0, PT, R3, -INF , PT ;  /* 0xff8000000300780b */ /* 0x000fe20003f1d000 */
[C---:B------:R-:W-:Y:S02]  /*7690*/  HMMA.16816.F32.BF16 R176, R8.reuse, R168, R48 ;  /* 0x000000a808b0723c */ /* 0x040fe40000041830 */
[----:B------:R-:W-:Y:S02]  /*76a0*/  FFMA.FTZ R0, R120, c[0x0][0x2d0], -R2 ;  /* 0x0000b40078007a23 */ /* 0x000fe40000010802 */
[----:B------:R-:W-:Y:S02]  /*76b0*/  IMAD.MOV.U32 R120, RZ, RZ, R158 ;  /* 0x000000ffff787224 */ /* 0x000fe400078e009e */
[----:B------:R1:W-:Y:S01]  /*76c0*/  MUFU.EX2 R252, R0 ;  /* 0x0000000000fc7308 */ /* 0x0003e20000000800 */
[----:B------:R-:W-:Y:S01]  /*76d0*/  FFMA.FTZ R4, R131, c[0x0][0x2d0], -R2 ;  /* 0x0000b40083047a23 */ /* 0x000fe20000010802 */
[----:B------:R-:W-:Y:S01]  /*76e0*/  MOV R50, R52 ;  /* 0x0000003400327202 */ /* 0x000fe20000000f00 */
[----:B------:R-:W-:Y:S01]  /*76f0*/  IMAD.MOV.U32 R51, RZ, RZ, R128 ;  /* 0x000000ffff337224 */ /* 0x000fe200078e0080 */
[----:B------:R-:W-:Y:S01]  /*7700*/  HMMA.16816.F32.BF16 R164, R8, R170, R16 ;  /* 0x000000aa08a4723c */ /* 0x000fe20000041810 */
[----:B------:R-:W-:-:S02]  /*7710*/  IMAD.MOV.U32 R128, RZ, RZ, R182 ;  /* 0x000000ffff807224 */ /* 0x000fc400078e00b6 */
[----:B------:R-:W-:Y:S01]  /*7720*/  IMAD.MOV.U32 R37, RZ, RZ, R120 ;  /* 0x000000ffff257224 */ /* 0x000fe200078e0078 */
[----:B------:R-:W-:Y:S01]  /*7730*/  MUFU.EX2 R247, R4 ;  /* 0x0000000400f77308 */ /* 0x000fe20000000800 */
[----:B------:R-:W-:Y:S01]  /*7740*/  MOV R120, R246 ;  /* 0x000000f600787202 */ /* 0x000fe20000000f00 */
[----:B------:R-:W-:Y:S02]  /*7750*/  IMAD.MOV.U32 R49, RZ, RZ, R53 ;  /* 0x000000ffff317224 */ /* 0x000fe400078e0035 */
[----:B------:R-:W-:Y:S01]  /*7760*/  IMAD.MOV.U32 R48, RZ, RZ, R54 ;  /* 0x000000ffff307224 */ /* 0x000fe200078e0036 */
[----:B------:R-:W-:Y:S01]  /*7770*/  HMMA.16816.F32.BF16 R132, R8, R162, R20 ;  /* 0x000000a20884723c */ /* 0x000fe20000041814 */
[----:B------:R-:W-:Y:S02]  /*7780*/  IMAD.MOV.U32 R131, RZ, RZ, R154 ;  /* 0x000000ffff837224 */ /* 0x000fe400078e009a */
[----:B-1----:R-:W-:Y:S02]  /*7790*/  FFMA.FTZ R0, R122, c[0x0][0x2d0], -R2 ;  /* 0x0000b4007a007a23 */ /* 0x002fe40000010802 */
[----:B------:R-:W-:-:S02]  /*77a0*/  IMAD.MOV.U32 R122, RZ, RZ, R157 ;  /* 0x000000ffff7a7224 */ /* 0x000fc400078e009d */
[----:B------:R1:W2:Y:S01]  /*77b0*/  MUFU.EX2 R250, R0 ;  /* 0x0000000000fa7308 */ /* 0x0002a20000000800 */
[----:B------:R-:W3:Y:S01]  /*77c0*/  LDSM.16.MT88.4 R156, [R210+0x1900] ;  /* 0x00190000d29c783b */ /* 0x000ee20000004200 */
[----:B-1----:R-:W-:-:S06]  /*77d0*/  FFMA.FTZ R0, R124, c[0x0][0x2d0], -R2 ;  /* 0x0000b4007c007a23 */ /* 0x002fcc0000010802 */
[----:B------:R1:W-:Y:S02]  /*77e0*/  MUFU.EX2 R251, R0 ;  /* 0x0000000000fb7308 */ /* 0x0003e40000000800 */
[----:B-1----:R-:W-:Y:S02]  /*77f0*/  FFMA.FTZ R0, R125, c[0x0][0x2d0], -R2 ;  /* 0x0000b4007d007a23 */ /* 0x002fe40000010802 */
[----:B------:R-:W-:Y:S04]  /*7800*/  HMMA.16816.F32.BF16 R124, R8, R160, R44 ;  /* 0x000000a0087c723c */ /* 0x000fe8000004182c */
[----:B------:R1:W4:Y:S03]  /*7810*/  MUFU.EX2 R248, R0 ;  /* 0x0000000000f87308 */ /* 0x0003260000000800 */
[----:B------:R-:W-:Y:S01]  /*7820*/  IMAD.MOV.U32 R45, RZ, RZ, R75 ;  /* 0x000000ffff2d7224 */ /* 0x000fe200078e004b */
[----:B------:R-:W-:Y:S01]  /*7830*/  MOV R47, R148 ;  /* 0x00000094002f7202 */ /* 0x000fe20000000f00 */
[----:B------:R-:W-:-:S02]  /*7840*/  IMAD.MOV.U32 R44, RZ, RZ, R150 ;  /* 0x000000ffff2c7224 */ /* 0x000fc400078e0096 */
[----:B------:R-:W-:Y:S02]  /*7850*/  IMAD.MOV.U32 R46, RZ, RZ, R149 ;  /* 0x000000ffff2e7224 */ /* 0x000fe400078e0095 */
[----:B-1----:R-:W-:Y:S01]  /*7860*/  FFMA.FTZ R0, R129, c[0x0][0x2d0], -R2 ;  /* 0x0000b40081007a23 */ /* 0x002fe20000010802 */
[----:B------:R-:W-:-:S03]  /*7870*/  MOV R129, R155 ;  /* 0x0000009b00817202 */ /* 0x000fc60000000f00 */
[----:B------:R1:W-:Y:S02]  /*7880*/  MUFU.EX2 R249, R0 ;  /* 0x0000000000f97308 */ /* 0x0003e40000000800 */
[----:B-1----:R-:W-:-:S05]  /*7890*/  FMUL.FTZ R0, R3, c[0x0][0x2d0] ;  /* 0x0000b40003007a20 */ /* 0x002fca0000410000 */
[----:B------:R-:W-:Y:S02]  /*78a0*/  FSEL R0, R0, RZ, P0 ;  /* 0x000000ff00007208 */ /* 0x000fe40000000000 */
[----:B------:R-:W-:-:S03]  /*78b0*/  PLOP3.LUT P0, PT, PT, PT, UP0, 0x40, 0x0 ;  /* 0x000000000000781c */ /* 0x000fc60003f0e808 */
[--C-:B------:R-:W-:Y:S02]  /*78c0*/  FFMA.FTZ R4, R116, c[0x0][0x2d0], -R0.reuse ;  /* 0x0000b40074047a23 */ /* 0x100fe40000010800 */
[----:B------:R-:W-:Y:S02]  /*78d0*/  IMAD.MOV.U32 R116, RZ, RZ, R245 ;  /* 0x000000ffff747224 */ /* 0x000fe400078e00f5 */
[----:B------:R1:W-:Y:S02]  /*78e0*/  MUFU.EX2 R184, R4 ;  /* 0x0000000400b87308 */ /* 0x0003e40000000800 */
[----:B-1----:R-:W-:Y:S01]  /*78f0*/  FFMA.FTZ R4, R115, c[0x0][0x2d0], -R0 ;  /* 0x0000b40073047a23 */ /* 0x002fe20000010800 */
[----:B------:R-:W-:-:S05]  /*7900*/  MOV R115, R183 ;  /* 0x000000b700737202 */ /* 0x000fca0000000f00 */
[----:B------:R1:W5:Y:S02]  /*7910*/  MUFU.EX2 R183, R4 ;  /* 0x0000000400b77308 */ /* 0x0003640000000800 */
[----:B-1----:R-:W-:Y:S02]  /*7920*/  FFMA.FTZ R4, R114, c[0x0][0x2d0], -R0 ;  /* 0x0000b40072047a23 */ /* 0x002fe40000010800 */
[----:B------:R-:W-:-:S04]  /*7930*/  IMAD.MOV.U32 R114, RZ, RZ, R139 ;  /* 0x000000ffff727224 */ /* 0x000fc800078e008b */
[----:B------:R1:W-:Y:S01]  /*7940*/  MUFU.EX2 R181, R4 ;  /* 0x0000000400b57308 */ /* 0x0003e20000000800 */
[C---:B---3--:R-:W-:Y:S07]  /*7950*/  HMMA.16816.F32.BF16 R136, R8.reuse, R156, R40 ;  /* 0x0000009c0888723c */ /* 0x048fee0000041828 */
[----:B------:R-:W-:Y:S01]  /*7960*/  IMAD.MOV.U32 R41, RZ, RZ, R153 ;  /* 0x000000ffff297224 */ /* 0x000fe200078e0099 */
[----:B------:R-:W-:Y:S01]  /*7970*/  MOV R43, R151 ;  /* 0x00000097002b7202 */ /* 0x000fe20000000f00 */
[----:B------:R-:W-:Y:S01]  /*7980*/  IMAD.MOV.U32 R42, RZ, RZ, R152 ;  /* 0x000000ffff2a7224 */ /* 0x000fe200078e0098 */
[----:B------:R-:W-:Y:S01]  /*7990*/  HMMA.16816.F32.BF16 R148, R8, R158, R24 ;  /* 0x0000009e0894723c */ /* 0x000fe20000041818 */
[----:B-1----:R-:W-:-:S02]  /*79a0*/  FFMA.FTZ R4, R113, c[0x0][0x2d0], -R0 ;  /* 0x0000b40071047a23 */ /* 0x002fc40000010800 */
[----:B------:R-:W-:Y:S01]  /*79b0*/  IMAD.MOV.U32 R113, RZ, RZ, R38 ;  /* 0x000000ffff717224 */ /* 0x000fe200078e0026 */
[----:B------:R-:W-:Y:S01]  /*79c0*/  MOV R38, R122 ;  /* 0x0000007a00267202 */ /* 0x000fe20000000f00 */
[----:B------:R1:W3:Y:S01]  /*79d0*/  MUFU.EX2 R182, R4 ;  /* 0x0000000400b67308 */ /* 0x0002e20000000800 */
[----:B------:R-:W-:Y:S02]  /*79e0*/  IMAD.MOV.U32 R122, RZ, RZ, R55 ;  /* 0x000000ffff7a7224 */ /* 0x000fe400078e0037 */
[C---:B------:R-:W-:Y:S08]  /*79f0*/  HMMA.16816.F32.BF16 R152, R8.reuse, R172, R28 ;  /* 0x000000ac0898723c */ /* 0x040ff0000004181c */
[----:B------:R-:W-:Y:S01]  /*7a00*/  HMMA.16816.F32.BF16 R52, R8, R174, R12 ;  /* 0x000000ae0834723c */ /* 0x000fe2000004180c */
[----:B-1----:R-:W-:-:S06]  /*7a10*/  FFMA.FTZ R4, R141, c[0x0][0x2d0], -R2 ;  /* 0x0000b4008d047a23 */ /* 0x002fcc0000010802 */
[----:B--2---:R-:W-:Y:S01]  /*7a20*/  F2FP.BF16.PACK_AB R8, R250, R252 ;  /* 0x000000fcfa08723e */ /* 0x004fe200000010ff */
[----:B------:R-:W-:Y:S01]  /*7a30*/  IMAD.MOV.U32 R141, RZ, RZ, R47 ;  /* 0x000000ffff8d7224 */ /* 0x000fe200078e002f */
[----:B----4-:R-:W-:Y:S01]  /*7a40*/  F2FP.BF16.PACK_AB R10, R248, R251 ;  /* 0x000000fbf80a723e */ /* 0x010fe200000010ff */
[----:B------:R1:W-:Y:S01]  /*7a50*/  MUFU.EX2 R246, R4 ;  /* 0x0000000400f67308 */ /* 0x0003e20000000800 */
[----:B-----5:R-:W-:Y:S02]  /*7a60*/  F2FP.BF16.PACK_AB R9, R183, R184 ;  /* 0x000000b8b709723e */ /* 0x020fe400000010ff */
[----:B---3--:R-:W-:-:S07]  /*7a70*/  F2FP.BF16.PACK_AB R11, R182, R181 ;  /* 0x000000b5b60b723e */ /* 0x008fce00000010ff */
[----:B------:R-:W-:Y:S01]  /*7a80*/  HMMA.16816.F32.BF16 R24, R8, R84, RZ ;  /* 0x000000540818723c */ /* 0x000fe200000418ff */
[----:B-1----:R-:W-:-:S07]  /*7a90*/  FFMA.FTZ R4, R140, c[0x0][0x2d0], -R2 ;  /* 0x0000b4008c047a23 */ /* 0x002fce0000010802 */
[C---:B------:R-:W-:Y:S01]  /*7aa0*/  HMMA.16816.F32.BF16 R20, R8.reuse, R86, RZ ;  /* 0x000000560814723c */ /* 0x040fe200000418ff */
[----:B------:R-:W-:Y:S01]  /*7ab0*/  IMAD.MOV.U32 R140, RZ, RZ, R46 ;  /* 0x000000ffff8c7224 */ /* 0x000fe200078e002e */
[----:B------:R1:W2:Y:S05]  /*7ac0*/  MUFU.EX2 R245, R4 ;  /* 0x0000000400f57308 */ /* 0x0002aa0000000800 */
[----:B------:R-:W-:Y:S01]  /*7ad0*/  IMAD.MOV.U32 R87, RZ, RZ, R36 ;  /* 0x000000ffff577224 */ /* 0x000fe200078e0024 */
[----:B------:R-:W-:Y:S01]  /*7ae0*/  HMMA.16816.F32.BF16 R28, R8, R62, RZ ;  /* 0x0000003e081c723c */ /* 0x000fe200000418ff */
[----:B------:R-:W-:-:S06]  /*7af0*/  IMAD.MOV.U32 R86, RZ, RZ, R37 ;  /* 0x000000ffff567224 */ /* 0x000fcc00078e0025 */
[----:B------:R-:W-:Y:S01]  /*7b00*/  IMAD.MOV.U32 R62, RZ, RZ, R42 ;  /* 0x000000ffff3e7224 */ /* 0x000fe200078e002a */
[C---:B------:R-:W-:Y:S01]  /*7b10*/  HMMA.16816.F32.BF16 R16, R8.reuse, R100, RZ ;  /* 0x000000640810723c */ /* 0x040fe200000418ff */
[----:B------:R-:W-:Y:S02]  /*7b20*/  IMAD.MOV.U32 R63, RZ, RZ, R43 ;  /* 0x000000ffff3f7224 */ /* 0x000fe400078e002b */
[----:B-1----:R-:W-:Y:S02]  /*7b30*/  FFMA.FTZ R4, R117, c[0x0][0x2d0], -R0 ;  /* 0x0000b40075047a23 */ /* 0x002fe40000010800 */
[----:B------:R-:W-:Y:S02]  /*7b40*/  IMAD.MOV.U32 R117, RZ, RZ, R49 ;  /* 0x000000ffff757224 */ /* 0x000fe400078e0031 */
[----:B------:R1:W-:Y:S01]  /*7b50*/  MUFU.EX2 R75, R4 ;  /* 0x00000004004b7308 */ /* 0x0003e20000000800 */
[----:B------:R-:W-:Y:S01]  /*7b60*/  HMMA.16816.F32.BF16 R12, R8, R96, RZ ;  /* 0x00000060080c723c */ /* 0x000fe200000418ff */
[----:B------:R-:W-:Y:S01]  /*7b70*/  IMAD.MOV.U32 R101, RZ, RZ, R41 ;  /* 0x000000ffff657224 */ /* 0x000fe200078e0029 */
[----:B------:R-:W-:Y:S01]  /*7b80*/  MOV R100, R116 ;  /* 0x0000007400647202 */ /* 0x000fe20000000f00 */
[----:B------:R-:W-:-:S04]  /*7b90*/  IMAD.MOV.U32 R116, RZ, RZ, R48 ;  /* 0x000000ffff747224 */ /* 0x000fc800078e0030 */
[----:B------:R-:W-:Y:S01]  /*7ba0*/  MOV R97, R39 ;  /* 0x0000002700617202 */ /* 0x000fe20000000f00 */
[----:B------:R-:W-:Y:S01]  /*7bb0*/  HMMA.16816.F32.BF16 R32, R8, R60, RZ ;  /* 0x0000003c0820723c */ /* 0x000fe200000418ff */
[----:B-1----:R-:W-:-:S07]  /*7bc0*/  FFMA.FTZ R4, R119, c[0x0][0x2d0], -R0 ;  /* 0x0000b40077047a23 */ /* 0x002fce0000010800 */
[----:B------:R-:W-:Y:S01]  /*7bd0*/  HMMA.16816.F32.BF16 R40, R8, R98, RZ ;  /* 0x000000620828723c */ /* 0x000fe200000418ff */
[----:B------:R-:W-:Y:S01]  /*7be0*/  MOV R60, R44 ;  /* 0x0000002c003c7202 */ /* 0x000fe20000000f00 */
[----:B------:R-:W-:Y:S01]  /*7bf0*/  IMAD.MOV.U32 R61, RZ, RZ, R45 ;  /* 0x000000ffff3d7224 */ /* 0x000fe200078e002d */
[----:B------:R1:W3:Y:S01]  /*7c00*/  MUFU.EX2 R180, R4 ;  /* 0x0000000400b47308 */ /* 0x0002e20000000800 */
[----:B------:R-:W-:-:S03]  /*7c10*/  IMAD.MOV.U32 R119, RZ, RZ, R50 ;  /* 0x000000ffff777224 */ /* 0x000fc600078e0032 */
[----:B------:R-:W-:Y:S02]  /*7c20*/  IMAD.MOV.U32 R98, RZ, RZ, R101 ;  /* 0x000000ffff627224 */ /* 0x000fe400078e0065 */
[----:B-1----:R-:W-:Y:S01]  /*7c30*/  FFMA.FTZ R4, R121, c[0x0][0x2d0], -R0 ;  /* 0x0000b40079047a23 */ /* 0x002fe20000010800 */
[----:B------:R-:W-:-:S03]  /*7c40*/  MOV R121, R51 ;  /* 0x0000003300797202 */ /* 0x000fc60000000f00 */
[----:B------:R1:W-:Y:S02]  /*7c50*/  MUFU.EX2 R84, R4 ;  /* 0x0000000400547308 */ /* 0x0003e40000000800 */
[----:B-1----:R-:W-:Y:S02]  /*7c60*/  FFMA.FTZ R4, R123, c[0x0][0x2d0], -R0 ;  /* 0x0000b4007b047a23 */ /* 0x002fe40000010800 */
[----:B------:R-:W-:-:S04]  /*7c70*/  IMAD.MOV.U32 R123, RZ, RZ, R38 ;  /* 0x000000ffff7b7224 */ /* 0x000fc800078e0026 */
[----:B------:R1:W4:Y:S01]  /*7c80*/  MUFU.EX2 R85, R4 ;  /* 0x0000000400557308 */ /* 0x0003220000000800 */
[----:B------:R-:W-:Y:S07]  /*7c90*/  HMMA.16816.F32.BF16 R36, R8, R102, RZ ;  /* 0x000000660824723c */ /* 0x000fee00000418ff */
[----:B------:R-:W-:Y:S02]  /*7ca0*/  F2FP.BF16.PACK_AB R8, R247, R249 ;  /* 0x000000f9f708723e */ /* 0x000fe400000010ff */
[----:B--2---:R-:W-:-:S02]  /*7cb0*/  F2FP.BF16.PACK_AB R10, R245, R246 ;  /* 0x000000f6f50a723e */ /* 0x004fc400000010ff */
[----:B---3--:R-:W-:Y:S01]  /*7cc0*/  F2FP.BF16.PACK_AB R9, R180, R75 ;  /* 0x0000004bb409723e */ /* 0x008fe200000010ff */
[----:B-1----:R-:W-:Y:S01]  /*7cd0*/  FFMA.FTZ R4, R226, c[0x0][0x2d0], -R7 ;  /* 0x0000b400e2047a23 */ /* 0x002fe20000010807 */
[----:B----4-:R-:W-:-:S03]  /*7ce0*/  F2FP.BF16.PACK_AB R11, R85, R84 ;  /* 0x00000054550b723e */ /* 0x010fc600000010ff */
[----:B------:R1:W-:Y:S04]  /*7cf0*/  MUFU.EX2 R226, R4 ;  /* 0x0000000400e27308 */ /* 0x0003e80000000800 */
[C---:B------:R-:W-:Y:S07]  /*7d00*/  HMMA.16816.F32.BF16 R20, R8.reuse, R94, R20 ;  /* 0x0000005e0814723c */ /* 0x040fee0000041814 */
[----:B------:R-:W-:Y:S01]  /*7d10*/  IMAD.MOV.U32 R94, RZ, RZ, R74 ;  /* 0x000000ffff5e7224 */ /* 0x000fe200078e004a */
[----:B------:R-:W-:Y:S01]  /*7d20*/  HMMA.16816.F32.BF16 R44, R8, R92, R24 ;  /* 0x0000005c082c723c */ /* 0x000fe20000041818 */
[----:B-1----:R-:W-:-:S02]  /*7d30*/  FFMA.FTZ R4, R186, c[0x0][0x2d0], -R2 ;  /* 0x0000b400ba047a23 */ /* 0x002fc40000010802 */
[----:B------:R-:W-:-:S04]  /*7d40*/  IMAD.MOV.U32 R186, RZ, RZ, R100 ;  /* 0x000000ffffba7224 */ /* 0x000fc800078e0064 */
[----:B------:R-:W-:Y:S01]  /*7d50*/  MOV R93, R113 ;  /* 0x00000071005d7202 */ /* 0x000fe20000000f00 */
[----:B------:R1:W-:Y:S01]  /*7d60*/  MUFU.EX2 R95, R4 ;  /* 0x00000004005f7308 */ /* 0x0003e20000000800 */
[----:B------:R-:W-:Y:S01]  /*7d70*/  HMMA.16816.F32.BF16 R24, R8, R104, R12 ;  /* 0x000000680818723c */ /* 0x000fe2000004180c */
[----:B------:R-:W-:-:S06]  /*7d80*/  IMAD.MOV.U32 R92, RZ, RZ, R114 ;  /* 0x000000ffff5c7224 */ /* 0x000fcc00078e0072 */
[----:B------:R-:W-:Y:S01]  /*7d90*/  IMAD.MOV.U32 R105, RZ, RZ, R68 ;  /* 0x000000ffff697224 */ /* 0x000fe200078e0044 */
[----:B------:R-:W-:Y:S01]  /*7da0*/  HMMA.16816.F32.BF16 R48, R8, R108, R32 ;  /* 0x0000006c0830723c */ /* 0x000fe20000041820 */
[----:B------:R-:W-:Y:S01]  /*7db0*/  MOV R104, R73 ;  /* 0x0000004900687202 */ /* 0x000fe20000000f00 */
[----:B-1----:R-:W-:-:S06]  /*7dc0*/  FFMA.FTZ R4, R185, c[0x0][0x2d0], -R2 ;  /* 0x0000b400b9047a23 */ /* 0x002fcc0000010802 */
[C---:B------:R-:W-:Y:S01]  /*7dd0*/  HMMA.16816.F32.BF16 R32, R8.reuse, R88, R16 ;  /* 0x000000580820723c */ /* 0x040fe20000041810 */
[----:B------:R-:W-:Y:S01]  /*7de0*/  IMAD.MOV.U32 R185, RZ, RZ, R97 ;  /* 0x000000ffffb97224 */ /* 0x000fe200078e0061 */
[----:B------:R1:W2:Y:S05]  /*7df0*/  MUFU.EX2 R96, R4 ;  /* 0x0000000400607308 */ /* 0x0002aa0000000800 */
[----:B------:R-:W-:Y:S01]  /*7e00*/  MOV R88, R69 ;  /* 0x0000004500587202 */ /* 0x000fe20000000f00 */
[----:B------:R-:W-:Y:S01]  /*7e10*/  HMMA.16816.F32.BF16 R28, R8, R110, R28 ;  /* 0x0000006e081c723c */ /* 0x000fe2000004181c */
[----:B------:R-:W-:-:S07]  /*7e20*/  IMAD.MOV.U32 R89, RZ, RZ, R115 ;  /* 0x000000ffff597224 */ /* 0x000fce00078e0073 */
[----:B------:R-:W-:Y:S01]  /*7e30*/  HMMA.16816.F32.BF16 R16, R8, R90, R36 ;  /* 0x0000005a0810723c */ /* 0x000fe20000041824 */
[----:B------:R-:W3:Y:S01]  /*7e40*/  LDSM.16.MT88.4 R36, [R209+0x2100] ;  /* 0x00210000d124783b */ /* 0x000ee20000004200 */
[----:B-1----:R-:W-:-:S04]  /*7e50*/  FFMA.FTZ R4, R147, c[0x0][0x2d0], -R2 ;  /* 0x0000b40093047a23 */ /* 0x002fc80000010802 */
[----:B------:R1:W-:Y:S02]  /*7e60*/  MUFU.EX2 R97, R4 ;  /* 0x0000000400617308 */ /* 0x0003e40000000800 */
[----:B------:R-:W-:Y:S07]  /*7e70*/  HMMA.16816.F32.BF16 R12, R8, R106, R40 ;  /* 0x0000006a080c723c */ /* 0x000fee0000041828 */
[----:B--2---:R-:W-:Y:S01]  /*7e80*/  F2FP.BF16.PACK_AB R8, R96, R95 ;  /* 0x0000005f6008723e */ /* 0x004fe200000010ff */
[----:B------:R-:W-:Y:S01]  /*7e90*/  IMAD.MOV.U32 R41, RZ, RZ, R140 ;  /* 0x000000ffff297224 */ /* 0x000fe200078e008c */
[----:B------:R-:W-:Y:S01]  /*7ea0*/  MOV R42, R141 ;  /* 0x0000008d002a7202 */ /* 0x000fe20000000f00 */
[----:B------:R-:W-:-:S02]  /*7eb0*/  IMAD.MOV.U32 R43, RZ, RZ, R131 ;  /* 0x000000ffff2b7224 */ /* 0x000fc400078e0083 */
[----:B------:R-:W-:Y:S02]  /*7ec0*/  IMAD.MOV.U32 R40, RZ, RZ, R61 ;  /* 0x000000ffff287224 */ /* 0x000fe400078e003d */
[----:B-1----:R-:W-:-:S04]  /*7ed0*/  FFMA.FTZ R4, R146, c[0x0][0x2d0], -R2 ;  /* 0x0000b40092047a23 */ /* 0x002fc80000010802 */
        /* <DEDUP_REMOVED lines=12> */
[----:B--2---:R-:W-:Y:S01]  /*7fa0*/  F2FP.BF16.PACK_AB R11, R74, R73 ;  /* 0x000000494a0b723e */ /* 0x004fe200000010ff */
[----:B------:R-:W-:-:S04]  /*7fb0*/  IMAD.MOV.U32 R231, RZ, RZ, R63 ;  /* 0x000000ffffe77224 */ /* 0x000fc800078e003f */
[----:B------:R1:W2:Y:S02]  /*7fc0*/  MUFU.EX2 R103, R4 ;  /* 0x0000000400677308 */ /* 0x0002a40000000800 */
[C---:B------:R-:W-:Y:S07]  /*7fd0*/  HMMA.16816.F32.BF16 R108, R8.reuse, R80, R48 ;  /* 0x00000050086c723c */ /* 0x040fee0000041830 */
[----:B------:R-:W-:Y:S01]  /*7fe0*/  IMAD.MOV.U32 R80, RZ, RZ, R93 ;  /* 0x000000ffff507224 */ /* 0x000fe200078e005d */
[C---:B------:R-:W-:Y:S01]  /*7ff0*/  HMMA.16816.F32.BF16 R44, R8.reuse, R76, R44 ;  /* 0x0000004c082c723c */ /* 0x040fe2000004182c */
[----:B------:R-:W-:Y:S01]  /*8000*/  IMAD.MOV.U32 R50, RZ, RZ, R88 ;  /* 0x000000ffff327224 */ /* 0x000fe200078e0058 */
[----:B------:R-:W-:Y:S01]  /*8010*/  MOV R49, R60 ;  /* 0x0000003c00317202 */ /* 0x000fe20000000f00 */
[----:B------:R-:W-:Y:S01]  /*8020*/  IMAD.MOV.U32 R81, RZ, RZ, R62 ;  /* 0x000000ffff517224 */ /* 0x000fe200078e003e */
[----:B------:R-:W-:Y:S01]  /*8030*/  MOV R48, R104 ;  /* 0x0000006800307202 */ /* 0x000fe20000000f00 */
[----:B-1----:R-:W-:Y:S01]  /*8040*/  FFMA.FTZ R4, R230, c[0x0][0x2d0], -R7 ;  /* 0x0000b400e6047a23 */ /* 0x002fe20000010807 */
[----:B------:R-:W-:Y:S01]  /*8050*/  MOV R51, R89 ;  /* 0x0000005900337202 */ /* 0x000fe20000000f00 */
[----:B------:R-:W-:Y:S01]  /*8060*/  IMAD.MOV.U32 R230, RZ, RZ, R129 ;  /* 0x000000ffffe67224 */ /* 0x000fe200078e0081 */
[----:B------:R-:W-:Y:S01]  /*8070*/  MOV R76, R130 ;  /* 0x00000082004c7202 */ /* 0x000fe20000000f00 */
[----:B------:R1:W-:Y:S01]  /*8080*/  MUFU.EX2 R101, R4 ;  /* 0x0000000400657308 */ /* 0x0003e20000000800 */
[----:B------:R-:W-:Y:S01]  /*8090*/  IMAD.MOV.U32 R77, RZ, RZ, R128 ;  /* 0x000000ffff4d7224 */ /* 0x000fe200078e0080 */
[C---:B------:R-:W-:Y:S01]  /*80a0*/  HMMA.16816.F32.BF16 R140, R8.reuse, R64, R32 ;  /* 0x00000040088c723c */ /* 0x040fe20000041820 */
[----:B------:R-:W4:Y:S06]  /*80b0*/  LDSM.16.MT88.4 R32, [R212+0x2100] ;  /* 0x00210000d420783b */ /* 0x000f2c0000004200 */
[----:B------:R-:W-:Y:S01]  /*80c0*/  IMAD.MOV.U32 R65, RZ, RZ, R87 ;  /* 0x000000ffff417224 */ /* 0x000fe200078e0057 */
[----:B------:R-:W-:Y:S01]  /*80d0*/  HMMA.16816.F32.BF16 R128, R8, R78, R20 ;  /* 0x0000004e0880723c */ /* 0x000fe20000041814 */
[----:B------:R-:W-:Y:S01]  /*80e0*/  LDSM.16.MT88.4 R20, [R211+0x2100] ;  /* 0x00210000d314783b */ /* 0x000fe20000004200 */
[----:B------:R-:W-:-:S02]  /*80f0*/  IMAD.MOV.U32 R64, RZ, RZ, R121 ;  /* 0x000000ffff407224 */ /* 0x000fc400078e0079 */
[----:B-1----:R-:W-:Y:S01]  /*8100*/  FFMA.FTZ R4, R232, c[0x0][0x2d0], -R7 ;  /* 0x0000b400e8047a23 */ /* 0x002fe20000010807 */
[----:B------:R-:W-:-:S03]  /*8110*/  MOV R232, R98 ;  /* 0x0000006200e87202 */ /* 0x000fc60000000f00 */
[C---:B------:R-:W-:Y:S01]  /*8120*/  HMMA.16816.F32.BF16 R60, R8.reuse, R56, R24 ;  /* 0x00000038083c723c */ /* 0x040fe20000041818 */
[----:B------:R-:W-:Y:S01]  /*8130*/  MOV R78, R86 ;  /* 0x00000056004e7202 */ /* 0x000fe20000000f00 */
[----:B------:R1:W5:Y:S01]  /*8140*/  MUFU.EX2 R102, R4 ;  /* 0x0000000400667308 */ /* 0x0003620000000800 */
[----:B------:R-:W-:Y:S01]  /*8150*/  IMAD.MOV.U32 R79, RZ, RZ, R116 ;  /* 0x000000ffff4f7224 */ /* 0x000fe200078e0074 */
[----:B------:R-:W-:Y:S04]  /*8160*/  LDSM.16.MT88.4 R24, [R212+0x2900] ;  /* 0x00290000d418783b */ /* 0x000fe80000004200 */
[C---:B------:R-:W-:Y:S07]  /*8170*/  HMMA.16816.F32.BF16 R144, R8.reuse, R66, R16 ;  /* 0x000000420890723c */ /* 0x040fee0000041810 */
[----:B------:R-:W-:Y:S01]  /*8180*/  MOV R67, R64 ;  /* 0x0000004000437202 */ /* 0x000fe20000000f00 */
[----:B------:R-:W-:Y:S01]  /*8190*/  HMMA.16816.F32.BF16 R56, R8, R58, R12 ;  /* 0x0000003a0838723c */ /* 0x000fe2000004180c */
[----:B-1----:R-:W-:-:S02]  /*81a0*/  FFMA.FTZ R4, R233, c[0x0][0x2d0], -R7 ;  /* 0x0000b400e9047a23 */ /* 0x002fc40000010807 */
[----:B------:R-:W-:Y:S02]  /*81b0*/  IMAD.MOV.U32 R233, RZ, RZ, R112 ;  /* 0x000000ffffe97224 */ /* 0x000fe400078e0070 */
[----:B------:R1:W-:Y:S02]  /*81c0*/  MUFU.EX2 R100, R4 ;  /* 0x0000000400647308 */ /* 0x0003e40000000800 */
[----:B------:R-:W-:Y:S01]  /*81d0*/  MOV R12, R42 ;  /* 0x0000002a000c7202 */ /* 0x000fe20000000f00 */
[----:B------:R-:W-:Y:S01]  /*81e0*/  HMMA.16816.F32.BF16 R112, R8, R82, R28 ;  /* 0x000000520870723c */ /* 0x000fe2000004181c */
[----:B------:R-:W3:Y:S01]  /*81f0*/  LDSM.16.MT88.4 R28, [R210+0x2100] ;  /* 0x00210000d21c783b */ /* 0x000ee20000004200 */
[----:B------:R-:W-:-:S05]  /*8200*/  IMAD.MOV.U32 R13, RZ, RZ, R43 ;  /* 0x000000ffff0d7224 */ /* 0x000fca00078e002b */
[----:B------:R-:W-:Y:S01]  /*8210*/  IMAD.MOV.U32 R83, RZ, RZ, R94 ;  /* 0x000000ffff537224 */ /* 0x000fe200078e005e */
[----:B--2---:R-:W-:Y:S01]  /*8220*/  F2FP.BF16.PACK_AB R8, R103, R226 ;  /* 0x000000e26708723e */ /* 0x004fe200000010ff */
[----:B------:R-:W-:Y:S01]  /*8230*/  IMAD.MOV.U32 R82, RZ, RZ, R105 ;  /* 0x000000ffff527224 */ /* 0x000fe200078e0069 */
[----:B-----5:R-:W-:-:S03]  /*8240*/  F2FP.BF16.PACK_AB R10, R102, R101 ;  /* 0x00000065660a723e */ /* 0x020fc600000010ff */
[----:B------:R-:W-:Y:S02]  /*8250*/  IMAD.MOV.U32 R19, RZ, RZ, R82 ;  /* 0x000000ffff137224 */ /* 0x000fe400078e0052 */
[----:B-1----:R-:W-:Y:S02]  /*8260*/  FFMA.FTZ R4, R234, c[0x0][0x2d0], -R7 ;  /* 0x0000b400ea047a23 */ /* 0x002fe40000010807 */
[----:B------:R-:W-:Y:S02]  /*8270*/  IMAD.MOV.U32 R234, RZ, RZ, R92 ;  /* 0x000000ffffea7224 */ /* 0x000fe400078e005c */
[----:B------:R1:W-:Y:S01]  /*8280*/  MUFU.EX2 R98, R4 ;  /* 0x0000000400627308 */ /* 0x0003e20000000800 */
[----:B------:R-:W-:Y:S02]  /*8290*/  IMAD.MOV.U32 R15, RZ, RZ, R19 ;  /* 0x000000ffff0f7224 */ /* 0x000fe400078e0013 */
[----:B------:R-:W-:Y:S02]  /*82a0*/  IMAD.MOV.U32 R18, RZ, RZ, R234 ;  /* 0x000000ffff127224 */ /* 0x000fe400078e00ea */
[----:B------:R-:W-:-:S02]  /*82b0*/  IMAD.MOV.U32 R234, RZ, RZ, R120 ;  /* 0x000000ffffea7224 */ /* 0x000fc400078e0078 */
[----:B-1----:R-:W-:Y:S01]  /*82c0*/  FFMA.FTZ R4, R202, c[0x0][0x2d0], -R6 ;  /* 0x0000b400ca047a23 */ /* 0x002fe20000010806 */
[----:B------:R-:W-:-:S03]  /*82d0*/  MOV R202, R122 ;  /* 0x0000007a00ca7202 */ /* 0x000fc60000000f00 */
[----:B------:R1:W-:Y:S02]  /*82e0*/  MUFU.EX2 R94, R4 ;  /* 0x00000004005e7308 */ /* 0x0003e40000000800 */
[----:B-1----:R-:W-:Y:S02]  /*82f0*/  FFMA.FTZ R4, R205, c[0x0][0x2d0], -R6 ;  /* 0x0000b400cd047a23 */ /* 0x002fe40000010806 */
[----:B------:R-:W-:-:S04]  /*8300*/  IMAD.MOV.U32 R205, RZ, RZ, R117 ;  /* 0x000000ffffcd7224 */ /* 0x000fc800078e0075 */
[----:B------:R1:W2:Y:S01]  /*8310*/  MUFU.EX2 R93, R4 ;  /* 0x00000004005d7308 */ /* 0x0002a20000000800 */
[----:B------:R-:W-:Y:S02]  /*8320*/  IMAD.MOV.U32 R66, RZ, RZ, R205 ;  /* 0x000000ffff427224 */ /* 0x000fe400078e00cd */
[----:B------:R-:W-:Y:S02]  /*8330*/  IMAD.MOV.U32 R205, RZ, RZ, R234 ;  /* 0x000000ffffcd7224 */ /* 0x000fe400078e00ea */
[----:B------:R-:W-:Y:S02]  /*8340*/  IMAD.MOV.U32 R234, RZ, RZ, R40 ;  /* 0x000000ffffea7224 */ /* 0x000fe400078e0028 */
[--C-:B-1----:R-:W-:Y:S01]  /*8350*/  FFMA.FTZ R4, R203, c[0x0][0x2d0], -R6.reuse ;  /* 0x0000b400cb047a23 */ /* 0x102fe20000010806 */
[----:B--2---:R-:W-:Y:S02]  /*8360*/  F2FP.BF16.PACK_AB R9, R93, R94 ;  /* 0x0000005e5d09723e */ /* 0x004fe400000010ff */
[----:B------:R-:W-:Y:S01]  /*8370*/  MOV R203, R119 ;  /* 0x0000007700cb7202 */ /* 0x000fe20000000f00 */
[----:B------:R1:W-:Y:S02]  /*8380*/  MUFU.EX2 R92, R4 ;  /* 0x00000004005c7308 */ /* 0x0003e40000000800 */
[----:B-1----:R-:W-:Y:S01]  /*8390*/  FFMA.FTZ R4, R206, c[0x0][0x2d0], -R6 ;  /* 0x0000b400ce047a23 */ /* 0x002fe20000010806 */
[----:B------:R-:W-:-:S05]  /*83a0*/  MOV R206, R83 ;  /* 0x0000005300ce7202 */ /* 0x000fca0000000f00 */
[----:B------:R1:W2:Y:S01]  /*83b0*/  MUFU.EX2 R90, R4 ;  /* 0x00000004005a7308 */ /* 0x0002a20000000800 */
[----:B------:R-:W-:Y:S02]  /*83c0*/  IMAD.MOV.U32 R14, RZ, RZ, R206 ;  /* 0x000000ffff0e7224 */ /* 0x000fe400078e00ce */
[----:B------:R-:W-:Y:S02]  /*83d0*/  IMAD.MOV.U32 R206, RZ, RZ, R203 ;  /* 0x000000ffffce7224 */ /* 0x000fe400078e00cb */
[--C-:B-1----:R-:W-:Y:S01]  /*83e0*/  FFMA.FTZ R4, R241, c[0x0][0x2d0], -R7.reuse ;  /* 0x0000b400f1047a23 */ /* 0x102fe20000010807 */
[----:B--2---:R-:W-:Y:S01]  /*83f0*/  F2FP.BF16.PACK_AB R11, R90, R92 ;  /* 0x0000005c5a0b723e */ /* 0x004fe200000010ff */
[----:B------:R-:W-:Y:S01]  /*8400*/  FFMA.FTZ R7, R244, c[0x0][0x2d0], -R7 ;  /* 0x0000b400f4077a23 */ /* 0x000fe20000010807 */
[----:B------:R-:W-:Y:S01]  /*8410*/  MOV R241, R79 ;  /* 0x0000004f00f17202 */ /* 0x000fe20000000f00 */
[----:B------:R1:W-:Y:S01]  /*8420*/  MUFU.EX2 R91, R4 ;  /* 0x00000004005b7308 */ /* 0x0003e20000000800 */
[----:B------:R-:W-:-:S02]  /*8430*/  IMAD.MOV.U32 R244, RZ, RZ, R202 ;  /* 0x000000fffff47224 */ /* 0x000fc400078e00ca */
[----:B------:R-:W-:Y:S01]  /*8440*/  IMAD.MOV.U32 R202, RZ, RZ, R41 ;  /* 0x000000ffffca7224 */ /* 0x000fe200078e0029 */
[C---:B---3--:R-:W-:Y:S01]  /*8450*/  HMMA.16816.F32.BF16 R104, R8.reuse, R36, R176 ;  /* 0x000000240868723c */ /* 0x048fe200000418b0 */
[----:B------:R-:W2:Y:S03]  /*8460*/  LDSM.16.MT88.4 R40, [R210+0x2900] ;  /* 0x00290000d228783b */ /* 0x000ea60000004200 */
[----:B------:R3:W5:Y:S03]  /*8470*/  MUFU.EX2 R89, R7 ;  /* 0x0000000700597308 */ /* 0x0007660000000800 */
[----:B------:R-:W-:Y:S01]  /*8480*/  MOV R179, R77 ;  /* 0x0000004d00b37202 */ /* 0x000fe20000000f00 */
[----:B------:R-:W-:Y:S01]  /*8490*/  IMAD.MOV.U32 R77, RZ, RZ, R233 ;  /* 0x000000ffff4d7224 */ /* 0x000fe200078e00e9 */
[----:B----4-:R-:W-:Y:S01]  /*84a0*/  HMMA.16816.F32.BF16 R132, R8, R34, R132 ;  /* 0x000000220884723c */ /* 0x010fe20000041884 */
[----:B------:R-:W-:-:S02]  /*84b0*/  IMAD.MOV.U32 R233, RZ, RZ, R118 ;  /* 0x000000ffffe97224 */ /* 0x000fc400078e0076 */
[----:B-1----:R-:W-:Y:S02]  /*84c0*/  FFMA.FTZ R4, R207, c[0x0][0x2d0], -R6 ;  /* 0x0000b400cf047a23 */ /* 0x002fe40000010806 */
[----:B------:R-:W-:Y:S01]  /*84d0*/  IMAD.MOV.U32 R178, RZ, RZ, R76 ;  /* 0x000000ffffb27224 */ /* 0x000fe200078e004c */
[----:B------:R-:W-:Y:S01]  /*84e0*/  MOV R203, R233 ;  /* 0x000000e900cb7202 */ /* 0x000fe20000000f00 */
[----:B------:R1:W-:Y:S01]  /*84f0*/  MUFU.EX2 R88, R4 ;  /* 0x0000000400587308 */ /* 0x0003e20000000800 */
[----:B------:R-:W-:Y:S01]  /*8500*/  IMAD.MOV.U32 R233, RZ, RZ, R81 ;  /* 0x000000ffffe97224 */ /* 0x000fe200078e0051 */
[----:B------:R-:W-:Y:S01]  /*8510*/  HMMA.16816.F32.BF16 R116, R8, R38, R164 ;  /* 0x000000260874723c */ /* 0x000fe200000418a4 */
[----:B------:R-:W-:Y:S01]  /*8520*/  IMAD.MOV.U32 R76, RZ, RZ, R123 ;  /* 0x000000ffff4c7224 */ /* 0x000fe200078e007b */
[----:B---3--:R-:W-:Y:S01]  /*8530*/  MOV R7, R49 ;  /* 0x0000003100077202 */ /* 0x008fe20000000f00 */
[----:B------:R-:W-:Y:S02]  /*8540*/  IMAD.MOV.U32 R207, RZ, RZ, R80 ;  /* 0x000000ffffcf7224 */ /* 0x000fe400078e0050 */
[----:B------:R-:W-:Y:S01]  /*8550*/  IMAD.MOV.U32 R176, RZ, RZ, R12 ;  /* 0x000000ffffb07224 */ /* 0x000fe200078e000c */
[----:B------:R-:W-:-:S02]  /*8560*/  MOV R177, R7 ;  /* 0x0000000700b17202 */ /* 0x000fc40000000f00 */
[----:B------:R-:W-:Y:S01]  /*8570*/  HMMA.16816.F32.BF16 R120, R8, R32, R124 ;  /* 0x000000200878723c */ /* 0x000fe2000004187c */
[----:B------:R-:W-:Y:S02]  /*8580*/  F2FP.BF16.PACK_AB R164, R98, R100 ;  /* 0x0000006462a4723e */ /* 0x000fe400000010ff */
[----:B-----5:R-:W-:Y:S01]  /*8590*/  F2FP.BF16.PACK_AB R166, R89, R91 ;  /* 0x0000005b59a6723e */ /* 0x020fe200000010ff */
[----:B-1----:R-:W-:Y:S01]  /*85a0*/  FFMA.FTZ R4, R225, c[0x0][0x2d0], -R6 ;  /* 0x0000b400e1047a23 */ /* 0x002fe20000010806 */
[----:B------:R-:W-:-:S03]  /*85b0*/  MOV R225, R14 ;  /* 0x0000000e00e17202 */ /* 0x000fc60000000f00 */
[C---:B------:R-:W-:Y:S01]  /*85c0*/  HMMA.16816.F32.BF16 R136, R8.reuse, R28, R136 ;  /* 0x0000001c0888723c */ /* 0x040fe20000041888 */
[----:B------:R1:W3:Y:S07]  /*85d0*/  MUFU.EX2 R87, R4 ;  /* 0x0000000400577308 */ /* 0x0002ee0000000800 */
[C---:B------:R-:W-:Y:S08]  /*85e0*/  HMMA.16816.F32.BF16 R148, R8.reuse, R30, R148 ;  /* 0x0000001e0894723c */ /* 0x040ff00000041894 */
[----:B------:R-:W-:Y:S01]  /*85f0*/  HMMA.16816.F32.BF16 R152, R8, R20, R152 ;  /* 0x000000140898723c */ /* 0x000fe20000041898 */
[--C-:B-1----:R-:W-:Y:S01]  /*8600*/  FFMA.FTZ R4, R228, c[0x0][0x2d0], -R6.reuse ;  /* 0x0000b400e4047a23 */ /* 0x102fe20000010806 */
[----:B---3--:R-:W-:Y:S01]  /*8610*/  F2FP.BF16.PACK_AB R165, R87, R88 ;  /* 0x0000005857a5723e */ /* 0x008fe200000010ff */
[----:B------:R-:W-:-:S02]  /*8620*/  FFMA.FTZ R6, R229, c[0x0][0x2d0], -R6 ;  /* 0x0000b400e5067a23 */ /* 0x000fc40000010806 */
[----:B------:R1:W-:Y:S01]  /*8630*/  MUFU.EX2 R86, R4 ;  /* 0x0000000400567308 */ /* 0x0003e20000000800 */
[----:B------:R-:W-:Y:S02]  /*8640*/  IMAD.MOV.U32 R229, RZ, RZ, R67 ;  /* 0x000000ffffe57224 */ /* 0x000fe400078e0043 */
[----:B------:R-:W-:Y:S01]  /*8650*/  HMMA.16816.F32.BF16 R8, R8, R22, R52 ;  /* 0x000000160808723c */ /* 0x000fe20000041834 */
[----:B------:R-:W3:Y:S01]  /*8660*/  LDSM.16.MT88.4 R52, [R211+0x2900] ;  /* 0x00290000d334783b */ /* 0x000ee20000004200 */
[----:B------:R-:W-:-:S03]  /*8670*/  IMAD.MOV.U32 R228, RZ, RZ, R15 ;  /* 0x000000ffffe47224 */ /* 0x000fc600078e000f */
[----:B------:R-:W4:Y:S01]  /*8680*/  MUFU.EX2 R83, R6 ;  /* 0x0000000600537308 */ /* 0x000f220000000800 */
[----:B-1----:R-:W-:Y:S01]  /*8690*/  FFMA.FTZ R4, R199, c[0x0][0x2d0], -R2 ;  /* 0x0000b400c7047a23 */ /* 0x002fe20000010802 */
[----:B------:R-:W-:-:S06]  /*86a0*/  MOV R199, R78 ;  /* 0x0000004e00c77202 */ /* 0x000fcc0000000f00 */
[----:B------:R1:W-:Y:S01]  /*86b0*/  MUFU.EX2 R82, R4 ;  /* 0x0000000400527308 */ /* 0x0003e20000000800 */
[----:B----4-:R-:W-:-:S07]  /*86c0*/  F2FP.BF16.PACK_AB R167, R83, R86 ;  /* 0x0000005653a7723e */ /* 0x010fce00000010ff */
[C---:B------:R-:W-:Y:S01]  /*86d0*/  HMMA.16816.F32.BF16 R120, R164.reuse, R24, R120 ;  /* 0x00000018a478723c */ /* 0x040fe20000041878 */
[--C-:B-1----:R-:W-:Y:S01]  /*86e0*/  FFMA.FTZ R4, R200, c[0x0][0x2d0], -R2.reuse ;  /* 0x0000b400c8047a23 */ /* 0x102fe20000010802 */
[----:B------:R-:W-:Y:S02]  /*86f0*/  MOV R200, R18 ;  /* 0x0000001200c87202 */ /* 0x000fe40000000f00 */
[----:B------:R-:W1:Y:S01]  /*8700*/  LDSM.16.MT88.4 R16, [R209+0x2900] ;  /* 0x00290000d110783b */ /* 0x000e620000004200 */
[----:B------:R4:W-:Y:S03]  /*8710*/  MUFU.EX2 R81, R4 ;  /* 0x0000000400517308 */ /* 0x0009e60000000800 */
[C---:B------:R-:W-:Y:S08]  /*8720*/  HMMA.16816.F32.BF16 R132, R164.reuse, R26, R132 ;  /* 0x0000001aa484723c */ /* 0x040ff00000041884 */
[----:B--2---:R-:W-:Y:S01]  /*8730*/  HMMA.16816.F32.BF16 R136, R164, R40, R136 ;  /* 0x00000028a488723c */ /* 0x004fe20000041888 */
[----:B----4-:R-:W-:-:S07]  /*8740*/  FFMA.FTZ R4, R201, c[0x0][0x2d0], -R2 ;  /* 0x0000b400c9047a23 */ /* 0x010fce0000010802 */
[C---:B------:R-:W-:Y:S01]  /*8750*/  HMMA.16816.F32.BF16 R148, R164.reuse, R42, R148 ;  /* 0x0000002aa494723c */ /* 0x040fe20000041894 */
[----:B------:R-:W-:Y:S01]  /*8760*/  IMAD.MOV.U32 R201, RZ, RZ, R13 ;  /* 0x000000ffffc97224 */ /* 0x000fe200078e000d */
[----:B------:R2:W-:Y:S06]  /*8770*/  MUFU.EX2 R80, R4 ;  /* 0x0000000400507308 */ /* 0x0005ec0000000800 */
[----:B---3--:R-:W-:Y:S01]  /*8780*/  HMMA.16816.F32.BF16 R152, R164, R52, R152 ;  /* 0x00000034a498723c */ /* 0x008fe20000041898 */
[----:B--2---:R-:W-:Y:S02]  /*8790*/  FFMA.FTZ R4, R204, c[0x0][0x2d0], -R2 ;  /* 0x0000b400cc047a23 */ /* 0x004fe40000010802 */
[----:B------:R-:W-:-:S05]  /*87a0*/  IMAD.MOV.U32 R204, RZ, RZ, R50 ;  /* 0x000000ffffcc7224 */ /* 0x000fca00078e0032 */
[C---:B-1----:R-:W-:Y:S01]  /*87b0*/  HMMA.16816.F32.BF16 R104, R164.reuse, R16, R104 ;  /* 0x00000010a468723c */ /* 0x042fe20000041868 */
[----:B------:R1:W2:Y:S07]  /*87c0*/  MUFU.EX2 R79, R4 ;  /* 0x00000004004f7308 */ /* 0x0002ae0000000800 */
[C---:B------:R-:W-:Y:S08]  /*87d0*/  HMMA.16816.F32.BF16 R116, R164.reuse, R18, R116 ;  /* 0x00000012a474723c */ /* 0x040ff00000041874 */
[----:B------:R-:W-:Y:S01]  /*87e0*/  HMMA.16816.F32.BF16 R164, R164, R54, R8 ;  /* 0x00000036a4a4723c */ /* 0x000fe20000041808 */
[----:B-1----:R-:W-:Y:S01]  /*87f0*/  FFMA.FTZ R4, R193, c[0x0][0x2d0], -R0 ;  /* 0x0000b400c1047a23 */ /* 0x002fe20000010800 */
[----:B------:R-:W-:-:S02]  /*8800*/  MOV R193, R51 ;  /* 0x0000003300c17202 */ /* 0x000fc40000000f00 */
[----:B--2---:R-:W-:Y:S01]  /*8810*/  F2FP.BF16.PACK_AB R6, R79, R80 ;  /* 0x000000504f06723e */ /* 0x004fe200000010ff */
[----:B------:R1:W-:Y:S02]  /*8820*/  MUFU.EX2 R49, R4 ;  /* 0x0000000400317308 */ /* 0x0003e40000000800 */
[----:B------:R-:W-:Y:S02]  /*8830*/  FFMA.FTZ R8, R240, c[0x0][0x2d0], -R2 ;  /* 0x0000b400f0087a23 */ /* 0x000fe40000010802 */
[----:B-1----:R-:W-:Y:S02]  /*8840*/  FFMA.FTZ R4, R194, c[0x0][0x2d0], -R0 ;  /* 0x0000b400c2047a23 */ /* 0x002fe40000010800 */
[----:B------:R-:W-:Y:S02]  /*8850*/  IMAD.MOV.U32 R194, RZ, RZ, R76 ;  /* 0x000000ffffc27224 */ /* 0x000fe400078e004c */
[----:B------:R1:W2:Y:S02]  /*8860*/  MUFU.EX2 R64, R4 ;  /* 0x0000000400407308 */ /* 0x0002a40000000800 */
[----:B-1----:R-:W-:-:S02]  /*8870*/  FFMA.FTZ R4, R195, c[0x0][0x2d0], -R0 ;  /* 0x0000b400c3047a23 */ /* 0x002fc40000010800 */
[----:B------:R-:W-:-:S04]  /*8880*/  IMAD.MOV.U32 R195, RZ, RZ, R207 ;  /* 0x000000ffffc37224 */ /* 0x000fc800078e00cf */
[----:B------:R1:W-:Y:S01]  /*8890*/  MUFU.EX2 R51, R4 ;  /* 0x0000000400337308 */ /* 0x0003e20000000800 */
[----:B------:R-:W-:-:S07]  /*88a0*/  IMAD.MOV.U32 R207, RZ, RZ, R65 ;  /* 0x000000ffffcf7224 */ /* 0x000fce00078e0041 */
[----:B------:R3:W-:Y:S01]  /*88b0*/  MUFU.EX2 R65, R8 ;  /* 0x0000000800417308 */ /* 0x0007e20000000800 */
[----:B-1----:R-:W-:Y:S02]  /*88c0*/  FFMA.FTZ R4, R196, c[0x0][0x2d0], -R0 ;  /* 0x0000b400c4047a23 */ /* 0x002fe40000010800 */
[----:B------:R-:W-:Y:S01]  /*88d0*/  IMAD.MOV.U32 R196, RZ, RZ, R5 ;  /* 0x000000ffffc47224 */ /* 0x000fe200078e0005 */
[----:B--2---:R-:W-:-:S04]  /*88e0*/  F2FP.BF16.PACK_AB R5, R64, R49 ;  /* 0x000000314005723e */ /* 0x004fc800000010ff */
[----:B------:R1:W2:Y:S01]  /*88f0*/  MUFU.EX2 R50, R4 ;  /* 0x0000000400327308 */ /* 0x0002a20000000800 */
[----:B---3--:R-:W-:Y:S01]  /*8900*/  FFMA.FTZ R8, R239, c[0x0][0x2d0], -R2 ;  /* 0x0000b400ef087a23 */ /* 0x008fe20000010802 */
[----:B-1----:R-:W-:Y:S02]  /*8910*/  F2FP.BF16.PACK_AB R4, R81, R82 ;  /* 0x000000525104723e */ /* 0x002fe400000010ff */
[----:B--2---:R-:W-:-:S07]  /*8920*/  F2FP.BF16.PACK_AB R7, R50, R51 ;  /* 0x000000333207723e */ /* 0x004fce00000010ff */
[C---:B------:R-:W-:Y:S07]  /*8930*/  HMMA.16816.F32.BF16 R108, R4.reuse, R168, R108 ;  /* 0x000000a8046c723c */ /* 0x040fee000004186c */
[----:B------:R-:W-:Y:S01]  /*8940*/  IMAD.MOV.U32 R169, RZ, RZ, R244 ;  /* 0x000000ffffa97224 */ /* 0x000fe200078e00f4 */
[----:B------:R-:W-:Y:S01]  /*8950*/  MOV R244, R66 ;  /* 0x0000004200f47202 */ /* 0x000fe20000000f00 */
[----:B------:R-:W-:Y:S01]  /*8960*/  IMAD.MOV.U32 R168, RZ, RZ, R77 ;  /* 0x000000ffffa87224 */ /* 0x000fe200078e004d */
[----:B------:R1:W-:Y:S01]  /*8970*/  MUFU.EX2 R66, R8 ;  /* 0x0000000800427308 */ /* 0x0003e20000000800 */
[C---:B------:R-:W-:Y:S08]  /*8980*/  HMMA.16816.F32.BF16 R124, R4.reuse, R160, R44 ;  /* 0x000000a0047c723c */ /* 0x040ff0000004182c */
[----:B------:R-:W-:Y:S01]  /*8990*/  HMMA.16816.F32.BF16 R112, R4, R170, R112 ;  /* 0x000000aa0470723c */ /* 0x000fe20000041870 */
[----:B-1----:R-:W-:-:S06]  /*89a0*/  FFMA.FTZ R8, R236, c[0x0][0x2d0], -R2 ;  /* 0x0000b400ec087a23 */ /* 0x002fcc0000010802 */
[----:B------:R-:W-:Y:S01]  /*89b0*/  MOV R171, R48 ;  /* 0x0000003000ab7202 */ /* 0x000fe20000000f00 */
[C---:B------:R-:W-:Y:S01]  /*89c0*/  HMMA.16816.F32.BF16 R12, R4.reuse, R172, R60 ;  /* 0x000000ac040c723c */ /* 0x040fe2000004183c */
[----:B------:R1:W-:Y:S07]  /*89d0*/  MUFU.EX2 R67, R8 ;  /* 0x0000000800437308 */ /* 0x0003ee0000000800 */
        /* <DEDUP_REMOVED lines=14> */
[----:B-1----:R-:W-:-:S06]  /*8ac0*/  FFMA.FTZ R8, R188, c[0x0][0x2d0], -R0 ;  /* 0x0000b400bc087a23 */ /* 0x002fcc0000010800 */
[----:B------:R1:W-:Y:S02]  /*8ad0*/  MUFU.EX2 R47, R8 ;  /* 0x00000008002f7308 */ /* 0x0003e40000000800 */
[----:B-1----:R-:W-:-:S06]  /*8ae0*/  FFMA.FTZ R8, R187, c[0x0][0x2d0], -R0 ;  /* 0x0000b400bb087a23 */ /* 0x002fcc0000010800 */
[----:B------:R1:W3:Y:S02]  /*8af0*/  MUFU.EX2 R48, R8 ;  /* 0x0000000800307308 */ /* 0x0002e40000000800 */
[--C-:B-1----:R-:W-:Y:S02]  /*8b00*/  FFMA.FTZ R8, R242, c[0x0][0x2d0], -R2.reuse ;  /* 0x0000b400f2087a23 */ /* 0x102fe40000010802 */
[----:B------:R-:W-:-:S04]  /*8b10*/  FFMA.FTZ R2, R243, c[0x0][0x2d0], -R2 ;  /* 0x0000b400f3027a23 */ /* 0x000fc80000010802 */
[----:B------:R1:W-:Y:S02]  /*8b20*/  MUFU.EX2 R60, R8 ;  /* 0x00000008003c7308 */ /* 0x0003e40000000800 */
[----:B-1----:R-:W-:Y:S06]  /*8b30*/  HMMA.16816.F32.BF16 R8, R4, R174, R56 ;  /* 0x000000ae0408723c */ /* 0x002fec0000041838 */
[----:B------:R1:W4:Y:S01]  /*8b40*/  MUFU.EX2 R56, R2 ;  /* 0x0000000200387308 */ /* 0x0003220000000800 */
[----:B------:R-:W-:Y:S02]  /*8b50*/  F2FP.BF16.PACK_AB R4, R66, R65 ;  /* 0x000000414204723e */ /* 0x000fe400000010ff */
[----:B------:R-:W-:-:S02]  /*8b60*/  F2FP.BF16.PACK_AB R6, R76, R67 ;  /* 0x000000434c06723e */ /* 0x000fc400000010ff */
[----:B--2---:R-:W-:Y:S02]  /*8b70*/  F2FP.BF16.PACK_AB R5, R45, R44 ;  /* 0x0000002c2d05723e */ /* 0x004fe400000010ff */
[----:B---3--:R-:W-:Y:S01]  /*8b80*/  F2FP.BF16.PACK_AB R7, R48, R47 ;  /* 0x0000002f3007723e */ /* 0x008fe200000010ff */
[----:B-1----:R-:W-:Y:S01]  /*8b90*/  FFMA.FTZ R2, R190, c[0x0][0x2d0], -R0 ;  /* 0x0000b400be027a23 */ /* 0x002fe20000010800 */
[----:B----4-:R-:W-:-:S05]  /*8ba0*/  F2FP.BF16.PACK_AB R162, R56, R60 ;  /* 0x0000003c38a2723e */ /* 0x010fca00000010ff */
[C---:B------:R-:W-:Y:S01]  /*8bb0*/  HMMA.16816.F32.BF16 R108, R4.reuse, R36, R108 ;  /* 0x00000024046c723c */ /* 0x040fe2000004186c */
[----:B------:R1:W-:Y:S07]  /*8bc0*/  MUFU.EX2 R46, R2 ;  /* 0x00000002002e7308 */ /* 0x0003ee0000000800 */
[C---:B------:R-:W-:Y:S08]  /*8bd0*/  HMMA.16816.F32.BF16 R124, R4.reuse, R32, R124 ;  /* 0x00000020047c723c */ /* 0x040ff0000004187c */
[----:B------:R-:W-:Y:S01]  /*8be0*/  HMMA.16816.F32.BF16 R112, R4, R38, R112 ;  /* 0x000000260470723c */ /* 0x000fe20000041870 */
[----:B-1----:R-:W-:-:S04]  /*8bf0*/  FFMA.FTZ R2, R192, c[0x0][0x2d0], -R0 ;  /* 0x0000b400c0027a23 */ /* 0x002fc80000010800 */
[----:B------:R1:W2:Y:S03]  /*8c00*/  MUFU.EX2 R37, R2 ;  /* 0x0000000200257308 */ /* 0x0002a60000000800 */
[C---:B------:R-:W-:Y:S08]  /*8c10*/  HMMA.16816.F32.BF16 R128, R4.reuse, R34, R128 ;  /* 0x000000220480723c */ /* 0x040ff00000041880 */
[----:B------:R-:W-:Y:S01]  /*8c20*/  HMMA.16816.F32.BF16 R140, R4, R28, R140 ;  /* 0x0000001c048c723c */ /* 0x000fe2000004188c */
[--C-:B-1----:R-:W-:Y:S01]  /*8c30*/  FFMA.FTZ R2, R191, c[0x0][0x2d0], -R0.reuse ;  /* 0x0000b400bf027a23 */ /* 0x102fe20000010800 */
[----:B--2---:R-:W-:Y:S01]  /*8c40*/  F2FP.BF16.PACK_AB R161, R37, R46 ;  /* 0x0000002e25a1723e */ /* 0x004fe200000010ff */
[----:B------:R-:W-:-:S05]  /*8c50*/  FFMA.FTZ R0, R189, c[0x0][0x2d0], -R0 ;  /* 0x0000b400bd007a23 */ /* 0x000fca0000010800 */
[C---:B------:R-:W-:Y:S01]  /*8c60*/  HMMA.16816.F32.BF16 R144, R4.reuse, R30, R144 ;  /* 0x0000001e0490723c */ /* 0x040fe20000041890 */
[----:B------:R1:W-:Y:S07]  /*8c70*/  MUFU.EX2 R36, R2 ;  /* 0x0000000200247308 */ /* 0x0003ee0000000800 */
[C---:B------:R-:W-:Y:S01]  /*8c80*/  HMMA.16816.F32.BF16 R12, R4.reuse, R20, R12 ;  /* 0x00000014040c723c */ /* 0x040fe2000004180c */
[----:B------:R2:W3:Y:S07]  /*8c90*/  MUFU.EX2 R32, R0 ;  /* 0x0000000000207308 */ /* 0x0004ee0000000800 */
[----:B------:R-:W-:Y:S01]  /*8ca0*/  HMMA.16816.F32.BF16 R8, R4, R22, R8 ;  /* 0x000000160408723c */ /* 0x000fe20000041808 */
[----:B-1----:R-:W-:-:S04]  /*8cb0*/  FADD.FTZ R2, R196, R169 ;  /* 0x000000a9c4027221 */ /* 0x002fc80000010000 */
[----:B------:R-:W-:Y:S02]  /*8cc0*/  FADD.FTZ R2, R194, R2 ;  /* 0x00000002c2027221 */ /* 0x000fe40000010000 */
[----:B------:R-:W-:Y:S02]  /*8cd0*/  FADD.FTZ R6, R252, R250 ;  /* 0x000000fafc067221 */ /* 0x000fe40000010000 */
[----:B--2---:R-:W-:Y:S01]  /*8ce0*/  FADD.FTZ R0, R168, R171 ;  /* 0x000000aba8007221 */ /* 0x004fe20000010000 */
[----:B---3--:R-:W-:Y:S01]  /*8cf0*/  F2FP.BF16.PACK_AB R163, R32, R36 ;  /* 0x0000002420a3723e */ /* 0x008fe200000010ff */
        /* <DEDUP_REMOVED lines=96> */
[----:B------:R-:W-:-:S02]  /*9300*/  FADD.FTZ R0, R32, R0 ;  /* 0x0000000020007221 */ /* 0x000fc40000010000 */
[----:B------:R-:W-:Y:S01]  /*9310*/  IMAD.U32 R225, RZ, RZ, UR13 ;  /* 0x0000000dffe17e24 */ /* 0x000fe2000f8e00ff */
[----:B------:R1:W-:Y:S04]  /*9320*/  STL [R1+0x14], R4 ;  /* 0x0000140401007387 */ /* 0x0003e80000100800 */
[----:B------:R1:W-:Y:S04]  /*9330*/  STL [R1+0x18], R2 ;  /* 0x0000180201007387 */ /* 0x0003e80000100800 */
[----:B------:R1:W-:Y:S01]  /*9340*/  STL [R1+0x1c], R0 ;  /* 0x00001c0001007387 */ /* 0x0003e20000100800 */
[----:B------:R-:W-:Y:S05]  /*9350*/  @P0 BRA `(.L_x_258) ;  /* 0x0000015000000947 */ /* 0x000fea0003800000 */
[----:B------:R-:W-:Y:S01]  /*9360*/  ISETP.LT.AND P0, PT, RZ, UR14, PT ;  /* 0x0000000eff007c0c */ /* 0x000fe2000bf01270 */
        /* <DEDUP_REMOVED lines=11> */
.L_x_259:
[----:B------:R-:W-:Y:S02]  /*9420*/  UISETP.NE.AND UP2, UPT, UR5, 0x1, UPT ;  /* 0x000000010500788c */ /* 0x000fe4000bf45270 */
[----:B------:R-:W-:Y:S02]  /*9430*/  ULDC.64 UR14, c[0x0][0x330] ;  /* 0x0000cc00000e7ab9 */ /* 0x000fe40000000a00 */
[----:B------:R-:W-:-:S07]  /*9440*/  UIMAD.WIDE.U32 UR16, UR11, UR14, URZ ;  /* 0x0000000e0b1072a5 */ /* 0x000fce000f8e003f */
[----:B------:R-:W-:Y:S02]  /*9450*/  @UP2 UMOV UR13, UR17 ;  /* 0x00000011000d2c82 */ /* 0x000fe40008000000 */
[----:B------:R-:W-:-:S03]  /*9460*/  @UP2 USHF.R.U32.HI UR11, URZ, UR15, UR13 ;  /* 0x0000000f3f0b2299 */ /* 0x000fc6000801160d */
.L_x_260:
[----:B------:R-:W-:Y:S02]  /*9470*/  ULDC UR13, c[0x0][0x32c] ;  /* 0x0000cb00000d7ab9 */ /* 0x000fe40000000800 */
[----:B------:R-:W-:-:S04]  /*9480*/  UIMAD UR13, UR11, UR5, UR13 ;  /* 0x000000050b0d72a4 */ /* 0x000fc8000f8e020d */
[----:B------:R-:W-:-:S04]  /*9490*/  UISETP.LT.AND UP2, UPT, UR6, UR13, UPT ;  /* 0x0000000d0600728c */ /* 0x000fc8000bf41270 */
[----:B------:R-:W-:-:S04]  /*94a0*/  USEL UR6, UR6, UR13, UP2 ;  /* 0x0000000d06067287 */ /* 0x000fc80009000000 */
.L_x_258:
[----:B------:R-:W-:-:S07]  /*94b0*/  UIMAD.WIDE UR14, UR6, 0x2aaaaaab, URZ ;  /* 0x2aaaaaab060e78a5 */ /* 0x000fce000f8e023f */
[----:B------:R-:W-:Y:S02]  /*94c0*/  UMOV UR11, UR15 ;  /* 0x0000000f000b7c82 */ /* 0x000fe40008000000 */
[----:B------:R-:W-:-:S04]  /*94d0*/  USHF.R.U32.HI UR5, URZ, 0x1f, UR11 ;  /* 0x0000001f3f057899 */ /* 0x000fc8000801160b */
[----:B------:R-:W-:-:S04]  /*94e0*/  ULEA.HI.SX32 UR5, UR11, UR5, 0x1c ;  /* 0x000000050b057291 */ /* 0x000fc8000f8fe23f */
[----:B------:R-:W-:-:S04]  /*94f0*/  UISETP.LT.AND UP2, UPT, UR4, UR5, UPT ;  /* 0x000000050400728c */ /* 0x000fc8000bf41270 */
[----:B------:R-:W-:-:S06]  /*9500*/  USEL UR5, UR4, UR5, !UP2 ;  /* 0x0000000504057287 */ /* 0x000fcc000d000000 */
[----:B------:R-:W-:-:S13]  /*9510*/  ISETP.GE.AND P0, PT, R225, UR5, PT ;  /* 0x00000005e1007c0c */ /* 0x000fda000bf06270 */
[----:B------:R-:W-:Y:S05]  /*9520*/  @!P0 BRA `(.L_x_261) ;  /* 0x0000680000008947 */ /* 0x000fea0003800000 */
[----:B-1----:R-:W2:Y:S01]  /*9530*/  LDL R0, [R1+0x24] ;  /* 0x0000240001007983 */ /* 0x002ea20000100800 */
        /* <DEDUP_REMOVED lines=9> */
.L_x_278:
[----:B------:R-:W-:Y:S04]  /*95d0*/  DEPBAR.LE SB0, 0x0 ;  /* 0x000080000000791a */ /* 0x000fe80000000000 */
[----:B------:R-:W-:Y:S01]  /*95e0*/  BAR.SYNC.DEFER_BLOCKING 0x0 ;  /* 0x0000000000007b1d */ /* 0x000fe20000010000 */
[C---:B------:R-:W-:Y:S02]  /*95f0*/  ISETP.LT.AND P2, PT, R225.reuse, UR4, PT ;  /* 0x00000004e1007c0c */ /* 0x040fe4000bf41270 */
[C---:B------:R-:W-:Y:S02]  /*9600*/  ISETP.GT.AND P4, PT, R225.reuse, UR4, PT ;  /* 0x00000004e1007c0c */ /* 0x040fe4000bf84270 */
[----:B------:R-:W-:Y:S02]  /*9610*/  MOV R228, c[0x0][0x1e0] ;  /* 0x0000780000e47a02 */ /* 0x000fe40000000f00 */
[----:B------:R-:W-:Y:S07]  /*9620*/  MOV R230, c[0x0][0x1e4] ;  /* 0x0000790000e67a02 */ /* 0x000fee0000000f00 */
[----:B-1----:R-:W-:Y:S05]  /*9630*/  @!P2 SHF.R.S32.HI R0, RZ, 0x1f, R225 ;  /* 0x0000001fff00a819 */ /* 0x002fea00000114e1 */
[----:B------:R-:W-:Y:S04]  /*9640*/  @!P2 IMAD R0, R0, c[0x0][0x208], RZ ;  /* 0x000082000000aa24 */ /* 0x000fe800078e02ff */
[C---:B------:R-:W-:Y:S01]  /*9650*/  @!P2 IMAD R0, R225.reuse, c[0x0][0x20c], R0 ;  /* 0x00008300e100aa24 */ /* 0x040fe200078e0200 */
[----:B------:R-:W-:Y:S08]  /*9660*/  LDSM.16.M88.4 R96, [R215+0x6100] ;  /* 0x00610000d760783b */ /* 0x000ff00000000200 */
[----:B------:R-:W1:Y:S08]  /*9670*/  LDSM.16.M88.4 R16, [R208+0x3100] ;  /* 0x00310000d010783b */ /* 0x000e700000000200 */
[----:B------:R-:W2:Y:S08]  /*9680*/  LDSM.16.M88.4 R92, [R215+0x8100] ;  /* 0x00810000d75c783b */ /* 0x000eb00000000200 */
[----:B------:R-:W3:Y:S06]  /*9690*/  LDL.64 R194, [R1+0x38] ;  /* 0x0000380001c27983 */ /* 0x000eec0000100a00 */
[----:B------:R-:W3:Y:S06]  /*96a0*/  LDL.64 R2, [R1+0x40] ;  /* 0x0000400001027983 */ /* 0x000eec0000100a00 */
[----:B------:R-:W4:Y:S08]  /*96b0*/  LDSM.16.M88.4 R32, [R208+0x3900] ;  /* 0x00390000d020783b */ /* 0x000f300000000200 */
[----:B------:R-:W5:Y:S08]  /*96c0*/  LDSM.16.M88.4 R48, [R208+0x4100] ;  /* 0x00410000d030783b */ /* 0x000f700000000200 */
[----:B------:R-:W1:Y:S08]  /*96d0*/  LDSM.16.M88.4 R64, [R208+0x4900] ;  /* 0x00490000d040783b */ /* 0x000e700000000200 */
[----:B------:R-:W1:Y:S08]  /*96e0*/  LDSM.16.M88.4 R80, [R208+0x5100] ;  /* 0x00510000d050783b */ /* 0x000e700000000200 */
[----:B------:R-:W1:Y:S08]  /*96f0*/  LDSM.16.M88.4 R168, [R208+0x5900] ;  /* 0x00590000d0a8783b */ /* 0x000e700000000200 */
[----:B------:R-:W-:Y:S08]  /*9700*/  LDSM.16.M88.4 R172, [R218+0x6100] ;  /* 0x00610000daac783b */ /* 0x000ff00000000200 */
[----:B------:R-:W2:Y:S08]  /*9710*/  LDSM.16.M88.4 R176, [R219] ;  /* 0x00000000dbb0783b */ /* 0x000eb00000000200 */
[----:B------:R-:W4:Y:S08]  /*9720*/  LDSM.16.M88.4 R180, [R218+0x8100] ;  /* 0x00810000dab4783b */ /* 0x000f300000000200 */
[----:B------:R-:W3:Y:S08]  /*9730*/  LDSM.16.M88.4 R184, [R224] ;  /* 0x00000000e0b8783b */ /* 0x000ef00000000200 */
[----:B------:R-:W3:Y:S06]  /*9740*/  LDL.64 R248, [R1+0x28] ;  /* 0x0000280001f87983 */ /* 0x000eec0000100a00 */
[----:B------:R-:W3:Y:S08]  /*9750*/  LDSM.16.M88.4 R188, [R223] ;  /* 0x00000000dfbc783b */ /* 0x000ef00000000200 */
[----:B------:R-:W3:Y:S01]  /*9760*/  LDL.64 R242, [R1+0x30] ;  /* 0x0000300001f27983 */ /* 0x000ee20000100a00 */
        /* <DEDUP_REMOVED lines=8> */
[-C--:B-----5:R-:W-:Y:S08]  /*97f0*/  HMMA.16816.F32.BF16 R36, R96, R48.reuse, RZ ;  /* 0x000000306024723c */ /* 0x0a0ff000000418ff */
        /* <DEDUP_REMOVED lines=31> */
[----:B------:R-:W-:Y:S02]  /*99f0*/  @!P2 LEA.HI.X R193, R2, c[0x0][0x1fc], R0, 0x1, P1 ;  /* 0x00007f0002c1aa11 */ /* 0x000fe400008f0c00 */
[----:B------:R-:W-:Y:S02]  /*9a00*/  @P4 IADD3 R0, R225, -0x1, RZ ;  /* 0xffffffffe1004810 */ /* 0x000fe40007ffe0ff */
        /* <DEDUP_REMOVED lines=23> */
[----:B------:R5:W-:Y:S03]  /*9b80*/  @!P2 LDGSTS.E.BYPASS.LTC128B.128 [R227+0x1900], [R168.64], !P3 ;  /* 0x01900000a8e3afae */ /* 0x000be6000d901d68 */
[----:B------:R-:W-:Y:S02]  /*9b90*/  @!P2 IADD3.X R3, R169, UR8, RZ, P1, !PT ;  /* 0x00000008a903ac10 */ /* 0x000fe40008ffe4ff */
[----:B----4-:R-:W-:Y:S02]  /*9ba0*/  @!P2 IADD3 R192, P0, R2, UR9, RZ ;  /* 0x0000000902c0ac10 */ /* 0x010fe4000ff1e0ff */
[-C--:B--2---:R-:W-:Y:S01]  /*9bb0*/  HMMA.16816.F32.BF16 R68, R172, R176.reuse, R68 ;  /* 0x000000b0ac44723c */ /* 0x084fe20000041844 */
[----:B------:R2:W-:Y:S03]  /*9bc0*/  @!P2 LDGSTS.E.BYPASS.LTC128B.128 [R227+0x2100], [R2.64], !P3 ;  /* 0x0210000002e3afae */ /* 0x0005e6000d901d68 */
[----:B------:R-:W-:Y:S04]  /*9bd0*/  @!P2 IADD3.X R193, R3, UR8, RZ, P0, !PT ;  /* 0x0000000803c1ac10 */ /* 0x000fe800087fe4ff */
[C---:B------:R-:W-:Y:S01]  /*9be0*/  HMMA.16816.F32.BF16 R72, R180.reuse, R176, R72 ;  /* 0x000000b0b448723c */ /* 0x040fe20000041848 */
[----:B------:R4:W-:Y:S07]  /*9bf0*/  @!P2 LDGSTS.E.BYPASS.LTC128B.128 [R227+0x2900], [R192.64], !P3 ;  /* 0x02900000c0e3afae */ /* 0x0009ee000d901d68 */
[-C--:B------:R-:W-:Y:S01]  /*9c00*/  HMMA.16816.F32.BF16 R76, R180, R178.reuse, R76 ;  /* 0x000000b2b44c723c */ /* 0x080fe2000004184c */
[----:B-1----:R-:W-:Y:S07]  /*9c10*/  LDSM.16.M88.4 R188, [R214+0x3100] ;  /* 0x00310000d6bc783b */ /* 0x002fee0000000200 */
[C---:B------:R-:W-:Y:S01]  /*9c20*/  HMMA.16816.F32.BF16 R80, R172.reuse, R178, R80 ;  /* 0x000000b2ac50723c */ /* 0x040fe20000041850 */
[----:B------:R-:W0:Y:S03]  /*9c30*/  LDGDEPBAR ;  /* 0x00000000000079af */ /* 0x000e260000000000 */
[----:B--2---:R-:W-:Y:S02]  /*9c40*/  @P4 SHF.R.S32.HI R2, RZ, 0x1f, R0 ;  /* 0x0000001fff024819 */ /* 0x004fe40000011400 */
[----:B------:R-:W-:Y:S02]  /*9c50*/  @P4 MOV R3, R249 ;  /* 0x000000f900034202 */ /* 0x000fe40000000f00 */
[-C--:B---3--:R-:W-:Y:S01]  /*9c60*/  HMMA.16816.F32.BF16 R84, R172, R184.reuse, R84 ;  /* 0x000000b8ac54723c */ /* 0x088fe20000041854 */
[----:B-----5:R-:W1:Y:S03]  /*9c70*/  LDSM.16.M88.4 R168, [R216+0x6100] ;  /* 0x00610000d8a8783b */ /* 0x020e660000000200 */
[----:B------:R-:W-:Y:S04]  /*9c80*/  @P4 IMAD R2, R2, c[0x0][0x1e0], RZ ;  /* 0x0000780002024a24 */ /* 0x000fe800078e02ff */
[C---:B------:R-:W-:Y:S01]  /*9c90*/  HMMA.16816.F32.BF16 R88, R180.reuse, R184, R88 ;  /* 0x000000b8b458723c */ /* 0x040fe20000041858 */
[----:B----4-:R-:W2:Y:S03]  /*9ca0*/  LDSM.16.M88.4 R192, [R216+0x8100] ;  /* 0x00810000d8c0783b */ /* 0x010ea60000000200 */
[----:B------:R-:W-:Y:S04]  /*9cb0*/  @P4 IMAD R2, R0, c[0x0][0x1e4], R2 ;  /* 0x0000790000024a24 */ /* 0x000fe800078e0202 */
[-C--:B------:R-:W-:Y:S01]  /*9cc0*/  HMMA.16816.F32.BF16 R92, R180, R186.reuse, R92 ;  /* 0x000000bab45c723c */ /* 0x080fe2000004185c */
[----:B------:R-:W3:Y:S07]  /*9cd0*/  LDSM.16.M88.4 R196, [R214+0x3900] ;  /* 0x00390000d6c4783b */ /* 0x000eee0000000200 */
[----:B------:R-:W-:Y:S01]  /*9ce0*/  HMMA.16816.F32.BF16 R96, R172, R186, R96 ;  /* 0x000000baac60723c */ /* 0x000fe20000041860 */
[----:B------:R-:W4:Y:S08]  /*9cf0*/  LDSM.16.M88.4 R200, [R214+0x4100] ;  /* 0x00410000d6c8783b */ /* 0x000f300000000200 */
[----:B------:R-:W5:Y:S08]  /*9d00*/  LDSM.16.M88.4 R176, [R214+0x4900] ;  /* 0x00490000d6b0783b */ /* 0x000f700000000200 */
        /* <DEDUP_REMOVED lines=17> */
[-C--:B-----5:R-:W-:Y:S08]  /*9e20*/  HMMA.16816.F32.BF16 R52, R168, R176.reuse, R52 ;  /* 0x000000b0a834723c */ /* 0x0a0ff00000041834 */
        /* <DEDUP_REMOVED lines=33> */
[----:B------:R4:W1:Y:S01]  /*a040*/  MUFU.TANH R229, R7 ;  /* 0x0000000700e57308 */ /* 0x0008620000002400 */
[----:B------:R-:W-:Y:S09]  /*a050*/  FMUL.FTZ R19, R19, c[0x0][0x320] ;  /* 0x0000c80013137a20 */ /* 0x000ff20000410000 */
[----:B------:R-:W1:Y:S10]  /*a060*/  MUFU.TANH R247, R8 ;  /* 0x0000000800f77308 */ /* 0x000e740000002400 */
[----:B------:R-:W1:Y:S01]  /*a070*/  MUFU.TANH R240, R9 ;  /* 0x0000000900f07308 */ /* 0x000e620000002400 */
[----:B----4-:R-:W4:Y:S09]  /*a080*/  LDSM.16.M88.4 R4, [R213+0x800] ;  /* 0x00080000d504783b */ /* 0x010f320000000200 */
[----:B------:R-:W1:Y:S10]  /*a090*/  MUFU.TANH R251, R10 ;  /* 0x0000000a00fb7308 */ /* 0x000e740000002400 */
[----:B------:R5:W1:Y:S10]  /*a0a0*/  MUFU.TANH R250, R11 ;  /* 0x0000000b00fa7308 */ /* 0x000a740000002400 */
[----:B------:R-:W1:Y:S10]  /*a0b0*/  MUFU.TANH R238, R12 ;  /* 0x0000000c00ee7308 */ /* 0x000e740000002400 */
[----:B------:R-:W1:Y:S01]  /*a0c0*/  MUFU.TANH R237, R13 ;  /* 0x0000000d00ed7308 */ /* 0x000e620000002400 */
[----:B-----5:R-:W5:Y:S01]  /*a0d0*/  LDSM.16.M88.4 R8, [R213+0x1000] ;  /* 0x00100000d508783b */ /* 0x020f620000000200 */
[-C--:B----4-:R-:W-:Y:S08]  /*a0e0*/  HMMA.16816.F32.BF16 R20, R172, R4.reuse, R20 ;  /* 0x00000004ac14723c */ /* 0x090ff00000041814 */
[----:B------:R-:W4:Y:S01]  /*a0f0*/  MUFU.TANH R245, R14 ;  /* 0x0000000e00f57308 */ /* 0x000f220000002400 */
[C---:B------:R-:W-:Y:S09]  /*a100*/  HMMA.16816.F32.BF16 R24, R188.reuse, R4, R24 ;  /* 0x00000004bc18723c */ /* 0x040ff20000041818 */
[----:B------:R-:W1:Y:S01]  /*a110*/  MUFU.TANH R244, R15 ;  /* 0x0000000f00f47308 */ /* 0x000e620000002400 */
[-C--:B------:R-:W-:Y:S08]  /*a120*/  HMMA.16816.F32.BF16 R28, R188, R6.reuse, R28 ;  /* 0x00000006bc1c723c */ /* 0x080ff0000004181c */
[C---:B------:R-:W-:Y:S01]  /*a130*/  HMMA.16816.F32.BF16 R32, R172.reuse, R6, R32 ;  /* 0x00000006ac20723c */ /* 0x040fe20000041820 */
[----:B------:R-:W1:Y:S01]  /*a140*/  MUFU.TANH R16, R16 ;  /* 0x0000001000107308 */ /* 0x000e620000002400 */
[----:B------:R-:W1:Y:S02]  /*a150*/  LDSM.16.M88.4 R4, [R213+0x1800] ;  /* 0x00180000d504783b */ /* 0x000e640000000200 */
[----:B------:R-:W-:Y:S02]  /*a160*/  FMUL.FTZ R20, R20, c[0x0][0x320] ;  /* 0x0000c80014147a20 */ /* 0x000fe40000410000 */
[----:B------:R-:W-:Y:S02]  /*a170*/  FMUL.FTZ R21, R21, c[0x0][0x320] ;  /* 0x0000c80015157a20 */ /* 0x000fe40000410000 */
[----:B------:R-:W-:Y:S03]  /*a180*/  FMUL.FTZ R27, R27, c[0x0][0x320] ;  /* 0x0000c8001b1b7a20 */ /* 0x000fe60000410000 */
[----:B------:R-:W1:Y:S01]  /*a190*/  MUFU.TANH R17, R17 ;  /* 0x0000001100117308 */ /* 0x000e620000002400 */
[----:B------:R-:W-:Y:S02]  /*a1a0*/  FMUL.FTZ R22, R22, c[0x0][0x320] ;  /* 0x0000c80016167a20 */ /* 0x000fe40000410000 */
[----:B------:R-:W-:Y:S01]  /*a1b0*/  FMUL.FTZ R23, R23, c[0x0][0x320] ;  /* 0x0000c80017177a20 */ /* 0x000fe20000410000 */
[-C--:B-----5:R-:W-:Y:S03]  /*a1c0*/  HMMA.16816.F32.BF16 R36, R172, R8.reuse, R36 ;  /* 0x00000008ac24723c */ /* 0x0a0fe60000041824 */
[----:B------:R-:W-:Y:S02]  /*a1d0*/  FMUL.FTZ R28, R28, c[0x0][0x320] ;  /* 0x0000c8001c1c7a20 */ /* 0x000fe40000410000 */
[----:B------:R-:W-:Y:S01]  /*a1e0*/  FMUL.FTZ R29, R29, c[0x0][0x320] ;  /* 0x0000c8001d1d7a20 */ /* 0x000fe20000410000 */
[----:B------:R5:W1:Y:S01]  /*a1f0*/  MUFU.TANH R234, R27 ;  /* 0x0000001b00ea7308 */ /* 0x000a620000002400 */
[----:B------:R-:W-:Y:S01]  /*a200*/  FMUL.FTZ R30, R30, c[0x0][0x320] ;  /* 0x0000c8001e1e7a20 */ /* 0x000fe20000410000 */
[C---:B------:R-:W-:Y:S04]  /*a210*/  HMMA.16816.F32.BF16 R40, R188.reuse, R8, R40 ;  /* 0x00000008bc28723c */ /* 0x040fe80000041828 */
[----:B------:R-:W-:Y:S02]  /*a220*/  FMUL.FTZ R33, R33, c[0x0][0x320] ;  /* 0x0000c80021217a20 */ /* 0x000fe40000410000 */
[----:B------:R-:W-:Y:S02]  /*a230*/  FMUL.FTZ R34, R34, c[0x0][0x320] ;  /* 0x0000c80022227a20 */ /* 0x000fe40000410000 */
[----:B------:R2:W2:Y:S01]  /*a240*/  MUFU.TANH R203, R28 ;  /* 0x0000001c00cb7308 */ /* 0x0004a20000002400 */
[-C--:B------:R-:W-:Y:S03]  /*a250*/  HMMA.16816.F32.BF16 R44, R188, R10.reuse, R44 ;  /* 0x0000000abc2c723c */ /* 0x080fe6000004182c */
[----:B------:R-:W-:Y:S02]  /*a260*/  FMUL.FTZ R24, R24, c[0x0][0x320] ;  /* 0x0000c80018187a20 */ /* 0x000fe40000410000 */
[----:B------:R-:W-:Y:S02]  /*a270*/  FMUL.FTZ R25, R25, c[0x0][0x320] ;  /* 0x0000c80019197a20 */ /* 0x000fe40000410000 */
[----:B------:R-:W-:Y:S01]  /*a280*/  FMUL.FTZ R37, R37, c[0x0][0x320] ;  /* 0x0000c80025257a20 */ /* 0x000fe20000410000 */
[C---:B------:R-:W-:Y:S01]  /*a290*/  HMMA.16816.F32.BF16 R48, R172.reuse, R10, R48 ;  /* 0x0000000aac30723c */ /* 0x040fe20000041830 */
[----:B------:R-:W2:Y:S01]  /*a2a0*/  MUFU.TANH R202, R29 ;  /* 0x0000001d00ca7308 */ /* 0x000ea20000002400 */
[----:B------:R-:W2:Y:S02]  /*a2b0*/  LDSM.16.M88.4 R8, [R213+0x2000] ;  /* 0x00200000d508783b */ /* 0x000ea40000000200 */
[----:B------:R-:W-:Y:S02]  /*a2c0*/  FMUL.FTZ R26, R26, c[0x0][0x320] ;  /* 0x0000c8001a1a7a20 */ /* 0x000fe40000410000 */
[----:B------:R-:W-:Y:S02]  /*a2d0*/  FMUL.FTZ R31, R31, c[0x0][0x320] ;  /* 0x0000c8001f1f7a20 */ /* 0x000fe40000410000 */
[-C--:B-1----:R-:W-:Y:S03]  /*a2e0*/  HMMA.16816.F32.BF16 R52, R172, R4.reuse, R52 ;  /* 0x00000004ac34723c */ /* 0x082fe60000041834 */
[----:B------:R1:W1:Y:S01]  /*a2f0*/  MUFU.TANH R232, R30 ;  /* 0x0000001e00e87308 */ /* 0x0002620000002400 */
[----:B------:R-:W-:Y:S02]  /*a300*/  FMUL.FTZ R32, R32, c[0x0][0x320] ;  /* 0x0000c80020207a20 */ /* 0x000fe40000410000 */
[----:B------:R-:W-:Y:S02]  /*a310*/  FMUL.FTZ R35, R35, c[0x0][0x320] ;  /* 0x0000c80023237a20 */ /* 0x000fe40000410000 */
[C---:B------:R-:W-:Y:S04]  /*a320*/  HMMA.16816.F32.BF16 R56, R188.reuse, R4, R56 ;  /* 0x00000004bc38723c */ /* 0x040fe80000041838 */
[----:B------:R-:W-:Y:S01]  /*a330*/  FMUL.FTZ R36, R36, c[0x0][0x320] ;  /* 0x0000c80024247a20 */ /* 0x000fe20000410000 */
[----:B------:R1:W1:Y:S01]  /*a340*/  MUFU.TANH R205, R18 ;  /* 0x0000001200cd7308 */ /* 0x0002620000002400 */
[----:B------:R-:W-:Y:S02]  /*a350*/  FMUL.FTZ R38, R38, c[0x0][0x320] ;  /* 0x0000c80026267a20 */ /* 0x000fe40000410000 */
[-C--:B------:R-:W-:Y:S04]  /*a360*/  HMMA.16816.F32.BF16 R60, R188, R6.reuse, R60 ;  /* 0x00000006bc3c723c */ /* 0x080fe8000004183c */
[----:B------:R-:W-:Y:S02]  /*a370*/  FMUL.FTZ R48, R48, c[0x0][0x320] ;  /* 0x0000c80030307a20 */ /* 0x000fe40000410000 */
[----:B------:R-:W-:Y:S01]  /*a380*/  FMUL.FTZ R49, R49, c[0x0][0x320] ;  /* 0x0000c80031317a20 */ /* 0x000fe20000410000 */
[----:B------:R1:W1:Y:S01]  /*a390*/  MUFU.TANH R194, R19 ;  /* 0x0000001300c27308 */ /* 0x0002620000002400 */
[C---:B------:R-:W-:Y:S01]  /*a3a0*/  HMMA.16816.F32.BF16 R64, R172.reuse, R6, R64 ;  /* 0x00000006ac40723c */ /* 0x040fe20000041840 */
[----:B------:R-:W1:Y:S01]  /*a3b0*/  LDSM.16.M88.4 R4, [R213+0x2800] ;  /* 0x00280000d504783b */ /* 0x000e620000000200 */
[----:B------:R-:W-:Y:S04]  /*a3c0*/  DEPBAR.LE SB0, 0x0 ;  /* 0x000080000000791a */ /* 0x000fe80000000000 */
[----:B------:R-:W-:Y:S02]  /*a3d0*/  FMUL.FTZ R50, R50, c[0x0][0x320] ;  /* 0x0000c80032327a20 */ /* 0x000fe40000410000 */
[----:B------:R-:W-:Y:S01]  /*a3e0*/  FMUL.FTZ R51, R51, c[0x0][0x320] ;  /* 0x0000c80033337a20 */ /* 0x000fe20000410000 */
[----:B------:R-:W1:Y:S01]  /*a3f0*/  MUFU.TANH R20, R20 ;  /* 0x0000001400147308 */ /* 0x000e620000002400 */
[----:B------:R-:W-:Y:S01]  /*a400*/  BAR.SYNC.DEFER_BLOCKING 0x0 ;  /* 0x0000000000007b1d */ /* 0x000fe20000010000 */
[-C--:B--2---:R-:W-:Y:S05]  /*a410*/  HMMA.16816.F32.BF16 R68, R172, R8.reuse, R68 ;  /* 0x00000008ac44723c */ /* 0x084fea0000041844 */
[----:B------:R-:W-:Y:S02]  /*a420*/  FMUL.FTZ R52, R52, c[0x0][0x320] ;  /* 0x0000c80034347a20 */ /* 0x000fe40000410000 */
[----:B------:R-:W-:Y:S01]  /*a430*/  FMUL.FTZ R53, R53, c[0x0][0x320] ;  /* 0x0000c80035357a20 */ /* 0x000fe20000410000 */
[----:B------:R-:W2:Y:S01]  /*a440*/  MUFU.TANH R21, R21 ;  /* 0x0000001500157308 */ /* 0x000ea20000002400 */
[C---:B------:R-:W-:Y:S04]  /*a450*/  HMMA.16816.F32.BF16 R72, R188.reuse, R8, R72 ;  /* 0x00000008bc48723c */ /* 0x040fe80000041848 */
[----:B------:R-:W-:Y:S02]  /*a460*/  FMUL.FTZ R54, R54, c[0x0][0x320] ;  /* 0x0000c80036367a20 */ /* 0x000fe40000410000 */
[----:B------:R-:W-:Y:S02]  /*a470*/  FMUL.FTZ R55, R55, c[0x0][0x320] ;  /* 0x0000c80037377a20 */ /* 0x000fe40000410000 */
[-C--:B------:R-:W-:Y:S01]  /*a480*/  HMMA.16816.F32.BF16 R76, R188, R10.reuse, R76 ;  /* 0x0000000abc4c723c */ /* 0x080fe2000004184c */
[----:B------:R2:W2:Y:S03]  /*a490*/  MUFU.TANH R193, R22 ;  /* 0x0000001600c17308 */ /* 0x0004a60000002400 */
[----:B------:R-:W-:Y:S02]  /*a4a0*/  FMUL.FTZ R56, R56, c[0x0][0x320] ;  /* 0x0000c80038387a20 */ /* 0x000fe40000410000 */
[----:B------:R-:W-:Y:S02]  /*a4b0*/  FMUL.FTZ R59, R59, c[0x0][0x320] ;  /* 0x0000c8003b3b7a20 */ /* 0x000fe40000410000 */
[C---:B------:R-:W-:Y:S01]  /*a4c0*/  HMMA.16816.F32.BF16 R80, R172.reuse, R10, R80 ;  /* 0x0000000aac50723c */ /* 0x040fe20000041850 */
[----:B------:R-:W2:Y:S02]  /*a4d0*/  LDL R10, [R1] ;  /* 0x00000000010a7983 */ /* 0x000ea40000100800 */
[----:B------:R2:W2:Y:S01]  /*a4e0*/  MUFU.TANH R185, R23 ;  /* 0x0000001700b97308 */ /* 0x0004a20000002400 */
[----:B------:R-:W-:Y:S01]  /*a4f0*/  FMUL.FTZ R60, R60, c[0x0][0x320] ;  /* 0x0000c8003c3c7a20 */ /* 0x000fe20000410000 */
[----:B------:R-:W2:Y:S01]  /*a500*/  LDL R11, [R1+0x20] ;  /* 0x00002000010b7983 */ /* 0x000ea20000100800 */
[----:B------:R-:W-:Y:S02]  /*a510*/  FMUL.FTZ R61, R61, c[0x0][0x320] ;  /* 0x0000c8003d3d7a20 */ /* 0x000fe40000410000 */
[-C--:B-1----:R-:W-:Y:S04]  /*a520*/  HMMA.16816.F32.BF16 R84, R172, R4.reuse, R84 ;  /* 0x00000004ac54723c */ /* 0x082fe80000041854 */
        /* <DEDUP_REMOVED lines=11> */
[----:B------:R1:W2:Y:S02]  /*a5e0*/  LDL R6, [R1+0x24] ;  /* 0x0000240001067983 */ /* 0x0002a40000100800 */
[----:B------:R-:W-:Y:S01]  /*a5f0*/  @P4 IADD3 R0, R5, R2, RZ ;  /* 0x0000000205004210 */ /* 0x000fe20007ffe0ff */
[----:B------:R-:W-:Y:S01]  /*a600*/  FMUL.FTZ R67, R67, c[0x0][0x320] ;  /* 0x0000c80043437a20 */ /* 0x000fe20000410000 */
[----:B------:R-:W-:Y:S01]  /*a610*/  @P4 MOV R2, R242 ;  /* 0x000000f200024202 */ /* 0x000fe20000000f00 */
[----:B------:R-:W-:Y:S01]  /*a620*/  FMUL.FTZ R68, R68, c[0x0][0x320] ;  /* 0x0000c80044447a20 */ /* 0x000fe20000410000 */
[----:B------:R-:W-:Y:S01]  /*a630*/  @P4 SHF.L.U32 R7, R228, 0x5, RZ ;  /* 0x00000005e4074819 */ /* 0x000fe200000006ff */
[----:B------:R-:W-:Y:S02]  /*a640*/  @P4 IMAD R0, R0, 0x60, RZ ;  /* 0x0000006000004824 */ /* 0x000fe400078e02ff */
[----:B------:R1:W1:Y:S01]  /*a650*/  MUFU.TANH R231, R31 ;  /* 0x0000001f00e77308 */ /* 0x0002620000002400 */
[----:B------:R-:W-:Y:S04]  /*a660*/  @P4 IMAD.WIDE.U32 R2, R4, 0x60, R2 ;  /* 0x0000006004024825 */ /* 0x000fe800078e0002 */
[----:B------:R-:W-:Y:S01]  /*a670*/  FMUL.FTZ R69, R69, c[0x0][0x320] ;  /* 0x0000c80045457a20 */ /* 0x000fe20000410000 */
[----:B------:R-:W-:Y:S01]  /*a680*/  @P4 LEA R4, P0, R2, c[0x0][0x1c8], 0x1 ;  /* 0x0000720002044a11 */ /* 0x000fe200078008ff */
[----:B------:R-:W-:Y:S01]  /*a690*/  FMUL.FTZ R70, R70, c[0x0][0x320] ;  /* 0x0000c80046467a20 */ /* 0x000fe20000410000 */
[----:B------:R-:W-:Y:S01]  /*a6a0*/  @P4 IADD3 R0, R3, R0, RZ ;  /* 0x0000000003004210 */ /* 0x000fe20007ffe0ff */
[----:B------:R-:W-:Y:S01]  /*a6b0*/  FMUL.FTZ R71, R71, c[0x0][0x320] ;  /* 0x0000c80047477a20 */ /* 0x000fe20000410000 */
[----:B------:R1:W1:Y:S01]  /*a6c0*/  MUFU.TANH R13, R32 ;  /* 0x00000020000d7308 */ /* 0x0002620000002400 */
[----:B------:R-:W-:Y:S01]  /*a6d0*/  FMUL.FTZ R72, R72, c[0x0][0x320] ;  /* 0x0000c80048487a20 */ /* 0x000fe20000410000 */
[----:B------:R-:W-:Y:S01]  /*a6e0*/  @P4 LEA.HI.X R5, R2, c[0x0][0x1cc], R0, 0x1, P0 ;  /* 0x0000730002054a11 */ /* 0x000fe200000f0c00 */
[----:B------:R-:W-:Y:S01]  /*a6f0*/  FMUL.FTZ R73, R73, c[0x0][0x320] ;  /* 0x0000c80049497a20 */ /* 0x000fe20000410000 */
[-C--:B------:R-:W-:Y:S01]  /*a700*/  @P4 IADD3 R2, P2, R4, R7.reuse, RZ ;  /* 0x0000000704024210 */ /* 0x080fe20007f5e0ff */
[----:B------:R-:W-:Y:S01]  /*a710*/  FMUL.FTZ R74, R74, c[0x0][0x320] ;  /* 0x0000c8004a4a7a20 */ /* 0x000fe20000410000 */
[----:B------:R-:W-:Y:S01]  /*a720*/  @P4 SHF.L.U64.HI R0, R228, 0x5, R230 ;  /* 0x00000005e4004819 */ /* 0x000fe200000102e6 */
[----:B------:R-:W-:Y:S01]  /*a730*/  @!PT LDS RZ, [RZ] ;  /* 0x00000000fffff984 */ /* 0x000fe20000000800 */
[----:B------:R-:W-:Y:S01]  /*a740*/  @!PT LDS RZ, [RZ] ;  /* 0x00000000fffff984 */ /* 0x000fe20000000800 */
[----:B------:R-:W-:Y:S01]  /*a750*/  @!PT LDS RZ, [RZ] ;  /* 0x00000000fffff984 */ /* 0x000fe20000000800 */
[----:B------:R1:W-:Y:S01]  /*a760*/  @P4 LDGSTS.E.BYPASS.LTC128B.128 [R227+0x3100], [R4.64], !P3 ;  /* 0x0310000004e34fae */ /* 0x0003e2000d901d68 */
[-C--:B------:R-:W-:Y:S01]  /*a770*/  @P4 IADD3 R8, P1, R2, R7.reuse, RZ ;  /* 0x0000000702084210 */ /* 0x080fe20007f3e0ff */
[----:B------:R-:W-:Y:S01]  /*a780*/  FMUL.FTZ R75, R75, c[0x0][0x320] ;  /* 0x0000c8004b4b7a20 */ /* 0x000fe20000410000 */
[----:B------:R-:W1:Y:S01]  /*a790*/  MUFU.TANH R33, R33 ;  /* 0x0000002100217308 */ /* 0x000e620000002400 */
[-C--:B------:R-:W-:Y:S01]  /*a7a0*/  @P4 IADD3.X R3, R5, R0.reuse, RZ, P2, !PT ;  /* 0x0000000005034210 */ /* 0x080fe200017fe4ff */
[----:B------:R-:W-:Y:S01]  /*a7b0*/  FMUL.FTZ R76, R76, c[0x0][0x320] ;  /* 0x0000c8004c4c7a20 */ /* 0x000fe20000410000 */
[----:B------:R-:W-:Y:S01]  /*a7c0*/  PLOP3.LUT P0, PT, PT, PT, UP1, 0x80, 0x0 ;  /* 0x000000000000781c */ /* 0x000fe20003f0f018 */
[----:B------:R-:W-:Y:S01]  /*a7d0*/  FMUL.FTZ R77, R77, c[0x0][0x320] ;  /* 0x0000c8004d4d7a20 */ /* 0x000fe20000410000 */
[-C--:B------:R-:W-:Y:S01]  /*a7e0*/  @P4 IADD3.X R9, R3, R0.reuse, RZ, P1, !PT ;  /* 0x0000000003094210 */ /* 0x080fe20000ffe4ff */
[----:B------:R3:W-:Y:S01]  /*a7f0*/  @P4 LDGSTS.E.BYPASS.LTC128B.128 [R227+0x3900], [R2.64], !P3 ;  /* 0x0390000002e34fae */ /* 0x0007e2000d901d68 */
[----:B------:R-:W-:Y:S02]  /*a800*/  FMUL.FTZ R78, R78, c[0x0][0x320] ;  /* 0x0000c8004e4e7a20 */ /* 0x000fe40000410000 */
[----:B------:R-:W-:Y:S01]  /*a810*/  FMUL.FTZ R79, R79, c[0x0][0x320] ;  /* 0x0000c8004f4f7a20 */ /* 0x000fe20000410000 */
[----:B------:R2:W2:Y:S01]  /*a820*/  MUFU.TANH R183, R34 ;  /* 0x0000002200b77308 */ /* 0x0004a20000002400 */
[----:B------:R-:W-:Y:S02]  /*a830*/  FMUL.FTZ R80, R80, c[0x0][0x320] ;  /* 0x0000c80050507a20 */ /* 0x000fe40000410000 */
[----:B------:R-:W-:Y:S01]  /*a840*/  FMUL.FTZ R81, R81, c[0x0][0x320] ;  /* 0x0000c80051517a20 */ /* 0x000fe20000410000 */
[----:B------:R2:W-:Y:S01]  /*a850*/  @P4 LDGSTS.E.BYPASS.LTC128B.128 [R227+0x4100], [R8.64], !P3 ;  /* 0x0410000008e34fae */ /* 0x0005e2000d901d68 */
[----:B------:R-:W-:Y:S02]  /*a860*/  FMUL.FTZ R82, R82, c[0x0][0x320] ;  /* 0x0000c80052527a20 */ /* 0x000fe40000410000 */
[----:B------:R-:W-:Y:S02]  /*a870*/  FMUL.FTZ R83, R83, c[0x0][0x320] ;  /* 0x0000c80053537a20 */ /* 0x000fe40000410000 */
[----:B------:R-:W-:Y:S01]  /*a880*/  FMUL.FTZ R84, R84, c[0x0][0x320] ;  /* 0x0000c80054547a20 */ /* 0x000fe20000410000 */
[----:B------:R2:W2:Y:S01]  /*a890*/  MUFU.TANH R171, R35 ;  /* 0x0000002300ab7308 */ /* 0x0004a20000002400 */
[----:B------:R-:W-:Y:S02]  /*a8a0*/  FMUL.FTZ R85, R85, c[0x0][0x320] ;  /* 0x0000c80055557a20 */ /* 0x000fe40000410000 */
[----:B------:R-:W-:Y:S01]  /*a8b0*/  FMUL.FTZ R86, R86, c[0x0][0x320] ;  /* 0x0000c80056567a20 */ /* 0x000fe20000410000 */
[-C--:B-1----:R-:W-:Y:S01]  /*a8c0*/  @P4 IADD3 R4, P2, R8, R7.reuse, RZ ;  /* 0x0000000708044210 */ /* 0x082fe20007f5e0ff */
[----:B------:R-:W-:Y:S02]  /*a8d0*/  FMUL.FTZ R87, R87, c[0x0][0x320] ;  /* 0x0000c80057577a20 */ /* 0x000fe40000410000 */
[----:B------:R-:W-:Y:S01]  /*a8e0*/  FMUL.FTZ R88, R88, c[0x0][0x320] ;  /* 0x0000c80058587a20 */ /* 0x000fe20000410000 */
[-C--:B------:R-:W-:Y:S01]  /*a8f0*/  @P4 IADD3.X R5, R9, R0.reuse, RZ, P2, !PT ;  /* 0x0000000009054210 */ /* 0x080fe200017fe4ff */
[----:B------:R-:W-:Y:S01]  /*a900*/  FMUL.FTZ R89, R89, c[0x0][0x320] ;  /* 0x0000c80059597a20 */ /* 0x000fe20000410000 */
[----:B------:R1:W1:Y:S01]  /*a910*/  MUFU.TANH R12, R36 ;  /* 0x00000024000c7308 */ /* 0x0002620000002400 */
[----:B------:R-:W-:Y:S02]  /*a920*/  FMUL.FTZ R91, R91, c[0x0][0x320] ;  /* 0x0000c8005b5b7a20 */ /* 0x000fe40000410000 */
[----:B------:R1:W-:Y:S01]  /*a930*/  @P4 LDGSTS.E.BYPASS.LTC128B.128 [R227+0x4900], [R4.64], !P3 ;  /* 0x0490000004e34fae */ /* 0x0003e2000d901d68 */
[-C--:B---3--:R-:W-:Y:S01]  /*a940*/  @P4 IADD3 R2, P1, R4, R7.reuse, RZ ;  /* 0x0000000704024210 */ /* 0x088fe20007f3e0ff */
[----:B------:R-:W-:Y:S02]  /*a950*/  FMUL.FTZ R92, R92, c[0x0][0x320] ;  /* 0x0000c8005c5c7a20 */ /* 0x000fe40000410000 */
[----:B------:R-:W-:Y:S01]  /*a960*/  FMUL.FTZ R93, R93, c[0x0][0x320] ;  /* 0x0000c8005d5d7a20 */ /* 0x000fe20000410000 */
[----:B------:R-:W-:Y:S01]  /*a970*/  @P4 IADD3.X R3, R5, R0, RZ, P1, !PT ;  /* 0x0000000005034210 */ /* 0x000fe20000ffe4ff */
[----:B-----5:R-:W-:Y:S01]  /*a980*/  FMUL.FTZ R27, R96, c[0x0][0x320] ;  /* 0x0000c800601b7a20 */ /* 0x020fe20000410000 */
[----:B------:R-:W3:Y:S01]  /*a990*/  MUFU.TANH R37, R37 ;  /* 0x0000002500257308 */ /* 0x000ee20000002400 */
[----:B------:R-:W-:Y:S02]  /*a9a0*/  FMUL.FTZ R28, R97, c[0x0][0x320] ;  /* 0x0000c800611c7a20 */ /* 0x000fe40000410000 */
[----:B------:R5:W-:Y:S01]  /*a9b0*/  @P4 LDGSTS.E.BYPASS.LTC128B.128 [R227+0x5100], [R2.64], !P3 ;  /* 0x0510000002e34fae */ /* 0x000be2000d901d68 */
[----:B------:R-:W-:Y:S02]  /*a9c0*/  FMUL.FTZ R30, R98, c[0x0][0x320] ;  /* 0x0000c800621e7a20 */ /* 0x000fe40000410000 */
[----:B------:R-:W-:Y:S02]  /*a9d0*/  FMUL.FTZ R29, R99, c[0x0][0x320] ;  /* 0x0000c800631d7a20 */ /* 0x000fe40000410000 */
[----:B------:R-:W-:Y:S02]  /*a9e0*/  FMUL.FTZ R39, R39, c[0x0][0x320] ;  /* 0x0000c80027277a20 */ /* 0x000fe40000410000 */
[----:B------:R2:W2:Y:S01]  /*a9f0*/  MUFU.TANH R169, R38 ;  /* 0x0000002600a97308 */ /* 0x0004a20000002400 */
[----:B------:R-:W-:Y:S02]  /*aa00*/  FMUL.FTZ R40, R40, c[0x0][0x320] ;  /* 0x0000c80028287a20 */ /* 0x000fe40000410000 */
[----:B------:R-:W-:Y:S02]  /*aa10*/  FMUL.FTZ R41, R41, c[0x0][0x320] ;  /* 0x0000c80029297a20 */ /* 0x000fe40000410000 */
[----:B------:R-:W-:Y:S02]  /*aa20*/  FMUL.FTZ R42, R42, c[0x0][0x320] ;  /* 0x0000c8002a2a7a20 */ /* 0x000fe40000410000 */
[----:B------:R-:W-:Y:S02]  /*aa30*/  FMUL.FTZ R43, R43, c[0x0][0x320] ;  /* 0x0000c8002b2b7a20 */ /* 0x000fe40000410000 */
[----:B------:R-:W-:Y:S01]  /*aa40*/  FMUL.FTZ R44, R44, c[0x0][0x320] ;  /* 0x0000c8002c2c7a20 */ /* 0x000fe20000410000 */
[----:B------:R2:W2:Y:S01]  /*aa50*/  MUFU.TANH R34, R39 ;  /* 0x0000002700227308 */ /* 0x0004a20000002400 */
[----:B------:R-:W-:Y:S01]  /*aa60*/  FMUL.FTZ R45, R45, c[0x0][0x320] ;  /* 0x0000c8002d2d7a20 */ /* 0x000fe20000410000 */
[----:B-1----:R-:W-:Y:S01]  /*aa70*/  MOV R4, UR12 ;  /* 0x0000000c00047c02 */ /* 0x002fe20008000f00 */
        /* <DEDUP_REMOVED lines=8> */
[----:B------:R-:W-:Y:S03]  /*ab00*/  FMUL.FTZ R95, R95, c[0x0][0x320] ;  /* 0x0000c8005f5f7a20 */ /* 0x000fe60000410000 */
[----:B------:R1:W1:Y:S10]  /*ab10*/  MUFU.TANH R192, R41 ;  /* 0x0000002900c07308 */ /* 0x0002740000002400 */
[----:B------:R1:W1:Y:S10]  /*ab20*/  MUFU.TANH R201, R42 ;  /* 0x0000002a00c97308 */ /* 0x0002740000002400 */
[----:B------:R1:W1:Y:S10]  /*ab30*/  MUFU.TANH R200, R43 ;  /* 0x0000002b00c87308 */ /* 0x0002740000002400 */
[----:B------:R1:W1:Y:S10]  /*ab40*/  MUFU.TANH R184, R44 ;  /* 0x0000002c00b87308 */ /* 0x0002740000002400 */
[----:B------:R1:W1:Y:S10]  /*ab50*/  MUFU.TANH R170, R45 ;  /* 0x0000002d00aa7308 */ /* 0x0002740000002400 */
[----:B------:R1:W1:Y:S10]  /*ab60*/  MUFU.TANH R199, R46 ;  /* 0x0000002e00c77308 */ /* 0x0002740000002400 */
        /* <DEDUP_REMOVED lines=13> */
[----:B------:R-:W1:Y:S01]  /*ac40*/  MUFU.TANH R60, R60 ;  /* 0x0000003c003c7308 */ /* 0x000e620000002400 */
[----:B--2---:R-:W-:Y:S02]  /*ac50*/  @P0 MOV R6, R10 ;  /* 0x0000000a00060202 */ /* 0x004fe40000000f00 */
[----:B------:R-:W-:Y:S03]  /*ac60*/  @P4 IADD3 R8, P0, R2, R7, RZ ;  /* 0x0000000702084210 */ /* 0x000fe60007f1e0ff */
[----:B------:R-:W5:Y:S01]  /*ac70*/  SHFL.IDX PT, R5, R6, RZ, 0x1c1f ;  /* 0x001c1fff06057589 */ /* 0x000f6200000e0000 */
[----:B------:R-:W-:Y:S01]  /*ac80*/  @P4 IADD3.X R9, R3, R0, RZ, P0, !PT ;  /* 0x0000000003094210 */ /* 0x000fe200007fe4ff */
[----:B------:R-:W-:Y:S01]  /*ac90*/  IMAD R0, R225, -0x60, RZ ;  /* 0xffffffa0e1007824 */ /* 0x000fe200078e02ff */
[----:B------:R-:W-:Y:S01]  /*aca0*/  PLOP3.LUT P0, PT, PT, PT, UP0, 0x40, 0x0 ;  /* 0x000000000000781c */ /* 0x000fe20003f0e808 */
[----:B------:R-:W2:Y:S04]  /*acb0*/  MUFU.TANH R61, R61 ;  /* 0x0000003d003d7308 */ /* 0x000ea80000002400 */
[----:B------:R1:W-:Y:S06]  /*acc0*/  @P4 LDGSTS.E.BYPASS.LTC128B.128 [R227+0x5900], [R8.64], !P3 ;  /* 0x0590000008e34fae */ /* 0x0003ec000d901d68 */
[----:B------:R2:W2:Y:S02]  /*acd0*/  MUFU.TANH R179, R62 ;  /* 0x0000003e00b37308 */ /* 0x0004a40000002400 */
[----:B------:R-:W0:Y:S08]  /*ace0*/  LDGDEPBAR ;  /* 0x00000000000079af */ /* 0x000e300000000000 */
[----:B------:R2:W2:Y:S10]  /*acf0*/  MUFU.TANH R178, R63 ;  /* 0x0000003f00b27308 */ /* 0x0004b40000002400 */
[----:B------:R-:W2:Y:S01]  /*ad00*/  MUFU.TANH R64, R64 ;  /* 0x0000004000407308 */ /* 0x000ea20000002400 */
[----:B-1----:R-:W-:Y:S04]  /*ad10*/  IADD3 R8, -R11, 0x1, R0 ;  /* 0x000000010b087810 */ /* 0x002fe80007ffe100 */
[----:B------:R-:W-:Y:S04]  /*ad20*/  IADD3 R4, -R4, UR7, R8 ;  /* 0x0000000704047c10 */ /* 0x000fe8000fffe108 */
[C---:B------:R-:W-:Y:S01]  /*ad30*/  IADD3 R7, R4.reuse, c[0x0][0x328], RZ ;  /* 0x0000ca0004077a10 */ /* 0x040fe20007ffe0ff */
[----:B------:R-:W1:Y:S01]  /*ad40*/  MUFU.TANH R65, R65 ;  /* 0x0000004100417308 */ /* 0x000e620000002400 */
[----:B------:R-:W-:Y:S02]  /*ad50*/  IADD3 R9, R4, UR10, RZ ;  /* 0x0000000a04097c10 */ /* 0x000fe4000fffe0ff */
[----:B-----5:R-:W-:Y:S02]  /*ad60*/  IADD3 R3, R7, R5, RZ ;  /* 0x0000000507037210 */ /* 0x020fe40007ffe0ff */
[----:B------:R-:W-:Y:S05]  /*ad70*/  IADD3 R2, R5, R9, RZ ;  /* 0x0000000905027210 */ /* 0x000fea0007ffe0ff */
        /* <DEDUP_REMOVED lines=35> */
[----:B--234-:R-:W-:Y:S01]  /*afb0*/  IMAD.U32 R10, RZ, RZ, UR12 ;  /* 0x0000000cff0a7e24 */ /* 0x01cfe2000f8e00ff */
[----:B------:R-:W-:Y:S04]  /*afc0*/  BSSY B0, `(.L_x_263) ;  /* 0x0000012000007945 */ /* 0x000fe80003800000 */
[----:B------:R-:W-:Y:S04]  /*afd0*/  IADD3 R5, -R10, UR7, R5 ;  /* 0x000000070a057c10 */ /* 0x000fe8000fffe105 */
        /* <DEDUP_REMOVED lines=11> */
.L_x_264:
[----:B------:R-:W-:Y:S04]  /*b090*/  MOV R10, c[0x0][0x32c] ;  /* 0x0000cb00000a7a02 */ /* 0x000fe80000000f00 */
[----:B------:R-:W-:Y:S11]  /*b0a0*/  ISETP.NE.AND P0, PT, R10, 0x1, PT ;  /* 0x000000010a00780c */ /* 0x000ff60003f05270 */
[----:B------:R-:W-:Y:S02]  /*b0b0*/  @!UPT UIADD3 URZ, URZ, URZ, URZ ;  /* 0x0000003f3f3ff290 */ /* 0x000fe4000fffe03f */
[----:B------:R-:W-:Y:S05]  /*b0c0*/  @P0 IMAD.HI.U32 R10, R5, c[0x0][0x330], RZ ;  /* 0x0000cc00050a0a27 */ /* 0x000fea00078e00ff */
[----:B------:R-:W-:Y:S02]  /*b0d0*/  @P0 SHF.R.U32.HI R5, RZ, c[0x0][0x334], R10 ;  /* 0x0000cd00ff050a19 */ /* 0x000fe4000001160a */
.L_x_265:
[----:B------:R-:W-:Y:S05]  /*b0e0*/  BSYNC B0 ;  /* 0x0000000000007941 */ /* 0x000fea0003800000 */
.L_x_263:
[----:B------:R-:W-:Y:S04]  /*b0f0*/  IMAD.IADD R10, R0, 0x1, -R11 ;  /* 0x00000001000a7824 */ /* 0x000fe800078e0a0b */
[----:B------:R-:W-:Y:S05]  /*b100*/  IMAD R5, R5, c[0x0][0x32c], R10 ;  /* 0x0000cb0005057a24 */ /* 0x000fea00078e020a */
[----:B------:R-:W-:Y:S02]  /*b110*/  IADD3 R10, R5, c[0x0][0x32c], RZ ;  /* 0x0000cb00050a7a10 */ /* 0x000fe40007ffe0ff */
[----:B------:R-:W-:Y:S02]  /*b120*/  IMNMX R2, R2, R5, !PT ;  /* 0x0000000502027217 */ /* 0x000fe40007800200 */
[----:B------:R-:W-:Y:S02]  /*b130*/  IMNMX R3, R3, R10, PT ;  /* 0x0000000a03037217 */ /* 0x000fe40003800200 */
.L_x_262:
        /* <DEDUP_REMOVED lines=90> */
[C---:B------:R-:W-:Y:S02]  /*b6e0*/  ISETP.GE.AND P6, PT, R0.reuse, 0x51, PT ;  /* 0x000000510000780c */ /* 0x040fe40003fc6270 */
        /* <DEDUP_REMOVED lines=13> */
[C---:B------:R-:W-:Y:S04]  /*b7c0*/  ISETP.GT.AND P0, PT, R2.reuse, 0x58, !P4 ;  /* 0x000000580200780c */ /* 0x040fe80006704270 */
[----:B------:R-:W-:Y:S04]  /*b7d0*/  ISETP.LT.OR P0, PT, R3, 0x59, P0 ;  /* 0x000000590300780c */ /* 0x000fe80000701670 */
[----:B------:R-:W-:Y:S02]  /*b7e0*/  FSEL R252, R27, -INF , !P0 ;  /* 0xff8000001bfc7808 */ /* 0x000fe40004000000 */
[----:B------:R-:W-:Y:S02]  /*b7f0*/  ISETP.GT.AND P0, PT, R2, RZ, !P2 ;  /* 0x000000ff0200720c */ /* 0x000fe40005704270 */
[----:B------:R-:W-:Y:S02]  /*b800*/  P2R R27, PR, RZ, 0x4 ;  /* 0x00000004ff1b7803 */ /* 0x000fe40000000000 */
[C---:B------:R-:W-:Y:S04]  /*b810*/  ISETP.LT.OR P0, PT, R3.reuse, 0x1, P0 ;  /* 0x000000010300780c */ /* 0x040fe80000701670 */
[----:B------:R-:W-:Y:S02]  /*b820*/  FSEL R31, R206, -INF , !P0 ;  /* 0xff800000ce1f7808 */ /* 0x000fe40004000000 */
[----:B------:R-:W-:Y:S04]  /*b830*/  ISETP.GE.AND P0, PT, R0, 0x5a, PT ;  /* 0x0000005a0000780c */ /* 0x000fe80003f06270 */
        /* <DEDUP_REMOVED lines=8> */
[----:B------:R-:W-:Y:S01]  /*b8c0*/  IMAD.U32 R0, RZ, RZ, UR12 ;  /* 0x0000000cff007e24 */ /* 0x000fe2000f8e00ff */
        /* <DEDUP_REMOVED lines=13> */
.L_x_268:
[----:B------:R-:W-:Y:S04]  /*b9a0*/  MOV R2, c[0x0][0x32c] ;  /* 0x0000cb0000027a02 */ /* 0x000fe80000000f00 */
[----:B------:R-:W-:Y:S11]  /*b9b0*/  ISETP.NE.AND P2, PT, R2, 0x1, PT ;  /* 0x000000010200780c */ /* 0x000ff60003f45270 */
[----:B------:R-:W-:Y:S02]  /*b9c0*/  @!UPT UIADD3 URZ, URZ, URZ, URZ ;  /* 0x0000003f3f3ff290 */ /* 0x000fe4000fffe03f */
[----:B------:R-:W-:Y:S05]  /*b9d0*/  @P2 IMAD.HI.U32 R2, R0, c[0x0][0x330], RZ ;  /* 0x0000cc0000022a27 */ /* 0x000fea00078e00ff */
[----:B------:R-:W-:Y:S02]  /*b9e0*/  @P2 SHF.R.U32.HI R0, RZ, c[0x0][0x334], R2 ;  /* 0x0000cd00ff002a19 */ /* 0x000fe40000011602 */
.L_x_269:
[----:B------:R-:W-:Y:S05]  /*b9f0*/  BSYNC B0 ;  /* 0x0000000000007941 */ /* 0x000fea0003800000 */
.L_x_267:
[----:B------:R-:W-:Y:S02]  /*ba00*/  IADD3 R2, R8, -0x1, RZ ;  /* 0xffffffff08027810 */ /* 0x000fe40007ffe0ff */
[C-C-:B------:R-:W-:Y:S02]  /*ba10*/  IADD3 R28, R3.reuse, UR10, R4.reuse ;  /* 0x0000000a031c7c10 */ /* 0x140fe4000fffe004 */
[----:B------:R-:W-:Y:S01]  /*ba20*/  IADD3 R3, R3, c[0x0][0x328], R4 ;  /* 0x0000ca0003037a10 */ /* 0x000fe20007ffe004 */
[----:B------:R-:W-:Y:S05]  /*ba30*/  IMAD R0, R0, c[0x0][0x32c], R2 ;  /* 0x0000cb0000007a24 */ /* 0x000fea00078e0202 */
[----:B------:R-:W-:Y:S02]  /*ba40*/  IADD3 R2, R0, c[0x0][0x32c], RZ ;  /* 0x0000cb0000027a10 */ /* 0x000fe40007ffe0ff */
[----:B------:R-:W-:Y:S02]  /*ba50*/  IMNMX R0, R28, R0, !PT ;  /* 0x000000001c007217 */ /* 0x000fe40007800200 */
[----:B------:R-:W-:Y:S02]  /*ba60*/  IMNMX R2, R3, R2, PT ;  /* 0x0000000203027217 */ /* 0x000fe40003800200 */
.L_x_266:
        /* <DEDUP_REMOVED lines=86> */
[----:B------:R-:W-:Y:S04]  /*bfd0*/  ISETP.GT.AND P2, PT, R0, RZ, !P2 ;  /* 0x000000ff0000720c */ /* 0x000fe80005744270 */
[----:B------:R-:W-:Y:S04]  /*bfe0*/  ISETP.LT.OR P2, PT, R2, 0x1, P2 ;  /* 0x000000010200780c */ /* 0x000fe80001741670 */
[----:B------:R-:W-:Y:S02]  /*bff0*/  FSEL R30, R239, -INF , !P2 ;  /* 0xff800000ef1e7808 */ /* 0x000fe40005000000 */
        /* <DEDUP_REMOVED lines=22> */
.L_x_272:
[----:B------:R-:W-:Y:S04]  /*c160*/  MOV R2, c[0x0][0x32c] ;  /* 0x0000cb0000027a02 */ /* 0x000fe80000000f00 */
[----:B------:R-:W-:Y:S11]  /*c170*/  ISETP.NE.AND P2, PT, R2, 0x1, PT ;  /* 0x000000010200780c */ /* 0x000ff60003f45270 */
[----:B------:R-:W-:Y:S02]  /*c180*/  @!UPT UIADD3 URZ, URZ, URZ, URZ ;  /* 0x0000003f3f3ff290 */ /* 0x000fe4000fffe03f */
[----:B------:R-:W-:Y:S05]  /*c190*/  @P2 IMAD.HI.U32 R2, R0, c[0x0][0x330], RZ ;  /* 0x0000cc0000022a27 */ /* 0x000fea00078e00ff */
[----:B------:R-:W-:Y:S02]  /*c1a0*/  @P2 SHF.R.U32.HI R0, RZ, c[0x0][0x334], R2 ;  /* 0x0000cd00ff002a19 */ /* 0x000fe40000011602 */
.L_x_273:
[----:B------:R-:W-:Y:S05]  /*c1b0*/  BSYNC B0 ;  /* 0x0000000000007941 */ /* 0x000fea0003800000 */
.L_x_271:
[----:B------:R-:W-:Y:S02]  /*c1c0*/  IADD3 R2, R8, -0x1, RZ ;  /* 0xffffffff08027810 */ /* 0x000fe40007ffe0ff */
[C-C-:B------:R-:W-:Y:S02]  /*c1d0*/  IADD3 R28, R3.reuse, UR10, R4.reuse ;  /* 0x0000000a031c7c10 */ /* 0x140fe4000fffe004 */
[----:B------:R-:W-:Y:S01]  /*c1e0*/  IADD3 R3, R3, c[0x0][0x328], R4 ;  /* 0x0000ca0003037a10 */ /* 0x000fe20007ffe004 */
[----:B------:R-:W-:Y:S05]  /*c1f0*/  IMAD R0, R0, c[0x0][0x32c], R2 ;  /* 0x0000cb0000007a24 */ /* 0x000fea00078e0202 */
[----:B------:R-:W-:Y:S02]  /*c200*/  IADD3 R2, R0, c[0x0][0x32c], RZ ;  /* 0x0000cb0000027a10 */ /* 0x000fe40007ffe0ff */
[----:B------:R-:W-:Y:S02]  /*c210*/  IMNMX R0, R28, R0, !PT ;  /* 0x000000001c007217 */ /* 0x000fe40007800200 */
[----:B------:R-:W-:Y:S02]  /*c220*/  IMNMX R2, R3, R2, PT ;  /* 0x0000000203027217 */ /* 0x000fe40003800200 */
.L_x_270:
        /* <DEDUP_REMOVED lines=111> */
.L_x_276:
[----:B------:R-:W-:Y:S04]  /*c920*/  MOV R2, c[0x0][0x32c] ;  /* 0x0000cb0000027a02 */ /* 0x000fe80000000f00 */
[----:B------:R-:W-:Y:S11]  /*c930*/  ISETP.NE.AND P2, PT, R2, 0x1, PT ;  /* 0x000000010200780c */ /* 0x000ff60003f45270 */
[----:B------:R-:W-:Y:S02]  /*c940*/  @!UPT UIADD3 URZ, URZ, URZ, URZ ;  /* 0x0000003f3f3ff290 */ /* 0x000fe4000fffe03f */
[----:B------:R-:W-:Y:S05]  /*c950*/  @P2 IMAD.HI.U32 R2, R0, c[0x0][0x330], RZ ;  /* 0x0000cc0000022a27 */ /* 0x000fea00078e00ff */
[----:B------:R-:W-:Y:S02]  /*c960*/  @P2 SHF.R.U32.HI R0, RZ, c[0x0][0x334], R2 ;  /* 0x0000cd00ff002a19 */ /* 0x000fe40000011602 */
.L_x_277:
[----:B------:R-:W-:Y:S05]  /*c970*/  BSYNC B0 ;  /* 0x0000000000007941 */ /* 0x000fea0003800000 */
.L_x_275:
[----:B------:R-:W-:Y:S02]  /*c980*/  IADD3 R8, R8, -0x1, RZ ;  /* 0xffffffff08087810 */ /* 0x000fe40007ffe0ff */
[C-C-:B------:R-:W-:Y:S02]  /*c990*/  IADD3 R6, R3.reuse, UR10, R4.reuse ;  /* 0x0000000a03067c10 */ /* 0x140fe4000fffe004 */
[----:B------:R-:W-:Y:S01]  /*c9a0*/  IADD3 R3, R3, c[0x0][0x328], R4 ;  /* 0x0000ca0003037a10 */ /* 0x000fe20007ffe004 */
[----:B------:R-:W-:Y:S05]  /*c9b0*/  IMAD R0, R0, c[0x0][0x32c], R8 ;  /* 0x0000cb0000007a24 */ /* 0x000fea00078e0208 */
[----:B------:R-:W-:Y:S02]  /*c9c0*/  IADD3 R2, R0, c[0x0][0x32c], RZ ;  /* 0x0000cb0000027a10 */ /* 0x000fe40007ffe0ff */
[----:B------:R-:W-:Y:S02]  /*c9d0*/  IMNMX R0, R6, R0, !PT ;  /* 0x0000000006007217 */ /* 0x000fe40007800200 */
[----:B------:R-:W-:Y:S02]  /*c9e0*/  IMNMX R2, R3, R2, PT ;  /* 0x0000000203027217 */ /* 0x000fe40003800200 */
.L_x_274:
[----:B------:R-:W-:Y:S02]  /*c9f0*/  ISETP.NE.AND P2, PT, R27, RZ, PT ;  /* 0x000000ff1b00720c */ /* 0x000fe40003f45270 */
[----:B------:R-:W-:Y:S02]  /*ca00*/  FMNMX.FTZ R72, R31, R100, !PT ;  /* 0x000000641f487209 */ /* 0x000fe40007810000 */
[----:B------:R-:W-:Y:S02]  /*ca10*/  ISETP.GT.AND P2, PT, R0, RZ, !P2 ;  /* 0x000000ff0000720c */ /* 0x000fe40005744270 */
        /* <DEDUP_REMOVED lines=125> */
[----:B------:R-:W-:Y:S01]  /*d1f0*/  SHFL.BFLY PT, R6, R3, 0x2, 0x1f ;  /* 0x0c401f0003067f89 */ /* 0x000fe200000e0000 */
[----:B------:R-:W-:Y:S02]  /*d200*/  FMNMX.FTZ R4, R50, R4, !PT ;  /* 0x0000000432047209 */ /* 0x000fe40007810000 */
[----:B------:R-:W-:Y:S02]  /*d210*/  ISETP.GT.AND P2, PT, R0, 0x48, !P2 ;  /* 0x000000480000780c */ /* 0x000fe40005744270 */
[----:B------:R-:W-:Y:S02]  /*d220*/  FMNMX.FTZ R4, R51, R4, !PT ;  /* 0x0000000433047209 */ /* 0x000fe40007810000 */
[----:B------:R-:W-:Y:S01]  /*d230*/  ISETP.LT.OR P2, PT, R2, 0x49, P2 ;  /* 0x000000490200780c */ /* 0x000fe20001741670 */
[----:B------:R-:W1:Y:S01]  /*d240*/  SHFL.BFLY PT, R5, R72, 0x2, 0x1f ;  /* 0x0c401f0048057f89 */ /* 0x000e6200000e0000 */
[----:B------:R-:W-:Y:S02]  /*d250*/  FMNMX.FTZ R4, R99, R4, !PT ;  /* 0x0000000463047209 */ /* 0x000fe40007810000 */
[----:B------:R-:W-:Y:S02]  /*d260*/  FSEL R190, R186, -INF , !P2 ;  /* 0xff800000babe7808 */ /* 0x000fe40005000000 */
[----:B------:R-:W-:Y:S02]  /*d270*/  FMNMX.FTZ R4, R171, R4, !PT ;  /* 0x00000004ab047209 */ /* 0x000fe40007810000 */
[----:B------:R-:W-:Y:S02]  /*d280*/  ISETP.GT.AND P1, PT, R0, 0x49, !P1 ;  /* 0x000000490000780c */ /* 0x000fe40004f24270 */
[----:B------:R-:W-:Y:S02]  /*d290*/  FMNMX.FTZ R4, R172, R4, !PT ;  /* 0x00000004ac047209 */ /* 0x000fe40007810000 */
[----:B------:R-:W-:Y:S02]  /*d2a0*/  ISETP.LT.OR P1, PT, R2, 0x4a, P1 ;  /* 0x0000004a0200780c */ /* 0x000fe40000f21670 */
[----:B------:R-:W-:Y:S02]  /*d2b0*/  FMNMX.FTZ R4, R174, R4, !PT ;  /* 0x00000004ae047209 */ /* 0x000fe40007810000 */
[----:B------:R-:W-:Y:S02]  /*d2c0*/  FSEL R186, R79, -INF , !P1 ;  /* 0xff8000004fba7808 */ /* 0x000fe40004800000 */
[----:B------:R-:W-:Y:S02]  /*d2d0*/  FMNMX.FTZ R4, R184, R4, !PT ;  /* 0x00000004b8047209 */ /* 0x000fe40007810000 */
[----:B------:R-:W-:Y:S02]  /*d2e0*/  ISETP.GT.AND P6, PT, R0, 0x50, !P6 ;  /* 0x000000500000780c */ /* 0x000fe400077c4270 */
[----:B------:R-:W-:Y:S02]  /*d2f0*/  FMNMX.FTZ R4, R188, R4, !PT ;  /* 0x00000004bc047209 */ /* 0x000fe40007810000 */
[----:B------:R-:W-:Y:S02]  /*d300*/  ISETP.GT.AND P5, PT, R0, 0x51, !P5 ;  /* 0x000000510000780c */ /* 0x000fe40006fa4270 */
[----:B-1----:R-:W-:Y:S02]  /*d310*/  FMNMX.FTZ R72, R72, R5, !PT ;  /* 0x0000000548487209 */ /* 0x002fe40007810000 */
[----:B------:R-:W-:Y:S02]  /*d320*/  FMNMX.FTZ R5, R8, R103, !PT ;  /* 0x0000006708057209 */ /* 0x000fe40007810000 */
[----:B------:R-:W-:Y:S01]  /*d330*/  FMNMX.FTZ R3, R3, R6, !PT ;  /* 0x0000000603037209 */ /* 0x000fe20007810000 */
[----:B------:R-:W1:Y:S01]  /*d340*/  SHFL.BFLY PT, R7, R72, 0x1, 0x1f ;  /* 0x0c201f0048077f89 */ /* 0x000e6200000e0000 */
[----:B------:R-:W-:Y:S02]  /*d350*/  FMNMX.FTZ R5, R9, R5, !PT ;  /* 0x0000000509057209 */ /* 0x000fe40007810000 */
[----:B------:R-:W-:Y:S02]  /*d360*/  FMNMX.FTZ R4, R189, R4, !PT ;  /* 0x00000004bd047209 */ /* 0x000fe40007810000 */
[----:B------:R-:W-:Y:S02]  /*d370*/  FMNMX.FTZ R5, R25, R5, !PT ;  /* 0x0000000519057209 */ /* 0x000fe40007810000 */
[----:B------:R-:W-:Y:S01]  /*d380*/  FMNMX.FTZ R4, R191, R4, !PT ;  /* 0x00000004bf047209 */ /* 0x000fe20007810000 */
[----:B------:R-:W2:Y:S01]  /*d390*/  SHFL.BFLY PT, R71, R3, 0x1, 0x1f ;  /* 0x0c201f0003477f89 */ /* 0x000ea200000e0000 */
        /* <DEDUP_REMOVED lines=8> */
[----:B-1----:R-:W-:Y:S02]  /*d420*/  FMNMX.FTZ R72, R72, R7, !PT ;  /* 0x0000000748487209 */ /* 0x002fe40007810000 */
[----:B------:R-:W-:Y:S02]  /*d430*/  FMNMX.FTZ R5, R88, R5, !PT ;  /* 0x0000000558057209 */ /* 0x000fe40007810000 */
[C---:B------:R-:W-:Y:S01]  /*d440*/  FSETP.NEU.FTZ.AND P2, PT, R72.reuse, -INF , PT ;  /* 0xff8000004800780b */ /* 0x040fe20003f5d000 */
[----:B------:R-:W-:Y:S01]  /*d450*/  FMUL.FTZ R74, R72, c[0x0][0x2d0] ;  /* 0x0000b400484a7a20 */ /* 0x000fe20000410000 */
[----:B------:R-:W-:Y:S02]  /*d460*/  FMNMX.FTZ R6, R98, R5, !PT ;  /* 0x0000000562067209 */ /* 0x000fe40007810000 */
[----:B------:R-:W-:Y:S02]  /*d470*/  FMNMX.FTZ R4, R237, R4, !PT ;  /* 0x00000004ed047209 */ /* 0x000fe40007810000 */
[----:B------:R-:W-:Y:S02]  /*d480*/  FSEL R74, R74, RZ, P2 ;  /* 0x000000ff4a4a7208 */ /* 0x000fe40001000000 */
[----:B--2---:R-:W-:Y:S02]  /*d490*/  FMNMX.FTZ R71, R3, R71, !PT ;  /* 0x0000004703477209 */ /* 0x004fe40007810000 */
[----:B------:R-:W-:Y:S01]  /*d4a0*/  FMNMX.FTZ R4, R238, R4, !PT ;  /* 0x00000004ee047209 */ /* 0x000fe20007810000 */
[--C-:B------:R-:W-:Y:S01]  /*d4b0*/  FFMA.FTZ R5, R31, c[0x0][0x2d0], -R74.reuse ;  /* 0x0000b4001f057a23 */ /* 0x100fe2000001084a */
[----:B------:R-:W-:Y:S01]  /*d4c0*/  FMNMX.FTZ R6, R168, R6, !PT ;  /* 0x00000006a8067209 */ /* 0x000fe20007810000 */
[--C-:B------:R-:W-:Y:S01]  /*d4d0*/  FFMA.FTZ R3, R36, c[0x0][0x2d0], -R74.reuse ;  /* 0x0000b40024037a23 */ /* 0x100fe2000001084a */
[C---:B------:R-:W-:Y:S01]  /*d4e0*/  ISETP.LT.OR P6, PT, R2.reuse, 0x51, P6 ;  /* 0x000000510200780c */ /* 0x040fe200037c1670 */
[----:B------:R1:W-:Y:S01]  /*d4f0*/  MUFU.EX2 R55, R5 ;  /* 0x0000000500377308 */ /* 0x0003e20000000800 */
[----:B------:R-:W-:Y:S01]  /*d500*/  ISETP.LT.OR P5, PT, R2, 0x52, P5 ;  /* 0x000000520200780c */ /* 0x000fe20002fa1670 */
[--C-:B------:R-:W-:Y:S01]  /*d510*/  FFMA.FTZ R16, R45, c[0x0][0x2d0], -R74.reuse ;  /* 0x0000b4002d107a23 */ /* 0x100fe2000001084a */
[----:B------:R-:W-:Y:S01]  /*d520*/  FSEL R192, R78, -INF , !P6 ;  /* 0xff8000004ec07808 */ /* 0x000fe20007000000 */
[----:B------:R-:W-:Y:S01]  /*d530*/  FMUL.FTZ R75, R71, c[0x0][0x2d0] ;  /* 0x0000b400474b7a20 */ /* 0x000fe20000410000 */
[----:B------:R-:W-:Y:S02]  /*d540*/  FSEL R195, R91, -INF , !P5 ;  /* 0xff8000005bc37808 */ /* 0x000fe40006800000 */
[----:B------:R-:W-:Y:S02]  /*d550*/  FSETP.NEU.FTZ.AND P1, PT, R71, -INF , PT ;  /* 0xff8000004700780b */ /* 0x000fe40003f3d000 */
[----:B------:R-:W-:Y:S01]  /*d560*/  ISETP.GT.AND P4, PT, R0, 0x58, !P4 ;  /* 0x000000580000780c */ /* 0x000fe20006784270 */
[----:B------:R2:W-:Y:S01]  /*d570*/  MUFU.EX2 R92, R3 ;  /* 0x00000003005c7308 */ /* 0x0005e20000000800 */
[----:B------:R-:W-:Y:S02]  /*d580*/  FMNMX.FTZ R4, R239, R4, !PT ;  /* 0x00000004ef047209 */ /* 0x000fe40007810000 */
[----:B------:R-:W-:Y:S02]  /*d590*/  FSEL R75, R75, RZ, P1 ;  /* 0x000000ff4b4b7208 */ /* 0x000fe40000800000 */
[----:B------:R-:W-:Y:S02]  /*d5a0*/  FMNMX.FTZ R4, R240, R4, !PT ;  /* 0x00000004f0047209 */ /* 0x000fe40007810000 */
[----:B------:R-:W-:Y:S01]  /*d5b0*/  ISETP.GT.AND P0, PT, R0, 0x59, !P0 ;  /* 0x000000590000780c */ /* 0x000fe20004704270 */
[--C-:B------:R-:W-:Y:S01]  /*d5c0*/  FFMA.FTZ R0, R35, c[0x0][0x2d0], -R75.reuse ;  /* 0x0000b40023007a23 */ /* 0x100fe2000001084b */
[C---:B------:R-:W-:Y:S01]  /*d5d0*/  ISETP.LT.OR P4, PT, R2.reuse, 0x59, P4 ;  /* 0x000000590200780c */ /* 0x040fe20002781670 */
[----:B------:R-:W3:Y:S01]  /*d5e0*/  SHFL.BFLY PT, R7, R4, 0x2, 0x1f ;  /* 0x0c401f0004077f89 */ /* 0x000ee200000e0000 */
[----:B------:R-:W-:Y:S01]  /*d5f0*/  ISETP.LT.OR P0, PT, R2, 0x5a, P0 ;  /* 0x0000005a0200780c */ /* 0x000fe20000701670 */
[----:B------:R4:W-:Y:S01]  /*d600*/  MUFU.EX2 R60, R0 ;  /* 0x00000000003c7308 */ /* 0x0009e20000000800 */
[--C-:B------:R-:W-:Y:S01]  /*d610*/  FFMA.FTZ R2, R37, c[0x0][0x2d0], -R75.reuse ;  /* 0x0000b40025027a23 */ /* 0x100fe2000001084b */
[----:B-1----:R-:W-:Y:S01]  /*d620*/  FMNMX.FTZ R5, R169, R6, !PT ;  /* 0x00000006a9057209 */ /* 0x002fe20007810000 */
[--C-:B------:R-:W-:Y:S01]  /*d630*/  FFMA.FTZ R6, R32, c[0x0][0x2d0], -R74.reuse ;  /* 0x0000b40020067a23 */ /* 0x100fe2000001084a */
[----:B------:R-:W-:Y:S01]  /*d640*/  FSEL R73, R59, -INF , !P0 ;  /* 0xff8000003b497808 */ /* 0x000fe20004000000 */
[--C-:B------:R-:W-:Y:S01]  /*d650*/  FFMA.FTZ R12, R43, c[0x0][0x2d0], -R75.reuse ;  /* 0x0000b4002b0c7a23 */ /* 0x100fe2000001084b */
[----:B------:R-:W-:Y:S02]  /*d660*/  FMNMX.FTZ R5, R170, R5, !PT ;  /* 0x00000005aa057209 */ /* 0x000fe40007810000 */
[----:B------:R-:W-:Y:S02]  /*d670*/  FSEL R197, R63, -INF , !P4 ;  /* 0xff8000003fc57808 */ /* 0x000fe40006000000 */
[----:B------:R-:W-:Y:S01]  /*d680*/  MUFU.EX2 R89, R2 ;  /* 0x0000000200597308 */ /* 0x000fe20000000800 */
[----:B------:R-:W-:Y:S04]  /*d690*/  FMNMX.FTZ R5, R181, R5, !PT ;  /* 0x00000005b5057209 */ /* 0x000fe80007810000 */
[----:B------:R-:W-:Y:S04]  /*d6a0*/  FMNMX.FTZ R5, R180, R5, !PT ;  /* 0x00000005b4057209 */ /* 0x000fe80007810000 */
[----:B--2---:R-:W-:Y:S01]  /*d6b0*/  FMNMX.FTZ R3, R179, R5, !PT ;  /* 0x00000005b3037209 */ /* 0x004fe20007810000 */
[----:B------:R-:W-:Y:S01]  /*d6c0*/  MUFU.EX2 R61, R6 ;  /* 0x00000006003d7308 */ /* 0x000fe20000000800 */
[----:B------:R-:W-:Y:S01]  /*d6d0*/  FFMA.FTZ R5, R38, c[0x0][0x2d0], -R74 ;  /* 0x0000b40026057a23 */ /* 0x000fe2000001084a */
[----:B---3--:R-:W-:Y:S02]  /*d6e0*/  FMNMX.FTZ R4, R4, R7, !PT ;  /* 0x0000000704047209 */ /* 0x008fe40007810000 */
[----:B------:R-:W-:Y:S03]  /*d6f0*/  FMNMX.FTZ R3, R178, R3, !PT ;  /* 0x00000003b2037209 */ /* 0x000fe60007810000 */
[----:B------:R-:W1:Y:S01]  /*d700*/  SHFL.BFLY PT, R70, R4, 0x1, 0x1f ;  /* 0x0c201f0004467f89 */ /* 0x000e6200000e0000 */
[----:B------:R-:W-:Y:S02]  /*d710*/  FMNMX.FTZ R3, R199, R3, !PT ;  /* 0x00000003c7037209 */ /* 0x000fe40007810000 */
[----:B------:R2:W3:Y:S02]  /*d720*/  MUFU.EX2 R86, R5 ;  /* 0x0000000500567308 */ /* 0x0004e40000000800 */
[----:B------:R-:W-:Y:S04]  /*d730*/  FMNMX.FTZ R3, R200, R3, !PT ;  /* 0x00000003c8037209 */ /* 0x000fe80007810000 */
[----:B------:R-:W-:Y:S04]  /*d740*/  FMNMX.FTZ R3, R190, R3, !PT ;  /* 0x00000003be037209 */ /* 0x000fe80007810000 */
[----:B------:R-:W-:Y:S04]  /*d750*/  FMNMX.FTZ R3, R186, R3, !PT ;  /* 0x00000003ba037209 */ /* 0x000fe80007810000 */
[----:B------:R-:W-:Y:S04]  /*d760*/  FMNMX.FTZ R3, R192, R3, !PT ;  /* 0x00000003c0037209 */ /* 0x000fe80007810000 */
[----:B----4-:R-:W-:Y:S01]  /*d770*/  FMNMX.FTZ R0, R195, R3, !PT ;  /* 0x00000003c3007209 */ /* 0x010fe20007810000 */
[--C-:B------:R-:W-:Y:S02]  /*d780*/  FFMA.FTZ R3, R39, c[0x0][0x2d0], -R75.reuse ;  /* 0x0000b40027037a23 */ /* 0x100fe4000001084b */
[----:B------:R-:W-:Y:S01]  /*d790*/  LDSM.16.MT88.4 R36, [R212+0x100] ;  /* 0x00010000d424783b */ /* 0x000fe20000004200 */
[----:B------:R-:W-:Y:S01]  /*d7a0*/  FMNMX.FTZ R0, R197, R0, !PT ;  /* 0x00000000c5007209 */ /* 0x000fe20007810000 */
[----:B------:R4:W5:Y:S01]  /*d7b0*/  MUFU.EX2 R85, R3 ;  /* 0x0000000300557308 */ /* 0x0009620000000800 */
[----:B-1----:R-:W-:Y:S01]  /*d7c0*/  FMNMX.FTZ R70, R4, R70, !PT ;  /* 0x0000004604467209 */ /* 0x002fe20007810000 */
[--C-:B--2---:R-:W-:Y:S01]  /*d7d0*/  FFMA.FTZ R5, R30, c[0x0][0x2d0], -R75.reuse ;  /* 0x0000b4001e057a23 */ /* 0x104fe2000001084b */
[----:B------:R-:W-:Y:S02]  /*d7e0*/  FMNMX.FTZ R0, R73, R0, !PT ;  /* 0x0000000049007209 */ /* 0x000fe40007810000 */
[C---:B------:R-:W-:Y:S01]  /*d7f0*/  FSETP.NEU.FTZ.AND P0, PT, R70.reuse, -INF , PT ;  /* 0xff8000004600780b */ /* 0x040fe20003f1d000 */
[----:B------:R-:W-:Y:S01]  /*d800*/  FMUL.FTZ R96, R70, c[0x0][0x2d0] ;  /* 0x0000b40046607a20 */ /* 0x000fe20000410000 */
[----:B---3--:R-:W-:Y:S01]  /*d810*/  F2FP.BF16.PACK_AB R78, R86, R92 ;  /* 0x0000005c564e723e */ /* 0x008fe200000010ff */
[----:B------:R-:W1:Y:S02]  /*d820*/  SHFL.BFLY PT, R2, R0, 0x2, 0x1f ;  /* 0x0c401f0000027f89 */ /* 0x000e6400000e0000 */
[----:B------:R-:W2:Y:S01]  /*d830*/  MUFU.EX2 R54, R5 ;  /* 0x0000000500367308 */ /* 0x000ea20000000800 */
[----:B------:R-:W-:Y:S05]  /*d840*/  FSEL R96, R96, RZ, P0 ;  /* 0x000000ff60607208 */ /* 0x000fea0000000000 */
[--C-:B------:R-:W-:Y:S02]  /*d850*/  FFMA.FTZ R4, R34, c[0x0][0x2d0], -R96.reuse ;  /* 0x0000b40022047a23 */ /* 0x100fe40000010860 */
[--C-:B------:R-:W-:Y:S02]  /*d860*/  FFMA.FTZ R32, R46, c[0x0][0x2d0], -R96.reuse ;  /* 0x0000b4002e207a23 */ /* 0x100fe40000010860 */
[----:B------:R-:W-:Y:S01]  /*d870*/  MUFU.EX2 R52, R4 ;  /* 0x0000000400347308 */ /* 0x000fe20000000800 */
[--C-:B----4-:R-:W-:Y:S01]  /*d880*/  FFMA.FTZ R3, R28, c[0x0][0x2d0], -R96.reuse ;  /* 0x0000b4001c037a23 */ /* 0x110fe20000010860 */
[----:B-----5:R-:W-:Y:S01]  /*d890*/  F2FP.BF16.PACK_AB R79, R85, R89 ;  /* 0x00000059554f723e */ /* 0x020fe200000010ff */
[----:B------:R-:W-:Y:S07]  /*d8a0*/  FFMA.FTZ R28, R49, c[0x0][0x2d0], -R75 ;  /* 0x0000b400311c7a23 */ /* 0x000fee000001084b */
[----:B------:R3:W-:Y:S02]  /*d8b0*/  MUFU.EX2 R53, R3 ;  /* 0x0000000300357308 */ /* 0x0007e40000000800 */
[--C-:B---3--:R-:W-:Y:S08]  /*d8c0*/  FFMA.FTZ R3, R29, c[0x0][0x2d0], -R96.reuse ;  /* 0x0000b4001d037a23 */ /* 0x108ff00000010860 */
[----:B------:R3:W-:Y:S02]  /*d8d0*/  MUFU.EX2 R93, R3 ;  /* 0x00000003005d7308 */ /* 0x0007e40000000800 */
[----:B---3--:R-:W-:Y:S08]  /*d8e0*/  FFMA.FTZ R3, R33, c[0x0][0x2d0], -R96 ;  /* 0x0000b40021037a23 */ /* 0x008ff00000010860 */
[----:B------:R-:W-:Y:S10]  /*d8f0*/  MUFU.EX2 R33, R16 ;  /* 0x0000001000217308 */ /* 0x000ff40000000800 */
[----:B------:R1:W-:Y:S02]  /*d900*/  MUFU.EX2 R87, R3 ;  /* 0x0000000300577308 */ /* 0x0003e40000000800 */
[----:B-1----:R-:W-:Y:S01]  /*d910*/  FMNMX.FTZ R3, R0, R2, !PT ;  /* 0x0000000200037209 */ /* 0x002fe20007810000 */
[----:B------:R-:W-:Y:S01]  /*d920*/  FFMA.FTZ R2, R40, c[0x0][0x2d0], -R74 ;  /* 0x0000b40028027a23 */ /* 0x000fe2000001084a */
[----:B------:R-:W-:Y:S01]  /*d930*/  FSEL R0, R72, RZ, P2 ;  /* 0x000000ff48007208 */ /* 0x000fe20001000000 */
[----:B------:R-:W-:Y:S05]  /*d940*/  FFMA.FTZ R40, R50, c[0x0][0x2d0], -R96 ;  /* 0x0000b40032287a23 */ /* 0x000fea0000010860 */
[----:B------:R1:W-:Y:S01]  /*d950*/  MUFU.EX2 R80, R2 ;  /* 0x0000000200507308 */ /* 0x0003e20000000800 */
[----:B------:R-:W3:Y:S01]  /*d960*/  SHFL.BFLY PT, R4, R3, 0x1, 0x1f ;  /* 0x0c201f0003047f89 */ /* 0x000ee200000e0000 */
[----:B------:R-:W-:Y:S01]  /*d970*/  FADD.FTZ R0, -R0, R100 ;  /* 0x0000006400007221 */ /* 0x000fe20000010100 */
[----:B------:R-:W-:Y:S03]  /*d980*/  MOV R100, R55 ;  /* 0x0000003700647202 */ /* 0x000fe60000000f00 */
[----:B------:R-:W-:Y:S01]  /*d990*/  FMUL.FTZ R0, R0, c[0x0][0x2d0] ;  /* 0x0000b40000007a20 */ /* 0x000fe20000410000 */
[----:B------:R-:W-:Y:S03]  /*d9a0*/  F2FP.BF16.PACK_AB R76, R61, R100 ;  /* 0x000000643d4c723e */ /* 0x000fe600000010ff */
[----:B------:R4:W5:Y:S01]  /*d9b0*/  MUFU.EX2 R69, R0 ;  /* 0x0000000000457308 */ /* 0x0009620000000800 */
[----:B-1----:R-:W-:Y:S02]  /*d9c0*/  FSEL R2, R71, RZ, P1 ;  /* 0x000000ff47027208 */ /* 0x002fe40000800000 */
[----:B---3--:R-:W-:Y:S03]  /*d9d0*/  FMNMX.FTZ R3, R3, R4, !PT ;  /* 0x0000000403037209 */ /* 0x008fe60007810000 */
[----:B------:R-:W-:Y:S02]  /*d9e0*/  FADD.FTZ R2, -R2, R101 ;  /* 0x0000006502027221 */ /* 0x000fe40000010100 */
[C---:B------:R-:W-:Y:S02]  /*d9f0*/  FMUL.FTZ R97, R3.reuse, c[0x0][0x2d0] ;  /* 0x0000b40003617a20 */ /* 0x040fe40000410000 */
[----:B------:R-:W-:Y:S01]  /*da00*/  FMUL.FTZ R2, R2, c[0x0][0x2d0] ;  /* 0x0000b40002027a20 */ /* 0x000fe20000410000 */
[----:B----4-:R-:W-:Y:S01]  /*da10*/  FSEL R0, R70, RZ, P0 ;  /* 0x000000ff46007208 */ /* 0x010fe20000000000 */
[----:B--2---:R-:W-:Y:S01]  /*da20*/  IMAD.MOV.U32 R101, RZ, RZ, R54 ;  /* 0x000000ffff657224 */ /* 0x004fe200078e0036 */
[----:B------:R-:W-:Y:S01]  /*da30*/  FSETP.NEU.FTZ.AND P0, PT, R3, -INF , PT ;  /* 0xff8000000300780b */ /* 0x000fe20003f1d000 */
[----:B------:R-:W1:Y:S01]  /*da40*/  MUFU.EX2 R68, R2 ;  /* 0x0000000200447308 */ /* 0x000e620000000800 */
[----:B-----5:R-:W-:Y:S01]  /*da50*/  FMUL.FTZ R16, R69, R116 ;  /* 0x0000007445107220 */ /* 0x020fe20000410000 */
[----:B------:R-:W-:Y:S01]  /*da60*/  MOV R116, R61 ;  /* 0x0000003d00747202 */ /* 0x000fe20000000f00 */
[----:B------:R-:W-:Y:S01]  /*da70*/  FADD.FTZ R0, -R0, R102 ;  /* 0x0000006600007221 */ /* 0x000fe20000010100 */
[----:B------:R-:W-:Y:S01]  /*da80*/  FSEL R97, R97, RZ, P0 ;  /* 0x000000ff61617208 */ /* 0x000fe20000000000 */
[----:B------:R-:W-:Y:S01]  /*da90*/  FMUL.FTZ R17, R69, R117 ;  /* 0x0000007545117220 */ /* 0x000fe20000410000 */
[----:B------:R-:W-:Y:S01]  /*daa0*/  F2FP.BF16.PACK_AB R77, R60, R101 ;  /* 0x000000653c4d723e */ /* 0x000fe200000010ff */
[----:B------:R-:W-:Y:S01]  /*dab0*/  FMUL.FTZ R0, R0, c[0x0][0x2d0] ;  /* 0x0000b40000007a20 */ /* 0x000fe20000410000 */
[----:B------:R-:W-:Y:S01]  /*dac0*/  MOV R102, R53 ;  /* 0x0000003500667202 */ /* 0x000fe20000000f00 */
[----:B------:R-:W-:Y:S02]  /*dad0*/  IMAD.MOV.U32 R117, RZ, RZ, R60 ;  /* 0x000000ffff757224 */ /* 0x000fe400078e003c */
[----:B------:R2:W3:Y:S01]  /*dae0*/  MUFU.EX2 R2, R0 ;  /* 0x0000000000027308 */ /* 0x0004e20000000800 */
[--C-:B------:R-:W-:Y:S01]  /*daf0*/  FFMA.FTZ R4, R25, c[0x0][0x2d0], -R97.reuse ;  /* 0x0000b40019047a23 */ /* 0x100fe20000010861 */
[----:B------:R-:W-:Y:S01]  /*db00*/  F2FP.BF16.PACK_AB R64, R93, R102 ;  /* 0x000000665d40723e */ /* 0x000fe200000010ff */
[--C-:B------:R-:W-:Y:S02]  /*db10*/  FFMA.FTZ R58, R58, c[0x0][0x2d0], -R97.reuse ;  /* 0x0000b4003a3a7a23 */ /* 0x100fe40000010861 */
[----:B------:R-:W-:Y:S02]  /*db20*/  FMUL.FTZ R49, R69, R149 ;  /* 0x0000009545317220 */ /* 0x000fe40000410000 */
[--C-:B------:R-:W-:Y:S03]  /*db30*/  FFMA.FTZ R62, R62, c[0x0][0x2d0], -R97.reuse ;  /* 0x0000b4003e3e7a23 */ /* 0x100fe60000010861 */
[----:B------:R4:W-:Y:S01]  /*db40*/  MUFU.EX2 R5, R4 ;  /* 0x0000000400057308 */ /* 0x0009e20000000800 */
[C---:B-1----:R-:W-:Y:S02]  /*db50*/  FMUL.FTZ R18, R68.reuse, R118 ;  /* 0x0000007644127220 */ /* 0x042fe40000410000 */
[C---:B------:R-:W-:Y:S02]  /*db60*/  FMUL.FTZ R19, R68.reuse, R119 ;  /* 0x0000007744137220 */ /* 0x040fe40000410000 */
[C---:B------:R-:W-:Y:S02]  /*db70*/  FMUL.FTZ R34, R68.reuse, R134 ;  /* 0x0000008644227220 */ /* 0x040fe40000410000 */
[C---:B------:R-:W-:Y:S03]  /*db80*/  FMUL.FTZ R35, R68.reuse, R135 ;  /* 0x0000008744237220 */ /* 0x040fe60000410000 */
[----:B------:R1:W-:Y:S01]  /*db90*/  MUFU.EX2 R119, R40 ;  /* 0x0000002800777308 */ /* 0x0003e20000000800 */
[----:B------:R-:W-:Y:S02]  /*dba0*/  FMUL.FTZ R50, R68, R150 ;  /* 0x0000009644327220 */ /* 0x000fe40000410000 */
[----:B--2---:R-:W-:Y:S02]  /*dbb0*/  FFMA.FTZ R0, R8, c[0x0][0x2d0], -R97 ;  /* 0x0000b40008007a23 */ /* 0x004fe40000010861 */
[C---:B---3--:R-:W-:Y:S02]  /*dbc0*/  FMUL.FTZ R60, R2.reuse, R160 ;  /* 0x000000a0023c7220 */ /* 0x048fe40000410000 */
[----:B------:R-:W2:Y:S01]  /*dbd0*/  LDL.LU R160, [R1+0x10] ;  /* 0x0000100001a07983 */ /* 0x000ea20000300800 */
[----:B------:R-:W-:Y:S02]  /*dbe0*/  FMUL.FTZ R13, R2, R113 ;  /* 0x00000071020d7220 */ /* 0x000fe40000410000 */
[----:B------:R3:W-:Y:S01]  /*dbf0*/  MUFU.EX2 R59, R0 ;  /* 0x00000000003b7308 */ /* 0x0007e20000000800 */
[----:B------:R-:W-:Y:S02]  /*dc00*/  FFMA.FTZ R8, R41, c[0x0][0x2d0], -R75 ;  /* 0x0000b40029087a23 */ /* 0x000fe4000001084b */
[----:B------:R-:W-:Y:S02]  /*dc10*/  IMAD.MOV.U32 R113, RZ, RZ, R89 ;  /* 0x000000ffff717224 */ /* 0x000fe400078e0059 */
[----:B----4-:R-:W-:Y:S02]  /*dc20*/  FFMA.FTZ R4, R24, c[0x0][0x2d0], -R97 ;  /* 0x0000b40018047a23 */ /* 0x010fe40000010861 */
[C---:B------:R-:W-:Y:S02]  /*dc30*/  FMUL.FTZ R45, R2.reuse, R145 ;  /* 0x00000091022d7220 */ /* 0x040fe40000410000 */
[C---:B------:R-:W-:Y:S01]  /*dc40*/  FMUL.FTZ R25, R2.reuse, R125 ;  /* 0x0000007d02197220 */ /* 0x040fe20000410000 */
[----:B------:R4:W-:Y:S01]  /*dc50*/  MUFU.EX2 R6, R4 ;  /* 0x0000000400067308 */ /* 0x0009e20000000800 */
[C---:B------:R-:W-:Y:S02]  /*dc60*/  FMUL.FTZ R29, R2.reuse, R129 ;  /* 0x00000081021d7220 */ /* 0x040fe40000410000 */
[C---:B------:R-:W-:Y:S02]  /*dc70*/  FMUL.FTZ R41, R2.reuse, R141 ;  /* 0x0000008d02297220 */ /* 0x040fe40000410000 */
[C---:B-1----:R-:W-:Y:S02]  /*dc80*/  FMUL.FTZ R40, R2.reuse, R140 ;  /* 0x0000008c02287220 */ /* 0x042fe40000410000 */
[----:B------:R-:W-:Y:S01]  /*dc90*/  FMUL.FTZ R61, R2, R161 ;  /* 0x000000a1023d7220 */ /* 0x000fe20000410000 */
[----:B------:R-:W-:Y:S01]  /*dca0*/  MOV R161, R100 ;  /* 0x0000006400a17202 */ /* 0x000fe20000000f00 */
[----:B------:R-:W-:Y:S01]  /*dcb0*/  FFMA.FTZ R24, R44, c[0x0][0x2d0], -R75 ;  /* 0x0000b4002c187a23 */ /* 0x000fe2000001084b */
[----:B------:R1:W5:Y:S01]  /*dcc0*/  MUFU.EX2 R31, R8 ;  /* 0x00000008001f7308 */ /* 0x0003620000000800 */
[----:B------:R-:W-:Y:S02]  /*dcd0*/  FFMA.FTZ R44, R51, c[0x0][0x2d0], -R96 ;  /* 0x0000b400332c7a23 */ /* 0x000fe40000010860 */
[----:B------:R-:W-:Y:S02]  /*dce0*/  FMUL.FTZ R51, R68, R151 ;  /* 0x0000009744337220 */ /* 0x000fe40000410000 */
[----:B---3--:R-:W-:Y:S02]  /*dcf0*/  FFMA.FTZ R0, R9, c[0x0][0x2d0], -R97 ;  /* 0x0000b40009007a23 */ /* 0x008fe40000010861 */
[----:B------:R-:W-:Y:S01]  /*dd00*/  FMUL.FTZ R9, R2, R109 ;  /* 0x0000006d02097220 */ /* 0x000fe20000410000 */
[----:B------:R-:W-:Y:S02]  /*dd10*/  MOV R109, R86 ;  /* 0x00000056006d7202 */ /* 0x000fe40000000f00 */
[----:B------:R3:W3:Y:S01]  /*dd20*/  MUFU.EX2 R7, R0 ;  /* 0x0000000000077308 */ /* 0x0006e20000000800 */
[----:B----4-:R-:W-:Y:S09]  /*dd30*/  FFMA.FTZ R4, R42, c[0x0][0x2d0], -R74 ;  /* 0x0000b4002a047a23 */ /* 0x010ff2000001084a */
[----:B------:R4:W-:Y:S01]  /*dd40*/  MUFU.EX2 R63, R4 ;  /* 0x00000004003f7308 */ /* 0x0009e20000000800 */
[----:B-1----:R-:W-:Y:S02]  /*dd50*/  FMUL.FTZ R8, R2, R108 ;  /* 0x0000006c02087220 */ /* 0x002fe40000410000 */
[----:B-----5:R-:W-:Y:S07]  /*dd60*/  IMAD.MOV.U32 R125, RZ, RZ, R31 ;  /* 0x000000ffff7d7224 */ /* 0x020fee00078e001f */
[----:B------:R-:W1:Y:S01]  /*dd70*/  MUFU.EX2 R30, R24 ;  /* 0x00000018001e7308 */ /* 0x000e620000000800 */
[----:B---3--:R-:W-:Y:S02]  /*dd80*/  FSEL R0, R3, RZ, P0 ;  /* 0x000000ff03007208 */ /* 0x008fe40000000000 */
[C---:B------:R-:W-:Y:S02]  /*dd90*/  ISETP.GT.AND P0, PT, R225.reuse, UR5, PT ;  /* 0x00000005e1007c0c */ /* 0x040fe4000bf04270 */
[----:B------:R-:W-:Y:S01]  /*dda0*/  IADD3 R225, R225, -0x1, RZ ;  /* 0xffffffffe1e17810 */ /* 0x000fe20007ffe0ff */
[----:B------:R-:W-:Y:S04]  /*ddb0*/  FADD.FTZ R0, -R0, R103 ;  /* 0x0000006700007221 */ /* 0x000fe80000010100 */
[----:B------:R3:W5:Y:S01]  /*ddc0*/  MUFU.EX2 R108, R44 ;  /* 0x0000002c006c7308 */ /* 0x0007620000000800 */
[----:B------:R-:W-:Y:S02]  /*ddd0*/  IMAD.MOV.U32 R103, RZ, RZ, R6 ;  /* 0x000000ffff677224 */ /* 0x000fe400078e0006 */
[----:B------:R-:W-:Y:S02]  /*dde0*/  FMUL.FTZ R0, R0, c[0x0][0x2d0] ;  /* 0x0000b40000007a20 */ /* 0x000fe40000410000 */
[C---:B----4-:R-:W-:Y:S01]  /*ddf0*/  FMUL.FTZ R4, R69.reuse, R104 ;  /* 0x0000006845047220 */ /* 0x050fe20000410000 */
[----:B------:R-:W-:Y:S01]  /*de00*/  MOV R104, R5 ;  /* 0x0000000500687202 */ /* 0x000fe20000000f00 */
[----:B------:R-:W-:Y:S02]  /*de10*/  FMUL.FTZ R5, R69, R105 ;  /* 0x0000006945057220 */ /* 0x000fe40000410000 */
[C---:B------:R-:W-:Y:S01]  /*de20*/  FMUL.FTZ R6, R68.reuse, R106 ;  /* 0x0000006a44067220 */ /* 0x040fe20000410000 */
[----:B------:R-:W4:Y:S01]  /*de30*/  MUFU.EX2 R0, R0 ;  /* 0x0000000000007308 */ /* 0x000f220000000800 */
[----:B------:R-:W-:Y:S01]  /*de40*/  IMAD.MOV.U32 R106, RZ, RZ, R7 ;  /* 0x000000ffff6a7224 */ /* 0x000fe200078e0007 */
[----:B------:R-:W-:Y:S01]  /*de50*/  F2FP.BF16.PACK_AB R67, R103, R104 ;  /* 0x000000686743723e */ /* 0x000fe200000010ff */
[----:B------:R-:W-:Y:S01]  /*de60*/  FMUL.FTZ R7, R68, R107 ;  /* 0x0000006b44077220 */ /* 0x000fe20000410000 */
[----:B------:R-:W-:Y:S01]  /*de70*/  MOV R107, R52 ;  /* 0x00000034006b7202 */ /* 0x000fe20000000f00 */
[----:B-1----:R-:W-:Y:S01]  /*de80*/  IMAD.MOV.U32 R129, RZ, RZ, R30 ;  /* 0x000000ffff817224 */ /* 0x002fe200078e001e */
[----:B------:R-:W1:Y:S01]  /*de90*/  LDSM.16.MT88.4 R52, [R210+0x100] ;  /* 0x00010000d234783b */ /* 0x000e620000004200 */
[----:B------:R-:W-:Y:S01]  /*dea0*/  F2FP.BF16.PACK_AB R65, R106, R59 ;  /* 0x0000003b6a41723e */ /* 0x000fe200000010ff */
[C---:B------:R-:W-:Y:S01]  /*deb0*/  FMUL.FTZ R24, R2.reuse, R124 ;  /* 0x0000007c02187220 */ /* 0x040fe20000410000 */
[----:B------:R-:W-:Y:S01]  /*dec0*/  F2FP.BF16.PACK_AB R66, R107, R87 ;  /* 0x000000576b42723e */ /* 0x000fe200000010ff */
[-C--:B------:R-:W-:Y:S01]  /*ded0*/  HMMA.16816.F32.BF16 R4, R76, R20.reuse, R4 ;  /* 0x000000144c04723c */ /* 0x080fe20000041804 */
[----:B------:R-:W1:Y:S04]  /*dee0*/  MUFU.EX2 R105, R28 ;  /* 0x0000001c00697308 */ /* 0x000e680000000800 */
[----:B---3--:R-:W-:Y:S02]  /*def0*/  FMUL.FTZ R44, R2, R144 ;  /* 0x00000090022c7220 */ /* 0x008fe40000410000 */
[----:B-----5:R-:W-:Y:S02]  /*df00*/  IMAD.MOV.U32 R149, RZ, RZ, R108 ;  /* 0x000000ffff957224 */ /* 0x020fe400078e006c */
[----:B------:R-:W-:Y:S02]  /*df10*/  IMAD.MOV.U32 R108, RZ, RZ, R85 ;  /* 0x000000ffff6c7224 */ /* 0x000fe400078e0055 */
[----:B------:R-:W-:Y:S01]  /*df20*/  MUFU.EX2 R124, R32 ;  /* 0x00000020007c7308 */ /* 0x000fe20000000800 */
[C---:B----4-:R-:W-:Y:S02]  /*df30*/  FMUL.FTZ R10, R0.reuse, R110 ;  /* 0x0000006e000a7220 */ /* 0x050fe40000410000 */
[C---:B------:R-:W-:Y:S02]  /*df40*/  FMUL.FTZ R11, R0.reuse, R111 ;  /* 0x0000006f000b7220 */ /* 0x040fe40000410000 */
[C---:B------:R-:W-:Y:S02]  /*df50*/  FMUL.FTZ R27, R0.reuse, R127 ;  /* 0x0000007f001b7220 */ /* 0x040fe40000410000 */
[----:B------:R-:W3:Y:S03]  /*df60*/  LDL.LU R127, [R1+0x14] ;  /* 0x00001400017f7983 */ /* 0x000ee60000300800 */
[----:B------:R4:W-:Y:S01]  /*df70*/  MUFU.EX2 R110, R12 ;  /* 0x0000000c006e7308 */ /* 0x0009e20000000800 */
[----:B------:R-:W-:Y:S01]  /*df80*/  IMAD.MOV.U32 R111, RZ, RZ, R87 ;  /* 0x000000ffff6f7224 */ /* 0x000fe200078e0057 */
[C---:B------:R-:W-:Y:S04]  /*df90*/  HMMA.16816.F32.BF16 R8, R64.reuse, R20, R8 ;  /* 0x000000144008723c */ /* 0x040fe80000041808 */
[C---:B------:R-:W-:Y:S01]  /*dfa0*/  FMUL.FTZ R15, R0.reuse, R115 ;  /* 0x00000073000f7220 */ /* 0x040fe20000410000 */
[----:B-1----:R-:W-:Y:S01]  /*dfb0*/  MOV R150, R105 ;  /* 0x0000006900967202 */ /* 0x002fe20000000f00 */
[C---:B------:R-:W-:Y:S01]  /*dfc0*/  FMUL.FTZ R14, R0.reuse, R114 ;  /* 0x00000072000e7220 */ /* 0x040fe20000410000 */
[----:B------:R-:W-:Y:S01]  /*dfd0*/  MOV R105, R63 ;  /* 0x0000003f00697202 */ /* 0x000fe20000000f00 */
[----:B------:R-:W-:Y:S01]  /*dfe0*/  FFMA.FTZ R20, R47, c[0x0][0x2d0], -R74 ;  /* 0x0000b4002f147a23 */ /* 0x000fe2000001084a */
[----:B------:R-:W-:Y:S03]  /*dff0*/  MOV R114, R92 ;  /* 0x0000005c00727202 */ /* 0x000fe60000000f00 */
[----:B------:R-:W1:Y:S01]  /*e000*/  MUFU.EX2 R91, R20 ;  /* 0x00000014005b7308 */ /* 0x000e620000000800 */
[C---:B------:R-:W-:Y:S01]  /*e010*/  FMUL.FTZ R21, R69.reuse, R121 ;  /* 0x0000007945157220 */ /* 0x040fe20000410000 */
[----:B------:R-:W-:Y:S01]  /*e020*/  MOV R121, R84 ;  /* 0x0000005400797202 */ /* 0x000fe20000000f00 */
[----:B------:R-:W-:Y:S01]  /*e030*/  FMUL.FTZ R26, R0, R126 ;  /* 0x0000007e001a7220 */ /* 0x000fe20000410000 */
[----:B------:R-:W-:Y:S01]  /*e040*/  MOV R126, R80 ;  /* 0x00000050007e7202 */ /* 0x000fe20000000f00 */
[----:B------:R-:W-:Y:S01]  /*e050*/  FMUL.FTZ R28, R2, R128 ;  /* 0x00000080021c7220 */ /* 0x000fe20000410000 */
[----:B------:R-:W5:Y:S01]  /*e060*/  LDSM.16.MT88.4 R80, [R211+0x100] ;  /* 0x00010000d350783b */ /* 0x000f620000004200 */
[C---:B------:R-:W-:Y:S01]  /*e070*/  FMUL.FTZ R30, R0.reuse, R130 ;  /* 0x00000082001e7220 */ /* 0x040fe20000410000 */
[----:B------:R-:W-:Y:S01]  /*e080*/  MOV R130, R33 ;  /* 0x0000002100827202 */ /* 0x000fe20000000f00 */
[----:B------:R-:W-:Y:S01]  /*e090*/  FMUL.FTZ R31, R0, R131 ;  /* 0x00000083001f7220 */ /* 0x000fe20000410000 */
[----:B------:R-:W-:Y:S01]  /*e0a0*/  MOV R131, R101 ;  /* 0x0000006500837202 */ /* 0x000fe20000000f00 */
[----:B----4-:R-:W-:Y:S01]  /*e0b0*/  FMUL.FTZ R12, R2, R112 ;  /* 0x00000070020c7220 */ /* 0x010fe20000410000 */
[----:B------:R-:W-:Y:S01]  /*e0c0*/  MOV R112, R59 ;  /* 0x0000003b00707202 */ /* 0x000fe20000000f00 */
[C---:B------:R-:W-:Y:S01]  /*e0d0*/  FMUL.FTZ R32, R69.reuse, R132 ;  /* 0x0000008445207220 */ /* 0x040fe20000410000 */
[----:B------:R-:W4:Y:S01]  /*e0e0*/  LDSM.16.MT88.4 R84, [R209+0x900] ;  /* 0x00090000d154783b */ /* 0x000f220000004200 */
[----:B------:R-:W-:Y:S02]  /*e0f0*/  FMUL.FTZ R33, R69, R133 ;  /* 0x0000008545217220 */ /* 0x000fe40000410000 */
[----:B------:R-:W-:Y:S01]  /*e100*/  FFMA.FTZ R92, R95, c[0x0][0x2d0], -R75 ;  /* 0x0000b4005f5c7a23 */ /* 0x000fe2000001084b */
[-C--:B------:R-:W-:Y:S03]  /*e110*/  HMMA.16816.F32.BF16 R12, R64, R22.reuse, R12 ;  /* 0x00000016400c723c */ /* 0x080fe6000004180c */
[----:B------:R-:W-:Y:S01]  /*e120*/  IMAD.MOV.U32 R115, RZ, RZ, R93 ;  /* 0x000000ffff737224 */ /* 0x000fe200078e005d */
[----:B------:R-:W-:Y:S01]  /*e130*/  LDSM.16.MT88.4 R132, [R212+0x2900] ;  /* 0x00290000d484783b */ /* 0x000fe20000004200 */
[C---:B------:R-:W-:Y:S02]  /*e140*/  FMUL.FTZ R42, R0.reuse, R142 ;  /* 0x0000008e002a7220 */ /* 0x040fe40000410000 */
[----:B-1----:R-:W-:Y:S01]  /*e150*/  IMAD.MOV.U32 R151, RZ, RZ, R91 ;  /* 0x000000ffff977224 */ /* 0x002fe200078e005b */
[C---:B------:R-:W-:Y:S04]  /*e160*/  HMMA.16816.F32.BF16 R16, R76.reuse, R22, R16 ;  /* 0x000000164c10723c */ /* 0x040fe80000041810 */
[C---:B------:R-:W-:Y:S02]  /*e170*/  FMUL.FTZ R20, R69.reuse, R120 ;  /* 0x0000007845147220 */ /* 0x040fe40000410000 */
[----:B------:R-:W-:Y:S02]  /*e180*/  FMUL.FTZ R43, R0, R143 ;  /* 0x0000008f002b7220 */ /* 0x000fe40000410000 */
[C---:B------:R-:W-:Y:S02]  /*e190*/  FMUL.FTZ R22, R68.reuse, R122 ;  /* 0x0000007a44167220 */ /* 0x040fe40000410000 */
[----:B------:R1:W-:Y:S02]  /*e1a0*/  MUFU.EX2 R122, R62 ;  /* 0x0000003e007a7308 */ /* 0x0003e40000000800 */
[----:B------:R-:W-:Y:S02]  /*e1b0*/  FMUL.FTZ R23, R68, R123 ;  /* 0x0000007b44177220 */ /* 0x000fe40000410000 */
[C---:B------:R-:W-:Y:S02]  /*e1c0*/  FMUL.FTZ R46, R0.reuse, R146 ;  /* 0x00000092002e7220 */ /* 0x040fe40000410000 */
[C---:B------:R-:W-:Y:S02]  /*e1d0*/  FMUL.FTZ R47, R0.reuse, R147 ;  /* 0x00000093002f7220 */ /* 0x040fe40000410000 */
[C---:B------:R-:W-:Y:S01]  /*e1e0*/  FMUL.FTZ R59, R0.reuse, R159 ;  /* 0x0000009f003b7220 */ /* 0x040fe20000410000 */
[-C--:B------:R-:W-:Y:S03]  /*e1f0*/  HMMA.16816.F32.BF16 R20, R76, R36.reuse, R20 ;  /* 0x000000244c14723c */ /* 0x080fe60000041814 */
[----:B------:R-:W-:Y:S02]  /*e200*/  FMUL.FTZ R63, R0, R163 ;  /* 0x000000a3003f7220 */ /* 0x000fe40000410000 */
[----:B------:R-:W-:Y:S03]  /*e210*/  IMAD.MOV.U32 R123, RZ, RZ, R102 ;  /* 0x000000ffff7b7224 */ /* 0x000fe600078e0066 */
[C---:B------:R-:W-:Y:S07]  /*e220*/  HMMA.16816.F32.BF16 R24, R64.reuse, R36, R24 ;  /* 0x000000244018723c */ /* 0x040fee0000041818 */
[----:B------:R-:W-:Y:S01]  /*e230*/  FFMA.FTZ R36, R48, c[0x0][0x2d0], -R96 ;  /* 0x0000b40030247a23 */ /* 0x000fe20000010860 */
[-C--:B------:R-:W-:Y:S03]  /*e240*/  HMMA.16816.F32.BF16 R28, R64, R38.reuse, R28 ;  /* 0x00000026401c723c */ /* 0x080fe6000004181c */
[----:B------:R4:W-:Y:S01]  /*e250*/  MUFU.EX2 R128, R36 ;  /* 0x0000002400807308 */ /* 0x0009e20000000800 */
[----:B------:R-:W-:Y:S02]  /*e260*/  FMUL.FTZ R37, R69, R137 ;  /* 0x0000008945257220 */ /* 0x000fe40000410000 */
[--C-:B------:R-:W-:Y:S02]  /*e270*/  FFMA.FTZ R48, R57, c[0x0][0x2d0], -R74.reuse ;  /* 0x0000b40039307a23 */ /* 0x100fe4000001084a */
[C---:B------:R-:W-:Y:S04]  /*e280*/  HMMA.16816.F32.BF16 R32, R76.reuse, R38, R32 ;  /* 0x000000264c20723c */ /* 0x040fe80000041820 */
[----:B------:R-:W-:Y:S01]  /*e290*/  FMUL.FTZ R57, R2, R157 ;  /* 0x0000009d02397220 */ /* 0x000fe20000410000 */
[----:B------:R5:W-:Y:S01]  /*e2a0*/  MUFU.EX2 R118, R48 ;  /* 0x0000003000767308 */ /* 0x000be20000000800 */
[----:B-1----:R-:W-:Y:S02]  /*e2b0*/  FMUL.FTZ R62, R0, R162 ;  /* 0x000000a2003e7220 */ /* 0x002fe40000410000 */
[C---:B------:R-:W-:Y:S04]  /*e2c0*/  FMUL.FTZ R38, R68.reuse, R138 ;  /* 0x0000008a44267220 */ /* 0x040fe80000410000 */
[----:B------:R-:W-:Y:S03]  /*e2d0*/  FMUL.FTZ R39, R68, R139 ;  /* 0x0000008b44277220 */ /* 0x000fe60000410000 */
[----:B------:R-:W-:Y:S01]  /*e2e0*/  MUFU.EX2 R138, R92 ;  /* 0x0000005c008a7308 */ /* 0x000fe20000000800 */
[C---:B----4-:R-:W-:Y:S07]  /*e2f0*/  FMUL.FTZ R36, R69.reuse, R136 ;  /* 0x0000008845247220 */ /* 0x050fee0000410000 */
[-C--:B------:R-:W-:Y:S03]  /*e300*/  HMMA.16816.F32.BF16 R36, R76, R52.reuse, R36 ;  /* 0x000000344c24723c */ /* 0x080fe60000041824 */
[C---:B-----5:R-:W-:Y:S02]  /*e310*/  FMUL.FTZ R48, R69.reuse, R148 ;  /* 0x0000009445307220 */ /* 0x060fe40000410000 */
[----:B------:R1:W-:Y:S03]  /*e320*/  MUFU.EX2 R148, R58 ;  /* 0x0000003a00947308 */ /* 0x0003e60000000800 */
[C---:B------:R-:W-:Y:S07]  /*e330*/  HMMA.16816.F32.BF16 R40, R64.reuse, R52, R40 ;  /* 0x000000344028723c */ /* 0x040fee0000041828 */
[--C-:B------:R-:W-:Y:S01]  /*e340*/  FFMA.FTZ R52, R56, c[0x0][0x2d0], -R97.reuse ;  /* 0x0000b40038347a23 */ /* 0x100fe20000010861 */
[-C--:B------:R-:W-:Y:S03]  /*e350*/  HMMA.16816.F32.BF16 R44, R64, R54.reuse, R44 ;  /* 0x00000036402c723c */ /* 0x080fe6000004182c */
[----:B------:R4:W5:Y:S01]  /*e360*/  MUFU.EX2 R120, R52 ;  /* 0x0000003400787308 */ /* 0x0009620000000800 */
[----:B------:R-:W-:Y:S02]  /*e370*/  FMUL.FTZ R56, R2, R156 ;  /* 0x0000009c02387220 */ /* 0x000fe40000410000 */
[C---:B------:R-:W-:Y:S02]  /*e380*/  FMUL.FTZ R53, R69.reuse, R153 ;  /* 0x0000009945357220 */ /* 0x040fe40000410000 */
[C---:B------:R-:W-:Y:S04]  /*e390*/  HMMA.16816.F32.BF16 R48, R76.reuse, R54, R48 ;  /* 0x000000364c30723c */ /* 0x040fe80000041830 */
[----:B-1----:R-:W-:Y:S03]  /*e3a0*/  FMUL.FTZ R58, R0, R158 ;  /* 0x0000009e003a7220 */ /* 0x002fe60000410000 */
[C---:B------:R-:W-:Y:S02]  /*e3b0*/  FMUL.FTZ R54, R68.reuse, R154 ;  /* 0x0000009a44367220 */ /* 0x040fe40000410000 */
[----:B------:R-:W-:Y:S03]  /*e3c0*/  FMUL.FTZ R55, R68, R155 ;  /* 0x0000009b44377220 */ /* 0x000fe60000410000 */
[C---:B----4-:R-:W-:Y:S07]  /*e3d0*/  FMUL.FTZ R52, R69.reuse, R152 ;  /* 0x0000009845347220 */ /* 0x050fee0000410000 */
[-C--:B------:R-:W-:Y:S08]  /*e3e0*/  HMMA.16816.F32.BF16 R52, R76, R80.reuse, R52 ;  /* 0x000000504c34723c */ /* 0x080ff00000041834 */
[C---:B------:R-:W-:Y:S07]  /*e3f0*/  HMMA.16816.F32.BF16 R56, R64.reuse, R80, R56 ;  /* 0x000000504038723c */ /* 0x040fee0000041838 */
[----:B------:R-:W-:Y:S01]  /*e400*/  FFMA.FTZ R80, R88, c[0x0][0x2d0], -R97 ;  /* 0x0000b40058507a23 */ /* 0x000fe20000010861 */
[-C--:B------:R-:W-:Y:S03]  /*e410*/  HMMA.16816.F32.BF16 R60, R64, R82.reuse, R60 ;  /* 0x00000052403c723c */ /* 0x080fe6000004183c */
[----:B------:R1:W4:Y:S01]  /*e420*/  MUFU.EX2 R251, R80 ;  /* 0x0000005000fb7308 */ /* 0x0003220000000800 */
[----:B-----5:R-:W-:Y:S03]  /*e430*/  F2FP.BF16.PACK_AB R81, R148, R120 ;  /* 0x000000789451723e */ /* 0x020fe600000010ff */
[C---:B------:R-:W-:Y:S02]  /*e440*/  FMUL.FTZ R64, R69.reuse, R164 ;  /* 0x000000a445407220 */ /* 0x040fe40000410000 */
[C---:B------:R-:W-:Y:S03]  /*e450*/  FMUL.FTZ R65, R69.reuse, R165 ;  /* 0x000000a545417220 */ /* 0x040fe60000410000 */
[C---:B------:R-:W-:Y:S02]  /*e460*/  FMUL.FTZ R66, R68.reuse, R166 ;  /* 0x000000a644427220 */ /* 0x040fe40000410000 */
[----:B------:R-:W-:Y:S07]  /*e470*/  FMUL.FTZ R67, R68, R167 ;  /* 0x000000a744437220 */ /* 0x000fee0000410000 */
[----:B------:R-:W-:Y:S04]  /*e480*/  HMMA.16816.F32.BF16 R64, R76, R82, R64 ;  /* 0x000000524c40723c */ /* 0x000fe80000041840 */
[----:B--2---:R-:W-:Y:S02]  /*e490*/  FFMA.FTZ R69, R69, R160, R161 ;  /* 0x000000a045457223 */ /* 0x004fe400000100a1 */
[--C-:B-1----:R-:W-:Y:S01]  /*e4a0*/  FFMA.FTZ R80, R90, c[0x0][0x2d0], -R74.reuse ;  /* 0x0000b4005a507a23 */ /* 0x102fe2000001084a */
[----:B------:R-:W-:Y:S01]  /*e4b0*/  F2FP.BF16.PACK_AB R78, R151, R130 ;  /* 0x00000082974e723e */ /* 0x000fe200000010ff */
[----:B------:R-:W1:Y:S01]  /*e4c0*/  LDSM.16.MT88.4 R88, [R212+0x900] ;  /* 0x00090000d458783b */ /* 0x000e620000004200 */
[----:B------:R-:W-:Y:S01]  /*e4d0*/  F2FP.BF16.PACK_AB R79, R150, R129 ;  /* 0x00000081964f723e */ /* 0x000fe200000010ff */
[----:B------:R2:W-:Y:S02]  /*e4e0*/  MUFU.EX2 R250, R80 ;  /* 0x0000005000fa7308 */ /* 0x0005e40000000800 */
[----:B------:R-:W-:Y:S02]  /*e4f0*/  F2FP.BF16.PACK_AB R76, R105, R126 ;  /* 0x0000007e694c723e */ /* 0x000fe400000010ff */
[----:B------:R-:W-:Y:S02]  /*e500*/  F2FP.BF16.PACK_AB R77, R110, R125 ;  /* 0x0000007d6e4d723e */ /* 0x000fe400000010ff */
[----:B------:R-:W-:Y:S02]  /*e510*/  F2FP.BF16.PACK_AB R82, R149, R119 ;  /* 0x000000779552723e */ /* 0x000fe400000010ff */
[----:B----4-:R-:W-:Y:S03]  /*e520*/  F2FP.BF16.PACK_AB R83, R251, R122 ;  /* 0x0000007afb53723e */ /* 0x010fe600000010ff */
[-C--:B------:R-:W-:Y:S03]  /*e530*/  HMMA.16816.F32.BF16 R4, R76, R84.reuse, R4 ;  /* 0x000000544c04723c */ /* 0x080fe60000041804 */
[----:B--2---:R-:W-:Y:S02]  /*e540*/  FFMA.FTZ R80, R94, c[0x0][0x2d0], -R75 ;  /* 0x0000b4005e507a23 */ /* 0x004fe4000001084b */
[----:B------:R-:W2:Y:S02]  /*e550*/  LDSM.16.MT88.4 R92, [R210+0x900] ;  /* 0x00090000d25c783b */ /* 0x000ea40000004200 */
[----:B------:R4:W-:Y:S02]  /*e560*/  MUFU.EX2 R139, R80 ;  /* 0x00000050008b7308 */ /* 0x0009e40000000800 */
[----:B----4-:R-:W-:Y:S07]  /*e570*/  F2FP.BF16.PACK_AB R80, R128, R124 ;  /* 0x0000007c8050723e */ /* 0x010fee00000010ff */
[C---:B------:R-:W-:Y:S07]  /*e580*/  HMMA.16816.F32.BF16 R8, R80.reuse, R84, R8 ;  /* 0x000000545008723c */ /* 0x040fee0000041808 */
[--C-:B------:R-:W-:Y:S01]  /*e590*/  FFMA.FTZ R84, R176, c[0x0][0x2d0], -R74.reuse ;  /* 0x0000b400b0547a23 */ /* 0x100fe2000001084a */
[-C--:B------:R-:W-:Y:S03]  /*e5a0*/  HMMA.16816.F32.BF16 R12, R80, R86.reuse, R12 ;  /* 0x00000056500c723c */ /* 0x080fe6000004180c */
[----:B------:R4:W-:Y:S05]  /*e5b0*/  MUFU.EX2 R247, R84 ;  /* 0x0000005400f77308 */ /* 0x0009ea0000000800 */
[C---:B------:R-:W-:Y:S08]  /*e5c0*/  HMMA.16816.F32.BF16 R16, R76.reuse, R86, R16 ;  /* 0x000000564c10723c */ /* 0x040ff00000041810 */
[-C--:B-1----:R-:W-:Y:S08]  /*e5d0*/  HMMA.16816.F32.BF16 R20, R76, R88.reuse, R20 ;  /* 0x000000584c14723c */ /* 0x082ff00000041814 */
[C---:B------:R-:W-:Y:S04]  /*e5e0*/  HMMA.16816.F32.BF16 R24, R80.reuse, R88, R24 ;  /* 0x000000585018723c */ /* 0x040fe80000041818 */
[----:B----4-:R-:W-:Y:S02]  /*e5f0*/  FFMA.FTZ R84, R177, c[0x0][0x2d0], -R74 ;  /* 0x0000b400b1547a23 */ /* 0x010fe4000001084a */
[----:B---3--:R-:W-:Y:S01]  /*e600*/  FFMA.FTZ R68, R68, R127, R131 ;  /* 0x0000007f44447223 */ /* 0x008fe20000010083 */
[----:B------:R-:W-:Y:S01]  /*e610*/  MOV R127, R106 ;  /* 0x0000006a007f7202 */ /* 0x000fe20000000f00 */
[-C--:B------:R-:W-:Y:S01]  /*e620*/  HMMA.16816.F32.BF16 R28, R80, R90.reuse, R28 ;  /* 0x0000005a501c723c */ /* 0x080fe2000004181c */
[----:B------:R1:W-:Y:S03]  /*e630*/  MUFU.EX2 R245, R84 ;  /* 0x0000005400f57308 */ /* 0x0003e60000000800 */
[--C-:B------:R-:W-:Y:S04]  /*e640*/  FFMA.FTZ R88, R171, c[0x0][0x2d0], -R96.reuse ;  /* 0x0000b400ab587a23 */ /* 0x100fe80000010860 */
        /* <DEDUP_REMOVED lines=10> */
[----:B------:R2:W-:Y:S10]  /*e6f0*/  MUFU.EX2 R142, R88 ;  /* 0x00000058008e7308 */ /* 0x0005f40000000800 */
        /* <DEDUP_REMOVED lines=58> */
[----:B--2---:R-:W-:Y:S02]  /*eaa0*/  FFMA.FTZ R84, R188, c[0x0][0x2d0], -R96 ;  /* 0x0000b400bc547a23 */ /* 0x004fe40000010860 */
[----:B------:R-:W-:Y:S01]  /*eab0*/  IMAD.MOV.U32 R188, RZ, RZ, R120 ;  /* 0x000000ffffbc7224 */ /* 0x000fe200078e0078 */
[----:B------:R-:W-:Y:S01]  /*eac0*/  MOV R120, R103 ;  /* 0x0000006700787202 */ /* 0x000fe20000000f00 */
[C---:B------:R-:W-:Y:S03]  /*ead0*/  HMMA.16816.F32.BF16 R48, R76.reuse, R94, R48 ;  /* 0x0000005e4c30723c */ /* 0x040fe60000041830 */
[----:B------:R2:W-:Y:S01]  /*eae0*/  MUFU.EX2 R185, R84 ;  /* 0x0000005400b97308 */ /* 0x0005e20000000800 */
[----:B------:R-:W-:Y:S01]  /*eaf0*/  IMAD.MOV.U32 R131, RZ, RZ, R120 ;  /* 0x000000ffff837224 */ /* 0x000fe200078e0078 */
[----:B------:R-:W-:Y:S08]  /*eb00*/  MOV R120, R112 ;  /* 0x0000007000787202 */ /* 0x000ff00000000f00 */
[----:B------:R3:W-:Y:S01]  /*eb10*/  MUFU.EX2 R155, R92 ;  /* 0x0000005c009b7308 */ /* 0x0007e20000000800 */
[----:B-1----:R-:W-:Y:S01]  /*eb20*/  FFMA.FTZ R88, R194, c[0x0][0x2d0], -R75 ;  /* 0x0000b400c2587a23 */ /* 0x002fe2000001084b */
[----:B------:R-:W-:Y:S08]  /*eb30*/  MOV R194, R118 ;  /* 0x0000007600c27202 */ /* 0x000ff00000000f00 */
[----:B------:R1:W-:Y:S01]  /*eb40*/  MUFU.EX2 R193, R88 ;  /* 0x0000005800c17308 */ /* 0x0003e20000000800 */
[--C-:B--2---:R-:W-:Y:S01]  /*eb50*/  FFMA.FTZ R84, R189, c[0x0][0x2d0], -R96.reuse ;  /* 0x0000b400bd547a23 */ /* 0x104fe20000010860 */
[----:B------:R-:W-:Y:S08]  /*eb60*/  MOV R189, R119 ;  /* 0x0000007700bd7202 */ /* 0x000ff00000000f00 */
[----:B------:R2:W-:Y:S01]  /*eb70*/  MUFU.EX2 R183, R84 ;  /* 0x0000005400b77308 */ /* 0x0005e20000000800 */
[----:B---3--:R-:W-:Y:S09]  /*eb80*/  FFMA.FTZ R92, R179, c[0x0][0x2d0], -R97 ;  /* 0x0000b400b35c7a23 */ /* 0x008ff20000010861 */
[----:B------:R3:W-:Y:S01]  /*eb90*/  MUFU.EX2 R154, R92 ;  /* 0x0000005c009a7308 */ /* 0x0007e20000000800 */
[----:B-1----:R-:W1:Y:S01]  /*eba0*/  LDSM.16.MT88.4 R88, [R211+0x1100] ;  /* 0x00110000d358783b */ /* 0x002e620000004200 */
[----:B--2---:R-:W-:Y:S02]  /*ebb0*/  FFMA.FTZ R84, R191, c[0x0][0x2d0], -R96 ;  /* 0x0000b400bf547a23 */ /* 0x004fe40000010860 */
[----:B------:R-:W-:Y:S06]  /*ebc0*/  IMAD.MOV.U32 R191, RZ, RZ, R117 ;  /* 0x000000ffffbf7224 */ /* 0x000fec00078e0075 */
[----:B------:R2:W4:Y:S01]  /*ebd0*/  MUFU.EX2 R184, R84 ;  /* 0x0000005400b87308 */ /* 0x0005220000000800 */
[----:B---3--:R-:W-:Y:S02]  /*ebe0*/  FFMA.FTZ R92, R206, c[0x0][0x2d0], -R75 ;  /* 0x0000b400ce5c7a23 */ /* 0x008fe4000001084b */
[----:B------:R-:W-:Y:S02]  /*ebf0*/  IMAD.MOV.U32 R206, RZ, RZ, R110 ;  /* 0x000000ffffce7224 */ /* 0x000fe400078e006e */
[--C-:B--2---:R-:W-:Y:S01]  /*ec00*/  FFMA.FTZ R84, R204, c[0x0][0x2d0], -R74.reuse ;  /* 0x0000b400cc547a23 */ /* 0x104fe2000001084a */
[----:B------:R-:W-:Y:S01]  /*ec10*/  MOV R204, R116 ;  /* 0x0000007400cc7202 */ /* 0x000fe20000000f00 */
[-C--:B-1----:R-:W-:Y:S01]  /*ec20*/  HMMA.16816.F32.BF16 R52, R76, R88.reuse, R52 ;  /* 0x000000584c34723c */ /* 0x082fe20000041834 */
[----:B------:R-:W-:Y:S02]  /*ec30*/  LDSM.16.MT88.4 R116, [R209+0x2900] ;  /* 0x00290000d174783b */ /* 0x000fe40000004200 */
[----:B------:R1:W-:Y:S05]  /*ec40*/  MUFU.EX2 R182, R84 ;  /* 0x0000005400b67308 */ /* 0x0003ea0000000800 */
[C---:B------:R-:W-:Y:S07]  /*ec50*/  HMMA.16816.F32.BF16 R56, R80.reuse, R88, R56 ;  /* 0x000000585038723c */ /* 0x040fee0000041838 */
[--C-:B------:R-:W-:Y:S01]  /*ec60*/  FFMA.FTZ R88, R178, c[0x0][0x2d0], -R97.reuse ;  /* 0x0000b400b2587a23 */ /* 0x100fe20000010861 */
[-C--:B------:R-:W-:Y:S01]  /*ec70*/  HMMA.16816.F32.BF16 R60, R80, R90.reuse, R60 ;  /* 0x0000005a503c723c */ /* 0x080fe2000004183c */
[----:B------:R2:W-:Y:S06]  /*ec80*/  MUFU.EX2 R178, R92 ;  /* 0x0000005c00b27308 */ /* 0x0005ec0000000800 */
[----:B------:R-:W-:Y:S01]  /*ec90*/  FFMA.FTZ R80, R228, c[0x0][0x2d0], -R74 ;  /* 0x0000b400e4507a23 */ /* 0x000fe2000001084a */
[----:B------:R-:W-:Y:S03]  /*eca0*/  HMMA.16816.F32.BF16 R64, R76, R90, R64 ;  /* 0x0000005a4c40723c */ /* 0x000fe60000041840 */
[----:B------:R3:W-:Y:S01]  /*ecb0*/  MUFU.EX2 R179, R80 ;  /* 0x0000005000b37308 */ /* 0x0007e20000000800 */
[----:B-1----:R-:W-:Y:S01]  /*ecc0*/  FFMA.FTZ R84, R181, c[0x0][0x2d0], -R97 ;  /* 0x0000b400b5547a23 */ /* 0x002fe20000010861 */
[----:B----4-:R-:W-:Y:S02]  /*ecd0*/  F2FP.BF16.PACK_AB R82, R184, R183 ;  /* 0x000000b7b852723e */ /* 0x010fe400000010ff */
[----:B------:R-:W-:Y:S02]  /*ece0*/  F2FP.BF16.PACK_AB R76, R147, R236 ;  /* 0x000000ec934c723e */ /* 0x000fe400000010ff */
[----:B------:R-:W-:Y:S03]  /*ecf0*/  F2FP.BF16.PACK_AB R77, R145, R146 ;  /* 0x00000092914d723e */ /* 0x000fe600000010ff */
[----:B------:R-:W-:Y:S01]  /*ed00*/  F2FP.BF16.PACK_AB R78, R196, R201 ;  /* 0x000000c9c44e723e */ /* 0x000fe200000010ff */
[----:B------:R1:W4:Y:S01]  /*ed10*/  MUFU.EX2 R181, R84 ;  /* 0x0000005400b57308 */ /* 0x0003220000000800 */
[----:B------:R-:W-:Y:S02]  /*ed20*/  F2FP.BF16.PACK_AB R79, R193, R187 ;  /* 0x000000bbc14f723e */ /* 0x000fe400000010ff */
[----:B------:R-:W-:Y:S01]  /*ed30*/  MOV R228, R188 ;  /* 0x000000bc00e47202 */ /* 0x000fe20000000f00 */
[----:B--2---:R-:W-:Y:S01]  /*ed40*/  LDSM.16.MT88.4 R92, [R210+0x1900] ;  /* 0x00190000d25c783b */ /* 0x004fe20000004200 */
[----:B------:R-:W-:Y:S05]  /*ed50*/  IMAD.MOV.U32 R188, RZ, RZ, R148 ;  /* 0x000000ffffbc7224 */ /* 0x000fea00078e0094 */
[----:B------:R2:W5:Y:S01]  /*ed60*/  MUFU.EX2 R180, R88 ;  /* 0x0000005800b47308 */ /* 0x0005620000000800 */
[--C-:B---3--:R-:W-:Y:S01]  /*ed70*/  FFMA.FTZ R80, R205, c[0x0][0x2d0], -R75.reuse ;  /* 0x0000b400cd507a23 */ /* 0x108fe2000001084b */
[----:B------:R-:W-:Y:S02]  /*ed80*/  MOV R205, R189 ;  /* 0x000000bd00cd7202 */ /* 0x000fe40000000f00 */
[----:B------:R-:W-:Y:S06]  /*ed90*/  MOV R189, R149 ;  /* 0x0000009500bd7202 */ /* 0x000fec0000000f00 */
[----:B------:R3:W-:Y:S01]  /*eda0*/  MUFU.EX2 R153, R80 ;  /* 0x0000005000997308 */ /* 0x0007e20000000800 */
[----:B-1----:R-:W1:Y:S01]  /*edb0*/  LDSM.16.MT88.4 R84, [R209+0x1900] ;  /* 0x00190000d154783b */ /* 0x002e620000004200 */
[----:B----4-:R-:W-:Y:S07]  /*edc0*/  F2FP.BF16.PACK_AB R81, R155, R181 ;  /* 0x000000b59b51723e */ /* 0x010fee00000010ff */
[----:B--2---:R-:W2:Y:S01]  /*edd0*/  LDSM.16.MT88.4 R88, [R212+0x1900] ;  /* 0x00190000d458783b */ /* 0x004ea20000004200 */
[----:B-----5:R-:W-:Y:S02]  /*ede0*/  F2FP.BF16.PACK_AB R83, R180, R154 ;  /* 0x0000009ab453723e */ /* 0x020fe400000010ff */
[----:B---3--:R-:W-:Y:S01]  /*edf0*/  F2FP.BF16.PACK_AB R80, R185, R144 ;  /* 0x00000090b950723e */ /* 0x008fe200000010ff */
[-C--:B-1----:R-:W-:Y:S08]  /*ee00*/  HMMA.16816.F32.BF16 R4, R76, R84.reuse, R4 ;  /* 0x000000544c04723c */ /* 0x082ff00000041804 */
[C---:B------:R-:W-:Y:S07]  /*ee10*/  HMMA.16816.F32.BF16 R8, R80.reuse, R84, R8 ;  /* 0x000000545008723c */ /* 0x040fee0000041808 */
[--C-:B------:R-:W-:Y:S01]  /*ee20*/  FFMA.FTZ R84, R233, c[0x0][0x2d0], -R74.reuse ;  /* 0x0000b400e9547a23 */ /* 0x100fe2000001084a */
[-C--:B------:R-:W-:Y:S03]  /*ee30*/  HMMA.16816.F32.BF16 R12, R80, R86.reuse, R12 ;  /* 0x00000056500c723c */ /* 0x080fe6000004180c */
[----:B------:R1:W-:Y:S01]  /*ee40*/  MUFU.EX2 R159, R84 ;  /* 0x00000054009f7308 */ /* 0x0003e20000000800 */
[----:B------:R-:W-:Y:S04]  /*ee50*/  MOV R233, R105 ;  /* 0x0000006900e97202 */ /* 0x000fe80000000f00 */
[C---:B------:R-:W-:Y:S08]  /*ee60*/  HMMA.16816.F32.BF16 R16, R76.reuse, R86, R16 ;  /* 0x000000564c10723c */ /* 0x040ff00000041810 */
[-C--:B--2---:R-:W-:Y:S08]  /*ee70*/  HMMA.16816.F32.BF16 R20, R76, R88.reuse, R20 ;  /* 0x000000584c14723c */ /* 0x084ff00000041814 */
        /* <DEDUP_REMOVED lines=11> */
[----:B-1----:R-:W-:Y:S02]  /*ef30*/  FFMA.FTZ R84, R229, c[0x0][0x2d0], -R75 ;  /* 0x0000b400e5547a23 */ /* 0x002fe4000001084b */
[----:B------:R-:W-:Y:S02]  /*ef40*/  IMAD.MOV.U32 R229, RZ, RZ, R107 ;  /* 0x000000ffffe57224 */ /* 0x000fe400078e006b */
[-C--:B------:R-:W-:Y:S01]  /*ef50*/  HMMA.16816.F32.BF16 R44, R80, R94.reuse, R44 ;  /* 0x0000005e502c723c */ /* 0x080fe2000004182c */
[----:B------:R1:W-:Y:S03]  /*ef60*/  MUFU.EX2 R158, R84 ;  /* 0x00000054009e7308 */ /* 0x0003e60000000800 */
[--C-:B--2---:R-:W-:Y:S02]  /*ef70*/  FFMA.FTZ R88, R207, c[0x0][0x2d0], -R96.reuse ;  /* 0x0000b400cf587a23 */ /* 0x104fe40000010860 */
[----:B------:R-:W-:Y:S02]  /*ef80*/  FFMA.FTZ R92, R200, c[0x0][0x2d0], -R97 ;  /* 0x0000b400c85c7a23 */ /* 0x000fe40000010861 */
[C---:B------:R-:W-:Y:S03]  /*ef90*/  HMMA.16816.F32.BF16 R48, R76.reuse, R94, R48 ;  /* 0x0000005e4c30723c */ /* 0x040fe60000041830 */
[----:B------:R2:W-:Y:S10]  /*efa0*/  MUFU.EX2 R175, R88 ;  /* 0x0000005800af7308 */ /* 0x0005f40000000800 */
[----:B------:R3:W-:Y:S01]  /*efb0*/  MUFU.EX2 R172, R92 ;  /* 0x0000005c00ac7308 */ /* 0x0007e20000000800 */
[----:B-1----:R-:W-:Y:S01]  /*efc0*/  FFMA.FTZ R84, R230, c[0x0][0x2d0], -R75 ;  /* 0x0000b400e6547a23 */ /* 0x002fe2000001084b */
[----:B------:R-:W-:Y:S08]  /*efd0*/  MOV R230, R108 ;  /* 0x0000006c00e67202 */ /* 0x000ff00000000f00 */
[----:B------:R1:W-:Y:S01]  /*efe0*/  MUFU.EX2 R176, R84 ;  /* 0x0000005400b07308 */ /* 0x0003e20000000800 */
[--C-:B--2---:R-:W-:Y:S09]  /*eff0*/  FFMA.FTZ R88, R226, c[0x0][0x2d0], -R96.reuse ;  /* 0x0000b400e2587a23 */ /* 0x104ff20000010860 */
[----:B------:R2:W4:Y:S01]  /*f000*/  MUFU.EX2 R174, R88 ;  /* 0x0000005800ae7308 */ /* 0x0005220000000800 */
[----:B---3--:R-:W-:Y:S09]  /*f010*/  FFMA.FTZ R92, R190, c[0x0][0x2d0], -R97 ;  /* 0x0000b400be5c7a23 */ /* 0x008ff20000010861 */
[----:B------:R3:W-:Y:S01]  /*f020*/  MUFU.EX2 R99, R92 ;  /* 0x0000005c00637308 */ /* 0x0007e20000000800 */
[----:B-1----:R-:W-:Y:S01]  /*f030*/  FFMA.FTZ R84, R202, c[0x0][0x2d0], -R96 ;  /* 0x0000b400ca547a23 */ /* 0x002fe20000010860 */
[----:B------:R-:W-:Y:S08]  /*f040*/  MOV R202, R109 ;  /* 0x0000006d00ca7202 */ /* 0x000ff00000000f00 */
        /* <DEDUP_REMOVED lines=18> */
[----:B------:R4:W4:Y:S01]  /*f170*/  MUFU.EX2 R171, R80 ;  /* 0x0000005000ab7308 */ /* 0x0009220000000800 */
        /* <DEDUP_REMOVED lines=8> */
[--C-:B----4-:R-:W-:Y:S01]  /*f200*/  FFMA.FTZ R80, R242, c[0x0][0x2d0], -R75.reuse ;  /* 0x0000b400f2507a23 */ /* 0x110fe2000001084b */
[----:B------:R-:W-:Y:S03]  /*f210*/  F2FP.BF16.PACK_AB R164, R171, R173 ;  /* 0x000000adaba4723e */ /* 0x000fe600000010ff */
[----:B------:R2:W3:Y:S02]  /*f220*/  MUFU.EX2 R170, R80 ;  /* 0x0000005000aa7308 */ /* 0x0004e40000000800 */
[----:B--2---:R-:W-:Y:S03]  /*f230*/  F2FP.BF16.PACK_AB R80, R157, R152 ;  /* 0x000000989d50723e */ /* 0x004fe600000010ff */
[----:B---3--:R-:W-:Y:S04]  /*f240*/  F2FP.BF16.PACK_AB R165, R168, R170 ;  /* 0x000000aaa8a5723e */ /* 0x008fe800000010ff */
[C---:B------:R-:W-:Y:S07]  /*f250*/  HMMA.16816.F32.BF16 R8, R80.reuse, R88, R8 ;  /* 0x000000585008723c */ /* 0x040fee0000041808 */
[--C-:B------:R-:W-:Y:S01]  /*f260*/  FFMA.FTZ R88, R252, c[0x0][0x2d0], -R74.reuse ;  /* 0x0000b400fc587a23 */ /* 0x100fe2000001084a */
[-C--:B------:R-:W-:Y:S03]  /*f270*/  HMMA.16816.F32.BF16 R12, R80, R90.reuse, R12 ;  /* 0x0000005a500c723c */ /* 0x080fe6000004180c */
[----:B------:R2:W-:Y:S01]  /*f280*/  MUFU.EX2 R169, R88 ;  /* 0x0000005800a97308 */ /* 0x0005e20000000800 */
[----:B------:R-:W-:Y:S02]  /*f290*/  FFMA.FTZ R74, R121, c[0x0][0x2d0], -R74 ;  /* 0x0000b400794a7a23 */ /* 0x000fe4000001084a */
[----:B------:R-:W3:Y:S02]  /*f2a0*/  LDL.LU R121, [R1+0x18] ;  /* 0x0000180001797983 */ /* 0x000ee40000300800 */
[C---:B------:R-:W-:Y:S05]  /*f2b0*/  HMMA.16816.F32.BF16 R16, R76.reuse, R90, R16 ;  /* 0x0000005a4c10723c */ /* 0x040fea0000041810 */
[----:B------:R4:W5:Y:S03]  /*f2c0*/  MUFU.EX2 R103, R74 ;  /* 0x0000004a00677308 */ /* 0x0009660000000800 */
[-C--:B-1----:R-:W-:Y:S08]  /*f2d0*/  HMMA.16816.F32.BF16 R20, R76, R84.reuse, R20 ;  /* 0x000000544c14723c */ /* 0x082ff00000041814 */
[C---:B------:R-:W-:Y:S01]  /*f2e0*/  HMMA.16816.F32.BF16 R24, R80.reuse, R84, R24 ;  /* 0x000000545018723c */ /* 0x040fe20000041818 */
[----:B--2---:R-:W1:Y:S07]  /*f2f0*/  LDSM.16.MT88.4 R88, [R211+0x2100] ;  /* 0x00210000d358783b */ /* 0x004e6e0000004200 */
[-C--:B------:R-:W-:Y:S04]  /*f300*/  HMMA.16816.F32.BF16 R28, R80, R86.reuse, R28 ;  /* 0x00000056501c723c */ /* 0x080fe8000004181c */
[--C-:B----4-:R-:W-:Y:S01]  /*f310*/  FFMA.FTZ R74, R248, c[0x0][0x2d0], -R75.reuse ;  /* 0x0000b400f84a7a23 */ /* 0x110fe2000001084b */
[----:B-----5:R-:W-:Y:S01]  /*f320*/  F2FP.BF16.PACK_AB R166, R103, R169 ;  /* 0x000000a967a6723e */ /* 0x020fe200000010ff */
[----:B------:R-:W-:Y:S02]  /*f330*/  FFMA.FTZ R75, R249, c[0x0][0x2d0], -R75 ;  /* 0x0000b400f94b7a23 */ /* 0x000fe4000001084b */
[C---:B------:R-:W-:Y:S01]  /*f340*/  HMMA.16816.F32.BF16 R32, R76.reuse, R86, R32 ;  /* 0x000000564c20723c */ /* 0x040fe20000041820 */
[----:B------:R2:W-:Y:S07]  /*f350*/  MUFU.EX2 R102, R74 ;  /* 0x0000004a00667308 */ /* 0x0005ee0000000800 */
[-C--:B------:R-:W-:Y:S03]  /*f360*/  HMMA.16816.F32.BF16 R36, R76, R92.reuse, R36 ;  /* 0x0000005c4c24723c */ /* 0x080fe60000041824 */
[----:B------:R-:W4:Y:S05]  /*f370*/  MUFU.EX2 R101, R75 ;  /* 0x0000004b00657308 */ /* 0x000f2a0000000800 */
[C---:B------:R-:W-:Y:S08]  /*f380*/  HMMA.16816.F32.BF16 R40, R80.reuse, R92, R40 ;  /* 0x0000005c5028723c */ /* 0x040ff00000041828 */
[-C--:B------:R-:W-:Y:S04]  /*f390*/  HMMA.16816.F32.BF16 R44, R80, R94.reuse, R44 ;  /* 0x0000005e502c723c */ /* 0x080fe8000004182c */
[--C-:B--2---:R-:W-:Y:S04]  /*f3a0*/  FFMA.FTZ R74, R237, c[0x0][0x2d0], -R96.reuse ;  /* 0x0000b400ed4a7a23 */ /* 0x104fe80000010860 */
[----:B------:R2:W-:Y:S01]  /*f3b0*/  MUFU.EX2 R100, R74 ;  /* 0x0000004a00647308 */ /* 0x0005e20000000800 */
[C---:B------:R-:W-:Y:S04]  /*f3c0*/  HMMA.16816.F32.BF16 R48, R76.reuse, R94, R48 ;  /* 0x0000005e4c30723c */ /* 0x040fe80000041830 */
[----:B----4-:R-:W-:Y:S04]  /*f3d0*/  F2FP.BF16.PACK_AB R167, R101, R102 ;  /* 0x0000006665a7723e */ /* 0x010fe800000010ff */
[-C--:B-1----:R-:W-:Y:S08]  /*f3e0*/  HMMA.16816.F32.BF16 R52, R76, R88.reuse, R52 ;  /* 0x000000584c34723c */ /* 0x082ff00000041834 */
[C---:B------:R-:W-:Y:S04]  /*f3f0*/  HMMA.16816.F32.BF16 R56, R80.reuse, R88, R56 ;  /* 0x000000585038723c */ /* 0x040fe80000041838 */
[----:B--2---:R-:W-:Y:S04]  /*f400*/  FFMA.FTZ R74, R238, c[0x0][0x2d0], -R96 ;  /* 0x0000b400ee4a7a23 */ /* 0x004fe80000010860 */
[-C--:B------:R-:W-:Y:S01]  /*f410*/  HMMA.16816.F32.BF16 R60, R80, R90.reuse, R60 ;  /* 0x0000005a503c723c */ /* 0x080fe2000004183c */
[----:B------:R1:W2:Y:S07]  /*f420*/  MUFU.EX2 R85, R74 ;  /* 0x0000004a00557308 */ /* 0x0002ae0000000800 */
[----:B------:R-:W-:Y:S08]  /*f430*/  HMMA.16816.F32.BF16 R64, R76, R90, R64 ;  /* 0x0000005a4c40723c */ /* 0x000ff00000041840 */
[-C--:B------:R-:W-:Y:S07]  /*f440*/  HMMA.16816.F32.BF16 R104, R164, R116.reuse, R4 ;  /* 0x00000074a468723c */ /* 0x080fee0000041804 */
[----:B------:R-:W-:Y:S02]  /*f450*/  FADD.FTZ R4, R204, R69 ;  /* 0x00000045cc047221 */ /* 0x000fe40000010000 */
[----:B------:R-:W-:Y:S03]  /*f460*/  FADD.FTZ R6, R191, R68 ;  /* 0x00000044bf067221 */ /* 0x000fe60000010000 */
[--C-:B-1----:R-:W-:Y:S01]  /*f470*/  FFMA.FTZ R74, R239, c[0x0][0x2d0], -R96.reuse ;  /* 0x0000b400ef4a7a23 */ /* 0x102fe20000010860 */
[----:B------:R-:W-:Y:S01]  /*f480*/  MOV R191, R150 ;  /* 0x0000009600bf7202 */ /* 0x000fe20000000f00 */
[----:B------:R-:W-:Y:S01]  /*f490*/  FFMA.FTZ R96, R240, c[0x0][0x2d0], -R96 ;  /* 0x0000b400f0607a23 */ /* 0x000fe20000010860 */
[----:B--2---:R-:W-:Y:S01]  /*f4a0*/  F2FP.BF16.PACK_AB R160, R85, R100 ;  /* 0x0000006455a0723e */ /* 0x004fe200000010ff */
[----:B------:R-:W-:Y:S01]  /*f4b0*/  IMAD.MOV.U32 R204, RZ, RZ, R151 ;  /* 0x000000ffffcc7224 */ /* 0x000fe200078e0097 */
[----:B------:R1:W-:Y:S01]  /*f4c0*/  MUFU.EX2 R86, R74 ;  /* 0x0000004a00567308 */ /* 0x0003e20000000800 */
[----:B------:R-:W-:Y:S01]  /*f4d0*/  FADD.FTZ R4, R198, R4 ;  /* 0x00000004c6047221 */ /* 0x000fe20000010000 */
[----:B------:R-:W2:Y:S01]  /*f4e0*/  LDSM.16.MT88.4 R148, [R210+0x2900] ;  /* 0x00290000d294783b */ /* 0x000ea20000004200 */
[----:B------:R-:W-:Y:S02]  /*f4f0*/  MOV R198, R122 ;  /* 0x0000007a00c67202 */ /* 0x000fe40000000f00 */
[----:B------:R-:W-:Y:S05]  /*f500*/  FADD.FTZ R4, R202, R4 ;  /* 0x00000004ca047221 */ /* 0x000fea0000010000 */
[----:B------:R-:W4:Y:S01]  /*f510*/  MUFU.EX2 R96, R96 ;  /* 0x0000006000607308 */ /* 0x000f220000000800 */
[--C-:B-1----:R-:W-:Y:S09]  /*f520*/  FFMA.FTZ R74, R192, c[0x0][0x2d0], -R97.reuse ;  /* 0x0000b400c04a7a23 */ /* 0x102ff20000010861 */
[----:B------:R1:W-:Y:S01]  /*f530*/  MUFU.EX2 R75, R74 ;  /* 0x0000004a004b7308 */ /* 0x0003e20000000800 */
[----:B----4-:R-:W-:Y:S01]  /*f540*/  F2FP.BF16.PACK_AB R162, R96, R86 ;  /* 0x0000005660a2723e */ /* 0x010fe200000010ff */
[--C-:B-1----:R-:W-:Y:S08]  /*f550*/  FFMA.FTZ R74, R195, c[0x0][0x2d0], -R97.reuse ;  /* 0x0000b400c34a7a23 */ /* 0x102ff00000010861 */
[----:B------:R1:W4:Y:S02]  /*f560*/  MUFU.EX2 R84, R74 ;  /* 0x0000004a00547308 */ /* 0x0003240000000800 */
[--C-:B-1----:R-:W-:Y:S01]  /*f570*/  FFMA.FTZ R74, R197, c[0x0][0x2d0], -R97.reuse ;  /* 0x0000b400c54a7a23 */ /* 0x102fe20000010861 */
[----:B----4-:R-:W-:Y:S01]  /*f580*/  F2FP.BF16.PACK_AB R161, R84, R75 ;  /* 0x0000004b54a1723e */ /* 0x010fe200000010ff */
[----:B------:R-:W-:Y:S02]  /*f590*/  FFMA.FTZ R97, R73, c[0x0][0x2d0], -R97 ;  /* 0x0000b40049617a23 */ /* 0x000fe40000010861 */
[----:B------:R-:W4:Y:S04]  /*f5a0*/  LDL.LU R73, [R1+0x1c] ;  /* 0x00001c0001497983 */ /* 0x000f280000300800 */
[----:B------:R-:W-:Y:S10]  /*f5b0*/  MUFU.EX2 R74, R74 ;  /* 0x0000004a004a7308 */ /* 0x000ff40000000800 */
[----:B------:R-:W1:Y:S02]  /*f5c0*/  MUFU.EX2 R97, R97 ;  /* 0x0000006100617308 */ /* 0x000e640000000800 */
[----:B-1----:R-:W-:Y:S01]  /*f5d0*/  F2FP.BF16.PACK_AB R163, R97, R74 ;  /* 0x0000004a61a3723e */ /* 0x002fe200000010ff */
[----:B---3--:R-:W-:Y:S01]  /*f5e0*/  FFMA.FTZ R2, R2, R121, R123 ;  /* 0x0000007902027223 */ /* 0x008fe2000001007b */
[----:B------:R-:W-:Y:S01]  /*f5f0*/  MOV R121, R111 ;  /* 0x0000006f00797202 */ /* 0x000fe20000000f00 */
[----:B------:R-:W-:Y:S04]  /*f600*/  IMAD.MOV.U32 R123, RZ, RZ, R113 ;  /* 0x000000ffff7b7224 */ /* 0x000fe800078e0071 */
[C---:B------:R-:W-:Y:S04]  /*f610*/  HMMA.16816.F32.BF16 R108, R160.reuse, R116, R8 ;  /* 0x00000074a06c723c */ /* 0x040fe80000041808 */
[----:B------:R-:W-:Y:S02]  /*f620*/  FADD.FTZ R2, R203, R2 ;  /* 0x00000002cb027221 */ /* 0x000fe40000010000 */
[----:B------:R-:W-:Y:S02]  /*f630*/  FADD.FTZ R6, R123, R6 ;  /* 0x000000067b067221 */ /* 0x000fe40000010000 */
[----:B------:R-:W-:Y:S01]  /*f640*/  FADD.FTZ R5, R121, R2 ;  /* 0x0000000279057221 */ /* 0x000fe20000010000 */
[-C--:B------:R-:W-:Y:S03]  /*f650*/  HMMA.16816.F32.BF16 R112, R160, R118.reuse, R12 ;  /* 0x00000076a070723c */ /* 0x080fe6000004180c */
[----:B------:R-:W-:Y:S02]  /*f660*/  FADD.FTZ R2, R230, R6 ;  /* 0x00000006e6027221 */ /* 0x000fe40000010000 */
[----:B------:R-:W-:Y:S03]  /*f670*/  FADD.FTZ R6, R126, R4 ;  /* 0x000000047e067221 */ /* 0x000fe60000010000 */
[C---:B------:R-:W-:Y:S04]  /*f680*/  HMMA.16816.F32.BF16 R116, R164.reuse, R118, R16 ;  /* 0x00000076a474723c */ /* 0x040fe80000041810 */
[----:B----4-:R-:W-:Y:S02]  /*f690*/  FFMA.FTZ R8, R0, R73, R120 ;  /* 0x0000004900087223 */ /* 0x010fe40000010078 */
[----:B------:R-:W-:Y:S02]  /*f6a0*/  FADD.FTZ R0, R229, R5 ;  /* 0x00000005e5007221 */ /* 0x000fe40000010000 */
[-C--:B------:R-:W-:Y:S04]  /*f6b0*/  HMMA.16816.F32.BF16 R120, R164, R132.reuse, R20 ;  /* 0x00000084a478723c */ /* 0x080fe80000041814 */
[----:B------:R-:W-:Y:S02]  /*f6c0*/  FADD.FTZ R8, R127, R8 ;  /* 0x000000087f087221 */ /* 0x000fe40000010000 */
[----:B------:R-:W-:Y:S02]  /*f6d0*/  FADD.FTZ R5, R125, R2 ;  /* 0x000000027d057221 */ /* 0x000fe40000010000 */
[----:B------:R-:W-:Y:S04]  /*f6e0*/  FADD.FTZ R7, R124, R0 ;  /* 0x000000007c077221 */ /* 0x000fe80000010000 */
        /* <DEDUP_REMOVED lines=67> */
[----:B------:R-:W-:Y:S03]  /*fb20*/  FADD.FTZ R0, R177, R11 ;  /* 0x0000000bb1007221 */ /* 0x000fe60000010000 */
        /* <DEDUP_REMOVED lines=16> */
[----:B------:R-:W-:Y:S01]  /*fc30*/  MOV R102, R70 ;  /* 0x0000004600667202 */ /* 0x000fe20000000f00 */
[----:B------:R-:W-:Y:S01]  /*fc40*/  FADD.FTZ R6, R103, R0 ;  /* 0x0000000067067221 */ /* 0x000fe20000010000 */
[----:B------:R-:W-:Y:S01]  /*fc50*/  MOV R103, R3 ;  /* 0x0000000300677202 */ /* 0x000fe20000000f00 */
[----:B------:R-:W-:Y:S01]  /*fc60*/  FADD.FTZ R5, R101, R5 ;  /* 0x0000000565057221 */ /* 0x000fe20000010000 */
[----:B------:R-:W-:Y:S01]  /*fc70*/  MOV R101, R71 ;  /* 0x0000004700657202 */ /* 0x000fe20000000f00 */
        /* <DEDUP_REMOVED lines=11> */
.L_x_261:
[----:B------:R-:W2:Y:S01]  /*fd30*/  S2UR UR5, SR_CTAID.X ;  /* 0x00000000000579c3 */ /* 0x000ea20000002500 */
[----:B------:R-:W-:Y:S01]  /*fd40*/  ULDC.64 UR14, c[0x0][0x2c8] ;  /* 0x0000b200000e7ab9 */ /* 0x000fe20000000a00 */
[----:B------:R-:W-:Y:S01]  /*fd50*/  PLOP3.LUT P0, PT, PT, PT, UP0, 0x40, 0x0 ;  /* 0x000000000000781c */ /* 0x000fe20003f0e808 */
[----:B------:R-:W-:-:S02]  /*fd60*/  UIADD3 UR6, UR7, 0x1, -UR12 ;  /* 0x0000000107067890 */ /* 0x000fc4000fffe80c */
[----:B--2---:R-:W-:-:S04]  /*fd70*/  ULEA UR5, UR5, 0x7f, 0x7 ;  /* 0x0000007f05057891 */ /* 0x004fc8000f8e383f */
[----:B------:R-:W-:-:S04]  /*fd80*/  UIMAD.WIDE.U32 UR16, UR5, UR14, URZ ;  /* 0x0000000e051072a5 */ /* 0x000fc8000f8e003f */
[----:B------:R-:W-:-:S04]  /*fd90*/  @UP1 USHF.R.U32.HI UR5, URZ, UR15, UR17 ;  /* 0x0000000f3f051299 */ /* 0x000fc80008011611 */
[----:B------:R-:W-:-:S03]  /*fda0*/  UIADD3 UR6, UR6, UR5, URZ ;  /* 0x0000000506067290 */ /* 0x000fc6000fffe03f */
        /* <DEDUP_REMOVED lines=15> */
.L_x_280:
[----:B------:R-:W-:Y:S02]  /*fea0*/  ULDC UR11, c[0x0][0x32c] ;  /* 0x0000cb00000b7ab9 */ /* 0x000fe40000000800 */
[----:B------:R-:W-:Y:S02]  /*feb0*/  UISETP.NE.AND UP2, UPT, UR11, 0x1, UPT ;  /* 0x000000010b00788c */ /* 0x000fe4000bf45270 */
[----:B------:R-:W-:Y:S02]  /*fec0*/  ULDC.64 UR14, c[0x0][0x330] ;  /* 0x0000cc00000e7ab9 */ /* 0x000fe40000000a00 */
[----:B------:R-:W-:-:S07]  /*fed0*/  UIMAD.WIDE.U32 UR16, UR6, UR14, URZ ;  /* 0x0000000e061072a5 */ /* 0x000fce000f8e003f */
[----:B------:R-:W-:Y:S02]  /*fee0*/  @UP2 UMOV UR11, UR17 ;  /* 0x00000011000b2c82 */ /* 0x000fe40008000000 */
[----:B------:R-:W-:-:S03]  /*fef0*/  @UP2 USHF.R.U32.HI UR6, URZ, UR15, UR11 ;  /* 0x0000000f3f062299 */ /* 0x000fc6000801160b */
.L_x_281:
[----:B------:R-:W-:Y:S02]  /*ff00*/  ULDC UR11, c[0x0][0x32c] ;  /* 0x0000cb00000b7ab9 */ /* 0x000fe40000000800 */
[----:B------:R-:W-:-:S04]  /*ff10*/  UIMAD UR11, UR6, UR11, URZ ;  /* 0x0000000b060b72a4 */ /* 0x000fc8000f8e023f */
[----:B------:R-:W-:-:S04]  /*ff20*/  UISETP.LT.AND UP2, UPT, UR5, UR11, UPT ;  /* 0x0000000b0500728c */ /* 0x000fc8000bf41270 */
[----:B------:R-:W-:-:S04]  /*ff30*/  USEL UR5, UR5, UR11, !UP2 ;  /* 0x0000000b05057287 */ /* 0x000fc8000d000000 */
.L_x_279:
[----:B------:R-:W-:-:S04]  /*ff40*/  UIADD3 UR5, UR5, 0x5f, URZ ;  /* 0x0000005f05057890 */ /* 0x000fc8000fffe03f */
        /* <DEDUP_REMOVED lines=13> */
.L_x_283:
[----:B------:R-:W-:Y:S04]  /*10020*/  DEPBAR.LE SB0, 0x0 ;  /* 0x000080000000791a */ /* 0x000fe80000000000 */
[----:B------:R-:W-:Y:S01]  /*10030*/  BAR.SYNC.DEFER_BLOCKING 0x0 ;  /* 0x0000000000007b1d */ /* 0x000fe20000010000 */
[C---:B------:R-:W-:Y:S02]  /*10040*/  ISETP.LT.AND P2, PT, R103.reuse, UR4, PT ;  /* 0x0000000467007c0c */ /* 0x040fe4000bf41270 */
[C---:B------:R-:W-:Y:S11]  /*10050*/  ISETP.GT.AND P4, PT, R103.reuse, UR4, PT ;  /* 0x0000000467007c0c */ /* 0x040ff6000bf84270 */
        /* <DEDUP_REMOVED lines=98> */
[----:B------:R2:W-:Y:S07]  /*10680*/  @!P2 LDGSTS.E.BYPASS.LTC128B.128 [R227+0x2900], [R194.64], !P3 ;  /* 0x02900000c2e3afae */ /* 0x0005ee000d901d68 */
        /* <DEDUP_REMOVED lines=148> */
[----:B------:R-:W-:Y:S01]  /*10fd0*/  MUFU.TANH R201, R44 ;  /* 0x0000002c00c97308 */ /* 0x000fe20000002400 */
[C---:B------:R-:W-:Y:S04]  /*10fe0*/  HMMA.16816.F32.BF16 R88, R188.reuse, R4, R88 ;  /* 0x00000004bc58723c */ /* 0x040fe80000041858 */
[----:B------:R-:W-:Y:S02]  /*10ff0*/  FMUL.FTZ R67, R67, c[0x0][0x320] ;  /* 0x0000c80043437a20 */ /* 0x000fe40000410000 */
[----:B------:R-:W-:Y:S01]  /*11000*/  FMUL.FTZ R68, R68, c[0x0][0x320] ;  /* 0x0000c80044447a20 */ /* 0x000fe20000410000 */
[----:B------:R-:W-:Y:S01]  /*11010*/  FMNMX.FTZ R5, R180, R101, !PT ;  /* 0x00000065b4057209 */ /* 0x000fe20007810000 */
[-C--:B------:R-:W-:Y:S01]  /*11020*/  HMMA.16816.F32.BF16 R92, R188, R6.reuse, R92 ;  /* 0x00000006bc5c723c */ /* 0x080fe2000004185c */
[----:B------:R-:W-:Y:S03]  /*11030*/  MUFU.TANH R44, R72 ;  /* 0x00000048002c7308 */ /* 0x000fe60000002400 */
[----:B----4-:R-:W-:Y:S01]  /*11040*/  FMNMX.FTZ R4, R16, R0, !PT ;  /* 0x0000000010047209 */ /* 0x010fe20007810000 */
[----:B------:R-:W-:Y:S02]  /*11050*/  FMUL.FTZ R82, R82, c[0x0][0x320] ;  /* 0x0000c80052527a20 */ /* 0x000fe40000410000 */
[----:B------:R-:W-:Y:S01]  /*11060*/  FMUL.FTZ R80, R80, c[0x0][0x320] ;  /* 0x0000c80050507a20 */ /* 0x000fe20000410000 */
[----:B------:R-:W-:Y:S01]  /*11070*/  FMNMX.FTZ R4, R17, R4, !PT ;  /* 0x0000000411047209 */ /* 0x000fe20007810000 */
[----:B------:R-:W-:Y:S01]  /*11080*/  FMUL.FTZ R84, R84, c[0x0][0x320] ;  /* 0x0000c80054547a20 */ /* 0x000fe20000410000 */
[----:B------:R-:W-:Y:S01]  /*11090*/  HMMA.16816.F32.BF16 R96, R172, R6, R96 ;  /* 0x00000006ac60723c */ /* 0x000fe20000041860 */
[----:B------:R-:W-:Y:S03]  /*110a0*/  MUFU.TANH R200, R39 ;  /* 0x0000002700c87308 */ /* 0x000fe60000002400 */
[----:B------:R-:W-:Y:S01]  /*110b0*/  FMNMX.FTZ R4, R20, R4, !PT ;  /* 0x0000000414047209 */ /* 0x000fe20007810000 */
[----:B------:R-:W-:Y:S02]  /*110c0*/  FMUL.FTZ R83, R83, c[0x0][0x320] ;  /* 0x0000c80053537a20 */ /* 0x000fe40000410000 */
[----:B------:R-:W-:Y:S01]  /*110d0*/  FMUL.FTZ R81, R81, c[0x0][0x320] ;  /* 0x0000c80051517a20 */ /* 0x000fe20000410000 */
[----:B------:R-:W-:Y:S01]  /*110e0*/  FMNMX.FTZ R4, R21, R4, !PT ;  /* 0x0000000415047209 */ /* 0x000fe20007810000 */
[----:B------:R-:W-:Y:S02]  /*110f0*/  FMUL.FTZ R86, R86, c[0x0][0x320] ;  /* 0x0000c80056567a20 */ /* 0x000fe40000410000 */
[----:B------:R-:W1:Y:S01]  /*11100*/  MUFU.TANH R3, R84 ;  /* 0x0000005400037308 */ /* 0x000e620000002400 */
[----:B------:R-:W-:Y:S02]  /*11110*/  FMUL.FTZ R87, R87, c[0x0][0x320] ;  /* 0x0000c80057577a20 */ /* 0x000fe40000410000 */
[----:B------:R-:W-:Y:S02]  /*11120*/  FMUL.FTZ R85, R85, c[0x0][0x320] ;  /* 0x0000c80055557a20 */ /* 0x000fe40000410000 */
[----:B------:R-:W-:Y:S02]  /*11130*/  FMUL.FTZ R88, R88, c[0x0][0x320] ;  /* 0x0000c80058587a20 */ /* 0x000fe40000410000 */
[----:B------:R-:W-:Y:S02]  /*11140*/  FMUL.FTZ R89, R89, c[0x0][0x320] ;  /* 0x0000c80059597a20 */ /* 0x000fe40000410000 */
[----:B------:R-:W-:Y:S01]  /*11150*/  FMUL.FTZ R90, R90, c[0x0][0x320] ;  /* 0x0000c8005a5a7a20 */ /* 0x000fe20000410000 */
[----:B------:R2:W4:Y:S01]  /*11160*/  MUFU.TANH R195, R37 ;  /* 0x0000002500c37308 */ /* 0x0005220000002400 */
        /* <DEDUP_REMOVED lines=8> */
[----:B-1----:R-:W-:Y:S01]  /*111f0*/  MOV R189, R3 ;  /* 0x0000000300bd7202 */ /* 0x002fe20000000f00 */
[----:B------:R-:W-:Y:S01]  /*11200*/  FMUL.FTZ R61, R61, c[0x0][0x320] ;  /* 0x0000c8003d3d7a20 */ /* 0x000fe20000410000 */
[----:B------:R-:W-:Y:S01]  /*11210*/  FMNMX.FTZ R3, R177, R100, !PT ;  /* 0x00000064b1037209 */ /* 0x000fe20007810000 */
[----:B------:R-:W-:Y:S02]  /*11220*/  FMUL.FTZ R73, R73, c[0x0][0x320] ;  /* 0x0000c80049497a20 */ /* 0x000fe40000410000 */
[----:B------:R-:W-:Y:S01]  /*11230*/  FMUL.FTZ R77, R77, c[0x0][0x320] ;  /* 0x0000c8004d4d7a20 */ /* 0x000fe20000410000 */
[----:B------:R-:W1:Y:S01]  /*11240*/  MUFU.TANH R184, R48 ;  /* 0x0000003000b87308 */ /* 0x000e620000002400 */
[----:B------:R-:W-:Y:S01]  /*11250*/  FMNMX.FTZ R3, R170, R3, !PT ;  /* 0x00000003aa037209 */ /* 0x000fe20007810000 */
[----:B------:R-:W-:Y:S01]  /*11260*/  FMUL.FTZ R74, R74, c[0x0][0x320] ;  /* 0x0000c8004a4a7a20 */ /* 0x000fe20000410000 */
[----:B--2---:R-:W2:Y:S02]  /*11270*/  LDL.64 R36, [R1+0x28] ;  /* 0x0000280001247983 */ /* 0x004ea40000100a00 */
[----:B------:R-:W-:Y:S01]  /*11280*/  FMNMX.FTZ R0, R18, R3, !PT ;  /* 0x0000000312007209 */ /* 0x000fe20007810000 */
[----:B------:R-:W-:Y:S01]  /*11290*/  FMUL.FTZ R92, R92, c[0x0][0x320] ;  /* 0x0000c8005c5c7a20 */ /* 0x000fe20000410000 */
[----:B------:R-:W-:Y:S01]  /*112a0*/  FMNMX.FTZ R3, R171, R5, !PT ;  /* 0x00000005ab037209 */ /* 0x000fe20007810000 */
[----:B------:R-:W-:Y:S01]  /*112b0*/  FMUL.FTZ R79, R79, c[0x0][0x320] ;  /* 0x0000c8004f4f7a20 */ /* 0x000fe20000410000 */
[----:B------:R-:W-:Y:S01]  /*112c0*/  FMNMX.FTZ R0, R19, R0, !PT ;  /* 0x0000000013007209 */ /* 0x000fe20007810000 */
[----:B------:R1:W-:Y:S01]  /*112d0*/  MUFU.TANH R238, R74 ;  /* 0x0000004a00ee7308 */ /* 0x0003e20000002400 */
        /* <DEDUP_REMOVED lines=9> */
[----:B------:R-:W1:Y:S01]  /*11370*/  MUFU.TANH R198, R51 ;  /* 0x0000003300c67308 */ /* 0x000e620000002400 */
        /* <DEDUP_REMOVED lines=10> */
[----:B------:R-:W-:Y:S01]  /*11420*/  FMUL.FTZ R24, R24, c[0x0][0x320] ;  /* 0x0000c80018187a20 */ /* 0x000fe20000410000 */
[----:B----4-:R-:W-:Y:S01]  /*11430*/  FMNMX.FTZ R72, R195, R72, !PT ;  /* 0x00000048c3487209 */ /* 0x010fe20007810000 */
[----:B------:R-:W-:Y:S01]  /*11440*/  FMUL.FTZ R76, R76, c[0x0][0x320] ;  /* 0x0000c8004c4c7a20 */ /* 0x000fe20000410000 */
[----:B------:R-:W-:Y:S01]  /*11450*/  FMNMX.FTZ R0, R200, R0, !PT ;  /* 0x00000000c8007209 */ /* 0x000fe20007810000 */
[----:B-1----:R-:W-:Y:S01]  /*11460*/  FMUL.FTZ R74, R94, c[0x0][0x320] ;  /* 0x0000c8005e4a7a20 */ /* 0x002fe20000410000 */
[----:B------:R-:W-:Y:S01]  /*11470*/  FMNMX.FTZ R72, R184, R72, !PT ;  /* 0x00000048b8487209 */ /* 0x000fe20007810000 */
[----:B------:R-:W-:Y:S01]  /*11480*/  FMUL.FTZ R62, R62, c[0x0][0x320] ;  /* 0x0000c8003e3e7a20 */ /* 0x000fe20000410000 */
[----:B------:R-:W-:Y:S01]  /*11490*/  FMNMX.FTZ R0, R197, R0, !PT ;  /* 0x00000000c5007209 */ /* 0x000fe20007810000 */
[----:B------:R-:W-:Y:S01]  /*114a0*/  FMUL.FTZ R63, R63, c[0x0][0x320] ;  /* 0x0000c8003f3f7a20 */ /* 0x000fe20000410000 */
[----:B------:R-:W1:Y:S01]  /*114b0*/  MUFU.TANH R228, R54 ;  /* 0x0000003600e47308 */ /* 0x000e620000002400 */
[----:B------:R-:W-:Y:S02]  /*114c0*/  FMUL.FTZ R75, R75, c[0x0][0x320] ;  /* 0x0000c8004b4b7a20 */ /* 0x000fe40000410000 */
[----:B------:R-:W-:Y:S01]  /*114d0*/  FMUL.FTZ R78, R78, c[0x0][0x320] ;  /* 0x0000c8004e4e7a20 */ /* 0x000fe20000410000 */
[----:B------:R-:W-:Y:S01]  /*114e0*/  FMNMX.FTZ R0, R198, R0, !PT ;  /* 0x00000000c6007209 */ /* 0x000fe20007810000 */
[----:B------:R-:W-:Y:S02]  /*114f0*/  FMUL.FTZ R25, R25, c[0x0][0x320] ;  /* 0x0000c80019197a20 */ /* 0x000fe40000410000 */
[----:B------:R-:W-:Y:S02]  /*11500*/  FMUL.FTZ R28, R28, c[0x0][0x320] ;  /* 0x0000c8001c1c7a20 */ /* 0x000fe40000410000 */
[----:B------:R-:W-:Y:S01]  /*11510*/  FMUL.FTZ R29, R29, c[0x0][0x320] ;  /* 0x0000c8001d1d7a20 */ /* 0x000fe20000410000 */
[----:B------:R-:W4:Y:S01]  /*11520*/  MUFU.TANH R52, R52 ;  /* 0x0000003400347308 */ /* 0x000f220000002400 */
[----:B------:R-:W-:Y:S02]  /*11530*/  FMUL.FTZ R43, R43, c[0x0][0x320] ;  /* 0x0000c8002b2b7a20 */ /* 0x000fe40000410000 */
[----:B------:R-:W-:Y:S01]  /*11540*/  FMUL.FTZ R71, R71, c[0x0][0x320] ;  /* 0x0000c80047477a20 */ /* 0x000fe20000410000 */
[----:B------:R-:W-:Y:S06]  /*11550*/  FMNMX.FTZ R72, R183, R72, !PT ;  /* 0x00000048b7487209 */ /* 0x000fec0007810000 */
[----:B------:R-:W-:Y:S01]  /*11560*/  MUFU.TANH R226, R40 ;  /* 0x0000002800e27308 */ /* 0x000fe20000002400 */
[----:B-1----:R-:W-:Y:S09]  /*11570*/  FMNMX.FTZ R0, R228, R0, !PT ;  /* 0x00000000e4007209 */ /* 0x002ff20007810000 */
[----:B------:R-:W1:Y:S01]  /*11580*/  MUFU.TANH R40, R55 ;  /* 0x0000003700287308 */ /* 0x000e620000002400 */
[----:B----4-:R-:W-:Y:S09]  /*11590*/  FMNMX.FTZ R72, R52, R72, !PT ;  /* 0x0000004834487209 */ /* 0x010ff20007810000 */
[----:B------:R-:W4:Y:S10]  /*115a0*/  MUFU.TANH R24, R24 ;  /* 0x0000001800187308 */ /* 0x000f340000002400 */
[----:B------:R-:W4:Y:S01]  /*115b0*/  MUFU.TANH R234, R53 ;  /* 0x0000003500ea7308 */ /* 0x000f220000002400 */
[----:B-1----:R-:W-:Y:S09]  /*115c0*/  FMNMX.FTZ R0, R40, R0, !PT ;  /* 0x0000000028007209 */ /* 0x002ff20007810000 */
[----:B------:R-:W1:Y:S01]  /*115d0*/  MUFU.TANH R221, R66 ;  /* 0x0000004200dd7308 */ /* 0x000e620000002400 */
[----:B----4-:R-:W-:Y:S09]  /*115e0*/  FMNMX.FTZ R4, R24, R5, !PT ;  /* 0x0000000518047209 */ /* 0x010ff20007810000 */
[----:B------:R-:W4:Y:S01]  /*115f0*/  MUFU.TANH R25, R25 ;  /* 0x0000001900197308 */ /* 0x000f220000002400 */
[----:B------:R-:W-:Y:S09]  /*11600*/  FMNMX.FTZ R72, R234, R72, !PT ;  /* 0x00000048ea487209 */ /* 0x000ff20007810000 */
        /* <DEDUP_REMOVED lines=12> */
[----:B------:R-:W3:Y:S01]  /*116d0*/  MUFU.TANH R51, R68 ;  /* 0x0000004400337308 */ /* 0x000ee20000002400 */
[----:B-1----:R-:W-:Y:S09]  /*116e0*/  FMNMX.FTZ R0, R223, R0, !PT ;  /* 0x00000000df007209 */ /* 0x002ff20007810000 */
[----:B------:R-:W1:Y:S01]  /*116f0*/  MUFU.TANH R222, R69 ;  /* 0x0000004500de7308 */ /* 0x000e620000002400 */
[----:B----4-:R-:W-:Y:S02]  /*11700*/  FMNMX.FTZ R3, R29, R4, !PT ;  /* 0x000000041d037209 */ /* 0x010fe40007810000 */
[----:B------:R-:W-:Y:S02]  /*11710*/  FMNMX.FTZ R4, R176, R102, !PT ;  /* 0x00000066b0047209 */ /* 0x000fe40007810000 */
[----:B------:R-:W-:Y:S05]  /*11720*/  FMNMX.FTZ R3, R226, R3, !PT ;  /* 0x00000003e2037209 */ /* 0x000fea0007810000 */
[----:B------:R-:W-:Y:S01]  /*11730*/  MUFU.TANH R236, R43 ;  /* 0x0000002b00ec7308 */ /* 0x000fe20000002400 */
[----:B------:R-:W-:Y:S02]  /*11740*/  FMNMX.FTZ R4, R178, R4, !PT ;  /* 0x00000004b2047209 */ /* 0x000fe40007810000 */
[----:B---3--:R-:W-:Y:S07]  /*11750*/  FMNMX.FTZ R72, R51, R72, !PT ;  /* 0x0000004833487209 */ /* 0x008fee0007810000 */
[----:B------:R-:W3:Y:S01]  /*11760*/  MUFU.TANH R43, R71 ;  /* 0x00000047002b7308 */ /* 0x000ee20000002400 */
[----:B------:R-:W-:Y:S02]  /*11770*/  MOV R23, c[0x0][0x1e4] ;  /* 0x0000790000177a02 */ /* 0x000fe40000000f00 */
[----:B-1----:R-:W-:Y:S04]  /*11780*/  MOV R191, R222 ;  /* 0x000000de00bf7202 */ /* 0x002fe80000000f00 */
[----:B------:R-:W-:Y:S03]  /*11790*/  FMNMX.FTZ R72, R191, R72, !PT ;  /* 0x00000048bf487209 */ /* 0x000fe60007810000 */
[----:B------:R-:W1:Y:S10]  /*117a0*/  MUFU.TANH R230, R82 ;  /* 0x0000005200e67308 */ /* 0x000e740000002400 */
[----:B------:R-:W4:Y:S01]  /*117b0*/  MUFU.TANH R14, R14 ;  /* 0x0000000e000e7308 */ /* 0x000f220000002400 */
[----:B---3--:R-:W-:Y:S09]  /*117c0*/  FMNMX.FTZ R0, R43, R0, !PT ;  /* 0x000000002b007209 */ /* 0x008ff20007810000 */
[----:B------:R-:W3:Y:S01]  /*117d0*/  MUFU.TANH R219, R80 ;  /* 0x0000005000db7308 */ /* 0x000ee20000002400 */
[----:B-1----:R-:W-:Y:S09]  /*117e0*/  FMNMX.FTZ R0, R230, R0, !PT ;  /* 0x00000000e6007209 */ /* 0x002ff20007810000 */
[----:B------:R-:W1:Y:S01]  /*117f0*/  MUFU.TANH R225, R46 ;  /* 0x0000002e00e17308 */ /* 0x000e620000002400 */
[----:B----4-:R-:W-:Y:S04]  /*11800*/  FMNMX.FTZ R4, R14, R4, !PT ;  /* 0x000000040e047209 */ /* 0x010fe80007810000 */
[----:B------:R-:W-:Y:S05]  /*11810*/  FMNMX.FTZ R4, R179, R4, !PT ;  /* 0x00000004b3047209 */ /* 0x000fea0007810000 */
[----:B------:R-:W4:Y:S01]  /*11820*/  MUFU.TANH R46, R83 ;  /* 0x00000053002e7308 */ /* 0x000f220000002400 */
[----:B---3--:R-:W-:Y:S09]  /*11830*/  FMNMX.FTZ R72, R219, R72, !PT ;  /* 0x00000048db487209 */ /* 0x008ff20007810000 */
[----:B------:R-:W3:Y:S01]  /*11840*/  MUFU.TANH R204, R81 ;  /* 0x0000005100cc7308 */ /* 0x000ee20000002400 */
[----:B-1----:R-:W-:Y:S02]  /*11850*/  MOV R48, R225 ;  /* 0x000000e100307202 */ /* 0x002fe40000000f00 */
[----:B------:R-:W-:Y:S07]  /*11860*/  IADD3 R225, R103, -0x1, RZ ;  /* 0xffffffff67e17810 */ /* 0x000fee0007ffe0ff */
[----:B------:R-:W1:Y:S01]  /*11870*/  MUFU.TANH R220, R86 ;  /* 0x0000005600dc7308 */ /* 0x000e620000002400 */
[----:B----4-:R-:W-:Y:S09]  /*11880*/  FMNMX.FTZ R0, R46, R0, !PT ;  /* 0x000000002e007209 */ /* 0x010ff20007810000 */
[----:B------:R-:W4:Y:S01]  /*11890*/  MUFU.TANH R182, R26 ;  /* 0x0000001a00b67308 */ /* 0x000f220000002400 */
[----:B---3--:R-:W-:Y:S04]  /*118a0*/  FMNMX.FTZ R72, R204, R72, !PT ;  /* 0x00000048cc487209 */ /* 0x008fe80007810000 */
[----:B------:R-:W-:Y:S05]  /*118b0*/  FMNMX.FTZ R72, R189, R72, !PT ;  /* 0x00000048bd487209 */ /* 0x000fea0007810000 */
[----:B------:R-:W3:Y:S01]  /*118c0*/  MUFU.TANH R202, R41 ;  /* 0x0000002900ca7308 */ /* 0x000ee20000002400 */
[----:B-1----:R-:W-:Y:S09]  /*118d0*/  FMNMX.FTZ R0, R220, R0, !PT ;  /* 0x00000000dc007209 */ /* 0x002ff20007810000 */
[----:B------:R-:W-:Y:S01]  /*118e0*/  MUFU.TANH R196, R31 ;  /* 0x0000001f00c47308 */ /* 0x000fe20000002400 */
[----:B----4-:R-:W-:Y:S09]  /*118f0*/  FMNMX.FTZ R4, R182, R4, !PT ;  /* 0x00000004b6047209 */ /* 0x010ff20007810000 */
[----:B------:R-:W1:Y:S01]  /*11900*/  MUFU.TANH R31, R87 ;  /* 0x00000057001f7308 */ /* 0x000e620000002400 */
[----:B---3--:R-:W-:Y:S04]  /*11910*/  FMNMX.FTZ R3, R202, R3, !PT ;  /* 0x00000003ca037209 */ /* 0x008fe80007810000 */
[----:B------:R-:W-:Y:S05]  /*11920*/  FMNMX.FTZ R3, R201, R3, !PT ;  /* 0x00000003c9037209 */ /* 0x000fea0007810000 */
[----:B------:R-:W3:Y:S10]  /*11930*/  MUFU.TANH R192, R27 ;  /* 0x0000001b00c07308 */ /* 0x000ef40000002400 */
[----:B------:R-:W-:Y:S01]  /*11940*/  MUFU.TANH R41, R42 ;  /* 0x0000002a00297308 */ /* 0x000fe20000002400 */
[----:B-1----:R-:W-:Y:S09]  /*11950*/  FMNMX.FTZ R0, R31, R0, !PT ;  /* 0x000000001f007209 */ /* 0x002ff20007810000 */
[----:B------:R-:W1:Y:S01]  /*11960*/  MUFU.TANH R42, R85 ;  /* 0x00000055002a7308 */ /* 0x000e620000002400 */
[----:B---3--:R-:W-:Y:S09]  /*11970*/  FMNMX.FTZ R4, R192, R4, !PT ;  /* 0x00000004c0047209 */ /* 0x008ff20007810000 */
[----:B------:R-:W3:Y:S10]  /*11980*/  MUFU.TANH R27, R98 ;  /* 0x00000062001b7308 */ /* 0x000ef40000002400 */
[----:B------:R-:W4:Y:S01]  /*11990*/  MUFU.TANH R193, R30 ;  /* 0x0000001e00c17308 */ /* 0x000f220000002400 */
[----:B-1----:R-:W-:Y:S09]  /*119a0*/  FMNMX.FTZ R72, R42, R72, !PT ;  /* 0x000000482a487209 */ /* 0x002ff20007810000 */
[----:B------:R-:W1:Y:S01]  /*119b0*/  MUFU.TANH R30, R45 ;  /* 0x0000002d001e7308 */ /* 0x000e620000002400 */
[----:B---3--:R-:W-:Y:S09]  /*119c0*/  FMNMX.FTZ R0, R27, R0, !PT ;  /* 0x000000001b007209 */ /* 0x008ff20007810000 */
[----:B------:R-:W3:Y:S01]  /*119d0*/  MUFU.TANH R173, R96 ;  /* 0x0000006000ad7308 */ /* 0x000ee20000002400 */
[----:B----4-:R-:W-:Y:S04]  /*119e0*/  FMNMX.FTZ R4, R193, R4, !PT ;  /* 0x00000004c1047209 */ /* 0x010fe80007810000 */
[----:B------:R-:W-:Y:S05]  /*119f0*/  FMNMX.FTZ R4, R196, R4, !PT ;  /* 0x00000004c4047209 */ /* 0x000fea0007810000 */
[----:B------:R4:W2:Y:S01]  /*11a00*/  MUFU.TANH R175, R99 ;  /* 0x0000006300af7308 */ /* 0x0008a20000002400 */
[----:B------:R-:W-:Y:S02]  /*11a10*/  FMNMX.FTZ R4, R41, R4, !PT ;  /* 0x0000000429047209 */ /* 0x000fe40007810000 */
[----:B-1----:R-:W-:Y:S02]  /*11a20*/  FMNMX.FTZ R3, R30, R3, !PT ;  /* 0x000000031e037209 */ /* 0x002fe40007810000 */
[----:B------:R-:W-:Y:S05]  /*11a30*/  MOV R45, R236 ;  /* 0x000000ec002d7202 */ /* 0x000fea0000000f00 */
[----:B------:R-:W1:Y:S01]  /*11a40*/  MUFU.TANH R218, R56 ;  /* 0x0000003800da7308 */ /* 0x000e620000002400 */
[----:B------:R-:W-:Y:S02]  /*11a50*/  FMNMX.FTZ R4, R45, R4, !PT ;  /* 0x000000042d047209 */ /* 0x000fe40007810000 */
[----:B---3--:R-:W-:Y:S02]  /*11a60*/  FMNMX.FTZ R72, R173, R72, !PT ;  /* 0x00000048ad487209 */ /* 0x008fe40007810000 */
[----:B------:R-:W-:Y:S05]  /*11a70*/  FMNMX.FTZ R4, R48, R4, !PT ;  /* 0x0000000430047209 */ /* 0x000fea0007810000 */
[----:B------:R-:W3:Y:S01]  /*11a80*/  MUFU.TANH R172, R97 ;  /* 0x0000006100ac7308 */ /* 0x000ee20000002400 */
[----:B----4-:R-:W-:Y:S02]  /*11a90*/  MOV R99, R238 ;  /* 0x000000ee00637202 */ /* 0x010fe40000000f00 */
[----:B--2---:R-:W-:Y:S07]  /*11aa0*/  FMNMX.FTZ R0, R175, R0, !PT ;  /* 0x00000000af007209 */ /* 0x004fee0007810000 */
[----:B------:R-:W2:Y:S01]  /*11ab0*/  MUFU.TANH R224, R57 ;  /* 0x0000003900e07308 */ /* 0x000ea20000002400 */
[----:B------:R-:W4:Y:S01]  /*11ac0*/  SHFL.BFLY PT, R71, R0, 0x2, 0x1f ;  /* 0x0c401f0000477f89 */ /* 0x000f2200000e0000 */
[----:B-1----:R-:W-:Y:S08]  /*11ad0*/  FMNMX.FTZ R3, R218, R3, !PT ;  /* 0x00000003da037209 */ /* 0x002ff00007810000 */
[----:B------:R-:W1:Y:S01]  /*11ae0*/  MUFU.TANH R233, R60 ;  /* 0x0000003c00e97308 */ /* 0x000e620000002400 */
[----:B---3--:R-:W-:Y:S05]  /*11af0*/  FMNMX.FTZ R72, R172, R72, !PT ;  /* 0x00000048ac487209 */ /* 0x008fea0007810000 */
[----:B------:R-:W3:Y:S04]  /*11b00*/  SHFL.BFLY PT, R5, R72, 0x2, 0x1f ;  /* 0x0c401f0048057f89 */ /* 0x000ee800000e0000 */
[----:B------:R-:W3:Y:S01]  /*11b10*/  MUFU.TANH R215, R47 ;  /* 0x0000002f00d77308 */ /* 0x000ee20000002400 */
[----:B--2---:R-:W-:Y:S02]  /*11b20*/  FMNMX.FTZ R3, R224, R3, !PT ;  /* 0x00000003e0037209 */ /* 0x004fe40007810000 */
[----:B----4-:R-:W-:Y:S07]  /*11b30*/  FMNMX.FTZ R71, R0, R71, !PT ;  /* 0x0000004700477209 */ /* 0x010fee0007810000 */
[----:B------:R-:W2:Y:S01]  /*11b40*/  MUFU.TANH R235, R61 ;  /* 0x0000003d00eb7308 */ /* 0x000ea20000002400 */
[----:B-1----:R-:W-:Y:S09]  /*11b50*/  FMNMX.FTZ R3, R233, R3, !PT ;  /* 0x00000003e9037209 */ /* 0x002ff20007810000 */
[----:B------:R-:W1:Y:S01]  /*11b60*/  MUFU.TANH R229, R58 ;  /* 0x0000003a00e57308 */ /* 0x000e620000002400 */
[----:B---3--:R-:W-:Y:S02]  /*11b70*/  FMNMX.FTZ R72, R72, R5, !PT ;  /* 0x0000000548487209 */ /* 0x008fe40007810000 */
[----:B------:R-:W-:Y:S01]  /*11b80*/  MOV R50, R215 ;  /* 0x000000d700327202 */ /* 0x000fe20000000f00 */
[----:B------:R-:W3:Y:S03]  /*11b90*/  SHFL.BFLY PT, R5, R71, 0x1, 0x1f ;  /* 0x0c201f0047057f89 */ /* 0x000ee600000e0000 */
[----:B------:R-:W-:Y:S03]  /*11ba0*/  FMNMX.FTZ R4, R50, R4, !PT ;  /* 0x0000000432047209 */ /* 0x000fe60007810000 */
[----:B------:R-:W4:Y:S01]  /*11bb0*/  MUFU.TANH R231, R73 ;  /* 0x0000004900e77308 */ /* 0x000f220000002400 */
[----:B--2---:R-:W-:Y:S01]  /*11bc0*/  MOV R94, R235 ;  /* 0x000000eb005e7202 */ /* 0x004fe20000000f00 */
[----:B------:R-:W2:Y:S01]  /*11bd0*/  SHFL.BFLY PT, R7, R72, 0x1, 0x1f ;  /* 0x0c201f0048077f89 */ /* 0x000ea200000e0000 */
[----:B------:R-:W-:Y:S07]  /*11be0*/  FMNMX.FTZ R3, R235, R3, !PT ;  /* 0x00000003eb037209 */ /* 0x000fee0007810000 */
[----:B------:R-:W2:Y:S01]  /*11bf0*/  MUFU.TANH R232, R59 ;  /* 0x0000003b00e87308 */ /* 0x000ea20000002400 */
[----:B------:R-:W-:Y:S02]  /*11c00*/  FMNMX.FTZ R3, R44, R3, !PT ;  /* 0x000000032c037209 */ /* 0x000fe40007810000 */
[----:B-1----:R-:W-:Y:S07]  /*11c10*/  FMNMX.FTZ R4, R229, R4, !PT ;  /* 0x00000004e5047209 */ /* 0x002fee0007810000 */
[----:B------:R-:W1:Y:S01]  /*11c20*/  MUFU.TANH R47, R76 ;  /* 0x0000004c002f7308 */ /* 0x000e620000002400 */
[----:B---3--:R-:W-:Y:S02]  /*11c30*/  FMNMX.FTZ R71, R71, R5, !PT ;  /* 0x0000000547477209 */ /* 0x008fe40007810000 */
[----:B----4-:R-:W-:Y:S02]  /*11c40*/  FMNMX.FTZ R3, R231, R3, !PT ;  /* 0x00000003e7037209 */ /* 0x010fe40007810000 */
[----:B--2---:R-:W-:Y:S05]  /*11c50*/  FMNMX.FTZ R72, R72, R7, !PT ;  /* 0x0000000748487209 */ /* 0x004fea0007810000 */
        /* <DEDUP_REMOVED lines=16> */
[----:B--2---:R-:W-:Y:S07]  /*11d60*/  FMNMX.FTZ R3, R174, R3, !PT ;  /* 0x00000003ae037209 */ /* 0x004fee0007810000 */
[----:B------:R-:W2:Y:S01]  /*11d70*/  MUFU.TANH R237, R75 ;  /* 0x0000004b00ed7308 */ /* 0x000ea20000002400 */
[----:B-1----:R-:W-:Y:S09]  /*11d80*/  FMNMX.FTZ R3, R222, R3, !PT ;  /* 0x00000003de037209 */ /* 0x002ff20007810000 */
[----:B------:R1:W-:Y:S01]  /*11d90*/  MUFU.TANH R75, R0 ;  /* 0x00000000004b7308 */ /* 0x0003e20000002400 */
[----:B---3--:R-:W-:Y:S02]  /*11da0*/  FMNMX.FTZ R3, R97, R3, !PT ;  /* 0x0000000361037209 */ /* 0x008fe40007810000 */
[----:B------:R-:W-:Y:S02]  /*11db0*/  MOV R92, R226 ;  /* 0x000000e2005c7202 */ /* 0x000fe40000000f00 */
[----:B------:R-:W-:Y:S05]  /*11dc0*/  FMNMX.FTZ R3, R26, R3, !PT ;  /* 0x000000031a037209 */ /* 0x000fea0007810000 */
[----:B------:R-:W3:Y:S01]  /*11dd0*/  MUFU.TANH R98, R78 ;  /* 0x0000004e00627308 */ /* 0x000ee20000002400 */
[----:B------:R-:W4:Y:S01]  /*11de0*/  SHFL.BFLY PT, R6, R3, 0x2, 0x1f ;  /* 0x0c401f0003067f89 */ /* 0x000f2200000e0000 */
[----:B--2---:R-:W-:Y:S04]  /*11df0*/  MOV R190, R237 ;  /* 0x000000ed00be7202 */ /* 0x004fe80000000f00 */
[----:B------:R-:W-:Y:S04]  /*11e00*/  FMNMX.FTZ R4, R190, R4, !PT ;  /* 0x00000004be047209 */ /* 0x000fe80007810000 */
[----:B------:R-:W2:Y:S01]  /*11e10*/  MUFU.TANH R96, R79 ;  /* 0x0000004f00607308 */ /* 0x000ea20000002400 */
[----:B-1----:R-:W-:Y:S04]  /*11e20*/  FADD.FTZ R0, -R72, R2 ;  /* 0x0000000248007221 */ /* 0x002fe80000010100 */
[----:B------:R-:W-:Y:S05]  /*11e30*/  FMUL.FTZ R2, R0, c[0x0][0x2d0] ;  /* 0x0000b40000027a20 */ /* 0x000fea0000410000 */
        /* <DEDUP_REMOVED lines=9> */
[----:B------:R-:W2:Y:S01]  /*11ed0*/  MUFU.TANH R74, R74 ;  /* 0x0000004a004a7308 */ /* 0x000ea20000002400 */
[----:B-1----:R-:W-:Y:S09]  /*11ee0*/  FMNMX.FTZ R4, R215, R4, !PT ;  /* 0x00000004d7047209 */ /* 0x002ff20007810000 */
[----:B------:R1:W1:Y:S01]  /*11ef0*/  MUFU.EX2 R73, R2 ;  /* 0x0000000200497308 */ /* 0x0002620000000800 */
[----:B---3--:R-:W-:Y:S02]  /*11f00*/  FMNMX.FTZ R0, R208, R4, !PT ;  /* 0x00000004d0007209 */ /* 0x008fe40007810000 */
[----:B----4-:R-:W-:Y:S02]  /*11f10*/  FMNMX.FTZ R70, R3, R70, !PT ;  /* 0x0000004603467209 */ /* 0x010fe40007810000 */
[----:B--2---:R-:W-:Y:S04]  /*11f20*/  FMNMX.FTZ R0, R74, R0, !PT ;  /* 0x000000004a007209 */ /* 0x004fe80007810000 */
[----:B------:R-:W-:Y:S05]  /*11f30*/  FMNMX.FTZ R0, R75, R0, !PT ;  /* 0x000000004b007209 */ /* 0x000fea0007810000 */
[----:B------:R-:W2:Y:S01]  /*11f40*/  SHFL.BFLY PT, R3, R0, 0x2, 0x1f ;  /* 0x0c401f0000037f89 */ /* 0x000ea200000e0000 */
[----:B-1----:R-:W-:Y:S02]  /*11f50*/  FADD.FTZ R2, -R71, R100 ;  /* 0x0000006447027221 */ /* 0x002fe40000010100 */
[----:B------:R-:W-:Y:S02]  /*11f60*/  FMUL.FTZ R100, R72, c[0x0][0x2d0] ;  /* 0x0000b40048647a20 */ /* 0x000fe40000410000 */
[----:B------:R-:W-:Y:S02]  /*11f70*/  FMUL.FTZ R2, R2, c[0x0][0x2d0] ;  /* 0x0000b40002027a20 */ /* 0x000fe40000410000 */
[--C-:B------:R-:W-:Y:S01]  /*11f80*/  FFMA.FTZ R4, R169, c[0x0][0x2d0], -R100.reuse ;  /* 0x0000b400a9047a23 */ /* 0x100fe20000010864 */
[----:B------:R-:W-:Y:S01]  /*11f90*/  MOV R169, R42 ;  /* 0x0000002a00a97202 */ /* 0x000fe20000000f00 */
[----:B------:R1:W-:Y:S01]  /*11fa0*/  MUFU.EX2 R69, R2 ;  /* 0x0000000200457308 */ /* 0x0003e20000000800 */
[--C-:B------:R-:W-:Y:S09]  /*11fb0*/  FFMA.FTZ R56, R183, c[0x0][0x2d0], -R100.reuse ;  /* 0x0000b400b7387a23 */ /* 0x100ff20000010864 */
[----:B------:R-:W-:Y:S01]  /*11fc0*/  MUFU.EX2 R245, R4 ;  /* 0x0000000400f57308 */ /* 0x000fe20000000800 */
[----:B--2---:R-:W-:Y:S01]  /*11fd0*/  FMNMX.FTZ R0, R0, R3, !PT ;  /* 0x0000000300007209 */ /* 0x004fe20007810000 */
[--C-:B------:R-:W-:Y:S02]  /*11fe0*/  FFMA.FTZ R3, R17, c[0x0][0x2d0], -R100.reuse ;  /* 0x0000b40011037a23 */ /* 0x100fe40000010864 */
[----:B------:R-:W-:Y:S01]  /*11ff0*/  FMUL.FTZ R17, R73, R117 ;  /* 0x0000007549117220 */ /* 0x000fe20000410000 */
[----:B------:R-:W-:Y:S05]  /*12000*/  MOV R117, R229 ;  /* 0x000000e500757202 */ /* 0x000fea0000000f00 */
[----:B------:R2:W-:Y:S01]  /*12010*/  MUFU.EX2 R252, R3 ;  /* 0x0000000300fc7308 */ /* 0x0005e20000000800 */
[----:B-1----:R-:W-:Y:S02]  /*12020*/  FADD.FTZ R2, -R70, R101 ;  /* 0x0000006546027221 */ /* 0x002fe40000010100 */
[----:B------:R-:W-:Y:S02]  /*12030*/  FMUL.FTZ R101, R71, c[0x0][0x2d0] ;  /* 0x0000b40047657a20 */ /* 0x000fe40000410000 */
[----:B------:R-:W-:Y:S02]  /*12040*/  FMUL.FTZ R2, R2, c[0x0][0x2d0] ;  /* 0x0000b40002027a20 */ /* 0x000fe40000410000 */
[--C-:B------:R-:W-:Y:S03]  /*12050*/  FFMA.FTZ R60, R199, c[0x0][0x2d0], -R101.reuse ;  /* 0x0000b400c73c7a23 */ /* 0x100fe60000010865 */
[----:B------:R1:W3:Y:S01]  /*12060*/  MUFU.EX2 R68, R2 ;  /* 0x0000000200447308 */ /* 0x0002e20000000800 */
[--C-:B--2---:R-:W-:Y:S01]  /*12070*/  FFMA.FTZ R3, R177, c[0x0][0x2d0], -R101.reuse ;  /* 0x0000b400b1037a23 */ /* 0x104fe20000010865 */
[----:B------:R-:W-:Y:S08]  /*12080*/  MOV R177, R31 ;  /* 0x0000001f00b17202 */ /* 0x000ff00000000f00 */
[----:B------:R2:W-:Y:S01]  /*12090*/  MUFU.EX2 R244, R3 ;  /* 0x0000000300f47308 */ /* 0x0005e20000000800 */
[--C-:B-1----:R-:W-:Y:S01]  /*120a0*/  FFMA.FTZ R2, R168, c[0x0][0x2d0], -R100.reuse ;  /* 0x0000b400a8027a23 */ /* 0x102fe20000010864 */
[----:B------:R-:W-:Y:S01]  /*120b0*/  MOV R168, R27 ;  /* 0x0000001b00a87202 */ /* 0x000fe20000000f00 */
[C---:B---3--:R-:W-:Y:S07]  /*120c0*/  FMUL.FTZ R57, R68.reuse, R157 ;  /* 0x0000009d44397220 */ /* 0x048fee0000410000 */
[----:B------:R1:W3:Y:S01]  /*120d0*/  MUFU.EX2 R251, R2 ;  /* 0x0000000200fb7308 */ /* 0x0002e20000000800 */
[----:B------:R-:W-:Y:S02]  /*120e0*/  FMUL.FTZ R61, R68, R161 ;  /* 0x000000a1443d7220 */ /* 0x000fe40000410000 */
[--C-:B--2---:R-:W-:Y:S01]  /*120f0*/  FFMA.FTZ R3, R170, c[0x0][0x2d0], -R101.reuse ;  /* 0x0000b400aa037a23 */ /* 0x104fe20000010865 */
[----:B------:R-:W-:Y:S06]  /*12100*/  MOV R170, R43 ;  /* 0x0000002b00aa7202 */ /* 0x000fec0000000f00 */
[----:B------:R2:W4:Y:S01]  /*12110*/  MUFU.EX2 R247, R3 ;  /* 0x0000000300f77308 */ /* 0x0005220000000800 */
[----:B-1----:R-:W-:Y:S01]  /*12120*/  FFMA.FTZ R2, R16, c[0x0][0x2d0], -R100 ;  /* 0x0000b40010027a23 */ /* 0x002fe20000010864 */
[----:B---3--:R-:W-:Y:S08]  /*12130*/  F2FP.BF16.PACK_AB R76, R251, R245 ;  /* 0x000000f5fb4c723e */ /* 0x008ff000000010ff */
[----:B------:R1:W3:Y:S01]  /*12140*/  MUFU.EX2 R250, R2 ;  /* 0x0000000200fa7308 */ /* 0x0002e20000000800 */
[--C-:B--2---:R-:W-:Y:S01]  /*12150*/  FFMA.FTZ R3, R18, c[0x0][0x2d0], -R101.reuse ;  /* 0x0000b40012037a23 */ /* 0x104fe20000010865 */
[----:B----4-:R-:W-:Y:S01]  /*12160*/  F2FP.BF16.PACK_AB R77, R247, R244 ;  /* 0x000000f4f74d723e */ /* 0x010fe200000010ff */
[----:B------:R-:W-:Y:S01]  /*12170*/  FMUL.FTZ R18, R69, R118 ;  /* 0x0000007645127220 */ /* 0x000fe20000410000 */
[----:B------:R-:W-:Y:S06]  /*12180*/  MOV R118, R49 ;  /* 0x0000003100767202 */ /* 0x000fec0000000f00 */
[----:B------:R2:W-:Y:S01]  /*12190*/  MUFU.EX2 R249, R3 ;  /* 0x0000000300f97308 */ /* 0x0005e20000000800 */
[----:B------:R-:W-:Y:S01]  /*121a0*/  FMUL.FTZ R49, R73, R149 ;  /* 0x0000009549317220 */ /* 0x000fe20000410000 */
[----:B-1----:R-:W2:Y:S01]  /*121b0*/  SHFL.BFLY PT, R2, R0, 0x1, 0x1f ;  /* 0x0c201f0000027f89 */ /* 0x002ea200000e0000 */
[----:B---3--:R-:W-:Y:S02]  /*121c0*/  F2FP.BF16.PACK_AB R78, R252, R250 ;  /* 0x000000fafc4e723e */ /* 0x008fe400000010ff */
[----:B--2---:R-:W-:Y:S01]  /*121d0*/  FMNMX.FTZ R3, R0, R2, !PT ;  /* 0x0000000200037209 */ /* 0x004fe20007810000 */
        /* <DEDUP_REMOVED lines=17> */
[----:B------:R1:W3:Y:S01]  /*122f0*/  MUFU.EX2 R242, R2 ;  /* 0x0000000200f27308 */ /* 0x0002e20000000800 */
[C---:B--2---:R-:W-:Y:S02]  /*12300*/  FMUL.FTZ R27, R0.reuse, R127 ;  /* 0x0000007f001b7220 */ /* 0x044fe40000410000 */
[C---:B------:R-:W-:Y:S02]  /*12310*/  FMUL.FTZ R31, R0.reuse, R131 ;  /* 0x00000083001f7220 */ /* 0x040fe40000410000 */
[C---:B------:R-:W-:Y:S02]  /*12320*/  FMUL.FTZ R42, R0.reuse, R142 ;  /* 0x0000008e002a7220 */ /* 0x040fe40000410000 */
[C---:B------:R-:W-:Y:S02]  /*12330*/  FMUL.FTZ R43, R0.reuse, R143 ;  /* 0x0000008f002b7220 */ /* 0x040fe40000410000 */
[C---:B------:R-:W-:Y:S02]  /*12340*/  FMUL.FTZ R47, R0.reuse, R147 ;  /* 0x00000093002f7220 */ /* 0x040fe40000410000 */
[C---:B------:R-:W-:Y:S02]  /*12350*/  FMUL.FTZ R58, R0.reuse, R158 ;  /* 0x0000009e003a7220 */ /* 0x040fe40000410000 */
[C---:B------:R-:W-:Y:S02]  /*12360*/  FMUL.FTZ R59, R0.reuse, R159 ;  /* 0x0000009f003b7220 */ /* 0x040fe40000410000 */
[C---:B------:R-:W-:Y:S02]  /*12370*/  FMUL.FTZ R62, R0.reuse, R162 ;  /* 0x000000a2003e7220 */ /* 0x040fe40000410000 */
[----:B------:R-:W-:Y:S02]  /*12380*/  FMUL.FTZ R63, R0, R163 ;  /* 0x000000a3003f7220 */ /* 0x000fe40000410000 */
[--C-:B-1----:R-:W-:Y:S01]  /*12390*/  FFMA.FTZ R2, R12, c[0x0][0x2d0], -R102.reuse ;  /* 0x0000b4000c027a23 */ /* 0x102fe20000010866 */
        /* <DEDUP_REMOVED lines=11> */
[----:B------:R-:W-:Y:S01]  /*12450*/  FMUL.FTZ R14, R0, R114 ;  /* 0x00000072000e7220 */ /* 0x000fe20000410000 */
[----:B------:R-:W-:Y:S01]  /*12460*/  MOV R114, R52 ;  /* 0x0000003400727202 */ /* 0x000fe20000000f00 */
[--C-:B------:R-:W-:Y:S05]  /*12470*/  FFMA.FTZ R74, R74, c[0x0][0x2d0], -R2.reuse ;  /* 0x0000b4004a4a7a23 */ /* 0x100fea0000010802 */
[----:B------:R2:W-:Y:S10]  /*12480*/  MUFU.EX2 R185, R4 ;  /* 0x0000000400b97308 */ /* 0x0005f40000000800 */
[----:B------:R3:W-:Y:S01]  /*12490*/  MUFU.EX2 R188, R7 ;  /* 0x0000000700bc7308 */ /* 0x0007e20000000800 */
[----:B-1----:R-:W-:Y:S01]  /*124a0*/  FMUL.FTZ R16, R73, R116 ;  /* 0x0000007449107220 */ /* 0x002fe20000410000 */
[----:B------:R-:W-:Y:S01]  /*124b0*/  MOV R116, R50 ;  /* 0x0000003200747202 */ /* 0x000fe20000000f00 */
[----:B------:R-:W-:Y:S07]  /*124c0*/  FMUL.FTZ R50, R69, R150 ;  /* 0x0000009645327220 */ /* 0x000fee0000410000 */
[----:B------:R-:W1:Y:S01]  /*124d0*/  MUFU.EX2 R186, R8 ;  /* 0x0000000800ba7308 */ /* 0x000e620000000800 */
[----:B--2---:R-:W-:Y:S01]  /*124e0*/  FFMA.FTZ R4, R178, c[0x0][0x2d0], -R2 ;  /* 0x0000b400b2047a23 */ /* 0x004fe20000010802 */
[----:B------:R-:W-:Y:S08]  /*124f0*/  MOV R178, R232 ;  /* 0x000000e800b27202 */ /* 0x000ff00000000f00 */
[----:B------:R2:W4:Y:S01]  /*12500*/  MUFU.EX2 R187, R4 ;  /* 0x0000000400bb7308 */ /* 0x0005220000000800 */
[----:B---3--:R-:W-:Y:S02]  /*12510*/  @P4 MOV R7, R37 ;  /* 0x0000002500074202 */ /* 0x008fe40000000f00 */
[----:B-1----:R-:W-:Y:S01]  /*12520*/  F2FP.BF16.PACK_AB R67, R186, R188 ;  /* 0x000000bcba43723e */ /* 0x002fe200000010ff */
[----:B--2---:R-:W-:Y:S01]  /*12530*/  @P4 IMAD.WIDE.U32 R4, R225, c[0x0][0x1e0], RZ ;  /* 0x00007800e1044a25 */ /* 0x004fe200078e00ff */
        /* <DEDUP_REMOVED lines=23> */
[----:B--2---:R-:W-:Y:S01]  /*126b0*/  @P4 IADD3 R4, P1, R6, R13, RZ ;  /* 0x0000000d06044210 */ /* 0x004fe20007f3e0ff */
[----:B---3--:R-:W-:Y:S02]  /*126c0*/  FFMA.FTZ R11, R32, c[0x0][0x2d0], -R100 ;  /* 0x0000b400200b7a23 */ /* 0x008fe40000010864 */
[----:B------:R-:W-:Y:S06]  /*126d0*/  FFMA.FTZ R32, R192, c[0x0][0x2d0], -R2 ;  /* 0x0000b400c0207a23 */ /* 0x000fec0000010802 */
[----:B------:R2:W-:Y:S01]  /*126e0*/  MUFU.EX2 R238, R11 ;  /* 0x0000000b00ee7308 */ /* 0x0005e20000000800 */
[----:B----4-:R-:W-:Y:S01]  /*126f0*/  FMUL.FTZ R8, R68, R108 ;  /* 0x0000006c44087220 */ /* 0x010fe20000410000 */
[----:B------:R-:W-:Y:S01]  /*12700*/  MOV R108, R44 ;  /* 0x0000002c006c7202 */ /* 0x000fe20000000f00 */
[----:B------:R-:W-:Y:S01]  /*12710*/  FFMA.FTZ R44, R194, c[0x0][0x2d0], -R100 ;  /* 0x0000b400c22c7a23 */ /* 0x000fe20000010864 */
[-C--:B-1----:R-:W-:Y:S01]  /*12720*/  @P4 IADD3.X R7, R9, R12.reuse, RZ, P0, !PT ;  /* 0x0000000c09074210 */ /* 0x082fe200007fe4ff */
[----:B------:R-:W-:Y:S01]  /*12730*/  FMUL.FTZ R9, R68, R109 ;  /* 0x0000006d44097220 */ /* 0x000fe20000410000 */
[----:B------:R-:W-:Y:S01]  /*12740*/  @P4 IADD3 R10, P0, R4, R13, RZ ;  /* 0x0000000d040a4210 */ /* 0x000fe20007f1e0ff */
[----:B------:R-:W-:Y:S01]  /*12750*/  FMUL.FTZ R13, R68, R113 ;  /* 0x00000071440d7220 */ /* 0x000fe20000410000 */
[----:B------:R-:W-:Y:S01]  /*12760*/  @P4 IADD3.X R5, R7, R12, RZ, P1, !PT ;  /* 0x0000000c07054210 */ /* 0x000fe20000ffe4ff */
[----:B------:R1:W-:Y:S01]  /*12770*/  @P4 LDGSTS.E.BYPASS.LTC128B.128 [R227+0x4900], [R6.64], !P3 ;  /* 0x0490000006e34fae */ /* 0x0003e2000d901d68 */
[----:B------:R-:W-:Y:S01]  /*12780*/  MOV R109, R40 ;  /* 0x00000028006d7202 */ /* 0x000fe20000000f00 */
[----:B------:R-:W-:Y:S01]  /*12790*/  FFMA.FTZ R40, R196, c[0x0][0x2d0], -R2 ;  /* 0x0000b400c4287a23 */ /* 0x000fe20000010802 */
[----:B------:R-:W-:Y:S01]  /*127a0*/  MOV R113, R51 ;  /* 0x0000003300717202 */ /* 0x000fe20000000f00 */
[----:B------:R-:W-:Y:S04]  /*127b0*/  FMUL.FTZ R51, R69, R151 ;  /* 0x0000009745337220 */ /* 0x000fe80000410000 */
[----:B------:R3:W-:Y:S01]  /*127c0*/  @P4 LDGSTS.E.BYPASS.LTC128B.128 [R227+0x5100], [R4.64], !P3 ;  /* 0x0510000004e34fae */ /* 0x0007e2000d901d68 */
[----:B--2---:R-:W-:Y:S01]  /*127d0*/  @P4 IADD3.X R11, R5, R12, RZ, P0, !PT ;  /* 0x0000000c050b4210 */ /* 0x004fe200007fe4ff */
[--C-:B------:R-:W-:Y:S01]  /*127e0*/  FFMA.FTZ R12, R24, c[0x0][0x2d0], -R102.reuse ;  /* 0x0000b400180c7a23 */ /* 0x100fe20000010866 */
[----:B------:R-:W-:Y:S01]  /*127f0*/  ISETP.GT.AND P0, PT, R103, UR5, PT ;  /* 0x0000000567007c0c */ /* 0x000fe2000bf04270 */
[----:B------:R-:W-:Y:S01]  /*12800*/  FFMA.FTZ R24, R29, c[0x0][0x2d0], -R102 ;  /* 0x0000b4001d187a23 */ /* 0x000fe20000010866 */
[----:B------:R-:W-:Y:S03]  /*12810*/  MOV R103, R225 ;  /* 0x000000e100677202 */ /* 0x000fe60000000f00 */
[----:B------:R2:W-:Y:S01]  /*12820*/  @P4 LDGSTS.E.BYPASS.LTC128B.128 [R227+0x5900], [R10.64], !P3 ;  /* 0x059000000ae34fae */ /* 0x0005e2000d901d68 */
[----:B------:R4:W-:Y:S01]  /*12830*/  MUFU.EX2 R232, R12 ;  /* 0x0000000c00e87308 */ /* 0x0009e20000000800 */
[C---:B------:R-:W-:Y:S06]  /*12840*/  FMUL.FTZ R29, R68.reuse, R129 ;  /* 0x00000081441d7220 */ /* 0x040fec0000410000 */
        /* <DEDUP_REMOVED lines=11> */
[----:B----4-:R-:W-:Y:S01]  /*12900*/  FMUL.FTZ R12, R68, R112 ;  /* 0x00000070440c7220 */ /* 0x010fe20000410000 */
[----:B------:R-:W4:Y:S01]  /*12910*/  LDSM.16.MT88.4 R52, [R210+0x100] ;  /* 0x00010000d234783b */ /* 0x000f220000004200 */
[C---:B--2---:R-:W-:Y:S01]  /*12920*/  FMUL.FTZ R10, R0.reuse, R110 ;  /* 0x0000006e000a7220 */ /* 0x044fe20000410000 */
[----:B------:R-:W-:Y:S01]  /*12930*/  MOV R110, R46 ;  /* 0x0000002e006e7202 */ /* 0x000fe20000000f00 */
[C---:B------:R-:W-:Y:S01]  /*12940*/  FMUL.FTZ R11, R0.reuse, R111 ;  /* 0x0000006f000b7220 */ /* 0x040fe20000410000 */
[----:B------:R-:W-:Y:S01]  /*12950*/  MOV R111, R205 ;  /* 0x000000cd006f7202 */ /* 0x000fe20000000f00 */
[C---:B------:R-:W-:Y:S01]  /*12960*/  FMUL.FTZ R46, R0.reuse, R146 ;  /* 0x00000092002e7220 */ /* 0x040fe20000410000 */
[----:B------:R-:W-:Y:S02]  /*12970*/  MOV R112, R203 ;  /* 0x000000cb00707202 */ /* 0x000fe40000000f00 */
[----:B------:R2:W-:Y:S01]  /*12980*/  MUFU.EX2 R230, R24 ;  /* 0x0000001800e67308 */ /* 0x0005e20000000800 */
[----:B------:R-:W4:Y:S01]  /*12990*/  LDSM.16.MT88.4 R80, [R211+0x100] ;  /* 0x00010000d350783b */ /* 0x000f220000004200 */
[----:B-1----:R-:W-:Y:S01]  /*129a0*/  FMUL.FTZ R6, R69, R106 ;  /* 0x0000006a45067220 */ /* 0x002fe20000410000 */
[----:B------:R-:W-:Y:S01]  /*129b0*/  MOV R106, R26 ;  /* 0x0000001a006a7202 */ /* 0x000fe20000000f00 */
[C---:B------:R-:W-:Y:S05]  /*129c0*/  FMUL.FTZ R26, R0.reuse, R126 ;  /* 0x0000007e001a7220 */ /* 0x040fea0000410000 */
[----:B------:R-:W1:Y:S01]  /*129d0*/  LDSM.16.MT88.4 R84, [R209+0x900] ;  /* 0x00090000d154783b */ /* 0x000e620000004200 */
[----:B------:R4:W-:Y:S01]  /*129e0*/  MUFU.EX2 R181, R32 ;  /* 0x0000002000b57308 */ /* 0x0009e20000000800 */
[--C-:B---3--:R-:W-:Y:S02]  /*129f0*/  FFMA.FTZ R4, R15, c[0x0][0x2d0], -R101.reuse ;  /* 0x0000b4000f047a23 */ /* 0x108fe40000010865 */
[----:B------:R-:W-:Y:S01]  /*12a00*/  FMUL.FTZ R15, R0, R115 ;  /* 0x00000073000f7220 */ /* 0x000fe20000410000 */
[----:B------:R-:W-:Y:S03]  /*12a10*/  MOV R115, R206 ;  /* 0x000000ce00737202 */ /* 0x000fe60000000f00 */
[----:B------:R-:W3:Y:S03]  /*12a20*/  LDSM.16.MT88.4 R88, [R212+0x900] ;  /* 0x00090000d458783b */ /* 0x000ee60000004200 */
[----:B------:R4:W-:Y:S01]  /*12a30*/  MUFU.EX2 R234, R4 ;  /* 0x0000000400ea7308 */ /* 0x0009e20000000800 */
[----:B--2---:R-:W-:Y:S04]  /*12a40*/  FMUL.FTZ R24, R68, R124 ;  /* 0x0000007c44187220 */ /* 0x004fe80000410000 */
[----:B------:R-:W0:Y:S05]  /*12a50*/  LDGDEPBAR ;  /* 0x00000000000079af */ /* 0x000e2a0000000000 */
[----:B------:R2:W-:Y:S01]  /*12a60*/  MUFU.EX2 R206, R56 ;  /* 0x0000003800ce7308 */ /* 0x0005e20000000800 */
[----:B----4-:R-:W-:Y:S02]  /*12a70*/  FMUL.FTZ R32, R73, R132 ;  /* 0x0000008449207220 */ /* 0x010fe40000410000 */
[--C-:B------:R-:W-:Y:S02]  /*12a80*/  FFMA.FTZ R4, R34, c[0x0][0x2d0], -R101.reuse ;  /* 0x0000b40022047a23 */ /* 0x100fe40000010865 */
[----:B------:R-:W-:Y:S05]  /*12a90*/  FMUL.FTZ R34, R69, R134 ;  /* 0x0000008645227220 */ /* 0x000fea0000410000 */
[----:B------:R4:W-:Y:S01]  /*12aa0*/  MUFU.EX2 R235, R4 ;  /* 0x0000000400eb7308 */ /* 0x0009e20000000800 */
[----:B--2---:R-:W-:Y:S02]  /*12ab0*/  FMUL.FTZ R56, R68, R156 ;  /* 0x0000009c44387220 */ /* 0x004fe40000410000 */
[--C-:B----4-:R-:W-:Y:S02]  /*12ac0*/  FFMA.FTZ R4, R35, c[0x0][0x2d0], -R101.reuse ;  /* 0x0000b40023047a23 */ /* 0x110fe40000010865 */
[----:B------:R-:W-:Y:S05]  /*12ad0*/  FMUL.FTZ R35, R69, R135 ;  /* 0x0000008745237220 */ /* 0x000fea0000410000 */
[----:B------:R2:W-:Y:S01]  /*12ae0*/  MUFU.EX2 R236, R4 ;  /* 0x0000000400ec7308 */ /* 0x0005e20000000800 */
[----:B------:R-:W-:Y:S01]  /*12af0*/  LDSM.16.MT88.4 R132, [R212+0x2900] ;  /* 0x00290000d484783b */ /* 0x000fe20000004200 */
[C---:B--2---:R-:W-:Y:S01]  /*12b00*/  FMUL.FTZ R4, R73.reuse, R104 ;  /* 0x0000006849047220 */ /* 0x044fe20000410000 */
        /* <DEDUP_REMOVED lines=9> */
[----:B--2---:R-:W-:Y:S02]  /*12ba0*/  FMUL.FTZ R44, R68, R144 ;  /* 0x00000090442c7220 */ /* 0x004fe40000410000 */
[C---:B------:R-:W-:Y:S04]  /*12bb0*/  HMMA.16816.F32.BF16 R16, R76.reuse, R22, R16 ;  /* 0x000000164c10723c */ /* 0x040fe80000041810 */
[----:B------:R-:W-:Y:S01]  /*12bc0*/  FFMA.FTZ R28, R182, c[0x0][0x2d0], -R2 ;  /* 0x0000b400b61c7a23 */ /* 0x000fe20000010802 */
[----:B------:R-:W-:Y:S01]  /*12bd0*/  MOV R124, R121 ;  /* 0x00000079007c7202 */ /* 0x000fe20000000f00 */
[----:B------:R-:W-:Y:S01]  /*12be0*/  FMUL.FTZ R45, R68, R145 ;  /* 0x00000091442d7220 */ /* 0x000fe20000410000 */
[----:B------:R-:W-:Y:S01]  /*12bf0*/  MOV R121, R114 ;  /* 0x0000007200797202 */ /* 0x000fe20000000f00 */
[C---:B------:R-:W-:Y:S01]  /*12c00*/  FMUL.FTZ R22, R69.reuse, R122 ;  /* 0x0000007a45167220 */ /* 0x040fe20000410000 */
[----:B------:R2:W1:Y:S03]  /*12c10*/  MUFU.EX2 R182, R28 ;  /* 0x0000001c00b67308 */ /* 0x0004660000000800 */
[----:B------:R-:W-:Y:S01]  /*12c20*/  FMUL.FTZ R23, R69, R123 ;  /* 0x0000007b45177220 */ /* 0x000fe20000410000 */
[----:B------:R-:W-:Y:S01]  /*12c30*/  MOV R123, R30 ;  /* 0x0000001e007b7202 */ /* 0x000fe20000000f00 */
[----:B------:R-:W-:Y:S01]  /*12c40*/  FMUL.FTZ R30, R0, R130 ;  /* 0x00000082001e7220 */ /* 0x000fe20000410000 */
[----:B------:R-:W-:Y:S01]  /*12c50*/  MOV R122, R41 ;  /* 0x00000029007a7202 */ /* 0x000fe20000000f00 */
[C---:B------:R-:W-:Y:S01]  /*12c60*/  FMUL.FTZ R41, R68.reuse, R141 ;  /* 0x0000008d44297220 */ /* 0x040fe20000410000 */
[----:B------:R-:W-:Y:S01]  /*12c70*/  MOV R126, R123 ;  /* 0x0000007b007e7202 */ /* 0x000fe20000000f00 */
[----:B----4-:R-:W-:Y:S01]  /*12c80*/  FMUL.FTZ R20, R73, R120 ;  /* 0x0000007849147220 */ /* 0x010fe20000410000 */
        /* <DEDUP_REMOVED lines=8> */
[C---:B--2---:R-:W-:Y:S02]  /*12d10*/  FMUL.FTZ R28, R68.reuse, R128 ;  /* 0x00000080441c7220 */ /* 0x044fe40000410000 */
        /* <DEDUP_REMOVED lines=8> */
[----:B----4-:R-:W-:Y:S02]  /*12da0*/  FMUL.FTZ R48, R73, R148 ;  /* 0x0000009449307220 */ /* 0x010fe40000410000 */
[C---:B------:R-:W-:Y:S01]  /*12db0*/  HMMA.16816.F32.BF16 R32, R76.reuse, R38, R32 ;  /* 0x000000264c20723c */ /* 0x040fe20000041820 */
[----:B------:R-:W-:Y:S03]  /*12dc0*/  LDSM.16.MT88.4 R148, [R210+0x2900] ;  /* 0x00290000d294783b */ /* 0x000fe60000004200 */
[----:B------:R-:W-:Y:S01]  /*12dd0*/  MOV R171, R94 ;  /* 0x0000005e00ab7202 */ /* 0x000fe20000000f00 */
[----:B------:R4:W1:Y:S02]  /*12de0*/  MUFU.EX2 R137, R40 ;  /* 0x0000002800897308 */ /* 0x0008640000000800 */
[C---:B------:R-:W-:Y:S02]  /*12df0*/  FMUL.FTZ R38, R69.reuse, R138 ;  /* 0x0000008a45267220 */ /* 0x040fe40000410000 */
[----:B------:R-:W-:Y:S06]  /*12e00*/  FMUL.FTZ R39, R69, R139 ;  /* 0x0000008b45277220 */ /* 0x000fec0000410000 */
[----:B------:R1:W-:Y:S01]  /*12e10*/  MUFU.EX2 R139, R60 ;  /* 0x0000003c008b7308 */ /* 0x0003e20000000800 */
[C---:B--2---:R-:W-:Y:S09]  /*12e20*/  FMUL.FTZ R36, R73.reuse, R136 ;  /* 0x0000008849247220 */ /* 0x044ff20000410000 */
[----:B------:R2:W-:Y:S01]  /*12e30*/  MUFU.EX2 R138, R92 ;  /* 0x0000005c008a7308 */ /* 0x0005e20000000800 */
[-C--:B------:R-:W-:Y:S03]  /*12e40*/  HMMA.16816.F32.BF16 R36, R76, R52.reuse, R36 ;  /* 0x000000344c24723c */ /* 0x080fe60000041824 */
[C---:B----4-:R-:W-:Y:S07]  /*12e50*/  FMUL.FTZ R40, R68.reuse, R140 ;  /* 0x0000008c44287220 */ /* 0x050fee0000410000 */
[C---:B------:R-:W-:Y:S04]  /*12e60*/  HMMA.16816.F32.BF16 R40, R64.reuse, R52, R40 ;  /* 0x000000344028723c */ /* 0x040fe80000041828 */
[----:B-1----:R-:W-:Y:S03]  /*12e70*/  FMUL.FTZ R60, R68, R160 ;  /* 0x000000a0443c7220 */ /* 0x002fe60000410000 */
[----:B------:R-:W-:Y:S01]  /*12e80*/  FFMA.FTZ R52, R184, c[0x0][0x2d0], -R100 ;  /* 0x0000b400b8347a23 */ /* 0x000fe20000010864 */
[-C--:B------:R-:W-:Y:S03]  /*12e90*/  HMMA.16816.F32.BF16 R44, R64, R54.reuse, R44 ;  /* 0x00000036402c723c */ /* 0x080fe6000004182c */
[----:B------:R1:W4:Y:S01]  /*12ea0*/  MUFU.EX2 R207, R52 ;  /* 0x0000003400cf7308 */ /* 0x0003220000000800 */
[----:B------:R-:W-:Y:S01]  /*12eb0*/  FMUL.FTZ R53, R73, R153 ;  /* 0x0000009949357220 */ /* 0x000fe20000410000 */
[----:B--2---:R-:W2:Y:S03]  /*12ec0*/  LDSM.16.MT88.4 R92, [R210+0x900] ;  /* 0x00090000d25c783b */ /* 0x004ea60000004200 */
[C---:B------:R-:W-:Y:S07]  /*12ed0*/  HMMA.16816.F32.BF16 R48, R76.reuse, R54, R48 ;  /* 0x000000364c30723c */ /* 0x040fee0000041830 */
[C---:B------:R-:W-:Y:S02]  /*12ee0*/  FMUL.FTZ R54, R69.reuse, R154 ;  /* 0x0000009a45367220 */ /* 0x040fe40000410000 */
[----:B------:R-:W-:Y:S03]  /*12ef0*/  FMUL.FTZ R55, R69, R155 ;  /* 0x0000009b45377220 */ /* 0x000fe60000410000 */
[----:B-1----:R-:W-:Y:S07]  /*12f00*/  FMUL.FTZ R52, R73, R152 ;  /* 0x0000009849347220 */ /* 0x002fee0000410000 */
        /* <DEDUP_REMOVED lines=20> */
[--C-:B-1----:R-:W-:Y:S04]  /*13050*/  FFMA.FTZ R80, R198, c[0x0][0x2d0], -R101.reuse ;  /* 0x0000b400c6507a23 */ /* 0x102fe80000010865 */
[----:B------:R1:W1:Y:S02]  /*13060*/  MUFU.EX2 R203, R80 ;  /* 0x0000005000cb7308 */ /* 0x0002640000000800 */
[----:B-1----:R-:W-:Y:S07]  /*13070*/  F2FP.BF16.PACK_AB R80, R231, R232 ;  /* 0x000000e8e750723e */ /* 0x002fee00000010ff */
[C---:B------:R-:W-:Y:S07]  /*13080*/  HMMA.16816.F32.BF16 R8, R80.reuse, R84, R8 ;  /* 0x000000545008723c */ /* 0x040fee0000041808 */
[--C-:B------:R-:W-:Y:S01]  /*13090*/  FFMA.FTZ R84, R202, c[0x0][0x2d0], -R102.reuse ;  /* 0x0000b400ca547a23 */ /* 0x100fe20000010866 */
[-C--:B------:R-:W-:Y:S03]  /*130a0*/  HMMA.16816.F32.BF16 R12, R80, R86.reuse, R12 ;  /* 0x00000056500c723c */ /* 0x080fe6000004180c */
[----:B------:R1:W-:Y:S05]  /*130b0*/  MUFU.EX2 R143, R84 ;  /* 0x00000054008f7308 */ /* 0x0003ea0000000800 */
[C---:B------:R-:W-:Y:S08]  /*130c0*/  HMMA.16816.F32.BF16 R16, R76.reuse, R86, R16 ;  /* 0x000000564c10723c */ /* 0x040ff00000041810 */
[-C--:B---3--:R-:W-:Y:S08]  /*130d0*/  HMMA.16816.F32.BF16 R20, R76, R88.reuse, R20 ;  /* 0x000000584c14723c */ /* 0x088ff00000041814 */
[C---:B------:R-:W-:Y:S04]  /*130e0*/  HMMA.16816.F32.BF16 R24, R80.reuse, R88, R24 ;  /* 0x000000585018723c */ /* 0x040fe80000041818 */
[--C-:B-1----:R-:W-:Y:S04]  /*130f0*/  FFMA.FTZ R84, R201, c[0x0][0x2d0], -R102.reuse ;  /* 0x0000b400c9547a23 */ /* 0x102fe80000010866 */
[-C--:B------:R-:W-:Y:S01]  /*13100*/  HMMA.16816.F32.BF16 R28, R80, R90.reuse, R28 ;  /* 0x0000005a501c723c */ /* 0x080fe2000004181c */
[----:B------:R1:W-:Y:S07]  /*13110*/  MUFU.EX2 R142, R84 ;  /* 0x00000054008e7308 */ /* 0x0003ee0000000800 */
[C---:B------:R-:W-:Y:S08]  /*13120*/  HMMA.16816.F32.BF16 R32, R76.reuse, R90, R32 ;  /* 0x0000005a4c20723c */ /* 0x040ff00000041820 */
[-C--:B--2---:R-:W-:Y:S08]  /*13130*/  HMMA.16816.F32.BF16 R36, R76, R92.reuse, R36 ;  /* 0x0000005c4c24723c */ /* 0x084ff00000041824 */
[C---:B------:R-:W-:Y:S04]  /*13140*/  HMMA.16816.F32.BF16 R40, R80.reuse, R92, R40 ;  /* 0x0000005c5028723c */ /* 0x040fe80000041828 */
[----:B-1----:R-:W-:Y:S01]  /*13150*/  FFMA.FTZ R84, R126, c[0x0][0x2d0], -R102 ;  /* 0x0000b4007e547a23 */ /* 0x002fe20000010866 */
        /* <DEDUP_REMOVED lines=24> */
[----:B------:R1:W1:Y:S01]  /*132e0*/  MUFU.EX2 R141, R88 ;  /* 0x00000058008d7308 */ /* 0x0002620000000800 */
[----:B------:R-:W-:Y:S02]  /*132f0*/  MOV R124, R123 ;  /* 0x0000007b007c7202 */ /* 0x000fe40000000f00 */
[----:B------:R-:W-:Y:S02]  /*13300*/  MOV R121, R120 ;  /* 0x0000007800797202 */ /* 0x000fe40000000f00 */
[----:B------:R-:W-:Y:S02]  /*13310*/  MOV R123, R122 ;  /* 0x0000007a007b7202 */ /* 0x000fe40000000f00 */
[----:B------:R-:W-:Y:S02]  /*13320*/  MOV R122, R121 ;  /* 0x00000079007a7202 */ /* 0x000fe40000000f00 */
[----:B------:R-:W-:Y:S02]  /*13330*/  MOV R120, R119 ;  /* 0x0000007700787202 */ /* 0x000fe40000000f00 */
[----:B------:R-:W-:Y:S02]  /*13340*/  MOV R119, R112 ;  /* 0x0000007000777202 */ /* 0x000fe40000000f00 */
[----:B------:R-:W-:Y:S01]  /*13350*/  MOV R112, R109 ;  /* 0x0000006d00707202 */ /* 0x000fe20000000f00 */
[----:B---3--:R-:W3:Y:S01]  /*13360*/  LDSM.16.MT88.4 R84, [R211+0x900] ;  /* 0x00090000d354783b */ /* 0x008ee20000004200 */
[----:B------:R-:W-:Y:S02]  /*13370*/  MOV R121, R120 ;  /* 0x0000007800797202 */ /* 0x000fe40000000f00 */
[----:B------:R-:W-:Y:S02]  /*13380*/  MOV R120, R119 ;  /* 0x0000007700787202 */ /* 0x000fe40000000f00 */
[----:B------:R-:W-:Y:S02]  /*13390*/  MOV R119, R112 ;  /* 0x0000007000777202 */ /* 0x000fe40000000f00 */
[----:B------:R-:W-:Y:S02]  /*133a0*/  MOV R109, R221 ;  /* 0x000000dd006d7202 */ /* 0x000fe40000000f00 */
[----:B------:R2:W5:Y:S01]  /*133b0*/  LDL.LU R221, [R1+0x68] ;  /* 0x0000680001dd7983 */ /* 0x0005620000300800 */
[--C-:B-1----:R-:W-:Y:S01]  /*133c0*/  FFMA.FTZ R88, R126, c[0x0][0x2d0], -R2.reuse ;  /* 0x0000b4007e587a23 */ /* 0x102fe20000010802 */
        /* <DEDUP_REMOVED lines=15> */
[----:B-1----:R-:W-:Y:S01]  /*134c0*/  FFMA.FTZ R88, R126, c[0x0][0x2d0], -R2 ;  /* 0x0000b4007e587a23 */ /* 0x002fe20000010802 */
[----:B------:R-:W-:Y:S01]  /*134d0*/  MOV R126, R125 ;  /* 0x0000007d007e7202 */ /* 0x000fe20000000f00 */
[-C--:B---3--:R-:W-:Y:S01]  /*134e0*/  HMMA.16816.F32.BF16 R52, R76, R84.reuse, R52 ;  /* 0x000000544c34723c */ /* 0x088fe20000041834 */
[----:B------:R1:W5:Y:S01]  /*134f0*/  LDL.LU R223, [R1+0x60] ;  /* 0x0000600001df7983 */ /* 0x0003620000300800 */
[----:B------:R3:W1:Y:S01]  /*13500*/  MUFU.EX2 R144, R88 ;  /* 0x0000005800907308 */ /* 0x0006620000000800 */
        /* <DEDUP_REMOVED lines=10> */
[--C-:B---3--:R-:W-:Y:S01]  /*135b0*/  FFMA.FTZ R88, R126, c[0x0][0x2d0], -R100.reuse ;  /* 0x0000b4007e587a23 */ /* 0x108fe20000010864 */
        /* <DEDUP_REMOVED lines=8> */
[----:B----4-:R-:W-:Y:S02]  /*13640*/  F2FP.BF16.PACK_AB R78, R206, R207 ;  /* 0x000000cfce4e723e */ /* 0x010fe400000010ff */
[----:B------:R-:W-:Y:S02]  /*13650*/  F2FP.BF16.PACK_AB R77, R205, R139 ;  /* 0x0000008bcd4d723e */ /* 0x000fe400000010ff */
[----:B------:R-:W-:Y:S02]  /*13660*/  F2FP.BF16.PACK_AB R79, R203, R204 ;  /* 0x000000cccb4f723e */ /* 0x000fe400000010ff */
[----:B------:R-:W-:Y:S02]  /*13670*/  MOV R118, R117 ;  /* 0x0000007500767202 */ /* 0x000fe40000000f00 */
[----:B------:R-:W-:Y:S02]  /*13680*/  MOV R117, R224 ;  /* 0x000000e000757202 */ /* 0x000fe40000000f00 */
[----:B------:R-:W-:Y:S01]  /*13690*/  MOV R120, R119 ;  /* 0x0000007700787202 */ /* 0x000fe20000000f00 */
[----:B------:R4:W5:Y:S01]  /*136a0*/  LDL.LU R224, [R1+0x5c] ;  /* 0x00005c0001e07983 */ /* 0x0009620000300800 */
[--C-:B---3--:R-:W-:Y:S01]  /*136b0*/  FFMA.FTZ R88, R126, c[0x0][0x2d0], -R100.reuse ;  /* 0x0000b4007e587a23 */ /* 0x108fe20000010864 */
        /* <DEDUP_REMOVED lines=14> */
[----:B--2---:R-:W-:Y:S01]  /*137a0*/  F2FP.BF16.PACK_AB R82, R202, R142 ;  /* 0x0000008eca52723e */ /* 0x004fe200000010ff */
[----:B------:R2:W5:Y:S01]  /*137b0*/  LDL.LU R218, [R1+0x58] ;  /* 0x0000580001da7983 */ /* 0x0005620000300800 */
[----:B------:R-:W-:Y:S02]  /*137c0*/  F2FP.BF16.PACK_AB R81, R141, R136 ;  /* 0x000000888d51723e */ /* 0x000fe400000010ff */
[----:B-1----:R-:W-:Y:S01]  /*137d0*/  F2FP.BF16.PACK_AB R83, R144, R140 ;  /* 0x0000008c9053723e */ /* 0x002fe200000010ff */
[----:B---3--:R-:W1:Y:S01]  /*137e0*/  LDSM.16.MT88.4 R88, [R209+0x1100] ;  /* 0x00110000d158783b */ /* 0x008e620000004200 */
        /* <DEDUP_REMOVED lines=25> */
[--C-:B---3--:R-:W-:Y:S01]  /*13980*/  FFMA.FTZ R92, R123, c[0x0][0x2d0], -R101.reuse ;  /* 0x0000b4007b5c7a23 */ /* 0x108fe20000010865 */
        /* <DEDUP_REMOVED lines=12> */
[----:B--2---:R-:W2:Y:S08]  /*13a50*/  LDSM.16.MT88.4 R84, [R212+0x1100] ;  /* 0x00110000d454783b */ /* 0x004eb00000004200 */
[----:B-1----:R-:W1:Y:S01]  /*13a60*/  LDSM.16.MT88.4 R92, [R210+0x1100] ;  /* 0x00110000d25c783b */ /* 0x002e620000004200 */
[----:B----4-:R-:W-:Y:S07]  /*13a70*/  F2FP.BF16.PACK_AB R80, R143, R138 ;  /* 0x0000008a8f50723e */ /* 0x010fee00000010ff */
[C---:B------:R-:W-:Y:S07]  /*13a80*/  HMMA.16816.F32.BF16 R8, R80.reuse, R88, R8 ;  /* 0x000000585008723c */ /* 0x040fee0000041808 */
[--C-:B------:R-:W-:Y:S01]  /*13a90*/  FFMA.FTZ R88, R122, c[0x0][0x2d0], -R102.reuse ;  /* 0x0000b4007a587a23 */ /* 0x100fe20000010866 */
[-C--:B------:R-:W-:Y:S03]  /*13aa0*/  HMMA.16816.F32.BF16 R12, R80, R90.reuse, R12 ;  /* 0x0000005a500c723c */ /* 0x080fe6000004180c */
[----:B------:R4:W-:Y:S05]  /*13ab0*/  MUFU.EX2 R145, R88 ;  /* 0x0000005800917308 */ /* 0x0009ea0000000800 */
[C---:B------:R-:W-:Y:S08]  /*13ac0*/  HMMA.16816.F32.BF16 R16, R76.reuse, R90, R16 ;  /* 0x0000005a4c10723c */ /* 0x040ff00000041810 */
[-C--:B--2---:R-:W-:Y:S08]  /*13ad0*/  HMMA.16816.F32.BF16 R20, R76, R84.reuse, R20 ;  /* 0x000000544c14723c */ /* 0x084ff00000041814 */
        /* <DEDUP_REMOVED lines=9> */
[----:B--2---:R-:W-:Y:S03]  /*13b70*/  FFMA.FTZ R88, R120, c[0x0][0x2d0], -R102 ;  /* 0x0000b40078587a23 */ /* 0x004fe60000010866 */
        /* <DEDUP_REMOVED lines=9> */
[----:B--2---:R-:W-:Y:S02]  /*13c10*/  FFMA.FTZ R84, R116, c[0x0][0x2d0], -R2 ;  /* 0x0000b40074547a23 */ /* 0x004fe40000010802 */
[----:B------:R-:W-:Y:S07]  /*13c20*/  LDSM.16.MT88.4 R116, [R209+0x2900] ;  /* 0x00290000d174783b */ /* 0x000fee0000004200 */
[----:B------:R2:W-:Y:S01]  /*13c30*/  MUFU.EX2 R154, R84 ;  /* 0x00000054009a7308 */ /* 0x0005e20000000800 */
[----:B----4-:R-:W-:Y:S09]  /*13c40*/  FFMA.FTZ R92, R114, c[0x0][0x2d0], -R100 ;  /* 0x0000b400725c7a23 */ /* 0x010ff20000010864 */
[----:B------:R-:W-:Y:S01]  /*13c50*/  MUFU.EX2 R192, R92 ;  /* 0x0000005c00c07308 */ /* 0x000fe20000000800 */
[----:B-1----:R-:W1:Y:S01]  /*13c60*/  LDSM.16.MT88.4 R88, [R211+0x1100] ;  /* 0x00110000d358783b */ /* 0x002e620000004200 */
[----:B--2---:R-:W-:Y:S08]  /*13c70*/  FFMA.FTZ R84, R115, c[0x0][0x2d0], -R2 ;  /* 0x0000b40073547a23 */ /* 0x004ff00000010802 */
[----:B------:R2:W4:Y:S02]  /*13c80*/  MUFU.EX2 R152, R84 ;  /* 0x0000005400987308 */ /* 0x0005240000000800 */
[--C-:B--2---:R-:W-:Y:S01]  /*13c90*/  FFMA.FTZ R84, R113, c[0x0][0x2d0], -R100.reuse ;  /* 0x0000b40071547a23 */ /* 0x104fe20000010864 */
[----:B------:R-:W-:Y:S01]  /*13ca0*/  MOV R113, R112 ;  /* 0x0000007000717202 */ /* 0x000fe20000000f00 */
[-C--:B-1----:R-:W-:Y:S03]  /*13cb0*/  HMMA.16816.F32.BF16 R52, R76, R88.reuse, R52 ;  /* 0x000000584c34723c */ /* 0x082fe60000041834 */
[----:B------:R-:W-:Y:S02]  /*13cc0*/  MOV R112, R109 ;  /* 0x0000006d00707202 */ /* 0x000fe40000000f00 */
[----:B------:R-:W-:Y:S02]  /*13cd0*/  MOV R109, R108 ;  /* 0x0000006c006d7202 */ /* 0x000fe40000000f00 */
[----:B------:R-:W-:Y:S01]  /*13ce0*/  MOV R108, R176 ;  /* 0x000000b0006c7202 */ /* 0x000fe20000000f00 */
[C---:B------:R-:W-:Y:S04]  /*13cf0*/  HMMA.16816.F32.BF16 R56, R80.reuse, R88, R56 ;  /* 0x000000585038723c */ /* 0x040fe80000041838 */
[----:B------:R-:W-:Y:S02]  /*13d00*/  MOV R176, R189 ;  /* 0x000000bd00b07202 */ /* 0x000fe40000000f00 */
[----:B------:R1:W-:Y:S01]  /*13d10*/  MUFU.EX2 R189, R84 ;  /* 0x0000005400bd7308 */ /* 0x0003e20000000800 */
[----:B------:R-:W-:Y:S01]  /*13d20*/  FFMA.FTZ R88, R111, c[0x0][0x2d0], -R100 ;  /* 0x0000b4006f587a23 */ /* 0x000fe20000010864 */
[-C--:B------:R-:W-:Y:S04]  /*13d30*/  HMMA.16816.F32.BF16 R60, R80, R90.reuse, R60 ;  /* 0x0000005a503c723c */ /* 0x080fe8000004183c */
[----:B------:R-:W-:Y:S02]  /*13d40*/  MOV R111, R107 ;  /* 0x0000006b006f7202 */ /* 0x000fe40000000f00 */
[----:B------:R-:W-:Y:S01]  /*13d50*/  MOV R107, R190 ;  /* 0x000000be006b7202 */ /* 0x000fe20000000f00 */
[--C-:B------:R-:W-:Y:S01]  /*13d60*/  FFMA.FTZ R80, R113, c[0x0][0x2d0], -R101.reuse ;  /* 0x0000b40071507a23 */ /* 0x100fe20000010865 */
[----:B------:R-:W-:Y:S01]  /*13d70*/  HMMA.16816.F32.BF16 R64, R76, R90, R64 ;  /* 0x0000005a4c40723c */ /* 0x000fe20000041840 */
[----:B------:R2:W-:Y:S03]  /*13d80*/  MUFU.EX2 R190, R88 ;  /* 0x0000005800be7308 */ /* 0x0005e60000000800 */
[----:B------:R-:W-:Y:S01]  /*13d90*/  F2FP.BF16.PACK_AB R82, R193, R195 ;  /* 0x000000c3c152723e */ /* 0x000fe200000010ff */
[--C-:B------:R-:W-:Y:S01]  /*13da0*/  FFMA.FTZ R92, R111, c[0x0][0x2d0], -R101.reuse ;  /* 0x0000b4006f5c7a23 */ /* 0x100fe20000010865 */
[----:B------:R-:W-:Y:S02]  /*13db0*/  F2FP.BF16.PACK_AB R81, R153, R155 ;  /* 0x0000009b9951723e */ /* 0x000fe400000010ff */
[----:B------:R-:W-:Y:S03]  /*13dc0*/  F2FP.BF16.PACK_AB R76, R201, R147 ;  /* 0x00000093c94c723e */ /* 0x000fe600000010ff */
[----:B------:R3:W-:Y:S01]  /*13dd0*/  MUFU.EX2 R159, R80 ;  /* 0x00000050009f7308 */ /* 0x0007e20000000800 */
[----:B------:R-:W-:Y:S01]  /*13de0*/  F2FP.BF16.PACK_AB R78, R200, R199 ;  /* 0x000000c7c84e723e */ /* 0x000fe200000010ff */
[----:B-1----:R-:W1:Y:S01]  /*13df0*/  LDSM.16.MT88.4 R84, [R209+0x1900] ;  /* 0x00190000d154783b */ /* 0x002e620000004200 */
[----:B------:R-:W-:Y:S02]  /*13e00*/  F2FP.BF16.PACK_AB R77, R198, R146 ;  /* 0x00000092c64d723e */ /* 0x000fe400000010ff */
[----:B------:R-:W-:Y:S02]  /*13e10*/  F2FP.BF16.PACK_AB R79, R197, R196 ;  /* 0x000000c4c54f723e */ /* 0x000fe400000010ff */
[----:B----4-:R-:W-:Y:S03]  /*13e20*/  F2FP.BF16.PACK_AB R83, R152, R154 ;  /* 0x0000009a9853723e */ /* 0x010fe600000010ff */
[----:B------:R4:W-:Y:S01]  /*13e30*/  MUFU.EX2 R184, R92 ;  /* 0x0000005c00b87308 */ /* 0x0009e20000000800 */
[----:B--2---:R-:W2:Y:S01]  /*13e40*/  LDSM.16.MT88.4 R88, [R212+0x1900] ;  /* 0x00190000d458783b */ /* 0x004ea20000004200 */
[--C-:B---3--:R-:W-:Y:S08]  /*13e50*/  FFMA.FTZ R80, R112, c[0x0][0x2d0], -R101.reuse ;  /* 0x0000b40070507a23 */ /* 0x108ff00000010865 */
[----:B------:R3:W-:Y:S01]  /*13e60*/  MUFU.EX2 R158, R80 ;  /* 0x00000050009e7308 */ /* 0x0007e20000000800 */
        /* <DEDUP_REMOVED lines=15> */
[----:B------:R-:W-:Y:S04]  /*13f60*/  MOV R104, R97 ;  /* 0x0000006100687202 */ /* 0x000fe80000000f00 */
        /* <DEDUP_REMOVED lines=11> */
[----:B------:R-:W-:Y:S02]  /*14020*/  FFMA.FTZ R92, R176, c[0x0][0x2d0], -R100 ;  /* 0x0000b400b05c7a23 */ /* 0x000fe40000010864 */
[C---:B------:R-:W-:Y:S03]  /*14030*/  HMMA.16816.F32.BF16 R48, R76.reuse, R94, R48 ;  /* 0x0000005e4c30723c */ /* 0x040fe60000041830 */
[----:B------:R2:W-:Y:S01]  /*14040*/  MUFU.EX2 R99, R88 ;  /* 0x0000005800637308 */ /* 0x0005e20000000800 */
[----:B-1----:R-:W-:Y:S09]  /*14050*/  FFMA.FTZ R84, R180, c[0x0][0x2d0], -R102 ;  /* 0x0000b400b4547a23 */ /* 0x002ff20000010866 */
[----:B------:R1:W-:Y:S01]  /*14060*/  MUFU.EX2 R180, R84 ;  /* 0x0000005400b47308 */ /* 0x0003e20000000800 */
[--C-:B--2---:R-:W-:Y:S01]  /*14070*/  FFMA.FTZ R88, R107, c[0x0][0x2d0], -R2.reuse ;  /* 0x0000b4006b587a23 */ /* 0x104fe20000010802 */
[----:B------:R-:W-:Y:S02]  /*14080*/  MOV R107, R106 ;  /* 0x0000006a006b7202 */ /* 0x000fe40000000f00 */
[----:B------:R-:W-:Y:S06]  /*14090*/  MOV R106, R177 ;  /* 0x000000b1006a7202 */ /* 0x000fec0000000f00 */
[----:B------:R2:W-:Y:S01]  /*140a0*/  MUFU.EX2 R97, R88 ;  /* 0x0000005800617308 */ /* 0x0005e20000000800 */
[----:B------:R-:W-:Y:S02]  /*140b0*/  MOV R110, R107 ;  /* 0x0000006b006e7202 */ /* 0x000fe40000000f00 */
[----:B------:R-:W3:Y:S07]  /*140c0*/  LDL.LU R107, [R1+0x10] ;  /* 0x00001000016b7983 */ /* 0x000eee0000300800 */
[----:B------:R4:W-:Y:S01]  /*140d0*/  MUFU.EX2 R177, R92 ;  /* 0x0000005c00b17308 */ /* 0x0009e20000000800 */
[----:B-1----:R-:W1:Y:S01]  /*140e0*/  LDSM.16.MT88.4 R84, [R211+0x1900] ;  /* 0x00190000d354783b */ /* 0x002e620000004200 */
[----:B--2---:R-:W-:Y:S08]  /*140f0*/  FFMA.FTZ R88, R98, c[0x0][0x2d0], -R2 ;  /* 0x0000b40062587a23 */ /* 0x004ff00000010802 */
[----:B------:R2:W-:Y:S01]  /*14100*/  MUFU.EX2 R98, R88 ;  /* 0x0000005800627308 */ /* 0x0005e20000000800 */
[----:B----4-:R-:W-:Y:S01]  /*14110*/  FFMA.FTZ R92, R170, c[0x0][0x2d0], -R100 ;  /* 0x0000b400aa5c7a23 */ /* 0x010fe20000010864 */
[----:B------:R-:W-:Y:S08]  /*14120*/  MOV R170, R175 ;  /* 0x000000af00aa7202 */ /* 0x000ff00000000f00 */
[----:B------:R4:W4:Y:S01]  /*14130*/  MUFU.EX2 R175, R92 ;  /* 0x0000005c00af7308 */ /* 0x0009220000000800 */
[----:B--2---:R-:W-:Y:S01]  /*14140*/  FFMA.FTZ R88, R96, c[0x0][0x2d0], -R2 ;  /* 0x0000b40060587a23 */ /* 0x004fe20000010802 */
[-C--:B-1----:R-:W-:Y:S08]  /*14150*/  HMMA.16816.F32.BF16 R52, R76, R84.reuse, R52 ;  /* 0x000000544c34723c */ /* 0x082ff00000041834 */
[----:B------:R1:W2:Y:S01]  /*14160*/  MUFU.EX2 R96, R88 ;  /* 0x0000005800607308 */ /* 0x0002a20000000800 */
[C---:B------:R-:W-:Y:S04]  /*14170*/  HMMA.16816.F32.BF16 R56, R80.reuse, R84, R56 ;  /* 0x000000545038723c */ /* 0x040fe80000041838 */
[--C-:B----4-:R-:W-:Y:S01]  /*14180*/  FFMA.FTZ R92, R106, c[0x0][0x2d0], -R101.reuse ;  /* 0x0000b4006a5c7a23 */ /* 0x110fe20000010865 */
[----:B------:R-:W-:Y:S01]  /*14190*/  F2FP.BF16.PACK_AB R164, R175, R177 ;  /* 0x000000b1afa4723e */ /* 0x000fe200000010ff */
[----:B------:R-:W4:Y:S01]  /*141a0*/  LDL.LU R106, [R1+0x14] ;  /* 0x00001400016a7983 */ /* 0x000f220000300800 */
[--C-:B------:R-:W-:Y:S01]  /*141b0*/  FFMA.FTZ R84, R173, c[0x0][0x2d0], -R100.reuse ;  /* 0x0000b400ad547a23 */ /* 0x100fe20000010864 */
[-C--:B------:R-:W-:Y:S03]  /*141c0*/  HMMA.16816.F32.BF16 R60, R80, R86.reuse, R60 ;  /* 0x00000056503c723c */ /* 0x080fe6000004183c */
[----:B------:R2:W-:Y:S04]  /*141d0*/  MUFU.EX2 R176, R84 ;  /* 0x0000005400b07308 */ /* 0x0005e80000000800 */
[----:B------:R-:W-:Y:S01]  /*141e0*/  FFMA.FTZ R80, R172, c[0x0][0x2d0], -R100 ;  /* 0x0000b400ac507a23 */ /* 0x000fe20000010864 */
[----:B------:R-:W-:Y:S01]  /*141f0*/  HMMA.16816.F32.BF16 R64, R76, R86, R64 ;  /* 0x000000564c40723c */ /* 0x000fe20000041840 */
[----:B-1----:R-:W1:Y:S03]  /*14200*/  LDSM.16.MT88.4 R88, [R209+0x2100] ;  /* 0x00210000d158783b */ /* 0x002e660000004200 */
[----:B------:R-:W-:Y:S01]  /*14210*/  F2FP.BF16.PACK_AB R82, R178, R180 ;  /* 0x000000b4b252723e */ /* 0x000fe200000010ff */
[----:B------:R2:W2:Y:S01]  /*14220*/  MUFU.EX2 R174, R80 ;  /* 0x0000005000ae7308 */ /* 0x0004a20000000800 */
[----:B------:R-:W-:Y:S02]  /*14230*/  F2FP.BF16.PACK_AB R81, R97, R99 ;  /* 0x000000636151723e */ /* 0x000fe400000010ff */
[----:B------:R-:W-:Y:S04]  /*14240*/  F2FP.BF16.PACK_AB R76, R191, R189 ;  /* 0x000000bdbf4c723e */ /* 0x000fe800000010ff */
[----:B------:R-:W-:Y:S02]  /*14250*/  F2FP.BF16.PACK_AB R78, R190, R192 ;  /* 0x000000c0be4e723e */ /* 0x000fe400000010ff */
[----:B------:R-:W-:Y:S02]  /*14260*/  F2FP.BF16.PACK_AB R77, R158, R159 ;  /* 0x0000009f9e4d723e */ /* 0x000fe400000010ff */
[----:B------:R-:W-:Y:S02]  /*14270*/  F2FP.BF16.PACK_AB R79, R183, R184 ;  /* 0x000000b8b74f723e */ /* 0x000fe400000010ff */
[----:B--2---:R-:W-:Y:S01]  /*14280*/  F2FP.BF16.PACK_AB R83, R96, R98 ;  /* 0x000000626053723e */ /* 0x004fe200000010ff */
[----:B------:R-:W2:Y:S01]  /*14290*/  LDSM.16.MT88.4 R84, [R212+0x2100] ;  /* 0x00210000d454783b */ /* 0x000ea20000004200 */
[--C-:B------:R-:W-:Y:S01]  /*142a0*/  FFMA.FTZ R80, R109, c[0x0][0x2d0], -R101.reuse ;  /* 0x0000b4006d507a23 */ /* 0x100fe20000010865 */
[----:B------:R-:W-:Y:S02]  /*142b0*/  MOV R109, R108 ;  /* 0x0000006c006d7202 */ /* 0x000fe40000000f00 */
[----:B------:R-:W-:Y:S01]  /*142c0*/  MOV R108, R171 ;  /* 0x000000ab006c7202 */ /* 0x000fe20000000f00 */
[----:B------:R2:W-:Y:S01]  /*142d0*/  MUFU.EX2 R173, R80 ;  /* 0x0000005000ad7308 */ /* 0x0005e20000000800 */
[----:B------:R-:W-:Y:S01]  /*142e0*/  F2FP.BF16.PACK_AB R166, R174, R176 ;  /* 0x000000b0aea6723e */ /* 0x000fe200000010ff */
[-C--:B-1----:R-:W-:Y:S08]  /*142f0*/  HMMA.16816.F32.BF16 R4, R76, R88.reuse, R4 ;  /* 0x000000584c04723c */ /* 0x082ff00000041804 */
[----:B------:R1:W1:Y:S01]  /*14300*/  MUFU.EX2 R171, R92 ;  /* 0x0000005c00ab7308 */ /* 0x0002620000000800 */
[----:B--2---:R-:W-:Y:S07]  /*14310*/  F2FP.BF16.PACK_AB R80, R156, R157 ;  /* 0x0000009d9c50723e */ /* 0x004fee00000010ff */
[C---:B------:R-:W-:Y:S01]  /*14320*/  HMMA.16816.F32.BF16 R8, R80.reuse, R88, R8 ;  /* 0x000000585008723c */ /* 0x040fe20000041808 */
[----:B-1----:R-:W1:Y:S03]  /*14330*/  LDSM.16.MT88.4 R92, [R210+0x2100] ;  /* 0x00210000d25c783b */ /* 0x002e660000004200 */
[----:B------:R-:W-:Y:S03]  /*14340*/  F2FP.BF16.PACK_AB R165, R171, R173 ;  /* 0x000000adaba5723e */ /* 0x000fe600000010ff */
        /* <DEDUP_REMOVED lines=10> */
[----:B------:R-:W2:Y:S01]  /*143f0*/  LDL.LU R104, [R1+0x1c] ;  /* 0x00001c0001687983 */ /* 0x000ea20000300800 */
[----:B------:R1:W1:Y:S06]  /*14400*/  MUFU.EX2 R170, R88 ;  /* 0x0000005800aa7308 */ /* 0x00026c0000000800 */
[C---:B------:R-:W-:Y:S04]  /*14410*/  HMMA.16816.F32.BF16 R32, R76.reuse, R86, R32 ;  /* 0x000000564c20723c */ /* 0x040fe80000041820 */
        /* <DEDUP_REMOVED lines=20> */
[----:B------:R-:W3:Y:S10]  /*14560*/  MUFU.EX2 R86, R84 ;  /* 0x0000005400567308 */ /* 0x000ef40000000800 */
[----:B------:R-:W-:Y:S10]  /*14570*/  MUFU.EX2 R84, R74 ;  /* 0x0000004a00547308 */ /* 0x000ff40000000800 */
[----:B------:R-:W1:Y:S01]  /*14580*/  MUFU.EX2 R74, R2 ;  /* 0x00000002004a7308 */ /* 0x000e620000000800 */
[----:B---3--:R-:W-:Y:S01]  /*14590*/  FFMA.FTZ R73, R73, R107, R245 ;  /* 0x0000006b49497223 */ /* 0x008fe200000100f5 */
[----:B------:R-:W-:Y:S01]  /*145a0*/  F2FP.BF16.PACK_AB R161, R86, R85 ;  /* 0x0000005556a1723e */ /* 0x000fe200000010ff */
[-C--:B-1----:R-:W-:Y:S08]  /*145b0*/  HMMA.16816.F32.BF16 R52, R76, R88.reuse, R52 ;  /* 0x000000584c34723c */ /* 0x082ff00000041834 */
[C---:B------:R-:W-:Y:S08]  /*145c0*/  HMMA.16816.F32.BF16 R56, R80.reuse, R88, R56 ;  /* 0x000000585038723c */ /* 0x040ff00000041838 */
[-C--:B------:R-:W-:Y:S04]  /*145d0*/  HMMA.16816.F32.BF16 R60, R80, R90.reuse, R60 ;  /* 0x0000005a503c723c */ /* 0x080fe8000004183c */
[----:B------:R-:W-:Y:S04]  /*145e0*/  F2FP.BF16.PACK_AB R163, R74, R84 ;  /* 0x000000544aa3723e */ /* 0x000fe800000010ff */
[----:B------:R-:W-:Y:S04]  /*145f0*/  HMMA.16816.F32.BF16 R64, R76, R90, R64 ;  /* 0x0000005a4c40723c */ /* 0x000fe80000041840 */
[----:B----4-:R-:W-:Y:S02]  /*14600*/  FFMA.FTZ R69, R69, R106, R244 ;  /* 0x0000006a45457223 */ /* 0x010fe400000100f4 */
[----:B--2---:R-:W-:Y:S06]  /*14610*/  FFMA.FTZ R2, R68, R105, R241 ;  /* 0x0000006944027223 */ /* 0x004fec00000100f1 */
[----:B------:R-:W-:Y:S04]  /*14620*/  FADD.FTZ R2, R242, R2 ;  /* 0x00000002f2027221 */ /* 0x000fe80000010000 */
[----:B------:R-:W-:Y:S02]  /*14630*/  FADD.FTZ R2, R243, R2 ;  /* 0x00000002f3027221 */ /* 0x000fe40000010000 */
[----:B------:R-:W-:Y:S02]  /*14640*/  FFMA.FTZ R0, R0, R104, R185 ;  /* 0x0000006800007223 */ /* 0x000fe400000100b9 */
[-C--:B------:R-:W-:Y:S05]  /*14650*/  HMMA.16816.F32.BF16 R104, R164, R116.reuse, R4 ;  /* 0x00000074a468723c */ /* 0x080fea0000041804 */
        /* <DEDUP_REMOVED lines=30> */
[----:B------:R-:W1:Y:S03]  /*14840*/  LDSM.16.MT88.4 R4, [R211+0x2900] ;  /* 0x00290000d304783b */ /* 0x000e660000004200 */
        /* <DEDUP_REMOVED lines=83> */
.L_x_282:
        /* <DEDUP_REMOVED lines=18> */
[----:B------:R1:W-:Y:S04]  /*14ea0*/  STL.64 [R1+0x8], R2 ;  /* 0x0000080201007387 */ /* 0x0003e80000100a00 */
.L_x_301:
[----:B------:R-:W-:Y:S04]  /*14eb0*/  DEPBAR.LE SB0, 0x0 ;  /* 0x000080000000791a */ /* 0x000fe80000000000 */
[----:B------:R-:W-:Y:S01]  /*14ec0*/  BAR.SYNC.DEFER_BLOCKING 0x0 ;  /* 0x0000000000007b1d */ /* 0x000fe20000010000 */
[C---:B------:R-:W-:Y:S01]  /*14ed0*/  ISETP.GT.AND P4, PT, R225.reuse, UR4, PT ;  /* 0x00000004e1007c0c */ /* 0x040fe2000bf84270 */
[C---:B--2---:R-:W-:Y:S01]  /*14ee0*/  IMAD R0, R225.reuse, UR15, RZ ;  /* 0x0000000fe1007c24 */ /* 0x044fe2000f8e02ff */
[----:B-1----:R-:W-:Y:S05]  /*14ef0*/  SHF.R.S32.HI R2, RZ, 0x1f, R225 ;  /* 0x0000001fff027819 */ /* 0x002fea00000114e1 */
[----:B------:R-:W-:Y:S01]  /*14f00*/  IMAD R0, R2, UR18, R0 ;  /* 0x0000001202007c24 */ /* 0x000fe2000f8e0200 */
[----:B-----5:R-:W-:Y:S08]  /*14f10*/  LDSM.16.M88.4 R96, [R215+0x6100] ;  /* 0x00610000d760783b */ /* 0x020ff00000000200 */
[----:B------:R-:W2:Y:S06]  /*14f20*/  LDL.64 R196, [R1+0x8] ;  /* 0x0000080001c47983 */ /* 0x000eac0000100a00 */
[----:B------:R-:W1:Y:S08]  /*14f30*/  LDSM.16.M88.4 R16, [R208+0x3100] ;  /* 0x00310000d010783b */ /* 0x000e700000000200 */
[----:B------:R-:W3:Y:S08]  /*14f40*/  LDSM.16.M88.4 R92, [R215+0x8100] ;  /* 0x00810000d75c783b */ /* 0x000ef00000000200 */
[----:B------:R-:W4:Y:S08]  /*14f50*/  LDSM.16.M88.4 R32, [R208+0x3900] ;  /* 0x00390000d020783b */ /* 0x000f300000000200 */
[----:B------:R-:W2:Y:S06]  /*14f60*/  LDL.64 R244, [R1+0x28] ;  /* 0x0000280001f47983 */ /* 0x000eac0000100a00 */
[----:B------:R-:W1:Y:S08]  /*14f70*/  LDSM.16.M88.4 R48, [R208+0x4100] ;  /* 0x00410000d030783b */ /* 0x000e700000000200 */
[----:B------:R-:W2:Y:S06]  /*14f80*/  LDL.64 R240, [R1+0x30] ;  /* 0x0000300001f07983 */ /* 0x000eac0000100a00 */
[----:B------:R-:W1:Y:S08]  /*14f90*/  LDSM.16.M88.4 R64, [R208+0x4900] ;  /* 0x00490000d040783b */ /* 0x000e700000000200 */
[----:B------:R-:W2:Y:S04]  /*14fa0*/  LDL R226, [R1+0x24] ;  /* 0x0000240001e27983 */ /* 0x000ea80000100800 */
[----:B------:R-:W1:Y:S08]  /*14fb0*/  LDSM.16.M88.4 R80, [R208+0x5100] ;  /* 0x00510000d050783b */ /* 0x000e700000000200 */
[----:B------:R-:W1:Y:S08]  /*14fc0*/  LDSM.16.M88.4 R168, [R208+0x5900] ;  /* 0x00590000d0a8783b */ /* 0x000e700000000200 */
[----:B------:R-:W-:Y:S08]  /*14fd0*/  LDSM.16.M88.4 R172, [R218+0x6100] ;  /* 0x00610000daac783b */ /* 0x000ff00000000200 */
[----:B------:R-:W3:Y:S08]  /*14fe0*/  LDSM.16.M88.4 R176, [R219] ;  /* 0x00000000dbb0783b */ /* 0x000ef00000000200 */
[----:B------:R-:W4:Y:S08]  /*14ff0*/  LDSM.16.M88.4 R180, [R218+0x8100] ;  /* 0x00810000dab4783b */ /* 0x000f300000000200 */
[----:B------:R-:W2:Y:S08]  /*15000*/  LDSM.16.M88.4 R184, [R224] ;  /* 0x00000000e0b8783b */ /* 0x000eb00000000200 */
[----:B------:R-:W2:Y:S08]  /*15010*/  LDSM.16.M88.4 R188, [R223] ;  /* 0x00000000dfbc783b */ /* 0x000eb00000000200 */
[----:B------:R-:W2:Y:S01]  /*15020*/  LDSM.16.M88.4 R192, [R222] ;  /* 0x00000000dec0783b */ /* 0x000ea20000000200 */
        /* <DEDUP_REMOVED lines=27> */
[----:B--2---:R-:W-:Y:S01]  /*151e0*/  IMAD.WIDE.U32 R176, R225, UR18, R196 ;  /* 0x00000012e1b07c25 */ /* 0x004fe2000f8e00c4 */
        /* <DEDUP_REMOVED lines=36> */
[----:B------:R-:W-:Y:S02]  /*15430*/  PLOP3.LUT P0, PT, PT, PT, UP1, 0x80, 0x0 ;  /* 0x000000000000781c */ /* 0x000fe40003f0f018 */
        /* <DEDUP_REMOVED lines=75> */
[----:B------:R-:W1:Y:S01]  /*158f0*/  MUFU.TANH R238, R6 ;  /* 0x0000000600ee7308 */ /* 0x000e620000002400 */
[----:B------:R-:W-:Y:S09]  /*15900*/  FMUL.FTZ R19, R19, c[0x0][0x320] ;  /* 0x0000c80013137a20 */ /* 0x000ff20000410000 */
[----:B------:R1:W1:Y:S01]  /*15910*/  MUFU.TANH R228, R7 ;  /* 0x0000000700e47308 */ /* 0x0002620000002400 */
[----:B---3--:R-:W3:Y:S09]  /*15920*/  LDL R15, [R1+0x20] ;  /* 0x00002000010f7983 */ /* 0x008ef20000100800 */
[----:B------:R-:W2:Y:S10]  /*15930*/  MUFU.TANH R246, R8 ;  /* 0x0000000800f67308 */ /* 0x000eb40000002400 */
[----:B------:R-:W2:Y:S01]  /*15940*/  MUFU.TANH R239, R9 ;  /* 0x0000000900ef7308 */ /* 0x000ea20000002400 */
[----:B-1----:R-:W1:Y:S09]  /*15950*/  LDSM.16.M88.4 R4, [R213+0x800] ;  /* 0x00080000d504783b */ /* 0x002e720000000200 */
[----:B------:R-:W1:Y:S10]  /*15960*/  MUFU.TANH R248, R10 ;  /* 0x0000000a00f87308 */ /* 0x000e740000002400 */
[----:B------:R1:W1:Y:S10]  /*15970*/  MUFU.TANH R247, R11 ;  /* 0x0000000b00f77308 */ /* 0x0002740000002400 */
[----:B------:R-:W2:Y:S10]  /*15980*/  MUFU.TANH R237, R12 ;  /* 0x0000000c00ed7308 */ /* 0x000eb40000002400 */
[----:B------:R-:W2:Y:S01]  /*15990*/  MUFU.TANH R236, R13 ;  /* 0x0000000d00ec7308 */ /* 0x000ea20000002400 */
[----:B-1----:R-:W1:Y:S01]  /*159a0*/  LDSM.16.M88.4 R8, [R213+0x1000] ;  /* 0x00100000d508783b */ /* 0x002e620000000200 */
[-C--:B------:R-:W-:Y:S08]  /*159b0*/  HMMA.16816.F32.BF16 R20, R172, R4.reuse, R20 ;  /* 0x00000004ac14723c */ /* 0x080ff00000041814 */
[----:B------:R-:W1:Y:S01]  /*159c0*/  MUFU.TANH R243, R14 ;  /* 0x0000000e00f37308 */ /* 0x000e620000002400 */
        /* <DEDUP_REMOVED lines=15> */
[----:B------:R1:W1:Y:S01]  /*15ac0*/  MUFU.TANH R234, R26 ;  /* 0x0000001a00ea7308 */ /* 0x0002620000002400 */
[----:B------:R-:W-:Y:S01]  /*15ad0*/  FMUL.FTZ R23, R23, c[0x0][0x320] ;  /* 0x0000c80017177a20 */ /* 0x000fe20000410000 */
[C---:B------:R-:W-:Y:S04]  /*15ae0*/  HMMA.16816.F32.BF16 R40, R188.reuse, R8, R40 ;  /* 0x00000008bc28723c */ /* 0x040fe80000041828 */
[----:B------:R-:W-:Y:S02]  /*15af0*/  FMUL.FTZ R33, R33, c[0x0][0x320] ;  /* 0x0000c80021217a20 */ /* 0x000fe40000410000 */
[----:B------:R-:W-:Y:S02]  /*15b00*/  FMUL.FTZ R34, R34, c[0x0][0x320] ;  /* 0x0000c80022227a20 */ /* 0x000fe40000410000 */
[----:B------:R1:W1:Y:S01]  /*15b10*/  MUFU.TANH R233, R27 ;  /* 0x0000001b00e97308 */ /* 0x0002620000002400 */
        /* <DEDUP_REMOVED lines=15> */
[----:B------:R2:W2:Y:S01]  /*15c10*/  MUFU.TANH R193, R19 ;  /* 0x0000001300c17308 */ /* 0x0004a20000002400 */
[----:B------:R-:W-:Y:S02]  /*15c20*/  FMUL.FTZ R38, R38, c[0x0][0x320] ;  /* 0x0000c80026267a20 */ /* 0x000fe40000410000 */
[-C--:B------:R-:W-:Y:S04]  /*15c30*/  HMMA.16816.F32.BF16 R60, R188, R6.reuse, R60 ;  /* 0x00000006bc3c723c */ /* 0x080fe8000004183c */
[----:B------:R-:W-:Y:S02]  /*15c40*/  FMUL.FTZ R48, R48, c[0x0][0x320] ;  /* 0x0000c80030307a20 */ /* 0x000fe40000410000 */
[----:B------:R-:W-:Y:S01]  /*15c50*/  FMUL.FTZ R49, R49, c[0x0][0x320] ;  /* 0x0000c80031317a20 */ /* 0x000fe20000410000 */
[----:B------:R-:W2:Y:S01]  /*15c60*/  MUFU.TANH R20, R20 ;  /* 0x0000001400147308 */ /* 0x000ea20000002400 */
        /* <DEDUP_REMOVED lines=32> */
[----:B------:R-:W-:Y:S01]  /*15e70*/  FMUL.FTZ R67, R67, c[0x0][0x320] ;  /* 0x0000c80043437a20 */ /* 0x000fe20000410000 */
[----:B------:R-:W-:Y:S01]  /*15e80*/  @P4 MOV R5, R245 ;  /* 0x000000f500054202 */ /* 0x000fe20000000f00 */
[----:B------:R-:W-:Y:S01]  /*15e90*/  FMUL.FTZ R68, R68, c[0x0][0x320] ;  /* 0x0000c80044447a20 */ /* 0x000fe20000410000 */
[----:B------:R-:W-:Y:S01]  /*15ea0*/  HMMA.16816.F32.BF16 R96, R172, R6, R96 ;  /* 0x00000006ac60723c */ /* 0x000fe20000041860 */
[----:B------:R2:W1:Y:S03]  /*15eb0*/  MUFU.TANH R229, R31 ;  /* 0x0000001f00e57308 */ /* 0x0004660000002400 */
[----:B------:R-:W-:Y:S04]  /*15ec0*/  @P4 IMAD.WIDE.U32 R4, R2, 0x60, R4 ;  /* 0x0000006002044825 */ /* 0x000fe800078e0004 */
[----:B------:R-:W-:Y:S01]  /*15ed0*/  @P1 IMAD.HI.U32 R6, R226, c[0x0][0x2c8], RZ ;  /* 0x0000b200e2061a27 */ /* 0x000fe200078e00ff */
[----:B------:R-:W-:Y:S02]  /*15ee0*/  @P4 LEA R2, P2, R4, c[0x0][0x1c8], 0x1 ;  /* 0x0000720004024a11 */ /* 0x000fe400078408ff */
[----:B------:R2:W1:Y:S01]  /*15ef0*/  MUFU.TANH R13, R32 ;  /* 0x00000020000d7308 */ /* 0x0004620000002400 */
[----:B------:R-:W-:Y:S01]  /*15f00*/  @P4 IADD3 R0, R5, R0, RZ ;  /* 0x0000000005004210 */ /* 0x000fe20007ffe0ff */
[----:B------:R-:W-:Y:S01]  /*15f10*/  FMUL.FTZ R69, R69, c[0x0][0x320] ;  /* 0x0000c80045457a20 */ /* 0x000fe20000410000 */
[----:B------:R-:W-:Y:S01]  /*15f20*/  @P4 IADD3 R10, P1, R2, UR16, RZ ;  /* 0x00000010020a4c10 */ /* 0x000fe2000ff3e0ff */
[----:B------:R-:W-:Y:S01]  /*15f30*/  FMUL.FTZ R70, R70, c[0x0][0x320] ;  /* 0x0000c80046467a20 */ /* 0x000fe20000410000 */
[----:B------:R-:W-:Y:S01]  /*15f40*/  @P4 LEA.HI.X R3, R4, c[0x0][0x1cc], R0, 0x1, P2 ;  /* 0x0000730004034a11 */ /* 0x000fe200010f0c00 */
[----:B------:R-:W-:Y:S01]  /*15f50*/  FMUL.FTZ R71, R71, c[0x0][0x320] ;  /* 0x0000c80047477a20 */ /* 0x000fe20000410000 */
[----:B------:R-:W-:Y:S01]  /*15f60*/  MOV R5, R226 ;  /* 0x000000e200057202 */ /* 0x000fe20000000f00 */
[----:B------:R-:W-:Y:S01]  /*15f70*/  FMUL.FTZ R72, R72, c[0x0][0x320] ;  /* 0x0000c80048487a20 */ /* 0x000fe20000410000 */
[----:B------:R-:W-:Y:S01]  /*15f80*/  @P4 IADD3.X R11, R3, UR17, RZ, P1, !PT ;  /* 0x00000011030b4c10 */ /* 0x000fe20008ffe4ff */
[----:B------:R-:W1:Y:S01]  /*15f90*/  MUFU.TANH R33, R33 ;  /* 0x0000002100217308 */ /* 0x000e620000002400 */
[----:B------:R-:W-:Y:S01]  /*15fa0*/  @!PT LDS RZ, [RZ] ;  /* 0x00000000fffff984 */ /* 0x000fe20000000800 */
[----:B------:R-:W-:Y:S01]  /*15fb0*/  @!PT LDS RZ, [RZ] ;  /* 0x00000000fffff984 */ /* 0x000fe20000000800 */
[----:B------:R-:W-:Y:S01]  /*15fc0*/  @!PT LDS RZ, [RZ] ;  /* 0x00000000fffff984 */ /* 0x000fe20000000800 */
[----:B------:R1:W-:Y:S01]  /*15fd0*/  @P4 LDGSTS.E.BYPASS.LTC128B.128 [R227+0x3100], [R2.64], !P3 ;  /* 0x0310000002e34fae */ /* 0x0003e2000d901d68 */
[----:B------:R-:W-:Y:S01]  /*15fe0*/  @P0 SHF.R.U32.HI R5, RZ, c[0x0][0x2cc], R6 ;  /* 0x0000b300ff050a19 */ /* 0x000fe20000011606 */
[----:B------:R-:W-:Y:S01]  /*15ff0*/  FMUL.FTZ R73, R73, c[0x0][0x320] ;  /* 0x0000c80049497a20 */ /* 0x000fe20000410000 */
[----:B------:R-:W-:Y:S01]  /*16000*/  @P4 IADD3 R8, P0, R10, UR16, RZ ;  /* 0x000000100a084c10 */ /* 0x000fe2000ff1e0ff */
[----:B------:R-:W-:Y:S02]  /*16010*/  FMUL.FTZ R74, R74, c[0x0][0x320] ;  /* 0x0000c8004a4a7a20 */ /* 0x000fe40000410000 */
[----:B------:R-:W-:Y:S01]  /*16020*/  FMUL.FTZ R75, R75, c[0x0][0x320] ;  /* 0x0000c8004b4b7a20 */ /* 0x000fe20000410000 */
[----:B------:R-:W-:Y:S01]  /*16030*/  @P4 IADD3.X R9, R11, UR17, RZ, P0, !PT ;  /* 0x000000110b094c10 */ /* 0x000fe200087fe4ff */
[----:B------:R2:W-:Y:S01]  /*16040*/  @P4 LDGSTS.E.BYPASS.LTC128B.128 [R227+0x3900], [R10.64], !P3 ;  /* 0x039000000ae34fae */ /* 0x0005e2000d901d68 */
[----:B------:R2:W2:Y:S01]  /*16050*/  MUFU.TANH R171, R34 ;  /* 0x0000002200ab7308 */ /* 0x0004a20000002400 */
[----:B------:R-:W-:Y:S01]  /*16060*/  @P4 IADD3 R6, P1, R8, UR16, RZ ;  /* 0x0000001008064c10 */ /* 0x000fe2000ff3e0ff */
[----:B------:R-:W-:Y:S02]  /*16070*/  FMUL.FTZ R76, R76, c[0x0][0x320] ;  /* 0x0000c8004c4c7a20 */ /* 0x000fe40000410000 */
[----:B------:R-:W-:Y:S01]  /*16080*/  FMUL.FTZ R77, R77, c[0x0][0x320] ;  /* 0x0000c8004d4d7a20 */ /* 0x000fe20000410000 */
[----:B------:R-:W-:Y:S01]  /*16090*/  @P4 IADD3.X R7, R9, UR17, RZ, P1, !PT ;  /* 0x0000001109074c10 */ /* 0x000fe20008ffe4ff */
[----:B------:R-:W-:Y:S01]  /*160a0*/  FMUL.FTZ R78, R78, c[0x0][0x320] ;  /* 0x0000c8004e4e7a20 */ /* 0x000fe20000410000 */
[----:B------:R2:W-:Y:S01]  /*160b0*/  @P4 LDGSTS.E.BYPASS.LTC128B.128 [R227+0x4100], [R8.64], !P3 ;  /* 0x0410000008e34fae */ /* 0x0005e2000d901d68 */
[----:B------:R-:W-:Y:S02]  /*160c0*/  FMUL.FTZ R79, R79, c[0x0][0x320] ;  /* 0x0000c8004f4f7a20 */ /* 0x000fe40000410000 */
[----:B------:R2:W2:Y:S01]  /*160d0*/  MUFU.TANH R170, R35 ;  /* 0x0000002300aa7308 */ /* 0x0004a20000002400 */
[----:B------:R-:W-:Y:S02]  /*160e0*/  FMUL.FTZ R80, R80, c[0x0][0x320] ;  /* 0x0000c80050507a20 */ /* 0x000fe40000410000 */
[----:B------:R-:W-:Y:S02]  /*160f0*/  FMUL.FTZ R81, R81, c[0x0][0x320] ;  /* 0x0000c80051517a20 */ /* 0x000fe40000410000 */
[----:B------:R4:W-:Y:S01]  /*16100*/  @P4 LDGSTS.E.BYPASS.LTC128B.128 [R227+0x4900], [R6.64], !P3 ;  /* 0x0490000006e34fae */ /* 0x0009e2000d901d68 */
[----:B------:R-:W-:Y:S01]  /*16110*/  FMUL.FTZ R82, R82, c[0x0][0x320] ;  /* 0x0000c80052527a20 */ /* 0x000fe20000410000 */
[----:B-1----:R-:W-:Y:S01]  /*16120*/  @P4 IADD3 R2, P0, R6, UR16, RZ ;  /* 0x0000001006024c10 */ /* 0x002fe2000ff1e0ff */
[----:B------:R-:W-:Y:S02]  /*16130*/  FMUL.FTZ R83, R83, c[0x0][0x320] ;  /* 0x0000c80053537a20 */ /* 0x000fe40000410000 */
[----:B------:R1:W1:Y:S01]  /*16140*/  MUFU.TANH R12, R36 ;  /* 0x00000024000c7308 */ /* 0x0002620000002400 */
[----:B------:R-:W-:Y:S01]  /*16150*/  FMUL.FTZ R84, R84, c[0x0][0x320] ;  /* 0x0000c80054547a20 */ /* 0x000fe20000410000 */
[----:B------:R-:W-:Y:S01]  /*16160*/  @P4 IADD3.X R3, R7, UR17, RZ, P0, !PT ;  /* 0x0000001107034c10 */ /* 0x000fe200087fe4ff */
[----:B------:R-:W-:Y:S01]  /*16170*/  FMUL.FTZ R85, R85, c[0x0][0x320] ;  /* 0x0000c80055557a20 */ /* 0x000fe20000410000 */
[----:B------:R-:W1:Y:S01]  /*16180*/  SHFL.IDX PT, R4, R5, RZ, 0x1c1f ;  /* 0x001c1fff05047589 */ /* 0x000e6200000e0000 */
[----:B------:R-:W-:Y:S01]  /*16190*/  FMUL.FTZ R86, R86, c[0x0][0x320] ;  /* 0x0000c80056567a20 */ /* 0x000fe20000410000 */
[----:B------:R-:W-:Y:S01]  /*161a0*/  PLOP3.LUT P0, PT, PT, PT, UP0, 0x40, 0x0 ;  /* 0x000000000000781c */ /* 0x000fe20003f0e808 */
[----:B------:R-:W-:Y:S02]  /*161b0*/  FMUL.FTZ R87, R87, c[0x0][0x320] ;  /* 0x0000c80057577a20 */ /* 0x000fe40000410000 */
[----:B------:R-:W-:Y:S01]  /*161c0*/  FMUL.FTZ R88, R88, c[0x0][0x320] ;  /* 0x0000c80058587a20 */ /* 0x000fe20000410000 */
[----:B------:R-:W1:Y:S01]  /*161d0*/  MUFU.TANH R37, R37 ;  /* 0x0000002500257308 */ /* 0x000e620000002400 */
[----:B------:R-:W-:Y:S01]  /*161e0*/  FMUL.FTZ R89, R89, c[0x0][0x320] ;  /* 0x0000c80059597a20 */ /* 0x000fe20000410000 */
[----:B------:R3:W-:Y:S01]  /*161f0*/  @P4 LDGSTS.E.BYPASS.LTC128B.128 [R227+0x5100], [R2.64], !P3 ;  /* 0x0510000002e34fae */ /* 0x0007e2000d901d68 */
[----:B------:R-:W-:Y:S01]  /*16200*/  FMUL.FTZ R91, R91, c[0x0][0x320] ;  /* 0x0000c8005b5b7a20 */ /* 0x000fe20000410000 */
[----:B--2---:R-:W-:Y:S01]  /*16210*/  @P4 IADD3 R8, P1, R2, UR16, RZ ;  /* 0x0000001002084c10 */ /* 0x004fe2000ff3e0ff */
[----:B------:R-:W-:Y:S02]  /*16220*/  FMUL.FTZ R92, R92, c[0x0][0x320] ;  /* 0x0000c8005c5c7a20 */ /* 0x000fe40000410000 */
[----:B------:R-:W-:Y:S01]  /*16230*/  FMUL.FTZ R93, R93, c[0x0][0x320] ;  /* 0x0000c8005d5d7a20 */ /* 0x000fe20000410000 */
[----:B------:R-:W-:Y:S01]  /*16240*/  @P4 IADD3.X R9, R3, UR17, RZ, P1, !PT ;  /* 0x0000001103094c10 */ /* 0x000fe20008ffe4ff */
[----:B------:R-:W-:Y:S01]  /*16250*/  FMUL.FTZ R26, R96, c[0x0][0x320] ;  /* 0x0000c800601a7a20 */ /* 0x000fe20000410000 */
[----:B------:R2:W1:Y:S01]  /*16260*/  MUFU.TANH R169, R38 ;  /* 0x0000002600a97308 */ /* 0x0004620000002400 */
[----:B------:R-:W-:Y:S01]  /*16270*/  FMUL.FTZ R27, R97, c[0x0][0x320] ;  /* 0x0000c800611b7a20 */ /* 0x000fe20000410000 */
[----:B----4-:R-:W-:Y:S01]  /*16280*/  MOV R7, UR12 ;  /* 0x0000000c00077c02 */ /* 0x010fe20008000f00 */
[----:B------:R4:W-:Y:S01]  /*16290*/  @P4 LDGSTS.E.BYPASS.LTC128B.128 [R227+0x5900], [R8.64], !P3 ;  /* 0x0590000008e34fae */ /* 0x0009e2000d901d68 */
[----:B------:R-:W-:Y:S02]  /*162a0*/  FMUL.FTZ R29, R98, c[0x0][0x320] ;  /* 0x0000c800621d7a20 */ /* 0x000fe40000410000 */
[----:B------:R-:W-:Y:S02]  /*162b0*/  FMUL.FTZ R28, R99, c[0x0][0x320] ;  /* 0x0000c800631c7a20 */ /* 0x000fe40000410000 */
[----:B------:R-:W-:Y:S02]  /*162c0*/  FMUL.FTZ R39, R39, c[0x0][0x320] ;  /* 0x0000c80027277a20 */ /* 0x000fe40000410000 */
[----:B------:R-:W1:Y:S01]  /*162d0*/  MUFU.TANH R48, R48 ;  /* 0x0000003000307308 */ /* 0x000e620000002400 */
[----:B------:R-:W0:Y:S01]  /*162e0*/  LDGDEPBAR ;  /* 0x00000000000079af */ /* 0x000e220000000000 */
[----:B------:R-:W-:Y:S02]  /*162f0*/  FMUL.FTZ R40, R40, c[0x0][0x320] ;  /* 0x0000c80028287a20 */ /* 0x000fe40000410000 */
[----:B------:R-:W-:Y:S02]  /*16300*/  FMUL.FTZ R41, R41, c[0x0][0x320] ;  /* 0x0000c80029297a20 */ /* 0x000fe40000410000 */
[----:B------:R-:W-:Y:S02]  /*16310*/  FMUL.FTZ R42, R42, c[0x0][0x320] ;  /* 0x0000c8002a2a7a20 */ /* 0x000fe40000410000 */
[----:B------:R-:W-:Y:S02]  /*16320*/  FMUL.FTZ R43, R43, c[0x0][0x320] ;  /* 0x0000c8002b2b7a20 */ /* 0x000fe40000410000 */
        /* <DEDUP_REMOVED lines=12> */
[----:B------:R2:W2:Y:S01]  /*163f0*/  MUFU.TANH R192, R41 ;  /* 0x0000002900c07308 */ /* 0x0004a20000002400 */
[----:B------:R-:W-:Y:S05]  /*16400*/  IMAD R0, R225, -0x60, RZ ;  /* 0xffffffa0e1007824 */ /* 0x000fea00078e02ff */
[C---:B---3--:R-:W-:Y:S02]  /*16410*/  IADD3 R2, -R15.reuse, 0x1, R0 ;  /* 0x000000010f027810 */ /* 0x048fe40007ffe100 */
[----:B----4-:R-:W-:Y:S02]  /*16420*/  IADD3 R8, -R15, R0, RZ ;  /* 0x000000000f087210 */ /* 0x010fe40007ffe1ff */
[----:B------:R3:W4:Y:S01]  /*16430*/  MUFU.TANH R200, R42 ;  /* 0x0000002a00c87308 */ /* 0x0007220000002400 */
[----:B------:R-:W-:Y:S04]  /*16440*/  IADD3 R7, -R7, UR7, R2 ;  /* 0x0000000707077c10 */ /* 0x000fe8000fffe102 */
[C---:B------:R-:W-:Y:S02]  /*16450*/  IADD3 R6, R7.reuse, c[0x0][0x328], RZ ;  /* 0x0000ca0007067a10 */ /* 0x040fe40007ffe0ff */
[----:B------:R-:W-:Y:S02]  /*16460*/  IADD3 R7, R7, UR10, RZ ;  /* 0x0000000a07077c10 */ /* 0x000fe4000fffe0ff */
[-C--:B-1----:R-:W-:Y:S01]  /*16470*/  IADD3 R3, R6, R4.reuse, RZ ;  /* 0x0000000406037210 */ /* 0x082fe20007ffe0ff */
[----:B------:R3:W1:Y:S01]  /*16480*/  MUFU.TANH R199, R43 ;  /* 0x0000002b00c77308 */ /* 0x0006620000002400 */
[----:B------:R-:W-:Y:S09]  /*16490*/  IADD3 R2, R7, R4, RZ ;  /* 0x0000000407027210 */ /* 0x000ff20007ffe0ff */
        /* <DEDUP_REMOVED lines=70> */
.L_x_287:
[----:B------:R-:W-:Y:S04]  /*16900*/  MOV R9, c[0x0][0x32c] ;  /* 0x0000cb0000097a02 */ /* 0x000fe80000000f00 */
[----:B------:R-:W-:Y:S11]  /*16910*/  ISETP.NE.AND P0, PT, R9, 0x1, PT ;  /* 0x000000010900780c */ /* 0x000ff60003f05270 */
[----:B------:R-:W-:Y:S02]  /*16920*/  @!UPT UIADD3 URZ, URZ, URZ, URZ ;  /* 0x0000003f3f3ff290 */ /* 0x000fe4000fffe03f */
[----:B------:R-:W-:Y:S05]  /*16930*/  @P0 IMAD.HI.U32 R9, R4, c[0x0][0x330], RZ ;  /* 0x0000cc0004090a27 */ /* 0x000fea00078e00ff */
[----:B------:R-:W-:Y:S02]  /*16940*/  @P0 SHF.R.U32.HI R4, RZ, c[0x0][0x334], R9 ;  /* 0x0000cd00ff040a19 */ /* 0x000fe40000011609 */
.L_x_288:
[----:B------:R-:W-:Y:S05]  /*16950*/  BSYNC B0 ;  /* 0x0000000000007941 */ /* 0x000fea0003800000 */
.L_x_286:
[----:B------:R-:W-:Y:S05]  /*16960*/  IMAD R4, R4, c[0x0][0x32c], R8 ;  /* 0x0000cb0004047a24 */ /* 0x000fea00078e0208 */
[----:B------:R-:W-:Y:S02]  /*16970*/  IADD3 R9, R4, c[0x0][0x32c], RZ ;  /* 0x0000cb0004097a10 */ /* 0x000fe40007ffe0ff */
[----:B------:R-:W-:Y:S02]  /*16980*/  IMNMX R2, R2, R4, !PT ;  /* 0x0000000402027217 */ /* 0x000fe40007800200 */
[----:B------:R-:W-:Y:S02]  /*16990*/  IMNMX R3, R3, R9, PT ;  /* 0x0000000903037217 */ /* 0x000fe40003800200 */
.L_x_285:
        /* <DEDUP_REMOVED lines=134> */
.L_x_291:
[----:B------:R-:W-:Y:S04]  /*17200*/  MOV R27, c[0x0][0x32c] ;  /* 0x0000cb00001b7a02 */ /* 0x000fe80000000f00 */
[----:B------:R-:W-:Y:S11]  /*17210*/  ISETP.NE.AND P2, PT, R27, 0x1, PT ;  /* 0x000000011b00780c */ /* 0x000ff60003f45270 */
[----:B------:R-:W-:Y:S02]  /*17220*/  @!UPT UIADD3 URZ, URZ, URZ, URZ ;  /* 0x0000003f3f3ff290 */ /* 0x000fe4000fffe03f */
[----:B------:R-:W-:Y:S05]  /*17230*/  @P2 IMAD.HI.U32 R27, R3, c[0x0][0x330], RZ ;  /* 0x0000cc00031b2a27 */ /* 0x000fea00078e00ff */
[----:B------:R-:W-:Y:S02]  /*17240*/  @P2 SHF.R.U32.HI R3, RZ, c[0x0][0x334], R27 ;  /* 0x0000cd00ff032a19 */ /* 0x000fe4000001161b */
.L_x_292:
[----:B------:R-:W-:Y:S05]  /*17250*/  BSYNC B0 ;  /* 0x0000000000007941 */ /* 0x000fea0003800000 */
.L_x_290:
[----:B------:R-:W-:Y:S05]  /*17260*/  IMAD R3, R3, c[0x0][0x32c], R8 ;  /* 0x0000cb0003037a24 */ /* 0x000fea00078e0208 */
[----:B------:R-:W-:Y:S02]  /*17270*/  IADD3 R27, R3, c[0x0][0x32c], RZ ;  /* 0x0000cb00031b7a10 */ /* 0x000fe40007ffe0ff */
[----:B------:R-:W-:Y:S02]  /*17280*/  IMNMX R0, R0, R3, !PT ;  /* 0x0000000300007217 */ /* 0x000fe40007800200 */
[----:B------:R-:W-:Y:S02]  /*17290*/  IMNMX R2, R2, R27, PT ;  /* 0x0000001b02027217 */ /* 0x000fe40003800200 */
.L_x_289:
        /* <DEDUP_REMOVED lines=111> */
.L_x_295:
[----:B------:R-:W-:Y:S04]  /*17990*/  MOV R27, c[0x0][0x32c] ;  /* 0x0000cb00001b7a02 */ /* 0x000fe80000000f00 */
[----:B------:R-:W-:Y:S11]  /*179a0*/  ISETP.NE.AND P2, PT, R27, 0x1, PT ;  /* 0x000000011b00780c */ /* 0x000ff60003f45270 */
[----:B------:R-:W-:Y:S02]  /*179b0*/  @!UPT UIADD3 URZ, URZ, URZ, URZ ;  /* 0x0000003f3f3ff290 */ /* 0x000fe4000fffe03f */
[----:B------:R-:W-:Y:S05]  /*179c0*/  @P2 IMAD.HI.U32 R27, R3, c[0x0][0x330], RZ ;  /* 0x0000cc00031b2a27 */ /* 0x000fea00078e00ff */
[----:B------:R-:W-:Y:S02]  /*179d0*/  @P2 SHF.R.U32.HI R3, RZ, c[0x0][0x334], R27 ;  /* 0x0000cd00ff032a19 */ /* 0x000fe4000001161b */
.L_x_296:
[----:B------:R-:W-:Y:S05]  /*179e0*/  BSYNC B0 ;  /* 0x0000000000007941 */ /* 0x000fea0003800000 */
.L_x_294:
[----:B------:R-:W-:Y:S05]  /*179f0*/  IMAD R3, R3, c[0x0][0x32c], R8 ;  /* 0x0000cb0003037a24 */ /* 0x000fea00078e0208 */
[----:B------:R-:W-:Y:S02]  /*17a00*/  IADD3 R27, R3, c[0x0][0x32c], RZ ;  /* 0x0000cb00031b7a10 */ /* 0x000fe40007ffe0ff */
[----:B------:R-:W-:Y:S02]  /*17a10*/  IMNMX R0, R0, R3, !PT ;  /* 0x0000000300007217 */ /* 0x000fe40007800200 */
[----:B------:R-:W-:Y:S02]  /*17a20*/  IMNMX R2, R2, R27, PT ;  /* 0x0000001b02027217 */ /* 0x000fe40003800200 */
.L_x_293:
        /* <DEDUP_REMOVED lines=111> */
.L_x_299:
[----:B------:R-:W-:Y:S04]  /*18120*/  MOV R5, c[0x0][0x32c] ;  /* 0x0000cb0000057a02 */ /* 0x000fe80000000f00 */
[----:B------:R-:W-:Y:S11]  /*18130*/  ISETP.NE.AND P2, PT, R5, 0x1, PT ;  /* 0x000000010500780c */ /* 0x000ff60003f45270 */
[----:B------:R-:W-:Y:S02]  /*18140*/  @!UPT UIADD3 URZ, URZ, URZ, URZ ;  /* 0x0000003f3f3ff290 */ /* 0x000fe4000fffe03f */
[----:B------:R-:W-:Y:S05]  /*18150*/  @P2 IMAD.HI.U32 R5, R3, c[0x0][0x330], RZ ;  /* 0x0000cc0003052a27 */ /* 0x000fea00078e00ff */
[----:B------:R-:W-:Y:S02]  /*18160*/  @P2 SHF.R.U32.HI R3, RZ, c[0x0][0x334], R5 ;  /* 0x0000cd00ff032a19 */ /* 0x000fe40000011605 */
.L_x_300:
[----:B------:R-:W-:Y:S05]  /*18170*/  BSYNC B0 ;  /* 0x0000000000007941 */ /* 0x000fea0003800000 */
.L_x_298:
[----:B------:R-:W-:Y:S05]  /*18180*/  IMAD R8, R3, c[0x0][0x32c], R8 ;  /* 0x0000cb0003087a24 */ /* 0x000fea00078e0208 */
[----:B------:R-:W-:Y:S02]  /*18190*/  IADD3 R3, R8, c[0x0][0x32c], RZ ;  /* 0x0000cb0008037a10 */ /* 0x000fe40007ffe0ff */
[----:B------:R-:W-:Y:S02]  /*181a0*/  IMNMX R0, R0, R8, !PT ;  /* 0x0000000800007217 */ /* 0x000fe40007800200 */
[----:B------:R-:W-:Y:S02]  /*181b0*/  IMNMX R2, R2, R3, PT ;  /* 0x0000000302027217 */ /* 0x000fe40003800200 */
.L_x_297:
        /* <DEDUP_REMOVED lines=95> */
[----:B------:R-:W-:Y:S01]  /*187b0*/  FMNMX.FTZ R3, R204, R3, !PT ;  /* 0x00000003cc037209 */ /* 0x000fe20007810000 */
[----:B------:R-:W1:Y:S01]  /*187c0*/  SHFL.BFLY PT, R5, R72, 0x2, 0x1f ;  /* 0x0c401f0048057f89 */ /* 0x000e6200000e0000 */
        /* <DEDUP_REMOVED lines=15> */
[----:B-1----:R-:W-:Y:S02]  /*188c0*/  FMNMX.FTZ R72, R72, R5, !PT ;  /* 0x0000000548487209 */ /* 0x002fe40007810000 */
[----:B------:R-:W-:Y:S02]  /*188d0*/  FSEL R185, R63, -INF , !P2 ;  /* 0xff8000003fb97808 */ /* 0x000fe40005000000 */
[----:B------:R-:W-:Y:S01]  /*188e0*/  ISETP.NE.AND P2, PT, R10, RZ, PT ;  /* 0x000000ff0a00720c */ /* 0x000fe20003f45270 */
[----:B------:R-:W1:Y:S01]  /*188f0*/  SHFL.BFLY PT, R7, R72, 0x1, 0x1f ;  /* 0x0c201f0048077f89 */ /* 0x000e6200000e0000 */
[----:B------:R-:W-:Y:S02]  /*18900*/  FMNMX.FTZ R3, R250, R3, !PT ;  /* 0x00000003fa037209 */ /* 0x000fe40007810000 */
[----:B------:R-:W-:Y:S02]  /*18910*/  ISETP.GT.AND P2, PT, R0, 0x40, !P2 ;  /* 0x000000400000780c */ /* 0x000fe40005744270 */
[----:B------:R-:W-:Y:S02]  /*18920*/  FMNMX.FTZ R5, R8, R103, !PT ;  /* 0x0000006708057209 */ /* 0x000fe40007810000 */
[----:B------:R-:W-:Y:S01]  /*18930*/  ISETP.LT.OR P2, PT, R2, 0x41, P2 ;  /* 0x000000410200780c */ /* 0x000fe20001741670 */
[----:B------:R-:W2:Y:S01]  /*18940*/  SHFL.BFLY PT, R6, R3, 0x2, 0x1f ;  /* 0x0c401f0003067f89 */ /* 0x000ea200000e0000 */
        /* <DEDUP_REMOVED lines=13> */
[----:B-1----:R-:W-:Y:S02]  /*18a20*/  FMNMX.FTZ R72, R72, R7, !PT ;  /* 0x0000000748487209 */ /* 0x002fe40007810000 */
[----:B------:R-:W-:Y:S02]  /*18a30*/  FMNMX.FTZ R4, R34, R4, !PT ;  /* 0x0000000422047209 */ /* 0x000fe40007810000 */
[----:B------:R-:W-:Y:S01]  /*18a40*/  ISETP.LT.OR P2, PT, R2, 0x49, P2 ;  /* 0x000000490200780c */ /* 0x000fe20001741670 */
[----:B------:R-:W-:Y:S01]  /*18a50*/  FMUL.FTZ R74, R72, c[0x0][0x2d0] ;  /* 0x0000b400484a7a20 */ /* 0x000fe20000410000 */
[----:B------:R-:W-:Y:S02]  /*18a60*/  FMNMX.FTZ R4, R35, R4, !PT ;  /* 0x0000000423047209 */ /* 0x000fe40007810000 */
[----:B--2---:R-:W-:Y:S02]  /*18a70*/  FMNMX.FTZ R3, R3, R6, !PT ;  /* 0x0000000603037209 */ /* 0x004fe40007810000 */
[----:B------:R-:W-:Y:S02]  /*18a80*/  FMNMX.FTZ R4, R45, R4, !PT ;  /* 0x000000042d047209 */ /* 0x000fe40007810000 */
[----:B------:R-:W-:Y:S01]  /*18a90*/  FMNMX.FTZ R5, R58, R5, !PT ;  /* 0x000000053a057209 */ /* 0x000fe20007810000 */
[----:B------:R-:W1:Y:S01]  /*18aa0*/  SHFL.BFLY PT, R71, R3, 0x1, 0x1f ;  /* 0x0c201f0003477f89 */ /* 0x000e6200000e0000 */
[----:B------:R-:W-:Y:S02]  /*18ab0*/  FMNMX.FTZ R4, R48, R4, !PT ;  /* 0x0000000430047209 */ /* 0x000fe40007810000 */
[----:B------:R-:W-:Y:S02]  /*18ac0*/  FSEL R192, R183, -INF , !P2 ;  /* 0xff800000b7c07808 */ /* 0x000fe40005000000 */
[----:B------:R-:W-:Y:S02]  /*18ad0*/  FMNMX.FTZ R4, R49, R4, !PT ;  /* 0x0000000431047209 */ /* 0x000fe40007810000 */
[----:B------:R-:W-:Y:S02]  /*18ae0*/  FSETP.NEU.FTZ.AND P2, PT, R72, -INF , PT ;  /* 0xff8000004800780b */ /* 0x000fe40003f5d000 */
[----:B------:R-:W-:Y:S02]  /*18af0*/  FMNMX.FTZ R4, R50, R4, !PT ;  /* 0x0000000432047209 */ /* 0x000fe40007810000 */
[----:B------:R-:W-:Y:S02]  /*18b00*/  FMNMX.FTZ R5, R62, R5, !PT ;  /* 0x000000053e057209 */ /* 0x000fe40007810000 */
[----:B------:R-:W-:Y:S02]  /*18b10*/  FMNMX.FTZ R4, R99, R4, !PT ;  /* 0x0000000463047209 */ /* 0x000fe40007810000 */
[----:B------:R-:W-:Y:S02]  /*18b20*/  FSEL R74, R74, RZ, P2 ;  /* 0x000000ff4a4a7208 */ /* 0x000fe40001000000 */
[----:B------:R-:W-:Y:S02]  /*18b30*/  FMNMX.FTZ R4, R170, R4, !PT ;  /* 0x00000004aa047209 */ /* 0x000fe40007810000 */
[----:B------:R-:W-:Y:S01]  /*18b40*/  FMNMX.FTZ R5, R88, R5, !PT ;  /* 0x0000000558057209 */ /* 0x000fe20007810000 */
[--C-:B------:R-:W-:Y:S01]  /*18b50*/  FFMA.FTZ R16, R43, c[0x0][0x2d0], -R74.reuse ;  /* 0x0000b4002b107a23 */ /* 0x100fe2000001084a */
[----:B------:R-:W-:Y:S02]  /*18b60*/  FMNMX.FTZ R4, R173, R4, !PT ;  /* 0x00000004ad047209 */ /* 0x000fe40007810000 */
[----:B------:R-:W-:Y:S01]  /*18b70*/  FMNMX.FTZ R6, R98, R5, !PT ;  /* 0x0000000562067209 */ /* 0x000fe20007810000 */
[--C-:B------:R-:W-:Y:S01]  /*18b80*/  FFMA.FTZ R5, R30, c[0x0][0x2d0], -R74.reuse ;  /* 0x0000b4001e057a23 */ /* 0x100fe2000001084a */
[----:B------:R-:W-:Y:S02]  /*18b90*/  FMNMX.FTZ R4, R175, R4, !PT ;  /* 0x00000004af047209 */ /* 0x000fe40007810000 */
[----:B------:R-:W-:Y:S01]  /*18ba0*/  FMNMX.FTZ R6, R168, R6, !PT ;  /* 0x00000006a8067209 */ /* 0x000fe20007810000 */
[----:B------:R2:W-:Y:S01]  /*18bb0*/  MUFU.EX2 R55, R5 ;  /* 0x0000000500377308 */ /* 0x0005e20000000800 */
[----:B------:R-:W-:Y:S02]  /*18bc0*/  FMNMX.FTZ R4, R184, R4, !PT ;  /* 0x00000004b8047209 */ /* 0x000fe40007810000 */
[----:B-1----:R-:W-:Y:S01]  /*18bd0*/  FMNMX.FTZ R71, R3, R71, !PT ;  /* 0x0000004703477209 */ /* 0x002fe20007810000 */
[--C-:B------:R-:W-:Y:S01]  /*18be0*/  FFMA.FTZ R3, R32, c[0x0][0x2d0], -R74.reuse ;  /* 0x0000b40020037a23 */ /* 0x100fe2000001084a */
[----:B------:R-:W-:Y:S02]  /*18bf0*/  FMNMX.FTZ R4, R188, R4, !PT ;  /* 0x00000004bc047209 */ /* 0x000fe40007810000 */
[----:B------:R-:W-:Y:S01]  /*18c00*/  ISETP.GT.AND P1, PT, R0, 0x49, !P1 ;  /* 0x000000490000780c */ /* 0x000fe20004f24270 */
[----:B------:R-:W-:Y:S01]  /*18c10*/  FMUL.FTZ R75, R71, c[0x0][0x2d0] ;  /* 0x0000b400474b7a20 */ /* 0x000fe20000410000 */
[----:B------:R-:W-:Y:S01]  /*18c20*/  FMNMX.FTZ R4, R189, R4, !PT ;  /* 0x00000004bd047209 */ /* 0x000fe20007810000 */
[----:B------:R1:W-:Y:S01]  /*18c30*/  MUFU.EX2 R84, R3 ;  /* 0x0000000300547308 */ /* 0x0003e20000000800 */
[----:B------:R-:W-:Y:S02]  /*18c40*/  ISETP.LT.OR P1, PT, R2, 0x4a, P1 ;  /* 0x0000004a0200780c */ /* 0x000fe40000f21670 */
[----:B------:R-:W-:Y:S02]  /*18c50*/  FMNMX.FTZ R4, R191, R4, !PT ;  /* 0x00000004bf047209 */ /* 0x000fe40007810000 */
[----:B------:R-:W-:Y:S02]  /*18c60*/  FSEL R183, R79, -INF , !P1 ;  /* 0xff8000004fb77808 */ /* 0x000fe40004800000 */
[----:B------:R-:W-:Y:S02]  /*18c70*/  FMNMX.FTZ R4, R201, R4, !PT ;  /* 0x00000004c9047209 */ /* 0x000fe40007810000 */
[----:B------:R-:W-:Y:S02]  /*18c80*/  FSETP.NEU.FTZ.AND P1, PT, R71, -INF , PT ;  /* 0xff8000004700780b */ /* 0x000fe40003f3d000 */
[----:B------:R-:W-:Y:S02]  /*18c90*/  FMNMX.FTZ R4, R202, R4, !PT ;  /* 0x00000004ca047209 */ /* 0x000fe40007810000 */
[----:B------:R-:W-:Y:S02]  /*18ca0*/  FSEL R75, R75, RZ, P1 ;  /* 0x000000ff4b4b7208 */ /* 0x000fe40000800000 */
[----:B------:R-:W-:Y:S02]  /*18cb0*/  FMNMX.FTZ R4, R205, R4, !PT ;  /* 0x00000004cd047209 */ /* 0x000fe40007810000 */
[----:B--2---:R-:W-:Y:S01]  /*18cc0*/  FMNMX.FTZ R5, R169, R6, !PT ;  /* 0x00000006a9057209 */ /* 0x004fe20007810000 */
[--C-:B------:R-:W-:Y:S01]  /*18cd0*/  FFMA.FTZ R6, R31, c[0x0][0x2d0], -R74.reuse ;  /* 0x0000b4001f067a23 */ /* 0x100fe2000001084a */
[----:B------:R-:W-:Y:S01]  /*18ce0*/  FMNMX.FTZ R4, R207, R4, !PT ;  /* 0x00000004cf047209 */ /* 0x000fe20007810000 */
[--C-:B------:R-:W-:Y:S01]  /*18cf0*/  FFMA.FTZ R12, R42, c[0x0][0x2d0], -R75.reuse ;  /* 0x0000b4002a0c7a23 */ /* 0x100fe2000001084b */
[----:B------:R-:W-:Y:S01]  /*18d00*/  FMNMX.FTZ R5, R172, R5, !PT ;  /* 0x00000005ac057209 */ /* 0x000fe20007810000 */
[----:B------:R-:W-:Y:S01]  /*18d10*/  MUFU.EX2 R89, R6 ;  /* 0x0000000600597308 */ /* 0x000fe20000000800 */
[----:B------:R-:W-:Y:S02]  /*18d20*/  FMNMX.FTZ R4, R236, R4, !PT ;  /* 0x00000004ec047209 */ /* 0x000fe40007810000 */
[----:B------:R-:W-:Y:S02]  /*18d30*/  FMNMX.FTZ R5, R180, R5, !PT ;  /* 0x00000005b4057209 */ /* 0x000fe40007810000 */
[----:B------:R-:W-:Y:S02]  /*18d40*/  FMNMX.FTZ R4, R237, R4, !PT ;  /* 0x00000004ed047209 */ /* 0x000fe40007810000 */
[----:B------:R-:W-:Y:S02]  /*18d50*/  FMNMX.FTZ R5, R179, R5, !PT ;  /* 0x00000005b3057209 */ /* 0x000fe40007810000 */
[----:B------:R-:W-:Y:S01]  /*18d60*/  FMNMX.FTZ R4, R238, R4, !PT ;  /* 0x00000004ee047209 */ /* 0x000fe20007810000 */
[----:B------:R-:W-:Y:S01]  /*18d70*/  MUFU.EX2 R63, R12 ;  /* 0x0000000c003f7308 */ /* 0x000fe20000000800 */
[----:B-1----:R-:W-:Y:S01]  /*18d80*/  FMNMX.FTZ R3, R178, R5, !PT ;  /* 0x00000005b2037209 */ /* 0x002fe20007810000 */
[----:B------:R-:W-:Y:S01]  /*18d90*/  FFMA.FTZ R5, R36, c[0x0][0x2d0], -R74 ;  /* 0x0000b40024057a23 */ /* 0x000fe2000001084a */
[----:B------:R-:W-:Y:S02]  /*18da0*/  FMNMX.FTZ R4, R239, R4, !PT ;  /* 0x00000004ef047209 */ /* 0x000fe40007810000 */
[C---:B------:R-:W-:Y:S02]  /*18db0*/  ISETP.GT.AND P6, PT, R0.reuse, 0x50, !P6 ;  /* 0x000000500000780c */ /* 0x040fe400077c4270 */
[C---:B------:R-:W-:Y:S01]  /*18dc0*/  ISETP.GT.AND P5, PT, R0.reuse, 0x51, !P5 ;  /* 0x000000510000780c */ /* 0x040fe20006fa4270 */
[----:B------:R-:W1:Y:S01]  /*18dd0*/  SHFL.BFLY PT, R7, R4, 0x2, 0x1f ;  /* 0x0c401f0004077f89 */ /* 0x000e6200000e0000 */
[C---:B------:R-:W-:Y:S01]  /*18de0*/  ISETP.GT.AND P4, PT, R0.reuse, 0x58, !P4 ;  /* 0x000000580000780c */ /* 0x040fe20006784270 */
[----:B------:R2:W3:Y:S01]  /*18df0*/  MUFU.EX2 R87, R5 ;  /* 0x0000000500577308 */ /* 0x0004e20000000800 */
[----:B------:R-:W-:Y:S01]  /*18e00*/  ISETP.GT.AND P0, PT, R0, 0x59, !P0 ;  /* 0x000000590000780c */ /* 0x000fe20004704270 */
[--C-:B------:R-:W-:Y:S01]  /*18e10*/  FFMA.FTZ R0, R33, c[0x0][0x2d0], -R75.reuse ;  /* 0x0000b40021007a23 */ /* 0x100fe2000001084b */
[----:B------:R-:W-:Y:S02]  /*18e20*/  FMNMX.FTZ R3, R185, R3, !PT ;  /* 0x00000003b9037209 */ /* 0x000fe40007810000 */
[C---:B------:R-:W-:Y:S02]  /*18e30*/  ISETP.LT.OR P6, PT, R2.reuse, 0x51, P6 ;  /* 0x000000510200780c */ /* 0x040fe400037c1670 */
[----:B------:R-:W-:Y:S02]  /*18e40*/  ISETP.LT.OR P5, PT, R2, 0x52, P5 ;  /* 0x000000520200780c */ /* 0x000fe40002fa1670 */
[----:B------:R-:W-:Y:S01]  /*18e50*/  FSEL R194, R78, -INF , !P6 ;  /* 0xff8000004ec27808 */ /* 0x000fe20007000000 */
[----:B------:R4:W-:Y:S01]  /*18e60*/  MUFU.EX2 R60, R0 ;  /* 0x00000000003c7308 */ /* 0x0009e20000000800 */
[----:B------:R-:W-:Y:S02]  /*18e70*/  FMNMX.FTZ R3, R199, R3, !PT ;  /* 0x00000003c7037209 */ /* 0x000fe40007810000 */
[----:B------:R-:W-:Y:S02]  /*18e80*/  FSEL R195, R91, -INF , !P5 ;  /* 0xff8000005bc37808 */ /* 0x000fe40006800000 */
[----:B------:R-:W-:Y:S02]  /*18e90*/  FMNMX.FTZ R3, R200, R3, !PT ;  /* 0x00000003c8037209 */ /* 0x000fe40007810000 */
[----:B------:R-:W-:Y:S02]  /*18ea0*/  ISETP.LT.OR P0, PT, R2, 0x5a, P0 ;  /* 0x0000005a0200780c */ /* 0x000fe40000701670 */
[----:B------:R-:W-:Y:S01]  /*18eb0*/  FMNMX.FTZ R3, R192, R3, !PT ;  /* 0x00000003c0037209 */ /* 0x000fe20007810000 */
[----:B------:R-:W-:Y:S01]  /*18ec0*/  MUFU.EX2 R33, R16 ;  /* 0x0000001000217308 */ /* 0x000fe20000000800 */
[----:B------:R-:W-:Y:S02]  /*18ed0*/  FSEL R73, R57, -INF , !P0 ;  /* 0xff80000039497808 */ /* 0x000fe40004000000 */
[----:B-1----:R-:W-:Y:S01]  /*18ee0*/  FMNMX.FTZ R4, R4, R7, !PT ;  /* 0x0000000704047209 */ /* 0x002fe20007810000 */
[--C-:B--2---:R-:W-:Y:S01]  /*18ef0*/  FFMA.FTZ R5, R29, c[0x0][0x2d0], -R75.reuse ;  /* 0x0000b4001d057a23 */ /* 0x104fe2000001084b */
[----:B------:R-:W-:Y:S02]  /*18f00*/  FMNMX.FTZ R3, R183, R3, !PT ;  /* 0x00000003b7037209 */ /* 0x000fe40007810000 */
[----:B------:R-:W-:Y:S01]  /*18f10*/  ISETP.LT.OR P4, PT, R2, 0x59, P4 ;  /* 0x000000590200780c */ /* 0x000fe20002781670 */
[----:B------:R-:W1:Y:S01]  /*18f20*/  SHFL.BFLY PT, R70, R4, 0x1, 0x1f ;  /* 0x0c201f0004467f89 */ /* 0x000e6200000e0000 */
[----:B------:R-:W-:Y:S01]  /*18f30*/  FMNMX.FTZ R3, R194, R3, !PT ;  /* 0x00000003c2037209 */ /* 0x000fe20007810000 */
[----:B------:R-:W2:Y:S01]  /*18f40*/  MUFU.EX2 R86, R5 ;  /* 0x0000000500567308 */ /* 0x000ea20000000800 */
[--C-:B------:R-:W-:Y:S01]  /*18f50*/  FFMA.FTZ R2, R37, c[0x0][0x2d0], -R75.reuse ;  /* 0x0000b40025027a23 */ /* 0x100fe2000001084b */
[----:B---3--:R-:W-:Y:S02]  /*18f60*/  F2FP.BF16.PACK_AB R78, R87, R84 ;  /* 0x00000054574e723e */ /* 0x008fe400000010ff */
[----:B----4-:R-:W-:Y:S01]  /*18f70*/  FMNMX.FTZ R0, R195, R3, !PT ;  /* 0x00000003c3007209 */ /* 0x010fe20007810000 */
[--C-:B------:R-:W-:Y:S01]  /*18f80*/  FFMA.FTZ R3, R38, c[0x0][0x2d0], -R75.reuse ;  /* 0x0000b40026037a23 */ /* 0x100fe2000001084b */
[----:B------:R-:W-:Y:S04]  /*18f90*/  FSEL R197, R59, -INF , !P4 ;  /* 0xff8000003bc57808 */ /* 0x000fe80006000000 */
[----:B------:R3:W-:Y:S01]  /*18fa0*/  MUFU.EX2 R53, R3 ;  /* 0x0000000300357308 */ /* 0x0007e20000000800 */
[----:B------:R-:W-:Y:S04]  /*18fb0*/  FMNMX.FTZ R0, R197, R0, !PT ;  /* 0x00000000c5007209 */ /* 0x000fe80007810000 */
[----:B------:R-:W-:Y:S05]  /*18fc0*/  FMNMX.FTZ R0, R73, R0, !PT ;  /* 0x0000000049007209 */ /* 0x000fea0007810000 */
[----:B------:R4:W-:Y:S01]  /*18fd0*/  MUFU.EX2 R85, R2 ;  /* 0x0000000200557308 */ /* 0x0009e20000000800 */
[----:B-1----:R-:W-:Y:S02]  /*18fe0*/  FMNMX.FTZ R70, R4, R70, !PT ;  /* 0x0000004604467209 */ /* 0x002fe40007810000 */
[----:B--2---:R-:W-:Y:S02]  /*18ff0*/  F2FP.BF16.PACK_AB R77, R60, R86 ;  /* 0x000000563c4d723e */ /* 0x004fe400000010ff */
[C---:B------:R-:W-:Y:S01]  /*19000*/  FSETP.NEU.FTZ.AND P0, PT, R70.reuse, -INF , PT ;  /* 0xff8000004600780b */ /* 0x040fe20003f1d000 */
[----:B------:R-:W-:Y:S05]  /*19010*/  FMUL.FTZ R96, R70, c[0x0][0x2d0] ;  /* 0x0000b40046607a20 */ /* 0x000fea0000410000 */
[----:B------:R-:W-:Y:S05]  /*19020*/  FSEL R96, R96, RZ, P0 ;  /* 0x000000ff60607208 */ /* 0x000fea0000000000 */
[--C-:B---3--:R-:W-:Y:S02]  /*19030*/  FFMA.FTZ R3, R27, c[0x0][0x2d0], -R96.reuse ;  /* 0x0000b4001b037a23 */ /* 0x108fe40000010860 */
[--C-:B------:R-:W-:Y:S02]  /*19040*/  FFMA.FTZ R4, R35, c[0x0][0x2d0], -R96.reuse ;  /* 0x0000b40023047a23 */ /* 0x100fe40000010860 */
[----:B------:R1:W-:Y:S01]  /*19050*/  MUFU.EX2 R92, R3 ;  /* 0x00000003005c7308 */ /* 0x0003e20000000800 */
[--C-:B------:R-:W-:Y:S01]  /*19060*/  FFMA.FTZ R32, R45, c[0x0][0x2d0], -R96.reuse ;  /* 0x0000b4002d207a23 */ /* 0x100fe20000010860 */
[----:B----4-:R-:W2:Y:S08]  /*19070*/  SHFL.BFLY PT, R2, R0, 0x2, 0x1f ;  /* 0x0c401f0000027f89 */ /* 0x010eb000000e0000 */
[----:B------:R-:W-:Y:S01]  /*19080*/  MUFU.EX2 R54, R4 ;  /* 0x0000000400367308 */ /* 0x000fe20000000800 */
[--C-:B-1----:R-:W-:Y:S02]  /*19090*/  FFMA.FTZ R3, R28, c[0x0][0x2d0], -R96.reuse ;  /* 0x0000b4001c037a23 */ /* 0x102fe40000010860 */
[----:B------:R-:W-:Y:S07]  /*190a0*/  FFMA.FTZ R28, R47, c[0x0][0x2d0], -R75 ;  /* 0x0000b4002f1c7a23 */ /* 0x000fee000001084b */
[----:B------:R1:W3:Y:S02]  /*190b0*/  MUFU.EX2 R61, R3 ;  /* 0x00000003003d7308 */ /* 0x0002e40000000800 */
[----:B-1----:R-:W-:Y:S01]  /*190c0*/  FFMA.FTZ R3, R34, c[0x0][0x2d0], -R96 ;  /* 0x0000b40022037a23 */ /* 0x002fe20000010860 */
[----:B---3--:R-:W-:Y:S07]  /*190d0*/  F2FP.BF16.PACK_AB R64, R61, R92 ;  /* 0x0000005c3d40723e */ /* 0x008fee00000010ff */
[----:B------:R2:W-:Y:S02]  /*190e0*/  MUFU.EX2 R52, R3 ;  /* 0x0000000300347308 */ /* 0x0005e40000000800 */
[----:B--2---:R-:W-:Y:S01]  /*190f0*/  FMNMX.FTZ R3, R0, R2, !PT ;  /* 0x0000000200037209 */ /* 0x004fe20007810000 */
[----:B------:R-:W-:Y:S01]  /*19100*/  FFMA.FTZ R2, R39, c[0x0][0x2d0], -R74 ;  /* 0x0000b40027027a23 */ /* 0x000fe2000001084a */
[----:B------:R-:W-:Y:S01]  /*19110*/  FSEL R0, R72, RZ, P2 ;  /* 0x000000ff48007208 */ /* 0x000fe20001000000 */
[----:B------:R-:W-:Y:S05]  /*19120*/  LDSM.16.MT88.4 R36, [R212+0x100] ;  /* 0x00010000d424783b */ /* 0x000fea0000004200 */
[----:B------:R1:W-:Y:S01]  /*19130*/  MUFU.EX2 R80, R2 ;  /* 0x0000000200507308 */ /* 0x0003e20000000800 */
[----:B------:R-:W-:Y:S01]  /*19140*/  FADD.FTZ R0, -R0, R100 ;  /* 0x0000006400007221 */ /* 0x000fe20000010100 */
[----:B------:R-:W-:Y:S03]  /*19150*/  MOV R100, R55 ;  /* 0x0000003700647202 */ /* 0x000fe60000000f00 */
[----:B------:R-:W-:Y:S01]  /*19160*/  FMUL.FTZ R0, R0, c[0x0][0x2d0] ;  /* 0x0000b40000007a20 */ /* 0x000fe20000410000 */
[----:B------:R-:W-:Y:S01]  /*19170*/  F2FP.BF16.PACK_AB R76, R89, R100 ;  /* 0x00000064594c723e */ /* 0x000fe200000010ff */
[----:B------:R-:W2:Y:S03]  /*19180*/  SHFL.BFLY PT, R4, R3, 0x1, 0x1f ;  /* 0x0c201f0003047f89 */ /* 0x000ea600000e0000 */
        /* <DEDUP_REMOVED lines=14> */
[----:B------:R-:W-:Y:S02]  /*19270*/  IMAD.MOV.U32 R102, RZ, RZ, R54 ;  /* 0x000000ffff667224 */ /* 0x000fe400078e0036 */
[----:B------:R2:W3:Y:S01]  /*19280*/  MUFU.EX2 R2, R0 ;  /* 0x0000000000027308 */ /* 0x0004e20000000800 */
[----:B------:R-:W-:Y:S02]  /*19290*/  FFMA.FTZ R4, R24, c[0x0][0x2d0], -R97 ;  /* 0x0000b40018047a23 */ /* 0x000fe40000010861 */
[----:B------:R-:W-:Y:S02]  /*192a0*/  IMAD.MOV.U32 R116, RZ, RZ, R89 ;  /* 0x000000ffff747224 */ /* 0x000fe400078e0059 */
[----:B------:R-:W-:Y:S02]  /*192b0*/  FMUL.FTZ R17, R69, R117 ;  /* 0x0000007545117220 */ /* 0x000fe40000410000 */
[--C-:B------:R-:W-:Y:S02]  /*192c0*/  FFMA.FTZ R58, R58, c[0x0][0x2d0], -R97.reuse ;  /* 0x0000b4003a3a7a23 */ /* 0x100fe40000010861 */
[----:B------:R-:W-:Y:S01]  /*192d0*/  FFMA.FTZ R62, R62, c[0x0][0x2d0], -R97 ;  /* 0x0000b4003e3e7a23 */ /* 0x000fe20000010861 */
[----:B------:R4:W-:Y:S01]  /*192e0*/  MUFU.EX2 R59, R4 ;  /* 0x00000004003b7308 */ /* 0x0009e20000000800 */
[----:B------:R-:W-:Y:S02]  /*192f0*/  FFMA.FTZ R24, R44, c[0x0][0x2d0], -R75 ;  /* 0x0000b4002c187a23 */ /* 0x000fe4000001084b */
[C---:B-1----:R-:W-:Y:S02]  /*19300*/  FMUL.FTZ R7, R68.reuse, R107 ;  /* 0x0000006b44077220 */ /* 0x042fe40000410000 */
[C---:B------:R-:W-:Y:S02]  /*19310*/  FMUL.FTZ R34, R68.reuse, R134 ;  /* 0x0000008644227220 */ /* 0x040fe40000410000 */
[C---:B------:R-:W-:Y:S02]  /*19320*/  FMUL.FTZ R35, R68.reuse, R135 ;  /* 0x0000008744237220 */ /* 0x040fe40000410000 */
[C---:B------:R-:W-:Y:S01]  /*19330*/  FMUL.FTZ R18, R68.reuse, R118 ;  /* 0x0000007644127220 */ /* 0x040fe20000410000 */
[----:B------:R1:W5:Y:S01]  /*19340*/  MUFU.EX2 R30, R24 ;  /* 0x00000018001e7308 */ /* 0x0003620000000800 */
[----:B------:R-:W-:Y:S02]  /*19350*/  FMUL.FTZ R19, R68, R119 ;  /* 0x0000007744137220 */ /* 0x000fe40000410000 */
[----:B------:R-:W-:Y:S02]  /*19360*/  FFMA.FTZ R44, R50, c[0x0][0x2d0], -R96 ;  /* 0x0000b400322c7a23 */ /* 0x000fe40000010860 */
[----:B--2---:R-:W-:Y:S02]  /*19370*/  FFMA.FTZ R0, R8, c[0x0][0x2d0], -R97 ;  /* 0x0000b40008007a23 */ /* 0x004fe40000010861 */
[----:B------:R-:W-:Y:S02]  /*19380*/  IMAD.MOV.U32 R118, RZ, RZ, R60 ;  /* 0x000000ffff767224 */ /* 0x000fe400078e003c */
[----:B---3--:R-:W-:Y:S01]  /*19390*/  FMUL.FTZ R45, R2, R145 ;  /* 0x00000091022d7220 */ /* 0x008fe20000410000 */
[----:B------:R2:W3:Y:S01]  /*193a0*/  MUFU.EX2 R6, R0 ;  /* 0x0000000000067308 */ /* 0x0004e20000000800 */
[----:B------:R-:W-:Y:S02]  /*193b0*/  FFMA.FTZ R8, R40, c[0x0][0x2d0], -R75 ;  /* 0x0000b40028087a23 */ /* 0x000fe4000001084b */
[----:B------:R-:W-:Y:S02]  /*193c0*/  FMUL.FTZ R50, R68, R150 ;  /* 0x0000009644327220 */ /* 0x000fe40000410000 */
[----:B----4-:R-:W-:Y:S02]  /*193d0*/  FFMA.FTZ R4, R26, c[0x0][0x2d0], -R97 ;  /* 0x0000b4001a047a23 */ /* 0x010fe40000010861 */
[C---:B------:R-:W-:Y:S01]  /*193e0*/  FMUL.FTZ R9, R2.reuse, R109 ;  /* 0x0000006d02097220 */ /* 0x040fe20000410000 */
[----:B------:R-:W-:Y:S01]  /*193f0*/  MOV R109, R61 ;  /* 0x0000003d006d7202 */ /* 0x000fe20000000f00 */
[C---:B------:R-:W-:Y:S01]  /*19400*/  FMUL.FTZ R12, R2.reuse, R112 ;  /* 0x00000070020c7220 */ /* 0x040fe20000410000 */
[----:B------:R-:W4:Y:S01]  /*19410*/  MUFU.EX2 R57, R4 ;  /* 0x0000000400397308 */ /* 0x000f220000000800 */
[----:B------:R-:W-:Y:S01]  /*19420*/  MOV R112, R92 ;  /* 0x0000005c00707202 */ /* 0x000fe20000000f00 */
[----:B------:R-:W-:Y:S02]  /*19430*/  FFMA.FTZ R92, R95, c[0x0][0x2d0], -R75 ;  /* 0x0000b4005f5c7a23 */ /* 0x000fe4000001084b */
[C---:B------:R-:W-:Y:S02]  /*19440*/  FMUL.FTZ R13, R2.reuse, R113 ;  /* 0x00000071020d7220 */ /* 0x040fe40000410000 */
[C---:B-1----:R-:W-:Y:S02]  /*19450*/  FMUL.FTZ R24, R2.reuse, R124 ;  /* 0x0000007c02187220 */ /* 0x042fe40000410000 */
[----:B------:R-:W-:Y:S02]  /*19460*/  FMUL.FTZ R29, R2, R129 ;  /* 0x00000081021d7220 */ /* 0x000fe40000410000 */
[----:B------:R1:W1:Y:S01]  /*19470*/  MUFU.EX2 R31, R8 ;  /* 0x00000008001f7308 */ /* 0x0002620000000800 */
[----:B-----5:R-:W-:Y:S02]  /*19480*/  IMAD.MOV.U32 R129, RZ, RZ, R30 ;  /* 0x000000ffff817224 */ /* 0x020fe400078e001e */
[----:B------:R-:W-:Y:S02]  /*19490*/  FFMA.FTZ R40, R49, c[0x0][0x2d0], -R96 ;  /* 0x0000b40031287a23 */ /* 0x000fe40000010860 */
[----:B--2---:R-:W-:Y:S02]  /*194a0*/  FFMA.FTZ R0, R25, c[0x0][0x2d0], -R97 ;  /* 0x0000b40019007a23 */ /* 0x004fe40000010861 */
[----:B------:R-:W-:Y:S02]  /*194b0*/  FMUL.FTZ R49, R69, R149 ;  /* 0x0000009545317220 */ /* 0x000fe40000410000 */
[----:B---3--:R-:W-:Y:S01]  /*194c0*/  IMAD.MOV.U32 R105, RZ, RZ, R6 ;  /* 0x000000ffff697224 */ /* 0x008fe200078e0006 */
[----:B------:R2:W3:Y:S01]  /*194d0*/  MUFU.EX2 R101, R0 ;  /* 0x0000000000657308 */ /* 0x0004e20000000800 */
[----:B------:R-:W-:Y:S01]  /*194e0*/  FMUL.FTZ R6, R68, R106 ;  /* 0x0000006a44067220 */ /* 0x000fe20000410000 */
[----:B------:R-:W-:Y:S01]  /*194f0*/  MOV R106, R52 ;  /* 0x00000034006a7202 */ /* 0x000fe20000000f00 */
[----:B------:R-:W-:Y:S01]  /*19500*/  FMUL.FTZ R25, R2, R125 ;  /* 0x0000007d02197220 */ /* 0x000fe20000410000 */
[----:B----4-:R-:W-:Y:S01]  /*19510*/  F2FP.BF16.PACK_AB R67, R57, R59 ;  /* 0x0000003b3943723e */ /* 0x010fe200000010ff */
[----:B------:R-:W-:Y:S01]  /*19520*/  FFMA.FTZ R4, R41, c[0x0][0x2d0], -R74 ;  /* 0x0000b40029047a23 */ /* 0x000fe2000001084a */
[----:B------:R-:W-:Y:S01]  /*19530*/  F2FP.BF16.PACK_AB R66, R102, R106 ;  /* 0x0000006a6642723e */ /* 0x000fe200000010ff */
[C---:B------:R-:W-:Y:S01]  /*19540*/  FMUL.FTZ R41, R2.reuse, R141 ;  /* 0x0000008d02297220 */ /* 0x040fe20000410000 */
[----:B------:R-:W-:Y:S01]  /*19550*/  MOV R117, R57 ;  /* 0x0000003900757202 */ /* 0x000fe20000000f00 */
[C---:B------:R-:W-:Y:S01]  /*19560*/  FMUL.FTZ R57, R2.reuse, R157 ;  /* 0x0000009d02397220 */ /* 0x040fe20000410000 */
[----:B------:R4:W-:Y:S01]  /*19570*/  MUFU.EX2 R91, R4 ;  /* 0x00000004005b7308 */ /* 0x0009e20000000800 */
[----:B------:R-:W-:Y:S02]  /*19580*/  IMAD.MOV.U32 R113, RZ, RZ, R59 ;  /* 0x000000ffff717224 */ /* 0x000fe400078e003b */
[C---:B------:R-:W-:Y:S02]  /*19590*/  FMUL.FTZ R60, R2.reuse, R160 ;  /* 0x000000a0023c7220 */ /* 0x040fe40000410000 */
[C---:B-1----:R-:W-:Y:S02]  /*195a0*/  FMUL.FTZ R8, R2.reuse, R108 ;  /* 0x0000006c02087220 */ /* 0x042fe40000410000 */
[----:B------:R-:W-:Y:S02]  /*195b0*/  IMAD.MOV.U32 R125, RZ, RZ, R31 ;  /* 0x000000ffff7d7224 */ /* 0x000fe400078e001f */
[----:B------:R-:W-:Y:S01]  /*195c0*/  IMAD.MOV.U32 R108, RZ, RZ, R84 ;  /* 0x000000ffff6c7224 */ /* 0x000fe200078e0054 */
[----:B------:R1:W-:Y:S01]  /*195d0*/  MUFU.EX2 R124, R32 ;  /* 0x00000020007c7308 */ /* 0x0003e20000000800 */
[----:B------:R-:W-:Y:S01]  /*195e0*/  FMUL.FTZ R61, R2, R161 ;  /* 0x000000a1023d7220 */ /* 0x000fe20000410000 */
[----:B--2---:R-:W-:Y:S02]  /*195f0*/  FSEL R0, R3, RZ, P0 ;  /* 0x000000ff03007208 */ /* 0x004fe40000000000 */
[----:B---3--:R-:W-:Y:S02]  /*19600*/  F2FP.BF16.PACK_AB R65, R101, R105 ;  /* 0x000000696541723e */ /* 0x008fe400000010ff */
[----:B------:R-:W-:Y:S01]  /*19610*/  ISETP.GT.AND P0, PT, R225, UR4, PT ;  /* 0x00000004e1007c0c */ /* 0x000fe2000bf04270 */
[----:B------:R-:W-:Y:S01]  /*19620*/  FADD.FTZ R0, -R0, R103 ;  /* 0x0000006700007221 */ /* 0x000fe20000010100 */
[----:B------:R-:W-:Y:S02]  /*19630*/  MOV R103, R53 ;  /* 0x0000003500677202 */ /* 0x000fe40000000f00 */
[----:B------:R2:W-:Y:S01]  /*19640*/  MUFU.EX2 R107, R44 ;  /* 0x0000002c006b7308 */ /* 0x0005e20000000800 */
[----:B------:R-:W3:Y:S01]  /*19650*/  LDSM.16.MT88.4 R52, [R210+0x100] ;  /* 0x00010000d234783b */ /* 0x000ee20000004200 */
[----:B------:R-:W-:Y:S01]  /*19660*/  FMUL.FTZ R0, R0, c[0x0][0x2d0] ;  /* 0x0000b40000007a20 */ /* 0x000fe20000410000 */
[----:B------:R-:W-:Y:S01]  /*19670*/  F2FP.BF16.PACK_AB R79, R103, R85 ;  /* 0x00000055674f723e */ /* 0x000fe200000010ff */
[C---:B----4-:R-:W-:Y:S06]  /*19680*/  FMUL.FTZ R4, R69.reuse, R104 ;  /* 0x0000006845047220 */ /* 0x050fec0000410000 */
[----:B------:R-:W4:Y:S01]  /*19690*/  MUFU.EX2 R0, R0 ;  /* 0x0000000000007308 */ /* 0x000f220000000800 */
[-C--:B------:R-:W-:Y:S01]  /*196a0*/  HMMA.16816.F32.BF16 R4, R76, R20.reuse, R4 ;  /* 0x000000144c04723c */ /* 0x080fe20000041804 */
[C---:B-1----:R-:W-:Y:S08]  /*196b0*/  FMUL.FTZ R32, R69.reuse, R132 ;  /* 0x0000008445207220 */ /* 0x042ff00000410000 */
[----:B------:R-:W1:Y:S03]  /*196c0*/  MUFU.EX2 R104, R28 ;  /* 0x0000001c00687308 */ /* 0x000e660000000800 */
[----:B--2---:R-:W-:Y:S02]  /*196d0*/  FMUL.FTZ R44, R2, R144 ;  /* 0x00000090022c7220 */ /* 0x004fe40000410000 */
[C---:B----4-:R-:W-:Y:S02]  /*196e0*/  FMUL.FTZ R11, R0.reuse, R111 ;  /* 0x0000006f000b7220 */ /* 0x050fe40000410000 */
[C---:B------:R-:W-:Y:S02]  /*196f0*/  FMUL.FTZ R10, R0.reuse, R110 ;  /* 0x0000006e000a7220 */ /* 0x040fe40000410000 */
[----:B------:R-:W-:Y:S02]  /*19700*/  IMAD.MOV.U32 R111, RZ, RZ, R86 ;  /* 0x000000ffff6f7224 */ /* 0x000fe400078e0056 */
[C---:B------:R-:W-:Y:S01]  /*19710*/  FMUL.FTZ R14, R0.reuse, R114 ;  /* 0x00000072000e7220 */ /* 0x040fe20000410000 */
[----:B------:R-:W-:Y:S01]  /*19720*/  MOV R114, R91 ;  /* 0x0000005b00727202 */ /* 0x000fe20000000f00 */
[C---:B------:R-:W-:Y:S01]  /*19730*/  FMUL.FTZ R26, R0.reuse, R126 ;  /* 0x0000007e001a7220 */ /* 0x040fe20000410000 */
[C---:B------:R-:W-:Y:S01]  /*19740*/  HMMA.16816.F32.BF16 R8, R64.reuse, R20, R8 ;  /* 0x000000144008723c */ /* 0x040fe20000041808 */
[C---:B------:R-:W-:Y:S01]  /*19750*/  FMUL.FTZ R15, R0.reuse, R115 ;  /* 0x00000073000f7220 */ /* 0x040fe20000410000 */
[----:B------:R-:W-:Y:S01]  /*19760*/  MOV R126, R80 ;  /* 0x00000050007e7202 */ /* 0x000fe20000000f00 */
[C---:B------:R-:W-:Y:S01]  /*19770*/  FMUL.FTZ R31, R0.reuse, R131 ;  /* 0x00000083001f7220 */ /* 0x040fe20000410000 */
[----:B------:R-:W2:Y:S01]  /*19780*/  LDSM.16.MT88.4 R80, [R211+0x100] ;  /* 0x00010000d350783b */ /* 0x000ea20000004200 */
[----:B-1----:R-:W-:Y:S01]  /*19790*/  MOV R149, R104 ;  /* 0x0000006800957202 */ /* 0x002fe20000000f00 */
[----:B------:R-:W-:Y:S01]  /*197a0*/  FMUL.FTZ R27, R0, R127 ;  /* 0x0000007f001b7220 */ /* 0x000fe20000410000 */
[----:B------:R-:W-:Y:S01]  /*197b0*/  MOV R104, R87 ;  /* 0x0000005700687202 */ /* 0x000fe20000000f00 */
[-C--:B------:R-:W-:Y:S01]  /*197c0*/  HMMA.16816.F32.BF16 R12, R64, R22.reuse, R12 ;  /* 0x00000016400c723c */ /* 0x080fe2000004180c */
[----:B------:R-:W-:Y:S03]  /*197d0*/  FFMA.FTZ R20, R46, c[0x0][0x2d0], -R74 ;  /* 0x0000b4002e147a23 */ /* 0x000fe6000001084a */
[----:B------:R-:W-:Y:S01]  /*197e0*/  MOV R131, R117 ;  /* 0x0000007500837202 */ /* 0x000fe20000000f00 */
[----:B------:R1:W4:Y:S01]  /*197f0*/  MUFU.EX2 R93, R20 ;  /* 0x00000014005d7308 */ /* 0x0003220000000800 */
[C---:B------:R-:W-:Y:S02]  /*19800*/  FMUL.FTZ R21, R69.reuse, R121 ;  /* 0x0000007945157220 */ /* 0x040fe40000410000 */
[C---:B------:R-:W-:Y:S01]  /*19810*/  HMMA.16816.F32.BF16 R16, R76.reuse, R22, R16 ;  /* 0x000000164c10723c */ /* 0x040fe20000041810 */
[----:B------:R-:W-:Y:S03]  /*19820*/  FMUL.FTZ R28, R2, R128 ;  /* 0x00000080021c7220 */ /* 0x000fe60000410000 */
[----:B------:R-:W-:Y:S01]  /*19830*/  FMUL.FTZ R30, R0, R130 ;  /* 0x00000082001e7220 */ /* 0x000fe20000410000 */
[----:B------:R-:W-:Y:S01]  /*19840*/  MOV R130, R33 ;  /* 0x0000002100827202 */ /* 0x000fe20000000f00 */
[C---:B------:R-:W-:Y:S01]  /*19850*/  FMUL.FTZ R33, R69.reuse, R133 ;  /* 0x0000008545217220 */ /* 0x040fe20000410000 */
[----:B------:R5:W-:Y:S01]  /*19860*/  MUFU.EX2 R121, R62 ;  /* 0x0000003e00797308 */ /* 0x000be20000000800 */
[C---:B------:R-:W-:Y:S01]  /*19870*/  FMUL.FTZ R22, R68.reuse, R122 ;  /* 0x0000007a44167220 */ /* 0x040fe20000410000 */
[----:B------:R-:W-:Y:S03]  /*19880*/  LDSM.16.MT88.4 R132, [R212+0x2900] ;  /* 0x00290000d484783b */ /* 0x000fe60000004200 */
[----:B------:R-:W-:Y:S02]  /*19890*/  FMUL.FTZ R23, R68, R123 ;  /* 0x0000007b44177220 */ /* 0x000fe40000410000 */
[C---:B------:R-:W-:Y:S02]  /*198a0*/  FMUL.FTZ R42, R0.reuse, R142 ;  /* 0x0000008e002a7220 */ /* 0x040fe40000410000 */
[C---:B------:R-:W-:Y:S01]  /*198b0*/  FMUL.FTZ R43, R0.reuse, R143 ;  /* 0x0000008f002b7220 */ /* 0x040fe20000410000 */
[----:B------:R2:W-:Y:S01]  /*198c0*/  MUFU.EX2 R122, R40 ;  /* 0x00000028007a7308 */ /* 0x0005e20000000800 */
[C---:B------:R-:W-:Y:S02]  /*198d0*/  FMUL.FTZ R46, R0.reuse, R146 ;  /* 0x00000092002e7220 */ /* 0x040fe40000410000 */
[C---:B------:R-:W-:Y:S02]  /*198e0*/  FMUL.FTZ R47, R0.reuse, R147 ;  /* 0x00000093002f7220 */ /* 0x040fe40000410000 */
[C---:B-1----:R-:W-:Y:S02]  /*198f0*/  FMUL.FTZ R20, R69.reuse, R120 ;  /* 0x0000007845147220 */ /* 0x042fe40000410000 */
[----:B----4-:R-:W-:Y:S02]  /*19900*/  IMAD.MOV.U32 R150, RZ, RZ, R93 ;  /* 0x000000ffff967224 */ /* 0x010fe400078e005d */
[C---:B------:R-:W-:Y:S01]  /*19910*/  FMUL.FTZ R59, R0.reuse, R159 ;  /* 0x0000009f003b7220 */ /* 0x040fe20000410000 */
[----:B------:R1:W-:Y:S01]  /*19920*/  MUFU.EX2 R120, R58 ;  /* 0x0000003a00787308 */ /* 0x0003e20000000800 */
[----:B------:R-:W-:Y:S01]  /*19930*/  IMAD.MOV.U32 R115, RZ, RZ, R63 ;  /* 0x000000ffff737224 */ /* 0x000fe200078e003f */
[-C--:B------:R-:W-:Y:S01]  /*19940*/  HMMA.16816.F32.BF16 R20, R76, R36.reuse, R20 ;  /* 0x000000244c14723c */ /* 0x080fe20000041814 */
[C---:B------:R-:W-:Y:S02]  /*19950*/  FMUL.FTZ R63, R0.reuse, R163 ;  /* 0x000000a3003f7220 */ /* 0x040fe40000410000 */
[----:B-----5:R-:W-:Y:S05]  /*19960*/  FMUL.FTZ R62, R0, R162 ;  /* 0x000000a2003e7220 */ /* 0x020fea0000410000 */
[C---:B------:R-:W-:Y:S01]  /*19970*/  HMMA.16816.F32.BF16 R24, R64.reuse, R36, R24 ;  /* 0x000000244018723c */ /* 0x040fe20000041818 */
[----:B--2---:R-:W-:Y:S06]  /*19980*/  FMUL.FTZ R40, R2, R140 ;  /* 0x0000008c02287220 */ /* 0x004fec0000410000 */
[----:B------:R-:W-:Y:S01]  /*19990*/  FFMA.FTZ R36, R48, c[0x0][0x2d0], -R96 ;  /* 0x0000b40030247a23 */ /* 0x000fe20000010860 */
[-C--:B------:R-:W-:Y:S01]  /*199a0*/  HMMA.16816.F32.BF16 R28, R64, R38.reuse, R28 ;  /* 0x00000026401c723c */ /* 0x080fe2000004181c */
[----:B------:R-:W-:Y:S02]  /*199b0*/  FMUL.FTZ R37, R69, R137 ;  /* 0x0000008945257220 */ /* 0x000fe40000410000 */
[----:B------:R2:W-:Y:S01]  /*199c0*/  MUFU.EX2 R128, R36 ;  /* 0x0000002400807308 */ /* 0x0005e20000000800 */
[--C-:B------:R-:W-:Y:S02]  /*199d0*/  FFMA.FTZ R48, R51, c[0x0][0x2d0], -R74.reuse ;  /* 0x0000b40033307a23 */ /* 0x100fe4000001084a */
[----:B------:R-:W-:Y:S02]  /*199e0*/  FMUL.FTZ R51, R68, R151 ;  /* 0x0000009744337220 */ /* 0x000fe40000410000 */
[C---:B------:R-:W-:Y:S01]  /*199f0*/  HMMA.16816.F32.BF16 R32, R76.reuse, R38, R32 ;  /* 0x000000264c20723c */ /* 0x040fe20000041820 */
[----:B-1----:R-:W-:Y:S04]  /*19a00*/  FMUL.FTZ R58, R0, R158 ;  /* 0x0000009e003a7220 */ /* 0x002fe80000410000 */
[----:B------:R1:W-:Y:S02]  /*19a10*/  MUFU.EX2 R119, R48 ;  /* 0x0000003000777308 */ /* 0x0003e40000000800 */
[C---:B------:R-:W-:Y:S02]  /*19a20*/  FMUL.FTZ R38, R68.reuse, R138 ;  /* 0x0000008a44267220 */ /* 0x040fe40000410000 */
[----:B------:R-:W-:Y:S06]  /*19a30*/  FMUL.FTZ R39, R68, R139 ;  /* 0x0000008b44277220 */ /* 0x000fec0000410000 */
[----:B------:R-:W-:Y:S01]  /*19a40*/  MUFU.EX2 R138, R92 ;  /* 0x0000005c008a7308 */ /* 0x000fe20000000800 */
[C---:B--2---:R-:W-:Y:S07]  /*19a50*/  FMUL.FTZ R36, R69.reuse, R136 ;  /* 0x0000008845247220 */ /* 0x044fee0000410000 */
[-C--:B---3--:R-:W-:Y:S01]  /*19a60*/  HMMA.16816.F32.BF16 R36, R76, R52.reuse, R36 ;  /* 0x000000344c24723c */ /* 0x088fe20000041824 */
[C---:B-1----:R-:W-:Y:S02]  /*19a70*/  FMUL.FTZ R48, R69.reuse, R148 ;  /* 0x0000009445307220 */ /* 0x042fe40000410000 */
[----:B------:R-:W-:Y:S01]  /*19a80*/  IMAD.MOV.U32 R148, RZ, RZ, R107 ;  /* 0x000000ffff947224 */ /* 0x000fe200078e006b */
[----:B------:R-:W-:Y:S04]  /*19a90*/  MOV R107, R85 ;  /* 0x00000055006b7202 */ /* 0x000fe80000000f00 */
[C---:B------:R-:W-:Y:S01]  /*19aa0*/  HMMA.16816.F32.BF16 R40, R64.reuse, R52, R40 ;  /* 0x000000344028723c */ /* 0x040fe20000041828 */
[----:B------:R-:W1:Y:S03]  /*19ab0*/  LDSM.16.MT88.4 R84, [R209+0x900] ;  /* 0x00090000d154783b */ /* 0x000e660000004200 */
[----:B------:R-:W-:Y:S03]  /*19ac0*/  IMAD.MOV.U32 R123, RZ, RZ, R107 ;  /* 0x000000ffff7b7224 */ /* 0x000fe600078e006b */
[--C-:B------:R-:W-:Y:S01]  /*19ad0*/  FFMA.FTZ R52, R56, c[0x0][0x2d0], -R97.reuse ;  /* 0x0000b40038347a23 */ /* 0x100fe20000010861 */
[-C--:B------:R-:W-:Y:S01]  /*19ae0*/  HMMA.16816.F32.BF16 R44, R64, R54.reuse, R44 ;  /* 0x00000036402c723c */ /* 0x080fe2000004182c */
[----:B------:R-:W-:Y:S02]  /*19af0*/  FMUL.FTZ R56, R2, R156 ;  /* 0x0000009c02387220 */ /* 0x000fe40000410000 */
[----:B------:R2:W3:Y:S01]  /*19b00*/  MUFU.EX2 R151, R52 ;  /* 0x0000003400977308 */ /* 0x0004e20000000800 */
[C---:B------:R-:W-:Y:S04]  /*19b10*/  FMUL.FTZ R53, R69.reuse, R153 ;  /* 0x0000009945357220 */ /* 0x040fe80000410000 */
[C---:B------:R-:W-:Y:S07]  /*19b20*/  HMMA.16816.F32.BF16 R48, R76.reuse, R54, R48 ;  /* 0x000000364c30723c */ /* 0x040fee0000041830 */
[C---:B------:R-:W-:Y:S02]  /*19b30*/  FMUL.FTZ R54, R68.reuse, R154 ;  /* 0x0000009a44367220 */ /* 0x040fe40000410000 */
[----:B------:R-:W-:Y:S03]  /*19b40*/  FMUL.FTZ R55, R68, R155 ;  /* 0x0000009b44377220 */ /* 0x000fe60000410000 */
[C---:B--2---:R-:W-:Y:S07]  /*19b50*/  FMUL.FTZ R52, R69.reuse, R152 ;  /* 0x0000009845347220 */ /* 0x044fee0000410000 */
[-C--:B------:R-:W-:Y:S08]  /*19b60*/  HMMA.16816.F32.BF16 R52, R76, R80.reuse, R52 ;  /* 0x000000504c34723c */ /* 0x080ff00000041834 */
[C---:B------:R-:W-:Y:S07]  /*19b70*/  HMMA.16816.F32.BF16 R56, R64.reuse, R80, R56 ;  /* 0x000000504038723c */ /* 0x040fee0000041838 */
[----:B------:R-:W-:Y:S01]  /*19b80*/  FFMA.FTZ R80, R88, c[0x0][0x2d0], -R97 ;  /* 0x0000b40058507a23 */ /* 0x000fe20000010861 */
[-C--:B------:R-:W-:Y:S01]  /*19b90*/  HMMA.16816.F32.BF16 R60, R64, R82.reuse, R60 ;  /* 0x00000052403c723c */ /* 0x080fe2000004183c */
[----:B---3--:R-:W-:Y:S02]  /*19ba0*/  F2FP.BF16.PACK_AB R81, R120, R151 ;  /* 0x000000977851723e */ /* 0x008fe400000010ff */
[----:B------:R2:W3:Y:S04]  /*19bb0*/  MUFU.EX2 R110, R80 ;  /* 0x00000050006e7308 */ /* 0x0004e80000000800 */
[C---:B------:R-:W-:Y:S02]  /*19bc0*/  FMUL.FTZ R64, R69.reuse, R164 ;  /* 0x000000a445407220 */ /* 0x040fe40000410000 */
[----:B------:R-:W-:Y:S03]  /*19bd0*/  FMUL.FTZ R65, R69, R165 ;  /* 0x000000a545417220 */ /* 0x000fe60000410000 */
[C---:B------:R-:W-:Y:S02]  /*19be0*/  FMUL.FTZ R66, R68.reuse, R166 ;  /* 0x000000a644427220 */ /* 0x040fe40000410000 */
[----:B------:R-:W-:Y:S07]  /*19bf0*/  FMUL.FTZ R67, R68, R167 ;  /* 0x000000a744437220 */ /* 0x000fee0000410000 */
[----:B------:R-:W-:Y:S01]  /*19c00*/  HMMA.16816.F32.BF16 R64, R76, R82, R64 ;  /* 0x000000524c40723c */ /* 0x000fe20000041840 */
[--C-:B--2---:R-:W-:Y:S06]  /*19c10*/  FFMA.FTZ R80, R90, c[0x0][0x2d0], -R74.reuse ;  /* 0x0000b4005a507a23 */ /* 0x104fec000001084a */
[----:B------:R-:W-:Y:S01]  /*19c20*/  F2FP.BF16.PACK_AB R76, R114, R126 ;  /* 0x0000007e724c723e */ /* 0x000fe200000010ff */
[----:B------:R-:W2:Y:S01]  /*19c30*/  LDSM.16.MT88.4 R88, [R212+0x900] ;  /* 0x00090000d458783b */ /* 0x000ea20000004200 */
[----:B------:R-:W-:Y:S01]  /*19c40*/  F2FP.BF16.PACK_AB R78, R150, R130 ;  /* 0x00000082964e723e */ /* 0x000fe200000010ff */
[----:B------:R4:W-:Y:S02]  /*19c50*/  MUFU.EX2 R248, R80 ;  /* 0x0000005000f87308 */ /* 0x0009e40000000800 */
[----:B------:R-:W-:Y:S02]  /*19c60*/  F2FP.BF16.PACK_AB R79, R149, R129 ;  /* 0x00000081954f723e */ /* 0x000fe400000010ff */
[----:B------:R-:W-:Y:S02]  /*19c70*/  F2FP.BF16.PACK_AB R77, R115, R125 ;  /* 0x0000007d734d723e */ /* 0x000fe400000010ff */
[----:B------:R-:W-:Y:S02]  /*19c80*/  F2FP.BF16.PACK_AB R82, R148, R122 ;  /* 0x0000007a9452723e */ /* 0x000fe400000010ff */
[----:B---3--:R-:W-:Y:S03]  /*19c90*/  F2FP.BF16.PACK_AB R83, R110, R121 ;  /* 0x000000796e53723e */ /* 0x008fe600000010ff */
[-C--:B-1----:R-:W-:Y:S01]  /*19ca0*/  HMMA.16816.F32.BF16 R4, R76, R84.reuse, R4 ;  /* 0x000000544c04723c */ /* 0x082fe20000041804 */
[--C-:B----4-:R-:W-:Y:S02]  /*19cb0*/  FFMA.FTZ R80, R94, c[0x0][0x2d0], -R75.reuse ;  /* 0x0000b4005e507a23 */ /* 0x110fe4000001084b */
[----:B------:R-:W1:Y:S02]  /*19cc0*/  LDSM.16.MT88.4 R92, [R210+0x900] ;  /* 0x00090000d25c783b */ /* 0x000e640000004200 */
[----:B------:R3:W-:Y:S02]  /*19cd0*/  MUFU.EX2 R139, R80 ;  /* 0x00000050008b7308 */ /* 0x0007e40000000800 */
[----:B---3--:R-:W-:Y:S07]  /*19ce0*/  F2FP.BF16.PACK_AB R80, R128, R124 ;  /* 0x0000007c8050723e */ /* 0x008fee00000010ff */
[C---:B------:R-:W-:Y:S07]  /*19cf0*/  HMMA.16816.F32.BF16 R8, R80.reuse, R84, R8 ;  /* 0x000000545008723c */ /* 0x040fee0000041808 */
[--C-:B------:R-:W-:Y:S01]  /*19d00*/  FFMA.FTZ R84, R176, c[0x0][0x2d0], -R74.reuse ;  /* 0x0000b400b0547a23 */ /* 0x100fe2000001084a */
[-C--:B------:R-:W-:Y:S03]  /*19d10*/  HMMA.16816.F32.BF16 R12, R80, R86.reuse, R12 ;  /* 0x00000056500c723c */ /* 0x080fe6000004180c */
[----:B------:R3:W-:Y:S05]  /*19d20*/  MUFU.EX2 R247, R84 ;  /* 0x0000005400f77308 */ /* 0x0007ea0000000800 */
[C---:B------:R-:W-:Y:S08]  /*19d30*/  HMMA.16816.F32.BF16 R16, R76.reuse, R86, R16 ;  /* 0x000000564c10723c */ /* 0x040ff00000041810 */
[-C--:B--2---:R-:W-:Y:S08]  /*19d40*/  HMMA.16816.F32.BF16 R20, R76, R88.reuse, R20 ;  /* 0x000000584c14723c */ /* 0x084ff00000041814 */
[C---:B------:R-:W-:Y:S01]  /*19d50*/  HMMA.16816.F32.BF16 R24, R80.reuse, R88, R24 ;  /* 0x000000585018723c */ /* 0x040fe20000041818 */
[----:B---3--:R-:W-:Y:S06]  /*19d60*/  FFMA.FTZ R84, R177, c[0x0][0x2d0], -R74 ;  /* 0x0000b400b1547a23 */ /* 0x008fec000001084a */
[--C-:B------:R-:W-:Y:S01]  /*19d70*/  FFMA.FTZ R88, R170, c[0x0][0x2d0], -R96.reuse ;  /* 0x0000b400aa587a23 */ /* 0x100fe20000010860 */
[-C--:B------:R-:W-:Y:S01]  /*19d80*/  HMMA.16816.F32.BF16 R28, R80, R90.reuse, R28 ;  /* 0x0000005a501c723c */ /* 0x080fe2000004181c */
[----:B------:R2:W-:Y:S07]  /*19d90*/  MUFU.EX2 R246, R84 ;  /* 0x0000005400f67308 */ /* 0x0005ee0000000800 */
[C---:B------:R-:W-:Y:S03]  /*19da0*/  HMMA.16816.F32.BF16 R32, R76.reuse, R90, R32 ;  /* 0x0000005a4c20723c */ /* 0x040fe60000041820 */
[----:B------:R3:W-:Y:S05]  /*19db0*/  MUFU.EX2 R136, R88 ;  /* 0x0000005800887308 */ /* 0x0007ea0000000800 */
[-C--:B-1----:R-:W-:Y:S08]  /*19dc0*/  HMMA.16816.F32.BF16 R36, R76, R92.reuse, R36 ;  /* 0x0000005c4c24723c */ /* 0x082ff00000041824 */
[C---:B------:R-:W-:Y:S01]  /*19dd0*/  HMMA.16816.F32.BF16 R40, R80.reuse, R92, R40 ;  /* 0x0000005c5028723c */ /* 0x040fe20000041828 */
[----:B--2---:R-:W-:Y:S04]  /*19de0*/  FFMA.FTZ R84, R171, c[0x0][0x2d0], -R75 ;  /* 0x0000b400ab547a23 */ /* 0x004fe8000001084b */
        /* <DEDUP_REMOVED lines=52> */
[----:B------:R-:W-:Y:S04]  /*1a130*/  IMAD.MOV.U32 R198, RZ, RZ, R110 ;  /* 0x000000ffffc67224 */ /* 0x000fe800078e006e */
[-C--:B------:R-:W-:Y:S01]  /*1a140*/  HMMA.16816.F32.BF16 R28, R80, R86.reuse, R28 ;  /* 0x00000056501c723c */ /* 0x080fe2000004181c */
[--C-:B------:R-:W-:Y:S01]  /*1a150*/  FFMA.FTZ R84, R184, c[0x0][0x2d0], -R96.reuse ;  /* 0x0000b400b8547a23 */ /* 0x100fe20000010860 */
[----:B------:R1:W-:Y:S06]  /*1a160*/  MUFU.EX2 R196, R88 ;  /* 0x0000005800c47308 */ /* 0x0003ec0000000800 */
[C---:B------:R-:W-:Y:S04]  /*1a170*/  HMMA.16816.F32.BF16 R32, R76.reuse, R86, R32 ;  /* 0x000000564c20723c */ /* 0x040fe80000041820 */
[----:B------:R2:W-:Y:S04]  /*1a180*/  MUFU.EX2 R144, R84 ;  /* 0x0000005400907308 */ /* 0x0005e80000000800 */
[-C--:B------:R-:W-:Y:S08]  /*1a190*/  HMMA.16816.F32.BF16 R36, R76, R92.reuse, R36 ;  /* 0x0000005c4c24723c */ /* 0x080ff00000041824 */
[C---:B------:R-:W-:Y:S01]  /*1a1a0*/  HMMA.16816.F32.BF16 R40, R80.reuse, R92, R40 ;  /* 0x0000005c5028723c */ /* 0x040fe20000041828 */
[----:B-1----:R-:W-:Y:S06]  /*1a1b0*/  FFMA.FTZ R88, R190, c[0x0][0x2d0], -R75 ;  /* 0x0000b400be587a23 */ /* 0x002fec000001084b */
[----:B------:R-:W-:Y:S01]  /*1a1c0*/  FFMA.FTZ R92, R179, c[0x0][0x2d0], -R97 ;  /* 0x0000b400b35c7a23 */ /* 0x000fe20000010861 */
[-C--:B------:R-:W-:Y:S01]  /*1a1d0*/  HMMA.16816.F32.BF16 R44, R80, R94.reuse, R44 ;  /* 0x0000005e502c723c */ /* 0x080fe2000004182c */
[----:B------:R1:W-:Y:S03]  /*1a1e0*/  MUFU.EX2 R190, R88 ;  /* 0x0000005800be7308 */ /* 0x0003e60000000800 */
[--C-:B--2---:R-:W-:Y:S01]  /*1a1f0*/  FFMA.FTZ R84, R188, c[0x0][0x2d0], -R96.reuse ;  /* 0x0000b400bc547a23 */ /* 0x104fe20000010860 */
[----:B------:R-:W-:Y:S03]  /*1a200*/  MOV R188, R108 ;  /* 0x0000006c00bc7202 */ /* 0x000fe60000000f00 */
[C---:B------:R-:W-:Y:S03]  /*1a210*/  HMMA.16816.F32.BF16 R48, R76.reuse, R94, R48 ;  /* 0x0000005e4c30723c */ /* 0x040fe60000041830 */
[----:B------:R2:W-:Y:S10]  /*1a220*/  MUFU.EX2 R187, R84 ;  /* 0x0000005400bb7308 */ /* 0x0005f40000000800 */
[----:B------:R3:W-:Y:S01]  /*1a230*/  MUFU.EX2 R155, R92 ;  /* 0x0000005c009b7308 */ /* 0x0007e20000000800 */
[----:B-1----:R-:W-:Y:S09]  /*1a240*/  FFMA.FTZ R88, R193, c[0x0][0x2d0], -R75 ;  /* 0x0000b400c1587a23 */ /* 0x002ff2000001084b */
        /* <DEDUP_REMOVED lines=8> */
[----:B------:R-:W-:Y:S01]  /*1a2d0*/  IMAD.MOV.U32 R191, RZ, RZ, R120 ;  /* 0x000000ffffbf7224 */ /* 0x000fe200078e0078 */
[----:B------:R-:W-:Y:S05]  /*1a2e0*/  MOV R120, R105 ;  /* 0x0000006900787202 */ /* 0x000fea0000000f00 */
[----:B------:R2:W4:Y:S01]  /*1a2f0*/  MUFU.EX2 R186, R84 ;  /* 0x0000005400ba7308 */ /* 0x0005220000000800 */
[----:B---3--:R-:W-:Y:S02]  /*1a300*/  FFMA.FTZ R92, R206, c[0x0][0x2d0], -R75 ;  /* 0x0000b400ce5c7a23 */ /* 0x008fe4000001084b */
[----:B------:R-:W-:Y:S07]  /*1a310*/  IMAD.MOV.U32 R206, RZ, RZ, R114 ;  /* 0x000000ffffce7224 */ /* 0x000fee00078e0072 */
[----:B------:R3:W-:Y:S01]  /*1a320*/  MUFU.EX2 R178, R92 ;  /* 0x0000005c00b27308 */ /* 0x0007e20000000800 */
[----:B--2---:R-:W-:Y:S01]  /*1a330*/  FFMA.FTZ R84, R203, c[0x0][0x2d0], -R74 ;  /* 0x0000b400cb547a23 */ /* 0x004fe2000001084a */
[----:B------:R-:W-:Y:S01]  /*1a340*/  MOV R203, R122 ;  /* 0x0000007a00cb7202 */ /* 0x000fe20000000f00 */
[-C--:B-1----:R-:W-:Y:S01]  /*1a350*/  HMMA.16816.F32.BF16 R52, R76, R88.reuse, R52 ;  /* 0x000000584c34723c */ /* 0x082fe20000041834 */
[----:B------:R-:W-:Y:S06]  /*1a360*/  MOV R122, R106 ;  /* 0x0000006a007a7202 */ /* 0x000fec0000000f00 */
[----:B------:R1:W-:Y:S01]  /*1a370*/  MUFU.EX2 R182, R84 ;  /* 0x0000005400b67308 */ /* 0x0003e20000000800 */
[C---:B------:R-:W-:Y:S01]  /*1a380*/  HMMA.16816.F32.BF16 R56, R80.reuse, R88, R56 ;  /* 0x000000585038723c */ /* 0x040fe20000041838 */
[----:B---3--:R-:W-:Y:S06]  /*1a390*/  LDSM.16.MT88.4 R92, [R210+0x1900] ;  /* 0x00190000d25c783b */ /* 0x008fec0000004200 */
[--C-:B------:R-:W-:Y:S01]  /*1a3a0*/  FFMA.FTZ R88, R185, c[0x0][0x2d0], -R97.reuse ;  /* 0x0000b400b9587a23 */ /* 0x100fe20000010861 */
[-C--:B------:R-:W-:Y:S01]  /*1a3b0*/  HMMA.16816.F32.BF16 R60, R80, R90.reuse, R60 ;  /* 0x0000005a503c723c */ /* 0x080fe2000004183c */
[----:B------:R-:W-:Y:S06]  /*1a3c0*/  IMAD.MOV.U32 R185, RZ, RZ, R118 ;  /* 0x000000ffffb97224 */ /* 0x000fec00078e0076 */
[----:B------:R-:W-:Y:S01]  /*1a3d0*/  FFMA.FTZ R80, R226, c[0x0][0x2d0], -R74 ;  /* 0x0000b400e2507a23 */ /* 0x000fe2000001084a */
[----:B------:R-:W-:Y:S01]  /*1a3e0*/  HMMA.16816.F32.BF16 R64, R76, R90, R64 ;  /* 0x0000005a4c40723c */ /* 0x000fe20000041840 */
[----:B----4-:R-:W-:Y:S02]  /*1a3f0*/  F2FP.BF16.PACK_AB R82, R186, R184 ;  /* 0x000000b8ba52723e */ /* 0x010fe400000010ff */
[----:B------:R2:W-:Y:S01]  /*1a400*/  MUFU.EX2 R179, R80 ;  /* 0x0000005000b37308 */ /* 0x0005e20000000800 */
[----:B-1----:R-:W-:Y:S02]  /*1a410*/  FFMA.FTZ R84, R180, c[0x0][0x2d0], -R97 ;  /* 0x0000b400b4547a23 */ /* 0x002fe40000010861 */
[----:B------:R-:W-:Y:S01]  /*1a420*/  IMAD.MOV.U32 R226, RZ, RZ, R116 ;  /* 0x000000ffffe27224 */ /* 0x000fe200078e0074 */
[----:B------:R-:W-:Y:S01]  /*1a430*/  F2FP.BF16.PACK_AB R76, R147, R242 ;  /* 0x000000f2934c723e */ /* 0x000fe200000010ff */
[----:B------:R-:W-:Y:S01]  /*1a440*/  LDSM.16.MT88.4 R116, [R209+0x2900] ;  /* 0x00290000d174783b */ /* 0x000fe20000004200 */
[----:B------:R-:W-:Y:S03]  /*1a450*/  F2FP.BF16.PACK_AB R77, R145, R146 ;  /* 0x00000092914d723e */ /* 0x000fe600000010ff */
[----:B------:R-:W-:Y:S01]  /*1a460*/  F2FP.BF16.PACK_AB R78, R196, R229 ;  /* 0x000000e5c44e723e */ /* 0x000fe200000010ff */
[----:B------:R1:W3:Y:S01]  /*1a470*/  MUFU.EX2 R181, R84 ;  /* 0x0000005400b57308 */ /* 0x0002e20000000800 */
[----:B------:R-:W-:Y:S09]  /*1a480*/  F2FP.BF16.PACK_AB R79, R193, R190 ;  /* 0x000000bec14f723e */ /* 0x000ff200000010ff */
[----:B------:R4:W5:Y:S01]  /*1a490*/  MUFU.EX2 R180, R88 ;  /* 0x0000005800b47308 */ /* 0x0009620000000800 */
[----:B--2---:R-:W-:Y:S01]  /*1a4a0*/  FFMA.FTZ R80, R204, c[0x0][0x2d0], -R75 ;  /* 0x0000b400cc507a23 */ /* 0x004fe2000001084b */
[----:B------:R-:W-:Y:S02]  /*1a4b0*/  MOV R204, R115 ;  /* 0x0000007300cc7202 */ /* 0x000fe40000000f00 */
[----:B------:R-:W-:Y:S06]  /*1a4c0*/  MOV R115, R100 ;  /* 0x0000006400737202 */ /* 0x000fec0000000f00 */
[----:B------:R2:W-:Y:S01]  /*1a4d0*/  MUFU.EX2 R153, R80 ;  /* 0x0000005000997308 */ /* 0x0005e20000000800 */
[----:B-1----:R-:W1:Y:S01]  /*1a4e0*/  LDSM.16.MT88.4 R84, [R209+0x1900] ;  /* 0x00190000d154783b */ /* 0x002e620000004200 */
[----:B---3--:R-:W-:Y:S07]  /*1a4f0*/  F2FP.BF16.PACK_AB R81, R155, R181 ;  /* 0x000000b59b51723e */ /* 0x008fee00000010ff */
[----:B----4-:R-:W3:Y:S01]  /*1a500*/  LDSM.16.MT88.4 R88, [R212+0x1900] ;  /* 0x00190000d458783b */ /* 0x010ee20000004200 */
[----:B-----5:R-:W-:Y:S02]  /*1a510*/  F2FP.BF16.PACK_AB R83, R180, R154 ;  /* 0x0000009ab453723e */ /* 0x020fe400000010ff */
[----:B--2---:R-:W-:Y:S01]  /*1a520*/  F2FP.BF16.PACK_AB R80, R187, R144 ;  /* 0x00000090bb50723e */ /* 0x004fe200000010ff */
[-C--:B-1----:R-:W-:Y:S08]  /*1a530*/  HMMA.16816.F32.BF16 R4, R76, R84.reuse, R4 ;  /* 0x000000544c04723c */ /* 0x082ff00000041804 */
[C---:B------:R-:W-:Y:S07]  /*1a540*/  HMMA.16816.F32.BF16 R8, R80.reuse, R84, R8 ;  /* 0x000000545008723c */ /* 0x040fee0000041808 */
[--C-:B------:R-:W-:Y:S01]  /*1a550*/  FFMA.FTZ R84, R232, c[0x0][0x2d0], -R74.reuse ;  /* 0x0000b400e8547a23 */ /* 0x100fe2000001084a */
[-C--:B------:R-:W-:Y:S01]  /*1a560*/  HMMA.16816.F32.BF16 R12, R80, R86.reuse, R12 ;  /* 0x00000056500c723c */ /* 0x080fe2000004180c */
[----:B------:R-:W-:Y:S02]  /*1a570*/  MOV R232, R113 ;  /* 0x0000007100e87202 */ /* 0x000fe40000000f00 */
[----:B------:R1:W-:Y:S01]  /*1a580*/  MUFU.EX2 R159, R84 ;  /* 0x00000054009f7308 */ /* 0x0003e20000000800 */
[----:B------:R-:W-:Y:S04]  /*1a590*/  MOV R113, R101 ;  /* 0x0000006500717202 */ /* 0x000fe80000000f00 */
[C---:B------:R-:W-:Y:S01]  /*1a5a0*/  HMMA.16816.F32.BF16 R16, R76.reuse, R86, R16 ;  /* 0x000000564c10723c */ /* 0x040fe20000041810 */
[----:B------:R-:W-:Y:S07]  /*1a5b0*/  IMAD.MOV.U32 R127, RZ, RZ, R113 ;  /* 0x000000ffff7f7224 */ /* 0x000fee00078e0071 */
[-C--:B---3--:R-:W-:Y:S08]  /*1a5c0*/  HMMA.16816.F32.BF16 R20, R76, R88.reuse, R20 ;  /* 0x000000584c14723c */ /* 0x088ff00000041814 */
[C---:B------:R-:W-:Y:S01]  /*1a5d0*/  HMMA.16816.F32.BF16 R24, R80.reuse, R88, R24 ;  /* 0x000000585018723c */ /* 0x040fe20000041818 */
[----:B-1----:R-:W-:Y:S02]  /*1a5e0*/  FFMA.FTZ R84, R235, c[0x0][0x2d0], -R74 ;  /* 0x0000b400eb547a23 */ /* 0x002fe4000001084a */
[----:B------:R-:W2:Y:S04]  /*1a5f0*/  LDL.LU R235, [R1+0x18] ;  /* 0x0000180001eb7983 */ /* 0x000ea80000300800 */
        /* <DEDUP_REMOVED lines=9> */
[----:B------:R-:W-:Y:S01]  /*1a690*/  IMAD.MOV.U32 R228, RZ, RZ, R112 ;  /* 0x000000ffffe47224 */ /* 0x000fe200078e0070 */
[----:B------:R1:W-:Y:S01]  /*1a6a0*/  MUFU.EX2 R158, R84 ;  /* 0x00000054009e7308 */ /* 0x0003e20000000800 */
[----:B------:R-:W-:Y:S02]  /*1a6b0*/  IMAD.MOV.U32 R112, RZ, RZ, R102 ;  /* 0x000000ffff707224 */ /* 0x000fe400078e0066 */
[-C--:B------:R-:W-:Y:S01]  /*1a6c0*/  HMMA.16816.F32.BF16 R44, R80, R94.reuse, R44 ;  /* 0x0000005e502c723c */ /* 0x080fe2000004182c */
[----:B------:R-:W-:Y:S03]  /*1a6d0*/  FFMA.FTZ R92, R200, c[0x0][0x2d0], -R97 ;  /* 0x0000b400c85c7a23 */ /* 0x000fe60000010861 */
[--C-:B---3--:R-:W-:Y:S01]  /*1a6e0*/  FFMA.FTZ R88, R205, c[0x0][0x2d0], -R96.reuse ;  /* 0x0000b400cd587a23 */ /* 0x108fe20000010860 */
[----:B------:R-:W-:Y:S02]  /*1a6f0*/  MOV R205, R109 ;  /* 0x0000006d00cd7202 */ /* 0x000fe40000000f00 */
[----:B------:R3:W-:Y:S01]  /*1a700*/  MUFU.EX2 R172, R92 ;  /* 0x0000005c00ac7308 */ /* 0x0007e20000000800 */
[C---:B------:R-:W-:Y:S09]  /*1a710*/  HMMA.16816.F32.BF16 R48, R76.reuse, R94, R48 ;  /* 0x0000005e4c30723c */ /* 0x040ff20000041830 */
[----:B------:R4:W-:Y:S03]  /*1a720*/  MUFU.EX2 R175, R88 ;  /* 0x0000005800af7308 */ /* 0x0009e60000000800 */
[----:B-1----:R-:W-:Y:S01]  /*1a730*/  FFMA.FTZ R84, R231, c[0x0][0x2d0], -R75 ;  /* 0x0000b400e7547a23 */ /* 0x002fe2000001084b */
[----:B------:R-:W-:Y:S06]  /*1a740*/  MOV R231, R112 ;  /* 0x0000007000e77202 */ /* 0x000fec0000000f00 */
[----:B------:R1:W-:Y:S01]  /*1a750*/  MUFU.EX2 R176, R84 ;  /* 0x0000005400b07308 */ /* 0x0003e20000000800 */
[----:B---3--:R-:W-:Y:S09]  /*1a760*/  FFMA.FTZ R92, R192, c[0x0][0x2d0], -R97 ;  /* 0x0000b400c05c7a23 */ /* 0x008ff20000010861 */
[----:B------:R3:W-:Y:S01]  /*1a770*/  MUFU.EX2 R99, R92 ;  /* 0x0000005c00637308 */ /* 0x0007e20000000800 */
[--C-:B----4-:R-:W-:Y:S02]  /*1a780*/  FFMA.FTZ R88, R207, c[0x0][0x2d0], -R96.reuse ;  /* 0x0000b400cf587a23 */ /* 0x110fe40000010860 */
[----:B------:R-:W4:Y:S07]  /*1a790*/  LDL.LU R207, [R1+0x14] ;  /* 0x0000140001cf7983 */ /* 0x000f2e0000300800 */
[----:B------:R5:W5:Y:S01]  /*1a7a0*/  MUFU.EX2 R174, R88 ;  /* 0x0000005800ae7308 */ /* 0x000b620000000800 */
[----:B------:R-:W4:Y:S01]  /*1a7b0*/  LDL.LU R114, [R1+0x10] ;  /* 0x0000100001727983 */ /* 0x000f220000300800 */
[----:B-1----:R-:W-:Y:S08]  /*1a7c0*/  FFMA.FTZ R84, R201, c[0x0][0x2d0], -R96 ;  /* 0x0000b400c9547a23 */ /* 0x002ff00000010860 */
[----:B------:R1:W-:Y:S01]  /*1a7d0*/  MUFU.EX2 R152, R84 ;  /* 0x0000005400987308 */ /* 0x0003e20000000800 */
[----:B---3--:R-:W-:Y:S09]  /*1a7e0*/  FFMA.FTZ R92, R244, c[0x0][0x2d0], -R75 ;  /* 0x0000b400f45c7a23 */ /* 0x008ff2000001084b */
[----:B------:R3:W-:Y:S01]  /*1a7f0*/  MUFU.EX2 R168, R92 ;  /* 0x0000005c00a87308 */ /* 0x0007e20000000800 */
[--C-:B-----5:R-:W-:Y:S01]  /*1a800*/  FFMA.FTZ R88, R240, c[0x0][0x2d0], -R74.reuse ;  /* 0x0000b400f0587a23 */ /* 0x120fe2000001084a */
[----:B------:R-:W-:Y:S02]  /*1a810*/  MOV R240, R111 ;  /* 0x0000006f00f07202 */ /* 0x000fe40000000f00 */
[----:B------:R-:W-:Y:S06]  /*1a820*/  MOV R111, R103 ;  /* 0x00000067006f7202 */ /* 0x000fec0000000f00 */
[----:B------:R5:W-:Y:S01]  /*1a830*/  MUFU.EX2 R173, R88 ;  /* 0x0000005800ad7308 */ /* 0x000be20000000800 */
[----:B------:R-:W-:Y:S01]  /*1a840*/  MOV R201, R111 ;  /* 0x0000006f00c97202 */ /* 0x000fe20000000f00 */
[----:B-1----:R-:W1:Y:S08]  /*1a850*/  LDSM.16.MT88.4 R84, [R211+0x1900] ;  /* 0x00190000d354783b */ /* 0x002e700000004200 */
[----:B---3--:R-:W-:Y:S01]  /*1a860*/  LDSM.16.MT88.4 R92, [R210+0x2100] ;  /* 0x00210000d25c783b */ /* 0x008fe20000004200 */
[--C-:B-----5:R-:W-:Y:S04]  /*1a870*/  FFMA.FTZ R88, R199, c[0x0][0x2d0], -R97.reuse ;  /* 0x0000b400c7587a23 */ /* 0x120fe80000010861 */
[----:B------:R3:W5:Y:S01]  /*1a880*/  MUFU.EX2 R156, R88 ;  /* 0x00000058009c7308 */ /* 0x0007620000000800 */
[-C--:B-1----:R-:W-:Y:S08]  /*1a890*/  HMMA.16816.F32.BF16 R52, R76, R84.reuse, R52 ;  /* 0x000000544c34723c */ /* 0x082ff00000041834 */
[C---:B------:R-:W-:Y:S01]  /*1a8a0*/  HMMA.16816.F32.BF16 R56, R80.reuse, R84, R56 ;  /* 0x000000545038723c */ /* 0x040fe20000041838 */
[----:B---3--:R-:W1:Y:S06]  /*1a8b0*/  LDSM.16.MT88.4 R88, [R209+0x2100] ;  /* 0x00210000d158783b */ /* 0x008e6c0000004200 */
[----:B------:R-:W-:Y:S01]  /*1a8c0*/  FFMA.FTZ R84, R183, c[0x0][0x2d0], -R97 ;  /* 0x0000b400b7547a23 */ /* 0x000fe20000010861 */
[-C--:B------:R-:W-:Y:S03]  /*1a8d0*/  HMMA.16816.F32.BF16 R60, R80, R86.reuse, R60 ;  /* 0x00000056503c723c */ /* 0x080fe6000004183c */
[----:B------:R3:W3:Y:S04]  /*1a8e0*/  MUFU.EX2 R98, R84 ;  /* 0x0000005400627308 */ /* 0x0006e80000000800 */
[--C-:B------:R-:W-:Y:S01]  /*1a8f0*/  FFMA.FTZ R80, R245, c[0x0][0x2d0], -R74.reuse ;  /* 0x0000b400f5507a23 */ /* 0x100fe2000001084a */
[----:B------:R-:W-:Y:S01]  /*1a900*/  HMMA.16816.F32.BF16 R64, R76, R86, R64 ;  /* 0x000000564c40723c */ /* 0x000fe20000041840 */
[----:B------:R-:W-:Y:S03]  /*1a910*/  F2FP.BF16.PACK_AB R82, R174, R175 ;  /* 0x000000afae52723e */ /* 0x000fe600000010ff */
[----:B-----5:R-:W-:Y:S01]  /*1a920*/  F2FP.BF16.PACK_AB R81, R172, R156 ;  /* 0x0000009cac51723e */ /* 0x020fe200000010ff */
[----:B------:R5:W5:Y:S02]  /*1a930*/  MUFU.EX2 R171, R80 ;  /* 0x0000005000ab7308 */ /* 0x000b640000000800 */
[----:B------:R-:W-:Y:S02]  /*1a940*/  F2FP.BF16.PACK_AB R76, R179, R182 ;  /* 0x000000b6b34c723e */ /* 0x000fe400000010ff */
[----:B------:R-:W-:Y:S03]  /*1a950*/  F2FP.BF16.PACK_AB R77, R178, R153 ;  /* 0x00000099b24d723e */ /* 0x000fe600000010ff */
[----:B------:R-:W-:Y:S02]  /*1a960*/  F2FP.BF16.PACK_AB R78, R177, R159 ;  /* 0x0000009fb14e723e */ /* 0x000fe400000010ff */
[----:B------:R-:W-:Y:S01]  /*1a970*/  F2FP.BF16.PACK_AB R79, R176, R158 ;  /* 0x0000009eb04f723e */ /* 0x000fe200000010ff */
[----:B---3--:R-:W3:Y:S01]  /*1a980*/  LDSM.16.MT88.4 R84, [R212+0x2100] ;  /* 0x00210000d454783b */ /* 0x008ee20000004200 */
[----:B------:R-:W-:Y:S05]  /*1a990*/  F2FP.BF16.PACK_AB R83, R98, R99 ;  /* 0x000000636253723e */ /* 0x000fea00000010ff */
[-C--:B-1----:R-:W-:Y:S01]  /*1a9a0*/  HMMA.16816.F32.BF16 R4, R76, R88.reuse, R4 ;  /* 0x000000584c04723c */ /* 0x082fe20000041804 */
[--C-:B-----5:R-:W-:Y:S01]  /*1a9b0*/  FFMA.FTZ R80, R241, c[0x0][0x2d0], -R75.reuse ;  /* 0x0000b400f1507a23 */ /* 0x120fe2000001084b */
[----:B------:R-:W-:Y:S03]  /*1a9c0*/  F2FP.BF16.PACK_AB R164, R171, R173 ;  /* 0x000000adaba4723e */ /* 0x000fe600000010ff */
[----:B------:R1:W5:Y:S02]  /*1a9d0*/  MUFU.EX2 R170, R80 ;  /* 0x0000005000aa7308 */ /* 0x0003640000000800 */
[----:B-1----:R-:W-:Y:S02]  /*1a9e0*/  F2FP.BF16.PACK_AB R80, R157, R152 ;  /* 0x000000989d50723e */ /* 0x002fe400000010ff */
[----:B-----5:R-:W-:Y:S05]  /*1a9f0*/  F2FP.BF16.PACK_AB R165, R168, R170 ;  /* 0x000000aaa8a5723e */ /* 0x020fea00000010ff */
[C---:B------:R-:W-:Y:S07]  /*1aa00*/  HMMA.16816.F32.BF16 R8, R80.reuse, R88, R8 ;  /* 0x000000585008723c */ /* 0x040fee0000041808 */
[--C-:B------:R-:W-:Y:S01]  /*1aa10*/  FFMA.FTZ R88, R251, c[0x0][0x2d0], -R74.reuse ;  /* 0x0000b400fb587a23 */ /* 0x100fe2000001084a */
[-C--:B------:R-:W-:Y:S01]  /*1aa20*/  HMMA.16816.F32.BF16 R12, R80, R90.reuse, R12 ;  /* 0x0000005a500c723c */ /* 0x080fe2000004180c */
[----:B------:R-:W-:Y:S02]  /*1aa30*/  FFMA.FTZ R74, R252, c[0x0][0x2d0], -R74 ;  /* 0x0000b400fc4a7a23 */ /* 0x000fe4000001084a */
[----:B------:R1:W-:Y:S05]  /*1aa40*/  MUFU.EX2 R169, R88 ;  /* 0x0000005800a97308 */ /* 0x0003ea0000000800 */
[C---:B------:R-:W-:Y:S05]  /*1aa50*/  HMMA.16816.F32.BF16 R16, R76.reuse, R90, R16 ;  /* 0x0000005a4c10723c */ /* 0x040fea0000041810 */
[----:B------:R5:W5:Y:S03]  /*1aa60*/  MUFU.EX2 R103, R74 ;  /* 0x0000004a00677308 */ /* 0x000b660000000800 */
[-C--:B---3--:R-:W-:Y:S08]  /*1aa70*/  HMMA.16816.F32.BF16 R20, R76, R84.reuse, R20 ;  /* 0x000000544c14723c */ /* 0x088ff00000041814 */
[C---:B------:R-:W-:Y:S01]  /*1aa80*/  HMMA.16816.F32.BF16 R24, R80.reuse, R84, R24 ;  /* 0x000000545018723c */ /* 0x040fe20000041818 */
[----:B-1----:R-:W1:Y:S07]  /*1aa90*/  LDSM.16.MT88.4 R88, [R211+0x2100] ;  /* 0x00210000d358783b */ /* 0x002e6e0000004200 */
[-C--:B------:R-:W-:Y:S01]  /*1aaa0*/  HMMA.16816.F32.BF16 R28, R80, R86.reuse, R28 ;  /* 0x00000056501c723c */ /* 0x080fe2000004181c */
[--C-:B-----5:R-:W-:Y:S03]  /*1aab0*/  FFMA.FTZ R74, R249, c[0x0][0x2d0], -R75.reuse ;  /* 0x0000b400f94a7a23 */ /* 0x120fe6000001084b */
[----:B------:R-:W-:Y:S01]  /*1aac0*/  F2FP.BF16.PACK_AB R166, R103, R169 ;  /* 0x000000a967a6723e */ /* 0x000fe200000010ff */
[----:B------:R-:W-:Y:S03]  /*1aad0*/  FFMA.FTZ R75, R250, c[0x0][0x2d0], -R75 ;  /* 0x0000b400fa4b7a23 */ /* 0x000fe6000001084b */
[C---:B------:R-:W-:Y:S01]  /*1aae0*/  HMMA.16816.F32.BF16 R32, R76.reuse, R86, R32 ;  /* 0x000000564c20723c */ /* 0x040fe20000041820 */
[----:B------:R3:W-:Y:S07]  /*1aaf0*/  MUFU.EX2 R102, R74 ;  /* 0x0000004a00667308 */ /* 0x0007ee0000000800 */
[-C--:B------:R-:W-:Y:S01]  /*1ab00*/  HMMA.16816.F32.BF16 R36, R76, R92.reuse, R36 ;  /* 0x0000005c4c24723c */ /* 0x080fe20000041824 */
[----:B--2---:R-:W-:Y:S02]  /*1ab10*/  FFMA.FTZ R2, R2, R235, R228 ;  /* 0x000000eb02027223 */ /* 0x004fe400000100e4 */
[----:B------:R-:W2:Y:S01]  /*1ab20*/  MUFU.EX2 R101, R75 ;  /* 0x0000004b00657308 */ /* 0x000ea20000000800 */
[----:B------:R-:W-:Y:S01]  /*1ab30*/  MOV R228, R232 ;  /* 0x000000e800e47202 */ /* 0x000fe20000000f00 */
[----:B------:R-:W-:Y:S01]  /*1ab40*/  IMAD.MOV.U32 R232, RZ, RZ, R204 ;  /* 0x000000ffffe87224 */ /* 0x000fe200078e00cc */
[----:B------:R-:W-:Y:S01]  /*1ab50*/  MOV R204, R151 ;  /* 0x0000009700cc7202 */ /* 0x000fe20000000f00 */
[----:B------:R-:W-:Y:S01]  /*1ab60*/  FADD.FTZ R2, R205, R2 ;  /* 0x00000002cd027221 */ /* 0x000fe20000010000 */
[----:B------:R-:W-:Y:S01]  /*1ab70*/  MOV R235, R206 ;  /* 0x000000ce00eb7202 */ /* 0x000fe20000000f00 */
[C---:B------:R-:W-:Y:S03]  /*1ab80*/  HMMA.16816.F32.BF16 R40, R80.reuse, R92, R40 ;  /* 0x0000005c5028723c */ /* 0x040fe60000041828 */
[----:B------:R-:W-:Y:S02]  /*1ab90*/  MOV R206, R203 ;  /* 0x000000cb00ce7202 */ /* 0x000fe40000000f00 */
[----:B------:R-:W-:Y:S01]  /*1aba0*/  MOV R203, R148 ;  /* 0x0000009400cb7202 */ /* 0x000fe20000000f00 */
[--C-:B---3--:R-:W-:Y:S02]  /*1abb0*/  FFMA.FTZ R74, R236, c[0x0][0x2d0], -R96.reuse ;  /* 0x0000b400ec4a7a23 */ /* 0x108fe40000010860 */
[-C--:B------:R-:W-:Y:S02]  /*1abc0*/  HMMA.16816.F32.BF16 R44, R80, R94.reuse, R44 ;  /* 0x0000005e502c723c */ /* 0x080fe4000004182c */
[----:B------:R3:W-:Y:S06]  /*1abd0*/  MUFU.EX2 R100, R74 ;  /* 0x0000004a00647308 */ /* 0x0007ec0000000800 */
[C---:B------:R-:W-:Y:S01]  /*1abe0*/  HMMA.16816.F32.BF16 R48, R76.reuse, R94, R48 ;  /* 0x0000005e4c30723c */ /* 0x040fe20000041830 */
[----:B--2---:R-:W-:Y:S07]  /*1abf0*/  F2FP.BF16.PACK_AB R167, R101, R102 ;  /* 0x0000006665a7723e */ /* 0x004fee00000010ff */
[-C--:B-1----:R-:W-:Y:S08]  /*1ac00*/  HMMA.16816.F32.BF16 R52, R76, R88.reuse, R52 ;  /* 0x000000584c34723c */ /* 0x082ff00000041834 */
[C---:B------:R-:W-:Y:S01]  /*1ac10*/  HMMA.16816.F32.BF16 R56, R80.reuse, R88, R56 ;  /* 0x000000585038723c */ /* 0x040fe20000041838 */
[--C-:B---3--:R-:W-:Y:S04]  /*1ac20*/  FFMA.FTZ R74, R237, c[0x0][0x2d0], -R96.reuse ;  /* 0x0000b400ed4a7a23 */ /* 0x108fe80000010860 */
[----:B------:R1:W2:Y:S03]  /*1ac30*/  MUFU.EX2 R85, R74 ;  /* 0x0000004a00557308 */ /* 0x0002a60000000800 */
[-C--:B------:R-:W-:Y:S08]  /*1ac40*/  HMMA.16816.F32.BF16 R60, R80, R90.reuse, R60 ;  /* 0x0000005a503c723c */ /* 0x080ff0000004183c */
[----:B------:R-:W-:Y:S08]  /*1ac50*/  HMMA.16816.F32.BF16 R64, R76, R90, R64 ;  /* 0x0000005a4c40723c */ /* 0x000ff00000041840 */
[-C--:B------:R-:W-:Y:S01]  /*1ac60*/  HMMA.16816.F32.BF16 R104, R164, R116.reuse, R4 ;  /* 0x00000074a468723c */ /* 0x080fe20000041804 */
[--C-:B-1----:R-:W-:Y:S03]  /*1ac70*/  FFMA.FTZ R74, R238, c[0x0][0x2d0], -R96.reuse ;  /* 0x0000b400ee4a7a23 */ /* 0x102fe60000010860 */
[----:B--2---:R-:W-:Y:S01]  /*1ac80*/  F2FP.BF16.PACK_AB R160, R85, R100 ;  /* 0x0000006455a0723e */ /* 0x004fe200000010ff */
[----:B------:R-:W-:Y:S01]  /*1ac90*/  FFMA.FTZ R96, R239, c[0x0][0x2d0], -R96 ;  /* 0x0000b400ef607a23 */ /* 0x000fe20000010860 */
[----:B------:R1:W-:Y:S01]  /*1aca0*/  MUFU.EX2 R86, R74 ;  /* 0x0000004a00567308 */ /* 0x0003e20000000800 */
[----:B----4-:R-:W-:Y:S02]  /*1acb0*/  FFMA.FTZ R68, R68, R207, R240 ;  /* 0x000000cf44447223 */ /* 0x010fe400000100f0 */
[----:B------:R-:W-:Y:S03]  /*1acc0*/  FADD.FTZ R5, R122, R2 ;  /* 0x000000027a057221 */ /* 0x000fe60000010000 */
[----:B------:R-:W-:Y:S02]  /*1acd0*/  FFMA.FTZ R69, R69, R114, R115 ;  /* 0x0000007245457223 */ /* 0x000fe40000010073 */
[----:B------:R-:W-:Y:S01]  /*1ace0*/  FADD.FTZ R6, R185, R68 ;  /* 0x00000044b9067221 */ /* 0x000fe20000010000 */
[----:B------:R-:W-:Y:S01]  /*1acf0*/  MOV R185, R149 ;  /* 0x0000009500b97202 */ /* 0x000fe20000000f00 */
[----:B------:R-:W-:Y:S01]  /*1ad00*/  FADD.FTZ R4, R226, R69 ;  /* 0x00000045e2047221 */ /* 0x000fe20000010000 */
[----:B------:R-:W2:Y:S01]  /*1ad10*/  MUFU.EX2 R96, R96 ;  /* 0x0000006000607308 */ /* 0x000ea20000000800 */
[----:B------:R-:W-:Y:S02]  /*1ad20*/  IMAD.MOV.U32 R226, RZ, RZ, R150 ;  /* 0x000000ffffe27224 */ /* 0x000fe400078e0096 */
[----:B------:R-:W-:Y:S01]  /*1ad30*/  FADD.FTZ R4, R188, R4 ;  /* 0x00000004bc047221 */ /* 0x000fe20000010000 */
[----:B------:R-:W3:Y:S01]  /*1ad40*/  LDSM.16.MT88.4 R148, [R210+0x2900] ;  /* 0x00290000d294783b */ /* 0x000ee20000004200 */
[----:B------:R-:W-:Y:S02]  /*1ad50*/  FADD.FTZ R6, R123, R6 ;  /* 0x000000067b067221 */ /* 0x000fe40000010000 */
[----:B------:R-:W-:Y:S02]  /*1ad60*/  FADD.FTZ R4, R202, R4 ;  /* 0x00000004ca047221 */ /* 0x000fe40000010000 */
[----:B------:R-:W-:Y:S02]  /*1ad70*/  FADD.FTZ R2, R201, R6 ;  /* 0x00000006c9027221 */ /* 0x000fe40000010000 */
[----:B------:R-:W-:Y:S02]  /*1ad80*/  FADD.FTZ R6, R126, R4 ;  /* 0x000000047e067221 */ /* 0x000fe40000010000 */
[----:B------:R-:W-:Y:S02]  /*1ad90*/  IMAD.MOV.U32 R188, RZ, RZ, R121 ;  /* 0x000000ffffbc7224 */ /* 0x000fe400078e0079 */
[--C-:B-1----:R-:W-:Y:S04]  /*1ada0*/  FFMA.FTZ R74, R194, c[0x0][0x2d0], -R97.reuse ;  /* 0x0000b400c24a7a23 */ /* 0x102fe80000010861 */
        /* <DEDUP_REMOVED lines=8> */
[----:B------:R-:W-:Y:S10]  /*1ae30*/  MUFU.EX2 R74, R74 ;  /* 0x0000004a004a7308 */ /* 0x000ff40000000800 */
[----:B------:R-:W1:Y:S02]  /*1ae40*/  MUFU.EX2 R97, R97 ;  /* 0x0000006100617308 */ /* 0x000e640000000800 */
[----:B-1----:R-:W-:Y:S07]  /*1ae50*/  F2FP.BF16.PACK_AB R163, R97, R74 ;  /* 0x0000004a61a3723e */ /* 0x002fee00000010ff */
[C---:B------:R-:W-:Y:S08]  /*1ae60*/  HMMA.16816.F32.BF16 R108, R160.reuse, R116, R8 ;  /* 0x00000074a06c723c */ /* 0x040ff00000041808 */
[-C--:B------:R-:W-:Y:S08]  /*1ae70*/  HMMA.16816.F32.BF16 R112, R160, R118.reuse, R12 ;  /* 0x00000076a070723c */ /* 0x080ff0000004180c */
[C---:B------:R-:W-:Y:S01]  /*1ae80*/  HMMA.16816.F32.BF16 R116, R164.reuse, R118, R16 ;  /* 0x00000076a474723c */ /* 0x040fe20000041810 */
[----:B--2---:R-:W-:Y:S03]  /*1ae90*/  FFMA.FTZ R8, R0, R73, R120 ;  /* 0x0000004900087223 */ /* 0x004fe60000010078 */
[----:B------:R-:W-:Y:S04]  /*1aea0*/  FADD.FTZ R0, R231, R5 ;  /* 0x00000005e7007221 */ /* 0x000fe80000010000 */
[-C--:B------:R-:W-:Y:S01]  /*1aeb0*/  HMMA.16816.F32.BF16 R120, R164, R132.reuse, R20 ;  /* 0x00000084a478723c */ /* 0x080fe20000041814 */
[----:B------:R-:W-:Y:S03]  /*1aec0*/  FADD.FTZ R8, R127, R8 ;  /* 0x000000087f087221 */ /* 0x000fe60000010000 */
[----:B------:R-:W-:Y:S02]  /*1aed0*/  FADD.FTZ R5, R125, R2 ;  /* 0x000000027d057221 */ /* 0x000fe40000010000 */
[----:B------:R-:W-:Y:S02]  /*1aee0*/  FADD.FTZ R7, R124, R0 ;  /* 0x000000007c077221 */ /* 0x000fe40000010000 */
[----:B------:R-:W-:Y:S01]  /*1aef0*/  FADD.FTZ R4, R228, R8 ;  /* 0x00000008e4047221 */ /* 0x000fe20000010000 */
[C---:B------:R-:W-:Y:S03]  /*1af00*/  HMMA.16816.F32.BF16 R124, R160.reuse, R132, R24 ;  /* 0x00000084a07c723c */ /* 0x040fe60000041818 */
[----:B------:R-:W-:Y:S02]  /*1af10*/  FADD.FTZ R2, R235, R6 ;  /* 0x00000006eb027221 */ /* 0x000fe40000010000 */
[----:B------:R-:W-:Y:S02]  /*1af20*/  FADD.FTZ R0, R232, R5 ;  /* 0x00000005e8007221 */ /* 0x000fe40000010000 */
[----:B------:R-:W-:Y:S02]  /*1af30*/  FADD.FTZ R7, R128, R7 ;  /* 0x0000000780077221 */ /* 0x000fe40000010000 */
[----:B------:R-:W-:Y:S03]  /*1af40*/  FADD.FTZ R4, R131, R4 ;  /* 0x0000000483047221 */ /* 0x000fe60000010000 */
[----:B------:R-:W-:Y:S02]  /*1af50*/  FADD.FTZ R6, R130, R2 ;  /* 0x0000000282067221 */ /* 0x000fe40000010000 */
        /* <DEDUP_REMOVED lines=56> */
[----:B------:R-:W-:Y:S03]  /*1b2e0*/  FADD.FTZ R8, R156, R8 ;  /* 0x000000089c087221 */ /* 0x000fe60000010000 */
[----:B------:R-:W-:Y:S02]  /*1b2f0*/  FADD.FTZ R9, R158, R0 ;  /* 0x000000009e097221 */ /* 0x000fe40000010000 */
[----:B------:R-:W-:Y:S01]  /*1b300*/  FADD.FTZ R2, R175, R10 ;  /* 0x0000000aaf027221 */ /* 0x000fe20000010000 */
[C---:B------:R-:W-:Y:S01]  /*1b310*/  HMMA.16816.F32.BF16 R156, R160.reuse, R4, R56 ;  /* 0x00000004a09c723c */ /* 0x040fe20000041838 */
[----:B------:R-:W-:Y:S06]  /*1b320*/  FADD.FTZ R0, R177, R11 ;  /* 0x0000000bb1007221 */ /* 0x000fec0000010000 */
[----:B------:R-:W-:Y:S01]  /*1b330*/  FADD.FTZ R4, R172, R8 ;  /* 0x00000008ac047221 */ /* 0x000fe20000010000 */
[-C--:B------:R-:W-:Y:S01]  /*1b340*/  HMMA.16816.F32.BF16 R160, R160, R6.reuse, R60 ;  /* 0x00000006a0a0723c */ /* 0x080fe2000004183c */
[----:B------:R-:W-:Y:S03]  /*1b350*/  FADD.FTZ R8, R176, R9 ;  /* 0x00000009b0087221 */ /* 0x000fe60000010000 */
[----:B------:R-:W-:Y:S02]  /*1b360*/  FADD.FTZ R9, R174, R2 ;  /* 0x00000002ae097221 */ /* 0x000fe40000010000 */
[----:B------:R-:W-:Y:S02]  /*1b370*/  FADD.FTZ R4, R99, R4 ;  /* 0x0000000463047221 */ /* 0x000fe40000010000 */
[----:B------:R-:W-:Y:S01]  /*1b380*/  FADD.FTZ R5, R173, R0 ;  /* 0x00000000ad057221 */ /* 0x000fe20000010000 */
[----:B------:R-:W-:Y:S03]  /*1b390*/  HMMA.16816.F32.BF16 R164, R164, R6, R64 ;  /* 0x00000006a4a4723c */ /* 0x000fe60000041840 */
[----:B------:R-:W-:Y:S02]  /*1b3a0*/  FADD.FTZ R2, R170, R8 ;  /* 0x00000008aa027221 */ /* 0x000fe40000010000 */
[----:B------:R-:W-:Y:S02]  /*1b3b0*/  FADD.FTZ R4, R98, R4 ;  /* 0x0000000462047221 */ /* 0x000fe40000010000 */
[----:B------:R-:W-:Y:S02]  /*1b3c0*/  FADD.FTZ R0, R100, R9 ;  /* 0x0000000964007221 */ /* 0x000fe40000010000 */
[----:B------:R-:W-:Y:S03]  /*1b3d0*/  FADD.FTZ R5, R171, R5 ;  /* 0x00000005ab057221 */ /* 0x000fe60000010000 */
        /* <DEDUP_REMOVED lines=23> */
.L_x_284:
        /* <DEDUP_REMOVED lines=30> */
[----:B------:R-:W-:-:S05]  /*1b730*/  FSETP.NE.FTZ.AND P1, PT, R7, RZ, PT ;  /* 0x000000ff0700720b */ /* 0x000fca0003f35000 */
        /* <DEDUP_REMOVED lines=90> */
.L_x_226:
[----:B------:R-:W-:Y:S05]  /*1bce0*/  @P4 BRA `(.L_x_302) ;  /* 0x0000131000004947 */ /* 0x000fea0003800000 */
        /* <DEDUP_REMOVED lines=121> */
.L_x_303:
[----:B----4-:R-:W-:Y:S01]  /*1c480*/  IMAD.MOV.U32 R4, RZ, RZ, c[0x0][0x4e8] ;  /* 0x00013a00ff047624 */ /* 0x010fe200078e00ff */
[----:B------:R-:W-:Y:S01]  /*1c490*/  LEA.HI R6, R18, R18, RZ, 0x1 ;  /* 0x0000001212067211 */ /* 0x000fe200078f08ff */
[----:B------:R-:W1:Y:S01]  /*1c4a0*/  S2R R19, SR_CTAID.Y ;  /* 0x0000000000137919 */ /* 0x000e620000002600 */
[----:B------:R-:W-:Y:S01]  /*1c4b0*/  SHF.R.S32.HI R8, RZ, 0x1f, R35 ;  /* 0x0000001fff087819 */ /* 0x000fe20000011423 */
[----:B------:R-:W-:Y:S01]  /*1c4c0*/  IMAD R7, R3, c[0x0][0x3a0], RZ ;  /* 0x0000e80003077a24 */ /* 0x000fe200078e02ff */
[----:B------:R-:W-:Y:S01]  /*1c4d0*/  LOP3.LUT R0, R6, 0x1ffffffe, RZ, 0xc0, !PT ;  /* 0x1ffffffe06007812 */ /* 0x000fe200078ec0ff */
[----:B------:R-:W2:Y:S01]  /*1c4e0*/  S2R R23, SR_CTAID.X ;  /* 0x0000000000177919 */ /* 0x000ea20000002500 */
[----:B------:R-:W-:Y:S01]  /*1c4f0*/  ISETP.NE.AND P2, PT, R4, 0x1, PT ;  /* 0x000000010400780c */ /* 0x000fe20003f45270 */
[----:B------:R-:W-:Y:S01]  /*1c500*/  IMAD.SHL.U32 R6, R6, 0x20, RZ ;  /* 0x0000002006067824 */ /* 0x000fe200078e00ff */
[----:B------:R-:W-:Y:S01]  /*1c510*/  LOP3.LUT R4, R36, 0xffffffe0, RZ, 0xc0, !PT ;  /* 0xffffffe024047812 */ /* 0x000fe200078ec0ff */
[----:B------:R-:W-:Y:S01]  /*1c520*/  IMAD.IADD R11, R18, 0x1, -R0 ;  /* 0x00000001120b7824 */ /* 0x000fe200078e0a00 */
[----:B------:R-:W-:Y:S01]  /*1c530*/  LEA.HI R20, R42, R41, RZ, 0x3 ;  /* 0x000000292a147211 */ /* 0x000fe200078f18ff */
[----:B------:R-:W-:Y:S01]  /*1c540*/  IMAD R7, R2, c[0x0][0x3a4], R7 ;  /* 0x0000e90002077a24 */ /* 0x000fe200078e0207 */
[----:B------:R-:W-:Y:S01]  /*1c550*/  LEA.HI R8, R8, R35, RZ, 0x2 ;  /* 0x0000002308087211 */ /* 0x000fe200078f10ff */
[----:B------:R-:W-:Y:S01]  /*1c560*/  IMAD.IADD R0, R41, 0x1, -R4 ;  /* 0x0000000129007824 */ /* 0x000fe200078e0a04 */
[----:B------:R-:W-:-:S02]  /*1c570*/  LOP3.LUT R5, R20, 0xfffffff8, RZ, 0xc0, !PT ;  /* 0xfffffff814057812 */ /* 0x000fc400078ec0ff */
[----:B------:R-:W-:Y:S02]  /*1c580*/  LOP3.LUT R9, R8, 0xffffffc, RZ, 0xc0, !PT ;  /* 0x0ffffffc08097812 */ /* 0x000fe400078ec0ff */
[----:B------:R-:W-:Y:S01]  /*1c590*/  SHF.R.S32.HI R10, RZ, 0x1f, R0 ;  /* 0x0000001fff0a7819 */ /* 0x000fe20000011400 */
[----:B------:R-:W-:Y:S01]  /*1c5a0*/  IMAD.IADD R13, R41, 0x1, -R5 ;  /* 0x00000001290d7824 */ /* 0x000fe200078e0a05 */
[----:B------:R-:W-:Y:S01]  /*1c5b0*/  LOP3.LUT R8, R6, 0xffffffc0, RZ, 0xc0, !PT ;  /* 0xffffffc006087812 */ /* 0x000fe200078ec0ff */
[----:B------:R-:W-:Y:S01]  /*1c5c0*/  IMAD.WIDE.U32 R4, R2, c[0x0][0x3a0], RZ ;  /* 0x0000e80002047a25 */ /* 0x000fe200078e00ff */
[----:B------:R-:W-:Y:S02]  /*1c5d0*/  LEA.HI R10, R10, R0, RZ, 0x2 ;  /* 0x000000000a0a7211 */ /* 0x000fe400078f10ff */
[----:B------:R-:W-:Y:S01]  /*1c5e0*/  LOP3.LUT P1, RZ, R0, 0x3, RZ, 0xc0, !PT ;  /* 0x0000000300ff7812 */ /* 0x000fe2000782c0ff */
[----:B------:R-:W-:Y:S01]  /*1c5f0*/  IMAD.IADD R0, R35, 0x1, -R9 ;  /* 0x0000000123007824 */ /* 0x000fe200078e0a09 */
[----:B------:R-:W-:Y:S01]  /*1c600*/  SHF.R.S32.HI R6, RZ, 0x2, R10 ;  /* 0x00000002ff067819 */ /* 0x000fe2000001140a */
[----:B------:R-:W-:Y:S01]  /*1c610*/  IMAD.IADD R5, R5, 0x1, R7 ;  /* 0x0000000105057824 */ /* 0x000fe200078e0207 */
[----:B-1----:R-:W-:Y:S01]  /*1c620*/  SHF.R.S32.HI R7, RZ, 0x1f, R19 ;  /* 0x0000001fff077819 */ /* 0x002fe20000011413 */
[----:B------:R-:W-:Y:S01]  /*1c630*/  IMAD R8, R11, 0x8, R8 ;  /* 0x000000080b087824 */ /* 0x000fe200078e0208 */
[----:B------:R-:W-:Y:S01]  /*1c640*/  SHF.R.S32.HI R20, RZ, 0x3, R20 ;  /* 0x00000003ff147819 */ /* 0x000fe20000011414 */
[----:B------:R-:W-:Y:S01]  /*1c650*/  IMAD R16, R0, 0x10, R6 ;  /* 0x0000001000107824 */ /* 0x000fe200078e0206 */
[----:B------:R-:W-:Y:S01]  /*1c660*/  LEA.HI R22, R42, R41, RZ, 0x6 ;  /* 0x000000292a167211 */ /* 0x000fe200078f30ff */
[----:B------:R-:W-:-:S02]  /*1c670*/  IMAD R9, R7, c[0x0][0x490], RZ ;  /* 0x0001240007097a24 */ /* 0x000fc400078e02ff */
[----:B------:R-:W-:Y:S02]  /*1c680*/  IMAD.IADD R0, R16, 0x1, R8 ;  /* 0x0000000110007824 */ /* 0x000fe400078e0208 */
[----:B------:R-:W-:Y:S02]  /*1c690*/  IMAD R12, R7, c[0x0][0x3e8], RZ ;  /* 0x0000fa00070c7a24 */ /* 0x000fe400078e02ff */
[----:B------:R-:W-:Y:S02]  /*1c6a0*/  IMAD.SHL.U32 R7, R20, 0x40, RZ ;  /* 0x0000004014077824 */ /* 0x000fe400078e00ff */
[----:B--2---:R-:W-:Y:S02]  /*1c6b0*/  IMAD R6, R23, 0x80, R0 ;  /* 0x0000008017067824 */ /* 0x004fe400078e0200 */
[----:B------:R-:W-:Y:S01]  /*1c6c0*/  IMAD.WIDE.U32 R14, R19, c[0x0][0x490], R2 ;  /* 0x00012400130e7a25 */ /* 0x000fe200078e0002 */
[----:B------:R-:W-:-:S03]  /*1c6d0*/  LOP3.LUT R7, R7, 0x1c0, RZ, 0xc0, !PT ;  /* 0x000001c007077812 */ /* 0x000fc600078ec0ff */
[----:B------:R-:W-:Y:S02]  /*1c6e0*/  IMAD R9, R19, c[0x0][0x494], R9 ;  /* 0x0001250013097a24 */ /* 0x000fe400078e0209 */
        /* <DEDUP_REMOVED lines=34> */
[----:B------:R-:W-:-:S03]  /*1c910*/  IMAD.WIDE.U32 R4, R7, c[0x0][0x488], R4 ;  /* 0x0001220007047a25 */ /* 0x000fc600078e0004 */
[----:B------:R-:W-:Y:S01]  /*1c920*/  SHF.R.S32.HI R13, RZ, 0x1f, R6 ;  /* 0x0000001fff0d7819 */ /* 0x000fe20000011406 */
[----:B------:R-:W-:Y:S01]  /*1c930*/  IMAD R9, R7, c[0x0][0x48c], R0 ;  /* 0x0001230007097a24 */ /* 0x000fe200078e0200 */
[----:B------:R-:W-:Y:S01]  /*1c940*/  LEA R7, P0, R4, c[0x0][0x450], 0x2 ;  /* 0x0001140004077a11 */ /* 0x000fe200078010ff */
[----:B------:R-:W-:-:S04]  /*1c950*/  IMAD.WIDE.U32 R2, R10, c[0x0][0x3f0], R2 ;  /* 0x0000fc000a027a25 */ /* 0x000fc800078e0002 */
[----:B------:R-:W-:Y:S01]  /*1c960*/  IMAD.IADD R5, R5, 0x1, R9 ;  /* 0x0000000105057824 */ /* 0x000fe200078e0209 */
[----:B------:R-:W-:Y:S01]  /*1c970*/  SHFL.IDX PT, R14, R7, 0x1, 0x1c1f ;  /* 0x003c1f00070e7f89 */ /* 0x000fe200000e0000 */
[----:B------:R-:W-:Y:S02]  /*1c980*/  IMAD R0, R13, c[0x0][0x3e0], RZ ;  /* 0x0000f8000d007a24 */ /* 0x000fe400078e02ff */
[----:B------:R-:W-:Y:S01]  /*1c990*/  IMAD.MOV R10, RZ, RZ, -R6 ;  /* 0x000000ffff0a7224 */ /* 0x000fe200078e0a06 */
[----:B------:R-:W-:Y:S01]  /*1c9a0*/  LEA.HI.X R4, R4, c[0x0][0x454], R5, 0x2, P0 ;  /* 0x0001150004047a11 */ /* 0x000fe200000f1405 */
[----:B------:R-:W-:Y:S02]  /*1c9b0*/  IMAD R9, R6, c[0x0][0x3e4], R0 ;  /* 0x0000f90006097a24 */ /* 0x000fe400078e0200 */
        /* <DEDUP_REMOVED lines=12> */
[----:B------:R-:W-:Y:S02]  /*1ca80*/  SHFL.IDX PT, R12, R7, 0x2, 0x1c1f ;  /* 0x005c1f00070c7f89 */ /* 0x000fe400000e0000 */
[----:B------:R-:W-:Y:S01]  /*1ca90*/  IMAD R6, R6, c[0x0][0x3d8], RZ ;  /* 0x0000f60006067a24 */ /* 0x000fe200078e02ff */
[----:B------:R-:W-:Y:S01]  /*1caa0*/  ISETP.GE.OR P3, PT, R9, R0, P1 ;  /* 0x000000000900720c */ /* 0x000fe20000f66670 */
[----:B------:R-:W2:Y:S01]  /*1cab0*/  SHFL.IDX PT, R13, R4, 0x2, 0x1c1f ;  /* 0x005c1f00040d7f89 */ /* 0x000ea200000e0000 */
[----:B------:R-:W-:-:S02]  /*1cac0*/  IMAD.SHL.U32 R9, R22, 0x8, RZ ;  /* 0x0000000816097824 */ /* 0x000fc400078e00ff */
[----:B------:R-:W-:Y:S01]  /*1cad0*/  IMAD R19, R18, c[0x0][0x3dc], R6 ;  /* 0x0000f70012137a24 */ /* 0x000fe200078e0206 */
[----:B------:R3:W-:Y:S04]  /*1cae0*/  SHFL.IDX PT, R11, R4, 0x3, 0x1c1f ;  /* 0x007c1f00040b7f89 */ /* 0x0007e800000e0000 */
[----:B------:R4:W2:Y:S04]  /*1caf0*/  SHFL.IDX PT, R10, R7, 0x3, 0x1c1f ;  /* 0x007c1f00070a7f89 */ /* 0x0008a800000e0000 */
[----:B-1----:R-:W-:Y:S04]  /*1cb00*/  @!P4 ST.E [R16.64], R37 ;  /* 0x000000251000c985 */ /* 0x002fe8000c101928 */
[----:B------:R-:W-:Y:S01]  /*1cb10*/  @!P3 ST.E [R14.64], R38 ;  /* 0x000000260e00b985 */ /* 0x000fe2000c101928 */
[----:B---3--:R-:W-:-:S04]  /*1cb20*/  IADD3 R4, R5, 0x40, RZ ;  /* 0x0000004005047810 */ /* 0x008fc80007ffe0ff */
[-C--:B------:R-:W-:Y:S01]  /*1cb30*/  ISETP.GE.OR P2, PT, R4, R0.reuse, P1 ;  /* 0x000000000400720c */ /* 0x080fe20000f46670 */
[----:B----4-:R-:W-:Y:S01]  /*1cb40*/  IMAD.WIDE.U32 R6, R18, c[0x0][0x3d8], R2 ;  /* 0x0000f60012067a25 */ /* 0x010fe200078e0002 */
[----:B------:R-:W-:Y:S02]  /*1cb50*/  IADD3 R18, R5, 0x48, RZ ;  /* 0x0000004805127810 */ /* 0x000fe40007ffe0ff */
[----:B------:R-:W-:Y:S01]  /*1cb60*/  LOP3.LUT R5, R21, 0x7ffffe00, R9, 0xf8, !PT ;  /* 0x7ffffe0015057812 */ /* 0x000fe200078ef809 */
[----:B------:R-:W-:Y:S01]  /*1cb70*/  IMAD.IADD R3, R7, 0x1, R19 ;  /* 0x0000000107037824 */ /* 0x000fe200078e0213 */
[----:B------:R-:W-:Y:S01]  /*1cb80*/  LEA R4, P0, R6, c[0x0][0x380], 0x1 ;  /* 0x0000e00006047a11 */ /* 0x000fe200078008ff */
[----:B------:R-:W-:Y:S01]  /*1cb90*/  IMAD R2, R23, 0x80, R20 ;  /* 0x0000008017027824 */ /* 0x000fe200078e0214 */
[-C--:B------:R-:W-:Y:S01]  /*1cba0*/  ISETP.GE.OR P1, PT, R18, R0.reuse, P1 ;  /* 0x000000001200720c */ /* 0x080fe20000f26670 */
[----:B------:R-:W-:Y:S01]  /*1cbb0*/  IMAD.SHL.U32 R5, R5, 0x2, RZ ;  /* 0x0000000205057824 */ /* 0x000fe200078e00ff */
[----:B------:R-:W-:Y:S01]  /*1cbc0*/  LEA.HI.X R3, R6, c[0x0][0x384], R3, 0x1, P0 ;  /* 0x0000e10006037a11 */ /* 0x000fe200000f0c03 */
[----:B------:R-:W-:Y:S01]  /*1cbd0*/  SHFL.IDX PT, R7, R4, 0x1, 0x181f ;  /* 0x00381f0004077f89 */ /* 0x000fe200000e0000 */
[----:B------:R-:W-:-:S02]  /*1cbe0*/  ISETP.GE.OR P3, PT, R2, R0, P6 ;  /* 0x000000000200720c */ /* 0x000fc40003766670 */
[C---:B------:R-:W-:Y:S01]  /*1cbf0*/  IADD3 R6, R2.reuse, 0x10, RZ ;  /* 0x0000001002067810 */ /* 0x040fe20007ffe0ff */
[----:B--2---:R-:W-:Y:S01]  /*1cc00*/  @!P2 ST.E [R12.64], R39 ;  /* 0x000000270c00a985 */ /* 0x004fe2000c101928 */
[----:B------:R-:W-:Y:S02]  /*1cc10*/  IADD3 R32, R2, 0x40, RZ ;  /* 0x0000004002207810 */ /* 0x000fe40007ffe0ff */
[-C--:B------:R-:W-:Y:S01]  /*1cc20*/  ISETP.GE.OR P2, PT, R6, R0.reuse, P6 ;  /* 0x000000000600720c */ /* 0x080fe20003746670 */
[----:B------:R-:W1:Y:S01]  /*1cc30*/  SHFL.IDX PT, R12, R4, RZ, 0x181f ;  /* 0x00181fff040c7589 */ /* 0x000e6200000e0000 */
[C---:B------:R-:W-:Y:S02]  /*1cc40*/  IADD3 R6, R2.reuse, 0x20, RZ ;  /* 0x0000002002067810 */ /* 0x040fe40007ffe0ff */
[----:B------:R-:W-:Y:S01]  /*1cc50*/  IADD3 R54, R2, 0x60, RZ ;  /* 0x0000006002367810 */ /* 0x000fe20007ffe0ff */
[----:B------:R-:W2:Y:S04]  /*1cc60*/  SHFL.IDX PT, R9, R3, RZ, 0x181f ;  /* 0x00181fff03097589 */ /* 0x000ea800000e0000 */
[----:B------:R3:W-:Y:S01]  /*1cc70*/  @!P1 ST.E [R10.64], R40 ;  /* 0x000000280a009985 */ /* 0x0007e2000c101928 */
[----:B------:R-:W-:-:S02]  /*1cc80*/  ISETP.GE.OR P1, PT, R6, R0, P6 ;  /* 0x000000000600720c */ /* 0x000fc40003726670 */
[----:B------:R-:W-:Y:S01]  /*1cc90*/  IADD3 R6, R2, 0x30, RZ ;  /* 0x0000003002067810 */ /* 0x000fe20007ffe0ff */
[----:B------:R-:W-:Y:S03]  /*1cca0*/  LDS.128 R24, [R5+0x80] ;  /* 0x0000800005187984 */ /* 0x000fe60000000c00 */
[----:B------:R-:W-:Y:S01]  /*1ccb0*/  ISETP.GE.OR P0, PT, R6, R0, P6 ;  /* 0x000000000600720c */ /* 0x000fe20003706670 */
[----:B------:R-:W4:Y:S04]  /*1ccc0*/  SHFL.IDX PT, R11, R3, 0x1, 0x181f ;  /* 0x00381f00030b7f89 */ /* 0x000f2800000e0000 */
[----:B------:R-:W4:Y:S04]  /*1ccd0*/  SHFL.IDX PT, R14, R4, 0x2, 0x181f ;  /* 0x00581f00040e7f89 */ /* 0x000f2800000e0000 */
[----:B------:R-:W4:Y:S01]  /*1cce0*/  SHFL.IDX PT, R44, R3, 0x2, 0x181f ;  /* 0x00581f00032c7f89 */ /* 0x000f2200000e0000 */
[----:B-1----:R-:W-:-:S03]  /*1ccf0*/  @!P3 LEA R12, P5, R8, R12, 0x1 ;  /* 0x0000000c080cb211 */ /* 0x002fc600078a08ff */
[----:B------:R-:W1:Y:S01]  /*1cd00*/  SHFL.IDX PT, R15, R4, 0x3, 0x181f ;  /* 0x00781f00040f7f89 */ /* 0x000e6200000e0000 */
[----:B--2---:R-:W-:Y:S02]  /*1cd10*/  @!P3 LEA.HI.X R13, R8, R9, R53, 0x1, P5 ;  /* 0x00000009080db211 */ /* 0x004fe400028f0c35 */
[----:B------:R-:W-:Y:S01]  /*1cd20*/  ISETP.GE.OR P5, PT, R32, R0, P6 ;  /* 0x000000002000720c */ /* 0x000fe200037a6670 */
[----:B------:R-:W-:Y:S01]  /*1cd30*/  LDS.128 R20, [R5+0x880] ;  /* 0x0008800005147984 */ /* 0x000fe20000000c00 */
[----:B---3--:R-:W-:-:S03]  /*1cd40*/  @!P2 LEA R10, P4, R8, R7, 0x1 ;  /* 0x00000007080aa211 */ /* 0x008fc600078808ff */
[----:B------:R-:W-:Y:S04]  /*1cd50*/  LDS.128 R16, [R5+0x1080] ;  /* 0x0010800005107984 */ /* 0x000fe80000000c00 */
[----:B------:R-:W2:Y:S01]  /*1cd60*/  SHFL.IDX PT, R45, R3, 0x3, 0x181f ;  /* 0x00781f00032d7f89 */ /* 0x000ea200000e0000 */
[----:B----4-:R-:W-:-:S03]  /*1cd70*/  @!P2 LEA.HI.X R11, R8, R11, R53, 0x1, P4 ;  /* 0x0000000b080ba211 */ /* 0x010fc600020f0c35 */
[----:B------:R-:W3:Y:S01]  /*1cd80*/  LDS.128 R28, [R5+0x1880] ;  /* 0x00188000051c7984 */ /* 0x000ee20000000c00 */
[----:B------:R-:W-:-:S03]  /*1cd90*/  @!P1 LEA R6, P4, R8, R14, 0x1 ;  /* 0x0000000e08069211 */ /* 0x000fc600078808ff */
[----:B------:R-:W-:Y:S01]  /*1cda0*/  LDS.128 R32, [R5+0x2080] ;  /* 0x0020800005207984 */ /* 0x000fe20000000c00 */
[--C-:B------:R-:W-:Y:S02]  /*1cdb0*/  @!P1 LEA.HI.X R7, R8, R44, R53.reuse, 0x1, P4 ;  /* 0x0000002c08079211 */ /* 0x100fe400020f0c35 */
[----:B------:R-:W-:Y:S01]  /*1cdc0*/  IADD3 R44, R2, 0x50, RZ ;  /* 0x00000050022c7810 */ /* 0x000fe20007ffe0ff */
[----:B------:R-:W-:Y:S01]  /*1cdd0*/  LDS.128 R36, [R5+0x2880] ;  /* 0x0028800005247984 */ /* 0x000fe20000000c00 */
[----:B-1----:R-:W-:Y:S02]  /*1cde0*/  @!P0 LEA R14, P4, R8, R15, 0x1 ;  /* 0x0000000f080e8211 */ /* 0x002fe400078808ff */
[----:B------:R-:W-:Y:S01]  /*1cdf0*/  IADD3 R2, R2, 0x70, RZ ;  /* 0x0000007002027810 */ /* 0x000fe20007ffe0ff */
[----:B------:R-:W-:Y:S04]  /*1ce00*/  LDS.128 R40, [R5+0x3080] ;  /* 0x0030800005287984 */ /* 0x000fe80000000c00 */
[----:B------:R-:W1:Y:S04]  /*1ce10*/  SHFL.IDX PT, R48, R4, 0x4, 0x181f ;  /* 0x00981f0004307f89 */ /* 0x000e6800000e0000 */
[----:B------:R-:W4:Y:S01]  /*1ce20*/  SHFL.IDX PT, R9, R4, 0x5, 0x181f ;  /* 0x00b81f0004097f89 */ /* 0x000f2200000e0000 */
[----:B--2---:R-:W-:-:S02]  /*1ce30*/  @!P0 LEA.HI.X R15, R8, R45, R53, 0x1, P4 ;  /* 0x0000002d080f8211 */ /* 0x004fc400020f0c35 */
[-C--:B------:R-:W-:Y:S01]  /*1ce40*/  ISETP.GE.OR P4, PT, R44, R0.reuse, P6 ;  /* 0x000000002c00720c */ /* 0x080fe20003786670 */
[----:B------:R-:W-:Y:S04]  /*1ce50*/  SHFL.IDX PT, R49, R4, 0x6, 0x181f ;  /* 0x00d81f0004317f89 */ /* 0x000fe800000e0000 */
[----:B------:R-:W2:Y:S04]  /*1ce60*/  SHFL.IDX PT, R52, R3, 0x4, 0x181f ;  /* 0x00981f0003347f89 */ /* 0x000ea800000e0000 */
[----:B------:R-:W1:Y:S04]  /*1ce70*/  SHFL.IDX PT, R51, R3, 0x5, 0x181f ;  /* 0x00b81f0003337f89 */ /* 0x000e6800000e0000 */
[----:B------:R-:W1:Y:S04]  /*1ce80*/  SHFL.IDX PT, R50, R3, 0x6, 0x181f ;  /* 0x00d81f0003327f89 */ /* 0x000e6800000e0000 */
[----:B------:R-:W2:Y:S04]  /*1ce90*/  LDS.128 R44, [R5+0x3880] ;  /* 0x00388000052c7984 */ /* 0x000ea80000000c00 */
[----:B------:R1:W-:Y:S01]  /*1cea0*/  @!P3 ST.E.128 [R12.64], R24 ;  /* 0x000000180c00b985 */ /* 0x0003e2000c101d28 */
[----:B------:R-:W-:-:S02]  /*1ceb0*/  ISETP.GE.OR P3, PT, R54, R0, P6 ;  /* 0x000000003600720c */ /* 0x000fc40003766670 */
[----:B------:R-:W-:Y:S01]  /*1cec0*/  ISETP.GE.OR P6, PT, R2, R0, P6 ;  /* 0x000000000200720c */ /* 0x000fe200037c6670 */
[----:B------:R4:W-:Y:S04]  /*1ced0*/  @!P2 ST.E.128 [R10.64], R20 ;  /* 0x000000140a00a985 */ /* 0x0009e8000c101d28 */
[----:B------:R2:W-:Y:S04]  /*1cee0*/  @!P1 ST.E.128 [R6.64], R16 ;  /* 0x0000001006009985 */ /* 0x0005e8000c101d28 */
[----:B---3--:R3:W-:Y:S04]  /*1cef0*/  @!P0 ST.E.128 [R14.64], R28 ;  /* 0x0000001c0e008985 */ /* 0x0087e8000c101d28 */
[----:B------:R-:W2:Y:S04]  /*1cf00*/  SHFL.IDX PT, R4, R4, 0x7, 0x181f ;  /* 0x00f81f0004047f89 */ /* 0x000ea800000e0000 */
[----:B------:R-:W3:Y:S01]  /*1cf10*/  SHFL.IDX PT, R3, R3, 0x7, 0x181f ;  /* 0x00f81f0003037f89 */ /* 0x000ee200000e0000 */
[----:B-1----:R-:W-:-:S02]  /*1cf20*/  @!P5 LEA R12, P2, R8, R48, 0x1 ;  /* 0x00000030080cd211 */ /* 0x002fc400078408ff */
[C---:B----4-:R-:W-:Y:S02]  /*1cf30*/  @!P4 LEA R10, P1, R8.reuse, R9, 0x1 ;  /* 0x00000009080ac211 */ /* 0x050fe400078208ff */
[C-C-:B--2---:R-:W-:Y:S02]  /*1cf40*/  @!P5 LEA.HI.X R13, R8.reuse, R52, R53.reuse, 0x1, P2 ;  /* 0x00000034080dd211 */ /* 0x144fe400010f0c35 */
[C---:B------:R-:W-:Y:S02]  /*1cf50*/  @!P3 LEA R6, P0, R8.reuse, R49, 0x1 ;  /* 0x000000310806b211 */ /* 0x040fe400078008ff */
[C-C-:B------:R-:W-:Y:S01]  /*1cf60*/  @!P4 LEA.HI.X R11, R8.reuse, R51, R53.reuse, 0x1, P1 ;  /* 0x00000033080bc211 */ /* 0x140fe200008f0c35 */
[----:B------:R1:W-:Y:S01]  /*1cf70*/  @!P5 ST.E.128 [R12.64], R32 ;  /* 0x000000200c00d985 */ /* 0x0003e2000c101d28 */
[----:B------:R-:W-:-:S03]  /*1cf80*/  @!P3 LEA.HI.X R7, R8, R50, R53, 0x1, P0 ;  /* 0x000000320807b211 */ /* 0x000fc600000f0c35 */
[----:B------:R1:W-:Y:S04]  /*1cf90*/  @!P4 ST.E.128 [R10.64], R36 ;  /* 0x000000240a00c985 */ /* 0x0003e8000c101d28 */
[----:B------:R1:W-:Y:S01]  /*1cfa0*/  @!P3 ST.E.128 [R6.64], R40 ;  /* 0x000000280600b985 */ /* 0x0003e2000c101d28 */
[----:B------:R-:W-:Y:S05]  /*1cfb0*/  @P6 EXIT ;  /* 0x000000000000694d */ /* 0x000fea0003800000 */
[----:B---3--:R-:W-:-:S04]  /*1cfc0*/  LEA R2, P0, R8, R4, 0x1 ;  /* 0x0000000408027211 */ /* 0x008fc800078008ff */
[----:B------:R-:W-:-:S05]  /*1cfd0*/  LEA.HI.X R3, R8, R3, R53, 0x1, P0 ;  /* 0x0000000308037211 */ /* 0x000fca00000f0c35 */
[----:B------:R-:W-:Y:S01]  /*1cfe0*/  ST.E.128 [R2.64], R44 ;  /* 0x0000002c02007985 */ /* 0x000fe2000c101d28 */
[----:B------:R-:W-:Y:S05]  /*1cff0*/  EXIT ;  /* 0x000000000000794d */ /* 0x000fea0003800000 */
.L_x_302:
        /* <DEDUP_REMOVED lines=19> */
.L_x_304:
[----:B-1----:R-:W1:Y:S01]  /*1d130*/  S2R R12, SR_TID.X ;  /* 0x00000000000c7919 */ /* 0x002e620000002100 */
[----:B------:R-:W-:Y:S01]  /*1d140*/  SHF.R.S32.HI R0, RZ, 0x1f, R8 ;  /* 0x0000001fff007819 */ /* 0x000fe20000011408 */
[----:B------:R-:W-:Y:S01]  /*1d150*/  BSSY B0, `(.L_x_305) ;  /* 0x0000028000007945 */ /* 0x000fe20003800000 */
[----:B------:R-:W-:-:S02]  /*1d160*/  SEL R10, R8, RZ, !P1 ;  /* 0x000000ff080a7207 */ /* 0x000fc40004800000 */
[----:B------:R-:W-:Y:S02]  /*1d170*/  SEL R11, R0, RZ, !P1 ;  /* 0x000000ff000b7207 */ /* 0x000fe40004800000 */
[----:B-1----:R-:W-:-:S13]  /*1d180*/  ISETP.GT.AND P0, PT, R12, 0x7f, PT ;  /* 0x0000007f0c00780c */ /* 0x002fda0003f04270 */
        /* <DEDUP_REMOVED lines=36> */
.L_x_306:
[----:B------:R-:W-:Y:S05]  /*1d3d0*/  BSYNC B0 ;  /* 0x0000000000007941 */ /* 0x000fea0003800000 */
.L_x_305:
        /* <DEDUP_REMOVED lines=103> */
.L_x_307:
        /* <DEDUP_REMOVED lines=11> */
.L_x_1474:


//--------------------- .text._ZN7cutlass13device_kernelIN5flash19enable_sm80_to_sm89INS1_16FlashAttnFwdSm80INS1_25CollectiveMainloopFwdSm80ILi4ELi1ELb0EN4cute5tupleIJNS5_1CILi128EEENS7_ILi96EEENS7_ILi64EEEEEELi64ENS_10bfloat16_tEfNS_4arch4Sm80ELb0ELb1ELb1ELb1ELb0ELb1ELb1ELb0EEENS1_21CollectiveEpilogueFwdINS6_IJS8_SA_S9_EEENS6_IJNS7_ILi1EEESI_SI_EEESC_SE_Li128ELb1ELb1ELb0ELb0EEENS1_19SingleTileSchedulerILb1ELb0ELb1ELi128EEEEEEEEEvNT_6ParamsE --------------------------
	.section	.text._ZN7cutlass13device_kernelIN5flash19enable_sm80_to_sm89INS1_16FlashAttnFwdSm80INS1_25CollectiveMainloopFwdSm80ILi4ELi1ELb0EN4cute5tupleIJNS5_1CILi128EEENS7_ILi96EEENS7_ILi64EEEEEELi64ENS_10bfloat16_tEfNS_4arch4Sm80ELb0ELb1ELb1ELb1ELb0ELb1ELb1ELb0EEENS1_21CollectiveEpilogueFwdINS6_IJS8_SA_S9_EEENS6_IJNS7_ILi1EEESI_SI_EEESC_SE_Li128ELb1ELb1ELb0ELb0EEENS1_19SingleTileSchedulerILb1ELb0ELb1ELi128EEEEEEEEEvNT_6ParamsE,"ax",@progbits
	.sectioninfo	@"SHI_REGISTERS=255"
	.align	128
.text._ZN7cutlass13device_kernelIN5flash19enable_sm80_to_sm89INS1_16FlashAttnFwdSm80INS1_25CollectiveMainloopFwdSm80ILi4ELi1ELb0EN4cute5tupleIJNS5_1CILi128EEENS7_ILi96EEENS7_ILi64EEEEEELi64ENS_10bfloat16_tEfNS_4arch4Sm80ELb0ELb1ELb1ELb1ELb0ELb1ELb1ELb0EEENS1_21CollectiveEpilogueFwdINS6_IJS8_SA_S9_EEENS6_IJNS7_ILi1EEESI_SI_EEESC_SE_Li128ELb1ELb1ELb0ELb0EEENS1_19SingleTileSchedulerILb1ELb0ELb1ELi128EEEEEEEEEvNT_6ParamsE:
        .type           _ZN7cutlass13device_kernelIN5flash19enable_sm80_to_sm89INS1_16FlashAttnFwdSm80INS1_25CollectiveMainloopFwdSm80ILi4ELi1ELb0EN4cute5tupleIJNS5_1CILi128EEENS7_ILi96EEENS7_ILi64EEEEEELi64ENS_10bfloat16_tEfNS_4arch4Sm80ELb0ELb1ELb1ELb1ELb0ELb1ELb1ELb0EEENS1_21CollectiveEpilogueFwdINS6_IJS8_SA_S9_EEENS6_IJNS7_ILi1EEESI_SI_EEESC_SE_Li128ELb1ELb1ELb0ELb0EEENS1_19SingleTileSchedulerILb1ELb0ELb1ELi128EEEEEEEEEvNT_6ParamsE,@function
        .size           _ZN7cutlass13device_kernelIN5flash19enable_sm80_to_sm89INS1_16FlashAttnFwdSm80INS1_25CollectiveMainloopFwdSm80ILi4ELi1ELb0EN4cute5tupleIJNS5_1CILi128EEENS7_ILi96EEENS7_ILi64EEEEEELi64ENS_10bfloat16_tEfNS_4arch4Sm80ELb0ELb1ELb1ELb1ELb0ELb1ELb1ELb0EEENS1_21CollectiveEpilogueFwdINS6_IJS8_SA_S9_EEENS6_IJNS7_ILi1EEESI_SI_EEESC_SE_Li128ELb1ELb1ELb0ELb0EEENS1_19SingleTileSchedulerILb1ELb0ELb1ELi128EEEEEEEEEvNT_6ParamsE,(.L_x_1475 - _ZN7cutlass13device_kernelIN5flash19enable_sm80_to_sm89INS1_16FlashAttnFwdSm80INS1_25CollectiveMainloopFwdSm80ILi4ELi1ELb0EN4cute5tupleIJNS5_1CILi128EEENS7_ILi96EEENS7_ILi64EEEEEELi64ENS_10bfloat16_tEfNS_4arch4Sm80ELb0ELb1ELb1ELb1ELb0ELb1ELb1ELb0EEENS1_21CollectiveEpilogueFwdINS6_IJS8_SA_S9_EEENS6_IJNS7_ILi1EEESI_SI_EEESC_SE_Li128ELb1ELb1ELb0ELb0EEENS1_19SingleTileSchedulerILb1ELb0ELb1ELi128EEEEEEEEEvNT_6ParamsE)
        .other          _ZN7cutlass13device_kernelIN5flash19enable_sm80_to_sm89INS1_16FlashAttnFwdSm80INS1_25CollectiveMainloopFwdSm80ILi4ELi1ELb0EN4cute5tupleIJNS5_1CILi128EEENS7_ILi96EEENS7_ILi64EEEEEELi64ENS_10bfloat16_tEfNS_4arch4Sm80ELb0ELb1ELb1ELb1ELb0ELb1ELb1ELb0EEENS1_21CollectiveEpilogueFwdINS6_IJS8_SA_S9_EEENS6_IJNS7_ILi1EEESI_SI_EEESC_SE_Li128ELb1ELb1ELb0ELb0EEENS1_19SingleTileSchedulerILb1ELb0ELb1ELi128EEEEEEEEEvNT_6ParamsE,@"STO_CUDA_ENTRY STV_DEFAULT"
_ZN7cutlass13device_kernelIN5flash19enable_sm80_to_sm89INS1_16FlashAttnFwdSm80INS1_25CollectiveMainloopFwdSm80ILi4ELi1ELb0EN4cute5tupleIJNS5_1CILi128EEENS7_ILi96EEENS7_ILi64EEEEEELi64ENS_10bfloat16_tEfNS_4arch4Sm80ELb0ELb1ELb1ELb1ELb0ELb1ELb1ELb0EEENS1_21CollectiveEpilogueFwdINS6_IJS8_SA_S9_EEENS6_IJNS7_ILi1EEESI_SI_EEESC_SE_Li128ELb1ELb1ELb0ELb0EEENS1_19SingleTileSchedulerILb1ELb0ELb1ELi128EEEEEEEEEvNT_6ParamsE:
        /* <DEDUP_REMOVED lines=17> */
.L_x_309:
        /* <DEDUP_REMOVED lines=8> */
.L_x_311:
[----:B------:R-:W-:-:S04]  /*0190*/  MOV R0, c[0x0][0x54c] ;  /* 0x0001530000007a02 */ /* 0x000fc80000000f00 */
.L_x_310:
[----:B------:R-:W-:Y:S01]  /*01a0*/  USHF.L.U32 UR4, UR4, 0x7, URZ ;  /* 0x0000000704047899 */ /* 0x000fe2000800063f */
[----:B-----5:R-:W-:-:S05]  /*01b0*/  IMAD R0, R0, c[0x0][0x548], RZ ;  /* 0x0001520000007a24 */ /* 0x020fca00078e02ff */
[----:B------:R-:W-:-:S04]  /*01c0*/  MOV R12, UR4 ;  /* 0x00000004000c7c02 */ /* 0x000fc80008000f00 */
[----:B------:R-:W-:-:S04]  /*01d0*/  ISETP.GE.AND P0, PT, R12, R0, PT ;  /* 0x000000000c00720c */ /* 0x000fc80003f06270 */
[----:B------:R-:W-:-:S05]  /*01e0*/  SEL R0, R5, 0xffffffff, !P0 ;  /* 0xffffffff05007807 */ /* 0x000fca0004000000 */
[----:B------:R2:W-:Y:S01]  /*01f0*/  STL [R1+0x64], R0 ;  /* 0x0000640001007387 */ /* 0x0005e20000100800 */
[----:B------:R-:W-:Y:S05]  /*0200*/  BRA `(.L_x_312) ;  /* 0x0000014000007947 */ /* 0x000fea0003800000 */
.L_x_308:
[----:B------:R-:W-:-:S04]  /*0210*/  ISETP.NE.U32.AND P0, PT, RZ, c[0x0][0x568], PT ;  /* 0x00015a00ff007a0c */ /* 0x000fc80003f05070 */
[----:B------:R-:W-:-:S13]  /*0220*/  ISETP.NE.AND.EX P0, PT, RZ, c[0x0][0x56c], PT, P0 ;  /* 0x00015b00ff007a0c */ /* 0x000fda0003f05300 */
[----:B------:R-:W-:Y:S05]  /*0230*/  @!P0 BRA `(.L_x_313) ;  /* 0x0000002000008947 */ /* 0x000fea0003800000 */
[----:B------:R1:W5:Y:S01]  /*0240*/  LDG.E R0, [R2.64] ;  /* 0x0000000802007981 */ /* 0x000362000c1e1900 */
[----:B------:R-:W-:Y:S05]  /*0250*/  BRA `(.L_x_314) ;  /* 0x0000009000007947 */ /* 0x000fea0003800000 */
.L_x_313:
        /* <DEDUP_REMOVED lines=8> */
.L_x_315:
[----:B------:R-:W-:-:S04]  /*02e0*/  MOV R0, c[0x0][0x54c] ;  /* 0x0001530000007a02 */ /* 0x000fc80000000f00 */
.L_x_314:
[----:B------:R-:W-:Y:S01]  /*02f0*/  USHF.L.U32 UR4, UR4, 0x7, URZ ;  /* 0x0000000704047899 */ /* 0x000fe2000800063f */
[----:B-----5:R-:W-:-:S05]  /*0300*/  IMAD R0, R0, c[0x0][0x548], RZ ;  /* 0x0001520000007a24 */ /* 0x020fca00078e02ff */
[----:B------:R-:W-:-:S04]  /*0310*/  MOV R12, UR4 ;  /* 0x00000004000c7c02 */ /* 0x000fc80008000f00 */
[----:B------:R-:W-:-:S04]  /*0320*/  ISETP.GE.AND P0, PT, R12, R0, PT ;  /* 0x000000000c00720c */ /* 0x000fc80003f06270 */
[----:B------:R-:W-:-:S05]  /*0330*/  SEL R0, R5, 0xffffffff, !P0 ;  /* 0xffffffff05007807 */ /* 0x000fca0004000000 */
[----:B------:R2:W-:Y:S04]  /*0340*/  STL [R1+0x64], R0 ;  /* 0x0000640001007387 */ /* 0x0005e80000100800 */
.L_x_312:
[----:B------:R-:W3:Y:S02]  /*0350*/  LDL R15, [R1+0x64] ;  /* 0x00006400010f7983 */ /* 0x000ee40000100800 */
[----:B---3--:R-:W-:-:S13]  /*0360*/  ISETP.GE.AND P0, PT, R15, RZ, PT ;  /* 0x000000ff0f00720c */ /* 0x008fda0003f06270 */
[----:B------:R-:W-:Y:S05]  /*0370*/  @!P0 EXIT ;  /* 0x000000000000894d */ /* 0x000fea0003800000 */
[----:B------:R-:W-:Y:S01]  /*0380*/  ISETP.NE.U32.AND P0, PT, RZ, c[0x0][0x370], PT ;  /* 0x0000dc00ff007a0c */ /* 0x000fe20003f05070 */
[----:B--2---:R-:W-:Y:S01]  /*0390*/  IMAD.MOV.U32 R0, RZ, RZ, c[0x0][0x168] ;  /* 0x00005a00ff007624 */ /* 0x004fe200078e00ff */
[----:B------:R-:W-:Y:S01]  /*03a0*/  ISETP.NE.U32.AND P1, PT, RZ, c[0x0][0x360], PT ;  /* 0x0000d800ff007a0c */ /* 0x000fe20003f25070 */
[----:B------:R-:W-:Y:S01]  /*03b0*/  CS2R R166, SRZ ;  /* 0x0000000000a67805 */ /* 0x000fe2000001ff00 */
        /* <DEDUP_REMOVED lines=11> */
[----:B-1----:R-:W-:Y:S01]  /*0470*/  IMAD.WIDE R2, R15, R14, c[0x0][0x358] ;  /* 0x0000d6000f027625 */ /* 0x002fe200078e020e */
[----:B------:R-:W-:-:S03]  /*0480*/  ISETP.NE.AND.EX P3, PT, RZ, c[0x0][0x35c], PT, P3 ;  /* 0x0000d700ff007a0c */ /* 0x000fc60003f65330 */
[CC--:B------:R-:W-:Y:S01]  /*0490*/  @P0 IMAD.WIDE R8, R15.reuse, R14.reuse, c[0x0][0x360] ;  /* 0x0000d8000f080625 */ /* 0x0c0fe200078e020e */
[----:B------:R-:W1:Y:S03]  /*04a0*/  S2R R35, SR_CTAID.Y ;  /* 0x0000000000237919 */ /* 0x000e660000002600 */
[----:B------:R-:W-:Y:S01]  /*04b0*/  @P2 IMAD.WIDE R10, R15, R14, c[0x0][0x370] ;  /* 0x0000dc000f0a2625 */ /* 0x000fe200078e020e */
[----:B------:R-:W2:Y:S04]  /*04c0*/  @P0 LDG.E R0, [R8.64] ;  /* 0x0000000808000981 */ /* 0x000ea8000c1e1900 */
[----:B------:R3:W5:Y:S04]  /*04d0*/  @P1 LDG.E R168, [R6.64] ;  /* 0x0000000806a81981 */ /* 0x000768000c1e1900 */
[----:B------:R3:W5:Y:S04]  /*04e0*/  @P4 LDG.E R166, [R4.64] ;  /* 0x0000000804a64981 */ /* 0x000768000c1e1900 */
[----:B------:R3:W5:Y:S04]  /*04f0*/  @P3 LDG.E R13, [R2.64] ;  /* 0x00000008020d3981 */ /* 0x000768000c1e1900 */
[----:B------:R4:W5:Y:S01]  /*0500*/  @P2 LDG.E R167, [R10.64] ;  /* 0x000000080aa72981 */ /* 0x000962000c1e1900 */
[----:B-1----:R-:W-:Y:S01]  /*0510*/  SHF.R.S32.HI R188, RZ, 0x1f, R35 ;  /* 0x0000001fffbc7819 */ /* 0x002fe20000011423 */
[----:B----4-:R-:W-:-:S02]  /*0520*/  IMAD.MOV.U32 R10, RZ, RZ, c[0x0][0x1d0] ;  /* 0x00007400ff0a7624 */ /* 0x010fc400078e00ff */
[----:B--2---:R1:W-:Y:S01]  /*0530*/  STL [R1+0x30], R0 ;  /* 0x0000300001007387 */ /* 0x0043e20000100800 */
[----:B------:R-:W-:Y:S02]  /*0540*/  IMAD.MOV.U32 R9, RZ, RZ, R0 ;  /* 0x000000ffff097224 */ /* 0x000fe400078e0000 */
[----:B-1----:R-:W-:Y:S01]  /*0550*/  IMAD.MOV.U32 R0, RZ, RZ, c[0x0][0x228] ;  /* 0x00008a00ff007624 */ /* 0x002fe200078e00ff */
[----:B------:R-:W-:Y:S05]  /*0560*/  @P0 BRA `(.L_x_316) ;  /* 0x0000005000000947 */ /* 0x000fea0003800000 */
[----:B---3--:R-:W-:Y:S05]  /*0570*/  @!P1 BRA `(.L_x_316) ;  /* 0x0000004000009947 */ /* 0x008fea0003800000 */
[----:B------:R1:W2:Y:S04]  /*0580*/  LDG.E R8, [R6.64] ;  /* 0x0000000806087981 */ /* 0x0002a8000c1e1900 */
[----:B-1----:R-:W2:Y:S02]  /*0590*/  LDG.E R6, [R6.64+0x4] ;  /* 0x0000040806067981 */ /* 0x002ea4000c1e1900 */
[----:B--2---:R-:W-:-:S05]  /*05a0*/  IADD3 R9, -R8, R6, RZ ;  /* 0x0000000608097210 */ /* 0x004fca0007ffe1ff */
[----:B------:R1:W-:Y:S02]  /*05b0*/  STL [R1+0x30], R9 ;  /* 0x0000300901007387 */ /* 0x0003e40000100800 */
.L_x_316:
[----:B---3--:R-:W-:-:S04]  /*05c0*/  ISETP.NE.U32.AND P0, PT, RZ, c[0x0][0x368], PT ;  /* 0x0000da00ff007a0c */ /* 0x008fc80003f05070 */
[----:B------:R-:W-:-:S13]  /*05d0*/  ISETP.NE.AND.EX P0, PT, RZ, c[0x0][0x36c], PT, P0 ;  /* 0x0000db00ff007a0c */ /* 0x000fda0003f05300 */
[----:B------:R-:W-:Y:S05]  /*05e0*/  @!P0 BRA `(.L_x_317) ;  /* 0x0000003000008947 */ /* 0x000fea0003800000 */
[----:B------:R-:W-:-:S05]  /*05f0*/  IMAD.WIDE R4, R15, R14, c[0x0][0x368] ;  /* 0x0000da000f047625 */ /* 0x000fca00078e020e */
[----:B------:R2:W5:Y:S01]  /*0600*/  LDG.E R10, [R4.64] ;  /* 0x00000008040a7981 */ /* 0x000562000c1e1900 */
[----:B------:R-:W-:Y:S05]  /*0610*/  BRA `(.L_x_318) ;  /* 0x0000004000007947 */ /* 0x000fea0003800000 */
.L_x_317:
[----:B------:R-:W-:Y:S05]  /*0620*/  @!P4 BRA `(.L_x_318) ;  /* 0x000000300000c947 */ /* 0x000fea0003800000 */
[----:B------:R2:W3:Y:S04]  /*0630*/  LDG.E R6, [R4.64] ;  /* 0x0000000804067981 */ /* 0x0004e8000c1e1900 */
[----:B--2---:R-:W3:Y:S02]  /*0640*/  LDG.E R4, [R4.64+0x4] ;  /* 0x0000040804047981 */ /* 0x004ee4000c1e1900 */
[----:B---3--:R-:W-:Y:S02]  /*0650*/  IADD3 R10, -R6, R4, RZ ;  /* 0x00000004060a7210 */ /* 0x008fe40007ffe1ff */
.L_x_318:
[----:B--2---:R2:W3:Y:S04]  /*0660*/  @P3 LDG.E R5, [R2.64] ;  /* 0x0000000802053981 */ /* 0x0044e8000c1e1900 */
[----:B------:R2:W3:Y:S01]  /*0670*/  @P3 LDG.E R4, [R2.64+0x4] ;  /* 0x0000040802043981 */ /* 0x0004e2000c1e1900 */
[----:B------:R-:W-:Y:S01]  /*0680*/  ISETP.NE.U32.AND P0, PT, RZ, c[0x0][0x378], PT ;  /* 0x0000de00ff007a0c */ /* 0x000fe20003f05070 */
[----:B------:R-:W-:-:S02]  /*0690*/  IMAD.MOV.U32 R6, RZ, RZ, c[0x0][0x2c4] ;  /* 0x0000b100ff067624 */ /* 0x000fc400078e00ff */
[----:B-----5:R-:W-:Y:S01]  /*06a0*/  IMAD.MOV.U32 R147, RZ, RZ, R10 ;  /* 0x000000ffff937224 */ /* 0x020fe200078e000a */
[----:B------:R-:W-:Y:S02]  /*06b0*/  ISETP.NE.AND.EX P0, PT, RZ, c[0x0][0x37c], PT, P0 ;  /* 0x0000df00ff007a0c */ /* 0x000fe40003f05300 */
[----:B------:R-:W-:Y:S01]  /*06c0*/  ISETP.NE.AND P2, PT, R6, 0x1, PT ;  /* 0x000000010600780c */ /* 0x000fe20003f45270 */
[----:B------:R-:W-:Y:S02]  /*06d0*/  IMAD.IADD R6, R10, 0x1, -R167 ;  /* 0x000000010a067824 */ /* 0x000fe400078e0aa7 */
[----:B------:R-:W-:Y:S02]  /*06e0*/  IMAD.MOV.U32 R226, RZ, RZ, R12 ;  /* 0x000000ffffe27224 */ /* 0x000fe400078e000c */
[----:B------:R-:W-:-:S06]  /*06f0*/  IMAD.MOV.U32 R7, RZ, RZ, c[0x0][0x32c] ;  /* 0x0000cb00ff077624 */ /* 0x000fcc00078e00ff */
[----:B--2---:R-:W-:-:S05]  /*0700*/  @P0 IMAD.WIDE R2, R15, R14, c[0x0][0x378] ;  /* 0x0000de000f020625 */ /* 0x004fca00078e020e */
[----:B------:R2:W5:Y:S01]  /*0710*/  @P0 LDG.E R147, [R2.64] ;  /* 0x0000000802930981 */ /* 0x000562000c1e1900 */
[----:B------:R-:W-:Y:S02]  /*0720*/  ISETP.GE.AND P1, PT, R7, 0x1, PT ;  /* 0x000000010700780c */ /* 0x000fe40003f26270 */
[----:B------:R-:W-:-:S04]  /*0730*/  LOP3.LUT R225, R225, 0xffefffff, RZ, 0xc0, !PT ;  /* 0xffefffffe1e17812 */ /* 0x000fc800078ec0ff */
[----:B------:R-:W-:-:S04]  /*0740*/  @P2 LOP3.LUT R225, R225, 0x100000, RZ, 0xfc, !PT ;  /* 0x00100000e1e12812 */ /* 0x000fc800078efcff */
[----:B------:R-:W-:-:S04]  /*0750*/  LOP3.LUT R225, R225, 0xfff7ffff, RZ, 0xc0, !PT ;  /* 0xfff7ffffe1e17812 */ /* 0x000fc800078ec0ff */
[----:B------:R-:W-:Y:S02]  /*0760*/  @P1 LOP3.LUT R225, R225, 0x80000, RZ, 0xfc, !PT ;  /* 0x00080000e1e11812 */ /* 0x000fe400078efcff */
[----:B--2---:R-:W-:-:S05]  /*0770*/  @P2 IADD3 R2, R226, 0x7f, RZ ;  /* 0x0000007fe2022810 */ /* 0x004fca0007ffe0ff */
[----:B------:R-:W-:Y:S01]  /*0780*/  @P2 IMAD.HI.U32 R3, R2, c[0x0][0x2c8], RZ ;  /* 0x0000b20002032a27 */ /* 0x000fe200078e00ff */
[----:B------:R-:W-:-:S04]  /*0790*/  IADD3 R2, R12, 0x7f, RZ ;  /* 0x0000007f0c027810 */ /* 0x000fc80007ffe0ff */
[----:B------:R-:W-:Y:S01]  /*07a0*/  @P2 SHF.R.U32.HI R2, RZ, c[0x0][0x2cc], R3 ;  /* 0x0000b300ff022a19 */ /* 0x000fe20000011603 */
[----:B---3--:R-:W-:-:S04]  /*07b0*/  @P3 IMAD.IADD R0, R4, 0x1, -R5 ;  /* 0x0000000104003824 */ /* 0x008fc800078e0a05 */
[----:B------:R-:W-:-:S05]  /*07c0*/  IMAD.IADD R8, R6, 0x1, R0 ;  /* 0x0000000106087824 */ /* 0x000fca00078e0200 */
[----:B------:R2:W-:Y:S01]  /*07d0*/  STL [R1+0x2c], R8 ;  /* 0x00002c0801007387 */ /* 0x0005e20000100800 */
[----:B------:R-:W-:-:S05]  /*07e0*/  IADD3 R178, R8, 0x1, -R9 ;  /* 0x0000000108b27810 */ /* 0x000fca0007ffe809 */
[----:B------:R-:W-:-:S05]  /*07f0*/  IMAD.IADD R2, R178, 0x1, R2 ;  /* 0x00000001b2027824 */ /* 0x000fca00078e0202 */
[----:B------:R-:W-:Y:S01]  /*0800*/  IADD3 R5, R2, c[0x0][0x328], RZ ;  /* 0x0000ca0002057a10 */ /* 0x000fe20007ffe0ff */
[----:B------:R-:W-:Y:S05]  /*0810*/  @!P1 BRA `(.L_x_319) ;  /* 0x000000e000009947 */ /* 0x000fea0003800000 */
[C---:B------:R-:W-:Y:S02]  /*0820*/  ISETP.GT.AND P0, PT, R2.reuse, RZ, PT ;  /* 0x000000ff0200720c */ /* 0x040fe40003f04270 */
[----:B------:R-:W-:-:S11]  /*0830*/  IADD3 R3, R2, -0x1, RZ ;  /* 0xffffffff02037810 */ /* 0x000fd60007ffe0ff */
[----:B------:R-:W-:Y:S05]  /*0840*/  @P0 BRA `(.L_x_320) ;  /* 0x0000006000000947 */ /* 0x000fea0003800000 */
[----:B------:R-:W-:Y:S01]  /*0850*/  ISETP.NE.AND P0, PT, R7, 0x1, PT ;  /* 0x000000010700780c */ /* 0x000fe20003f05270 */
[----:B------:R-:W-:-:S12]  /*0860*/  IMAD.MOV R2, RZ, RZ, -R2 ;  /* 0x000000ffff027224 */ /* 0x000fd800078e0a02 */
[----:B------:R-:W-:-:S05]  /*0870*/  @P0 IMAD.HI.U32 R3, R2, c[0x0][0x330], RZ ;  /* 0x0000cc0002030a27 */ /* 0x000fca00078e00ff */
[----:B------:R-:W-:-:S04]  /*0880*/  @P0 SHF.R.U32.HI R2, RZ, c[0x0][0x334], R3 ;  /* 0x0000cd00ff020a19 */ /* 0x000fc80000011603 */
[----:B------:R-:W-:Y:S01]  /*0890*/  LOP3.LUT R3, RZ, R2, RZ, 0x33, !PT ;  /* 0x00000002ff037212 */ /* 0x000fe200078e33ff */
[----:B------:R-:W-:Y:S05]  /*08a0*/  BRA `(.L_x_321) ;  /* 0x0000003000007947 */ /* 0x000fea0003800000 */
.L_x_320:
[----:B------:R-:W-:-:S13]  /*08b0*/  ISETP.NE.AND P0, PT, R7, 0x1, PT ;  /* 0x000000010700780c */ /* 0x000fda0003f05270 */
[----:B------:R-:W-:-:S05]  /*08c0*/  @P0 IMAD.HI.U32 R2, R3, c[0x0][0x330], RZ ;  /* 0x0000cc0003020a27 */ /* 0x000fca00078e00ff */
[----:B------:R-:W-:-:S05]  /*08d0*/  @P0 SHF.R.U32.HI R3, RZ, c[0x0][0x334], R2 ;  /* 0x0000cd00ff030a19 */ /* 0x000fca0000011602 */
.L_x_321:
[----:B------:R-:W-:-:S05]  /*08e0*/  IMAD R3, R3, R7, c[0x0][0x32c] ;  /* 0x0000cb0003037624 */ /* 0x000fca00078e0207 */
[----:B------:R-:W-:Y:S02]  /*08f0*/  IMNMX R5, R5, R3, PT ;  /* 0x0000000305057217 */ /* 0x000fe40003800200 */
.L_x_319:
[C---:B------:R-:W-:Y:S01]  /*0900*/  IADD3 R3, R8.reuse, 0x5f, RZ ;  /* 0x0000005f08037810 */ /* 0x040fe20007ffe0ff */
[----:B--2---:R-:W-:Y:S02]  /*0910*/  IMAD.IADD R8, R8, 0x1, -R9 ;  /* 0x0000000108087824 */ /* 0x004fe400078e0a09 */
[----:B------:R-:W-:-:S03]  /*0920*/  @P2 IMAD.HI.U32 R4, R226, c[0x0][0x2c8], RZ ;  /* 0x0000b200e2042a27 */ /* 0x000fc600078e00ff */
[----:B------:R2:W-:Y:S01]  /*0930*/  STL [R1+0x14], R8 ;  /* 0x0000140801007387 */ /* 0x0005e20000100800 */
[----:B------:R-:W-:Y:S01]  /*0940*/  IMAD.MOV.U32 R2, RZ, RZ, R226 ;  /* 0x000000ffff027224 */ /* 0x000fe200078e00e2 */
[----:B------:R-:W-:Y:S01]  /*0950*/  @P2 SHF.R.U32.HI R2, RZ, c[0x0][0x2cc], R4 ;  /* 0x0000b300ff022a19 */ /* 0x000fe20000011604 */
[----:B------:R-:W-:-:S04]  /*0960*/  IMAD.HI R3, R3, 0x2aaaaaab, RZ ;  /* 0x2aaaaaab03037827 */ /* 0x000fc800078e02ff */
[----:B------:R-:W-:Y:S01]  /*0970*/  IMAD.IADD R2, R8, 0x1, R2 ;  /* 0x0000000108027824 */ /* 0x000fe200078e0202 */
[----:B------:R-:W-:-:S04]  /*0980*/  SHF.R.U32.HI R4, RZ, 0x1f, R3 ;  /* 0x0000001fff047819 */ /* 0x000fc80000011603 */
[----:B------:R-:W-:Y:S02]  /*0990*/  LEA.HI.SX32 R179, R3, R4, 0x1c ;  /* 0x0000000403b37211 */ /* 0x000fe400078fe2ff */
[----:B------:R-:W-:Y:S01]  /*09a0*/  IADD3 R4, R2, -c[0x0][0x324], RZ ;  /* 0x8000c90002047a10 */ /* 0x000fe20007ffe0ff */
[----:B------:R-:W-:Y:S05]  /*09b0*/  @!P1 BRA `(.L_x_322) ;  /* 0x000000d000009947 */ /* 0x000fea0003800000 */
[----:B------:R-:W-:-:S13]  /*09c0*/  ISETP.GT.AND P0, PT, R2, -0x1, PT ;  /* 0xffffffff0200780c */ /* 0x000fda0003f04270 */
[----:B------:R-:W-:Y:S05]  /*09d0*/  @P0 BRA `(.L_x_323) ;  /* 0x0000006000000947 */ /* 0x000fea0003800000 */
[----:B------:R-:W-:Y:S02]  /*09e0*/  ISETP.NE.AND P0, PT, R7, 0x1, PT ;  /* 0x000000010700780c */ /* 0x000fe40003f05270 */
[----:B------:R-:W-:-:S11]  /*09f0*/  LOP3.LUT R2, RZ, R2, RZ, 0x33, !PT ;  /* 0x00000002ff027212 */ /* 0x000fd600078e33ff */
[----:B------:R-:W-:-:S05]  /*0a00*/  @P0 IMAD.HI.U32 R3, R2, c[0x0][0x330], RZ ;  /* 0x0000cc0002030a27 */ /* 0x000fca00078e00ff */
[----:B------:R-:W-:-:S04]  /*0a10*/  @P0 SHF.R.U32.HI R2, RZ, c[0x0][0x334], R3 ;  /* 0x0000cd00ff020a19 */ /* 0x000fc80000011603 */
[----:B------:R-:W-:Y:S01]  /*0a20*/  LOP3.LUT R2, RZ, R2, RZ, 0x33, !PT ;  /* 0x00000002ff027212 */ /* 0x000fe200078e33ff */
[----:B------:R-:W-:Y:S05]  /*0a30*/  BRA `(.L_x_324) ;  /* 0x0000003000007947 */ /* 0x000fea0003800000 */
.L_x_323:
[----:B------:R-:W-:-:S13]  /*0a40*/  ISETP.NE.AND P0, PT, R7, 0x1, PT ;  /* 0x000000010700780c */ /* 0x000fda0003f05270 */
[----:B------:R-:W-:-:S05]  /*0a50*/  @P0 IMAD.HI.U32 R3, R2, c[0x0][0x330], RZ ;  /* 0x0000cc0002030a27 */ /* 0x000fca00078e00ff */
[----:B------:R-:W-:-:S05]  /*0a60*/  @P0 SHF.R.U32.HI R2, RZ, c[0x0][0x334], R3 ;  /* 0x0000cd00ff020a19 */ /* 0x000fca0000011603 */
.L_x_324:
[----:B------:R-:W-:-:S05]  /*0a70*/  IMAD R2, R2, c[0x0][0x32c], RZ ;  /* 0x0000cb0002027a24 */ /* 0x000fca00078e02ff */
[----:B------:R-:W-:-:S04]  /*0a80*/  IMNMX R4, R4, R2, !PT ;  /* 0x0000000204047217 */ /* 0x000fc80007800200 */
.L_x_322:
[----:B------:R-:W-:Y:S01]  /*0a90*/  IADD3 R3, R5, 0x5f, RZ ;  /* 0x0000005f05037810 */ /* 0x000fe20007ffe0ff */
[----:B------:R-:W-:-:S04]  /*0aa0*/  IMAD.HI R2, R4, 0x2aaaaaab, RZ ;  /* 0x2aaaaaab04027827 */ /* 0x000fc800078e02ff */
[----:B------:R-:W-:Y:S01]  /*0ab0*/  IMAD.HI R4, R3, 0x2aaaaaab, RZ ;  /* 0x2aaaaaab03047827 */ /* 0x000fe200078e02ff */
[----:B------:R-:W-:-:S04]  /*0ac0*/  SHF.R.U32.HI R3, RZ, 0x1f, R2 ;  /* 0x0000001fff037819 */ /* 0x000fc80000011602 */
[----:B------:R-:W-:Y:S02]  /*0ad0*/  SHF.R.U32.HI R5, RZ, 0x1f, R4 ;  /* 0x0000001fff057819 */ /* 0x000fe40000011604 */
[----:B------:R-:W-:Y:S02]  /*0ae0*/  LEA.HI.SX32 R2, R2, R3, 0x1c ;  /* 0x0000000302027211 */ /* 0x000fe400078fe2ff */
[----:B------:R-:W-:Y:S02]  /*0af0*/  LEA.HI.SX32 R4, R4, R5, 0x1c ;  /* 0x0000000504047211 */ /* 0x000fe400078fe2ff */
[----:B------:R-:W-:Y:S02]  /*0b00*/  IMNMX R3, RZ, R2, !PT ;  /* 0x00000002ff037217 */ /* 0x000fe40007800200 */
[----:B------:R-:W-:-:S03]  /*0b10*/  IMNMX R2, R4, R179, PT ;  /* 0x000000b304027217 */ /* 0x000fc60003800200 */
[--C-:B------:R-:W-:Y:S02]  /*0b20*/  IMAD R3, R3, 0x60, -R6.reuse ;  /* 0x0000006003037824 */ /* 0x100fe400078e0a06 */
[----:B------:R-:W-:-:S03]  /*0b30*/  IMAD R2, R2, 0x60, -R6 ;  /* 0x0000006002027824 */ /* 0x000fc600078e0a06 */
[----:B------:R-:W-:Y:S02]  /*0b40*/  IMNMX R3, RZ, R3, !PT ;  /* 0x00000003ff037217 */ /* 0x000fe40007800200 */
[----:B------:R-:W-:-:S03]  /*0b50*/  IMNMX R2, R2, R0, PT ;  /* 0x0000000002027217 */ /* 0x000fc60003800200 */
[----:B------:R-:W-:Y:S01]  /*0b60*/  IMAD.WIDE.U32 R4, R3, -0x55555555, RZ ;  /* 0xaaaaaaab03047825 */ /* 0x000fe200078e00ff */
[----:B------:R-:W-:-:S04]  /*0b70*/  ISETP.GT.AND P0, PT, R2, R3, PT ;  /* 0x000000030200720c */ /* 0x000fc80003f04270 */
[----:B------:R-:W-:-:S05]  /*0b80*/  SHF.R.U32.HI R144, RZ, 0x6, R5 ;  /* 0x00000006ff907819 */ /* 0x000fca0000011605 */
[----:B------:R-:W-:-:S04]  /*0b90*/  IMAD.MOV.U32 R6, RZ, RZ, R144 ;  /* 0x000000ffff067224 */ /* 0x000fc800078e0090 */
[----:B------:R-:W-:-:S05]  /*0ba0*/  @P0 IADD3 R2, R2, 0x5f, RZ ;  /* 0x0000005f02020810 */ /* 0x000fca0007ffe0ff */
[----:B------:R-:W-:-:S05]  /*0bb0*/  @P0 IMAD.HI R2, R2, 0x2aaaaaab, RZ ;  /* 0x2aaaaaab02020827 */ /* 0x000fca00078e02ff */
[----:B------:R-:W-:-:S04]  /*0bc0*/  @P0 SHF.R.U32.HI R3, RZ, 0x1f, R2 ;  /* 0x0000001fff030819 */ /* 0x000fc80000011602 */
[----:B------:R-:W-:-:S04]  /*0bd0*/  @P0 LEA.HI.SX32 R6, R2, R3, 0x1c ;  /* 0x0000000302060211 */ /* 0x000fc800078fe2ff */
[----:B------:R-:W-:-:S13]  /*0be0*/  ISETP.GT.AND P0, PT, R6, R144, PT ;  /* 0x000000900600720c */ /* 0x000fda0003f04270 */
[----:B------:R-:W-:Y:S05]  /*0bf0*/  @!P0 BRA `(.L_x_325) ;  /* 0x00005e8000008947 */ /* 0x000fea0003800000 */
[----:B------:R-:W-:-:S04]  /*0c00*/  ISETP.NE.U32.AND P0, PT, RZ, c[0x0][0x340], PT ;  /* 0x0000d000ff007a0c */ /* 0x000fc80003f05070 */
[----:B------:R-:W-:-:S13]  /*0c10*/  ISETP.NE.AND.EX P2, PT, RZ, c[0x0][0x344], PT, P0 ;  /* 0x0000d100ff007a0c */ /* 0x000fda0003f45300 */
[----:B------:R-:W-:-:S05]  /*0c20*/  @P2 IMAD.WIDE R2, R15, R14, c[0x0][0x340] ;  /* 0x0000d0000f022625 */ /* 0x000fca00078e020e */
[----:B-1----:R1:W3:Y:S01]  /*0c30*/  @P2 LDG.E R9, [R2.64] ;  /* 0x0000000802092981 */ /* 0x0022e2000c1e1900 */
[----:B------:R-:W-:Y:S01]  /*0c40*/  SHF.R.S32.HI R32, RZ, 0x1f, R212 ;  /* 0x0000001fff207819 */ /* 0x000fe200000114d4 */
[----:B------:R-:W-:Y:S01]  /*0c50*/  IMAD.MOV.U32 R152, RZ, RZ, 0x60 ;  /* 0x00000060ff987424 */ /* 0x000fe200078e00ff */
[----:B--2---:R-:W-:Y:S01]  /*0c60*/  SHF.R.S32.HI R8, RZ, 0x1f, R15 ;  /* 0x0000001fff087819 */ /* 0x004fe2000001140f */
[----:B------:R-:W-:Y:S01]  /*0c70*/  IMAD.MOV.U32 R148, RZ, RZ, c[0x0][0x238] ;  /* 0x00008e00ff947624 */ /* 0x000fe200078e00ff */
[-C--:B------:R-:W-:Y:S01]  /*0c80*/  LEA.HI R5, R32, R212.reuse, RZ, 0x3 ;  /* 0x000000d420057211 */ /* 0x080fe200078f18ff */
[----:B------:R-:W-:Y:S01]  /*0c90*/  IMAD R180, R152, c[0x0][0x23c], RZ ;  /* 0x00008f0098b47a24 */ /* 0x000fe200078e02ff */
[----:B------:R-:W-:Y:S01]  /*0ca0*/  IADD3 R33, R6, -0x1, RZ ;  /* 0xffffffff06217810 */ /* 0x000fe20007ffe0ff */
[----:B------:R-:W-:Y:S01]  /*0cb0*/  IMAD.WIDE.U32 R158, R152, c[0x0][0x238], RZ ;  /* 0x00008e00989e7a25 */ /* 0x000fe200078e00ff */
[----:B------:R-:W-:Y:S01]  /*0cc0*/  SEL R28, R8, RZ, !P3 ;  /* 0x000000ff081c7207 */ /* 0x000fe20005800000 */
[----:B------:R-:W-:Y:S01]  /*0cd0*/  ULDC.U8 UR4, c[0x0][0x298] ;  /* 0x0000a60000047ab9 */ /* 0x000fe20000000000 */
[----:B------:R-:W-:Y:S01]  /*0ce0*/  SEL R88, R15, RZ, !P3 ;  /* 0x000000ff0f587207 */ /* 0x000fe20005800000 */
[----:B------:R-:W-:Y:S01]  /*0cf0*/  IMAD.IADD R180, R159, 0x1, R180 ;  /* 0x000000019fb47824 */ /* 0x000fe200078e02b4 */
[----:B------:R-:W-:Y:S01]  /*0d00*/  LEA.HI R21, R32, R212, RZ, 0x2 ;  /* 0x000000d420157211 */ /* 0x000fe200078f10ff */
[----:B------:R-:W-:Y:S01]  /*0d10*/  IMAD.MOV.U32 R34, RZ, RZ, c[0x0][0x23c] ;  /* 0x00008f00ff227624 */ /* 0x000fe200078e00ff */
[----:B------:R-:W-:Y:S01]  /*0d20*/  IADD3 R22, R166, R10, RZ ;  /* 0x0000000aa6167210 */ /* 0x000fe20007ffe0ff */
[----:B------:R-:W-:Y:S01]  /*0d30*/  IMAD.MOV.U32 R187, RZ, RZ, c[0x0][0x27c] ;  /* 0x00009f00ffbb7624 */ /* 0x000fe200078e00ff */
[----:B------:R-:W-:Y:S01]  /*0d40*/  LOP3.LUT R26, R21, 0xfffffffc, RZ, 0xc0, !PT ;  /* 0xfffffffc151a7812 */ /* 0x000fe200078ec0ff */
[----:B------:R-:W-:Y:S01]  /*0d50*/  IMAD.SHL.U32 R11, R34, 0x20, RZ ;  /* 0x00000020220b7824 */ /* 0x000fe200078e00ff */
[----:B------:R-:W-:Y:S01]  /*0d60*/  SHF.R.S32.HI R30, RZ, 0x1f, R22 ;  /* 0x0000001fff1e7819 */ /* 0x000fe20000011416 */
[----:B------:R-:W-:Y:S01]  /*0d70*/  IMAD R20, R188, c[0x0][0x260], RZ ;  /* 0x00009800bc147a24 */ /* 0x000fe200078e02ff */
[----:B------:R-:W-:Y:S01]  /*0d80*/  SHF.R.S32.HI R87, RZ, 0x2, R21 ;  /* 0x00000002ff577819 */ /* 0x000fe20000011415 */
[----:B------:R-:W-:Y:S01]  /*0d90*/  IMAD.IADD R26, R212, 0x1, -R26 ;  /* 0x00000001d41a7824 */ /* 0x000fe200078e0a1a */
[----:B------:R-:W-:Y:S01]  /*0da0*/  MOV R160, 0x6 ;  /* 0x0000000600a07802 */ /* 0x000fe20000000f00 */
[----:B------:R-:W-:Y:S01]  /*0db0*/  IMAD R10, R30, c[0x0][0x1e0], RZ ;  /* 0x000078001e0a7a24 */ /* 0x000fe200078e02ff */
[----:B-1----:R-:W-:Y:S01]  /*0dc0*/  LOP3.LUT R2, R5, 0x1ffffff8, RZ, 0xc0, !PT ;  /* 0x1ffffff805027812 */ /* 0x002fe200078ec0ff */
[C---:B------:R-:W-:Y:S01]  /*0dd0*/  IMAD.SHL.U32 R24, R26.reuse, 0x8, RZ ;  /* 0x000000081a187824 */ /* 0x040fe200078e00ff */
[----:B------:R-:W-:Y:S01]  /*0de0*/  SHF.R.S32.HI R5, RZ, 0x3, R5 ;  /* 0x00000003ff057819 */ /* 0x000fe20000011405 */
[----:B------:R-:W-:Y:S01]  /*0df0*/  IMAD.SHL.U32 R26, R26, 0x4, RZ ;  /* 0x000000041a1a7824 */ /* 0x000fe200078e00ff */
[----:B------:R-:W-:Y:S01]  /*0e00*/  SHF.R.S32.HI R3, RZ, 0x1f, R13 ;  /* 0x0000001fff037819 */ /* 0x000fe2000001140d */
[----:B------:R-:W-:Y:S01]  /*0e10*/  IMAD.IADD R2, R212, 0x1, -R2 ;  /* 0x00000001d4027824 */ /* 0x000fe200078e0a02 */
[C---:B------:R-:W-:Y:S01]  /*0e20*/  IADD3 R143, P0, R5.reuse, R13, RZ ;  /* 0x0000000d058f7210 */ /* 0x040fe20007f1e0ff */
[----:B------:R-:W-:Y:S01]  /*0e30*/  IMAD.IADD R119, R0, 0x1, -R5 ;  /* 0x0000000100777824 */ /* 0x000fe200078e0a05 */
[----:B------:R-:W-:Y:S01]  /*0e40*/  SHF.R.S32.HI R31, RZ, 0x1f, R87 ;  /* 0x0000001fff1f7819 */ /* 0x000fe20000011457 */
[----:B------:R-:W-:Y:S01]  /*0e50*/  IMAD.SHL.U32 R12, R2, 0x8, RZ ;  /* 0x00000008020c7824 */ /* 0x000fe200078e00ff */
[----:B------:R-:W-:Y:S01]  /*0e60*/  LEA.HI.X.SX32 R145, R5, R3, 0x1, P0 ;  /* 0x0000000305917211 */ /* 0x000fe200000f0eff */
[----:B------:R-:W-:Y:S01]  /*0e70*/  IMAD R16, R33, -0x60, R119 ;  /* 0xffffffa021107824 */ /* 0x000fe200078e0277 */
[----:B------:R-:W-:Y:S01]  /*0e80*/  SHF.R.S32.HI R27, RZ, 0x1f, R26 ;  /* 0x0000001fff1b7819 */ /* 0x000fe2000001141a */
[----:B------:R-:W-:Y:S01]  /*0e90*/  IMAD.SHL.U32 R5, R5, 0x40, RZ ;  /* 0x0000004005057824 */ /* 0x000fe200078e00ff */
[----:B------:R-:W-:Y:S01]  /*0ea0*/  SHF.R.S32.HI R13, RZ, 0x1f, R12 ;  /* 0x0000001fff0d7819 */ /* 0x000fe2000001140c */
[----:B------:R-:W-:Y:S01]  /*0eb0*/  IMAD R2, R145, c[0x0][0x238], RZ ;  /* 0x00008e0091027a24 */ /* 0x000fe200078e02ff */
[----:B------:R-:W-:Y:S01]  /*0ec0*/  ISETP.GE.AND P0, PT, R16, 0x1, PT ;  /* 0x000000011000780c */ /* 0x000fe20003f06270 */
[----:B------:R-:W-:Y:S01]  /*0ed0*/  IMAD R10, R22, c[0x0][0x1e4], R10 ;  /* 0x00007900160a7a24 */ /* 0x000fe200078e020a */
[----:B------:R-:W-:Y:S01]  /*0ee0*/  ISETP.GE.AND P5, PT, R12, c[0x0][0x1d4], PT ;  /* 0x000075000c007a0c */ /* 0x000fe20003fa6270 */
[C---:B------:R-:W-:Y:S01]  /*0ef0*/  IMAD R4, R143.reuse, c[0x0][0x23c], R2 ;  /* 0x00008f008f047a24 */ /* 0x040fe200078e0202 */
[----:B------:R-:W-:Y:S01]  /*0f00*/  SHF.R.S32.HI R25, RZ, 0x1f, R24 ;  /* 0x0000001fff197819 */ /* 0x000fe20000011418 */
[----:B------:R-:W-:Y:S01]  /*0f10*/  IMAD.WIDE.U32 R2, R143, c[0x0][0x238], R12 ;  /* 0x00008e008f027a25 */ /* 0x000fe200078e000c */
[----:B------:R-:W-:-:S02]  /*0f20*/  IADD3 R105, R24, 0x20, RZ ;  /* 0x0000002018697810 */ /* 0x000fc40007ffe0ff */
[----:B------:R-:W-:Y:S01]  /*0f30*/  IADD3 R149, R87, 0x40, RZ ;  /* 0x0000004057957810 */ /* 0x000fe20007ffe0ff */
[----:B------:R-:W-:Y:S01]  /*0f40*/  IMAD.IADD R3, R3, 0x1, R4 ;  /* 0x0000000103037824 */ /* 0x000fe200078e0204 */
[----:B------:R-:W-:Y:S01]  /*0f50*/  IADD3 R150, R87, 0x20, RZ ;  /* 0x0000002057967810 */ /* 0x000fe20007ffe0ff */
[----:B------:R-:W-:Y:S01]  /*0f60*/  IMAD R4, R188, c[0x0][0x240], RZ ;  /* 0x00009000bc047a24 */ /* 0x000fe200078e02ff */
[----:B------:R-:W-:Y:S01]  /*0f70*/  P2R R146, PR, RZ, 0x20 ;  /* 0x00000020ff927803 */ /* 0x000fe20000000000 */
[----:B------:R-:W-:-:S04]  /*0f80*/  IMAD.WIDE.U32 R2, R35, c[0x0][0x240], R2 ;  /* 0x0000900023027a25 */ /* 0x000fc800078e0002 */
[----:B------:R-:W-:Y:S02]  /*0f90*/  IMAD R4, R35, c[0x0][0x244], R4 ;  /* 0x0000910023047a24 */ /* 0x000fe400078e0204 */
[----:B------:R-:W-:Y:S02]  /*0fa0*/  IMAD R17, R31, c[0x0][0x290], RZ ;  /* 0x0000a4001f117a24 */ /* 0x000fe400078e02ff */
[----:B------:R-:W-:Y:S01]  /*0fb0*/  IMAD R20, R35, c[0x0][0x264], R20 ;  /* 0x0000990023147a24 */ /* 0x000fe200078e0214 */
[----:B------:R-:W-:Y:S01]  /*0fc0*/  IADD3 R3, R3, R4, RZ ;  /* 0x0000000403037210 */ /* 0x000fe20007ffe0ff */
[----:B------:R-:W-:Y:S02]  /*0fd0*/  IMAD R4, R28, c[0x0][0x248], RZ ;  /* 0x000092001c047a24 */ /* 0x000fe400078e02ff */
[----:B------:R-:W-:Y:S02]  /*0fe0*/  IMAD R17, R87, c[0x0][0x294], R17 ;  /* 0x0000a50057117a24 */ /* 0x000fe400078e0211 */
[----:B------:R-:W-:Y:S01]  /*0ff0*/  IMAD.WIDE.U32 R124, R88, c[0x0][0x248], R2 ;  /* 0x00009200587c7a25 */ /* 0x000fe200078e0002 */
[----:B------:R-:W-:-:S02]  /*1000*/  LOP3.LUT R2, R5, 0x1c0, RZ, 0xc0, !PT ;  /* 0x000001c005027812 */ /* 0x000fc400078ec0ff */
[----:B------:R-:W-:Y:S01]  /*1010*/  LEA.HI R5, R32, R212, RZ, 0x6 ;  /* 0x000000d420057211 */ /* 0x000fe200078f30ff */
[----:B------:R-:W-:Y:S01]  /*1020*/  IMAD R6, R88, c[0x0][0x24c], R4 ;  /* 0x0000930058067a24 */ /* 0x000fe200078e0204 */
[----:B------:R-:W-:Y:S01]  /*1030*/  SHF.R.S32.HI R4, RZ, 0x1f, R33 ;  /* 0x0000001fff047819 */ /* 0x000fe20000011421 */
[----:B------:R-:W-:Y:S01]  /*1040*/  IMAD R3, R180, R33, RZ ;  /* 0x00000021b4037224 */ /* 0x000fe200078e02ff */
[----:B------:R-:W-:Y:S01]  /*1050*/  MOV R120, R124 ;  /* 0x0000007c00787202 */ /* 0x000fe20000000f00 */
[----:B------:R-:W-:Y:S02]  /*1060*/  IMAD.IADD R121, R125, 0x1, R6 ;  /* 0x000000017d797824 */ /* 0x000fe400078e0206 */
[-C--:B------:R-:W-:Y:S01]  /*1070*/  IMAD R3, R4, R158.reuse, R3 ;  /* 0x0000009e04037224 */ /* 0x080fe200078e0203 */
[----:B------:R-:W-:Y:S01]  /*1080*/  LOP3.LUT R4, R2, 0x38, R12, 0xf8, !PT ;  /* 0x0000003802047812 */ /* 0x000fe200078ef80c */
[----:B------:R-:W-:Y:S01]  /*1090*/  IMAD.WIDE.U32 R18, R33, R158, R120 ;  /* 0x0000009e21127225 */ /* 0x000fe200078e0078 */
[----:B------:R-:W-:-:S03]  /*10a0*/  SHF.R.U32.HI R2, RZ, 0x3, R2 ;  /* 0x00000003ff027819 */ /* 0x000fc60000011602 */
[----:B------:R-:W-:Y:S01]  /*10b0*/  IMAD.IADD R3, R19, 0x1, R3 ;  /* 0x0000000113037824 */ /* 0x000fe200078e0203 */
[----:B------:R-:W-:Y:S01]  /*10c0*/  LOP3.LUT R2, R4, R2, RZ, 0x3c, !PT ;  /* 0x0000000204027212 */ /* 0x000fe200078e3cff */
[----:B------:R-:W-:Y:S01]  /*10d0*/  IMAD.SHL.U32 R4, R5, 0x8, RZ ;  /* 0x0000000805047824 */ /* 0x000fe200078e00ff */
[----:B------:R-:W-:Y:S01]  /*10e0*/  @P0 LEA R6, P1, R18, c[0x0][0x220], 0x1 ;  /* 0x0000880012060a11 */ /* 0x000fe200078208ff */
[----:B------:R-:W-:Y:S02]  /*10f0*/  IMAD R19, R188, c[0x0][0x1e8], RZ ;  /* 0x00007a00bc137a24 */ /* 0x000fe400078e02ff */
[----:B------:R-:W-:Y:S01]  /*1100*/  IMAD.MOV.U32 R177, RZ, RZ, c[0x0][0x1e0] ;  /* 0x00007800ffb17624 */ /* 0x000fe200078e00ff */
[----:B------:R-:W-:Y:S01]  /*1110*/  @P0 LEA.HI.X R7, R18, c[0x0][0x224], R3, 0x1, P1 ;  /* 0x0000890012070a11 */ /* 0x000fe200008f0c03 */
[----:B------:R-:W-:Y:S01]  /*1120*/  IMAD R19, R35, c[0x0][0x1ec], R19 ;  /* 0x00007b0023137a24 */ /* 0x000fe200078e0213 */
[----:B------:R-:W-:Y:S01]  /*1130*/  LOP3.LUT R2, R2, 0xfffffe00, R4, 0xf8, !PT ;  /* 0xfffffe0002027812 */ /* 0x000fe200078ef804 */
[----:B------:R-:W-:Y:S01]  /*1140*/  IMAD.WIDE.U32 R164, R87, c[0x0][0x1e0], RZ ;  /* 0x0000780057a47a25 */ /* 0x000fe200078e00ff */
[----:B------:R-:W-:-:S02]  /*1150*/  ISETP.GE.AND P1, PT, R16, 0x11, PT ;  /* 0x000000111000780c */ /* 0x000fc40003f26270 */
[C---:B------:R-:W-:Y:S01]  /*1160*/  SHF.L.U32 R185, R177.reuse, 0x5, RZ ;  /* 0x00000005b1b97819 */ /* 0x040fe200000006ff */
[----:B------:R-:W-:Y:S02]  /*1170*/  IMAD.SHL.U32 R80, R2, 0x2, RZ ;  /* 0x0000000202507824 */ /* 0x000fe400078e00ff */
[----:B------:R-:W-:Y:S02]  /*1180*/  IMAD.MOV.U32 R163, RZ, RZ, 0x5 ;  /* 0x00000005ffa37424 */ /* 0x000fe400078e00ff */
[----:B------:R-:W-:Y:S01]  /*1190*/  IMAD.MOV.U32 R84, RZ, RZ, 0x40 ;  /* 0x00000040ff547424 */ /* 0x000fe200078e00ff */
[----:B------:R-:W-:Y:S01]  /*11a0*/  @!PT LDS RZ, [RZ] ;  /* 0x00000000fffff984 */ /* 0x000fe20000000800 */
[----:B------:R-:W-:Y:S01]  /*11b0*/  @!PT LDS RZ, [RZ] ;  /* 0x00000000fffff984 */ /* 0x000fe20000000800 */
[----:B------:R-:W-:Y:S01]  /*11c0*/  @!PT LDS RZ, [RZ] ;  /* 0x00000000fffff984 */ /* 0x000fe20000000800 */
[----:B------:R1:W-:Y:S01]  /*11d0*/  @P0 LDGSTS.E.BYPASS.LTC128B.128 [R80+0x3100], [R6.64], !P5 ;  /* 0x0310000006500fae */ /* 0x0003e2000e901d48 */
[----:B------:R-:W-:Y:S01]  /*11e0*/  ISETP.GE.AND P0, PT, R16, 0x21, PT ;  /* 0x000000211000780c */ /* 0x000fe20003f06270 */
[----:B------:R-:W-:Y:S01]  /*11f0*/  IMAD.MOV.U32 R183, RZ, RZ, c[0x0][0x290] ;  /* 0x0000a400ffb77624 */ /* 0x000fe200078e00ff */
[----:B------:R-:W-:Y:S01]  /*1200*/  SHF.L.U64.HI R169, R177, R163, c[0x0][0x1e4] ;  /* 0x00007900b1a97619 */ /* 0x000fe200000102a3 */
[----:B------:R-:W-:-:S02]  /*1210*/  IMAD.MOV.U32 R184, RZ, RZ, c[0x0][0x280] ;  /* 0x0000a000ffb87624 */ /* 0x000fc400078e00ff */
[C---:B------:R-:W-:Y:S01]  /*1220*/  IMAD R174, R152.reuse, c[0x0][0x1e4], RZ ;  /* 0x0000790098ae7a24 */ /* 0x040fe200078e02ff */
[C---:B------:R-:W-:Y:S01]  /*1230*/  SHF.L.U64.HI R161, R183.reuse, R160, c[0x0][0x294] ;  /* 0x0000a500b7a17619 */ /* 0x040fe200000102a0 */
[C---:B------:R-:W-:Y:S01]  /*1240*/  IMAD R175, R152.reuse, c[0x0][0x284], RZ ;  /* 0x0000a10098af7a24 */ /* 0x040fe200078e02ff */
[----:B------:R-:W-:Y:S01]  /*1250*/  SHF.L.U64.HI R162, R183, R163, c[0x0][0x294] ;  /* 0x0000a500b7a27619 */ /* 0x000fe200000102a3 */
[----:B------:R-:W-:Y:S01]  /*1260*/  IMAD R176, R152, c[0x0][0x294], RZ ;  /* 0x0000a50098b07a24 */ /* 0x000fe200078e02ff */
[----:B------:R-:W-:Y:S01]  /*1270*/  SHF.L.U32 R181, R184, 0x6, RZ ;  /* 0x00000006b8b57819 */ /* 0x000fe200000006ff */
[----:B------:R-:W-:-:S04]  /*1280*/  IMAD.WIDE.U32 R156, R152, c[0x0][0x1e0], RZ ;  /* 0x00007800989c7a25 */ /* 0x000fc800078e00ff */
[----:B------:R-:W-:Y:S01]  /*1290*/  IMAD.WIDE.U32 R154, R152, c[0x0][0x280], RZ ;  /* 0x0000a000989a7a25 */ /* 0x000fe200078e00ff */
[----:B------:R-:W-:-:S03]  /*12a0*/  IADD3 R174, R157, R174, RZ ;  /* 0x000000ae9dae7210 */ /* 0x000fc60007ffe0ff */
[----:B------:R-:W-:-:S04]  /*12b0*/  IMAD.WIDE.U32 R152, R152, c[0x0][0x290], RZ ;  /* 0x0000a40098987a25 */ /* 0x000fc800078e00ff */
[----:B------:R-:W-:-:S04]  /*12c0*/  IMAD.WIDE.U32 R172, R150, c[0x0][0x1e0], RZ ;  /* 0x0000780096ac7a25 */ /* 0x000fc800078e00ff */
[----:B------:R-:W-:-:S04]  /*12d0*/  IMAD.WIDE.U32 R170, R149, c[0x0][0x1e0], RZ ;  /* 0x0000780095aa7a25 */ /* 0x000fc800078e00ff */
[----:B------:R-:W-:Y:S02]  /*12e0*/  IMAD.SHL.U32 R151, R148, 0x20, RZ ;  /* 0x0000002094977824 */ /* 0x000fe400078e00ff */
[C---:B------:R-:W-:Y:S01]  /*12f0*/  IMAD.SHL.U32 R186, R177.reuse, 0x40, RZ ;  /* 0x00000040b1ba7824 */ /* 0x040fe200078e00ff */
[-C--:B------:R-:W-:Y:S01]  /*1300*/  SHF.L.U64.HI R177, R177, R160.reuse, c[0x0][0x1e4] ;  /* 0x00007900b1b17619 */ /* 0x080fe200000102a0 */
[C---:B------:R-:W-:Y:S01]  /*1310*/  IMAD.SHL.U32 R182, R183.reuse, 0x40, RZ ;  /* 0x00000040b7b67824 */ /* 0x040fe200078e00ff */
[----:B------:R-:W-:Y:S01]  /*1320*/  SHF.L.U64.HI R160, R184, R160, c[0x0][0x284] ;  /* 0x0000a100b8a07619 */ /* 0x000fe200000102a0 */
[----:B------:R-:W-:Y:S02]  /*1330*/  IMAD.SHL.U32 R183, R183, 0x20, RZ ;  /* 0x00000020b7b77824 */ /* 0x000fe400078e00ff */
[----:B------:R-:W-:Y:S02]  /*1340*/  IMAD.IADD R175, R155, 0x1, R175 ;  /* 0x000000019baf7824 */ /* 0x000fe400078e02af */
[----:B------:R-:W-:Y:S01]  /*1350*/  IMAD.IADD R176, R153, 0x1, R176 ;  /* 0x0000000199b07824 */ /* 0x000fe200078e02b0 */
[----:B---3--:R-:W-:Y:S01]  /*1360*/  @P2 SHF.R.S32.HI R5, RZ, 0x1f, R9 ;  /* 0x0000001fff052819 */ /* 0x008fe20000011409 */
[----:B------:R-:W-:Y:S01]  /*1370*/  @!P2 IMAD.MOV.U32 R5, RZ, RZ, R8 ;  /* 0x000000ffff05a224 */ /* 0x000fe200078e0008 */
[----:B------:R-:W-:Y:S01]  /*1380*/  @P2 MOV R4, R9 ;  /* 0x0000000900042202 */ /* 0x000fe20000000f00 */
[----:B------:R-:W-:Y:S01]  /*1390*/  @!P2 IMAD.MOV.U32 R4, RZ, RZ, R15 ;  /* 0x000000ffff04a224 */ /* 0x000fe200078e000f */
[C---:B------:R-:W-:Y:S01]  /*13a0*/  @P1 LEA R2, P2, R148.reuse, R18, 0x4 ;  /* 0x0000001294021211 */ /* 0x040fe200078420ff */
[----:B------:R-:W-:Y:S01]  /*13b0*/  IMAD.WIDE.U32 R8, R148, 0x20, RZ ;  /* 0x0000002094087825 */ /* 0x000fe200078e00ff */
[----:B------:R-:W-:-:S02]  /*13c0*/  SEL R29, R5, RZ, !P4 ;  /* 0x000000ff051d7207 */ /* 0x000fc40006000000 */
[----:B-1----:R-:W-:Y:S02]  /*13d0*/  @P1 LEA.HI.X R7, R148, R3, R34, 0x4, P2 ;  /* 0x0000000394071211 */ /* 0x002fe400010f2422 */
[----:B------:R-:W-:Y:S02]  /*13e0*/  @P1 LEA R6, P2, R2, c[0x0][0x220], 0x1 ;  /* 0x0000880002061a11 */ /* 0x000fe400078408ff */
[----:B------:R-:W-:Y:S02]  /*13f0*/  SEL R94, R4, RZ, !P4 ;  /* 0x000000ff045e7207 */ /* 0x000fe40006000000 */
[----:B------:R-:W-:Y:S02]  /*1400*/  @P1 LEA.HI.X R7, R2, c[0x0][0x224], R7, 0x1, P2 ;  /* 0x0000890002071a11 */ /* 0x000fe400010f0c07 */
[----:B------:R-:W-:Y:S02]  /*1410*/  ISETP.GE.AND P2, PT, R16, 0x31, PT ;  /* 0x000000311000780c */ /* 0x000fe40003f46270 */
[----:B------:R-:W-:Y:S01]  /*1420*/  @P0 IADD3 R2, P3, R18, R8, RZ ;  /* 0x0000000812020210 */ /* 0x000fe20007f7e0ff */
[----:B------:R1:W-:Y:S03]  /*1430*/  @P1 LDGSTS.E.BYPASS.LTC128B.128 [R80+0x3900], [R6.64], !P5 ;  /* 0x0390000006501fae */ /* 0x0003e6000e901d48 */
[----:B-1----:R-:W-:-:S07]  /*1440*/  @P0 IADD3.X R7, R3, R9, R11, P3, !PT ;  /* 0x0000000903070210 */ /* 0x002fce0001ffe40b */
[----:B------:R-:W-:Y:S01]  /*1450*/  @P2 IMAD R11, R34, 0x30, RZ ;  /* 0x00000030220b2824 */ /* 0x000fe200078e02ff */
[----:B------:R-:W-:Y:S01]  /*1460*/  @P0 LEA R6, P1, R2, c[0x0][0x220], 0x1 ;  /* 0x0000880002060a11 */ /* 0x000fe200078208ff */
[----:B------:R-:W-:-:S03]  /*1470*/  IMAD.WIDE.U32 R8, R22, c[0x0][0x1e0], RZ ;  /* 0x0000780016087a25 */ /* 0x000fc600078e00ff */
[----:B------:R-:W-:Y:S01]  /*1480*/  @P0 LEA.HI.X R7, R2, c[0x0][0x224], R7, 0x1, P1 ;  /* 0x0000890002070a11 */ /* 0x000fe200008f0c07 */
[----:B------:R-:W-:Y:S01]  /*1490*/  @P2 IMAD.MOV.U32 R2, RZ, RZ, R18 ;  /* 0x000000ffff022224 */ /* 0x000fe200078e0012 */
[----:B------:R-:W-:-:S03]  /*14a0*/  ISETP.GE.AND P1, PT, R24, c[0x0][0x27c], PT ;  /* 0x00009f0018007a0c */ /* 0x000fc60003f26270 */
[----:B------:R-:W-:Y:S01]  /*14b0*/  @P2 IMAD.WIDE.U32 R4, R148, 0x30, R2 ;  /* 0x0000003094042825 */ /* 0x000fe200078e0002 */
[----:B------:R1:W-:Y:S01]  /*14c0*/  @P0 LDGSTS.E.BYPASS.LTC128B.128 [R80+0x4100], [R6.64], !P5 ;  /* 0x0410000006500fae */ /* 0x0003e2000e901d48 */
[C---:B------:R-:W-:Y:S02]  /*14d0*/  ISETP.GE.AND P0, PT, R187.reuse, 0x1, PT ;  /* 0x00000001bb00780c */ /* 0x040fe40003f06270 */
[----:B------:R-:W-:Y:S01]  /*14e0*/  IMAD.SHL.U32 R2, R187, 0x2, RZ ;  /* 0x00000002bb027824 */ /* 0x000fe200078e00ff */
[----:B------:R-:W-:Y:S02]  /*14f0*/  @P2 IADD3 R5, R5, R11, RZ ;  /* 0x0000000b05052210 */ /* 0x000fe40007ffe0ff */
[----:B------:R-:W-:Y:S02]  /*1500*/  @P2 LEA R14, P3, R4, c[0x0][0x220], 0x1 ;  /* 0x00008800040e2a11 */ /* 0x000fe400078608ff */
[----:B------:R-:W-:Y:S02]  /*1510*/  ISETP.GT.AND P0, PT, R16, 0x50, PT ;  /* 0x000000501000780c */ /* 0x000fe40003f04270 */
[----:B------:R-:W-:-:S02]  /*1520*/  @P1 IADD3 R2, -R2, c[0x0][0x1d4], RZ ;  /* 0x0000750002021a10 */ /* 0x000fc40007ffe1ff */
[----:B------:R-:W-:Y:S01]  /*1530*/  @P2 LEA.HI.X R15, R4, c[0x0][0x224], R5, 0x1, P3 ;  /* 0x00008900040f2a11 */ /* 0x000fe200018f0c05 */
[----:B------:R-:W-:Y:S02]  /*1540*/  IMAD.IADD R5, R9, 0x1, R10 ;  /* 0x0000000109057824 */ /* 0x000fe400078e020a */
[----:B------:R-:W-:Y:S02]  /*1550*/  IMAD.MOV.U32 R4, RZ, RZ, R8 ;  /* 0x000000ffff047224 */ /* 0x000fe400078e0008 */
[----:B------:R-:W-:Y:S01]  /*1560*/  IMAD.WIDE.U32 R8, R87, c[0x0][0x280], R26 ;  /* 0x0000a00057087a25 */ /* 0x000fe200078e001a */
[----:B------:R2:W-:Y:S03]  /*1570*/  @P2 LDGSTS.E.BYPASS.LTC128B.128 [R80+0x4900], [R14.64], !P5 ;  /* 0x049000000e502fae */ /* 0x0005e6000e901d48 */
[----:B------:R-:W-:-:S04]  /*1580*/  IMAD.WIDE.U32 R10, R35, c[0x0][0x1e8], R4 ;  /* 0x00007a00230a7a25 */ /* 0x000fc800078e0004 */
[----:B------:R-:W-:Y:S01]  /*1590*/  IMAD.WIDE.U32 R4, R35, c[0x0][0x260], R12 ;  /* 0x0000980023047a25 */ /* 0x000fe200078e000c */
[----:B------:R-:W-:Y:S02]  /*15a0*/  MOV R82, R10 ;  /* 0x0000000a00527202 */ /* 0x000fe40000000f00 */
[----:B-1----:R-:W-:Y:S01]  /*15b0*/  SEL R7, RZ, c[0x0][0x27c], !P1 ;  /* 0x00009f00ff077a07 */ /* 0x002fe20004800000 */
[----:B------:R-:W-:Y:S01]  /*15c0*/  IMAD.IADD R83, R11, 0x1, R19 ;  /* 0x000000010b537824 */ /* 0x000fe200078e0213 */
[----:B------:R-:W-:Y:S01]  /*15d0*/  ISETP.GE.AND P1, PT, R16, 0x41, PT ;  /* 0x000000411000780c */ /* 0x000fe20003f26270 */
[----:B------:R-:W-:Y:S01]  /*15e0*/  IMAD R16, R31, c[0x0][0x280], RZ ;  /* 0x0000a0001f107a24 */ /* 0x000fe200078e02ff */
[----:B------:R-:W-:Y:S01]  /*15f0*/  SHF.R.S32.HI R6, RZ, 0x1f, R2 ;  /* 0x0000001fff067819 */ /* 0x000fe20000011402 */
[----:B------:R-:W-:Y:S02]  /*1600*/  IMAD.IADD R11, R5, 0x1, R20 ;  /* 0x00000001050b7824 */ /* 0x000fe400078e0214 */
[C---:B------:R-:W-:Y:S01]  /*1610*/  IMAD R16, R87.reuse, c[0x0][0x284], R16 ;  /* 0x0000a10057107a24 */ /* 0x040fe200078e0210 */
[----:B------:R-:W-:Y:S01]  /*1620*/  LEA.HI R23, R6, R2, RZ, 0x4 ;  /* 0x0000000206177211 */ /* 0x000fe200078f20ff */
[----:B------:R-:W-:Y:S01]  /*1630*/  IMAD.MOV.U32 R102, RZ, RZ, R8 ;  /* 0x000000ffff667224 */ /* 0x000fe200078e0008 */
[----:B------:R-:W-:Y:S01]  /*1640*/  IADD3 R2, R24, R7, RZ ;  /* 0x0000000718027210 */ /* 0x000fe20007ffe0ff */
[----:B------:R-:W-:-:S03]  /*1650*/  IMAD.WIDE.U32 R6, R87, c[0x0][0x290], R26 ;  /* 0x0000a40057067a25 */ /* 0x000fc600078e001a */
[----:B------:R-:W-:Y:S01]  /*1660*/  SHF.R.S32.HI R5, RZ, 0x1f, R2 ;  /* 0x0000001fff057819 */ /* 0x000fe20000011402 */
[----:B------:R-:W-:Y:S01]  /*1670*/  IMAD.IADD R103, R9, 0x1, R16 ;  /* 0x0000000109677824 */ /* 0x000fe200078e0210 */
[C---:B------:R-:W-:Y:S01]  /*1680*/  @P1 LEA R12, P2, R148.reuse, R18, 0x6 ;  /* 0x00000012940c1211 */ /* 0x040fe200078430ff */
[----:B------:R-:W-:Y:S01]  /*1690*/  IMAD.WIDE.U32 R8, R87, c[0x0][0x280], R24 ;  /* 0x0000a00057087a25 */ /* 0x000fe200078e0018 */
[----:B------:R-:W-:Y:S02]  /*16a0*/  LEA.HI R19, R5, R2, RZ, 0x3 ;  /* 0x0000000205137211 */ /* 0x000fe400078f18ff */
[----:B--2---:R-:W-:Y:S01]  /*16b0*/  @P1 LEA.HI.X R14, R148, R3, R34, 0x6, P2 ;  /* 0x00000003940e1211 */ /* 0x004fe200010f3422 */
[----:B------:R-:W-:Y:S01]  /*16c0*/  IMAD.IADD R101, R7, 0x1, R17 ;  /* 0x0000000107657824 */ /* 0x000fe200078e0211 */
[----:B------:R-:W-:Y:S01]  /*16d0*/  ISETP.GE.AND P2, PT, R24, c[0x0][0x1d4], PT ;  /* 0x0000750018007a0c */ /* 0x000fe20003f46270 */
[----:B------:R-:W-:Y:S01]  /*16e0*/  IMAD.MOV.U32 R100, RZ, RZ, R6 ;  /* 0x000000ffff647224 */ /* 0x000fe200078e0006 */
[----:B------:R-:W-:Y:S01]  /*16f0*/  SHF.R.S32.HI R2, RZ, 0x1f, R21 ;  /* 0x0000001fff027819 */ /* 0x000fe20000011415 */
[----:B------:R-:W-:Y:S01]  /*1700*/  IMAD.WIDE.U32 R6, R87, c[0x0][0x290], R24 ;  /* 0x0000a40057067a25 */ /* 0x000fe200078e0018 */
[----:B------:R-:W-:-:S03]  /*1710*/  LOP3.LUT R108, R19, 0xfffffff8, RZ, 0xc0, !PT ;  /* 0xfffffff8136c7812 */ /* 0x000fc600078ec0ff */
[----:B------:R-:W-:Y:S01]  /*1720*/  IMAD.IADD R99, R16, 0x1, R9 ;  /* 0x0000000110637824 */ /* 0x000fe200078e0209 */
[----:B------:R-:W-:Y:S01]  /*1730*/  SEL R9, RZ, 0x1, P2 ;  /* 0x00000001ff097807 */ /* 0x000fe20001000000 */
[----:B------:R-:W-:Y:S01]  /*1740*/  IMAD.MOV.U32 R98, RZ, RZ, R8 ;  /* 0x000000ffff627224 */ /* 0x000fe200078e0008 */
[----:B------:R-:W-:Y:S01]  /*1750*/  ISETP.GE.AND P2, PT, R105, c[0x0][0x1d4], PT ;  /* 0x0000750069007a0c */ /* 0x000fe20003f46270 */
[----:B------:R-:W-:Y:S01]  /*1760*/  IMAD.MOV.U32 R96, RZ, RZ, R6 ;  /* 0x000000ffff607224 */ /* 0x000fe200078e0006 */
[----:B------:R-:W-:Y:S01]  /*1770*/  IADD3 R97, R17, R7, RZ ;  /* 0x0000000711617210 */ /* 0x000fe20007ffe0ff */
[----:B------:R-:W-:Y:S01]  /*1780*/  IMAD R13, R188, c[0x0][0x210], RZ ;  /* 0x00008400bc0d7a24 */ /* 0x000fe200078e02ff */
[----:B------:R-:W-:Y:S01]  /*1790*/  LEA.HI R7, R2, R87, RZ, 0x3 ;  /* 0x0000005702077211 */ /* 0x000fe200078f18ff */
[----:B------:R-:W-:Y:S01]  /*17a0*/  IMAD.MOV.U32 R10, RZ, RZ, R4 ;  /* 0x000000ffff0a7224 */ /* 0x000fe200078e0004 */
[----:B------:R-:W-:Y:S01]  /*17b0*/  SEL R2, RZ, 0xffffffff, P2 ;  /* 0xffffffffff027807 */ /* 0x000fe20001000000 */
[----:B------:R-:W-:Y:S01]  /*17c0*/  IMAD R13, R35, c[0x0][0x214], R13 ;  /* 0x00008500230d7a24 */ /* 0x000fe200078e020d */
[----:B------:R-:W-:Y:S01]  /*17d0*/  LOP3.LUT R8, R7, 0xfffffff8, RZ, 0xc0, !PT ;  /* 0xfffffff807087812 */ /* 0x000fe200078ec0ff */
[----:B------:R-:W-:Y:S01]  /*17e0*/  IMAD.WIDE.U32 R4, R35, c[0x0][0x210], R24 ;  /* 0x0000840023047a25 */ /* 0x000fe200078e0018 */
[----:B------:R-:W-:-:S02]  /*17f0*/  @P1 LEA R6, P2, R12, c[0x0][0x220], 0x1 ;  /* 0x000088000c061a11 */ /* 0x000fc400078408ff */
[----:B------:R-:W-:Y:S01]  /*1800*/  SHF.R.S32.HI R114, RZ, 0x1f, R108 ;  /* 0x0000001fff727819 */ /* 0x000fe2000001146c */
[----:B------:R-:W-:Y:S01]  /*1810*/  IMAD.SHL.U32 R7, R2, 0x2, RZ ;  /* 0x0000000202077824 */ /* 0x000fe200078e00ff */
[----:B------:R-:W-:Y:S01]  /*1820*/  IADD3 R2, R87, -R8, RZ ;  /* 0x8000000857027210 */ /* 0x000fe20007ffe0ff */
[----:B------:R-:W-:Y:S01]  /*1830*/  IMAD R8, R28, c[0x0][0x268], RZ ;  /* 0x00009a001c087a24 */ /* 0x000fe200078e02ff */
[----:B------:R-:W-:Y:S01]  /*1840*/  IADD3 R28, R26, 0x10, RZ ;  /* 0x000000101a1c7810 */ /* 0x000fe20007ffe0ff */
[----:B------:R-:W-:Y:S01]  /*1850*/  IMAD.IADD R5, R5, 0x1, R13 ;  /* 0x0000000105057824 */ /* 0x000fe200078e020d */
[----:B------:R-:W-:Y:S01]  /*1860*/  LOP3.LUT R90, R7, 0x2, R9, 0xe2, !PT ;  /* 0x00000002075a7812 */ /* 0x000fe200078ee209 */
[----:B------:R-:W-:Y:S01]  /*1870*/  IMAD R92, R88, c[0x0][0x26c], R8 ;  /* 0x00009b00585c7a24 */ /* 0x000fe200078e0208 */
[----:B------:R-:W-:Y:S01]  /*1880*/  SHF.R.S32.HI R9, RZ, 0x4, R23 ;  /* 0x00000004ff097819 */ /* 0x000fe20000011417 */
[----:B------:R-:W-:Y:S01]  /*1890*/  @P0 IMAD R16, R34, 0x50, RZ ;  /* 0x0000005022100824 */ /* 0x000fe200078e02ff */
[----:B------:R-:W-:Y:S01]  /*18a0*/  @P1 LEA.HI.X R7, R12, c[0x0][0x224], R14, 0x1, P2 ;  /* 0x000089000c071a11 */ /* 0x000fe200010f0c0e */
[----:B------:R-:W-:Y:S01]  /*18b0*/  IMAD.WIDE.U32 R88, R88, c[0x0][0x268], R10 ;  /* 0x00009a0058587a25 */ /* 0x000fe200078e000a */
[----:B------:R-:W-:-:S02]  /*18c0*/  LEA.HI R12, R32, R212, RZ, 0x5 ;  /* 0x000000d4200c7211 */ /* 0x000fc400078f28ff */
[C---:B------:R-:W-:Y:S01]  /*18d0*/  LOP3.LUT P2, RZ, R2.reuse, 0x4, RZ, 0xc0, !PT ;  /* 0x0000000402ff7812 */ /* 0x040fe2000784c0ff */
[----:B------:R-:W-:Y:S01]  /*18e0*/  IMAD.SHL.U32 R2, R2, 0x40, RZ ;  /* 0x0000004002027824 */ /* 0x000fe200078e00ff */
[----:B------:R-:W-:Y:S01]  /*18f0*/  LEA.HI.SX32 R91, R19, R9, 0x1d ;  /* 0x00000009135b7211 */ /* 0x000fe200078feaff */
[----:B------:R-:W-:Y:S01]  /*1900*/  IMAD.SHL.U32 R12, R12, 0x10, RZ ;  /* 0x000000100c0c7824 */ /* 0x000fe200078e00ff */
[----:B------:R1:W-:Y:S01]  /*1910*/  @P1 LDGSTS.E.BYPASS.LTC128B.128 [R80+0x5100], [R6.64], !P5 ;  /* 0x0510000006501fae */ /* 0x0003e2000e901d48 */
[----:B------:R-:W-:Y:S01]  /*1920*/  IMAD.WIDE.U32 R82, R94, c[0x0][0x1f0], R82 ;  /* 0x00007c005e527a25 */ /* 0x000fe200078e0052 */
[----:B------:R-:W-:Y:S02]  /*1930*/  LOP3.LUT R2, R2, 0x1c0, RZ, 0xc0, !PT ;  /* 0x000001c002027812 */ /* 0x000fe400078ec0ff */
[----:B------:R-:W-:Y:S01]  /*1940*/  LOP3.LUT R9, R12, 0xfffffe00, RZ, 0xc0, !PT ;  /* 0xfffffe000c097812 */ /* 0x000fe200078ec0ff */
[----:B------:R-:W-:Y:S01]  /*1950*/  IMAD.SHL.U32 R91, R91, 0x8, RZ ;  /* 0x000000085b5b7824 */ /* 0x000fe200078e00ff */
[----:B------:R-:W-:Y:S01]  /*1960*/  SHF.R.U32.HI R8, RZ, 0x3, R2 ;  /* 0x00000003ff087819 */ /* 0x000fe20000011602 */
[----:B-----5:R-:W-:Y:S01]  /*1970*/  IMAD.WIDE.U32 R100, R147, c[0x0][0x290], R100 ;  /* 0x0000a40093647a25 */ /* 0x020fe200078e0064 */
[----:B------:R-:W-:-:S02]  /*1980*/  LOP3.LUT R13, R2, 0x18, R24, 0xf8, !PT ;  /* 0x00000018020d7812 */ /* 0x000fc400078ef818 */
[C---:B------:R-:W-:Y:S01]  /*1990*/  LOP3.LUT R12, R2.reuse, 0x38, R19, 0xf8, !PT ;  /* 0x00000038020c7812 */ /* 0x040fe200078ef813 */
[----:B------:R-:W-:Y:S01]  /*19a0*/  IMAD.WIDE.U32 R102, R147, c[0x0][0x280], R102 ;  /* 0x0000a00093667a25 */ /* 0x000fe200078e0066 */
[----:B------:R-:W-:Y:S02]  /*19b0*/  LOP3.LUT R2, R2, 0x38, R91, 0xf8, !PT ;  /* 0x0000003802027812 */ /* 0x000fe400078ef85b */
[----:B------:R-:W-:Y:S01]  /*19c0*/  LOP3.LUT R85, R9, R13, R8, 0xf6, !PT ;  /* 0x0000000d09557212 */ /* 0x000fe200078ef608 */
[----:B------:R-:W-:Y:S01]  /*19d0*/  IMAD.WIDE.U32 R98, R147, c[0x0][0x280], R98 ;  /* 0x0000a00093627a25 */ /* 0x000fe200078e0062 */
[C-C-:B------:R-:W-:Y:S02]  /*19e0*/  LOP3.LUT R135, R9.reuse, R12, R8.reuse, 0xf6, !PT ;  /* 0x0000000c09877212 */ /* 0x140fe400078ef608 */
[----:B------:R-:W-:Y:S01]  /*19f0*/  LOP3.LUT R133, R9, R2, R8, 0xf6, !PT ;  /* 0x0000000209857212 */ /* 0x000fe200078ef608 */
[----:B------:R-:W-:Y:S01]  /*1a00*/  @P0 IMAD.MOV.U32 R2, RZ, RZ, R18 ;  /* 0x000000ffff020224 */ /* 0x000fe200078e0012 */
[----:B------:R-:W-:Y:S01]  /*1a10*/  SHF.R.S32.HI R8, RZ, 0x1f, R149 ;  /* 0x0000001fff087819 */ /* 0x000fe20000011495 */
[----:B------:R-:W-:Y:S01]  /*1a20*/  IMAD.WIDE.U32 R96, R147, c[0x0][0x290], R96 ;  /* 0x0000a40093607a25 */ /* 0x000fe200078e0060 */
[----:B------:R-:W-:-:S02]  /*1a30*/  SHF.R.S32.HI R9, RZ, 0x1f, R150 ;  /* 0x0000001fff097819 */ /* 0x000fc40000011496 */
[----:B------:R-:W-:Y:S01]  /*1a40*/  LEA.HI R8, R8, R149, RZ, 0x3 ;  /* 0x0000009508087211 */ /* 0x000fe200078f18ff */
[----:B------:R-:W-:Y:S01]  /*1a50*/  @P0 IMAD.WIDE.U32 R2, R148, 0x50, R2 ;  /* 0x0000005094020825 */ /* 0x000fe200078e0002 */
[----:B------:R-:W-:Y:S02]  /*1a60*/  LEA.HI R9, R9, R150, RZ, 0x3 ;  /* 0x0000009609097211 */ /* 0x000fe400078f18ff */
[----:B-1----:R-:W-:Y:S01]  /*1a70*/  SHF.L.U32 R6, R150, 0x6, RZ ;  /* 0x0000000696067819 */ /* 0x002fe200000006ff */
[----:B------:R-:W-:Y:S01]  /*1a80*/  IMAD.SHL.U32 R8, R8, 0x40, RZ ;  /* 0x0000004008087824 */ /* 0x000fe200078e00ff */
[----:B------:R-:W-:Y:S01]  /*1a90*/  SEL R84, R84, 0xffffffc0, !P2 ;  /* 0xffffffc054547807 */ /* 0x000fe20005000000 */
[----:B------:R-:W-:Y:S01]  /*1aa0*/  IMAD.SHL.U32 R7, R149, 0x40, RZ ;  /* 0x0000004095077824 */ /* 0x000fe200078e00ff */
[----:B------:R-:W-:Y:S01]  /*1ab0*/  LOP3.LUT R6, R6, 0x1c0, RZ, 0xc0, !PT ;  /* 0x000001c006067812 */ /* 0x000fe200078ec0ff */
[----:B------:R-:W-:Y:S01]  /*1ac0*/  IMAD.SHL.U32 R12, R9, 0x40, RZ ;  /* 0x00000040090c7824 */ /* 0x000fe200078e00ff */
[----:B------:R-:W-:Y:S01]  /*1ad0*/  LOP3.LUT R10, R8, 0xfffffe00, RZ, 0xc0, !PT ;  /* 0xfffffe00080a7812 */ /* 0x000fe200078ec0ff */
[----:B------:R-:W-:Y:S01]  /*1ae0*/  IMAD R84, R85, 0x2, R84 ;  /* 0x0000000255547824 */ /* 0x000fe200078e0254 */
[----:B------:R-:W-:Y:S01]  /*1af0*/  LOP3.LUT R7, R7, 0x1c0, RZ, 0xc0, !PT ;  /* 0x000001c007077812 */ /* 0x000fe200078ec0ff */
[----:B------:R-:W-:Y:S01]  /*1b00*/  IMAD.SHL.U32 R85, R85, 0x2, RZ ;  /* 0x0000000255557824 */ /* 0x000fe200078e00ff */
[----:B------:R-:W-:Y:S01]  /*1b10*/  SHF.R.U32.HI R11, RZ, 0x3, R6 ;  /* 0x00000003ff0b7819 */ /* 0x000fe20000011606 */
[----:B------:R-:W-:Y:S01]  /*1b20*/  IMAD.IADD R92, R89, 0x1, R92 ;  /* 0x00000001595c7824 */ /* 0x000fe200078e025c */
[----:B------:R-:W-:-:S02]  /*1b30*/  LOP3.LUT R8, R12, 0xfffffe00, RZ, 0xc0, !PT ;  /* 0xfffffe000c087812 */ /* 0x000fc400078ec0ff */
[C---:B------:R-:W-:Y:S02]  /*1b40*/  LOP3.LUT R14, R6.reuse, 0x38, R19, 0xf8, !PT ;  /* 0x00000038060e7812 */ /* 0x040fe400078ef813 */
[----:B------:R-:W-:Y:S02]  /*1b50*/  LOP3.LUT R13, R6, 0x38, R91, 0xf8, !PT ;  /* 0x00000038060d7812 */ /* 0x000fe400078ef85b */
[----:B------:R-:W-:Y:S02]  /*1b60*/  @P0 IADD3 R12, R3, R16, RZ ;  /* 0x00000010030c0210 */ /* 0x000fe40007ffe0ff */
[----:B------:R-:W-:Y:S02]  /*1b70*/  @P0 LEA R6, P1, R2, c[0x0][0x220], 0x1 ;  /* 0x0000880002060a11 */ /* 0x000fe400078208ff */
[----:B------:R-:W-:Y:S02]  /*1b80*/  SHF.R.U32.HI R9, RZ, 0x3, R7 ;  /* 0x00000003ff097819 */ /* 0x000fe40000011607 */
[----:B------:R-:W-:-:S02]  /*1b90*/  LOP3.LUT R15, R7, 0x38, R19, 0xf8, !PT ;  /* 0x00000038070f7812 */ /* 0x000fc400078ef813 */
[----:B------:R-:W-:Y:S02]  /*1ba0*/  LOP3.LUT R3, R7, 0x38, R91, 0xf8, !PT ;  /* 0x0000003807037812 */ /* 0x000fe400078ef85b */
[----:B------:R-:W-:Y:S01]  /*1bb0*/  @P0 LEA.HI.X R7, R2, c[0x0][0x224], R12, 0x1, P1 ;  /* 0x0000890002070a11 */ /* 0x000fe200008f0c0c */
[C---:B------:R-:W-:Y:S01]  /*1bc0*/  IMAD R2, R29.reuse, c[0x0][0x218], RZ ;  /* 0x000086001d027a24 */ /* 0x040fe200078e02ff */
[C-C-:B------:R-:W-:Y:S02]  /*1bd0*/  LOP3.LUT R15, R10.reuse, R15, R9.reuse, 0xf6, !PT ;  /* 0x0000000f0a0f7212 */ /* 0x140fe400078ef609 */
[----:B------:R-:W-:Y:S01]  /*1be0*/  LOP3.LUT R10, R10, R3, R9, 0xf6, !PT ;  /* 0x000000030a0a7212 */ /* 0x000fe200078ef609 */
[----:B------:R1:W-:Y:S01]  /*1bf0*/  @P0 LDGSTS.E.BYPASS.LTC128B.128 [R80+0x5900], [R6.64], !P5 ;  /* 0x0590000006500fae */ /* 0x0003e2000e901d48 */
[----:B------:R-:W-:Y:S01]  /*1c00*/  ISETP.NE.AND P0, PT, RZ, UR4, PT ;  /* 0x00000004ff007c0c */ /* 0x000fe2000bf05270 */
[----:B------:R-:W-:Y:S01]  /*1c10*/  IMAD R3, R29, c[0x0][0x1f0], RZ ;  /* 0x00007c001d037a24 */ /* 0x000fe200078e02ff */
[----:B------:R-:W-:Y:S01]  /*1c20*/  IADD3 R129, P1, R24, R164, RZ ;  /* 0x000000a418817210 */ /* 0x000fe20007f3e0ff */
[C---:B------:R-:W-:Y:S01]  /*1c30*/  IMAD R104, R94.reuse, c[0x0][0x21c], R2 ;  /* 0x000087005e687a24 */ /* 0x040fe200078e0202 */
[----:B------:R-:W-:Y:S01]  /*1c40*/  P2R R142, PR, RZ, 0x1 ;  /* 0x00000001ff8e7803 */ /* 0x000fe20000000000 */
[C---:B------:R-:W-:Y:S01]  /*1c50*/  IMAD R81, R94.reuse, c[0x0][0x1f4], R3 ;  /* 0x00007d005e517a24 */ /* 0x040fe200078e0203 */
[----:B------:R-:W-:Y:S01]  /*1c60*/  SHF.R.S32.HI R2, RZ, 0x1f, R147 ;  /* 0x0000001fff027819 */ /* 0x000fe20000011493 */
[----:B------:R-:W-:Y:S01]  /*1c70*/  IMAD.WIDE.U32 R94, R94, c[0x0][0x218], R4 ;  /* 0x000086005e5e7a25 */ /* 0x000fe200078e0004 */
[----:B------:R-:W-:Y:S01]  /*1c80*/  IADD3 R141, P0, R22, R87, RZ ;  /* 0x00000057168d7210 */ /* 0x000fe20007f1e0ff */
[----:B------:R-:W0:Y:S01]  /*1c90*/  LDGDEPBAR ;  /* 0x00000000000079af */ /* 0x000e220000000000 */
[--C-:B------:R-:W-:Y:S01]  /*1ca0*/  LOP3.LUT R14, R8, R14, R11.reuse, 0xf6, !PT ;  /* 0x0000000e080e7212 */ /* 0x100fe200078ef60b */
[----:B------:R-:W-:Y:S01]  /*1cb0*/  IMAD R4, R2, c[0x0][0x280], RZ ;  /* 0x0000a00002047a24 */ /* 0x000fe200078e02ff */
[----:B------:R-:W-:Y:S01]  /*1cc0*/  LOP3.LUT R13, R8, R13, R11, 0xf6, !PT ;  /* 0x0000000d080d7212 */ /* 0x000fe200078ef60b */
[----:B------:R-:W-:Y:S01]  /*1cd0*/  IMAD R3, R2, c[0x0][0x290], RZ ;  /* 0x0000a40002037a24 */ /* 0x000fe200078e02ff */
[----:B------:R-:W-:Y:S01]  /*1ce0*/  SHF.R.S32.HI R8, RZ, 0x1f, R150 ;  /* 0x0000001fff087819 */ /* 0x000fe20000011496 */
[----:B------:R-:W-:Y:S01]  /*1cf0*/  IMAD.X R140, R30, 0x1, R31, P0 ;  /* 0x000000011e8c7824 */ /* 0x000fe200000e061f */
[----:B------:R-:W-:Y:S01]  /*1d00*/  IADD3 R2, P0, R87, 0x20, RZ ;  /* 0x0000002057027810 */ /* 0x000fe20007f1e0ff */
[----:B------:R-:W-:Y:S01]  /*1d10*/  IMAD R5, R147, c[0x0][0x294], R3 ;  /* 0x0000a50093057a24 */ /* 0x000fe200078e0203 */
[----:B------:R-:W-:Y:S01]  /*1d20*/  SHF.R.S32.HI R9, RZ, 0x1f, R149 ;  /* 0x0000001fff097819 */ /* 0x000fe20000011495 */
[----:B------:R-:W-:Y:S01]  /*1d30*/  IMAD.IADD R81, R83, 0x1, R81 ;  /* 0x0000000153517824 */ /* 0x000fe200078e0251 */
[-C--:B------:R-:W-:Y:S01]  /*1d40*/  SHF.L.U64.HI R148, R148, R163.reuse, c[0x0][0x23c] ;  /* 0x00008f0094947619 */ /* 0x080fe200000102a3 */
[----:B------:R-:W-:Y:S01]  /*1d50*/  IMAD.X R3, RZ, RZ, R31, P0 ;  /* 0x000000ffff037224 */ /* 0x000fe200000e061f */
[----:B------:R-:W-:Y:S01]  /*1d60*/  SHF.L.U64.HI R163, R184, R163, c[0x0][0x284] ;  /* 0x0000a100b8a37619 */ /* 0x000fe200000102a3 */
[----:B------:R-:W-:Y:S01]  /*1d70*/  IMAD.WIDE.U32 R122, R2, c[0x0][0x1e0], RZ ;  /* 0x00007800027a7a25 */ /* 0x000fe200078e00ff */
[----:B------:R-:W-:-:S02]  /*1d80*/  LOP3.LUT R86, R90, 0x1, RZ, 0xc0, !PT ;  /* 0x000000015a567812 */ /* 0x000fc400078ec0ff */
[----:B------:R-:W-:Y:S01]  /*1d90*/  LOP3.LUT R90, R90, 0x2, RZ, 0xc0, !PT ;  /* 0x000000025a5a7812 */ /* 0x000fe200078ec0ff */
[----:B-1----:R-:W-:Y:S01]  /*1da0*/  IMAD R6, R147, c[0x0][0x284], R4 ;  /* 0x0000a10093067a24 */ /* 0x002fe200078e0204 */
[----:B------:R-:W-:Y:S01]  /*1db0*/  IADD3 R139, P0, R185, R122, RZ ;  /* 0x0000007ab98b7210 */ /* 0x000fe20007f1e0ff */
[----:B------:R-:W-:Y:S01]  /*1dc0*/  IMAD R3, R3, c[0x0][0x1e0], RZ ;  /* 0x0000780003037a24 */ /* 0x000fe200078e02ff */
[----:B------:R-:W-:Y:S01]  /*1dd0*/  IADD3 R116, R101, R5, RZ ;  /* 0x0000000565747210 */ /* 0x000fe20007ffe0ff */
[----:B------:R-:W-:Y:S01]  /*1de0*/  IMAD R4, R31, c[0x0][0x1e0], RZ ;  /* 0x000078001f047a24 */ /* 0x000fe200078e02ff */
[----:B------:R-:W-:Y:S01]  /*1df0*/  SHF.L.U32 R135, R135, 0x1, RZ ;  /* 0x0000000187877819 */ /* 0x000fe200000006ff */
[----:B------:R-:W-:Y:S01]  /*1e00*/  IMAD R7, R2, c[0x0][0x1e4], R3 ;  /* 0x0000790002077a24 */ /* 0x000fe200078e0203 */
[----:B------:R-:W-:Y:S01]  /*1e10*/  SHF.R.S32.HI R113, RZ, 0x1f, R91 ;  /* 0x0000001fff717819 */ /* 0x000fe2000001145b */
[----:B------:R-:W-:Y:S01]  /*1e20*/  IMAD R4, R87, c[0x0][0x1e4], R4 ;  /* 0x0000790057047a24 */ /* 0x000fe200078e0204 */
[----:B------:R-:W-:Y:S01]  /*1e30*/  SHF.L.U32 R133, R133, 0x1, RZ ;  /* 0x0000000185857819 */ /* 0x000fe200000006ff */
[----:B------:R-:W-:Y:S01]  /*1e40*/  IMAD R3, R8, c[0x0][0x1e0], RZ ;  /* 0x0000780008037a24 */ /* 0x000fe200078e02ff */
[----:B------:R-:W-:Y:S01]  /*1e50*/  IADD3 R127, R123, R7, RZ ;  /* 0x000000077b7f7210 */ /* 0x000fe20007ffe0ff */
[----:B------:R-:W-:-:S02]  /*1e60*/  IMAD.IADD R128, R165, 0x1, R4 ;  /* 0x00000001a5807824 */ /* 0x000fc400078e0204 */
[----:B------:R-:W-:Y:S01]  /*1e70*/  IMAD R2, R9, c[0x0][0x1e0], RZ ;  /* 0x0000780009027a24 */ /* 0x000fe200078e02ff */
[----:B------:R-:W-:Y:S01]  /*1e80*/  IADD3.X R137, R169, R127, RZ, P0, !PT ;  /* 0x0000007fa9897210 */ /* 0x000fe200007fe4ff */
[----:B------:R-:W-:Y:S01]  /*1e90*/  IMAD.X R126, R25, 0x1, R128, P1 ;  /* 0x00000001197e7824 */ /* 0x000fe200008e0680 */
[----:B------:R-:W-:Y:S01]  /*1ea0*/  IADD3 R107, P0, R129, R82, RZ ;  /* 0x00000052816b7210 */ /* 0x000fe20007f1e0ff */
[----:B------:R-:W-:Y:S02]  /*1eb0*/  IMAD R3, R150, c[0x0][0x1e4], R3 ;  /* 0x0000790096037a24 */ /* 0x000fe400078e0203 */
[----:B------:R-:W-:Y:S01]  /*1ec0*/  IMAD R2, R149, c[0x0][0x1e4], R2 ;  /* 0x0000790095027a24 */ /* 0x000fe200078e0202 */
[----:B------:R-:W-:Y:S01]  /*1ed0*/  IADD3.X R106, R126, R81, RZ, P0, !PT ;  /* 0x000000517e6a7210 */ /* 0x000fe200007fe4ff */
[----:B------:R-:W-:Y:S01]  /*1ee0*/  IMAD.SHL.U32 R184, R184, 0x20, RZ ;  /* 0x00000020b8b87824 */ /* 0x000fe200078e00ff */
[----:B------:R-:W-:Y:S01]  /*1ef0*/  IADD3 R117, P0, R82, 0x20, RZ ;  /* 0x0000002052757810 */ /* 0x000fe20007f1e0ff */
[----:B------:R-:W-:Y:S01]  /*1f00*/  IMAD.IADD R138, R173, 0x1, R3 ;  /* 0x00000001ad8a7824 */ /* 0x000fe200078e0203 */
[----:B------:R-:W-:Y:S01]  /*1f10*/  IADD3 R111, P1, R107, 0x20, RZ ;  /* 0x000000206b6f7810 */ /* 0x000fe20007f3e0ff */
[----:B------:R-:W-:-:S02]  /*1f20*/  IMAD.IADD R136, R171, 0x1, R2 ;  /* 0x00000001ab887824 */ /* 0x000fc400078e0202 */
[----:B------:R-:W-:Y:S02]  /*1f30*/  IMAD.IADD R118, R103, 0x1, R6 ;  /* 0x0000000167767824 */ /* 0x000fe400078e0206 */
[----:B------:R-:W-:Y:S02]  /*1f40*/  IMAD.IADD R115, R6, 0x1, R99 ;  /* 0x0000000106737824 */ /* 0x000fe400078e0263 */
[----:B------:R-:W-:Y:S02]  /*1f50*/  IMAD.IADD R112, R5, 0x1, R97 ;  /* 0x0000000105707824 */ /* 0x000fe400078e0261 */
[----:B------:R-:W-:Y:S02]  /*1f60*/  IMAD.IADD R104, R95, 0x1, R104 ;  /* 0x000000015f687824 */ /* 0x000fe400078e0268 */
[----:B------:R-:W-:Y:S02]  /*1f70*/  IMAD.X R109, RZ, RZ, R81, P0 ;  /* 0x000000ffff6d7224 */ /* 0x000fe400000e0651 */
[----:B------:R-:W-:-:S02]  /*1f80*/  IMAD.SHL.U32 R134, R14, 0x2, RZ ;  /* 0x000000020e867824 */ /* 0x000fc400078e00ff */
[----:B------:R-:W-:Y:S02]  /*1f90*/  IMAD.SHL.U32 R132, R15, 0x2, RZ ;  /* 0x000000020f847824 */ /* 0x000fe400078e00ff */
[----:B------:R-:W-:Y:S02]  /*1fa0*/  IMAD.X R110, RZ, RZ, R106, P1 ;  /* 0x000000ffff6e7224 */ /* 0x000fe400008e066a */
[----:B------:R-:W-:Y:S02]  /*1fb0*/  IMAD.SHL.U32 R131, R13, 0x2, RZ ;  /* 0x000000020d837824 */ /* 0x000fe400078e00ff */
[----:B------:R-:W-:Y:S01]  /*1fc0*/  IMAD.SHL.U32 R130, R10, 0x2, RZ ;  /* 0x000000020a827824 */ /* 0x000fe200078e00ff */
[----:B------:R-:W-:Y:S06]  /*1fd0*/  BAR.SYNC.DEFER_BLOCKING 0x0 ;  /* 0x0000000000007b1d */ /* 0x000fec0000010000 */
.L_x_360:
        /* <DEDUP_REMOVED lines=32> */
[----:B------:R-:W-:Y:S01]  /*21e0*/  CS2R R6, SRZ ;  /* 0x0000000000067805 */ /* 0x000fe2000001ff00 */
[----:B------:R-:W-:Y:S02]  /*21f0*/  CS2R R40, SRZ ;  /* 0x0000000000287805 */ /* 0x000fe4000001ff00 */
[----:B------:R-:W-:Y:S01]  /*2200*/  IMAD.X R4, R32, 0x1, R118, P0 ;  /* 0x0000000120047824 */ /* 0x000fe200000e0676 */
[----:B------:R-:W-:Y:S05]  /*2210*/  IADD3 R3, P0, R100, R30, RZ ;  /* 0x0000001e64037210 */ /* 0x000fea0007f1e0ff */
[----:B------:R-:W-:Y:S01]  /*2220*/  IMAD.X R5, R36, 0x1, R116, P0 ;  /* 0x0000000124057824 */ /* 0x000fe200000e0674 */
        /* <DEDUP_REMOVED lines=13> */
.L_x_330:
[----:B------:R-:W-:Y:S05]  /*2300*/  BSYNC B0 ;  /* 0x0000000000007941 */ /* 0x000fea0003800000 */
.L_x_329:
        /* <DEDUP_REMOVED lines=39> */
.L_x_332:
[----:B------:R-:W-:Y:S05]  /*2580*/  BSYNC B0 ;  /* 0x0000000000007941 */ /* 0x000fea0003800000 */
.L_x_331:
        /* <DEDUP_REMOVED lines=14> */
[----:B------:R-:W-:Y:S01]  /*2670*/  MOV R4, R43 ;  /* 0x0000002b00047202 */ /* 0x000fe20000000f00 */
[----:B------:R-:W-:Y:S01]  /*2680*/  CS2R R46, SRZ ;  /* 0x00000000002e7805 */ /* 0x000fe2000001ff00 */
[----:B------:R-:W-:Y:S02]  /*2690*/  PRMT R51, R9, 0x5410, R8 ;  /* 0x0000541009337816 */ /* 0x000fe40000000008 */
[----:B------:R-:W-:Y:S01]  /*26a0*/  PRMT R50, R5, 0x5410, R4 ;  /* 0x0000541005327816 */ /* 0x000fe20000000004 */
[----:B------:R-:W-:-:S05]  /*26b0*/  @P4 BRA `(.L_x_334) ;  /* 0x0000012000004947 */ /* 0x000fca0003800000 */
[----:B------:R-:W-:Y:S01]  /*26c0*/  IADD3 R10, P1, P0, R102, R181, R10 ;  /* 0x000000b5660a7210 */ /* 0x000fe2000783e00a */
[----:B------:R-:W-:Y:S01]  /*26d0*/  CS2R R20, SRZ ;  /* 0x0000000000147805 */ /* 0x000fe2000001ff00 */
[----:B------:R-:W-:Y:S02]  /*26e0*/  CS2R R48, SRZ ;  /* 0x0000000000307805 */ /* 0x000fe4000001ff00 */
[----:B------:R-:W-:Y:S02]  /*26f0*/  IADD3.X R32, R118, R160, R32, P1, P0 ;  /* 0x000000a076207210 */ /* 0x000fe40000fe0420 */
        /* <DEDUP_REMOVED lines=14> */
.L_x_334:
[----:B------:R-:W-:Y:S05]  /*27e0*/  BSYNC B0 ;  /* 0x0000000000007941 */ /* 0x000fea0003800000 */
.L_x_333:
        /* <DEDUP_REMOVED lines=34> */
[C---:B------:R-:W-:Y:S01]  /*2a10*/  @!P0 IMAD.U32 R32, R35.reuse, 0x10000, RZ ;  /* 0x0001000023208824 */ /* 0x040fe200078e00ff */
[----:B------:R-:W-:Y:S01]  /*2a20*/  @!P0 LOP3.LUT R35, R35, 0xffff0000, RZ, 0xc0, !PT ;  /* 0xffff000023238812 */ /* 0x000fe200078ec0ff */
[C---:B-1----:R-:W-:Y:S01]  /*2a30*/  @!P0 IMAD.U32 R36, R9.reuse, 0x10000, RZ ;  /* 0x0001000009248824 */ /* 0x042fe200078e00ff */
[----:B------:R-:W-:Y:S02]  /*2a40*/  @!P0 LOP3.LUT R3, R8, 0xffff0000, RZ, 0xc0, !PT ;  /* 0xffff000008038812 */ /* 0x000fe400078ec0ff */
[----:B------:R-:W-:Y:S02]  /*2a50*/  @!P0 LOP3.LUT R4, R9, 0xffff0000, RZ, 0xc0, !PT ;  /* 0xffff000009048812 */ /* 0x000fe400078ec0ff */
[----:B------:R-:W-:Y:S01]  /*2a60*/  @!P0 PRMT R37, R13, 0x5432, R37 ;  /* 0x000054320d258816 */ /* 0x000fe20000000025 */
[C---:B------:R-:W-:Y:S01]  /*2a70*/  @!P0 IMAD.U32 R13, R2.reuse, 0x10000, RZ ;  /* 0x00010000020d8824 */ /* 0x040fe200078e00ff */
[----:B------:R-:W-:Y:S01]  /*2a80*/  @!P0 LOP3.LUT R5, R2, 0xffff0000, RZ, 0xc0, !PT ;  /* 0xffff000002058812 */ /* 0x000fe200078ec0ff */
[C---:B------:R-:W-:Y:S01]  /*2a90*/  @!P0 FMUL.FTZ R38, R3.reuse, R32 ;  /* 0x0000002003268220 */ /* 0x040fe20000410000 */
[----:B------:R-:W-:Y:S01]  /*2aa0*/  @!P0 SHF.L.U32 R34, R8, 0x10, RZ ;  /* 0x0000001008228819 */ /* 0x000fe200000006ff */
[----:B------:R-:W-:Y:S02]  /*2ab0*/  @!P0 FMUL.FTZ R2, R3, R13 ;  /* 0x0000000d03028220 */ /* 0x000fe40000410000 */
        /* <DEDUP_REMOVED lines=31> */
.L_x_338:
[----:B------:R-:W-:Y:S05]  /*2cb0*/  BSYNC B0 ;  /* 0x0000000000007941 */ /* 0x000fea0003800000 */
.L_x_337:
        /* <DEDUP_REMOVED lines=11> */
[----:B------:R-:W-:Y:S02]  /*2d70*/  @!P0 SHF.R.U64 R2, R6, 0x10, R7 ;  /* 0x0000001006028819 */ /* 0x000fe40000001207 */
[----:B------:R-:W-:Y:S02]  /*2d80*/  @!P0 PRMT R5, R39, 0x5410, R5 ;  /* 0x0000541027058816 */ /* 0x000fe40000000005 */
[----:B------:R-:W-:Y:S02]  /*2d90*/  @!P0 PRMT R2, R22, 0x5432, R2 ;  /* 0x0000543216028816 */ /* 0x000fe40000000002 */
[----:B------:R-:W-:Y:S01]  /*2da0*/  @!P0 SHF.R.U32.HI R6, RZ, 0x10, R7 ;  /* 0x00000010ff068819 */ /* 0x000fe20000011607 */
[C---:B------:R-:W-:Y:S01]  /*2db0*/  @!P0 IMAD.U32 R12, R5.reuse, 0x10000, RZ ;  /* 0x00010000050c8824 */ /* 0x040fe200078e00ff */
[----:B------:R-:W-:Y:S01]  /*2dc0*/  @!P0 SHF.R.U32.HI R34, RZ, 0x10, R41 ;  /* 0x00000010ff228819 */ /* 0x000fe20000011629 */
[----:B------:R-:W-:Y:S01]  /*2dd0*/  @!P0 IMAD.U32 R7, R2, 0x10000, RZ ;  /* 0x0001000002078824 */ /* 0x000fe200078e00ff */
[----:B------:R-:W-:Y:S02]  /*2de0*/  @!P0 PRMT R6, R22, 0x5410, R6 ;  /* 0x0000541016068816 */ /* 0x000fe40000000006 */
        /* <DEDUP_REMOVED lines=40> */
.L_x_336:
[----:B------:R-:W-:Y:S05]  /*3070*/  BSYNC B1 ;  /* 0x0000000000017941 */ /* 0x000fea0003800000 */
.L_x_335:
[----:B------:R-:W-:Y:S01]  /*3080*/  BSSY B1, `(.L_x_339) ;  /* 0x000007c000017945 */ /* 0x000fe20003800000 */
[----:B------:R-:W-:-:S05]  /*3090*/  @P3 BRA `(.L_x_340) ;  /* 0x000007a000003947 */ /* 0x000fca0003800000 */
[----:B-1----:R-:W-:Y:S01]  /*30a0*/  IADD3 R37, P1, P0, R122, R74, R24 ;  /* 0x0000004a7a257210 */ /* 0x002fe2000783e018 */
[----:B------:R-:W-:Y:S03]  /*30b0*/  BSSY B0, `(.L_x_341) ;  /* 0x000003d000007945 */ /* 0x000fe60003800000 */
[----:B------:R-:W-:Y:S02]  /*30c0*/  IADD3.X R39, R127, R79, R25, P1, P0 ;  /* 0x0000004f7f277210 */ /* 0x000fe40000fe0419 */
        /* <DEDUP_REMOVED lines=59> */
.L_x_342:
[----:B------:R-:W-:Y:S05]  /*3480*/  BSYNC B0 ;  /* 0x0000000000007941 */ /* 0x000fea0003800000 */
.L_x_341:
        /* <DEDUP_REMOVED lines=59> */
.L_x_340:
[----:B------:R-:W-:Y:S05]  /*3840*/  BSYNC B1 ;  /* 0x0000000000017941 */ /* 0x000fea0003800000 */
.L_x_339:
[----:B------:R-:W-:-:S05]  /*3850*/  @P4 BRA `(.L_x_343) ;  /* 0x0000267000004947 */ /* 0x000fca0003800000 */
[----:B------:R-:W-:Y:S01]  /*3860*/  IADD3 R32, P1, P0, R139, R74, R24 ;  /* 0x0000004a8b207210 */ /* 0x000fe2000783e018 */
[----:B------:R-:W-:Y:S03]  /*3870*/  BSSY B0, `(.L_x_344) ;  /* 0x000003d000007945 */ /* 0x000fe60003800000 */
[----:B-1----:R-:W-:Y:S02]  /*3880*/  IADD3.X R34, R137, R79, R25, P1, P0 ;  /* 0x0000004f89227210 */ /* 0x002fe40000fe0419 */
[----:B------:R-:W-:Y:S11]  /*3890*/  ISETP.NE.AND P0, PT, R86, RZ, PT ;  /* 0x000000ff5600720c */ /* 0x000ff60003f05270 */
[----:B------:R-:W-:Y:S02]  /*38a0*/  @!UPT UIADD3 URZ, URZ, URZ, URZ ;  /* 0x0000003f3f3ff290 */ /* 0x000fe4000fffe03f */
[----:B------:R-:W-:-:S05]  /*38b0*/  @!P0 BRA `(.L_x_345) ;  /* 0x0000038000008947 */ /* 0x000fca0003800000 */
[----:B------:R-:W-:Y:S01]  /*38c0*/  ISETP.GE.AND P0, PT, R26, c[0x0][0x27c], PT ;  /* 0x00009f001a007a0c */ /* 0x000fe20003f06270 */
[----:B------:R-:W1:Y:S11]  /*38d0*/  LDS.128 R8, [R85+0x5100] ;  /* 0x0051000055087984 */ /* 0x000e760000000c00 */
        /* <DEDUP_REMOVED lines=54> */
.L_x_345:
[----:B------:R-:W-:Y:S05]  /*3c40*/  BSYNC B0 ;  /* 0x0000000000007941 */ /* 0x000fea0003800000 */
.L_x_344:
        /* <DEDUP_REMOVED lines=60> */
.L_x_328:
[----:B------:R-:W-:Y:S01]  /*4010*/  ISETP.GE.AND P0, PT, R150, R64, PT ;  /* 0x000000409600720c */ /* 0x000fe20003f06270 */
[----:B------:R-:W-:Y:S01]  /*4020*/  CS2R R54, SRZ ;  /* 0x0000000000367805 */ /* 0x000fe2000001ff00 */
[----:B------:R-:W-:Y:S01]  /*4030*/  ISETP.NE.AND P4, PT, R86, RZ, PT ;  /* 0x000000ff5600720c */ /* 0x000fe20003f85270 */
        /* <DEDUP_REMOVED lines=8> */
[----:B------:R-:W-:Y:S01]  /*40c0*/  CS2R R38, SRZ ;  /* 0x0000000000267805 */ /* 0x000fe2000001ff00 */
[----:B------:R-:W-:Y:S05]  /*40d0*/  BSSY B0, `(.L_x_346) ;  /* 0x00000b8000007945 */ /* 0x000fea0003800000 */
[----:B------:R-:W-:Y:S04]  /*40e0*/  @!P2 IADD3 R2, P1, P0, R98, R10, R184 ;  /* 0x0000000a6202a210 */ /* 0x000fe8000783e0b8 */
[----:B------:R-:W-:Y:S02]  /*40f0*/  @!P2 IADD3.X R5, R115, R32, R163, P1, P0 ;  /* 0x000000207305a210 */ /* 0x000fe40000fe04a3 */
[----:B------:R-:W-:Y:S04]  /*4100*/  @!P2 IADD3 R3, P1, P0, R96, R30, R183 ;  /* 0x0000001e6003a210 */ /* 0x000fe8000783e0b7 */
[----:B------:R-:W-:Y:S02]  /*4110*/  @!P2 IADD3.X R8, R112, R36, R162, P1, P0 ;  /* 0x000000247008a210 */ /* 0x000fe40000fe04a2 */
[----:B------:R-:W-:Y:S04]  /*4120*/  ISETP.GE.AND P0, PT, R149, R64, PT ;  /* 0x000000409500720c */ /* 0x000fe80003f06270 */
[----:B------:R-:W-:Y:S11]  /*4130*/  ISETP.GE.OR P1, PT, R24, c[0x0][0x27c], P0 ;  /* 0x00009f0018007a0c */ /* 0x000ff60000726670 */
[----:B------:R-:W-:Y:S02]  /*4140*/  @!UPT UIADD3 URZ, URZ, URZ, URZ ;  /* 0x0000003f3f3ff290 */ /* 0x000fe4000fffe03f */
[----:B------:R-:W-:Y:S04]  /*4150*/  @!P1 IADD3 R6, P3, P0, R98, R181, R10 ;  /* 0x000000b562069210 */ /* 0x000fe8000787e00a */
[----:B------:R-:W-:Y:S02]  /*4160*/  @!P1 IADD3.X R9, R115, R160, R32, P3, P0 ;  /* 0x000000a073099210 */ /* 0x000fe40001fe0420 */
[----:B------:R-:W-:Y:S04]  /*4170*/  @!P1 IADD3 R7, P3, P0, R96, R182, R30 ;  /* 0x000000b660079210 */ /* 0x000fe8000787e01e */
[----:B------:R-:W-:Y:S02]  /*4180*/  @!P1 IADD3.X R11, R112, R161, R36, P3, P0 ;  /* 0x000000a1700b9210 */ /* 0x000fe40001fe0424 */
[C---:B------:R-:W-:Y:S04]  /*4190*/  @!P2 LEA R4, P0, R2.reuse, c[0x0][0x270], 0x1 ;  /* 0x00009c000204aa11 */ /* 0x040fe800078008ff */
[----:B------:R-:W-:Y:S02]  /*41a0*/  @!P2 LEA.HI.X R5, R2, c[0x0][0x274], R5, 0x1, P0 ;  /* 0x00009d000205aa11 */ /* 0x000fe400000f0c05 */
[C---:B------:R-:W-:Y:S03]  /*41b0*/  @!P2 LEA R2, P0, R3.reuse, c[0x0][0x288], 0x1 ;  /* 0x0000a2000302aa11 */ /* 0x040fe600078008ff */
[----:B------:R1:W2:Y:S01]  /*41c0*/  @!P2 LDG.E.128 R16, [R4.64] ;  /* 0x000000080410a981 */ /* 0x0002a2000c1e1d00 */
[----:B------:R-:W-:Y:S02]  /*41d0*/  @!P2 LEA.HI.X R3, R3, c[0x0][0x28c], R8, 0x1, P0 ;  /* 0x0000a3000303aa11 */ /* 0x000fe400000f0c08 */
[C---:B------:R-:W-:Y:S04]  /*41e0*/  @!P1 LEA R8, P0, R6.reuse, c[0x0][0x270], 0x1 ;  /* 0x00009c0006089a11 */ /* 0x040fe800078008ff */
[----:B------:R-:W-:Y:S01]  /*41f0*/  @!P1 LEA.HI.X R9, R6, c[0x0][0x274], R9, 0x1, P0 ;  /* 0x00009d0006099a11 */ /* 0x000fe200000f0c09 */
[----:B------:R3:W4:Y:S01]  /*4200*/  @!P2 LDG.E.128 R52, [R2.64] ;  /* 0x000000080234a981 */ /* 0x000722000c1e1d00 */
[C---:B------:R-:W-:Y:S04]  /*4210*/  @!P1 LEA R6, P0, R7.reuse, c[0x0][0x288], 0x1 ;  /* 0x0000a20007069a11 */ /* 0x040fe800078008ff */
[----:B------:R-:W-:Y:S02]  /*4220*/  @!P1 LEA.HI.X R7, R7, c[0x0][0x28c], R11, 0x1, P0 ;  /* 0x0000a30007079a11 */ /* 0x000fe400000f0c0b */
[----:B------:R-:W-:Y:S01]  /*4230*/  ISETP.GE.AND P0, PT, R87, R64, PT ;  /* 0x000000405700720c */ /* 0x000fe20003f06270 */
[----:B------:R1:W4:Y:S03]  /*4240*/  @!P1 LDG.E.128 R20, [R8.64] ;  /* 0x0000000808149981 */ /* 0x000326000c1e1d00 */
[----:B------:R-:W-:Y:S05]  /*4250*/  ISETP.GE.OR P0, PT, R24, c[0x0][0x27c], P0 ;  /* 0x00009f0018007a0c */ /* 0x000fea0000706670 */
[----:B------:R1:W4:Y:S08]  /*4260*/  @!P1 LDG.E.128 R56, [R6.64] ;  /* 0x0000000806389981 */ /* 0x000330000c1e1d00 */
[----:B---3--:R-:W-:Y:S05]  /*4270*/  @!P0 IADD3 R2, P1, R98, R10, RZ ;  /* 0x0000000a62028210 */ /* 0x008fea0007f3e0ff */
[----:B------:R-:W-:Y:S01]  /*4280*/  @!P0 IMAD.X R3, R32, 0x1, R115, P1 ;  /* 0x0000000120038824 */ /* 0x000fe200008e0673 */
[C---:B-1----:R-:W-:Y:S04]  /*4290*/  @!P0 LEA R8, P1, R2.reuse, c[0x0][0x270], 0x1 ;  /* 0x00009c0002088a11 */ /* 0x042fe800078208ff */
[----:B------:R-:W-:Y:S02]  /*42a0*/  @!P0 LEA.HI.X R9, R2, c[0x0][0x274], R3, 0x1, P1 ;  /* 0x00009d0002098a11 */ /* 0x000fe400008f0c03 */
[----:B------:R-:W-:Y:S01]  /*42b0*/  @!P0 IADD3 R3, P1, R96, R30, RZ ;  /* 0x0000001e60038210 */ /* 0x000fe20007f3e0ff */
[----:B------:R-:W-:Y:S04]  /*42c0*/  CS2R R6, SRZ ;  /* 0x0000000000067805 */ /* 0x000fe8000001ff00 */
[----:B------:R-:W-:Y:S01]  /*42d0*/  @!P0 IMAD.X R4, R36, 0x1, R112, P1 ;  /* 0x0000000124048824 */ /* 0x000fe200008e0670 */
[C---:B------:R-:W-:Y:S01]  /*42e0*/  @!P0 LEA R2, P1, R3.reuse, c[0x0][0x288], 0x1 ;  /* 0x0000a20003028a11 */ /* 0x040fe200078208ff */
[----:B------:R-:W-:Y:S03]  /*42f0*/  CS2R R36, SRZ ;  /* 0x0000000000247805 */ /* 0x000fe6000001ff00 */
[----:B------:R-:W-:Y:S02]  /*4300*/  @!P0 LEA.HI.X R3, R3, c[0x0][0x28c], R4, 0x1, P1 ;  /* 0x0000a30003038a11 */ /* 0x000fe400008f0c04 */
[----:B------:R-:W-:Y:S01]  /*4310*/  CS2R R4, SRZ ;  /* 0x0000000000047805 */ /* 0x000fe2000001ff00 */
[----:B------:R-:W-:Y:S02]  /*4320*/  ISETP.GE.AND P1, PT, R24, c[0x0][0x27c], PT ;  /* 0x00009f0018007a0c */ /* 0x000fe40003f26270 */
[----:B------:R2:W5:Y:S08]  /*4330*/  @!P0 LDG.E.128 R36, [R2.64] ;  /* 0x0000000802248981 */ /* 0x000570000c1e1d00 */
[----:B------:R1:W5:Y:S01]  /*4340*/  @!P0 LDG.E.128 R4, [R8.64] ;  /* 0x0000000808048981 */ /* 0x000362000c1e1d00 */
[----:B------:R-:W-:Y:S01]  /*4350*/  ISETP.GE.OR P0, PT, R87, R64, !P4 ;  /* 0x000000405700720c */ /* 0x000fe20006706670 */
[----:B--2---:R-:W-:Y:S02]  /*4360*/  IMAD.MOV.U32 R2, RZ, RZ, R18 ;  /* 0x000000ffff027224 */ /* 0x004fe400078e0012 */
[----:B-1----:R-:W-:Y:S02]  /*4370*/  IMAD.MOV.U32 R8, RZ, RZ, R19 ;  /* 0x000000ffff087224 */ /* 0x002fe400078e0013 */
[----:B------:R-:W-:Y:S03]  /*4380*/  IMAD.MOV.U32 R3, RZ, RZ, R16 ;  /* 0x000000ffff037224 */ /* 0x000fe600078e0010 */
[----:B------:R-:W-:Y:S01]  /*4390*/  PRMT R30, R8, 0x5410, R2 ;  /* 0x00005410081e7816 */ /* 0x000fe20000000002 */
[----:B------:R-:W-:Y:S02]  /*43a0*/  IMAD.MOV.U32 R2, RZ, RZ, R17 ;  /* 0x000000ffff027224 */ /* 0x000fe400078e0011 */
[----:B----4-:R-:W-:Y:S03]  /*43b0*/  IMAD.MOV.U32 R8, RZ, RZ, R54 ;  /* 0x000000ffff087224 */ /* 0x010fe600078e0036 */
[----:B------:R-:W-:Y:S01]  /*43c0*/  PRMT R29, R2, 0x5410, R3 ;  /* 0x00005410021d7816 */ /* 0x000fe20000000003 */
        /* <DEDUP_REMOVED lines=8> */
[----:B------:R-:W-:Y:S03]  /*4450*/  IMAD.MOV.U32 R3, RZ, RZ, R20 ;  /* 0x000000ffff037224 */ /* 0x000fe600078e0014 */
[----:B------:R-:W-:Y:S01]  /*4460*/  PRMT R32, R8, 0x5410, R2 ;  /* 0x0000541008207816 */ /* 0x000fe20000000002 */
[----:B------:R-:W-:Y:S02]  /*4470*/  IMAD.MOV.U32 R2, RZ, RZ, R21 ;  /* 0x000000ffff027224 */ /* 0x000fe400078e0015 */
[----:B------:R-:W-:Y:S03]  /*4480*/  IMAD.MOV.U32 R8, RZ, RZ, R59 ;  /* 0x000000ffff087224 */ /* 0x000fe600078e003b */
[----:B------:R-:W-:Y:S01]  /*4490*/  PRMT R31, R2, 0x5410, R3 ;  /* 0x00005410021f7816 */ /* 0x000fe20000000003 */
[----:B------:R-:W-:Y:S01]  /*44a0*/  IMAD.MOV.U32 R3, RZ, RZ, R56 ;  /* 0x000000ffff037224 */ /* 0x000fe200078e0038 */
[----:B------:R-:W-:Y:S01]  /*44b0*/  PRMT R63, R8, 0x5410, R9 ;  /* 0x00005410083f7816 */ /* 0x000fe20000000009 */
[----:B------:R-:W-:Y:S05]  /*44c0*/  IMAD.MOV.U32 R2, RZ, RZ, R57 ;  /* 0x000000ffff027224 */ /* 0x000fea00078e0039 */
[----:B------:R-:W-:Y:S01]  /*44d0*/  PRMT R62, R2, 0x5410, R3 ;  /* 0x00005410023e7816 */ /* 0x000fe20000000003 */
[----:B------:R-:W-:-:S05]  /*44e0*/  @P0 BRA `(.L_x_347) ;  /* 0x0000076000000947 */ /* 0x000fca0003800000 */
[----:B------:R-:W-:Y:S01]  /*44f0*/  IADD3 R2, P0, R164, R74, RZ ;  /* 0x0000004aa4027210 */ /* 0x000fe20007f1e0ff */
[----:B------:R-:W-:Y:S01]  /*4500*/  LDS.128 R12, [R133+0x3100] ;  /* 0x00310000850c7984 */ /* 0x000fe20000000c00 */
[----:B-----5:R-:W-:Y:S01]  /*4510*/  @!P1 SHF.R.U64 R35, R36, 0x10, R37 ;  /* 0x0000001024239819 */ /* 0x020fe20000001225 */
[----:B------:R-:W-:Y:S01]  /*4520*/  IMAD.MOV.U32 R11, RZ, RZ, R7 ;  /* 0x000000ffff0b7224 */ /* 0x000fe200078e0007 */
[--C-:B------:R-:W-:Y:S01]  /*4530*/  @!P1 SHF.R.U32.HI R34, RZ, 0x10, R37.reuse ;  /* 0x00000010ff229819 */ /* 0x100fe20000011625 */
[----:B------:R-:W-:Y:S01]  /*4540*/  IMAD.X R3, R79, 0x1, R128, P0 ;  /* 0x000000014f037824 */ /* 0x000fe200000e0680 */
[-C--:B------:R-:W-:Y:S01]  /*4550*/  IADD3 R8, P2, P0, R82, R2.reuse, R108 ;  /* 0x0000000252087210 */ /* 0x080fe2000785e06c */
[----:B------:R-:W-:Y:S02]  /*4560*/  IMAD.MOV.U32 R10, RZ, RZ, R36 ;  /* 0x000000ffff0a7224 */ /* 0x000fe400078e0024 */
[----:B------:R-:W1:Y:S01]  /*4570*/  LDS.128 R48, [R135+0x3100] ;  /* 0x0031000087307984 */ /* 0x000e620000000c00 */
[-C--:B------:R-:W-:Y:S01]  /*4580*/  IADD3.X R9, R81, R3.reuse, R114, P2, P0 ;  /* 0x0000000351097210 */ /* 0x080fe200017e0472 */
[----:B------:R-:W-:Y:S01]  /*4590*/  IMAD.MOV.U32 R40, RZ, RZ, R37 ;  /* 0x000000ffff287224 */ /* 0x000fe200078e0025 */
[----:B------:R-:W-:Y:S01]  /*45a0*/  ISETP.GE.AND P0, PT, R91, c[0x0][0x1d4], PT ;  /* 0x000075005b007a0c */ /* 0x000fe20003f06270 */
[----:B------:R-:W-:Y:S01]  /*45b0*/  IMAD.MOV.U32 R46, RZ, RZ, R39 ;  /* 0x000000ffff2e7224 */ /* 0x000fe200078e0027 */
[----:B------:R-:W-:Y:S01]  /*45c0*/  @!P1 PRMT R35, R10, 0x5410, R35 ;  /* 0x000054100a239816 */ /* 0x000fe20000000023 */
[----:B------:R-:W-:Y:S01]  /*45d0*/  IMAD.MOV.U32 R36, RZ, RZ, R38 ;  /* 0x000000ffff247224 */ /* 0x000fe200078e0026 */
[--C-:B------:R-:W-:Y:S02]  /*45e0*/  @!P1 SHF.R.U64 R37, R38, 0x10, R39.reuse ;  /* 0x0000001026259819 */ /* 0x100fe40000001227 */
[----:B------:R-:W-:Y:S02]  /*45f0*/  @!P1 SHF.R.U32.HI R38, RZ, 0x10, R39 ;  /* 0x00000010ff269819 */ /* 0x000fe40000011627 */
[----:B------:R-:W-:Y:S02]  /*4600*/  @!P1 PRMT R42, R36, 0x5410, R37 ;  /* 0x00005410242a9816 */ /* 0x000fe40000000025 */
[----:B------:R-:W-:Y:S02]  /*4610*/  @!P1 PRMT R34, R40, 0x5410, R34 ;  /* 0x0000541028229816 */ /* 0x000fe40000000022 */
[----:B------:R-:W-:Y:S02]  /*4620*/  @!P1 PRMT R46, R46, 0x5410, R38 ;  /* 0x000054102e2e9816 */ /* 0x000fe40000000026 */
[----:B------:R-:W-:Y:S01]  /*4630*/  @!P0 IADD3 R2, P3, P2, R82, R2, R91 ;  /* 0x0000000252028210 */ /* 0x000fe20007a7e05b */
[----:B------:R-:W-:Y:S03]  /*4640*/  @!P1 IMAD.U32 R36, R34, 0x10000, RZ ;  /* 0x0001000022249824 */ /* 0x000fe600078e00ff */
[----:B------:R-:W-:Y:S02]  /*4650*/  @!P0 IADD3.X R3, R81, R3, R113, P3, P2 ;  /* 0x0000000351038210 */ /* 0x000fe40001fe4471 */
[C---:B------:R-:W-:Y:S04]  /*4660*/  LEA R70, P2, R8.reuse, c[0x0][0x1c8], 0x1 ;  /* 0x0000720008467a11 */ /* 0x040fe800078408ff */
[----:B------:R-:W-:Y:S01]  /*4670*/  LEA.HI.X R71, R8, c[0x0][0x1cc], R9, 0x1, P2 ;  /* 0x0000730008477a11 */ /* 0x000fe200010f0c09 */
[----:B------:R-:W-:Y:S01]  /*4680*/  IMAD.MOV.U32 R9, RZ, RZ, R4 ;  /* 0x000000ffff097224 */ /* 0x000fe200078e0004 */
[----:B------:R-:W-:Y:S02]  /*4690*/  @!P0 LEA R68, P2, R2, c[0x0][0x1c8], 0x1 ;  /* 0x0000720002448a11 */ /* 0x000fe400078408ff */
[----:B------:R-:W-:Y:S02]  /*46a0*/  @!P1 SHF.R.U64 R4, R4, 0x10, R5 ;  /* 0x0000001004049819 */ /* 0x000fe40000001205 */
[----:B------:R-:W-:Y:S02]  /*46b0*/  @!P0 LEA.HI.X R69, R2, c[0x0][0x1cc], R3, 0x1, P2 ;  /* 0x0000730002458a11 */ /* 0x000fe400010f0c03 */
[----:B------:R-:W-:Y:S02]  /*46c0*/  @!P1 PRMT R9, R9, 0x5410, R4 ;  /* 0x0000541009099816 */ /* 0x000fe40000000004 */
[----:B------:R-:W-:Y:S02]  /*46d0*/  @!P1 SHF.R.U32.HI R2, RZ, 0x10, R7 ;  /* 0x00000010ff029819 */ /* 0x000fe40000011607 */
[----:B------:R-:W-:Y:S01]  /*46e0*/  MOV R8, R5 ;  /* 0x0000000500087202 */ /* 0x000fe20000000f00 */
[----:B-1----:R-:W-:Y:S01]  /*46f0*/  @!P1 IMAD.U32 R37, R49, 0x10000, RZ ;  /* 0x0001000031259824 */ /* 0x002fe200078e00ff */
[----:B------:R-:W-:Y:S02]  /*4700*/  @!P1 SHF.L.U32 R4, R13, 0x10, RZ ;  /* 0x000000100d049819 */ /* 0x000fe400000006ff */
[C---:B------:R-:W-:Y:S02]  /*4710*/  @!P1 SHF.L.U32 R41, R50.reuse, 0x10, RZ ;  /* 0x0000001032299819 */ /* 0x040fe400000006ff */
[----:B------:R-:W-:Y:S01]  /*4720*/  @!P1 LOP3.LUT R43, R50, 0xffff0000, RZ, 0xc0, !PT ;  /* 0xffff0000322b9812 */ /* 0x000fe200078ec0ff */
[----:B------:R-:W-:Y:S01]  /*4730*/  @!P1 FMUL.FTZ R39, R4, R36 ;  /* 0x0000002404279220 */ /* 0x000fe20000410000 */
[C---:B------:R-:W-:Y:S02]  /*4740*/  @!P1 SHF.L.U32 R45, R51.reuse, 0x10, RZ ;  /* 0x00000010332d9819 */ /* 0x040fe400000006ff */
[----:B------:R-:W-:Y:S02]  /*4750*/  @!P1 LOP3.LUT R47, R51, 0xffff0000, RZ, 0xc0, !PT ;  /* 0xffff0000332f9812 */ /* 0x000fe400078ec0ff */
[----:B------:R-:W-:Y:S01]  /*4760*/  @!P1 PRMT R11, R11, 0x5410, R2 ;  /* 0x000054100b0b9816 */ /* 0x000fe20000000002 */
[----:B------:R-:W-:Y:S01]  /*4770*/  @!P1 IMAD.U32 R2, R12, 0x10000, RZ ;  /* 0x000100000c029824 */ /* 0x000fe200078e00ff */
[----:B------:R-:W-:Y:S02]  /*4780*/  @!P1 SHF.R.U32.HI R3, RZ, 0x10, R5 ;  /* 0x00000010ff039819 */ /* 0x000fe40000011605 */
[----:B------:R-:W-:Y:S02]  /*4790*/  @!P1 SHF.R.U64 R5, R6, 0x10, R7 ;  /* 0x0000001006059819 */ /* 0x000fe40000001207 */
[----:B------:R-:W-:Y:S02]  /*47a0*/  @!P1 SHF.L.U32 R7, R48, 0x10, RZ ;  /* 0x0000001030079819 */ /* 0x000fe400000006ff */
[----:B------:R-:W-:Y:S01]  /*47b0*/  @!P1 PRMT R8, R8, 0x5410, R3 ;  /* 0x0000541008089816 */ /* 0x000fe20000000003 */
[----:B------:R-:W-:Y:S01]  /*47c0*/  @!P1 IMAD.U32 R3, R9, 0x10000, RZ ;  /* 0x0001000009039824 */ /* 0x000fe200078e00ff */
[----:B------:R-:W-:Y:S01]  /*47d0*/  @!P1 PRMT R10, R6, 0x5410, R5 ;  /* 0x00005410060a9816 */ /* 0x000fe20000000005 */
[----:B------:R-:W-:Y:S02]  /*47e0*/  @!P1 IMAD.U32 R6, R35, 0x10000, RZ ;  /* 0x0001000023069824 */ /* 0x000fe400078e00ff */
[----:B------:R-:W-:Y:S02]  /*47f0*/  @!P1 IMAD.U32 R5, R8, 0x10000, RZ ;  /* 0x0001000008059824 */ /* 0x000fe400078e00ff */
[C---:B------:R-:W-:Y:S02]  /*4800*/  @!P1 FMUL.FTZ R38, R2.reuse, R6 ;  /* 0x0000000602269220 */ /* 0x040fe40000410000 */
[-C--:B------:R-:W-:Y:S02]  /*4810*/  @!P1 FMUL.FTZ R2, R2, R3.reuse ;  /* 0x0000000302029220 */ /* 0x080fe40000410000 */
[----:B------:R-:W-:Y:S01]  /*4820*/  @!P1 FFMA.FTZ R78, R7, R3, -R38 ;  /* 0x00000003074e9223 */ /* 0x000fe20000010826 */
[----:B------:R-:W-:Y:S01]  /*4830*/  @!P1 LOP3.LUT R3, R13, 0xffff0000, RZ, 0xc0, !PT ;  /* 0xffff00000d039812 */ /* 0x000fe200078ec0ff */
[----:B------:R-:W-:Y:S01]  /*4840*/  @!P1 FFMA.FTZ R2, R6, R7, R2 ;  /* 0x0000000706029223 */ /* 0x000fe20000010002 */
[----:B------:R-:W-:Y:S01]  /*4850*/  @!P1 LOP3.LUT R7, R12, 0xffff0000, RZ, 0xc0, !PT ;  /* 0xffff00000c079812 */ /* 0x000fe200078ec0ff */
[-C--:B------:R-:W-:Y:S01]  /*4860*/  @!P1 FFMA.FTZ R77, R37, R5.reuse, -R39 ;  /* 0x00000005254d9223 */ /* 0x080fe20000010827 */
[----:B------:R-:W-:Y:S01]  /*4870*/  @!P1 LOP3.LUT R39, R49, 0xffff0000, RZ, 0xc0, !PT ;  /* 0xffff000031279812 */ /* 0x000fe200078ec0ff */
[----:B------:R-:W-:Y:S01]  /*4880*/  @!P1 FMUL.FTZ R4, R4, R5 ;  /* 0x0000000504049220 */ /* 0x000fe20000410000 */
[----:B------:R-:W-:Y:S02]  /*4890*/  @!P1 LOP3.LUT R38, R34, 0xffff0000, RZ, 0xc0, !PT ;  /* 0xffff000022269812 */ /* 0x000fe400078ec0ff */
[----:B------:R-:W-:Y:S02]  /*48a0*/  @!P1 LOP3.LUT R34, R35, 0xffff0000, RZ, 0xc0, !PT ;  /* 0xffff000023229812 */ /* 0x000fe400078ec0ff */
[----:B------:R-:W-:Y:S02]  /*48b0*/  @!P1 LOP3.LUT R35, R48, 0xffff0000, RZ, 0xc0, !PT ;  /* 0xffff000030239812 */ /* 0x000fe400078ec0ff */
[----:B------:R-:W-:Y:S01]  /*48c0*/  @!P1 LOP3.LUT R6, R8, 0xffff0000, RZ, 0xc0, !PT ;  /* 0xffff000008069812 */ /* 0x000fe200078ec0ff */
[----:B------:R-:W-:Y:S01]  /*48d0*/  @!P1 FMUL.FTZ R40, R7, R34 ;  /* 0x0000002207289220 */ /* 0x000fe20000410000 */
[----:B------:R-:W-:Y:S01]  /*48e0*/  @!P1 LOP3.LUT R8, R9, 0xffff0000, RZ, 0xc0, !PT ;  /* 0xffff000009089812 */ /* 0x000fe200078ec0ff */
[C---:B------:R-:W-:Y:S02]  /*48f0*/  @!P1 FMUL.FTZ R9, R3.reuse, R38 ;  /* 0x0000002603099220 */ /* 0x040fe40000410000 */
[----:B------:R-:W-:Y:S02]  /*4900*/  @!P1 FMUL.FTZ R5, R3, R6 ;  /* 0x0000000603059220 */ /* 0x000fe40000410000 */
        /* <DEDUP_REMOVED lines=52> */
.L_x_347:
[----:B------:R-:W-:Y:S05]  /*4c50*/  BSYNC B0 ;  /* 0x0000000000007941 */ /* 0x000fea0003800000 */
.L_x_346:
        /* <DEDUP_REMOVED lines=14> */
[C---:B------:R-:W-:Y:S02]  /*4d40*/  @!P1 PRMT R36, R61.reuse, 0x5432, R9 ;  /* 0x000054323d249816 */ /* 0x040fe40000000009 */
[----:B------:R-:W-:Y:S04]  /*4d50*/  @!P1 SHF.R.U32.HI R10, RZ, 0x10, R55 ;  /* 0x00000010ff0a9819 */ /* 0x000fe80000011637 */
[----:B------:R-:W-:Y:S04]  /*4d60*/  @!P1 PRMT R34, R61, 0x5410, R10 ;  /* 0x000054103d229816 */ /* 0x000fe8000000000a */
[C---:B------:R-:W-:Y:S01]  /*4d70*/  @!P1 LOP3.LUT R40, R34.reuse, 0xffff0000, RZ, 0xc0, !PT ;  /* 0xffff000022289812 */ /* 0x040fe200078ec0ff */
[----:B------:R-:W-:Y:S01]  /*4d80*/  @!P1 IMAD.U32 R38, R34, 0x10000, RZ ;  /* 0x0001000022269824 */ /* 0x000fe200078e00ff */
[----:B------:R-:W-:Y:S04]  /*4d90*/  @!P0 IADD3 R2, P3, P2, R82, R2, R91 ;  /* 0x0000000252028210 */ /* 0x000fe80007a7e05b */
[----:B------:R-:W-:Y:S02]  /*4da0*/  @!P0 IADD3.X R3, R81, R3, R113, P3, P2 ;  /* 0x0000000351038210 */ /* 0x000fe40001fe4471 */
[C---:B------:R-:W-:Y:S04]  /*4db0*/  LEA R68, P2, R4.reuse, c[0x0][0x1c8], 0x1 ;  /* 0x0000720004447a11 */ /* 0x040fe800078408ff */
[----:B------:R-:W-:Y:S02]  /*4dc0*/  LEA.HI.X R69, R4, c[0x0][0x1cc], R5, 0x1, P2 ;  /* 0x0000730004457a11 */ /* 0x000fe400010f0c05 */
[----:B------:R-:W-:Y:S02]  /*4dd0*/  @!P0 LEA R66, P2, R2, c[0x0][0x1c8], 0x1 ;  /* 0x0000720002428a11 */ /* 0x000fe400078408ff */
[----:B------:R-:W-:Y:S02]  /*4de0*/  @!P1 SHF.R.U64 R4, R18, 0x10, R19 ;  /* 0x0000001012049819 */ /* 0x000fe40000001213 */
[----:B------:R-:W-:Y:S02]  /*4df0*/  @!P0 LEA.HI.X R67, R2, c[0x0][0x1cc], R3, 0x1, P2 ;  /* 0x0000730002438a11 */ /* 0x000fe400010f0c03 */
[----:B------:R-:W-:Y:S02]  /*4e00*/  @!P1 SHF.R.U64 R2, R16, 0x10, R17 ;  /* 0x0000001010029819 */ /* 0x000fe40000001211 */
[----:B------:R-:W-:Y:S02]  /*4e10*/  @!P1 PRMT R11, R30, 0x5432, R4 ;  /* 0x000054321e0b9816 */ /* 0x000fe40000000004 */
[----:B------:R-:W-:Y:S01]  /*4e20*/  @!P1 PRMT R8, R29, 0x5432, R2 ;  /* 0x000054321d089816 */ /* 0x000fe20000000002 */
[----:B-1----:R-:W-:Y:S01]  /*4e30*/  @!P1 IMAD.U32 R2, R12, 0x10000, RZ ;  /* 0x000100000c029824 */ /* 0x002fe200078e00ff */
[----:B------:R-:W-:Y:S01]  /*4e40*/  @!P1 SHF.L.U32 R4, R13, 0x10, RZ ;  /* 0x000000100d049819 */ /* 0x000fe200000006ff */
[----:B--2---:R-:W-:Y:S01]  /*4e50*/  @!P1 IMAD.U32 R9, R44, 0x10000, RZ ;  /* 0x000100002c099824 */ /* 0x004fe200078e00ff */
[C---:B------:R-:W-:Y:S01]  /*4e60*/  @!P1 LOP3.LUT R41, R47.reuse, 0xffff0000, RZ, 0xc0, !PT ;  /* 0xffff00002f299812 */ /* 0x040fe200078ec0ff */
[----:B------:R-:W-:Y:S01]  /*4e70*/  @!P1 IMAD.U32 R39, R47, 0x10000, RZ ;  /* 0x000100002f279824 */ /* 0x000fe200078e00ff */
[----:B------:R-:W-:Y:S02]  /*4e80*/  @!P1 LOP3.LUT R37, R46, 0xffff0000, RZ, 0xc0, !PT ;  /* 0xffff00002e259812 */ /* 0x000fe400078ec0ff */
[----:B------:R-:W-:Y:S01]  /*4e90*/  @!P1 SHF.R.U32.HI R5, RZ, 0x10, R19 ;  /* 0x00000010ff059819 */ /* 0x000fe20000011613 */
[----:B------:R-:W-:Y:S01]  /*4ea0*/  @!P1 IMAD.U32 R19, R45, 0x10000, RZ ;  /* 0x000100002d139824 */ /* 0x000fe200078e00ff */
[----:B------:R-:W-:Y:S02]  /*4eb0*/  @!P1 SHF.R.U32.HI R3, RZ, 0x10, R17 ;  /* 0x00000010ff039819 */ /* 0x000fe40000011611 */
[C---:B------:R-:W-:Y:S02]  /*4ec0*/  @!P1 PRMT R17, R60.reuse, 0x5410, R6 ;  /* 0x000054103c119816 */ /* 0x040fe40000000006 */
[----:B------:R-:W-:Y:S02]  /*4ed0*/  @!P1 PRMT R16, R60, 0x5432, R7 ;  /* 0x000054323c109816 */ /* 0x000fe40000000007 */
[----:B------:R-:W-:Y:S01]  /*4ee0*/  @!P1 PRMT R6, R29, 0x5410, R3 ;  /* 0x000054101d069816 */ /* 0x000fe20000000003 */
[----:B------:R-:W-:Y:S01]  /*4ef0*/  @!P1 IMAD.U32 R7, R17, 0x10000, RZ ;  /* 0x0001000011079824 */ /* 0x000fe200078e00ff */
[----:B------:R-:W-:Y:S01]  /*4f00*/  @!P1 PRMT R10, R30, 0x5410, R5 ;  /* 0x000054101e0a9816 */ /* 0x000fe20000000005 */
[C---:B------:R-:W-:Y:S01]  /*4f10*/  @!P1 IMAD.U32 R3, R8.reuse, 0x10000, RZ ;  /* 0x0001000008039824 */ /* 0x040fe200078e00ff */
[----:B------:R-:W-:Y:S01]  /*4f20*/  @!P1 LOP3.LUT R8, R8, 0xffff0000, RZ, 0xc0, !PT ;  /* 0xffff000008089812 */ /* 0x000fe200078ec0ff */
[----:B------:R-:W-:Y:S02]  /*4f30*/  @!P1 IMAD.U32 R18, R16, 0x10000, RZ ;  /* 0x0001000010129824 */ /* 0x000fe400078e00ff */
        /* <DEDUP_REMOVED lines=69> */
.L_x_349:
[----:B------:R-:W-:Y:S05]  /*5390*/  BSYNC B0 ;  /* 0x0000000000007941 */ /* 0x000fea0003800000 */
.L_x_348:
[----:B------:R-:W-:Y:S05]  /*53a0*/  IADD3 R60, P0, R170, R74, RZ ;  /* 0x0000004aaa3c7210 */ /* 0x000fea0007f1e0ff */
[----:B------:R-:W-:Y:S01]  /*53b0*/  IMAD.X R61, R79, 0x1, R136, P0 ;  /* 0x000000014f3d7824 */ /* 0x000fe200000e0688 */
[----:B------:R-:W-:Y:S11]  /*53c0*/  ISETP.GE.OR P0, PT, R149, R64, !P4 ;  /* 0x000000409500720c */ /* 0x000ff60006706670 */
[----:B------:R-:W-:Y:S02]  /*53d0*/  @!UPT UIADD3 URZ, URZ, URZ, URZ ;  /* 0x0000003f3f3ff290 */ /* 0x000fe4000fffe03f */
[----:B------:R-:W-:-:S05]  /*53e0*/  @P0 BRA `(.L_x_343) ;  /* 0x00000ae000000947 */ /* 0x000fca0003800000 */
[----:B-----5:R-:W-:Y:S01]  /*53f0*/  @!P1 SHF.R.U32.HI R5, RZ, 0x10, R57 ;  /* 0x00000010ff059819 */ /* 0x020fe20000011639 */
[----:B-1----:R-:W1:Y:S01]  /*5400*/  LDS.128 R12, [R130+0x3100] ;  /* 0x00310000820c7984 */ /* 0x002e620000000c00 */
[----:B------:R-:W-:Y:S02]  /*5410*/  @!P1 SHF.R.U32.HI R3, RZ, 0x10, R21 ;  /* 0x00000010ff039819 */ /* 0x000fe40000011615 */
[----:B------:R-:W-:Y:S02]  /*5420*/  @!P1 SHF.R.U64 R8, R56, 0x10, R57 ;  /* 0x0000001038089819 */ /* 0x000fe40000001239 */
[----:B------:R-:W-:Y:S02]  /*5430*/  @!P1 PRMT R11, R62, 0x5410, R5 ;  /* 0x000054103e0b9816 */ /* 0x000fe40000000005 */
[----:B------:R-:W-:Y:S01]  /*5440*/  IADD3 R16, P2, P0, R82, R60, R108 ;  /* 0x0000003c52107210 */ /* 0x000fe2000785e06c */
[----:B------:R-:W2:Y:S01]  /*5450*/  LDS.128 R44, [R132+0x3100] ;  /* 0x00310000842c7984 */ /* 0x000ea20000000c00 */
[----:B------:R-:W-:Y:S01]  /*5460*/  @!P1 SHF.R.U64 R2, R20, 0x10, R21 ;  /* 0x0000001014029819 */ /* 0x000fe20000001215 */
[----:B------:R-:W-:Y:S01]  /*5470*/  @!P1 IMAD.U32 R29, R11, 0x10000, RZ ;  /* 0x000100000b1d9824 */ /* 0x000fe200078e00ff */
[----:B------:R-:W-:Y:S02]  /*5480*/  IADD3.X R17, R81, R61, R114, P2, P0 ;  /* 0x0000003d51117210 */ /* 0x000fe400017e0472 */
[----:B------:R-:W-:Y:S02]  /*5490*/  LEA R50, P0, R16, c[0x0][0x1c8], 0x1 ;  /* 0x0000720010327a11 */ /* 0x000fe400078008ff */
[----:B------:R-:W-:Y:S02]  /*54a0*/  @!P1 SHF.R.U64 R6, R22, 0x10, R23 ;  /* 0x0000001016069819 */ /* 0x000fe40000001217 */
[----:B------:R-:W-:Y:S02]  /*54b0*/  LEA.HI.X R51, R16, c[0x0][0x1cc], R17, 0x1, P0 ;  /* 0x0000730010337a11 */ /* 0x000fe400000f0c11 */
[----:B------:R-:W-:Y:S02]  /*54c0*/  @!P1 SHF.R.U32.HI R4, RZ, 0x10, R23 ;  /* 0x00000010ff049819 */ /* 0x000fe40000011617 */
[----:B------:R-:W-:Y:S02]  /*54d0*/  @!P1 PRMT R19, R32, 0x5432, R6 ;  /* 0x0000543220139816 */ /* 0x000fe40000000006 */
[----:B------:R-:W-:Y:S02]  /*54e0*/  @!P1 SHF.R.U64 R9, R58, 0x10, R59 ;  /* 0x000000103a099819 */ /* 0x000fe4000000123b */
[----:B------:R-:W-:Y:S02]  /*54f0*/  @!P1 PRMT R7, R31, 0x5410, R3 ;  /* 0x000054101f079816 */ /* 0x000fe40000000003 */
[----:B------:R-:W-:Y:S02]  /*5500*/  @!P1 PRMT R36, R63, 0x5432, R9 ;  /* 0x000054323f249816 */ /* 0x000fe40000000009 */
[----:B------:R-:W-:Y:S01]  /*5510*/  @!P1 PRMT R9, R32, 0x5410, R4 ;  /* 0x0000541020099816 */ /* 0x000fe20000000004 */
[----:B------:R-:W-:Y:S01]  /*5520*/  @!P1 IMAD.U32 R3, R7, 0x10000, RZ ;  /* 0x0001000007039824 */ /* 0x000fe200078e00ff */
[C---:B------:R-:W-:Y:S02]  /*5530*/  @!P1 SHF.L.U32 R34, R36.reuse, 0x10, RZ ;  /* 0x0000001024229819 */ /* 0x040fe400000006ff */
[----:B------:R-:W-:Y:S02]  /*5540*/  @!P1 LOP3.LUT R36, R36, 0xffff0000, RZ, 0xc0, !PT ;  /* 0xffff000024249812 */ /* 0x000fe400078ec0ff */
[----:B------:R-:W-:Y:S02]  /*5550*/  @!P1 LOP3.LUT R17, R9, 0xffff0000, RZ, 0xc0, !PT ;  /* 0xffff000009119812 */ /* 0x000fe400078ec0ff */
[----:B------:R-:W-:Y:S02]  /*5560*/  @!P1 PRMT R22, R62, 0x5432, R8 ;  /* 0x000054323e169816 */ /* 0x000fe40000000008 */
[----:B------:R-:W-:Y:S01]  /*5570*/  @!P1 PRMT R5, R31, 0x5432, R2 ;  /* 0x000054321f059816 */ /* 0x000fe20000000002 */
[----:B-1----:R-:W-:Y:S01]  /*5580*/  @!P1 IMAD.U32 R2, R13, 0x10000, RZ ;  /* 0x000100000d029824 */ /* 0x002fe200078e00ff */
[----:B------:R-:W-:Y:S01]  /*5590*/  @!P1 SHF.R.U32.HI R10, RZ, 0x10, R59 ;  /* 0x00000010ff0a9819 */ /* 0x000fe2000001163b */
[----:B------:R-:W-:Y:S01]  /*55a0*/  @!P1 IMAD.U32 R20, R22, 0x10000, RZ ;  /* 0x0001000016149824 */ /* 0x000fe200078e00ff */
[----:B------:R-:W-:Y:S01]  /*55b0*/  @!P1 LOP3.LUT R6, R12, 0xffff0000, RZ, 0xc0, !PT ;  /* 0xffff00000c069812 */ /* 0x000fe200078ec0ff */
[----:B------:R-:W-:Y:S01]  /*55c0*/  @!P1 FMUL.FTZ R8, R2, R29 ;  /* 0x0000001d02089220 */ /* 0x000fe20000410000 */
[----:B------:R-:W-:Y:S01]  /*55d0*/  @!P1 LOP3.LUT R22, R22, 0xffff0000, RZ, 0xc0, !PT ;  /* 0xffff000016169812 */ /* 0x000fe200078ec0ff */
[-C--:B------:R-:W-:Y:S01]  /*55e0*/  @!P1 FMUL.FTZ R4, R2, R3.reuse ;  /* 0x0000000302049220 */ /* 0x080fe20000410000 */
[----:B------:R-:W-:Y:S01]  /*55f0*/  @!P1 PRMT R40, R63, 0x5410, R10 ;  /* 0x000054103f289816 */ /* 0x000fe2000000000a */
[----:B------:R-:W-:Y:S01]  /*5600*/  @!P1 IMAD.U32 R2, R12, 0x10000, RZ ;  /* 0x000100000c029824 */ /* 0x000fe200078e00ff */
[C---:B--2---:R-:W-:Y:S01]  /*5610*/  @!P1 SHF.L.U32 R30, R45.reuse, 0x10, RZ ;  /* 0x000000102d1e9819 */ /* 0x044fe200000006ff */
[C---:B------:R-:W-:Y:S01]  /*5620*/  @!P1 IMAD.U32 R21, R44.reuse, 0x10000, RZ ;  /* 0x000100002c159824 */ /* 0x040fe200078e00ff */
[----:B------:R-:W-:Y:S01]  /*5630*/  @!P1 LOP3.LUT R23, R44, 0xffff0000, RZ, 0xc0, !PT ;  /* 0xffff00002c179812 */ /* 0x000fe200078ec0ff */
[----:B------:R-:W-:Y:S01]  /*5640*/  @!P1 FMUL.FTZ R10, R6, R22 ;  /* 0x00000016060a9220 */ /* 0x000fe20000410000 */
[----:B------:R-:W-:Y:S01]  /*5650*/  @!P1 LOP3.LUT R32, R45, 0xffff0000, RZ, 0xc0, !PT ;  /* 0xffff00002d209812 */ /* 0x000fe200078ec0ff */
[----:B------:R-:W-:Y:S01]  /*5660*/  @!P1 FFMA.FTZ R56, R30, R3, -R8 ;  /* 0x000000031e389223 */ /* 0x000fe20000010808 */
[----:B------:R-:W-:Y:S01]  /*5670*/  @!P1 LOP3.LUT R41, R47, 0xffff0000, RZ, 0xc0, !PT ;  /* 0xffff00002f299812 */ /* 0x000fe200078ec0ff */
[----:B------:R-:W-:Y:S01]  /*5680*/  @!P1 FMUL.FTZ R8, R2, R20 ;  /* 0x0000001402089220 */ /* 0x000fe20000410000 */
[----:B------:R-:W-:Y:S01]  /*5690*/  @!P1 LOP3.LUT R37, R46, 0xffff0000, RZ, 0xc0, !PT ;  /* 0xffff00002e259812 */ /* 0x000fe200078ec0ff */
[----:B------:R-:W-:Y:S01]  /*56a0*/  @!P1 IMAD.U32 R38, R40, 0x10000, RZ ;  /* 0x0001000028269824 */ /* 0x000fe200078e00ff */
[----:B------:R-:W-:Y:S01]  /*56b0*/  @!P1 SHF.L.U32 R3, R5, 0x10, RZ ;  /* 0x0000001005039819 */ /* 0x000fe200000006ff */
[----:B------:R-:W-:Y:S01]  /*56c0*/  @!P1 IMAD.U32 R39, R47, 0x10000, RZ ;  /* 0x000100002f279824 */ /* 0x000fe200078e00ff */
[----:B------:R-:W-:Y:S01]  /*56d0*/  @!P1 LOP3.LUT R5, R5, 0xffff0000, RZ, 0xc0, !PT ;  /* 0xffff000005059812 */ /* 0x000fe200078ec0ff */
[----:B------:R-:W-:Y:S01]  /*56e0*/  @!P1 IMAD.U32 R35, R46, 0x10000, RZ ;  /* 0x000100002e239824 */ /* 0x000fe200078e00ff */
[C---:B------:R-:W-:Y:S01]  /*56f0*/  @!P1 SHF.L.U32 R16, R15.reuse, 0x10, RZ ;  /* 0x000000100f109819 */ /* 0x040fe200000006ff */
[-C--:B------:R-:W-:Y:S01]  /*5700*/  @!P1 FMUL.FTZ R2, R2, R3.reuse ;  /* 0x0000000302029220 */ /* 0x080fe20000410000 */
[----:B------:R-:W-:Y:S01]  /*5710*/  @!P1 LOP3.LUT R18, R15, 0xffff0000, RZ, 0xc0, !PT ;  /* 0xffff00000f129812 */ /* 0x000fe200078ec0ff */
[----:B------:R-:W-:Y:S01]  /*5720*/  @!P1 FFMA.FTZ R55, R21, R3, -R8 ;  /* 0x0000000315379223 */ /* 0x000fe20000010808 */
[----:B------:R-:W-:Y:S01]  /*5730*/  @!P1 LOP3.LUT R31, R11, 0xffff0000, RZ, 0xc0, !PT ;  /* 0xffff00000b1f9812 */ /* 0x000fe200078ec0ff */
[-C--:B------:R-:W-:Y:S01]  /*5740*/  @!P1 FMUL.FTZ R3, R6, R5.reuse ;  /* 0x0000000506039220 */ /* 0x080fe20000410000 */
[----:B------:R-:W-:Y:S01]  /*5750*/  @!P1 LOP3.LUT R6, R13, 0xffff0000, RZ, 0xc0, !PT ;  /* 0xffff00000d069812 */ /* 0x000fe200078ec0ff */
[----:B------:R-:W-:Y:S01]  /*5760*/  @!P1 FFMA.FTZ R54, R23, R5, -R10 ;  /* 0x0000000517369223 */ /* 0x000fe2000001080a */
[C---:B------:R-:W-:Y:S01]  /*5770*/  @!P1 LOP3.LUT R10, R14.reuse, 0xffff0000, RZ, 0xc0, !PT ;  /* 0xffff00000e0a9812 */ /* 0x040fe200078ec0ff */
[----:B------:R-:W-:Y:S01]  /*5780*/  @!P1 IMAD.U32 R8, R14, 0x10000, RZ ;  /* 0x000100000e089824 */ /* 0x000fe200078e00ff */
[----:B------:R-:W-:Y:S01]  /*5790*/  @!P1 LOP3.LUT R5, R7, 0xffff0000, RZ, 0xc0, !PT ;  /* 0xffff000007059812 */ /* 0x000fe200078ec0ff */
[----:B------:R-:W-:Y:S01]  /*57a0*/  @!P1 IMAD.U32 R11, R9, 0x10000, RZ ;  /* 0x00010000090b9824 */ /* 0x000fe200078e00ff */
[C---:B------:R-:W-:Y:S01]  /*57b0*/  @!P1 LOP3.LUT R9, R19.reuse, 0xffff0000, RZ, 0xc0, !PT ;  /* 0xffff000013099812 */ /* 0x040fe200078ec0ff */
[----:B------:R-:W-:Y:S01]  /*57c0*/  @!P1 IMAD.U32 R7, R19, 0x10000, RZ ;  /* 0x0001000013079824 */ /* 0x000fe200078e00ff */
[----:B------:R-:W-:Y:S01]  /*57d0*/  @!P1 LOP3.LUT R40, R40, 0xffff0000, RZ, 0xc0, !PT ;  /* 0xffff000028289812 */ /* 0x000fe200078ec0ff */
[----:B------:R-:W-:Y:S01]  /*57e0*/  @!P1 FMUL.FTZ R49, R6, R31 ;  /* 0x0000001f06319220 */ /* 0x000fe20000410000 */
[----:B------:R-:W-:Y:S01]  /*57f0*/  ISETP.GE.AND P0, PT, R91, c[0x0][0x1d4], PT ;  /* 0x000075005b007a0c */ /* 0x000fe20003f06270 */
[----:B------:R-:W-:Y:S02]  /*5800*/  @!P1 FMUL.FTZ R42, R16, R38 ;  /* 0x00000026102a9220 */ /* 0x000fe40000410000 */
[----:B------:R-:W-:Y:S02]  /*5810*/  @!P1 FMUL.FTZ R19, R18, R40 ;  /* 0x0000002812139220 */ /* 0x000fe40000410000 */
[----:B------:R-:W-:Y:S02]  /*5820*/  @!P1 FMUL.FTZ R48, R8, R34 ;  /* 0x0000002208309220 */ /* 0x000fe40000410000 */
[----:B------:R-:W-:Y:S02]  /*5830*/  @!P1 FMUL.FTZ R43, R10, R36 ;  /* 0x000000240a2b9220 */ /* 0x000fe40000410000 */
[----:B------:R-:W-:Y:S02]  /*5840*/  @!P1 FFMA.FTZ R53, R32, R5, -R49 ;  /* 0x0000000520359223 */ /* 0x000fe40000010831 */
        /* <DEDUP_REMOVED lines=41> */
.L_x_327:
[----:B------:R-:W-:Y:S01]  /*5ae0*/  IMAD R2, R33, -0x60, R0 ;  /* 0xffffffa021027824 */ /* 0x000fe200078e0200 */
[----:B------:R-:W-:Y:S04]  /*5af0*/  BSSY B0, `(.L_x_350) ;  /* 0x0000015000007945 */ /* 0x000fe80003800000 */
[----:B------:R-:W-:Y:S04]  /*5b00*/  IMNMX R16, R2, 0x60, PT ;  /* 0x0000006002107817 */ /* 0x000fe80003800200 */
[----:B------:R-:W-:Y:S11]  /*5b10*/  ISETP.GE.AND P0, PT, R87, R16, PT ;  /* 0x000000105700720c */ /* 0x000ff60003f06270 */
[----:B------:R-:W-:Y:S02]  /*5b20*/  @!UPT UIADD3 URZ, URZ, URZ, URZ ;  /* 0x0000003f3f3ff290 */ /* 0x000fe4000fffe03f */
[----:B------:R-:W-:-:S05]  /*5b30*/  @P0 BRA `(.L_x_351) ;  /* 0x0000010000000947 */ /* 0x000fca0003800000 */
[----:B------:R-:W-:Y:S11]  /*5b40*/  ISETP.NE.AND P1, PT, R86, RZ, PT ;  /* 0x000000ff5600720c */ /* 0x000ff60003f25270 */
[----:B------:R-:W-:Y:S02]  /*5b50*/  @!UPT UIADD3 URZ, URZ, URZ, URZ ;  /* 0x0000003f3f3ff290 */ /* 0x000fe4000fffe03f */
[----:B------:R-:W1:Y:S01]  /*5b60*/  @P1 LDS.128 R12, [R85+0x3100] ;  /* 0x00310000550c1984 */ /* 0x000e620000000c00 */
[-C--:B------:R-:W-:Y:S05]  /*5b70*/  @P1 IADD3 R2, P0, R107, R74.reuse, RZ ;  /* 0x0000004a6b021210 */ /* 0x080fea0007f1e0ff */
[----:B------:R-:W-:Y:S01]  /*5b80*/  @P1 IMAD.X R5, R106, 0x1, R79, P0 ;  /* 0x000000016a051824 */ /* 0x000fe200000e064f */
[----:B------:R-:W-:Y:S11]  /*5b90*/  ISETP.NE.AND P0, PT, R90, RZ, PT ;  /* 0x000000ff5a00720c */ /* 0x000ff60003f05270 */
[----:B------:R-:W-:Y:S02]  /*5ba0*/  @!UPT UIADD3 URZ, URZ, URZ, URZ ;  /* 0x0000003f3f3ff290 */ /* 0x000fe4000fffe03f */
[----:B------:R-:W2:Y:S01]  /*5bb0*/  @P0 LDS.128 R8, [R84+0x3100] ;  /* 0x0031000054080984 */ /* 0x000ea20000000c00 */
[----:B------:R-:W-:Y:S05]  /*5bc0*/  @P0 IADD3 R3, P2, R111, R74, RZ ;  /* 0x0000004a6f030210 */ /* 0x000fea0007f5e0ff */
[----:B------:R-:W-:Y:S01]  /*5bd0*/  @P0 IMAD.X R6, R79, 0x1, R110, P2 ;  /* 0x000000014f060824 */ /* 0x000fe200010e066e */
[C---:B------:R-:W-:Y:S04]  /*5be0*/  @P1 LEA R4, P2, R2.reuse, c[0x0][0x1c8], 0x1 ;  /* 0x0000720002041a11 */ /* 0x040fe800078408ff */
[----:B------:R-:W-:Y:S02]  /*5bf0*/  @P1 LEA.HI.X R5, R2, c[0x0][0x1cc], R5, 0x1, P2 ;  /* 0x0000730002051a11 */ /* 0x000fe400010f0c05 */
[C---:B------:R-:W-:Y:S04]  /*5c00*/  @P0 LEA R2, P2, R3.reuse, c[0x0][0x1c8], 0x1 ;  /* 0x0000720003020a11 */ /* 0x040fe800078408ff */
[----:B------:R-:W-:Y:S01]  /*5c10*/  @P0 LEA.HI.X R3, R3, c[0x0][0x1cc], R6, 0x1, P2 ;  /* 0x0000730003030a11 */ /* 0x000fe200010f0c06 */
[----:B-1----:R1:W-:Y:S04]  /*5c20*/  @P1 STG.E.128 [R4.64], R12 ;  /* 0x0000000c04001986 */ /* 0x0023e8000c101d08 */
[----:B--2---:R1:W-:Y:S04]  /*5c30*/  @P0 STG.E.128 [R2.64], R8 ;  /* 0x0000000802000986 */ /* 0x0043e8000c101d08 */
.L_x_351:
[----:B------:R-:W-:Y:S05]  /*5c40*/  BSYNC B0 ;  /* 0x0000000000007941 */ /* 0x000fea0003800000 */
.L_x_350:
        /* <DEDUP_REMOVED lines=9> */
[----:B------:R-:W-:Y:S03]  /*5ce0*/  @P2 IADD3 R5, P0, R107, R3, RZ ;  /* 0x000000036b052210 */ /* 0x000fe60007f1e0ff */
[----:B------:R-:W2:Y:S02]  /*5cf0*/  @P1 LDS.128 R8, [R84+0x4100] ;  /* 0x0041000054081984 */ /* 0x000ea40000000c00 */
[----:B------:R-:W-:Y:S01]  /*5d00*/  @P2 IMAD.X R6, R106, 0x1, R2, P0 ;  /* 0x000000016a062824 */ /* 0x000fe200000e0602 */
        /* <DEDUP_REMOVED lines=8> */
.L_x_353:
[----:B------:R-:W-:Y:S05]  /*5d90*/  BSYNC B0 ;  /* 0x0000000000007941 */ /* 0x000fea0003800000 */
.L_x_352:
        /* <DEDUP_REMOVED lines=19> */
.L_x_343:
[----:B------:R-:W-:Y:S05]  /*5ed0*/  BSYNC B2 ;  /* 0x0000000000027941 */ /* 0x000fea0003800000 */
.L_x_326:
[----:B------:R-:W-:Y:S01]  /*5ee0*/  IMAD R20, R33, -0x60, RZ ;  /* 0xffffffa021147824 */ /* 0x000fe200078e02ff */
[----:B------:R-:W-:Y:S01]  /*5ef0*/  BSSY B0, `(.L_x_354) ;  /* 0x000006b000007945 */ /* 0x000fe20003800000 */
[----:B-12---:R-:W-:Y:S02]  /*5f00*/  IMAD R2, R93, 0x60, RZ ;  /* 0x000000605d027824 */ /* 0x006fe400078e02ff */
[----:B-----5:R-:W-:Y:S02]  /*5f10*/  IMAD.IADD R6, R119, 0x1, R20 ;  /* 0x0000000177067824 */ /* 0x020fe400078e0214 */
[----:B------:R-:W-:Y:S03]  /*5f20*/  IMAD.WIDE.U32 R18, R33, 0x60, RZ ;  /* 0x0000006021127825 */ /* 0x000fe600078e00ff */
[C---:B------:R-:W-:Y:S01]  /*5f30*/  ISETP.GE.AND P5, PT, R6.reuse, 0x11, PT ;  /* 0x000000110600780c */ /* 0x040fe20003fa6270 */
[----:B------:R-:W-:Y:S01]  /*5f40*/  IMAD.IADD R19, R19, 0x1, R2 ;  /* 0x0000000113137824 */ /* 0x000fe200078e0202 */
[C---:B------:R-:W-:Y:S02]  /*5f50*/  ISETP.GE.AND P4, PT, R6.reuse, 0x1, PT ;  /* 0x000000010600780c */ /* 0x040fe40003f86270 */
[----:B------:R-:W-:Y:S02]  /*5f60*/  IADD3 R4, P0, R143, R18, RZ ;  /* 0x000000128f047210 */ /* 0x000fe40007f1e0ff */
[C---:B------:R-:W-:Y:S02]  /*5f70*/  ISETP.GE.AND P3, PT, R6.reuse, 0x21, PT ;  /* 0x000000210600780c */ /* 0x040fe40003f66270 */
[----:B------:R-:W-:Y:S02]  /*5f80*/  IADD3.X R5, R19, R145, RZ, P0, !PT ;  /* 0x0000009113057210 */ /* 0x000fe400007fe4ff */
[C---:B------:R-:W-:Y:S02]  /*5f90*/  ISETP.GE.AND P2, PT, R6.reuse, 0x31, PT ;  /* 0x000000310600780c */ /* 0x040fe40003f46270 */
[----:B------:R-:W-:Y:S02]  /*5fa0*/  ISETP.GE.AND P1, PT, R6, 0x41, PT ;  /* 0x000000410600780c */ /* 0x000fe40003f26270 */
[C---:B------:R-:W-:Y:S01]  /*5fb0*/  @P5 IADD3 R8, P0, R4.reuse, 0x10, RZ ;  /* 0x0000001004085810 */ /* 0x040fe20007f1e0ff */
[----:B------:R-:W-:Y:S01]  /*5fc0*/  @P4 IMAD R7, R5, c[0x0][0x258], RZ ;  /* 0x0000960005074a24 */ /* 0x000fe200078e02ff */
[-C--:B------:R-:W-:Y:S01]  /*5fd0*/  @P4 MOV R2, R88.reuse ;  /* 0x0000005800024202 */ /* 0x080fe20000000f00 */
[----:B------:R-:W-:Y:S02]  /*5fe0*/  @P4 IMAD.MOV.U32 R3, RZ, RZ, R92 ;  /* 0x000000ffff034224 */ /* 0x000fe400078e005c */
[----:B------:R-:W-:Y:S01]  /*5ff0*/  @P5 IMAD.X R9, RZ, RZ, R5, P0 ;  /* 0x000000ffff095224 */ /* 0x000fe200000e0605 */
[C---:B------:R-:W-:Y:S01]  /*6000*/  @P3 IADD3 R10, P0, R4.reuse, 0x20, RZ ;  /* 0x00000020040a3810 */ /* 0x040fe20007f1e0ff */
[C---:B------:R-:W-:Y:S04]  /*6010*/  @P4 IMAD.WIDE.U32 R2, R4.reuse, c[0x0][0x258], R2 ;  /* 0x0000960004024a25 */ /* 0x040fe800078e0002 */
[----:B------:R-:W-:Y:S02]  /*6020*/  @P4 IMAD R7, R4, c[0x0][0x25c], R7 ;  /* 0x0000970004074a24 */ /* 0x000fe400078e0207 */
[----:B------:R-:W-:Y:S01]  /*6030*/  @P3 IMAD.X R11, RZ, RZ, R5, P0 ;  /* 0x000000ffff0b3224 */ /* 0x000fe200000e0605 */
[C---:B------:R-:W-:Y:S01]  /*6040*/  @P4 LEA R16, P0, R2.reuse, c[0x0][0x250], 0x1 ;  /* 0x0000940002104a11 */ /* 0x040fe200078008ff */
[----:B------:R-:W-:Y:S02]  /*6050*/  @P4 IMAD.IADD R7, R3, 0x1, R7 ;  /* 0x0000000103074824 */ /* 0x000fe400078e0207 */
[----:B------:R-:W-:Y:S03]  /*6060*/  @P5 IMAD.MOV.U32 R3, RZ, RZ, R92 ;  /* 0x000000ffff035224 */ /* 0x000fe600078e005c */
[----:B------:R-:W-:Y:S01]  /*6070*/  @P4 LEA.HI.X R17, R2, c[0x0][0x254], R7, 0x1, P0 ;  /* 0x0000950002114a11 */ /* 0x000fe200000f0c07 */
[----:B------:R-:W-:Y:S01]  /*6080*/  @P5 IMAD R7, R9, c[0x0][0x258], RZ ;  /* 0x0000960009075a24 */ /* 0x000fe200078e02ff */
[----:B------:R-:W-:Y:S03]  /*6090*/  @P5 MOV R2, R88 ;  /* 0x0000005800025202 */ /* 0x000fe60000000f00 */
[C---:B------:R-:W-:Y:S02]  /*60a0*/  @P5 IMAD R7, R8.reuse, c[0x0][0x25c], R7 ;  /* 0x0000970008075a24 */ /* 0x040fe400078e0207 */
[----:B------:R-:W-:Y:S04]  /*60b0*/  @P5 IMAD.WIDE.U32 R2, R8, c[0x0][0x258], R2 ;  /* 0x0000960008025a25 */ /* 0x000fe800078e0002 */
[----:B------:R-:W-:Y:S01]  /*60c0*/  @P5 IMAD.IADD R7, R3, 0x1, R7 ;  /* 0x0000000103075824 */ /* 0x000fe200078e0207 */
[C---:B------:R-:W-:Y:S02]  /*60d0*/  @P5 LEA R14, P0, R2.reuse, c[0x0][0x250], 0x1 ;  /* 0x00009400020e5a11 */ /* 0x040fe400078008ff */
[----:B------:R-:W-:Y:S02]  /*60e0*/  @P3 MOV R3, R92 ;  /* 0x0000005c00033202 */ /* 0x000fe40000000f00 */
[----:B------:R-:W-:Y:S01]  /*60f0*/  @P5 LEA.HI.X R15, R2, c[0x0][0x254], R7, 0x1, P0 ;  /* 0x00009500020f5a11 */ /* 0x000fe200000f0c07 */
[----:B------:R-:W-:Y:S01]  /*6100*/  @P3 IMAD.MOV.U32 R2, RZ, RZ, R88 ;  /* 0x000000ffff023224 */ /* 0x000fe200078e0058 */
[----:B------:R-:W-:Y:S01]  /*6110*/  @P2 IADD3 R8, P0, R4, 0x30, RZ ;  /* 0x0000003004082810 */ /* 0x000fe20007f1e0ff */
[----:B------:R-:W-:Y:S02]  /*6120*/  @P3 IMAD R7, R11, c[0x0][0x258], RZ ;  /* 0x000096000b073a24 */ /* 0x000fe400078e02ff */
[C---:B------:R-:W-:Y:S01]  /*6130*/  @P3 IMAD.WIDE.U32 R2, R10.reuse, c[0x0][0x258], R2 ;  /* 0x000096000a023a25 */ /* 0x040fe200078e0002 */
[----:B------:R-:W-:Y:S03]  /*6140*/  @P2 IADD3.X R9, RZ, R5, RZ, P0, !PT ;  /* 0x00000005ff092210 */ /* 0x000fe600007fe4ff */
[----:B------:R-:W-:Y:S01]  /*6150*/  @P3 IMAD R7, R10, c[0x0][0x25c], R7 ;  /* 0x000097000a073a24 */ /* 0x000fe200078e0207 */
[C---:B------:R-:W-:Y:S03]  /*6160*/  @P3 LEA R12, P0, R2.reuse, c[0x0][0x250], 0x1 ;  /* 0x00009400020c3a11 */ /* 0x040fe600078008ff */
[----:B------:R-:W-:Y:S02]  /*6170*/  @P3 IMAD.IADD R7, R3, 0x1, R7 ;  /* 0x0000000103073824 */ /* 0x000fe400078e0207 */
[----:B------:R-:W-:Y:S03]  /*6180*/  @P2 IMAD.MOV.U32 R3, RZ, RZ, R92 ;  /* 0x000000ffff032224 */ /* 0x000fe600078e005c */
[----:B------:R-:W-:Y:S01]  /*6190*/  @P3 LEA.HI.X R13, R2, c[0x0][0x254], R7, 0x1, P0 ;  /* 0x00009500020d3a11 */ /* 0x000fe200000f0c07 */
[----:B------:R-:W-:Y:S01]  /*61a0*/  @P2 IMAD R7, R9, c[0x0][0x258], RZ ;  /* 0x0000960009072a24 */ /* 0x000fe200078e02ff */
[----:B------:R-:W-:Y:S03]  /*61b0*/  @P2 MOV R2, R88 ;  /* 0x0000005800022202 */ /* 0x000fe60000000f00 */
[C---:B------:R-:W-:Y:S02]  /*61c0*/  @P2 IMAD R7, R8.reuse, c[0x0][0x25c], R7 ;  /* 0x0000970008072a24 */ /* 0x040fe400078e0207 */
[----:B------:R-:W-:Y:S05]  /*61d0*/  @P2 IMAD.WIDE.U32 R2, R8, c[0x0][0x258], R2 ;  /* 0x0000960008022a25 */ /* 0x000fea00078e0002 */
[C---:B------:R-:W-:Y:S02]  /*61e0*/  @P2 LEA R8, P0, R2.reuse, c[0x0][0x250], 0x1 ;  /* 0x0000940002082a11 */ /* 0x040fe400078008ff */
[----:B------:R-:W-:Y:S02]  /*61f0*/  @P2 IADD3 R7, R3, R7, RZ ;  /* 0x0000000703072210 */ /* 0x000fe40007ffe0ff */
[----:B------:R-:W-:Y:S02]  /*6200*/  @P1 MOV R3, R92 ;  /* 0x0000005c00031202 */ /* 0x000fe40000000f00 */
[----:B------:R-:W-:Y:S02]  /*6210*/  @P2 LEA.HI.X R9, R2, c[0x0][0x254], R7, 0x1, P0 ;  /* 0x0000950002092a11 */ /* 0x000fe400000f0c07 */
[----:B------:R-:W-:Y:S05]  /*6220*/  @P1 IADD3 R7, P0, R4, 0x40, RZ ;  /* 0x0000004004071810 */ /* 0x000fea0007f1e0ff */
        /* <DEDUP_REMOVED lines=8> */
[----:B------:R-:W-:Y:S04]  /*62b0*/  @P1 IMAD.WIDE.U32 R2, R7, c[0x0][0x258], R2 ;  /* 0x0000960007021a25 */ /* 0x000fe800078e0002 */
[----:B------:R-:W-:Y:S01]  /*62c0*/  @P1 IMAD.IADD R4, R3, 0x1, R4 ;  /* 0x0000000103041824 */ /* 0x000fe200078e0204 */
[C---:B------:R-:W-:Y:S01]  /*62d0*/  @P1 LEA R6, P6, R2.reuse, c[0x0][0x250], 0x1 ;  /* 0x0000940002061a11 */ /* 0x040fe200078c08ff */
[----:B------:R-:W-:Y:S03]  /*62e0*/  @P0 IMAD.MOV.U32 R3, RZ, RZ, R92 ;  /* 0x000000ffff030224 */ /* 0x000fe600078e005c */
[----:B------:R-:W-:Y:S01]  /*62f0*/  @P1 LEA.HI.X R7, R2, c[0x0][0x254], R4, 0x1, P6 ;  /* 0x0000950002071a11 */ /* 0x000fe200030f0c04 */
[----:B------:R-:W-:Y:S01]  /*6300*/  @P0 IMAD R4, R5, c[0x0][0x258], RZ ;  /* 0x0000960005040a24 */ /* 0x000fe200078e02ff */
[----:B------:R-:W-:Y:S03]  /*6310*/  @P0 MOV R2, R88 ;  /* 0x0000005800020202 */ /* 0x000fe60000000f00 */
        /* <DEDUP_REMOVED lines=11> */
[----:B------:R1:W-:Y:S08]  /*63d0*/  @P4 LDGSTS.E.BYPASS.LTC128B.128 [R80+0x100], [R16.64], !P6 ;  /* 0x0010000010504fae */ /* 0x0003f0000f101d48 */
[----:B------:R2:W-:Y:S08]  /*63e0*/  @P5 LDGSTS.E.BYPASS.LTC128B.128 [R80+0x900], [R14.64], !P6 ;  /* 0x009000000e505fae */ /* 0x0005f0000f101d48 */
[----:B------:R3:W-:Y:S08]  /*63f0*/  @P3 LDGSTS.E.BYPASS.LTC128B.128 [R80+0x1100], [R12.64], !P6 ;  /* 0x011000000c503fae */ /* 0x0007f0000f101d48 */
[----:B------:R1:W-:Y:S08]  /*6400*/  @P2 LDGSTS.E.BYPASS.LTC128B.128 [R80+0x1900], [R8.64], !P6 ;  /* 0x0190000008502fae */ /* 0x0003f0000f101d48 */
[----:B------:R1:W-:Y:S08]  /*6410*/  @P1 LDGSTS.E.BYPASS.LTC128B.128 [R80+0x2100], [R6.64], !P6 ;  /* 0x0210000006501fae */ /* 0x0003f0000f101d48 */
[----:B------:R1:W-:Y:S01]  /*6420*/  @P0 LDGSTS.E.BYPASS.LTC128B.128 [R80+0x2900], [R4.64], !P6 ;  /* 0x0290000004500fae */ /* 0x0003e2000f101d48 */
[----:B---3--:R-:W-:Y:S02]  /*6430*/  IMNMX R13, R2, 0x60, PT ;  /* 0x00000060020d7817 */ /* 0x008fe40003800200 */
[----:B------:R-:W-:Y:S02]  /*6440*/  IADD3 R12, P0, R141, R18, RZ ;  /* 0x000000128d0c7210 */ /* 0x000fe40007f1e0ff */
[----:B------:R-:W-:Y:S03]  /*6450*/  ISETP.GE.AND P1, PT, R87, R13, PT ;  /* 0x0000000d5700720c */ /* 0x000fe60003f26270 */
[----:B------:R-:W0:Y:S01]  /*6460*/  LDGDEPBAR ;  /* 0x00000000000079af */ /* 0x000e220000000000 */
[----:B--2---:R-:W-:Y:S01]  /*6470*/  IADD3.X R14, R19, R140, RZ, P0, !PT ;  /* 0x0000008c130e7210 */ /* 0x004fe200007fe4ff */
[----:B------:R-:W-:Y:S06]  /*6480*/  DEPBAR.LE SB0, 0x0 ;  /* 0x000080000000791a */ /* 0x000fec0000000000 */
[----:B------:R-:W-:Y:S06]  /*6490*/  BAR.SYNC.DEFER_BLOCKING 0x0 ;  /* 0x0000000000007b1d */ /* 0x000fec0000010000 */
[----:B------:R-:W-:-:S05]  /*64a0*/  @P1 BRA `(.L_x_355) ;  /* 0x000000f000001947 */ /* 0x000fca0003800000 */
[----:B-1----:R-:W-:Y:S01]  /*64b0*/  MOV R5, R104 ;  /* 0x0000006800057202 */ /* 0x002fe20000000f00 */
[----:B------:R-:W-:Y:S01]  /*64c0*/  IMAD.MOV.U32 R4, RZ, RZ, R94 ;  /* 0x000000ffff047224 */ /* 0x000fe200078e005e */
[----:B------:R-:W-:Y:S01]  /*64d0*/  ISETP.GE.AND P1, PT, R24, c[0x0][0x1d4], PT ;  /* 0x0000750018007a0c */ /* 0x000fe20003f26270 */
[----:B------:R-:W-:Y:S02]  /*64e0*/  IMAD R2, R14, c[0x0][0x208], RZ ;  /* 0x000082000e027a24 */ /* 0x000fe400078e02ff */
[C---:B------:R-:W-:Y:S04]  /*64f0*/  IMAD.WIDE.U32 R4, R12.reuse, c[0x0][0x208], R4 ;  /* 0x000082000c047a25 */ /* 0x040fe800078e0004 */
[----:B------:R-:W-:Y:S04]  /*6500*/  IMAD R2, R12, c[0x0][0x20c], R2 ;  /* 0x000083000c027a24 */ /* 0x000fe800078e0202 */
[----:B------:R-:W-:Y:S01]  /*6510*/  IMAD.IADD R3, R5, 0x1, R2 ;  /* 0x0000000105037824 */ /* 0x000fe200078e0202 */
[C---:B------:R-:W-:Y:S01]  /*6520*/  LEA R2, P0, R4.reuse, c[0x0][0x1f8], 0x1 ;  /* 0x00007e0004027a11 */ /* 0x040fe200078008ff */
[----:B------:R-:W1:Y:S03]  /*6530*/  @!P1 LDS.128 R8, [R85+0x100] ;  /* 0x0001000055089984 */ /* 0x000e660000000c00 */
[----:B------:R-:W-:Y:S02]  /*6540*/  LEA.HI.X R3, R4, c[0x0][0x1fc], R3, 0x1, P0 ;  /* 0x00007f0004037a11 */ /* 0x000fe400000f0c03 */
[----:B------:R-:W-:Y:S11]  /*6550*/  ISETP.GE.AND P0, PT, R105, c[0x0][0x1d4], PT ;  /* 0x0000750069007a0c */ /* 0x000ff60003f06270 */
[----:B------:R-:W-:Y:S02]  /*6560*/  @!UPT UIADD3 URZ, URZ, URZ, URZ ;  /* 0x0000003f3f3ff290 */ /* 0x000fe4000fffe03f */
[----:B------:R-:W2:Y:S04]  /*6570*/  @!P0 LDS.128 R4, [R84+0x100] ;  /* 0x0001000054048984 */ /* 0x000ea80000000c00 */
[----:B-1----:R1:W-:Y:S04]  /*6580*/  @!P1 STG.E.128 [R2.64], R8 ;  /* 0x0000000802009986 */ /* 0x0023e8000c101d08 */
[----:B--2---:R1:W-:Y:S02]  /*6590*/  @!P0 STG.E.128 [R2.64+0x40], R4 ;  /* 0x0000400402008986 */ /* 0x0043e4000c101d08 */
.L_x_355:
[----:B-1----:R-:W-:Y:S05]  /*65a0*/  BSYNC B0 ;  /* 0x0000000000007941 */ /* 0x002fea0003800000 */
.L_x_354:
[----:B------:R-:W-:Y:S01]  /*65b0*/  ISETP.GE.AND P0, PT, R150, R13, PT ;  /* 0x0000000d9600720c */ /* 0x000fe20003f06270 */
[----:B------:R-:W-:Y:S01]  /*65c0*/  @!UPT UIADD3 URZ, URZ, URZ, URZ ;  /* 0x0000003f3f3ff290 */ /* 0x000fe2000fffe03f */
[----:B------:R-:W-:Y:S11]  /*65d0*/  BSSY B0, `(.L_x_356) ;  /* 0x0000013000007945 */ /* 0x000ff60003800000 */
[----:B------:R-:W-:-:S05]  /*65e0*/  @P0 BRA `(.L_x_357) ;  /* 0x0000011000000947 */ /* 0x000fca0003800000 */
[----:B------:R-:W-:Y:S01]  /*65f0*/  IADD3 R2, P0, R12, 0x20, RZ ;  /* 0x000000200c027810 */ /* 0x000fe20007f1e0ff */
[----:B------:R-:W-:Y:S01]  /*6600*/  IMAD.MOV.U32 R4, RZ, RZ, R94 ;  /* 0x000000ffff047224 */ /* 0x000fe200078e005e */
[----:B------:R-:W-:Y:S02]  /*6610*/  MOV R5, R104 ;  /* 0x0000006800057202 */ /* 0x000fe40000000f00 */
[----:B------:R-:W-:Y:S01]  /*6620*/  ISETP.GE.AND P1, PT, R24, c[0x0][0x1d4], PT ;  /* 0x0000750018007a0c */ /* 0x000fe20003f26270 */
[----:B------:R-:W-:Y:S02]  /*6630*/  IMAD.X R3, RZ, RZ, R14, P0 ;  /* 0x000000ffff037224 */ /* 0x000fe400000e060e */
[C---:B------:R-:W-:Y:S04]  /*6640*/  IMAD.WIDE.U32 R4, R2.reuse, c[0x0][0x208], R4 ;  /* 0x0000820002047a25 */ /* 0x040fe800078e0004 */
[----:B------:R-:W-:Y:S04]  /*6650*/  IMAD R3, R3, c[0x0][0x208], RZ ;  /* 0x0000820003037a24 */ /* 0x000fe800078e02ff */
[----:B------:R-:W-:Y:S01]  /*6660*/  IMAD R3, R2, c[0x0][0x20c], R3 ;  /* 0x0000830002037a24 */ /* 0x000fe200078e0203 */
[C---:B------:R-:W-:Y:S01]  /*6670*/  LEA R2, P0, R4.reuse, c[0x0][0x1f8], 0x1 ;  /* 0x00007e0004027a11 */ /* 0x040fe200078008ff */
[----:B------:R-:W1:Y:S02]  /*6680*/  @!P1 LDS.128 R8, [R85+0x1100] ;  /* 0x0011000055089984 */ /* 0x000e640000000c00 */
[----:B------:R-:W-:Y:S05]  /*6690*/  IMAD.IADD R3, R5, 0x1, R3 ;  /* 0x0000000105037824 */ /* 0x000fea00078e0203 */
[----:B------:R-:W-:Y:S02]  /*66a0*/  LEA.HI.X R3, R4, c[0x0][0x1fc], R3, 0x1, P0 ;  /* 0x00007f0004037a11 */ /* 0x000fe400000f0c03 */
[----:B------:R-:W-:Y:S11]  /*66b0*/  ISETP.GE.AND P0, PT, R105, c[0x0][0x1d4], PT ;  /* 0x0000750069007a0c */ /* 0x000ff60003f06270 */
[----:B------:R-:W-:Y:S02]  /*66c0*/  @!UPT UIADD3 URZ, URZ, URZ, URZ ;  /* 0x0000003f3f3ff290 */ /* 0x000fe4000fffe03f */
[----:B------:R-:W2:Y:S04]  /*66d0*/  @!P0 LDS.128 R4, [R84+0x1100] ;  /* 0x0011000054048984 */ /* 0x000ea80000000c00 */
[----:B-1----:R1:W-:Y:S04]  /*66e0*/  @!P1 STG.E.128 [R2.64], R8 ;  /* 0x0000000802009986 */ /* 0x0023e8000c101d08 */
[----:B--2---:R1:W-:Y:S02]  /*66f0*/  @!P0 STG.E.128 [R2.64+0x40], R4 ;  /* 0x0000400402008986 */ /* 0x0043e4000c101d08 */
.L_x_357:
[----:B------:R-:W-:Y:S05]  /*6700*/  BSYNC B0 ;  /* 0x0000000000007941 */ /* 0x000fea0003800000 */
.L_x_356:
[----:B------:R-:W-:Y:S01]  /*6710*/  ISETP.GE.AND P0, PT, R149, R13, PT ;  /* 0x0000000d9500720c */ /* 0x000fe20003f06270 */
[----:B------:R-:W-:Y:S01]  /*6720*/  @!UPT UIADD3 URZ, URZ, URZ, URZ ;  /* 0x0000003f3f3ff290 */ /* 0x000fe2000fffe03f */
[----:B------:R-:W-:Y:S11]  /*6730*/  BSSY B0, `(.L_x_358) ;  /* 0x0000013000007945 */ /* 0x000ff60003800000 */
[----:B------:R-:W-:-:S05]  /*6740*/  @P0 BRA `(.L_x_359) ;  /* 0x0000011000000947 */ /* 0x000fca0003800000 */
[----:B-1----:R-:W-:Y:S01]  /*6750*/  IADD3 R2, P0, R12, 0x40, RZ ;  /* 0x000000400c027810 */ /* 0x002fe20007f1e0ff */
        /* <DEDUP_REMOVED lines=16> */
.L_x_359:
[----:B------:R-:W-:Y:S05]  /*6860*/  BSYNC B0 ;  /* 0x0000000000007941 */ /* 0x000fea0003800000 */
.L_x_358:
[C---:B------:R-:W-:Y:S02]  /*6870*/  ISETP.GT.AND P0, PT, R33.reuse, R144, PT ;  /* 0x000000902100720c */ /* 0x040fe40003f04270 */
[----:B------:R-:W-:Y:S11]  /*6880*/  IADD3 R33, R33, -0x1, RZ ;  /* 0xffffffff21217810 */ /* 0x000ff60007ffe0ff */
[----:B-1----:R-:W-:Y:S01]  /*6890*/  @P0 SHF.R.S32.HI R5, RZ, 0x1f, R33 ;  /* 0x0000001fff050819 */ /* 0x002fe20000011421 */
[----:B------:R-:W-:Y:S02]  /*68a0*/  @P0 IMAD R4, R180, R33, RZ ;  /* 0x00000021b4040224 */ /* 0x000fe400078e02ff */
[----:B------:R-:W-:Y:S02]  /*68b0*/  @P0 IMAD.MOV.U32 R2, RZ, RZ, R124 ;  /* 0x000000ffff020224 */ /* 0x000fe400078e007c */
        /* <DEDUP_REMOVED lines=10> */
[----:B------:R1:W-:Y:S02]  /*6960*/  @P0 LDGSTS.E.BYPASS.LTC128B.128 [R80+0x3100], [R10.64], !P6 ;  /* 0x031000000a500fae */ /* 0x0003e4000f101d48 */
[--C-:B------:R-:W-:Y:S01]  /*6970*/  @P0 IMAD.X R9, R11, 0x1, R148.reuse, P1 ;  /* 0x000000010b090824 */ /* 0x100fe200008e0694 */
[-C--:B------:R-:W-:Y:S04]  /*6980*/  @P0 IADD3 R6, P1, R8, R151.reuse, RZ ;  /* 0x0000009708060210 */ /* 0x080fe80007f3e0ff */
[----:B------:R2:W-:Y:S01]  /*6990*/  @P0 LDGSTS.E.BYPASS.LTC128B.128 [R80+0x3900], [R8.64], !P6 ;  /* 0x0390000008500fae */ /* 0x0005e2000f101d48 */
[-C--:B------:R-:W-:Y:S02]  /*69a0*/  @P0 IADD3.X R7, R9, R148.reuse, RZ, P1, !PT ;  /* 0x0000009409070210 */ /* 0x080fe40000ffe4ff */
[-C--:B------:R-:W-:Y:S03]  /*69b0*/  @P0 IADD3 R4, P1, R6, R151.reuse, RZ ;  /* 0x0000009706040210 */ /* 0x080fe60007f3e0ff */
[----:B------:R2:W-:Y:S02]  /*69c0*/  @P0 LDGSTS.E.BYPASS.LTC128B.128 [R80+0x4100], [R6.64], !P6 ;  /* 0x0410000006500fae */ /* 0x0005e4000f101d48 */
[--C-:B------:R-:W-:Y:S01]  /*69d0*/  @P0 IMAD.X R5, R7, 0x1, R148.reuse, P1 ;  /* 0x0000000107050824 */ /* 0x100fe200008e0694 */
[-C--:B------:R-:W-:Y:S04]  /*69e0*/  @P0 IADD3 R2, P1, R4, R151.reuse, RZ ;  /* 0x0000009704020210 */ /* 0x080fe80007f3e0ff */
[----:B------:R2:W-:Y:S01]  /*69f0*/  @P0 LDGSTS.E.BYPASS.LTC128B.128 [R80+0x4900], [R4.64], !P6 ;  /* 0x0490000004500fae */ /* 0x0005e2000f101d48 */
[----:B------:R-:W-:Y:S05]  /*6a00*/  @P0 IMAD.X R3, R5, 0x1, R148, P1 ;  /* 0x0000000105030824 */ /* 0x000fea00008e0694 */
[----:B------:R2:W-:Y:S01]  /*6a10*/  @P0 LDGSTS.E.BYPASS.LTC128B.128 [R80+0x5100], [R2.64], !P6 ;  /* 0x0510000002500fae */ /* 0x0005e2000f101d48 */
[----:B-1----:R-:W-:Y:S04]  /*6a20*/  @P0 IADD3 R10, P1, R2, R151, RZ ;  /* 0x00000097020a0210 */ /* 0x002fe80007f3e0ff */
[----:B------:R-:W-:Y:S05]  /*6a30*/  @P0 IADD3.X R11, R3, R148, RZ, P1, !PT ;  /* 0x00000094030b0210 */ /* 0x000fea0000ffe4ff */
[----:B------:R2:W-:Y:S04]  /*6a40*/  @P0 LDGSTS.E.BYPASS.LTC128B.128 [R80+0x5900], [R10.64], !P6 ;  /* 0x059000000a500fae */ /* 0x0005e8000f101d48 */
[----:B------:R-:W0:Y:S01]  /*6a50*/  LDGDEPBAR ;  /* 0x00000000000079af */ /* 0x000e220000000000 */
[----:B------:R-:W-:-:S05]  /*6a60*/  @P0 BRA `(.L_x_360) ;  /* 0xffffb57000000947 */ /* 0x000fca000383ffff */
[----:B------:R-:W-:Y:S06]  /*6a70*/  BAR.SYNC.DEFER_BLOCKING 0x0 ;  /* 0x0000000000007b1d */ /* 0x000fec0000010000 */
.L_x_325:
[----:B------:R-:W-:Y:S01]  /*6a80*/  IMAD.MOV.U32 R231, RZ, RZ, c[0x0][0x2c4] ;  /* 0x0000b100ffe77624 */ /* 0x000fe200078e00ff */
[----:B------:R-:W-:Y:S01]  /*6a90*/  IADD3 R0, R226, 0x7f, RZ ;  /* 0x0000007fe2007810 */ /* 0x000fe20007ffe0ff */
[----:B------:R-:W-:-:S02]  /*6aa0*/  IMAD.MOV.U32 R236, RZ, RZ, c[0x0][0x32c] ;  /* 0x0000cb00ffec7624 */ /* 0x000fc400078e00ff */
[----:B--2---:R-:W-:Y:S01]  /*6ab0*/  IMAD.IADD R8, R166, 0x1, R167 ;  /* 0x00000001a6087824 */ /* 0x004fe200078e02a7 */
[----:B------:R-:W-:Y:S02]  /*6ac0*/  ISETP.NE.AND P1, PT, R231, 0x1, PT ;  /* 0x00000001e700780c */ /* 0x000fe40003f25270 */
[----:B------:R-:W-:-:S11]  /*6ad0*/  ISETP.GE.AND P6, PT, R236, 0x1, PT ;  /* 0x00000001ec00780c */ /* 0x000fd60003fc6270 */
[----:B------:R-:W-:-:S05]  /*6ae0*/  @P1 IMAD.HI.U32 R2, R0, c[0x0][0x2c8], RZ ;  /* 0x0000b20000021a27 */ /* 0x000fca00078e00ff */
[----:B------:R-:W-:-:S05]  /*6af0*/  @P1 SHF.R.U32.HI R0, RZ, c[0x0][0x2cc], R2 ;  /* 0x0000b300ff001a19 */ /* 0x000fca0000011602 */
[----:B------:R-:W-:-:S05]  /*6b00*/  IMAD.IADD R0, R178, 0x1, R0 ;  /* 0x00000001b2007824 */ /* 0x000fca00078e0200 */
[----:B------:R-:W-:Y:S01]  /*6b10*/  IADD3 R3, R0, c[0x0][0x328], RZ ;  /* 0x0000ca0000037a10 */ /* 0x000fe20007ffe0ff */
[----:B------:R-:W-:Y:S05]  /*6b20*/  @!P6 BRA `(.L_x_361) ;  /* 0x000000f00000e947 */ /* 0x000fea0003800000 */
[C---:B------:R-:W-:Y:S01]  /*6b30*/  ISETP.GT.AND P0, PT, R0.reuse, RZ, PT ;  /* 0x000000ff0000720c */ /* 0x040fe20003f04270 */
[----:B------:R-:W-:Y:S01]  /*6b40*/  IMAD.MOV.U32 R4, RZ, RZ, c[0x0][0x32c] ;  /* 0x0000cb00ff047624 */ /* 0x000fe200078e00ff */
        /* <DEDUP_REMOVED lines=8> */
.L_x_362:
[----:B------:R-:W-:-:S13]  /*6bd0*/  ISETP.NE.AND P0, PT, R4, 0x1, PT ;  /* 0x000000010400780c */ /* 0x000fda0003f05270 */
[----:B------:R-:W-:-:S05]  /*6be0*/  @P0 IMAD.HI.U32 R0, R2, c[0x0][0x330], RZ ;  /* 0x0000cc0002000a27 */ /* 0x000fca00078e00ff */
[----:B------:R-:W-:-:S05]  /*6bf0*/  @P0 SHF.R.U32.HI R2, RZ, c[0x0][0x334], R0 ;  /* 0x0000cd00ff020a19 */ /* 0x000fca0000011600 */
.L_x_363:
[----:B------:R-:W-:-:S05]  /*6c00*/  IMAD R2, R2, R4, c[0x0][0x32c] ;  /* 0x0000cb0002027624 */ /* 0x000fca00078e0204 */
[----:B------:R-:W-:-:S03]  /*6c10*/  IMNMX R3, R3, R2, PT ;  /* 0x0000000203037217 */ /* 0x000fc60003800200 */
.L_x_361:
[----:B------:R-:W2:Y:S01]  /*6c20*/  LDL R4, [R1+0x14] ;  /* 0x0000140001047983 */ /* 0x000ea20000100800 */
[----:B------:R-:W-:Y:S01]  /*6c30*/  IADD3 R3, R3, 0x5f, RZ ;  /* 0x0000005f03037810 */ /* 0x000fe20007ffe0ff */
[----:B------:R-:W-:-:S04]  /*6c40*/  @P1 IMAD.HI.U32 R2, R226, c[0x0][0x2c8], RZ ;  /* 0x0000b200e2021a27 */ /* 0x000fc800078e00ff */
[----:B------:R-:W-:-:S04]  /*6c50*/  IMAD.HI R3, R3, 0x2aaaaaab, RZ ;  /* 0x2aaaaaab03037827 */ /* 0x000fc800078e02ff */
[----:B------:R-:W-:Y:S01]  /*6c60*/  IMAD.MOV.U32 R0, RZ, RZ, R226 ;  /* 0x000000ffff007224 */ /* 0x000fe200078e00e2 */
[----:B------:R-:W-:Y:S02]  /*6c70*/  @P1 SHF.R.U32.HI R0, RZ, c[0x0][0x2cc], R2 ;  /* 0x0000b300ff001a19 */ /* 0x000fe40000011602 */
[----:B------:R-:W-:-:S04]  /*6c80*/  SHF.R.U32.HI R2, RZ, 0x1f, R3 ;  /* 0x0000001fff027819 */ /* 0x000fc80000011603 */
[----:B------:R-:W-:-:S04]  /*6c90*/  LEA.HI.SX32 R2, R3, R2, 0x1c ;  /* 0x0000000203027211 */ /* 0x000fc800078fe2ff */
[----:B------:R-:W-:Y:S01]  /*6ca0*/  IMNMX R246, R2, R179, PT ;  /* 0x000000b302f67217 */ /* 0x000fe20003800200 */
[----:B--2---:R-:W-:-:S05]  /*6cb0*/  IMAD.IADD R0, R4, 0x1, R0 ;  /* 0x0000000104007824 */ /* 0x004fca00078e0200 */
[----:B------:R-:W-:Y:S01]  /*6cc0*/  IADD3 R3, R0, -c[0x0][0x324], RZ ;  /* 0x8000c90000037a10 */ /* 0x000fe20007ffe0ff */
[----:B------:R-:W-:Y:S05]  /*6cd0*/  @!P6 BRA `(.L_x_364) ;  /* 0x000000f00000e947 */ /* 0x000fea0003800000 */
        /* <DEDUP_REMOVED lines=9> */
.L_x_365:
[----:B------:R-:W-:-:S04]  /*6d70*/  MOV R2, c[0x0][0x32c] ;  /* 0x0000cb0000027a02 */ /* 0x000fc80000000f00 */
[----:B------:R-:W-:-:S13]  /*6d80*/  ISETP.NE.AND P0, PT, R2, 0x1, PT ;  /* 0x000000010200780c */ /* 0x000fda0003f05270 */
[----:B------:R-:W-:-:S05]  /*6d90*/  @P0 IMAD.HI.U32 R2, R0, c[0x0][0x330], RZ ;  /* 0x0000cc0000020a27 */ /* 0x000fca00078e00ff */
[----:B------:R-:W-:-:S05]  /*6da0*/  @P0 SHF.R.U32.HI R0, RZ, c[0x0][0x334], R2 ;  /* 0x0000cd00ff000a19 */ /* 0x000fca0000011602 */
.L_x_366:
[----:B------:R-:W-:-:S05]  /*6db0*/  IMAD R0, R0, c[0x0][0x32c], RZ ;  /* 0x0000cb0000007a24 */ /* 0x000fca00078e02ff */
[----:B------:R-:W-:-:S05]  /*6dc0*/  IMNMX R3, R3, R0, !PT ;  /* 0x0000000003037217 */ /* 0x000fca0007800200 */
.L_x_364:
[----:B------:R-:W-:Y:S01]  /*6dd0*/  IMAD.HI R0, R3, 0x2aaaaaab, RZ ;  /* 0x2aaaaaab03007827 */ /* 0x000fe200078e02ff */
[----:B------:R-:W-:Y:S01]  /*6de0*/  PLOP3.LUT P4, PT, PT, PT, PT, 0x80, 0x0 ;  /* 0x000000000000781c */ /* 0x000fe20003f8f070 */
[----:B------:R-:W-:Y:S01]  /*6df0*/  CS2R R162, SRZ ;  /* 0x0000000000a27805 */ /* 0x000fe2000001ff00 */
[----:B------:R-:W-:Y:S01]  /*6e00*/  CS2R R160, SRZ ;  /* 0x0000000000a07805 */ /* 0x000fe2000001ff00 */
[----:B------:R-:W-:Y:S01]  /*6e10*/  CS2R R166, SRZ ;  /* 0x0000000000a67805 */ /* 0x000fe2000001ff00 */
[----:B------:R-:W-:Y:S01]  /*6e20*/  SHF.R.U32.HI R2, RZ, 0x1f, R0 ;  /* 0x0000001fff027819 */ /* 0x000fe20000011600 */
[----:B------:R-:W-:Y:S01]  /*6e30*/  CS2R R12, SRZ ;  /* 0x00000000000c7805 */ /* 0x000fe2000001ff00 */
[----:B------:R-:W-:Y:S01]  /*6e40*/  IMAD.MOV.U32 R164, RZ, RZ, RZ ;  /* 0x000000ffffa47224 */ /* 0x000fe200078e00ff */
[----:B------:R-:W-:Y:S01]  /*6e50*/  CS2R R14, SRZ ;  /* 0x00000000000e7805 */ /* 0x000fe2000001ff00 */
[----:B------:R-:W-:Y:S01]  /*6e60*/  LEA.HI.SX32 R0, R0, R2, 0x1c ;  /* 0x0000000200007211 */ /* 0x000fe200078fe2ff */
[----:B------:R-:W-:Y:S01]  /*6e70*/  IMAD.MOV.U32 R158, RZ, RZ, RZ ;  /* 0x000000ffff9e7224 */ /* 0x000fe200078e00ff */
[----:B------:R-:W-:Y:S01]  /*6e80*/  MOV R156, RZ ;  /* 0x000000ff009c7202 */ /* 0x000fe20000000f00 */
[----:B------:R-:W-:Y:S01]  /*6e90*/  CS2R R16, SRZ ;  /* 0x0000000000107805 */ /* 0x000fe2000001ff00 */
[----:B------:R-:W-:Y:S01]  /*6ea0*/  IMNMX R224, RZ, R0, !PT ;  /* 0x00000000ffe07217 */ /* 0x000fe20007800200 */
[----:B------:R-:W-:Y:S01]  /*6eb0*/  IMAD.MOV.U32 R154, RZ, RZ, RZ ;  /* 0x000000ffff9a7224 */ /* 0x000fe200078e00ff */
[----:B------:R-:W-:Y:S01]  /*6ec0*/  CS2R R18, SRZ ;  /* 0x0000000000127805 */ /* 0x000fe2000001ff00 */
[----:B------:R-:W-:Y:S01]  /*6ed0*/  IMAD.MOV.U32 R152, RZ, RZ, RZ ;  /* 0x000000ffff987224 */ /* 0x000fe200078e00ff */
[----:B------:R-:W-:Y:S01]  /*6ee0*/  ISETP.GT.AND P0, PT, R246, R224, PT ;  /* 0x000000e0f600720c */ /* 0x000fe20003f04270 */
[----:B------:R2:W-:Y:S01]  /*6ef0*/  STL [R1+0x18], R224 ;  /* 0x000018e001007387 */ /* 0x0005e20000100800 */
[----:B------:R-:W-:Y:S01]  /*6f00*/  MOV R26, RZ ;  /* 0x000000ff001a7202 */ /* 0x000fe20000000f00 */
[----:B------:R-:W-:Y:S01]  /*6f10*/  IMAD.MOV.U32 R146, RZ, RZ, RZ ;  /* 0x000000ffff927224 */ /* 0x000fe200078e00ff */
[----:B------:R-:W-:Y:S01]  /*6f20*/  MOV R144, RZ ;  /* 0x000000ff00907202 */ /* 0x000fe20000000f00 */
        /* <DEDUP_REMOVED lines=33> */
[----:B--2---:R-:W2:Y:S01]  /*7140*/  LDL R27, [R1+0x64] ;  /* 0x00006400011b7983 */ /* 0x004ea20000100800 */
[----:B------:R-:W-:-:S03]  /*7150*/  ISETP.NE.U32.AND P0, PT, RZ, c[0x0][0x340], PT ;  /* 0x0000d000ff007a0c */ /* 0x000fc60003f05070 */
[----:B------:R-:W2:Y:S01]  /*7160*/  LDL R234, [R1+0x30] ;  /* 0x0000300001ea7983 */ /* 0x000ea20000100800 */
[----:B------:R-:W-:-:S13]  /*7170*/  ISETP.NE.AND.EX P2, PT, RZ, c[0x0][0x344], PT, P0 ;  /* 0x0000d100ff007a0c */ /* 0x000fda0003f45300 */
[----:B------:R-:W-:Y:S01]  /*7180*/  @P2 IMAD.MOV.U32 R2, RZ, RZ, 0x4 ;  /* 0x00000004ff022424 */ /* 0x000fe200078e00ff */
[----:B------:R-:W4:Y:S01]  /*7190*/  S2R R35, SR_CTAID.Y ;  /* 0x0000000000237919 */ /* 0x000f220000002600 */
[----:B------:R-:W-:Y:S02]  /*71a0*/  SHF.R.S32.HI R0, RZ, 0x1f, R168 ;  /* 0x0000001fff007819 */ /* 0x000fe400000114a8 */
[----:B------:R-:W-:-:S03]  /*71b0*/  SHF.R.S32.HI R228, RZ, 0x1f, R212 ;  /* 0x0000001fffe47819 */ /* 0x000fc600000114d4 */
[----:B------:R-:W-:Y:S01]  /*71c0*/  IMAD R0, R0, c[0x0][0x178], RZ ;  /* 0x00005e0000007a24 */ /* 0x000fe200078e02ff */
[----:B------:R-:W-:-:S03]  /*71d0*/  LEA.HI R5, R228, R212, RZ, 0x3 ;  /* 0x000000d4e4057211 */ /* 0x000fc600078f18ff */
[----:B------:R-:W-:Y:S01]  /*71e0*/  IMAD R0, R168, c[0x0][0x17c], R0 ;  /* 0x00005f00a8007a24 */ /* 0x000fe200078e0200 */
[----:B------:R-:W-:Y:S02]  /*71f0*/  LOP3.LUT R4, R5, 0xfffffff8, RZ, 0xc0, !PT ;  /* 0xfffffff805047812 */ /* 0x000fe400078ec0ff */
[----:B------:R-:W-:-:S03]  /*7200*/  SHF.R.S32.HI R71, RZ, 0x3, R5 ;  /* 0x00000003ff477819 */ /* 0x000fc60000011405 */
[----:B------:R-:W-:Y:S02]  /*7210*/  IMAD.IADD R86, R212, 0x1, -R4 ;  /* 0x00000001d4567824 */ /* 0x000fe400078e0a04 */
[----:B------:R-:W-:Y:S02]  /*7220*/  IMAD R5, R188, c[0x0][0x1b8], RZ ;  /* 0x00006e00bc057a24 */ /* 0x000fe400078e02ff */
[----:B------:R-:W-:Y:S02]  /*7230*/  IMAD.SHL.U32 R56, R86, 0x8, RZ ;  /* 0x0000000856387824 */ /* 0x000fe400078e00ff */
[----:B--2---:R-:W-:-:S05]  /*7240*/  @P2 IMAD.WIDE R2, R27, R2, c[0x0][0x340] ;  /* 0x0000d0001b022625 */ /* 0x004fca00078e0202 */
[----:B------:R2:W3:Y:S01]  /*7250*/  @P2 LDG.E R16, [R2.64] ;  /* 0x0000000802102981 */ /* 0x0004e2000c1e1900 */
[----:B----4-:R-:W-:Y:S01]  /*7260*/  IMAD R4, R35, c[0x0][0x1bc], R5 ;  /* 0x00006f0023047a24 */ /* 0x010fe200078e0205 */
[----:B------:R-:W-:Y:S02]  /*7270*/  ISETP.NE.U32.AND P0, PT, RZ, c[0x0][0x348], PT ;  /* 0x0000d200ff007a0c */ /* 0x000fe40003f05070 */
[----:B------:R-:W-:Y:S02]  /*7280*/  SHF.R.S32.HI R15, RZ, 0x1f, R27 ;  /* 0x0000001fff0f7819 */ /* 0x000fe4000001141b */
[----:B------:R-:W-:Y:S02]  /*7290*/  ISETP.NE.AND.EX P0, PT, RZ, c[0x0][0x34c], PT, P0 ;  /* 0x0000d300ff007a0c */ /* 0x000fe40003f05300 */
[----:B------:R-:W-:Y:S02]  /*72a0*/  LEA.HI R85, R228, R212, RZ, 0x4 ;  /* 0x000000d4e4557211 */ /* 0x000fe400078f20ff */
[----:B------:R-:W-:-:S02]  /*72b0*/  SEL R6, R15, RZ, !P0 ;  /* 0x000000ff0f067207 */ /* 0x000fc40004000000 */
[----:B-1----:R-:W-:Y:S02]  /*72c0*/  SHF.R.S32.HI R9, RZ, 0x1f, R8 ;  /* 0x0000001fff097819 */ /* 0x002fe40000011408 */
[----:B------:R-:W-:Y:S01]  /*72d0*/  LOP3.LUT R7, R85, 0xfffffff0, RZ, 0xc0, !PT ;  /* 0xfffffff055077812 */ /* 0x000fe200078ec0ff */
[----:B------:R-:W-:Y:S01]  /*72e0*/  IMAD R6, R6, c[0x0][0x1c0], RZ ;  /* 0x0000700006067a24 */ /* 0x000fe200078e02ff */
[----:B------:R-:W-:-:S03]  /*72f0*/  SHF.R.S32.HI R57, RZ, 0x1f, R56 ;  /* 0x0000001fff397819 */ /* 0x000fc60000011438 */
[----:B------:R-:W-:Y:S02]  /*7300*/  IMAD.IADD R10, R212, 0x1, -R7 ;  /* 0x00000001d40a7824 */ /* 0x000fe400078e0a07 */
[----:B--2---:R-:W-:-:S04]  /*7310*/  IMAD.WIDE.U32 R2, R168, c[0x0][0x178], RZ ;  /* 0x00005e00a8027a25 */ /* 0x004fc800078e00ff */
[----:B------:R-:W-:Y:S01]  /*7320*/  IMAD.IADD R3, R3, 0x1, R0 ;  /* 0x0000000103037824 */ /* 0x000fe200078e0200 */
[----:B------:R-:W-:-:S03]  /*7330*/  SHF.L.U32 R0, R71, 0x6, RZ ;  /* 0x0000000647007819 */ /* 0x000fc600000006ff */
[----:B------:R-:W-:Y:S01]  /*7340*/  IMAD.WIDE.U32 R2, R35, c[0x0][0x1b8], R2 ;  /* 0x00006e0023027a25 */ /* 0x000fe200078e0002 */
[----:B------:R-:W-:-:S04]  /*7350*/  LOP3.LUT R0, R0, 0x1c0, RZ, 0xc0, !PT ;  /* 0x000001c000007812 */ /* 0x000fc800078ec0ff */
[----:B------:R-:W-:Y:S02]  /*7360*/  LOP3.LUT R5, R0, 0x38, R56, 0xf8, !PT ;  /* 0x0000003800057812 */ /* 0x000fe400078ef838 */
[----:B------:R-:W-:Y:S02]  /*7370*/  SHF.R.U32.HI R0, RZ, 0x3, R0 ;  /* 0x00000003ff007819 */ /* 0x000fe40000011600 */
[----:B------:R-:W-:Y:S02]  /*7380*/  IADD3 R3, R3, R4, RZ ;  /* 0x0000000403037210 */ /* 0x000fe40007ffe0ff */
[----:B------:R-:W-:Y:S01]  /*7390*/  LOP3.LUT R17, R5, R0, RZ, 0x3c, !PT ;  /* 0x0000000005117212 */ /* 0x000fe200078e3cff */
[----:B------:R-:W-:-:S04]  /*73a0*/  IMAD R0, R86, 0x10, R71 ;  /* 0x0000001056007824 */ /* 0x000fc800078e0247 */
[----:B------:R-:W-:Y:S01]  /*73b0*/  IMAD.IADD R11, R226, 0x1, R0 ;  /* 0x00000001e20b7824 */ /* 0x000fe200078e0200 */
[----:B------:R-:W-:Y:S02]  /*73c0*/  SEL R0, R27, RZ, !P0 ;  /* 0x000000ff1b007207 */ /* 0x000fe40004000000 */
[----:B------:R-:W-:Y:S01]  /*73d0*/  IADD3 R5, P0, R71, R8, RZ ;  /* 0x0000000847057210 */ /* 0x000fe20007f1e0ff */
[----:B------:R-:W-:Y:S01]  /*73e0*/  @P1 IMAD.HI.U32 R8, R11, c[0x0][0x2c8], RZ ;  /* 0x0000b2000b081a27 */ /* 0x000fe200078e00ff */
[----:B------:R-:W-:Y:S02]  /*73f0*/  MOV R4, R11 ;  /* 0x0000000b00047202 */ /* 0x000fe40000000f00 */
[----:B------:R-:W-:Y:S01]  /*7400*/  LEA.HI.X.SX32 R9, R71, R9, 0x1, P0 ;  /* 0x0000000947097211 */ /* 0x000fe200000f0eff */
[C---:B------:R-:W-:Y:S01]  /*7410*/  IMAD R7, R0.reuse, c[0x0][0x1c4], R6 ;  /* 0x0000710000077a24 */ /* 0x040fe200078e0206 */
[----:B------:R-:W-:Y:S01]  /*7420*/  @P1 SHF.R.U32.HI R4, RZ, c[0x0][0x2cc], R8 ;  /* 0x0000b300ff041a19 */ /* 0x000fe20000011608 */
[----:B------:R-:W-:Y:S01]  /*7430*/  IMAD.WIDE.U32 R2, R0, c[0x0][0x1c0], R2 ;  /* 0x0000700000027a25 */ /* 0x000fe200078e0002 */
[----:B------:R-:W-:-:S03]  /*7440*/  SHF.R.S32.HI R8, RZ, 0x1f, R10 ;  /* 0x0000001fff087819 */ /* 0x000fc6000001140a */
[----:B------:R-:W-:Y:S01]  /*7450*/  IMAD R0, R9, c[0x0][0x208], RZ ;  /* 0x0000820009007a24 */ /* 0x000fe200078e02ff */
[----:B------:R-:W-:Y:S01]  /*7460*/  IADD3 R3, R3, R7, RZ ;  /* 0x0000000703037210 */ /* 0x000fe20007ffe0ff */
[----:B------:R-:W-:Y:S01]  /*7470*/  IMAD R6, R9, c[0x0][0x1e0], RZ ;  /* 0x0000780009067a24 */ /* 0x000fe200078e02ff */
[----:B------:R-:W-:Y:S01]  /*7480*/  LEA.HI R83, R8, R10, RZ, 0x3 ;  /* 0x0000000a08537211 */ /* 0x000fe200078f18ff */
[C---:B------:R-:W-:Y:S01]  /*7490*/  IMAD R14, R5.reuse, c[0x0][0x20c], R0 ;  /* 0x00008300050e7a24 */ /* 0x040fe200078e0200 */
[----:B------:R-:W-:Y:S01]  /*74a0*/  SHF.R.S32.HI R0, RZ, 0x1f, R4 ;  /* 0x0000001fff007819 */ /* 0x000fe20000011404 */
[----:B------:R-:W-:Y:S01]  /*74b0*/  IMAD R13, R5, c[0x0][0x1e4], R6 ;  /* 0x00007900050d7a24 */ /* 0x000fe200078e0206 */
[----:B------:R-:W-:Y:S01]  /*74c0*/  LOP3.LUT R12, R83, 0xfffffff8, RZ, 0xc0, !PT ;  /* 0xfffffff8530c7812 */ /* 0x000fe200078ec0ff */
[----:B------:R-:W-:-:S04]  /*74d0*/  IMAD.WIDE.U32 R6, R5, c[0x0][0x1e0], R56 ;  /* 0x0000780005067a25 */ /* 0x000fc800078e0038 */
[----:B------:R-:W-:Y:S01]  /*74e0*/  IMAD.WIDE.U32 R8, R5, c[0x0][0x208], R56 ;  /* 0x0000820005087a25 */ /* 0x000fe200078e0038 */
[----:B------:R-:W-:-:S03]  /*74f0*/  IADD3 R7, R7, R13, RZ ;  /* 0x0000000d07077210 */ /* 0x000fc60007ffe0ff */
[----:B------:R-:W-:Y:S02]  /*7500*/  IMAD R0, R0, c[0x0][0x1b0], RZ ;  /* 0x00006c0000007a24 */ /* 0x000fe400078e02ff */
[----:B------:R-:W-:Y:S02]  /*7510*/  IMAD.MOV R5, RZ, RZ, -R4 ;  /* 0x000000ffff057224 */ /* 0x000fe400078e0a04 */
[C---:B------:R-:W-:Y:S02]  /*7520*/  IMAD R13, R4.reuse, c[0x0][0x1b4], R0 ;  /* 0x00006d00040d7a24 */ /* 0x040fe400078e0200 */
[----:B------:R-:W-:Y:S01]  /*7530*/  IMAD.WIDE.U32 R2, R4, c[0x0][0x1b0], R2 ;  /* 0x00006c0004027a25 */ /* 0x000fe200078e0002 */
[----:B------:R-:W-:-:S03]  /*7540*/  MOV R4, R8 ;  /* 0x0000000800047202 */ /* 0x000fc60000000f00 */
[----:B------:R-:W-:Y:S01]  /*7550*/  IMAD R0, R5, c[0x0][0x2c4], R11 ;  /* 0x0000b10005007a24 */ /* 0x000fe200078e020b */
[----:B------:R-:W-:Y:S01]  /*7560*/  IADD3 R5, R9, R14, RZ ;  /* 0x0000000e09057210 */ /* 0x000fe20007ffe0ff */
[----:B------:R-:W-:Y:S02]  /*7570*/  IMAD.IADD R82, R10, 0x1, -R12 ;  /* 0x000000010a527824 */ /* 0x000fe400078e0a0c */
[----:B------:R-:W-:Y:S01]  /*7580*/  IMAD.IADD R3, R3, 0x1, R13 ;  /* 0x0000000103037824 */ /* 0x000fe200078e020d */
[----:B------:R-:W-:Y:S01]  /*7590*/  SHF.R.S32.HI R10, RZ, 0x1f, R0 ;  /* 0x0000001fff0a7819 */ /* 0x000fe20000011400 */
[----:B------:R-:W-:Y:S01]  /*75a0*/  IMAD.WIDE.U32 R8, R35, c[0x0][0x1e8], R6 ;  /* 0x00007a0023087a25 */ /* 0x000fe200078e0006 */
[----:B------:R-:W-:-:S03]  /*75b0*/  ISETP.NE.U32.AND P1, PT, RZ, c[0x0][0x350], PT ;  /* 0x0000d400ff007a0c */ /* 0x000fc60003f25070 */
[----:B------:R-:W-:Y:S01]  /*75c0*/  IMAD.WIDE.U32 R6, R35, c[0x0][0x210], R4 ;  /* 0x0000840023067a25 */ /* 0x000fe200078e0004 */
[----:B------:R-:W-:-:S03]  /*75d0*/  ISETP.NE.AND.EX P1, PT, RZ, c[0x0][0x354], PT, P1 ;  /* 0x0000d500ff007a0c */ /* 0x000fc60003f25310 */
[----:B------:R-:W-:-:S04]  /*75e0*/  IMAD.WIDE.U32 R4, R0, c[0x0][0x1a8], R2 ;  /* 0x00006a0000047a25 */ /* 0x000fc800078e0002 */
[----:B------:R-:W-:Y:S02]  /*75f0*/  IMAD R10, R10, c[0x0][0x1a8], RZ ;  /* 0x00006a000a0a7a24 */ /* 0x000fe400078e02ff */
[----:B------:R-:W-:Y:S02]  /*7600*/  IMAD R12, R188, c[0x0][0x210], RZ ;  /* 0x00008400bc0c7a24 */ /* 0x000fe400078e02ff */
[----:B------:R-:W-:Y:S02]  /*7610*/  IMAD R10, R0, c[0x0][0x1ac], R10 ;  /* 0x00006b00000a7a24 */ /* 0x000fe400078e020a */
[----:B------:R-:W-:Y:S02]  /*7620*/  IMAD R11, R188, c[0x0][0x1e8], RZ ;  /* 0x00007a00bc0b7a24 */ /* 0x000fe400078e02ff */
[C---:B------:R-:W-:Y:S02]  /*7630*/  IMAD R12, R35.reuse, c[0x0][0x214], R12 ;  /* 0x00008500230c7a24 */ /* 0x040fe400078e020c */
[----:B------:R-:W-:-:S03]  /*7640*/  IMAD R11, R35, c[0x0][0x1ec], R11 ;  /* 0x00007b00230b7a24 */ /* 0x000fc600078e020b */
[----:B------:R-:W-:Y:S01]  /*7650*/  IADD3 R7, R12, R7, RZ ;  /* 0x000000070c077210 */ /* 0x000fe20007ffe0ff */
[----:B------:R-:W-:Y:S01]  /*7660*/  IMAD.IADD R9, R11, 0x1, R9 ;  /* 0x000000010b097824 */ /* 0x000fe200078e0209 */
[----:B------:R-:W-:Y:S01]  /*7670*/  LEA R11, P0, R4, c[0x0][0x160], 0x1 ;  /* 0x00005800040b7a11 */ /* 0x000fe200078008ff */
[----:B------:R-:W-:Y:S02]  /*7680*/  IMAD.IADD R10, R5, 0x1, R10 ;  /* 0x00000001050a7824 */ /* 0x000fe400078e020a */
[----:B------:R-:W-:Y:S02]  /*7690*/  IMAD R25, R234, c[0x0][0x2c4], RZ ;  /* 0x0000b100ea197a24 */ /* 0x000fe400078e02ff */
[----:B------:R-:W-:Y:S01]  /*76a0*/  IMAD.IADD R5, R226, 0x1, R71 ;  /* 0x00000001e2057824 */ /* 0x000fe200078e0247 */
[----:B------:R-:W-:-:S04]  /*76b0*/  LEA.HI.X R10, R4, c[0x0][0x164], R10, 0x1, P0 ;  /* 0x00005900040a7a11 */ /* 0x000fc800000f0c0a */
[----:B------:R-:W-:Y:S02]  /*76c0*/  ISETP.GE.AND P0, PT, R5, R25, PT ;  /* 0x000000190500720c */ /* 0x000fe40003f06270 */
[----:B------:R-:W-:Y:S02]  /*76d0*/  LEA.HI R4, R228, R212, RZ, 0x6 ;  /* 0x000000d4e4047211 */ /* 0x000fe400078f30ff */
[----:B------:R-:W-:Y:S02]  /*76e0*/  ISETP.GE.AND P3, PT, R56, c[0x0][0x198], PT ;  /* 0x0000660038007a0c */ /* 0x000fe40003f66270 */
[----:B------:R-:W-:Y:S01]  /*76f0*/  SHF.L.U32 R4, R4, 0x3, RZ ;  /* 0x0000000304047819 */ /* 0x000fe200000006ff */
[----:B------:R1:W2:Y:S01]  /*7700*/  SHFL.IDX PT, R13, R11, RZ, 0x181f ;  /* 0x00181fff0b0d7589 */ /* 0x0002a200000e0000 */
[----:B------:R-:W-:Y:S03]  /*7710*/  BSSY B0, `(.L_x_368) ;  /* 0x0000020000007945 */ /* 0x000fe60003800000 */
[----:B------:R1:W4:Y:S01]  /*7720*/  SHFL.IDX PT, R14, R10, RZ, 0x181f ;  /* 0x00181fff0a0e7589 */ /* 0x00032200000e0000 */
[----:B------:R-:W-:-:S02]  /*7730*/  LOP3.LUT R76, R17, 0xfffffe00, R4, 0xf8, !PT ;  /* 0xfffffe00114c7812 */ /* 0x000fc400078ef804 */
[----:B---3--:R-:W-:Y:S01]  /*7740*/  @P2 MOV R2, R16 ;  /* 0x0000001000022202 */ /* 0x008fe20000000f00 */
[----:B------:R-:W-:Y:S01]  /*7750*/  @!P2 IMAD.MOV.U32 R2, RZ, RZ, R27 ;  /* 0x000000ffff02a224 */ /* 0x000fe200078e001b */
[----:B------:R-:W-:Y:S02]  /*7760*/  @P2 SHF.R.S32.HI R3, RZ, 0x1f, R16 ;  /* 0x0000001fff032819 */ /* 0x000fe40000011410 */
[----:B------:R-:W-:Y:S02]  /*7770*/  @!P2 MOV R3, R15 ;  /* 0x0000000f0003a202 */ /* 0x000fe40000000f00 */
[----:B------:R-:W-:Y:S02]  /*7780*/  SEL R0, R2, RZ, !P1 ;  /* 0x000000ff02007207 */ /* 0x000fe40004800000 */
[----:B------:R-:W-:-:S05]  /*7790*/  SEL R2, R3, RZ, !P1 ;  /* 0x000000ff03027207 */ /* 0x000fca0004800000 */
[C---:B------:R-:W-:Y:S02]  /*77a0*/  IMAD R3, R2.reuse, c[0x0][0x1f0], RZ ;  /* 0x00007c0002037a24 */ /* 0x040fe400078e02ff */
[----:B------:R-:W-:Y:S02]  /*77b0*/  IMAD R2, R2, c[0x0][0x218], RZ ;  /* 0x0000860002027a24 */ /* 0x000fe400078e02ff */
[C---:B------:R-:W-:Y:S02]  /*77c0*/  IMAD R12, R0.reuse, c[0x0][0x1f4], R3 ;  /* 0x00007d00000c7a24 */ /* 0x040fe400078e0203 */
[C---:B------:R-:W-:Y:S02]  /*77d0*/  IMAD R3, R0.reuse, c[0x0][0x21c], R2 ;  /* 0x0000870000037a24 */ /* 0x040fe400078e0202 */
[----:B------:R-:W-:-:S04]  /*77e0*/  IMAD.WIDE.U32 R90, R0, c[0x0][0x218], R6 ;  /* 0x00008600005a7a25 */ /* 0x000fc800078e0006 */
[----:B------:R-:W-:Y:S01]  /*77f0*/  IMAD.WIDE.U32 R18, R0, c[0x0][0x1f0], R8 ;  /* 0x00007c0000127a25 */ /* 0x000fe200078e0008 */
[----:B------:R-:W-:-:S03]  /*7800*/  IADD3 R93, R91, R3, RZ ;  /* 0x000000035b5d7210 */ /* 0x000fc60007ffe0ff */
[----:B------:R-:W-:Y:S01]  /*7810*/  IMAD.IADD R21, R19, 0x1, R12 ;  /* 0x0000000113157824 */ /* 0x000fe200078e020c */
[----:B------:R1:W-:Y:S04]  /*7820*/  STL.64 [R1+0x48], R18 ;  /* 0x0000481201007387 */ /* 0x0003e80000100a00 */
[----:B------:R1:W-:Y:S04]  /*7830*/  STL.64 [R1+0x58], R90 ;  /* 0x0000585a01007387 */ /* 0x0003e80000100a00 */
[----:B------:R1:W-:Y:S04]  /*7840*/  STL [R1+0x54], R93 ;  /* 0x0000545d01007387 */ /* 0x0003e80000100800 */
[----:B------:R1:W-:Y:S01]  /*7850*/  STL [R1+0x44], R21 ;  /* 0x0000441501007387 */ /* 0x0003e20000100800 */
[----:B------:R-:W-:Y:S01]  /*7860*/  IMAD.MOV.U32 R16, RZ, RZ, 0x20 ;  /* 0x00000020ff107424 */ /* 0x000fe200078e00ff */
[----:B------:R-:W-:-:S02]  /*7870*/  R2P PR, R82, 0x6 ;  /* 0x0000000652007804 */ /* 0x000fc40000000000 */
[----:B------:R-:W-:-:S03]  /*7880*/  MOV R15, 0x10 ;  /* 0x00000010000f7802 */ /* 0x000fc60000000f00 */
[----:B------:R-:W-:Y:S02]  /*7890*/  SEL R4, R16, 0xffffffe0, !P2 ;  /* 0xffffffe010047807 */ /* 0x000fe40005000000 */
[----:B------:R-:W-:Y:S01]  /*78a0*/  SEL R2, R15, 0xfffffff0, !P1 ;  /* 0xfffffff00f027807 */ /* 0x000fe20004800000 */
[----:B------:R-:W-:Y:S05]  /*78b0*/  @P0 BRA `(.L_x_369) ;  /* 0x0000005000000947 */ /* 0x000fea0003800000 */
[----:B--2-4-:R-:W-:Y:S01]  /*78c0*/  LEA R6, P0, R56, R13, 0x1 ;  /* 0x0000000d38067211 */ /* 0x014fe200078008ff */
[----:B------:R-:W-:-:S03]  /*78d0*/  IMAD.SHL.U32 R0, R76, 0x2, RZ ;  /* 0x000000024c007824 */ /* 0x000fc600078e00ff */
[----:B------:R-:W-:-:S05]  /*78e0*/  LEA.HI.X R7, R56, R14, R57, 0x1, P0 ;  /* 0x0000000e38077211 */ /* 0x000fca00000f0c39 */
[----:B------:R-:W-:Y:S01]  /*78f0*/  @!PT LDS RZ, [RZ] ;  /* 0x00000000fffff984 */ /* 0x000fe20000000800 */
[----:B------:R2:W-:Y:S04]  /*7900*/  LDGSTS.E.BYPASS.LTC128B.128 [R0+0x6100], [R6.64], !P3 ;  /* 0x0610000006007fae */ /* 0x0005e8000d901d48 */
.L_x_369:
[----:B--2-4-:R-:W-:Y:S05]  /*7910*/  BSYNC B0 ;  /* 0x0000000000007941 */ /* 0x014fea0003800000 */
.L_x_368:
[----:B------:R-:W-:Y:S01]  /*7920*/  IADD3 R0, R5, 0x10, RZ ;  /* 0x0000001005007810 */ /* 0x000fe20007ffe0ff */
[----:B------:R2:W3:Y:S01]  /*7930*/  SHFL.IDX PT, R3, R10, 0x1, 0x181f ;  /* 0x00381f000a037f89 */ /* 0x0004e200000e0000 */
[----:B------:R-:W-:Y:S02]  /*7940*/  BSSY B0, `(.L_x_370) ;  /* 0x0000009000007945 */ /* 0x000fe40003800000 */
[----:B------:R-:W-:Y:S01]  /*7950*/  ISETP.GE.AND P0, PT, R0, R25, PT ;  /* 0x000000190000720c */ /* 0x000fe20003f06270 */
[----:B------:R2:W4:-:S12]  /*7960*/  SHFL.IDX PT, R6, R11, 0x1, 0x181f ;  /* 0x00381f000b067f89 */ /* 0x00051800000e0000 */
[----:B------:R-:W-:Y:S05]  /*7970*/  @P0 BRA `(.L_x_371) ;  /* 0x0000005000000947 */ /* 0x000fea0003800000 */
[----:B----4-:R-:W-:Y:S01]  /*7980*/  LEA R6, P0, R56, R6, 0x1 ;  /* 0x0000000638067211 */ /* 0x010fe200078008ff */
[----:B------:R-:W-:-:S03]  /*7990*/  IMAD.SHL.U32 R0, R76, 0x2, RZ ;  /* 0x000000024c007824 */ /* 0x000fc600078e00ff */
[----:B---3--:R-:W-:-:S05]  /*79a0*/  LEA.HI.X R7, R56, R3, R57, 0x1, P0 ;  /* 0x0000000338077211 */ /* 0x008fca00000f0c39 */
[----:B------:R-:W-:Y:S01]  /*79b0*/  @!PT LDS RZ, [RZ] ;  /* 0x00000000fffff984 */ /* 0x000fe20000000800 */
[----:B------:R3:W-:Y:S04]  /*79c0*/  LDGSTS.E.BYPASS.LTC128B.128 [R0+0x6900], [R6.64], !P3 ;  /* 0x0690000006007fae */ /* 0x0007e8000d901d48 */
.L_x_371:
[----:B------:R-:W-:Y:S05]  /*79d0*/  BSYNC B0 ;  /* 0x0000000000007941 */ /* 0x000fea0003800000 */
.L_x_370:
[----:B---3--:R-:W-:Y:S01]  /*79e0*/  IADD3 R0, R5, 0x20, RZ ;  /* 0x0000002005007810 */ /* 0x008fe20007ffe0ff */
[----:B------:R3:W1:Y:S01]  /*79f0*/  SHFL.IDX PT, R3, R10, 0x2, 0x181f ;  /* 0x00581f000a037f89 */ /* 0x00066200000e0000 */
[----:B------:R-:W-:Y:S02]  /*7a00*/  BSSY B0, `(.L_x_372) ;  /* 0x0000009000007945 */ /* 0x000fe40003800000 */
[----:B------:R-:W-:Y:S01]  /*7a10*/  ISETP.GE.AND P0, PT, R0, R25, PT ;  /* 0x000000190000720c */ /* 0x000fe20003f06270 */
[----:B----4-:R3:W4:-:S12]  /*7a20*/  SHFL.IDX PT, R6, R11, 0x2, 0x181f ;  /* 0x00581f000b067f89 */ /* 0x01071800000e0000 */
[----:B------:R-:W-:Y:S05]  /*7a30*/  @P0 BRA `(.L_x_373) ;  /* 0x0000005000000947 */ /* 0x000fea0003800000 */
[----:B----4-:R-:W-:Y:S01]  /*7a40*/  LEA R6, P0, R56, R6, 0x1 ;  /* 0x0000000638067211 */ /* 0x010fe200078008ff */
[----:B------:R-:W-:-:S03]  /*7a50*/  IMAD.SHL.U32 R0, R76, 0x2, RZ ;  /* 0x000000024c007824 */ /* 0x000fc600078e00ff */
[----:B-1----:R-:W-:-:S05]  /*7a60*/  LEA.HI.X R7, R56, R3, R57, 0x1, P0 ;  /* 0x0000000338077211 */ /* 0x002fca00000f0c39 */
[----:B------:R-:W-:Y:S01]  /*7a70*/  @!PT LDS RZ, [RZ] ;  /* 0x00000000fffff984 */ /* 0x000fe20000000800 */
[----:B------:R1:W-:Y:S04]  /*7a80*/  LDGSTS.E.BYPASS.LTC128B.128 [R0+0x7100], [R6.64], !P3 ;  /* 0x0710000006007fae */ /* 0x0003e8000d901d48 */
.L_x_373:
[----:B------:R-:W-:Y:S05]  /*7a90*/  BSYNC B0 ;  /* 0x0000000000007941 */ /* 0x000fea0003800000 */
.L_x_372:
[----:B-1----:R-:W-:Y:S01]  /*7aa0*/  IADD3 R0, R5, 0x30, RZ ;  /* 0x0000003005007810 */ /* 0x002fe20007ffe0ff */
[----:B------:R1:W2:Y:S01]  /*7ab0*/  SHFL.IDX PT, R3, R10, 0x3, 0x181f ;  /* 0x00781f000a037f89 */ /* 0x0002a200000e0000 */
[----:B------:R-:W-:Y:S02]  /*7ac0*/  BSSY B0, `(.L_x_374) ;  /* 0x0000009000007945 */ /* 0x000fe40003800000 */
[----:B------:R-:W-:Y:S01]  /*7ad0*/  ISETP.GE.AND P0, PT, R0, R25, PT ;  /* 0x000000190000720c */ /* 0x000fe20003f06270 */
[----:B----4-:R1:W4:-:S12]  /*7ae0*/  SHFL.IDX PT, R6, R11, 0x3, 0x181f ;  /* 0x00781f000b067f89 */ /* 0x01031800000e0000 */
[----:B------:R-:W-:Y:S05]  /*7af0*/  @P0 BRA `(.L_x_375) ;  /* 0x0000005000000947 */ /* 0x000fea0003800000 */
[----:B----4-:R-:W-:Y:S01]  /*7b00*/  LEA R6, P0, R56, R6, 0x1 ;  /* 0x0000000638067211 */ /* 0x010fe200078008ff */
[----:B------:R-:W-:-:S03]  /*7b10*/  IMAD.SHL.U32 R0, R76, 0x2, RZ ;  /* 0x000000024c007824 */ /* 0x000fc600078e00ff */
[----:B--2---:R-:W-:-:S05]  /*7b20*/  LEA.HI.X R7, R56, R3, R57, 0x1, P0 ;  /* 0x0000000338077211 */ /* 0x004fca00000f0c39 */
[----:B------:R-:W-:Y:S01]  /*7b30*/  @!PT LDS RZ, [RZ] ;  /* 0x00000000fffff984 */ /* 0x000fe20000000800 */
[----:B------:R2:W-:Y:S04]  /*7b40*/  LDGSTS.E.BYPASS.LTC128B.128 [R0+0x7900], [R6.64], !P3 ;  /* 0x0790000006007fae */ /* 0x0005e8000d901d48 */
.L_x_375:
[----:B------:R-:W-:Y:S05]  /*7b50*/  BSYNC B0 ;  /* 0x0000000000007941 */ /* 0x000fea0003800000 */
.L_x_374:
[----:B--2---:R-:W-:Y:S01]  /*7b60*/  IADD3 R0, R5, 0x40, RZ ;  /* 0x0000004005007810 */ /* 0x004fe20007ffe0ff */
        /* <DEDUP_REMOVED lines=10> */
.L_x_377:
[----:B------:R-:W-:Y:S05]  /*7c10*/  BSYNC B0 ;  /* 0x0000000000007941 */ /* 0x000fea0003800000 */
.L_x_376:
        /* <DEDUP_REMOVED lines=11> */
.L_x_379:
[----:B------:R-:W-:Y:S05]  /*7cd0*/  BSYNC B0 ;  /* 0x0000000000007941 */ /* 0x000fea0003800000 */
.L_x_378:
        /* <DEDUP_REMOVED lines=11> */
.L_x_381:
[----:B------:R-:W-:Y:S05]  /*7d90*/  BSYNC B0 ;  /* 0x0000000000007941 */ /* 0x000fea0003800000 */
.L_x_380:
[----:B--2---:R-:W2:Y:S01]  /*7da0*/  LDL R235, [R1+0x2c] ;  /* 0x00002c0001eb7983 */ /* 0x004ea20000100800 */
[----:B------:R-:W-:Y:S02]  /*7db0*/  IMAD.MOV.U32 R238, RZ, RZ, R20 ;  /* 0x000000ffffee7224 */ /* 0x000fe400078e0014 */
[----:B------:R-:W-:Y:S01]  /*7dc0*/  IMAD.MOV.U32 R239, RZ, RZ, R21 ;  /* 0x000000ffffef7224 */ /* 0x000fe200078e0015 */
[----:B------:R-:W3:Y:S01]  /*7dd0*/  SHFL.IDX PT, R8, R11, 0x7, 0x181f ;  /* 0x00f81f000b087f89 */ /* 0x000ee200000e0000 */
[----:B-1----:R-:W-:-:S03]  /*7de0*/  IADD3 R0, R5, 0x70, RZ ;  /* 0x0000007005007810 */ /* 0x002fc60007ffe0ff */
[----:B------:R-:W1:Y:S01]  /*7df0*/  SHFL.IDX PT, R3, R10, 0x7, 0x181f ;  /* 0x00f81f000a037f89 */ /* 0x000e6200000e0000 */
[----:B------:R-:W-:Y:S01]  /*7e00*/  ISETP.GE.AND P0, PT, R0, R25, PT ;  /* 0x000000190000720c */ /* 0x000fe20003f06270 */
[----:B------:R-:W-:-:S04]  /*7e10*/  IMAD.MOV.U32 R0, RZ, RZ, 0x60 ;  /* 0x00000060ff007424 */ /* 0x000fc800078e00ff */
[----:B------:R-:W-:Y:S02]  /*7e20*/  IMAD R84, R246, -0x60, R0 ;  /* 0xffffffa0f6547824 */ /* 0x000fe400078e0200 */
[C---:B------:R-:W-:Y:S02]  /*7e30*/  IMAD R5, R0.reuse, c[0x0][0x1e4], RZ ;  /* 0x0000790000057a24 */ /* 0x040fe400078e02ff */
[----:B------:R-:W-:Y:S01]  /*7e40*/  IMAD.WIDE.U32 R232, R0, c[0x0][0x1e0], RZ ;  /* 0x0000780000e87a25 */ /* 0x000fe200078e00ff */
[----:B------:R-:W-:-:S03]  /*7e50*/  IADD3 R87, R246, -0x1, RZ ;  /* 0xfffffffff6577810 */ /* 0x000fc60007ffe0ff */
[----:B------:R-:W-:Y:S01]  /*7e60*/  @!P0 IMAD.SHL.U32 R0, R76, 0x2, RZ ;  /* 0x000000024c008824 */ /* 0x000fe200078e00ff */
[----:B---3--:R-:W-:Y:S01]  /*7e70*/  @!P0 LEA R8, P1, R56, R8, 0x1 ;  /* 0x0000000838088211 */ /* 0x008fe200078208ff */
[----:B------:R-:W-:-:S03]  /*7e80*/  IMAD.IADD R229, R233, 0x1, R5 ;  /* 0x00000001e9e57824 */ /* 0x000fc600078e0205 */
[----:B-1----:R-:W-:Y:S01]  /*7e90*/  @!P0 LEA.HI.X R9, R56, R3, R57, 0x1, P1 ;  /* 0x0000000338098211 */ /* 0x002fe200008f0c39 */
[----:B------:R-:W-:Y:S01]  /*7ea0*/  IMAD R3, R229, R87, RZ ;  /* 0x00000057e5037224 */ /* 0x000fe200078e02ff */
[----:B------:R-:W-:Y:S01]  /*7eb0*/  SHF.R.S32.HI R88, RZ, 0x1f, R87 ;  /* 0x0000001fff587819 */ /* 0x000fe20000011457 */
[----:B------:R-:W-:Y:S02]  /*7ec0*/  IMAD.MOV.U32 R238, RZ, RZ, R18 ;  /* 0x000000ffffee7224 */ /* 0x000fe400078e0012 */
[----:B------:R-:W-:Y:S01]  /*7ed0*/  @!PT LDS RZ, [RZ] ;  /* 0x00000000fffff984 */ /* 0x000fe20000000800 */
[----:B------:R1:W-:Y:S04]  /*7ee0*/  @!P0 LDGSTS.E.BYPASS.LTC128B.128 [R0+0x9900], [R8.64], !P3 ;  /* 0x0990000008008fae */ /* 0x0003e8000d901d48 */
[----:B------:R-:W0:Y:S01]  /*7ef0*/  LDGDEPBAR ;  /* 0x00000000000079af */ /* 0x000e220000000000 */
[----:B----4-:R-:W-:-:S04]  /*7f00*/  IMAD.WIDE.U32 R6, R87, R232, R238 ;  /* 0x000000e857067225 */ /* 0x010fc800078e00ee */
[----:B------:R-:W-:Y:S02]  /*7f10*/  IMAD R3, R88, R232, R3 ;  /* 0x000000e858037224 */ /* 0x000fe400078e0203 */
[----:B------:R-:W-:Y:S02]  /*7f20*/  IMAD.MOV.U32 R230, RZ, RZ, c[0x0][0x1e0] ;  /* 0x00007800ffe67624 */ /* 0x000fe400078e00ff */
[----:B------:R-:W-:Y:S02]  /*7f30*/  IMAD.IADD R7, R7, 0x1, R3 ;  /* 0x0000000107077824 */ /* 0x000fe400078e0203 */
[----:B------:R-:W-:Y:S01]  /*7f40*/  IMAD.MOV.U32 R14, RZ, RZ, c[0x0][0x1e4] ;  /* 0x00007900ff0e7624 */ /* 0x000fe200078e00ff */
[----:B------:R-:W-:Y:S01]  /*7f50*/  BAR.SYNC.DEFER_BLOCKING 0x0 ;  /* 0x0000000000007b1d */ /* 0x000fe20000010000 */
[----:B------:R-:W-:Y:S01]  /*7f60*/  ISETP.GE.AND P5, PT, R56, c[0x0][0x1d4], PT ;  /* 0x0000750038007a0c */ /* 0x000fe20003fa6270 */
[----:B------:R-:W-:-:S04]  /*7f70*/  IMAD.WIDE.U32 R10, R230, 0x20, RZ ;  /* 0x00000020e60a7825 */ /* 0x000fc800078e00ff */
[----:B------:R-:W-:Y:S01]  /*7f80*/  IMAD.SHL.U32 R5, R14, 0x20, RZ ;  /* 0x000000200e057824 */ /* 0x000fe200078e00ff */
[----:B------:R3:W-:Y:S01]  /*7f90*/  STL.64 [R1+0x40], R238 ;  /* 0x000040ee01007387 */ /* 0x0007e20000100a00 */
[----:B------:R-:W-:-:S04]  /*7fa0*/  LEA.HI R209, R228, R212, RZ, 0x5 ;  /* 0x000000d4e4d17211 */ /* 0x000fc800078f28ff */
[----:B------:R-:W-:Y:S02]  /*7fb0*/  SHF.R.S32.HI R211, RZ, 0x5, R209 ;  /* 0x00000005ffd37819 */ /* 0x000fe400000114d1 */
[----:B--2---:R-:W-:-:S04]  /*7fc0*/  IADD3 R77, R84, R235, -R71 ;  /* 0x000000eb544d7210 */ /* 0x004fc80007ffe847 */
[C---:B------:R-:W-:Y:S02]  /*7fd0*/  ISETP.GE.AND P4, PT, R77.reuse, 0x1, PT ;  /* 0x000000014d00780c */ /* 0x040fe40003f86270 */
[C---:B------:R-:W-:Y:S02]  /*7fe0*/  ISETP.GE.AND P2, PT, R77.reuse, 0x11, PT ;  /* 0x000000114d00780c */ /* 0x040fe40003f46270 */
[----:B------:R-:W-:-:S09]  /*7ff0*/  ISETP.GE.AND P3, PT, R77, 0x21, PT ;  /* 0x000000214d00780c */ /* 0x000fd20003f66270 */
[----:B-1----:R-:W-:Y:S02]  /*8000*/  @P4 LEA R8, P0, R6, c[0x0][0x1c8], 0x1 ;  /* 0x0000720006084a11 */ /* 0x002fe400078008ff */
[----:B------:R-:W-:Y:S02]  /*8010*/  @P2 LEA R0, P1, R230, R6, 0x4 ;  /* 0x00000006e6002211 */ /* 0x000fe400078220ff */
[----:B------:R-:W-:Y:S02]  /*8020*/  @P4 LEA.HI.X R9, R6, c[0x0][0x1cc], R7, 0x1, P0 ;  /* 0x0000730006094a11 */ /* 0x000fe400000f0c07 */
[----:B------:R-:W-:Y:S02]  /*8030*/  @P2 LEA.HI.X R3, R230, R7, R14, 0x4, P1 ;  /* 0x00000007e6032211 */ /* 0x000fe400008f240e */
[----:B------:R-:W-:-:S04]  /*8040*/  @P2 LEA R12, P0, R0, c[0x0][0x1c8], 0x1 ;  /* 0x00007200000c2a11 */ /* 0x000fc800078008ff */
[----:B------:R-:W-:Y:S01]  /*8050*/  @P2 LEA.HI.X R13, R0, c[0x0][0x1cc], R3, 0x1, P0 ;  /* 0x00007300000d2a11 */ /* 0x000fe200000f0c03 */
[----:B------:R-:W-:Y:S01]  /*8060*/  @P4 IMAD.SHL.U32 R0, R76, 0x2, RZ ;  /* 0x000000024c004824 */ /* 0x000fe200078e00ff */
[----:B------:R-:W-:-:S04]  /*8070*/  ISETP.GE.AND P1, PT, R77, 0x31, PT ;  /* 0x000000314d00780c */ /* 0x000fc80003f26270 */
[----:B------:R-:W-:Y:S01]  /*8080*/  @!PT LDS RZ, [RZ] ;  /* 0x00000000fffff984 */ /* 0x000fe20000000800 */
[----:B------:R-:W-:Y:S01]  /*8090*/  @!PT LDS RZ, [RZ] ;  /* 0x00000000fffff984 */ /* 0x000fe20000000800 */
[----:B------:R-:W-:Y:S01]  /*80a0*/  @!PT LDS RZ, [RZ] ;  /* 0x00000000fffff984 */ /* 0x000fe20000000800 */
[----:B------:R1:W-:Y:S01]  /*80b0*/  @P4 LDGSTS.E.BYPASS.LTC128B.128 [R0+0x3100], [R8.64], !P5 ;  /* 0x0310000008004fae */ /* 0x0003e2000e901d48 */
[----:B------:R-:W-:-:S05]  /*80c0*/  @P2 IMAD.SHL.U32 R3, R76, 0x2, RZ ;  /* 0x000000024c032824 */ /* 0x000fca00078e00ff */
[----:B------:R2:W-:Y:S01]  /*80d0*/  @P2 LDGSTS.E.BYPASS.LTC128B.128 [R3+0x3900], [R12.64], !P5 ;  /* 0x039000000c032fae */ /* 0x0005e2000e901d48 */
[----:B------:R-:W-:Y:S02]  /*80e0*/  ISETP.GE.AND P2, PT, R77, 0x41, PT ;  /* 0x000000414d00780c */ /* 0x000fe40003f46270 */
[----:B-1----:R-:W-:-:S04]  /*80f0*/  @P3 IADD3 R0, P0, R6, R10, RZ ;  /* 0x0000000a06003210 */ /* 0x002fc80007f1e0ff */
[----:B------:R-:W-:Y:S02]  /*8100*/  @P3 IADD3.X R5, R7, R11, R5, P0, !PT ;  /* 0x0000000b07053210 */ /* 0x000fe400007fe405 */
[----:B------:R-:W-:Y:S01]  /*8110*/  @P3 LEA R10, P0, R0, c[0x0][0x1c8], 0x1 ;  /* 0x00007200000a3a11 */ /* 0x000fe200078008ff */
[----:B--2---:R-:W-:-:S03]  /*8120*/  @P1 IMAD R3, R14, 0x30, RZ ;  /* 0x000000300e031824 */ /* 0x004fc600078e02ff */
[----:B------:R-:W-:Y:S01]  /*8130*/  @P3 LEA.HI.X R11, R0, c[0x0][0x1cc], R5, 0x1, P0 ;  /* 0x00007300000b3a11 */ /* 0x000fe200000f0c05 */
[----:B------:R-:W-:Y:S02]  /*8140*/  @P3 IMAD.SHL.U32 R0, R76, 0x2, RZ ;  /* 0x000000024c003824 */ /* 0x000fe400078e00ff */
[----:B------:R-:W-:Y:S01]  /*8150*/  @P1 IMAD.WIDE.U32 R8, R230, 0x30, R6 ;  /* 0x00000030e6081825 */ /* 0x000fe200078e0006 */
[----:B------:R-:W-:Y:S02]  /*8160*/  ISETP.GE.AND P0, PT, R77, 0x51, PT ;  /* 0x000000514d00780c */ /* 0x000fe40003f06270 */
[----:B------:R1:W-:Y:S02]  /*8170*/  @P3 LDGSTS.E.BYPASS.LTC128B.128 [R0+0x4100], [R10.64], !P5 ;  /* 0x041000000a003fae */ /* 0x0003e4000e901d48 */
[----:B------:R-:W-:-:S09]  /*8180*/  @P1 LEA R12, P3, R8, c[0x0][0x1c8], 0x1 ;  /* 0x00007200080c1a11 */ /* 0x000fd200078608ff */
[----:B------:R-:W-:Y:S02]  /*8190*/  @P0 IMAD R5, R14, 0x50, RZ ;  /* 0x000000500e050824 */ /* 0x000fe400078e02ff */
[----:B-1----:R-:W-:-:S05]  /*81a0*/  @P1 IMAD.IADD R0, R9, 0x1, R3 ;  /* 0x0000000109001824 */ /* 0x002fca00078e0203 */
[----:B------:R-:W-:Y:S02]  /*81b0*/  @P1 LEA.HI.X R13, R8, c[0x0][0x1cc], R0, 0x1, P3 ;  /* 0x00007300080d1a11 */ /* 0x000fe400018f0c00 */
[----:B------:R-:W-:-:S04]  /*81c0*/  @P2 LEA R0, P3, R230, R6, 0x6 ;  /* 0x00000006e6002211 */ /* 0x000fc800078630ff */
[C---:B------:R-:W-:Y:S01]  /*81d0*/  @P2 LEA.HI.X R3, R230.reuse, R7, R14, 0x6, P3 ;  /* 0x00000007e6032211 */ /* 0x040fe200018f340e */
[----:B------:R-:W-:Y:S01]  /*81e0*/  @P0 IMAD.WIDE.U32 R6, R230, 0x50, R6 ;  /* 0x00000050e6060825 */ /* 0x000fe200078e0006 */
[----:B------:R-:W-:-:S04]  /*81f0*/  @P2 LEA R10, P3, R0, c[0x0][0x1c8], 0x1 ;  /* 0x00007200000a2a11 */ /* 0x000fc800078608ff */
[----:B------:R-:W-:Y:S01]  /*8200*/  @P2 LEA.HI.X R11, R0, c[0x0][0x1cc], R3, 0x1, P3 ;  /* 0x00007300000b2a11 */ /* 0x000fe200018f0c03 */
[----:B------:R-:W-:Y:S01]  /*8210*/  @P0 IMAD.IADD R0, R7, 0x1, R5 ;  /* 0x0000000107000824 */ /* 0x000fe200078e0205 */
[----:B------:R-:W-:Y:S01]  /*8220*/  @P0 LEA R8, P3, R6, c[0x0][0x1c8], 0x1 ;  /* 0x0000720006080a11 */ /* 0x000fe200078608ff */
[C---:B------:R-:W-:Y:S02]  /*8230*/  @P1 IMAD.SHL.U32 R5, R76.reuse, 0x2, RZ ;  /* 0x000000024c051824 */ /* 0x040fe400078e00ff */
[----:B------:R-:W-:Y:S01]  /*8240*/  @P2 IMAD.SHL.U32 R3, R76, 0x2, RZ ;  /* 0x000000024c032824 */ /* 0x000fe200078e00ff */
[----:B------:R-:W-:Y:S01]  /*8250*/  @P0 LEA.HI.X R9, R6, c[0x0][0x1cc], R0, 0x1, P3 ;  /* 0x0000730006090a11 */ /* 0x000fe200018f0c00 */
[----:B------:R-:W-:Y:S01]  /*8260*/  @P0 IMAD.SHL.U32 R0, R76, 0x2, RZ ;  /* 0x000000024c000824 */ /* 0x000fe200078e00ff */
[----:B------:R3:W-:Y:S04]  /*8270*/  @P1 LDGSTS.E.BYPASS.LTC128B.128 [R5+0x4900], [R12.64], !P5 ;  /* 0x049000000c051fae */ /* 0x0007e8000e901d48 */
[----:B------:R3:W-:Y:S04]  /*8280*/  @P2 LDGSTS.E.BYPASS.LTC128B.128 [R3+0x5100], [R10.64], !P5 ;  /* 0x051000000a032fae */ /* 0x0007e8000e901d48 */
[----:B------:R3:W-:Y:S01]  /*8290*/  @P0 LDGSTS.E.BYPASS.LTC128B.128 [R0+0x5900], [R8.64], !P5 ;  /* 0x0590000008000fae */ /* 0x0007e2000e901d48 */
[----:B------:R-:W-:-:S03]  /*82a0*/  ISETP.LT.AND P0, PT, RZ, c[0x0][0x27c], PT ;  /* 0x00009f00ff007a0c */ /* 0x000fc60003f01270 */
[----:B------:R-:W0:Y:S10]  /*82b0*/  LDGDEPBAR ;  /* 0x00000000000079af */ /* 0x000e340000000000 */
[----:B------:R-:W-:Y:S05]  /*82c0*/  @P0 BRA `(.L_x_382) ;  /* 0x0000002000000947 */ /* 0x000fea0003800000 */
[----:B------:R-:W-:-:S04]  /*82d0*/  DEPBAR.LE SB0, 0x1 ;  /* 0x000080400000791a */ /* 0x000fc80000000000 */
[----:B------:R-:W-:Y:S05]  /*82e0*/  BRA `(.L_x_383) ;  /* 0x00004d9000007947 */ /* 0x000fea0003800000 */
.L_x_382:
[----:B------:R-:W-:Y:S01]  /*82f0*/  ULDC.U8 UR4, c[0x0][0x298] ;  /* 0x0000a60000047ab9 */ /* 0x000fe20000000000 */
[----:B---3-5:R-:W-:Y:S01]  /*8300*/  SHF.R.S32.HI R0, RZ, 0x1f, R147 ;  /* 0x0000001fff007819 */ /* 0x028fe20000011493 */
[C---:B------:R-:W-:Y:S01]  /*8310*/  IMAD.WIDE.U32 R12, R147.reuse, c[0x0][0x280], RZ ;  /* 0x0000a000930c7a25 */ /* 0x040fe200078e00ff */
[----:B------:R-:W-:Y:S01]  /*8320*/  ISETP.NE.AND P0, PT, RZ, UR4, PT ;  /* 0x00000004ff007c0c */ /* 0x000fe2000bf05270 */
[----:B------:R-:W-:Y:S01]  /*8330*/  BSSY B2, `(.L_x_383) ;  /* 0x00004d4000027945 */ /* 0x000fe20003800000 */
[-C--:B------:R-:W-:Y:S01]  /*8340*/  LEA.HI R6, R228, R212.reuse, RZ, 0x2 ;  /* 0x000000d4e4067211 */ /* 0x080fe200078f10ff */
[C---:B------:R-:W-:Y:S02]  /*8350*/  IMAD R3, R0.reuse, c[0x0][0x280], RZ ;  /* 0x0000a00000037a24 */ /* 0x040fe400078e02ff */
[----:B------:R-:W-:Y:S01]  /*8360*/  IMAD R0, R0, c[0x0][0x290], RZ ;  /* 0x0000a40000007a24 */ /* 0x000fe200078e02ff */
[----:B------:R-:W-:Y:S01]  /*8370*/  LOP3.LUT R5, R6, 0xfffffffc, RZ, 0xc0, !PT ;  /* 0xfffffffc06057812 */ /* 0x000fe200078ec0ff */
[C---:B------:R-:W-:Y:S01]  /*8380*/  IMAD R3, R147.reuse, c[0x0][0x284], R3 ;  /* 0x0000a10093037a24 */ /* 0x040fe200078e0203 */
[----:B------:R-:W-:Y:S01]  /*8390*/  SHF.R.S32.HI R58, RZ, 0x2, R6 ;  /* 0x00000002ff3a7819 */ /* 0x000fe20000011406 */
[----:B------:R-:W-:Y:S01]  /*83a0*/  IMAD R0, R147, c[0x0][0x294], R0 ;  /* 0x0000a50093007a24 */ /* 0x000fe200078e0200 */
[----:B------:R-:W-:Y:S01]  /*83b0*/  IADD3 R5, -R5, R212, RZ ;  /* 0x000000d405057210 */ /* 0x000fe20007ffe1ff */
[----:B------:R-:W-:Y:S01]  /*83c0*/  IMAD.WIDE.U32 R10, R147, c[0x0][0x290], RZ ;  /* 0x0000a400930a7a25 */ /* 0x000fe200078e00ff */
[----:B------:R-:W-:-:S02]  /*83d0*/  IADD3 R24, R226, R58, RZ ;  /* 0x0000003ae2187210 */ /* 0x000fc40007ffe0ff */
[----:B------:R-:W-:Y:S01]  /*83e0*/  IADD3 R9, R3, R13, RZ ;  /* 0x0000000d03097210 */ /* 0x000fe20007ffe0ff */
[----:B------:R-:W-:Y:S01]  /*83f0*/  IMAD.IADD R7, R0, 0x1, R11 ;  /* 0x0000000100077824 */ /* 0x000fe200078e020b */
[C---:B------:R-:W-:Y:S01]  /*8400*/  SHF.L.U32 R29, R5.reuse, 0x3, RZ ;  /* 0x00000003051d7819 */ /* 0x040fe200000006ff */
[----:B------:R-:W-:Y:S01]  /*8410*/  IMAD R0, R5, 0x20, R24 ;  /* 0x0000002005007824 */ /* 0x000fe200078e0218 */
[----:B------:R-:W-:Y:S05]  /*8420*/  @!P0 BRA `(.L_x_384) ;  /* 0x0000271000008947 */ /* 0x000fea0003800000 */
[----:B------:R-:W-:Y:S01]  /*8430*/  ISETP.NE.AND P1, PT, R231, 0x1, PT ;  /* 0x00000001e700780c */ /* 0x000fe20003f25270 */
[----:B------:R-:W-:Y:S01]  /*8440*/  IMAD.MOV.U32 R8, RZ, RZ, R12 ;  /* 0x000000ffff087224 */ /* 0x000fe200078e000c */
[----:B------:R-:W-:Y:S01]  /*8450*/  MOV R6, R10 ;  /* 0x0000000a00067202 */ /* 0x000fe20000000f00 */
[----:B------:R-:W-:Y:S01]  /*8460*/  BSSY B0, `(.L_x_385) ;  /* 0x000002e000007945 */ /* 0x000fe20003800000 */
[----:B------:R-:W-:Y:S01]  /*8470*/  IMAD.SHL.U32 R17, R5, 0x4, RZ ;  /* 0x0000000405117824 */ /* 0x000fe200078e00ff */
[----:B------:R-:W-:Y:S01]  /*8480*/  CS2R R38, SRZ ;  /* 0x0000000000267805 */ /* 0x000fe2000001ff00 */
[----:B------:R-:W-:Y:S01]  /*8490*/  CS2R R26, SRZ ;  /* 0x00000000001a7805 */ /* 0x000fe2000001ff00 */
[----:B------:R-:W-:Y:S01]  /*84a0*/  CS2R R14, SRZ ;  /* 0x00000000000e7805 */ /* 0x000fe2000001ff00 */
[----:B------:R-:W-:Y:S01]  /*84b0*/  CS2R R30, SRZ ;  /* 0x00000000001e7805 */ /* 0x000fe2000001ff00 */
[----:B------:R-:W-:-:S04]  /*84c0*/  CS2R R18, SRZ ;  /* 0x0000000000127805 */ /* 0x000fc8000001ff00 */
[----:B------:R-:W-:-:S05]  /*84d0*/  @P1 IMAD.HI.U32 R3, R0, c[0x0][0x2c8], RZ ;  /* 0x0000b20000031a27 */ /* 0x000fca00078e00ff */
[----:B------:R-:W-:-:S04]  /*84e0*/  @P1 SHF.R.U32.HI R0, RZ, c[0x0][0x2cc], R3 ;  /* 0x0000b300ff001a19 */ /* 0x000fc80000011603 */
[----:B------:R-:W-:Y:S01]  /*84f0*/  SHF.R.S32.HI R3, RZ, 0x1f, R0 ;  /* 0x0000001fff037819 */ /* 0x000fe20000011400 */
[----:B------:R-:W-:-:S04]  /*8500*/  IMAD.WIDE.U32 R8, R0, c[0x0][0x280], R8 ;  /* 0x0000a00000087a25 */ /* 0x000fc800078e0008 */
[C---:B------:R-:W-:Y:S01]  /*8510*/  IMAD R11, R3.reuse, c[0x0][0x280], RZ ;  /* 0x0000a000030b7a24 */ /* 0x040fe200078e02ff */
[----:B------:R-:W-:Y:S01]  /*8520*/  LEA R21, P1, R8, c[0x0][0x270], 0x1 ;  /* 0x00009c0008157a11 */ /* 0x000fe200078208ff */
[----:B------:R-:W-:Y:S02]  /*8530*/  IMAD R10, R3, c[0x0][0x290], RZ ;  /* 0x0000a400030a7a24 */ /* 0x000fe400078e02ff */
[----:B------:R-:W-:-:S04]  /*8540*/  IMAD.WIDE.U32 R6, R0, c[0x0][0x290], R6 ;  /* 0x0000a40000067a25 */ /* 0x000fc800078e0006 */
[----:B------:R-:W-:Y:S01]  /*8550*/  IMAD R3, R0, c[0x0][0x284], R11 ;  /* 0x0000a10000037a24 */ /* 0x000fe200078e020b */
[----:B------:R-:W-:Y:S01]  /*8560*/  LEA R22, P0, R6, c[0x0][0x288], 0x1 ;  /* 0x0000a20006167a11 */ /* 0x000fe200078008ff */
[----:B------:R-:W-:Y:S02]  /*8570*/  IMAD R0, R0, c[0x0][0x294], R10 ;  /* 0x0000a50000007a24 */ /* 0x000fe400078e020a */
[----:B------:R-:W-:-:S03]  /*8580*/  IMAD.IADD R3, R9, 0x1, R3 ;  /* 0x0000000109037824 */ /* 0x000fc600078e0203 */
[----:B------:R-:W-:Y:S02]  /*8590*/  IADD3 R0, R7, R0, RZ ;  /* 0x0000000007007210 */ /* 0x000fe40007ffe0ff */
[----:B------:R-:W-:Y:S02]  /*85a0*/  LEA.HI.X R20, R8, c[0x0][0x274], R3, 0x1, P1 ;  /* 0x00009d0008147a11 */ /* 0x000fe400008f0c03 */
[----:B------:R-:W-:Y:S01]  /*85b0*/  LEA.HI.X R16, R6, c[0x0][0x28c], R0, 0x1, P0 ;  /* 0x0000a30006107a11 */ /* 0x000fe200000f0c00 */
[----:B------:R1:W2:Y:S01]  /*85c0*/  SHFL.IDX PT, R8, R21, RZ, 0x1c1f ;  /* 0x001c1fff15087589 */ /* 0x0002a200000e0000 */
[----:B------:R-:W-:-:S03]  /*85d0*/  ISETP.GE.AND P0, PT, R24, R25, PT ;  /* 0x000000191800720c */ /* 0x000fc60003f06270 */
[----:B------:R1:W3:Y:S04]  /*85e0*/  SHFL.IDX PT, R6, R22, RZ, 0x1c1f ;  /* 0x001c1fff16067589 */ /* 0x0002e800000e0000 */
[----:B------:R1:W4:Y:S04]  /*85f0*/  SHFL.IDX PT, R9, R20, RZ, 0x1c1f ;  /* 0x001c1fff14097589 */ /* 0x00032800000e0000 */
[----:B------:R1:W1:Y:S02]  /*8600*/  SHFL.IDX PT, R7, R16, RZ, 0x1c1f ;  /* 0x001c1fff10077589 */ /* 0x00026400000e0000 */
[----:B------:R-:W-:Y:S05]  /*8610*/  @P0 BRA `(.L_x_386) ;  /* 0x0000012000000947 */ /* 0x000fea0003800000 */
[C---:B------:R-:W-:Y:S01]  /*8620*/  IADD3 R3, R17.reuse, 0x10, RZ ;  /* 0x0000001011037810 */ /* 0x040fe20007ffe0ff */
[----:B------:R-:W-:Y:S01]  /*8630*/  CS2R R14, SRZ ;  /* 0x00000000000e7805 */ /* 0x000fe2000001ff00 */
[----:B------:R-:W-:Y:S01]  /*8640*/  ISETP.GE.AND P1, PT, R17, c[0x0][0x27c], PT ;  /* 0x00009f0011007a0c */ /* 0x000fe20003f26270 */
[----:B------:R-:W-:Y:S01]  /*8650*/  CS2R R18, SRZ ;  /* 0x0000000000127805 */ /* 0x000fe2000001ff00 */
[----:B------:R-:W-:Y:S01]  /*8660*/  ISETP.GE.AND P0, PT, R3, c[0x0][0x27c], PT ;  /* 0x00009f0003007a0c */ /* 0x000fe20003f06270 */
[----:B------:R-:W-:Y:S01]  /*8670*/  CS2R R26, SRZ ;  /* 0x00000000001a7805 */ /* 0x000fe2000001ff00 */
[----:B------:R-:W-:-:S09]  /*8680*/  CS2R R30, SRZ ;  /* 0x00000000001e7805 */ /* 0x000fd2000001ff00 */
[----:B--2-4-:R-:W-:Y:S02]  /*8690*/  @!P1 IMAD.WIDE R12, R17, 0x2, R8 ;  /* 0x00000002110c9825 */ /* 0x014fe400078e0208 */
[----:B------:R-:W-:-:S03]  /*86a0*/  @!P0 SHF.R.S32.HI R0, RZ, 0x1f, R3 ;  /* 0x0000001fff008819 */ /* 0x000fc60000011403 */
[----:B------:R2:W5:Y:S01]  /*86b0*/  @!P1 LD.E.64 R14, [R12.64] ;  /* 0x000000080c0e9980 */ /* 0x000562000c101b00 */
[----:B------:R-:W-:-:S04]  /*86c0*/  @!P0 LEA.HI R0, R0, R3, RZ, 0x2 ;  /* 0x0000000300008211 */ /* 0x000fc800078f10ff */
[----:B------:R-:W-:-:S05]  /*86d0*/  @!P0 LOP3.LUT R0, R0, 0xfffffffc, RZ, 0xc0, !PT ;  /* 0xfffffffc00008812 */ /* 0x000fca00078ec0ff */
[----:B------:R-:W-:-:S04]  /*86e0*/  @!P0 IMAD.WIDE R10, R0, 0x2, R8 ;  /* 0x00000002000a8825 */ /* 0x000fc800078e0208 */
[--C-:B-1-3--:R-:W-:Y:S01]  /*86f0*/  @!P0 IMAD.WIDE R8, R0, 0x2, R6.reuse ;  /* 0x0000000200088825 */ /* 0x10afe200078e0206 */
[----:B------:R2:W5:Y:S03]  /*8700*/  @!P0 LD.E.64 R26, [R10.64] ;  /* 0x000000080a1a8980 */ /* 0x000566000c101b00 */
[----:B------:R-:W-:Y:S01]  /*8710*/  @!P1 IMAD.WIDE R6, R17, 0x2, R6 ;  /* 0x0000000211069825 */ /* 0x000fe200078e0206 */
[----:B------:R2:W5:Y:S04]  /*8720*/  @!P0 LD.E.64 R30, [R8.64] ;  /* 0x00000008081e8980 */ /* 0x000568000c101b00 */
[----:B------:R2:W5:Y:S02]  /*8730*/  @!P1 LD.E.64 R18, [R6.64] ;  /* 0x0000000806129980 */ /* 0x000564000c101b00 */
.L_x_386:
[----:B------:R-:W-:Y:S05]  /*8740*/  BSYNC B0 ;  /* 0x0000000000007941 */ /* 0x000fea0003800000 */
.L_x_385:
[----:B------:R-:W-:Y:S01]  /*8750*/  IADD3 R0, R24, 0x20, RZ ;  /* 0x0000002018007810 */ /* 0x000fe20007ffe0ff */
[----:B--2--5:R-:W-:Y:S01]  /*8760*/  IMAD.MOV.U32 R10, RZ, RZ, R26 ;  /* 0x000000ffff0a7224 */ /* 0x024fe200078e001a */
[----:B----4-:R2:W4:Y:S01]  /*8770*/  SHFL.IDX PT, R9, R20, 0x1, 0x1c1f ;  /* 0x003c1f0014097f89 */ /* 0x01052200000e0000 */
[----:B------:R-:W-:Y:S01]  /*8780*/  IMAD.MOV.U32 R5, RZ, RZ, R27 ;  /* 0x000000ffff057224 */ /* 0x000fe200078e001b */
[----:B------:R-:W-:Y:S01]  /*8790*/  ISETP.GE.AND P0, PT, R0, R25, PT ;  /* 0x000000190000720c */ /* 0x000fe20003f06270 */
[----:B------:R-:W-:Y:S01]  /*87a0*/  IMAD.MOV.U32 R3, RZ, RZ, R14 ;  /* 0x000000ffff037224 */ /* 0x000fe200078e000e */
[----:B------:R2:W3:Y:S01]  /*87b0*/  SHFL.IDX PT, R8, R21, 0x1, 0x1c1f ;  /* 0x003c1f0015087f89 */ /* 0x0004e200000e0000 */
[----:B------:R-:W-:Y:S01]  /*87c0*/  IMAD.MOV.U32 R0, RZ, RZ, R15 ;  /* 0x000000ffff007224 */ /* 0x000fe200078e000f */
[----:B------:R-:W-:Y:S01]  /*87d0*/  PRMT R61, R5, 0x5410, R10 ;  /* 0x00005410053d7816 */ /* 0x000fe2000000000a */
[----:B------:R-:W-:Y:S01]  /*87e0*/  IMAD.MOV.U32 R5, RZ, RZ, R31 ;  /* 0x000000ffff057224 */ /* 0x000fe200078e001f */
[----:B------:R-:W-:Y:S01]  /*87f0*/  MOV R10, R30 ;  /* 0x0000001e000a7202 */ /* 0x000fe20000000f00 */
[----:B-1----:R2:W1:Y:S01]  /*8800*/  SHFL.IDX PT, R7, R16, 0x1, 0x1c1f ;  /* 0x003c1f0010077f89 */ /* 0x00246200000e0000 */
[----:B------:R-:W-:Y:S01]  /*8810*/  PRMT R59, R0, 0x5410, R3 ;  /* 0x00005410003b7816 */ /* 0x000fe20000000003 */
[----:B------:R-:W-:Y:S01]  /*8820*/  IMAD.MOV.U32 R3, RZ, RZ, R18 ;  /* 0x000000ffff037224 */ /* 0x000fe200078e0012 */
[----:B------:R-:W-:Y:S01]  /*8830*/  MOV R0, R19 ;  /* 0x0000001300007202 */ /* 0x000fe20000000f00 */
[----:B---3--:R2:W3:Y:S01]  /*8840*/  SHFL.IDX PT, R6, R22, 0x1, 0x1c1f ;  /* 0x003c1f0016067f89 */ /* 0x0084e200000e0000 */
[----:B------:R-:W-:Y:S01]  /*8850*/  BSSY B0, `(.L_x_387) ;  /* 0x0000019000007945 */ /* 0x000fe20003800000 */
[----:B------:R-:W-:Y:S01]  /*8860*/  PRMT R60, R5, 0x5410, R10 ;  /* 0x00005410053c7816 */ /* 0x000fe2000000000a */
[----:B------:R-:W-:Y:S01]  /*8870*/  CS2R R32, SRZ ;  /* 0x0000000000207805 */ /* 0x000fe2000001ff00 */
[----:B------:R-:W-:Y:S01]  /*8880*/  PRMT R28, R0, 0x5410, R3 ;  /* 0x00005410001c7816 */ /* 0x000fe20000000003 */
[----:B------:R-:W-:Y:S01]  /*8890*/  CS2R R36, SRZ ;  /* 0x0000000000247805 */ /* 0x000fe2000001ff00 */
[----:B------:R-:W-:Y:S01]  /*88a0*/  CS2R R34, SRZ ;  /* 0x0000000000227805 */ /* 0x000fe2000001ff00 */
        /* <DEDUP_REMOVED lines=8> */
[----:B----4-:R-:W-:Y:S02]  /*8930*/  @!P1 IMAD.WIDE R12, R17, 0x2, R8 ;  /* 0x00000002110c9825 */ /* 0x010fe400078e0208 */
        /* <DEDUP_REMOVED lines=10> */
.L_x_388:
[----:B------:R-:W-:Y:S05]  /*89e0*/  BSYNC B0 ;  /* 0x0000000000007941 */ /* 0x000fea0003800000 */
.L_x_387:
[----:B------:R-:W-:Y:S01]  /*89f0*/  IADD3 R0, R24, 0x40, RZ ;  /* 0x0000004018007810 */ /* 0x000fe20007ffe0ff */
[----:B----45:R-:W-:Y:S01]  /*8a00*/  IMAD.MOV.U32 R10, RZ, RZ, R38 ;  /* 0x000000ffff0a7224 */ /* 0x030fe200078e0026 */
[----:B------:R4:W2:Y:S01]  /*8a10*/  SHFL.IDX PT, R9, R20, 0x2, 0x1c1f ;  /* 0x005c1f0014097f89 */ /* 0x0008a200000e0000 */
        /* <DEDUP_REMOVED lines=29> */
[----:B--2---:R-:W-:Y:S02]  /*8bf0*/  @!P1 IMAD.WIDE R12, R17, 0x2, R8 ;  /* 0x00000002110c9825 */ /* 0x004fe400078e0208 */
        /* <DEDUP_REMOVED lines=10> */
.L_x_390:
[----:B------:R-:W-:Y:S05]  /*8ca0*/  BSYNC B0 ;  /* 0x0000000000007941 */ /* 0x000fea0003800000 */
.L_x_389:
[----:B------:R-:W-:Y:S01]  /*8cb0*/  IADD3 R0, R24, 0x60, RZ ;  /* 0x0000006018007810 */ /* 0x000fe20007ffe0ff */
[----:B--2--5:R-:W-:Y:S01]  /*8cc0*/  IMAD.MOV.U32 R10, RZ, RZ, R44 ;  /* 0x000000ffff0a7224 */ /* 0x024fe200078e002c */
[----:B------:R2:W4:Y:S01]  /*8cd0*/  SHFL.IDX PT, R9, R20, 0x3, 0x1c1f ;  /* 0x007c1f0014097f89 */ /* 0x00052200000e0000 */
        /* <DEDUP_REMOVED lines=38> */
.L_x_392:
[----:B------:R-:W-:Y:S05]  /*8f40*/  BSYNC B0 ;  /* 0x0000000000007941 */ /* 0x000fea0003800000 */
.L_x_391:
[----:B------:R-:W-:Y:S01]  /*8f50*/  SHF.R.S32.HI R0, RZ, 0x1f, R58 ;  /* 0x0000001fff007819 */ /* 0x000fe2000001143a */
[----:B---345:R-:W-:Y:S01]  /*8f60*/  IMAD.MOV.U32 R6, RZ, RZ, R54 ;  /* 0x000000ffff067224 */ /* 0x038fe200078e0036 */
[----:B------:R-:W-:-:S04]  /*8f70*/  DEPBAR.LE SB0, 0x1 ;  /* 0x000080400000791a */ /* 0x000fc80000000000 */
[----:B------:R-:W-:Y:S01]  /*8f80*/  LEA.HI R0, R0, R58, RZ, 0x3 ;  /* 0x0000003a00007211 */ /* 0x000fe200078f18ff */
[----:B------:R-:W-:Y:S01]  /*8f90*/  IMAD.MOV.U32 R5, RZ, RZ, R55 ;  /* 0x000000ffff057224 */ /* 0x000fe200078e0037 */
[----:B------:R-:W-:Y:S01]  /*8fa0*/  BSSY B1, `(.L_x_393) ;  /* 0x0000082000017945 */ /* 0x000fe20003800000 */
[----:B------:R-:W-:Y:S01]  /*8fb0*/  IMAD.MOV.U32 R3, RZ, RZ, R48 ;  /* 0x000000ffff037224 */ /* 0x000fe200078e0030 */
[----:B------:R-:W-:Y:S01]  /*8fc0*/  LOP3.LUT R0, R0, 0xfffffff8, RZ, 0xc0, !PT ;  /* 0xfffffff800007812 */ /* 0x000fe200078ec0ff */
[----:B-1----:R-:W-:Y:S01]  /*8fd0*/  IMAD.MOV.U32 R7, RZ, RZ, R53 ;  /* 0x000000ffff077224 */ /* 0x002fe200078e0035 */
[----:B------:R-:W-:Y:S02]  /*8fe0*/  PRMT R72, R5, 0x5410, R6 ;  /* 0x0000541005487816 */ /* 0x000fe40000000006 */
[----:B------:R-:W-:Y:S01]  /*8ff0*/  PRMT R70, R3, 0x7610, R70 ;  /* 0x0000761003467816 */ /* 0x000fe20000000046 */
[----:B------:R-:W-:-:S04]  /*9000*/  IMAD.IADD R0, R58, 0x1, -R0 ;  /* 0x000000013a007824 */ /* 0x000fc800078e0a00 */
[C---:B------:R-:W-:Y:S01]  /*9010*/  IMAD.SHL.U32 R6, R0.reuse, 0x40, RZ ;  /* 0x0000004000067824 */ /* 0x040fe200078e00ff */
[----:B------:R-:W-:Y:S01]  /*9020*/  BAR.SYNC.DEFER_BLOCKING 0x0 ;  /* 0x0000000000007b1d */ /* 0x000fe20000010000 */
[----:B------:R-:W-:-:S03]  /*9030*/  LOP3.LUT P1, RZ, R0, 0x4, RZ, 0xc0, !PT ;  /* 0x0000000400ff7812 */ /* 0x000fc6000782c0ff */
[----:B------:R-:W-:Y:S01]  /*9040*/  LOP3.LUT R0, R6, 0x1c0, RZ, 0xc0, !PT ;  /* 0x000001c006007812 */ /* 0x000fe200078ec0ff */
[----:B------:R-:W-:-:S03]  /*9050*/  IMAD.MOV.U32 R6, RZ, RZ, R52 ;  /* 0x000000ffff067224 */ /* 0x000fc600078e0034 */
[----:B------:R-:W-:Y:S02]  /*9060*/  LOP3.LUT R5, R0, 0x18, R29, 0xf8, !PT ;  /* 0x0000001800057812 */ /* 0x000fe400078ef81d */
[----:B------:R-:W-:Y:S01]  /*9070*/  SHF.R.U32.HI R3, RZ, 0x3, R0 ;  /* 0x00000003ff037819 */ /* 0x000fe20000011600 */
[----:B------:R-:W-:Y:S01]  /*9080*/  IMAD.MOV.U32 R0, RZ, RZ, R49 ;  /* 0x000000ffff007224 */ /* 0x000fe200078e0031 */
[----:B------:R-:W-:Y:S01]  /*9090*/  PRMT R70, R70, 0x5410, R6 ;  /* 0x0000541046467816 */ /* 0x000fe20000000006 */
[----:B------:R-:W-:Y:S01]  /*90a0*/  IMAD.MOV.U32 R6, RZ, RZ, R50 ;  /* 0x000000ffff067224 */ /* 0x000fe200078e0032 */
[----:B------:R-:W-:Y:S01]  /*90b0*/  LOP3.LUT R5, R5, R3, RZ, 0x3c, !PT ;  /* 0x0000000305057212 */ /* 0x000fe200078e3cff */
[----:B------:R-:W-:Y:S01]  /*90c0*/  IMAD.IADD R3, R25, 0x1, -R226 ;  /* 0x0000000119037824 */ /* 0x000fe200078e0ae2 */
[----:B------:R-:W-:-:S03]  /*90d0*/  PRMT R29, R0, 0x7610, R29 ;  /* 0x00007610001d7816 */ /* 0x000fc6000000001d */
[----:B------:R-:W-:Y:S01]  /*90e0*/  IMAD R0, R211, 0x200, R5 ;  /* 0x00000200d3007824 */ /* 0x000fe200078e0205 */
[----:B------:R-:W-:Y:S01]  /*90f0*/  IMNMX R24, R3, 0x80, PT ;  /* 0x0000008003187817 */ /* 0x000fe20003800200 */
[----:B------:R-:W-:Y:S01]  /*9100*/  IMAD.MOV.U32 R5, RZ, RZ, R51 ;  /* 0x000000ffff057224 */ /* 0x000fe200078e0033 */
[----:B------:R-:W-:Y:S02]  /*9110*/  PRMT R29, R29, 0x5410, R7 ;  /* 0x000054101d1d7816 */ /* 0x000fe40000000007 */
[----:B------:R-:W-:Y:S02]  /*9120*/  ISETP.GE.AND P0, PT, R58, R24, PT ;  /* 0x000000183a00720c */ /* 0x000fe40003f06270 */
[C---:B------:R-:W-:Y:S02]  /*9130*/  IADD3 R3, R0.reuse, 0x20, RZ ;  /* 0x0000002000037810 */ /* 0x040fe40007ffe0ff */
[----:B------:R-:W-:Y:S02]  /*9140*/  @P1 IADD3 R3, R0, -0x20, RZ ;  /* 0xffffffe000031810 */ /* 0x000fe40007ffe0ff */
[----:B------:R-:W-:-:S02]  /*9150*/  PRMT R25, R5, 0x5410, R6 ;  /* 0x0000541005197816 */ /* 0x000fc40000000006 */
[----:B--2---:R-:W-:Y:S02]  /*9160*/  LEA R22, R0, 0x6100, 0x1 ;  /* 0x0000610000167811 */ /* 0x004fe400078e08ff */
[----:B------:R-:W-:-:S03]  /*9170*/  LEA R23, R3, 0x6100, 0x1 ;  /* 0x0000610003177811 */ /* 0x000fc600078e08ff */
[----:B------:R-:W-:Y:S05]  /*9180*/  @P0 BRA `(.L_x_394) ;  /* 0x0000063000000947 */ /* 0x000fea0003800000 */
[----:B------:R-:W-:Y:S01]  /*9190*/  ISETP.GE.AND P0, PT, R17, c[0x0][0x27c], PT ;  /* 0x00009f0011007a0c */ /* 0x000fe20003f06270 */
[----:B------:R-:W-:-:S12]  /*91a0*/  BSSY B0, `(.L_x_395) ;  /* 0x0000030000007945 */ /* 0x000fd80003800000 */
[----:B------:R-:W-:Y:S05]  /*91b0*/  @P0 BRA `(.L_x_396) ;  /* 0x000002e000000947 */ /* 0x000fea0003800000 */
[----:B------:R-:W1:Y:S01]  /*91c0*/  LDS.128 R8, [R22] ;  /* 0x0000000016087984 */ /* 0x000e620000000c00 */
[----:B------:R-:W-:Y:S02]  /*91d0*/  SHF.R.U64 R0, R14, 0x10, R15 ;  /* 0x000000100e007819 */ /* 0x000fe4000000120f */
[----:B------:R-:W-:Y:S02]  /*91e0*/  SHF.R.U32.HI R6, RZ, 0x10, R19 ;  /* 0x00000010ff067819 */ /* 0x000fe40000011613 */
[----:B------:R-:W-:Y:S02]  /*91f0*/  SHF.R.U32.HI R3, RZ, 0x10, R15 ;  /* 0x00000010ff037819 */ /* 0x000fe4000001160f */
[----:B------:R-:W-:Y:S02]  /*9200*/  SHF.R.U64 R5, R18, 0x10, R19 ;  /* 0x0000001012057819 */ /* 0x000fe40000001213 */
[----:B------:R-:W-:Y:S02]  /*9210*/  PRMT R14, R59, 0x5432, R0 ;  /* 0x000054323b0e7816 */ /* 0x000fe40000000000 */
[----:B------:R-:W-:-:S02]  /*9220*/  PRMT R0, R28, 0x5410, R6 ;  /* 0x000054101c007816 */ /* 0x000fc40000000006 */
[----:B------:R-:W-:Y:S02]  /*9230*/  PRMT R3, R59, 0x5410, R3 ;  /* 0x000054103b037816 */ /* 0x000fe40000000003 */
[----:B------:R-:W-:Y:S01]  /*9240*/  PRMT R13, R28, 0x5432, R5 ;  /* 0x000054321c0d7816 */ /* 0x000fe20000000005 */
[C---:B------:R-:W-:Y:S01]  /*9250*/  IMAD.U32 R18, R0.reuse, 0x10000, RZ ;  /* 0x0001000000127824 */ /* 0x040fe200078e00ff */
[----:B------:R-:W-:Y:S01]  /*9260*/  LOP3.LUT R21, R0, 0xffff0000, RZ, 0xc0, !PT ;  /* 0xffff000000157812 */ /* 0x000fe200078ec0ff */
[----:B------:R-:W-:Y:S02]  /*9270*/  IMAD.U32 R19, R3, 0x10000, RZ ;  /* 0x0001000003137824 */ /* 0x000fe400078e00ff */
[C---:B------:R-:W-:Y:S01]  /*9280*/  IMAD.U32 R20, R13.reuse, 0x10000, RZ ;  /* 0x000100000d147824 */ /* 0x040fe200078e00ff */
[----:B------:R-:W-:Y:S02]  /*9290*/  LOP3.LUT R13, R13, 0xffff0000, RZ, 0xc0, !PT ;  /* 0xffff00000d0d7812 */ /* 0x000fe400078ec0ff */
[C---:B-1----:R-:W-:Y:S01]  /*92a0*/  LOP3.LUT R5, R10.reuse, 0xffff0000, RZ, 0xc0, !PT ;  /* 0xffff00000a057812 */ /* 0x042fe200078ec0ff */
[----:B------:R-:W-:Y:S01]  /*92b0*/  IMAD.U32 R6, R10, 0x10000, RZ ;  /* 0x000100000a067824 */ /* 0x000fe200078e00ff */
[C---:B------:R-:W-:Y:S01]  /*92c0*/  LOP3.LUT R10, R11.reuse, 0xffff0000, RZ, 0xc0, !PT ;  /* 0xffff00000b0a7812 */ /* 0x040fe200078ec0ff */
[----:B------:R-:W-:Y:S01]  /*92d0*/  IMAD.U32 R12, R11, 0x10000, RZ ;  /* 0x000100000b0c7824 */ /* 0x000fe200078e00ff */
[----:B------:R-:W-:Y:S01]  /*92e0*/  LOP3.LUT R11, R3, 0xffff0000, RZ, 0xc0, !PT ;  /* 0xffff0000030b7812 */ /* 0x000fe200078ec0ff */
[CC--:B------:R-:W-:Y:S01]  /*92f0*/  FMUL.FTZ R3, R5.reuse, R18.reuse ;  /* 0x0000001205037220 */ /* 0x0c0fe20000410000 */
[C---:B------:R-:W-:Y:S01]  /*9300*/  SHF.L.U32 R15, R8.reuse, 0x10, RZ ;  /* 0x00000010080f7819 */ /* 0x040fe200000006ff */
[----:B------:R-:W-:Y:S01]  /*9310*/  FMUL.FTZ R5, R5, R19 ;  /* 0x0000001305057220 */ /* 0x000fe20000410000 */
[----:B------:R-:W-:Y:S01]  /*9320*/  LOP3.LUT R7, R8, 0xffff0000, RZ, 0xc0, !PT ;  /* 0xffff000008077812 */ /* 0x000fe200078ec0ff */
[----:B------:R-:W-:Y:S01]  /*9330*/  FMUL.FTZ R0, R10, R21 ;  /* 0x000000150a007220 */ /* 0x000fe20000410000 */
[C---:B------:R-:W-:Y:S01]  /*9340*/  SHF.L.U32 R16, R9.reuse, 0x10, RZ ;  /* 0x0000001009107819 */ /* 0x040fe200000006ff */
[C---:B------:R-:W-:Y:S01]  /*9350*/  FFMA.FTZ R19, R6.reuse, R19, -R3 ;  /* 0x0000001306137223 */ /* 0x040fe20000010803 */
[----:B------:R-:W-:Y:S01]  /*9360*/  LOP3.LUT R8, R9, 0xffff0000, RZ, 0xc0, !PT ;  /* 0xffff000009087812 */ /* 0x000fe200078ec0ff */
[----:B------:R-:W-:Y:S01]  /*9370*/  FFMA.FTZ R18, R6, R18, R5 ;  /* 0x0000001206127223 */ /* 0x000fe20000010005 */
[----:B------:R-:W-:Y:S01]  /*9380*/  SHF.L.U32 R9, R14, 0x10, RZ ;  /* 0x000000100e097819 */ /* 0x000fe200000006ff */
[----:B------:R-:W-:Y:S01]  /*9390*/  FFMA.FTZ R6, R12, R11, -R0 ;  /* 0x0000000b0c067223 */ /* 0x000fe20000010800 */
[----:B------:R-:W-:Y:S01]  /*93a0*/  LOP3.LUT R14, R14, 0xffff0000, RZ, 0xc0, !PT ;  /* 0xffff00000e0e7812 */ /* 0x000fe200078ec0ff */
[----:B------:R-:W-:-:S02]  /*93b0*/  FMUL.FTZ R5, R7, R20 ;  /* 0x0000001407057220 */ /* 0x000fc40000410000 */
[----:B------:R-:W-:Y:S02]  /*93c0*/  FMUL.FTZ R0, R8, R13 ;  /* 0x0000000d08007220 */ /* 0x000fe40000410000 */
[----:B------:R-:W-:Y:S02]  /*93d0*/  FMUL.FTZ R10, R10, R11 ;  /* 0x0000000b0a0a7220 */ /* 0x000fe40000410000 */
[-C--:B------:R-:W-:Y:S02]  /*93e0*/  FMUL.FTZ R3, R7, R9.reuse ;  /* 0x0000000907037220 */ /* 0x080fe40000410000 */
[----:B------:R-:W-:Y:S02]  /*93f0*/  FMUL.FTZ R8, R8, R14 ;  /* 0x0000000e08087220 */ /* 0x000fe40000410000 */
[C---:B------:R-:W-:Y:S02]  /*9400*/  FFMA.FTZ R5, R15.reuse, R9, -R5 ;  /* 0x000000090f057223 */ /* 0x040fe40000010805 */
[----:B------:R-:W-:Y:S01]  /*9410*/  FFMA.FTZ R11, R12, R21, R10 ;  /* 0x000000150c0b7223 */ /* 0x000fe2000001000a */
[----:B------:R-:W-:Y:S01]  /*9420*/  F2FP.BF16.PACK_AB R10, R18, R19 ;  /* 0x00000013120a723e */ /* 0x000fe200000010ff */
[----:B------:R-:W-:-:S02]  /*9430*/  FFMA.FTZ R3, R15, R20, R3 ;  /* 0x000000140f037223 */ /* 0x000fc40000010003 */
[C---:B------:R-:W-:Y:S01]  /*9440*/  FFMA.FTZ R0, R16.reuse, R14, -R0 ;  /* 0x0000000e10007223 */ /* 0x040fe20000010800 */
[----:B------:R-:W-:Y:S01]  /*9450*/  F2FP.BF16.PACK_AB R11, R11, R6 ;  /* 0x000000060b0b723e */ /* 0x000fe200000010ff */
[----:B------:R-:W-:Y:S01]  /*9460*/  FFMA.FTZ R9, R16, R13, R8 ;  /* 0x0000000d10097223 */ /* 0x000fe20000010008 */
[----:B------:R-:W-:-:S04]  /*9470*/  F2FP.BF16.PACK_AB R8, R3, R5 ;  /* 0x000000050308723e */ /* 0x000fc800000010ff */
[----:B------:R-:W-:-:S05]  /*9480*/  F2FP.BF16.PACK_AB R9, R9, R0 ;  /* 0x000000000909723e */ /* 0x000fca00000010ff */
[----:B------:R1:W-:Y:S02]  /*9490*/  STS.128 [R22], R8 ;  /* 0x0000000816007388 */ /* 0x0003e40000000c00 */
.L_x_396:
[----:B------:R-:W-:Y:S05]  /*94a0*/  BSYNC B0 ;  /* 0x0000000000007941 */ /* 0x000fea0003800000 */
.L_x_395:
[----:B------:R-:W-:-:S04]  /*94b0*/  IADD3 R0, R17, 0x10, RZ ;  /* 0x0000001011007810 */ /* 0x000fc80007ffe0ff */
[----:B------:R-:W-:-:S13]  /*94c0*/  ISETP.GE.AND P0, PT, R0, c[0x0][0x27c], PT ;  /* 0x00009f0000007a0c */ /* 0x000fda0003f06270 */
[----:B------:R-:W-:Y:S05]  /*94d0*/  @P0 BRA `(.L_x_394) ;  /* 0x000002e000000947 */ /* 0x000fea0003800000 */
[----:B-1----:R-:W1:Y:S01]  /*94e0*/  LDS.128 R8, [R23] ;  /* 0x0000000017087984 */ /* 0x002e620000000c00 */
        /* <DEDUP_REMOVED lines=45> */
.L_x_394:
[----:B------:R-:W-:Y:S05]  /*97c0*/  BSYNC B1 ;  /* 0x0000000000017941 */ /* 0x000fea0003800000 */
.L_x_393:
        /* <DEDUP_REMOVED lines=52> */
[----:B------:R1:W-:Y:S02]  /*9b10*/  STS.128 [R22+0x1000], R8 ;  /* 0x0010000816007388 */ /* 0x0003e40000000c00 */
.L_x_400:
[----:B------:R-:W-:Y:S05]  /*9b20*/  BSYNC B0 ;  /* 0x0000000000007941 */ /* 0x000fea0003800000 */
.L_x_399:
[----:B------:R-:W-:-:S04]  /*9b30*/  IADD3 R0, R17, 0x10, RZ ;  /* 0x0000001011007810 */ /* 0x000fc80007ffe0ff */
[----:B------:R-:W-:-:S13]  /*9b40*/  ISETP.GE.AND P0, PT, R0, c[0x0][0x27c], PT ;  /* 0x00009f0000007a0c */ /* 0x000fda0003f06270 */
        /* <DEDUP_REMOVED lines=47> */
.L_x_398:
[----:B------:R-:W-:Y:S05]  /*9e40*/  BSYNC B1 ;  /* 0x0000000000017941 */ /* 0x000fea0003800000 */
.L_x_397:
        /* <DEDUP_REMOVED lines=53> */
.L_x_404:
[----:B------:R-:W-:Y:S05]  /*a1a0*/  BSYNC B0 ;  /* 0x0000000000007941 */ /* 0x000fea0003800000 */
.L_x_403:
        /* <DEDUP_REMOVED lines=49> */
.L_x_402:
[----:B------:R-:W-:Y:S05]  /*a4c0*/  BSYNC B1 ;  /* 0x0000000000017941 */ /* 0x000fea0003800000 */
.L_x_401:
[----:B------:R-:W-:-:S04]  /*a4d0*/  IADD3 R0, R58, 0x60, RZ ;  /* 0x000000603a007810 */ /* 0x000fc80007ffe0ff */
        /* <DEDUP_REMOVED lines=51> */
.L_x_407:
[----:B------:R-:W-:Y:S05]  /*a810*/  BSYNC B0 ;  /* 0x0000000000007941 */ /* 0x000fea0003800000 */
.L_x_406:
        /* <DEDUP_REMOVED lines=39> */
[----:B------:R-:W-:Y:S02]  /*aa90*/  FFMA.FTZ R5, R15, R9, -R5 ;  /* 0x000000090f057223 */ /* 0x000fe40000010805 */
        /* <DEDUP_REMOVED lines=8> */
[----:B------:R1:W-:Y:S01]  /*ab20*/  STS.128 [R23+0x3000], R8 ;  /* 0x0030000817007388 */ /* 0x0003e20000000c00 */
[----:B------:R-:W-:Y:S05]  /*ab30*/  BRA `(.L_x_405) ;  /* 0x0000253000007947 */ /* 0x000fea0003800000 */
.L_x_384:
[----:B------:R-:W-:Y:S01]  /*ab40*/  ISETP.NE.AND P0, PT, R231, 0x1, PT ;  /* 0x00000001e700780c */ /* 0x000fe20003f05270 */
[----:B------:R-:W-:Y:S01]  /*ab50*/  IMAD.MOV.U32 R8, RZ, RZ, R12 ;  /* 0x000000ffff087224 */ /* 0x000fe200078e000c */
[----:B------:R-:W-:Y:S01]  /*ab60*/  ISETP.GE.AND P2, PT, R29, c[0x0][0x27c], PT ;  /* 0x00009f001d007a0c */ /* 0x000fe20003f46270 */
[----:B------:R-:W-:Y:S01]  /*ab70*/  IMAD.MOV.U32 R6, RZ, RZ, R10 ;  /* 0x000000ffff067224 */ /* 0x000fe200078e000a */
[----:B------:R-:W-:Y:S01]  /*ab80*/  SHF.R.S32.HI R40, RZ, 0x1f, R29 ;  /* 0x0000001fff287819 */ /* 0x000fe2000001141d */
[----:B------:R-:W-:Y:S01]  /*ab90*/  CS2R R22, SRZ ;  /* 0x0000000000167805 */ /* 0x000fe2000001ff00 */
[----:B------:R-:W-:-:S07]  /*aba0*/  CS2R R20, SRZ ;  /* 0x0000000000147805 */ /* 0x000fce000001ff00 */
[----:B------:R-:W-:-:S05]  /*abb0*/  @P0 IMAD.HI.U32 R3, R0, c[0x0][0x2c8], RZ ;  /* 0x0000b20000030a27 */ /* 0x000fca00078e00ff */
[----:B------:R-:W-:-:S04]  /*abc0*/  @P0 SHF.R.U32.HI R0, RZ, c[0x0][0x2cc], R3 ;  /* 0x0000b300ff000a19 */ /* 0x000fc80000011603 */
[----:B------:R-:W-:Y:S01]  /*abd0*/  SHF.R.S32.HI R3, RZ, 0x1f, R0 ;  /* 0x0000001fff037819 */ /* 0x000fe20000011400 */
[----:B------:R-:W-:-:S04]  /*abe0*/  IMAD.WIDE.U32 R8, R0, c[0x0][0x280], R8 ;  /* 0x0000a00000087a25 */ /* 0x000fc800078e0008 */
[C---:B------:R-:W-:Y:S01]  /*abf0*/  IMAD R5, R3.reuse, c[0x0][0x280], RZ ;  /* 0x0000a00003057a24 */ /* 0x040fe200078e02ff */
[----:B------:R-:W-:Y:S01]  /*ac00*/  LEA R14, P0, R8, c[0x0][0x270], 0x1 ;  /* 0x00009c00080e7a11 */ /* 0x000fe200078008ff */
[----:B------:R-:W-:Y:S02]  /*ac10*/  IMAD R3, R3, c[0x0][0x290], RZ ;  /* 0x0000a40003037a24 */ /* 0x000fe400078e02ff */
[C---:B------:R-:W-:Y:S02]  /*ac20*/  IMAD R5, R0.reuse, c[0x0][0x284], R5 ;  /* 0x0000a10000057a24 */ /* 0x040fe400078e0205 */
[----:B------:R-:W-:-:S04]  /*ac30*/  IMAD.WIDE.U32 R6, R0, c[0x0][0x290], R6 ;  /* 0x0000a40000067a25 */ /* 0x000fc800078e0006 */
[----:B------:R-:W-:Y:S02]  /*ac40*/  IMAD.IADD R5, R9, 0x1, R5 ;  /* 0x0000000109057824 */ /* 0x000fe400078e0205 */
[----:B------:R-:W-:-:S03]  /*ac50*/  IMAD R0, R0, c[0x0][0x294], R3 ;  /* 0x0000a50000007a24 */ /* 0x000fc600078e0203 */
[----:B------:R-:W-:Y:S01]  /*ac60*/  LEA.HI.X R12, R8, c[0x0][0x274], R5, 0x1, P0 ;  /* 0x00009d00080c7a11 */ /* 0x000fe200000f0c05 */
[----:B------:R-:W-:Y:S01]  /*ac70*/  IMAD.IADD R0, R7, 0x1, R0 ;  /* 0x0000000107007824 */ /* 0x000fe200078e0200 */
[----:B------:R-:W1:Y:S01]  /*ac80*/  SHFL.IDX PT, R8, R14, RZ, 0x1c1f ;  /* 0x001c1fff0e087589 */ /* 0x000e6200000e0000 */
[----:B------:R-:W-:-:S03]  /*ac90*/  LEA R13, P0, R6, c[0x0][0x288], 0x1 ;  /* 0x0000a200060d7a11 */ /* 0x000fc600078008ff */
[----:B------:R-:W2:Y:S01]  /*aca0*/  SHFL.IDX PT, R7, R12, RZ, 0x1c1f ;  /* 0x001c1fff0c077589 */ /* 0x000ea200000e0000 */
[----:B------:R-:W-:Y:S02]  /*acb0*/  LEA.HI.X R11, R6, c[0x0][0x28c], R0, 0x1, P0 ;  /* 0x0000a300060b7a11 */ /* 0x000fe400000f0c00 */
[----:B------:R-:W-:Y:S01]  /*acc0*/  ISETP.GE.OR P0, PT, R24, R25, P2 ;  /* 0x000000191800720c */ /* 0x000fe20001706670 */
[----:B------:R-:W3:Y:S04]  /*acd0*/  SHFL.IDX PT, R6, R13, RZ, 0x1c1f ;  /* 0x001c1fff0d067589 */ /* 0x000ee800000e0000 */
[----:B------:R-:W4:Y:S08]  /*ace0*/  SHFL.IDX PT, R5, R11, RZ, 0x1c1f ;  /* 0x001c1fff0b057589 */ /* 0x000f3000000e0000 */
[C---:B------:R-:W-:Y:S01]  /*acf0*/  @!P0 IMAD.SHL.U32 R0, R29.reuse, 0x2, RZ ;  /* 0x000000021d008824 */ /* 0x040fe200078e00ff */
[----:B------:R-:W-:-:S04]  /*ad00*/  @!P0 SHF.L.U64.HI R3, R29, 0x1, R40 ;  /* 0x000000011d038819 */ /* 0x000fc80000010228 */
[----:B-1----:R-:W-:-:S05]  /*ad10*/  @!P0 IADD3 R8, P1, R8, R0, RZ ;  /* 0x0000000008088210 */ /* 0x002fca0007f3e0ff */
[--C-:B--2---:R-:W-:Y:S01]  /*ad20*/  @!P0 IMAD.X R9, R7, 0x1, R3.reuse, P1 ;  /* 0x0000000107098824 */ /* 0x104fe200008e0603 */
[----:B---3--:R-:W-:Y:S01]  /*ad30*/  @!P0 IADD3 R6, P1, R6, R0, RZ ;  /* 0x0000000006068210 */ /* 0x008fe20007f3e0ff */
[----:B------:R-:W-:Y:S01]  /*ad40*/  CS2R R18, SRZ ;  /* 0x0000000000127805 */ /* 0x000fe2000001ff00 */
[----:B------:R-:W-:Y:S02]  /*ad50*/  CS2R R16, SRZ ;  /* 0x0000000000107805 */ /* 0x000fe4000001ff00 */
[----:B------:R1:W2:Y:S01]  /*ad60*/  @!P0 LD.E.128 R20, [R8.64] ;  /* 0x0000000808148980 */ /* 0x0002a2000c101d00 */
[----:B----4-:R-:W-:-:S05]  /*ad70*/  @!P0 IMAD.X R7, R5, 0x1, R3, P1 ;  /* 0x0000000105078824 */ /* 0x010fca00008e0603 */
[----:B------:R3:W4:Y:S01]  /*ad80*/  @!P0 LD.E.128 R16, [R6.64] ;  /* 0x0000000806108980 */ /* 0x000722000c101d00 */
[----:B------:R-:W-:Y:S01]  /*ad90*/  IADD3 R0, R24, 0x20, RZ ;  /* 0x0000002018007810 */ /* 0x000fe20007ffe0ff */
[----:B------:R-:W-:Y:S01]  /*ada0*/  BSSY B0, `(.L_x_408) ;  /* 0x0000024000007945 */ /* 0x000fe20003800000 */
[----:B------:R-:W-:Y:S01]  /*adb0*/  CS2R R38, SRZ ;  /* 0x0000000000267805 */ /* 0x000fe2000001ff00 */
[----:B------:R2:W2:Y:S01]  /*adc0*/  SHFL.IDX PT, R15, R12, 0x1, 0x1c1f ;  /* 0x003c1f000c0f7f89 */ /* 0x0004a200000e0000 */
[----:B------:R-:W-:Y:S01]  /*add0*/  ISETP.GE.AND P0, PT, R0, R25, PT ;  /* 0x000000190000720c */ /* 0x000fe20003f06270 */
[----:B------:R-:W-:Y:S01]  /*ade0*/  CS2R R36, SRZ ;  /* 0x0000000000247805 */ /* 0x000fe2000001ff00 */
[----:B------:R-:W-:Y:S01]  /*adf0*/  CS2R R34, SRZ ;  /* 0x0000000000227805 */ /* 0x000fe2000001ff00 */
[----:B------:R2:W2:Y:S01]  /*ae00*/  SHFL.IDX PT, R10, R11, 0x1, 0x1c1f ;  /* 0x003c1f000b0a7f89 */ /* 0x0004a200000e0000 */
[----:B------:R-:W-:-:S03]  /*ae10*/  CS2R R32, SRZ ;  /* 0x0000000000207805 */ /* 0x000fc6000001ff00 */
[----:B-1----:R1:W1:Y:S04]  /*ae20*/  SHFL.IDX PT, R9, R13, 0x1, 0x1c1f ;  /* 0x003c1f000d097f89 */ /* 0x00226800000e0000 */
[----:B---3--:R3:W1:Y:S01]  /*ae30*/  SHFL.IDX PT, R7, R14, 0x1, 0x1c1f ;  /* 0x003c1f000e077f89 */ /* 0x00866200000e0000 */
[----:B--2---:R-:W-:Y:S01]  /*ae40*/  IMAD.MOV.U32 R3, RZ, RZ, R20 ;  /* 0x000000ffff037224 */ /* 0x004fe200078e0014 */
[----:B------:R-:W-:Y:S01]  /*ae50*/  MOV R6, R22 ;  /* 0x0000001600067202 */ /* 0x000fe20000000f00 */
[----:B------:R-:W-:Y:S02]  /*ae60*/  IMAD.MOV.U32 R0, RZ, RZ, R21 ;  /* 0x000000ffff007224 */ /* 0x000fe400078e0015 */
[----:B------:R-:W-:Y:S01]  /*ae70*/  IMAD.MOV.U32 R5, RZ, RZ, R23 ;  /* 0x000000ffff057224 */ /* 0x000fe200078e0017 */
[----:B------:R-:W-:-:S02]  /*ae80*/  PRMT R28, R6, 0x7610, R28 ;  /* 0x00007610061c7816 */ /* 0x000fc4000000001c */
[----:B------:R-:W-:Y:S01]  /*ae90*/  PRMT R27, R0, 0x5410, R3 ;  /* 0x00005410001b7816 */ /* 0x000fe20000000003 */
[----:B----4-:R-:W-:Y:S01]  /*aea0*/  IMAD.MOV.U32 R6, RZ, RZ, R18 ;  /* 0x000000ffff067224 */ /* 0x010fe200078e0012 */
[----:B------:R-:W-:Y:S01]  /*aeb0*/  PRMT R31, R5, 0x7610, R31 ;  /* 0x00007610051f7816 */ /* 0x000fe2000000001f */
[----:B------:R-:W-:Y:S01]  /*aec0*/  IMAD.MOV.U32 R3, RZ, RZ, R16 ;  /* 0x000000ffff037224 */ /* 0x000fe200078e0010 */
[----:B------:R-:W-:Y:S01]  /*aed0*/  MOV R5, R19 ;  /* 0x0000001300057202 */ /* 0x000fe20000000f00 */
[----:B------:R-:W-:-:S03]  /*aee0*/  IMAD.MOV.U32 R0, RZ, RZ, R17 ;  /* 0x000000ffff007224 */ /* 0x000fc600078e0011 */
[----:B------:R-:W-:Y:S02]  /*aef0*/  PRMT R30, R5, 0x5410, R6 ;  /* 0x00005410051e7816 */ /* 0x000fe40000000006 */
[----:B------:R-:W-:Y:S01]  /*af00*/  PRMT R26, R0, 0x5410, R3 ;  /* 0x00005410001a7816 */ /* 0x000fe20000000003 */
[----:B------:R-:W-:Y:S05]  /*af10*/  @P0 BRA `(.L_x_409) ;  /* 0x000000c000000947 */ /* 0x000fea0003800000 */
[----:B-1-3--:R-:W-:Y:S01]  /*af20*/  CS2R R36, SRZ ;  /* 0x0000000000247805 */ /* 0x00afe2000001ff00 */
[----:B------:R-:W-:Y:S01]  /*af30*/  CS2R R34, SRZ ;  /* 0x0000000000227805 */ /* 0x000fe2000001ff00 */
[----:B------:R-:W-:Y:S01]  /*af40*/  CS2R R32, SRZ ;  /* 0x0000000000207805 */ /* 0x000fe2000001ff00 */
[----:B------:R-:W-:Y:S05]  /*af50*/  @P2 BRA `(.L_x_409) ;  /* 0x0000008000002947 */ /* 0x000fea0003800000 */
[C---:B------:R-:W-:Y:S01]  /*af60*/  IMAD.SHL.U32 R6, R29.reuse, 0x2, RZ ;  /* 0x000000021d067824 */ /* 0x040fe200078e00ff */
[----:B------:R-:W-:-:S04]  /*af70*/  SHF.L.U64.HI R0, R29, 0x1, R40 ;  /* 0x000000011d007819 */ /* 0x000fc80000010228 */
[-C--:B------:R-:W-:Y:S02]  /*af80*/  IADD3 R8, P1, R7, R6.reuse, RZ ;  /* 0x0000000607087210 */ /* 0x080fe40007f3e0ff */
[----:B------:R-:W-:-:S03]  /*af90*/  IADD3 R6, P0, R9, R6, RZ ;  /* 0x0000000609067210 */ /* 0x000fc60007f1e0ff */
[--C-:B------:R-:W-:Y:S02]  /*afa0*/  IMAD.X R9, R15, 0x1, R0.reuse, P1 ;  /* 0x000000010f097824 */ /* 0x100fe400008e0600 */
[----:B------:R-:W-:-:S03]  /*afb0*/  IMAD.X R7, R10, 0x1, R0, P0 ;  /* 0x000000010a077824 */ /* 0x000fc600000e0600 */
[----:B------:R1:W5:Y:S04]  /*afc0*/  LD.E.128 R36, [R8.64] ;  /* 0x0000000808247980 */ /* 0x000368000c101d00 */
[----:B------:R1:W5:Y:S02]  /*afd0*/  LD.E.128 R32, [R6.64] ;  /* 0x0000000806207980 */ /* 0x000364000c101d00 */
.L_x_409:
[----:B-1-3--:R-:W-:Y:S05]  /*afe0*/  BSYNC B0 ;  /* 0x0000000000007941 */ /* 0x00afea0003800000 */
.L_x_408:
[----:B------:R-:W1:Y:S01]  /*aff0*/  SHFL.IDX PT, R5, R14, 0x2, 0x1c1f ;  /* 0x005c1f000e057f89 */ /* 0x000e6200000e0000 */
[----:B------:R-:W-:Y:S01]  /*b000*/  IADD3 R0, R24, 0x40, RZ ;  /* 0x0000004018007810 */ /* 0x000fe20007ffe0ff */
[----:B------:R-:W-:Y:S01]  /*b010*/  CS2R R54, SRZ ;  /* 0x0000000000367805 */ /* 0x000fe2000001ff00 */
[----:B------:R-:W-:Y:S01]  /*b020*/  CS2R R52, SRZ ;  /* 0x0000000000347805 */ /* 0x000fe2000001ff00 */
[----:B------:R-:W2:Y:S01]  /*b030*/  SHFL.IDX PT, R7, R12, 0x2, 0x1c1f ;  /* 0x005c1f000c077f89 */ /* 0x000ea200000e0000 */
[----:B------:R-:W-:-:S03]  /*b040*/  ISETP.GE.OR P0, PT, R0, R25, P2 ;  /* 0x000000190000720c */ /* 0x000fc60001706670 */
[----:B------:R-:W3:Y:S04]  /*b050*/  SHFL.IDX PT, R6, R13, 0x2, 0x1c1f ;  /* 0x005c1f000d067f89 */ /* 0x000ee800000e0000 */
[----:B------:R-:W4:Y:S06]  /*b060*/  SHFL.IDX PT, R10, R11, 0x2, 0x1c1f ;  /* 0x005c1f000b0a7f89 */ /* 0x000f2c00000e0000 */
[C---:B------:R-:W-:Y:S01]  /*b070*/  @!P0 IMAD.SHL.U32 R0, R29.reuse, 0x2, RZ ;  /* 0x000000021d008824 */ /* 0x040fe200078e00ff */
[----:B------:R-:W-:-:S04]  /*b080*/  @!P0 SHF.L.U64.HI R3, R29, 0x1, R40 ;  /* 0x000000011d038819 */ /* 0x000fc80000010228 */
[----:B-1----:R-:W-:-:S05]  /*b090*/  @!P0 IADD3 R8, P1, R5, R0, RZ ;  /* 0x0000000005088210 */ /* 0x002fca0007f3e0ff */
[----:B--2---:R-:W-:Y:S01]  /*b0a0*/  @!P0 IMAD.X R9, R7, 0x1, R3, P1 ;  /* 0x0000000107098824 */ /* 0x004fe200008e0603 */
[----:B---3--:R-:W-:Y:S01]  /*b0b0*/  @!P0 IADD3 R6, P1, R6, R0, RZ ;  /* 0x0000000006068210 */ /* 0x008fe20007f3e0ff */
[----:B------:R-:W-:-:S03]  /*b0c0*/  CS2R R50, SRZ ;  /* 0x0000000000327805 */ /* 0x000fc6000001ff00 */
[----:B------:R1:W2:Y:S01]  /*b0d0*/  @!P0 LD.E.128 R52, [R8.64] ;  /* 0x0000000808348980 */ /* 0x0002a2000c101d00 */
[----:B------:R-:W-:Y:S01]  /*b0e0*/  CS2R R48, SRZ ;  /* 0x0000000000307805 */ /* 0x000fe2000001ff00 */
[----:B----4-:R-:W-:-:S05]  /*b0f0*/  @!P0 IMAD.X R7, R10, 0x1, R3, P1 ;  /* 0x000000010a078824 */ /* 0x010fca00008e0603 */
[----:B------:R3:W4:Y:S01]  /*b100*/  @!P0 LD.E.128 R48, [R6.64] ;  /* 0x0000000806308980 */ /* 0x000722000c101d00 */
[----:B------:R-:W-:Y:S01]  /*b110*/  IADD3 R0, R24, 0x60, RZ ;  /* 0x0000006018007810 */ /* 0x000fe20007ffe0ff */
[----:B-----5:R-:W-:Y:S01]  /*b120*/  IMAD.MOV.U32 R5, RZ, RZ, R39 ;  /* 0x000000ffff057224 */ /* 0x020fe200078e0027 */
[----:B------:R-:W-:Y:S01]  /*b130*/  BSSY B0, `(.L_x_410) ;  /* 0x000002d000007945 */ /* 0x000fe20003800000 */
[----:B------:R-:W-:Y:S01]  /*b140*/  IMAD.MOV.U32 R3, RZ, RZ, R36 ;  /* 0x000000ffff037224 */ /* 0x000fe200078e0024 */
[----:B------:R-:W-:Y:S01]  /*b150*/  ISETP.GE.AND P0, PT, R0, R25, PT ;  /* 0x000000190000720c */ /* 0x000fe20003f06270 */
[----:B------:R-:W2:Y:S01]  /*b160*/  SHFL.IDX PT, R12, R12, 0x3, 0x1c1f ;  /* 0x007c1f000c0c7f89 */ /* 0x000ea200000e0000 */
[----:B------:R-:W-:Y:S01]  /*b170*/  MOV R0, R37 ;  /* 0x0000002500007202 */ /* 0x000fe20000000f00 */
[----:B------:R-:W-:Y:S01]  /*b180*/  CS2R R66, SRZ ;  /* 0x0000000000427805 */ /* 0x000fe2000001ff00 */
[----:B------:R-:W-:Y:S01]  /*b190*/  CS2R R64, SRZ ;  /* 0x0000000000407805 */ /* 0x000fe2000001ff00 */
[----:B------:R2:W2:Y:S01]  /*b1a0*/  SHFL.IDX PT, R10, R11, 0x3, 0x1c1f ;  /* 0x007c1f000b0a7f89 */ /* 0x0004a200000e0000 */
[----:B------:R-:W-:Y:S01]  /*b1b0*/  PRMT R68, R0, 0x5410, R3 ;  /* 0x0000541000447816 */ /* 0x000fe20000000003 */
[----:B------:R-:W-:Y:S01]  /*b1c0*/  IMAD.MOV.U32 R3, RZ, RZ, R32 ;  /* 0x000000ffff037224 */ /* 0x000fe200078e0020 */
[----:B------:R-:W-:Y:S01]  /*b1d0*/  CS2R R62, SRZ ;  /* 0x00000000003e7805 */ /* 0x000fe2000001ff00 */
[----:B------:R-:W-:Y:S01]  /*b1e0*/  IMAD.MOV.U32 R0, RZ, RZ, R33 ;  /* 0x000000ffff007224 */ /* 0x000fe200078e0021 */
[----:B------:R-:W-:Y:S01]  /*b1f0*/  CS2R R60, SRZ ;  /* 0x00000000003c7805 */ /* 0x000fe2000001ff00 */
[----:B-1----:R1:W1:Y:S03]  /*b200*/  SHFL.IDX PT, R9, R13, 0x3, 0x1c1f ;  /* 0x007c1f000d097f89 */ /* 0x00226600000e0000 */
[----:B------:R-:W-:Y:S01]  /*b210*/  PRMT R59, R0, 0x5410, R3 ;  /* 0x00005410003b7816 */ /* 0x000fe20000000003 */
[----:B---3--:R-:W-:Y:S01]  /*b220*/  IMAD.MOV.U32 R6, RZ, RZ, R38 ;  /* 0x000000ffff067224 */ /* 0x008fe200078e0026 */
[----:B------:R3:W1:Y:S04]  /*b230*/  SHFL.IDX PT, R7, R14, 0x3, 0x1c1f ;  /* 0x007c1f000e077f89 */ /* 0x00066800000e0000 */
[----:B------:R-:W-:Y:S01]  /*b240*/  PRMT R70, R5, 0x5410, R6 ;  /* 0x0000541005467816 */ /* 0x000fe20000000006 */
[----:B------:R-:W-:-:S02]  /*b250*/  IMAD.MOV.U32 R6, RZ, RZ, R34 ;  /* 0x000000ffff067224 */ /* 0x000fc400078e0022 */
[----:B------:R-:W-:-:S05]  /*b260*/  IMAD.MOV.U32 R5, RZ, RZ, R35 ;  /* 0x000000ffff057224 */ /* 0x000fca00078e0023 */
[----:B------:R-:W-:Y:S01]  /*b270*/  PRMT R69, R5, 0x5410, R6 ;  /* 0x0000541005457816 */ /* 0x000fe20000000006 */
[----:B--2---:R-:W-:Y:S01]  /*b280*/  IMAD.MOV.U32 R5, RZ, RZ, R55 ;  /* 0x000000ffff057224 */ /* 0x004fe200078e0037 */
[----:B------:R-:W-:Y:S01]  /*b290*/  MOV R6, R54 ;  /* 0x0000003600067202 */ /* 0x000fe20000000f00 */
[----:B------:R-:W-:Y:S02]  /*b2a0*/  IMAD.MOV.U32 R3, RZ, RZ, R52 ;  /* 0x000000ffff037224 */ /* 0x000fe400078e0034 */
[----:B------:R-:W-:Y:S01]  /*b2b0*/  IMAD.MOV.U32 R0, RZ, RZ, R53 ;  /* 0x000000ffff007224 */ /* 0x000fe200078e0035 */
[----:B------:R-:W-:Y:S01]  /*b2c0*/  PRMT R75, R5, 0x5410, R6 ;  /* 0x00005410054b7816 */ /* 0x000fe20000000006 */
[----:B----4-:R-:W-:-:S03]  /*b2d0*/  IMAD.MOV.U32 R6, RZ, RZ, R50 ;  /* 0x000000ffff067224 */ /* 0x010fc600078e0032 */
[----:B------:R-:W-:Y:S01]  /*b2e0*/  PRMT R73, R0, 0x5410, R3 ;  /* 0x0000541000497816 */ /* 0x000fe20000000003 */
[----:B------:R-:W-:Y:S01]  /*b2f0*/  IMAD.MOV.U32 R3, RZ, RZ, R48 ;  /* 0x000000ffff037224 */ /* 0x000fe200078e0030 */
[----:B------:R-:W-:Y:S01]  /*b300*/  MOV R5, R51 ;  /* 0x0000003300057202 */ /* 0x000fe20000000f00 */
[----:B------:R-:W-:-:S03]  /*b310*/  IMAD.MOV.U32 R0, RZ, RZ, R49 ;  /* 0x000000ffff007224 */ /* 0x000fc600078e0031 */
[----:B------:R-:W-:Y:S02]  /*b320*/  PRMT R74, R5, 0x5410, R6 ;  /* 0x00005410054a7816 */ /* 0x000fe40000000006 */
[----:B------:R-:W-:Y:S01]  /*b330*/  PRMT R72, R0, 0x5410, R3 ;  /* 0x0000541000487816 */ /* 0x000fe20000000003 */
[----:B------:R-:W-:Y:S05]  /*b340*/  @P0 BRA `(.L_x_411) ;  /* 0x000000b000000947 */ /* 0x000fea0003800000 */
[C---:B-1-3--:R-:W-:Y:S01]  /*b350*/  IMAD.SHL.U32 R3, R29.reuse, 0x2, RZ ;  /* 0x000000021d037824 */ /* 0x04afe200078e00ff */
[----:B------:R-:W-:Y:S01]  /*b360*/  SHF.L.U64.HI R0, R29, 0x1, R40 ;  /* 0x000000011d007819 */ /* 0x000fe20000010228 */
[----:B------:R-:W-:Y:S01]  /*b370*/  CS2R R64, SRZ ;  /* 0x0000000000407805 */ /* 0x000fe2000001ff00 */
[----:B------:R-:W-:Y:S01]  /*b380*/  CS2R R62, SRZ ;  /* 0x00000000003e7805 */ /* 0x000fe2000001ff00 */
[----:B------:R-:W-:Y:S01]  /*b390*/  CS2R R60, SRZ ;  /* 0x00000000003c7805 */ /* 0x000fe2000001ff00 */
[-C--:B------:R-:W-:Y:S02]  /*b3a0*/  IADD3 R8, P1, R7, R3.reuse, RZ ;  /* 0x0000000307087210 */ /* 0x080fe40007f3e0ff */
[----:B------:R-:W-:-:S03]  /*b3b0*/  IADD3 R6, P0, R9, R3, RZ ;  /* 0x0000000309067210 */ /* 0x000fc60007f1e0ff */
[--C-:B------:R-:W-:Y:S02]  /*b3c0*/  IMAD.X R9, R12, 0x1, R0.reuse, P1 ;  /* 0x000000010c097824 */ /* 0x100fe400008e0600 */
[----:B------:R-:W-:-:S03]  /*b3d0*/  IMAD.X R7, R10, 0x1, R0, P0 ;  /* 0x000000010a077824 */ /* 0x000fc600000e0600 */
[----:B------:R1:W5:Y:S04]  /*b3e0*/  @!P2 LD.E.128 R64, [R8.64] ;  /* 0x000000080840a980 */ /* 0x000368000c101d00 */
[----:B------:R1:W5:Y:S02]  /*b3f0*/  @!P2 LD.E.128 R60, [R6.64] ;  /* 0x00000008063ca980 */ /* 0x000364000c101d00 */
.L_x_411:
[----:B-1-3--:R-:W-:Y:S05]  /*b400*/  BSYNC B0 ;  /* 0x0000000000007941 */ /* 0x00afea0003800000 */
.L_x_410:
[----:B------:R-:W-:Y:S01]  /*b410*/  IADD3 R5, -R226, R25, RZ ;  /* 0x00000019e2057210 */ /* 0x000fe20007ffe1ff */
[----:B-----5:R-:W-:Y:S01]  /*b420*/  IMAD.MOV.U32 R0, RZ, RZ, R66 ;  /* 0x000000ffff007224 */ /* 0x020fe200078e0042 */
[----:B------:R-:W-:-:S04]  /*b430*/  DEPBAR.LE SB0, 0x1 ;  /* 0x000080400000791a */ /* 0x000fc80000000000 */
[----:B------:R-:W-:Y:S01]  /*b440*/  IMNMX R47, R5, 0x80, PT ;  /* 0x00000080052f7817 */ /* 0x000fe20003800200 */
[----:B------:R-:W-:Y:S01]  /*b450*/  IMAD.MOV.U32 R6, RZ, RZ, R67 ;  /* 0x000000ffff067224 */ /* 0x000fe200078e0043 */
[----:B------:R-:W-:Y:S01]  /*b460*/  MOV R5, R63 ;  /* 0x0000003f00057202 */ /* 0x000fe20000000f00 */
[----:B------:R-:W-:Y:S01]  /*b470*/  IMAD.MOV.U32 R3, RZ, RZ, R64 ;  /* 0x000000ffff037224 */ /* 0x000fe200078e0040 */
[----:B------:R-:W-:Y:S01]  /*b480*/  BAR.SYNC.DEFER_BLOCKING 0x0 ;  /* 0x0000000000007b1d */ /* 0x000fe20000010000 */
[----:B------:R-:W-:Y:S02]  /*b490*/  ISETP.GE.OR P0, PT, R58, R47, P2 ;  /* 0x0000002f3a00720c */ /* 0x000fe40001706670 */
[----:B------:R-:W-:Y:S01]  /*b4a0*/  PRMT R81, R6, 0x5410, R0 ;  /* 0x0000541006517816 */ /* 0x000fe20000000000 */
[----:B------:R-:W-:Y:S02]  /*b4b0*/  IMAD.MOV.U32 R0, RZ, RZ, R65 ;  /* 0x000000ffff007224 */ /* 0x000fe400078e0041 */
[----:B------:R-:W-:Y:S01]  /*b4c0*/  IMAD.MOV.U32 R6, RZ, RZ, R62 ;  /* 0x000000ffff067224 */ /* 0x000fe200078e003e */
[----:B------:R-:W-:Y:S02]  /*b4d0*/  BSSY B0, `(.L_x_412) ;  /* 0x000006e000007945 */ /* 0x000fe40003800000 */
[----:B------:R-:W-:Y:S01]  /*b4e0*/  PRMT R79, R0, 0x5410, R3 ;  /* 0x00005410004f7816 */ /* 0x000fe20000000003 */
[----:B------:R-:W-:Y:S01]  /*b4f0*/  IMAD.MOV.U32 R3, RZ, RZ, R60 ;  /* 0x000000ffff037224 */ /* 0x000fe200078e003c */
[----:B------:R-:W-:-:S02]  /*b500*/  MOV R0, R61 ;  /* 0x0000003d00007202 */ /* 0x000fc40000000f00 */
[----:B------:R-:W-:Y:S02]  /*b510*/  PRMT R80, R5, 0x5410, R6 ;  /* 0x0000541005507816 */ /* 0x000fe40000000006 */
[----:B------:R-:W-:Y:S01]  /*b520*/  PRMT R78, R0, 0x5410, R3 ;  /* 0x00005410004e7816 */ /* 0x000fe20000000003 */
[----:B------:R-:W-:Y:S05]  /*b530*/  @P0 BRA `(.L_x_413) ;  /* 0x0000067000000947 */ /* 0x000fea0003800000 */
[----:B------:R-:W-:Y:S01]  /*b540*/  IMAD.SHL.U32 R0, R58, 0x40, RZ ;  /* 0x000000403a007824 */ /* 0x000fe200078e00ff */
[----:B------:R-:W-:Y:S01]  /*b550*/  IADD3 R6, R29, c[0x0][0x27c], RZ ;  /* 0x00009f001d067a10 */ /* 0x000fe20007ffe0ff */
[----:B------:R-:W-:-:S03]  /*b560*/  IMAD.SHL.U32 R7, R211, 0x200, RZ ;  /* 0x00000200d3077824 */ /* 0x000fc600078e00ff */
[----:B------:R-:W-:-:S04]  /*b570*/  LOP3.LUT R0, R0, 0x1c0, RZ, 0xc0, !PT ;  /* 0x000001c000007812 */ /* 0x000fc800078ec0ff */
[C---:B------:R-:W-:Y:S02]  /*b580*/  LOP3.LUT R3, R0.reuse, 0x38, R29, 0xf8, !PT ;  /* 0x0000003800037812 */ /* 0x040fe400078ef81d */
[----:B------:R-:W-:Y:S02]  /*b590*/  SHF.R.U32.HI R5, RZ, 0x3, R0 ;  /* 0x00000003ff057819 */ /* 0x000fe40000011600 */
[----:B------:R-:W-:Y:S02]  /*b5a0*/  LOP3.LUT R0, R0, 0x38, R6, 0xf8, !PT ;  /* 0x0000003800007812 */ /* 0x000fe400078ef806 */
[C-C-:B------:R-:W-:Y:S02]  /*b5b0*/  LOP3.LUT R3, R7.reuse, R3, R5.reuse, 0xf6, !PT ;  /* 0x0000000307037212 */ /* 0x140fe400078ef605 */
[----:B------:R-:W-:Y:S02]  /*b5c0*/  LOP3.LUT R0, R7, R0, R5, 0xf6, !PT ;  /* 0x0000000007007212 */ /* 0x000fe400078ef605 */
[----:B------:R-:W-:Y:S01]  /*b5d0*/  SHF.R.U64 R7, R16, 0x10, R17 ;  /* 0x0000001010077819 */ /* 0x000fe20000001211 */
[----:B------:R-:W-:Y:S01]  /*b5e0*/  IMAD.SHL.U32 R45, R3, 0x2, RZ ;  /* 0x00000002032d7824 */ /* 0x000fe200078e00ff */
[----:B------:R-:W-:Y:S01]  /*b5f0*/  SHF.R.U64 R16, R18, 0x10, R19 ;  /* 0x0000001012107819 */ /* 0x000fe20000001213 */
[----:B------:R-:W-:Y:S01]  /*b600*/  IMAD.SHL.U32 R43, R0, 0x2, RZ ;  /* 0x00000002002b7824 */ /* 0x000fe200078e00ff */
[----:B------:R-:W-:-:S02]  /*b610*/  SHF.R.U64 R0, R20, 0x10, R21 ;  /* 0x0000001014007819 */ /* 0x000fc40000001215 */
[----:B------:R-:W1:Y:S01]  /*b620*/  LDS.128 R12, [R45+0x6100] ;  /* 0x006100002d0c7984 */ /* 0x000e620000000c00 */
[----:B------:R-:W-:Y:S02]  /*b630*/  SHF.R.U32.HI R18, RZ, 0x10, R19 ;  /* 0x00000010ff127819 */ /* 0x000fe40000011613 */
[----:B------:R-:W-:Y:S01]  /*b640*/  PRMT R19, R27, 0x5432, R0 ;  /* 0x000054321b137816 */ /* 0x000fe20000000000 */
[----:B------:R-:W2:Y:S01]  /*b650*/  LDS.128 R8, [R43+0x6100] ;  /* 0x006100002b087984 */ /* 0x000ea20000000c00 */
[----:B------:R-:W-:Y:S02]  /*b660*/  SHF.R.U32.HI R3, RZ, 0x10, R21 ;  /* 0x00000010ff037819 */ /* 0x000fe40000011615 */
[----:B------:R-:W-:Y:S02]  /*b670*/  PRMT R0, R26, 0x5432, R7 ;  /* 0x000054321a007816 */ /* 0x000fe40000000007 */
[--C-:B------:R-:W-:Y:S02]  /*b680*/  SHF.R.U32.HI R6, RZ, 0x10, R23.reuse ;  /* 0x00000010ff067819 */ /* 0x100fe40000011617 */
[----:B------:R-:W-:Y:S01]  /*b690*/  SHF.R.U64 R5, R22, 0x10, R23 ;  /* 0x0000001016057819 */ /* 0x000fe20000001217 */
[----:B------:R-:W-:Y:S01]  /*b6a0*/  IMAD.U32 R40, R0, 0x10000, RZ ;  /* 0x0001000000287824 */ /* 0x000fe200078e00ff */
[----:B------:R-:W-:-:S02]  /*b6b0*/  SHF.R.U32.HI R17, RZ, 0x10, R17 ;  /* 0x00000010ff117819 */ /* 0x000fc40000011611 */
[----:B------:R-:W-:Y:S02]  /*b6c0*/  PRMT R21, R27, 0x5410, R3 ;  /* 0x000054101b157816 */ /* 0x000fe40000000003 */
[----:B------:R-:W-:Y:S02]  /*b6d0*/  PRMT R27, R31, 0x5410, R6 ;  /* 0x000054101f1b7816 */ /* 0x000fe40000000006 */
[----:B------:R-:W-:Y:S02]  /*b6e0*/  PRMT R28, R28, 0x5410, R5 ;  /* 0x000054101c1c7816 */ /* 0x000fe40000000005 */
[----:B------:R-:W-:Y:S02]  /*b6f0*/  PRMT R17, R26, 0x5410, R17 ;  /* 0x000054101a117816 */ /* 0x000fe40000000011 */
[----:B------:R-:W-:Y:S02]  /*b700*/  PRMT R26, R30, 0x5432, R16 ;  /* 0x000054321e1a7816 */ /* 0x000fe40000000010 */
[----:B------:R-:W-:-:S02]  /*b710*/  LOP3.LUT R46, R0, 0xffff0000, RZ, 0xc0, !PT ;  /* 0xffff0000002e7812 */ /* 0x000fc400078ec0ff */
[----:B------:R-:W-:Y:S01]  /*b720*/  PRMT R25, R30, 0x5410, R18 ;  /* 0x000054101e197816 */ /* 0x000fe20000000012 */
[C---:B-1----:R-:W-:Y:S01]  /*b730*/  IMAD.U32 R22, R14.reuse, 0x10000, RZ ;  /* 0x000100000e167824 */ /* 0x042fe200078e00ff */
[----:B------:R-:W-:Y:S01]  /*b740*/  LOP3.LUT R31, R14, 0xffff0000, RZ, 0xc0, !PT ;  /* 0xffff00000e1f7812 */ /* 0x000fe200078ec0ff */
[----:B------:R-:W-:Y:S01]  /*b750*/  IMAD.U32 R14, R19, 0x10000, RZ ;  /* 0x00010000130e7824 */ /* 0x000fe200078e00ff */
[----:B------:R-:W-:Y:S01]  /*b760*/  LOP3.LUT R18, R12, 0xffff0000, RZ, 0xc0, !PT ;  /* 0xffff00000c127812 */ /* 0x000fe200078ec0ff */
[C---:B--2---:R-:W-:Y:S01]  /*b770*/  IMAD.U32 R3, R8.reuse, 0x10000, RZ ;  /* 0x0001000008037824 */ /* 0x044fe200078e00ff */
[----:B------:R-:W-:Y:S01]  /*b780*/  LOP3.LUT R5, R8, 0xffff0000, RZ, 0xc0, !PT ;  /* 0xffff000008057812 */ /* 0x000fe200078ec0ff */
[----:B------:R-:W-:Y:S01]  /*b790*/  IMAD.U32 R16, R12, 0x10000, RZ ;  /* 0x000100000c107824 */ /* 0x000fe200078e00ff */
[----:B------:R-:W-:Y:S01]  /*b7a0*/  SHF.L.U32 R7, R9, 0x10, RZ ;  /* 0x0000001009077819 */ /* 0x000fe200000006ff */
[----:B------:R-:W-:Y:S01]  /*b7b0*/  FMUL.FTZ R8, R3, R40 ;  /* 0x0000002803087220 */ /* 0x000fe20000410000 */
[----:B------:R-:W-:Y:S01]  /*b7c0*/  LOP3.LUT R6, R9, 0xffff0000, RZ, 0xc0, !PT ;  /* 0xffff000009067812 */ /* 0x000fe200078ec0ff */
[C---:B------:R-:W-:Y:S01]  /*b7d0*/  IMAD.U32 R9, R10.reuse, 0x10000, RZ ;  /* 0x000100000a097824 */ /* 0x040fe200078e00ff */
[----:B------:R-:W-:Y:S01]  /*b7e0*/  LOP3.LUT R23, R10, 0xffff0000, RZ, 0xc0, !PT ;  /* 0xffff00000a177812 */ /* 0x000fe200078ec0ff */
[C---:B------:R-:W-:Y:S01]  /*b7f0*/  IMAD.U32 R24, R15.reuse, 0x10000, RZ ;  /* 0x000100000f187824 */ /* 0x040fe200078e00ff */
[----:B------:R-:W-:Y:S01]  /*b800*/  LOP3.LUT R30, R15, 0xffff0000, RZ, 0xc0, !PT ;  /* 0xffff00000f1e7812 */ /* 0x000fe200078ec0ff */
[-C--:B------:R-:W-:Y:S01]  /*b810*/  FMUL.FTZ R3, R3, R14.reuse ;  /* 0x0000000e03037220 */ /* 0x080fe20000410000 */
[----:B------:R-:W-:Y:S01]  /*b820*/  LOP3.LUT R10, R19, 0xffff0000, RZ, 0xc0, !PT ;  /* 0xffff0000130a7812 */ /* 0x000fe200078ec0ff */
[C---:B------:R-:W-:Y:S01]  /*b830*/  FFMA.FTZ R44, R16.reuse, R14, -R8 ;  /* 0x0000000e102c7223 */ /* 0x040fe20000010808 */
[----:B------:R-:W-:Y:S01]  /*b840*/  SHF.L.U32 R12, R11, 0x10, RZ ;  /* 0x000000100b0c7819 */ /* 0x000fe200000006ff */
[----:B------:R-:W-:Y:S01]  /*b850*/  FMUL.FTZ R0, R5, R46 ;  /* 0x0000002e05007220 */ /* 0x000fe20000410000 */
[----:B------:R-:W-:Y:S01]  /*b860*/  LOP3.LUT R15, R11, 0xffff0000, RZ, 0xc0, !PT ;  /* 0xffff00000b0f7812 */ /* 0x000fe200078ec0ff */
[----:B------:R-:W-:Y:S01]  /*b870*/  IMAD.U32 R11, R17, 0x10000, RZ ;  /* 0x00010000110b7824 */ /* 0x000fe200078e00ff */
[----:B------:R-:W-:Y:S01]  /*b880*/  SHF.L.U32 R20, R13, 0x10, RZ ;  /* 0x000000100d147819 */ /* 0x000fe200000006ff */
[----:B------:R-:W-:Y:S01]  /*b890*/  IMAD.U32 R8, R21, 0x10000, RZ ;  /* 0x0001000015087824 */ /* 0x000fe200078e00ff */
[----:B------:R-:W-:Y:S01]  /*b8a0*/  LOP3.LUT R14, R17, 0xffff0000, RZ, 0xc0, !PT ;  /* 0xffff0000110e7812 */ /* 0x000fe200078ec0ff */
[----:B------:R-:W-:Y:S01]  /*b8b0*/  FFMA.FTZ R42, R16, R40, R3 ;  /* 0x00000028102a7223 */ /* 0x000fe20000010003 */
[----:B------:R-:W-:Y:S01]  /*b8c0*/  LOP3.LUT R13, R13, 0xffff0000, RZ, 0xc0, !PT ;  /* 0xffff00000d0d7812 */ /* 0x000fe200078ec0ff */
[-C--:B------:R-:W-:Y:S01]  /*b8d0*/  FMUL.FTZ R5, R5, R10.reuse ;  /* 0x0000000a05057220 */ /* 0x080fe20000410000 */
[----:B------:R-:W-:Y:S01]  /*b8e0*/  LOP3.LUT R19, R26, 0xffff0000, RZ, 0xc0, !PT ;  /* 0xffff00001a137812 */ /* 0x000fe200078ec0ff */
[----:B------:R-:W-:Y:S01]  /*b8f0*/  FFMA.FTZ R41, R18, R10, -R0 ;  /* 0x0000000a12297223 */ /* 0x000fe20000010800 */
[----:B------:R-:W-:Y:S01]  /*b900*/  SHF.L.U32 R10, R26, 0x10, RZ ;  /* 0x000000101a0a7819 */ /* 0x000fe200000006ff */
[----:B------:R-:W-:-:S02]  /*b910*/  FMUL.FTZ R3, R7, R11 ;  /* 0x0000000b07037220 */ /* 0x000fc40000410000 */
[----:B------:R-:W-:Y:S02]  /*b920*/  FMUL.FTZ R0, R7, R8 ;  /* 0x0000000807007220 */ /* 0x000fe40000410000 */
[----:B------:R-:W-:Y:S02]  /*b930*/  FFMA.FTZ R40, R18, R46, R5 ;  /* 0x0000002e12287223 */ /* 0x000fe40000010005 */
[C---:B------:R-:W-:Y:S01]  /*b940*/  FFMA.FTZ R18, R20.reuse, R8, -R3 ;  /* 0x0000000814127223 */ /* 0x040fe20000010803 */
[----:B------:R-:W-:Y:S01]  /*b950*/  LOP3.LUT R3, R21, 0xffff0000, RZ, 0xc0, !PT ;  /* 0xffff000015037812 */ /* 0x000fe200078ec0ff */
[----:B------:R-:W-:Y:S01]  /*b960*/  FFMA.FTZ R17, R20, R11, R0 ;  /* 0x0000000b14117223 */ /* 0x000fe20000010000 */
[----:B------:R-:W-:Y:S01]  /*b970*/  LOP3.LUT R8, R27, 0xffff0000, RZ, 0xc0, !PT ;  /* 0xffff00001b087812 */ /* 0x000fe200078ec0ff */
[----:B------:R-:W-:Y:S02]  /*b980*/  FMUL.FTZ R0, R6, R14 ;  /* 0x0000000e06007220 */ /* 0x000fe40000410000 */
[----:B------:R-:W-:-:S02]  /*b990*/  IMAD.U32 R7, R28, 0x10000, RZ ;  /* 0x000100001c077824 */ /* 0x000fc400078e00ff */
[-C--:B------:R-:W-:Y:S02]  /*b9a0*/  FFMA.FTZ R16, R13, R3.reuse, -R0 ;  /* 0x000000030d107223 */ /* 0x080fe40000010800 */
[----:B------:R-:W-:Y:S02]  /*b9b0*/  FMUL.FTZ R5, R6, R3 ;  /* 0x0000000306057220 */ /* 0x000fe40000410000 */
[----:B------:R-:W-:Y:S02]  /*b9c0*/  FMUL.FTZ R0, R9, R7 ;  /* 0x0000000709007220 */ /* 0x000fe40000410000 */
[----:B------:R-:W-:Y:S02]  /*b9d0*/  IMAD.U32 R20, R25, 0x10000, RZ ;  /* 0x0001000019147824 */ /* 0x000fe400078e00ff */
[----:B------:R-:W-:Y:S02]  /*b9e0*/  IMAD.U32 R6, R27, 0x10000, RZ ;  /* 0x000100001b067824 */ /* 0x000fe400078e00ff */
[----:B------:R-:W-:-:S02]  /*b9f0*/  FMUL.FTZ R3, R9, R10 ;  /* 0x0000000a09037220 */ /* 0x000fc40000410000 */
[----:B------:R-:W-:Y:S01]  /*ba00*/  FFMA.FTZ R9, R13, R14, R5 ;  /* 0x0000000e0d097223 */ /* 0x000fe20000010005 */
[----:B------:R-:W-:Y:S01]  /*ba10*/  LOP3.LUT R13, R25, 0xffff0000, RZ, 0xc0, !PT ;  /* 0xffff0000190d7812 */ /* 0x000fe200078ec0ff */
[----:B------:R-:W-:Y:S02]  /*ba20*/  FFMA.FTZ R10, R22, R10, R0 ;  /* 0x0000000a160a7223 */ /* 0x000fe40000010000 */
[C---:B------:R-:W-:Y:S01]  /*ba30*/  FMUL.FTZ R5, R12.reuse, R20 ;  /* 0x000000140c057220 */ /* 0x040fe20000410000 */
[----:B------:R-:W-:Y:S01]  /*ba40*/  F2FP.BF16.PACK_AB R9, R9, R17 ;  /* 0x000000110909723e */ /* 0x000fe200000010ff */
[-C--:B------:R-:W-:Y:S01]  /*ba50*/  FMUL.FTZ R0, R12, R6.reuse ;  /* 0x000000060c007220 */ /* 0x080fe20000410000 */
[----:B------:R-:W-:Y:S01]  /*ba60*/  LOP3.LUT R12, R28, 0xffff0000, RZ, 0xc0, !PT ;  /* 0xffff00001c0c7812 */ /* 0x000fe200078ec0ff */
[----:B------:R-:W-:Y:S02]  /*ba70*/  FFMA.FTZ R14, R22, R7, -R3 ;  /* 0x00000007160e7223 */ /* 0x000fe40000010803 */
[----:B------:R-:W-:-:S02]  /*ba80*/  FFMA.FTZ R11, R24, R6, -R5 ;  /* 0x00000006180b7223 */ /* 0x000fc40000010805 */
[----:B------:R-:W-:Y:S02]  /*ba90*/  FFMA.FTZ R7, R24, R20, R0 ;  /* 0x0000001418077223 */ /* 0x000fe40000010000 */
[----:B------:R-:W-:Y:S02]  /*baa0*/  FMUL.FTZ R6, R23, R19 ;  /* 0x0000001317067220 */ /* 0x000fe40000410000 */
[----:B------:R-:W-:Y:S02]  /*bab0*/  FMUL.FTZ R3, R15, R13 ;  /* 0x0000000d0f037220 */ /* 0x000fe40000410000 */
[----:B------:R-:W-:Y:S02]  /*bac0*/  FMUL.FTZ R5, R23, R12 ;  /* 0x0000000c17057220 */ /* 0x000fe40000410000 */
[----:B------:R-:W-:Y:S02]  /*bad0*/  FMUL.FTZ R0, R15, R8 ;  /* 0x000000080f007220 */ /* 0x000fe40000410000 */
[----:B------:R-:W-:Y:S01]  /*bae0*/  FFMA.FTZ R6, R31, R12, -R6 ;  /* 0x0000000c1f067223 */ /* 0x000fe20000010806 */
        /* <DEDUP_REMOVED lines=8> */
[----:B------:R-:W-:Y:S02]  /*bb70*/  F2FP.BF16.PACK_AB R10, R5, R10 ;  /* 0x0000000a050a723e */ /* 0x000fe400000010ff */
[----:B------:R-:W-:Y:S01]  /*bb80*/  F2FP.BF16.PACK_AB R11, R0, R7 ;  /* 0x00000007000b723e */ /* 0x000fe200000010ff */
[----:B------:R1:W-:Y:S04]  /*bb90*/  STS.128 [R45+0x6100], R12 ;  /* 0x0061000c2d007388 */ /* 0x0003e80000000c00 */
[----:B------:R1:W-:Y:S02]  /*bba0*/  STS.128 [R43+0x6100], R8 ;  /* 0x006100082b007388 */ /* 0x0003e40000000c00 */
.L_x_413:
[----:B------:R-:W-:Y:S05]  /*bbb0*/  BSYNC B0 ;  /* 0x0000000000007941 */ /* 0x000fea0003800000 */
.L_x_412:
        /* <DEDUP_REMOVED lines=8> */
[----:B------:R-:W-:Y:S02]  /*bc40*/  LOP3.LUT R0, R5, 0x1c0, RZ, 0xc0, !PT ;  /* 0x000001c005007812 */ /* 0x000fe400078ec0ff */
[----:B------:R-:W-:Y:S01]  /*bc50*/  SHF.R.U32.HI R16, RZ, 0x10, R33 ;  /* 0x00000010ff107819 */ /* 0x000fe20000011621 */
[----:B------:R-:W-:Y:S01]  /*bc60*/  IMAD.SHL.U32 R3, R3, 0x40, RZ ;  /* 0x0000004003037824 */ /* 0x000fe200078e00ff */
[----:B------:R-:W-:-:S02]  /*bc70*/  LOP3.LUT R5, R0, 0x38, R29, 0xf8, !PT ;  /* 0x0000003800057812 */ /* 0x000fc400078ef81d */
[----:B------:R-:W-:Y:S02]  /*bc80*/  SHF.R.U32.HI R6, RZ, 0x3, R0 ;  /* 0x00000003ff067819 */ /* 0x000fe40000011600 */
[----:B------:R-:W-:Y:S02]  /*bc90*/  LOP3.LUT R3, R3, 0xfffffe00, RZ, 0xc0, !PT ;  /* 0xfffffe0003037812 */ /* 0x000fe400078ec0ff */
[----:B------:R-:W-:Y:S02]  /*bca0*/  LOP3.LUT R0, R0, 0x38, R7, 0xf8, !PT ;  /* 0x0000003800007812 */ /* 0x000fe400078ef807 */
[C-C-:B------:R-:W-:Y:S02]  /*bcb0*/  LOP3.LUT R5, R3.reuse, R5, R6.reuse, 0xf6, !PT ;  /* 0x0000000503057212 */ /* 0x140fe400078ef606 */
[----:B------:R-:W-:Y:S02]  /*bcc0*/  LOP3.LUT R0, R3, R0, R6, 0xf6, !PT ;  /* 0x0000000003007212 */ /* 0x000fe400078ef606 */
[----:B------:R-:W-:Y:S01]  /*bcd0*/  SHF.R.U64 R7, R32, 0x10, R33 ;  /* 0x0000001020077819 */ /* 0x000fe20000001221 */
[----:B------:R-:W-:Y:S01]  /*bce0*/  IMAD.SHL.U32 R41, R5, 0x2, RZ ;  /* 0x0000000205297824 */ /* 0x000fe200078e00ff */
[--C-:B------:R-:W-:Y:S01]  /*bcf0*/  SHF.R.U32.HI R3, RZ, 0x10, R37.reuse ;  /* 0x00000010ff037819 */ /* 0x100fe20000011625 */
[----:B------:R-:W-:Y:S01]  /*bd00*/  IMAD.SHL.U32 R40, R0, 0x2, RZ ;  /* 0x0000000200287824 */ /* 0x000fe200078e00ff */
[----:B------:R-:W-:-:S02]  /*bd10*/  SHF.R.U64 R0, R36, 0x10, R37 ;  /* 0x0000001024007819 */ /* 0x000fc40000001225 */
[----:B-1----:R-:W1:Y:S01]  /*bd20*/  LDS.128 R12, [R41+0x6100] ;  /* 0x00610000290c7984 */ /* 0x002e620000000c00 */
[----:B------:R-:W-:Y:S02]  /*bd30*/  SHF.R.U64 R17, R34, 0x10, R35 ;  /* 0x0000001022117819 */ /* 0x000fe40000001223 */
[----:B------:R-:W-:Y:S01]  /*bd40*/  PRMT R18, R68, 0x5432, R0 ;  /* 0x0000543244127816 */ /* 0x000fe20000000000 */
[----:B------:R-:W2:Y:S01]  /*bd50*/  LDS.128 R8, [R40+0x6100] ;  /* 0x0061000028087984 */ /* 0x000ea20000000c00 */
[----:B------:R-:W-:Y:S02]  /*bd60*/  PRMT R0, R59, 0x5432, R7 ;  /* 0x000054323b007816 */ /* 0x000fe40000000007 */
[----:B------:R-:W-:Y:S02]  /*bd70*/  SHF.R.U64 R5, R38, 0x10, R39 ;  /* 0x0000001026057819 */ /* 0x000fe40000001227 */
[----:B------:R-:W-:Y:S02]  /*bd80*/  SHF.R.U32.HI R19, RZ, 0x10, R35 ;  /* 0x00000010ff137819 */ /* 0x000fe40000011623 */
[----:B------:R-:W-:-:S02]  /*bd90*/  PRMT R22, R68, 0x5410, R3 ;  /* 0x0000541044167816 */ /* 0x000fc40000000003 */
[----:B------:R-:W-:Y:S02]  /*bda0*/  SHF.L.U32 R32, R0, 0x10, RZ ;  /* 0x0000001000207819 */ /* 0x000fe400000006ff */
[----:B------:R-:W-:Y:S02]  /*bdb0*/  SHF.R.U32.HI R6, RZ, 0x10, R39 ;  /* 0x00000010ff067819 */ /* 0x000fe40000011627 */
[----:B------:R-:W-:Y:S02]  /*bdc0*/  PRMT R20, R59, 0x5410, R16 ;  /* 0x000054103b147816 */ /* 0x000fe40000000010 */
[C---:B------:R-:W-:Y:S02]  /*bdd0*/  PRMT R26, R69.reuse, 0x5432, R17 ;  /* 0x00005432451a7816 */ /* 0x040fe40000000011 */
[----:B------:R-:W-:Y:S02]  /*bde0*/  PRMT R27, R70, 0x5432, R5 ;  /* 0x00005432461b7816 */ /* 0x000fe40000000005 */
[----:B------:R-:W-:-:S02]  /*bdf0*/  PRMT R25, R69, 0x5410, R19 ;  /* 0x0000541045197816 */ /* 0x000fc40000000013 */
[----:B------:R-:W-:Y:S02]  /*be00*/  LOP3.LUT R34, R0, 0xffff0000, RZ, 0xc0, !PT ;  /* 0xffff000000227812 */ /* 0x000fe400078ec0ff */
[----:B------:R-:W-:Y:S01]  /*be10*/  PRMT R28, R70, 0x5410, R6 ;  /* 0x00005410461c7816 */ /* 0x000fe20000000006 */
[C---:B-1----:R-:W-:Y:S01]  /*be20*/  IMAD.U32 R24, R14.reuse, 0x10000, RZ ;  /* 0x000100000e187824 */ /* 0x042fe200078e00ff */
[----:B------:R-:W-:Y:S01]  /*be30*/  LOP3.LUT R31, R14, 0xffff0000, RZ, 0xc0, !PT ;  /* 0xffff00000e1f7812 */ /* 0x000fe200078ec0ff */
[----:B------:R-:W-:Y:S01]  /*be40*/  IMAD.U32 R14, R18, 0x10000, RZ ;  /* 0x00010000120e7824 */ /* 0x000fe200078e00ff */
[C---:B------:R-:W-:Y:S01]  /*be50*/  LOP3.LUT R21, R13.reuse, 0xffff0000, RZ, 0xc0, !PT ;  /* 0xffff00000d157812 */ /* 0x040fe200078ec0ff */
[C---:B--2---:R-:W-:Y:S01]  /*be60*/  IMAD.U32 R3, R8.reuse, 0x10000, RZ ;  /* 0x0001000008037824 */ /* 0x044fe200078e00ff */
[----:B------:R-:W-:Y:S01]  /*be70*/  LOP3.LUT R5, R8, 0xffff0000, RZ, 0xc0, !PT ;  /* 0xffff000008057812 */ /* 0x000fe200078ec0ff */
[----:B------:R-:W-:Y:S01]  /*be80*/  IMAD.U32 R17, R13, 0x10000, RZ ;  /* 0x000100000d117824 */ /* 0x000fe200078e00ff */
[C---:B------:R-:W-:Y:S01]  /*be90*/  LOP3.LUT R23, R10.reuse, 0xffff0000, RZ, 0xc0, !PT ;  /* 0xffff00000a177812 */ /* 0x040fe200078ec0ff */
[----:B------:R-:W-:Y:S01]  /*bea0*/  IMAD.U32 R13, R10, 0x10000, RZ ;  /* 0x000100000a0d7824 */ /* 0x000fe200078e00ff */
[C---:B------:R-:W-:Y:S01]  /*beb0*/  LOP3.LUT R30, R15.reuse, 0xffff0000, RZ, 0xc0, !PT ;  /* 0xffff00000f1e7812 */ /* 0x040fe200078ec0ff */
[----:B------:R-:W-:Y:S01]  /*bec0*/  IMAD.U32 R16, R12, 0x10000, RZ ;  /* 0x000100000c107824 */ /* 0x000fe200078e00ff */
[----:B------:R-:W-:Y:S01]  /*bed0*/  LOP3.LUT R10, R18, 0xffff0000, RZ, 0xc0, !PT ;  /* 0xffff0000120a7812 */ /* 0x000fe200078ec0ff */
[----:B------:R-:W-:Y:S01]  /*bee0*/  IMAD.U32 R19, R15, 0x10000, RZ ;  /* 0x000100000f137824 */ /* 0x000fe200078e00ff */
[----:B------:R-:W-:Y:S01]  /*bef0*/  LOP3.LUT R15, R11, 0xffff0000, RZ, 0xc0, !PT ;  /* 0xffff00000b0f7812 */ /* 0x000fe200078ec0ff */
[----:B------:R-:W-:Y:S01]  /*bf00*/  FMUL.FTZ R8, R3, R32 ;  /* 0x0000002003087220 */ /* 0x000fe20000410000 */
[----:B------:R-:W-:Y:S01]  /*bf10*/  LOP3.LUT R12, R12, 0xffff0000, RZ, 0xc0, !PT ;  /* 0xffff00000c0c7812 */ /* 0x000fe200078ec0ff */
[----:B------:R-:W-:-:S02]  /*bf20*/  IMAD.U32 R6, R11, 0x10000, RZ ;  /* 0x000100000b067824 */ /* 0x000fc400078e00ff */
[-C--:B------:R-:W-:Y:S02]  /*bf30*/  FMUL.FTZ R3, R3, R14.reuse ;  /* 0x0000000e03037220 */ /* 0x080fe40000410000 */
[C---:B------:R-:W-:Y:S01]  /*bf40*/  IMAD.U32 R7, R9.reuse, 0x10000, RZ ;  /* 0x0001000009077824 */ /* 0x040fe200078e00ff */
[----:B------:R-:W-:Y:S01]  /*bf50*/  LOP3.LUT R9, R9, 0xffff0000, RZ, 0xc0, !PT ;  /* 0xffff000009097812 */ /* 0x000fe200078ec0ff */
[----:B------:R-:W-:Y:S02]  /*bf60*/  IMAD.U32 R11, R20, 0x10000, RZ ;  /* 0x00010000140b7824 */ /* 0x000fe400078e00ff */
[C---:B------:R-:W-:Y:S01]  /*bf70*/  FFMA.FTZ R36, R16.reuse, R14, -R8 ;  /* 0x0000000e10247223 */ /* 0x040fe20000010808 */
[----:B------:R-:W-:Y:S01]  /*bf80*/  SHF.L.U32 R14, R25, 0x10, RZ ;  /* 0x00000010190e7819 */ /* 0x000fe200000006ff */
[----:B------:R-:W-:Y:S02]  /*bf90*/  FMUL.FTZ R0, R5, R34 ;  /* 0x0000002205007220 */ /* 0x000fe40000410000 */
[----:B------:R-:W-:-:S02]  /*bfa0*/  FFMA.FTZ R35, R16, R32, R3 ;  /* 0x0000002010237223 */ /* 0x000fc40000010003 */
[----:B------:R-:W-:Y:S02]  /*bfb0*/  IMAD.U32 R8, R22, 0x10000, RZ ;  /* 0x0001000016087824 */ /* 0x000fe400078e00ff */
[-C--:B------:R-:W-:Y:S02]  /*bfc0*/  FMUL.FTZ R5, R5, R10.reuse ;  /* 0x0000000a05057220 */ /* 0x080fe40000410000 */
[C---:B------:R-:W-:Y:S02]  /*bfd0*/  FMUL.FTZ R3, R7.reuse, R11 ;  /* 0x0000000b07037220 */ /* 0x040fe40000410000 */
[----:B------:R-:W-:Y:S01]  /*bfe0*/  FFMA.FTZ R33, R12, R10, -R0 ;  /* 0x0000000a0c217223 */ /* 0x000fe20000010800 */
[----:B------:R-:W-:Y:S01]  /*bff0*/  LOP3.LUT R10, R22, 0xffff0000, RZ, 0xc0, !PT ;  /* 0xffff0000160a7812 */ /* 0x000fe200078ec0ff */
[----:B------:R-:W-:Y:S02]  /*c000*/  FMUL.FTZ R0, R7, R8 ;  /* 0x0000000807007220 */ /* 0x000fe40000410000 */
[----:B------:R-:W-:Y:S01]  /*c010*/  FFMA.FTZ R32, R12, R34, R5 ;  /* 0x000000220c207223 */ /* 0x000fe20000010005 */
[----:B------:R-:W-:Y:S01]  /*c020*/  LOP3.LUT R12, R25, 0xffff0000, RZ, 0xc0, !PT ;  /* 0xffff0000190c7812 */ /* 0x000fe200078ec0ff */
[----:B------:R-:W-:Y:S01]  /*c030*/  FFMA.FTZ R18, R17, R8, -R3 ;  /* 0x0000000811127223 */ /* 0x000fe20000010803 */
[----:B------:R-:W-:Y:S01]  /*c040*/  LOP3.LUT R8, R20, 0xffff0000, RZ, 0xc0, !PT ;  /* 0xffff000014087812 */ /* 0x000fe200078ec0ff */
[----:B------:R-:W-:-:S02]  /*c050*/  IMAD.U32 R5, R28, 0x10000, RZ ;  /* 0x000100001c057824 */ /* 0x000fc400078e00ff */
[----:B------:R-:W-:Y:S02]  /*c060*/  FMUL.FTZ R3, R6, R14 ;  /* 0x0000000e06037220 */ /* 0x000fe40000410000 */
[----:B------:R-:W-:Y:S02]  /*c070*/  IMAD.U32 R20, R26, 0x10000, RZ ;  /* 0x000100001a147824 */ /* 0x000fe400078e00ff */
[----:B------:R-:W-:Y:S02]  /*c080*/  FFMA.FTZ R17, R17, R11, R0 ;  /* 0x0000000b11117223 */ /* 0x000fe40000010000 */
[-C--:B------:R-:W-:Y:S02]  /*c090*/  FMUL.FTZ R0, R6, R5.reuse ;  /* 0x0000000506007220 */ /* 0x080fe40000410000 */
[----:B------:R-:W-:Y:S02]  /*c0a0*/  FFMA.FTZ R16, R19, R5, -R3 ;  /* 0x0000000513107223 */ /* 0x000fe40000010803 */
[----:B------:R-:W-:-:S02]  /*c0b0*/  IMAD.U32 R7, R27, 0x10000, RZ ;  /* 0x000100001b077824 */ /* 0x000fc400078e00ff */
[----:B------:R-:W-:Y:S02]  /*c0c0*/  FMUL.FTZ R5, R9, R10 ;  /* 0x0000000a09057220 */ /* 0x000fe40000410000 */
[----:B------:R-:W-:Y:S02]  /*c0d0*/  FMUL.FTZ R3, R13, R20 ;  /* 0x000000140d037220 */ /* 0x000fe40000410000 */
[----:B------:R-:W-:Y:S02]  /*c0e0*/  FFMA.FTZ R19, R19, R14, R0 ;  /* 0x0000000e13137223 */ /* 0x000fe40000010000 */
[-C--:B------:R-:W-:Y:S02]  /*c0f0*/  FMUL.FTZ R6, R9, R8.reuse ;  /* 0x0000000809067220 */ /* 0x080fe40000410000 */
[-C--:B------:R-:W-:Y:S01]  /*c100*/  FMUL.FTZ R0, R13, R7.reuse ;  /* 0x000000070d007220 */ /* 0x080fe20000410000 */
[----:B------:R-:W-:Y:S01]  /*c110*/  LOP3.LUT R13, R26, 0xffff0000, RZ, 0xc0, !PT ;  /* 0xffff00001a0d7812 */ /* 0x000fe200078ec0ff */
[----:B------:R-:W-:Y:S01]  /*c120*/  FFMA.FTZ R9, R21, R8, R5 ;  /* 0x0000000815097223 */ /* 0x000fe20000010005 */
[----:B------:R-:W-:Y:S01]  /*c130*/  LOP3.LUT R8, R28, 0xffff0000, RZ, 0xc0, !PT ;  /* 0xffff00001c087812 */ /* 0x000fe200078ec0ff */
[C---:B------:R-:W-:Y:S01]  /*c140*/  FFMA.FTZ R11, R24.reuse, R7, -R3 ;  /* 0x00000007180b7223 */ /* 0x040fe20000010803 */
[----:B------:R-:W-:Y:S01]  /*c150*/  LOP3.LUT R7, R27, 0xffff0000, RZ, 0xc0, !PT ;  /* 0xffff00001b077812 */ /* 0x000fe200078ec0ff */
[----:B------:R-:W-:Y:S01]  /*c160*/  FFMA.FTZ R14, R21, R10, -R6 ;  /* 0x0000000a150e7223 */ /* 0x000fe20000010806 */
[----:B------:R-:W-:Y:S01]  /*c170*/  F2FP.BF16.PACK_AB R9, R9, R17 ;  /* 0x000000110909723e */ /* 0x000fe200000010ff */
[----:B------:R-:W-:-:S02]  /*c180*/  FFMA.FTZ R10, R24, R20, R0 ;  /* 0x00000014180a7223 */ /* 0x000fc40000010000 */
[----:B------:R-:W-:Y:S02]  /*c190*/  FMUL.FTZ R6, R23, R13 ;  /* 0x0000000d17067220 */ /* 0x000fe40000410000 */
[----:B------:R-:W-:Y:S02]  /*c1a0*/  FMUL.FTZ R3, R15, R12 ;  /* 0x0000000c0f037220 */ /* 0x000fe40000410000 */
[-C--:B------:R-:W-:Y:S02]  /*c1b0*/  FMUL.FTZ R5, R23, R7.reuse ;  /* 0x0000000717057220 */ /* 0x080fe40000410000 */
[-C--:B------:R-:W-:Y:S02]  /*c1c0*/  FMUL.FTZ R0, R15, R8.reuse ;  /* 0x000000080f007220 */ /* 0x080fe40000410000 */
[C---:B------:R-:W-:Y:S02]  /*c1d0*/  FFMA.FTZ R6, R31.reuse, R7, -R6 ;  /* 0x000000071f067223 */ /* 0x040fe40000010806 */
        /* <DEDUP_REMOVED lines=8> */
[----:B------:R-:W-:Y:S02]  /*c260*/  F2FP.BF16.PACK_AB R10, R5, R10 ;  /* 0x0000000a050a723e */ /* 0x000fe400000010ff */
[----:B------:R-:W-:Y:S01]  /*c270*/  F2FP.BF16.PACK_AB R11, R0, R19 ;  /* 0x00000013000b723e */ /* 0x000fe200000010ff */
[----:B------:R1:W-:Y:S04]  /*c280*/  STS.128 [R41+0x6100], R12 ;  /* 0x0061000c29007388 */ /* 0x0003e80000000c00 */
[----:B------:R1:W-:Y:S02]  /*c290*/  STS.128 [R40+0x6100], R8 ;  /* 0x0061000828007388 */ /* 0x0003e40000000c00 */
.L_x_415:
[----:B------:R-:W-:Y:S05]  /*c2a0*/  BSYNC B0 ;  /* 0x0000000000007941 */ /* 0x000fea0003800000 */
.L_x_414:
        /* <DEDUP_REMOVED lines=24> */
[C---:B------:R-:W-:Y:S01]  /*c430*/  PRMT R18, R73.reuse, 0x5432, R0 ;  /* 0x0000543249127816 */ /* 0x040fe20000000000 */
        /* <DEDUP_REMOVED lines=85> */
.L_x_417:
[----:B------:R-:W-:Y:S05]  /*c990*/  BSYNC B0 ;  /* 0x0000000000007941 */ /* 0x000fea0003800000 */
.L_x_416:
[----:B------:R-:W-:-:S04]  /*c9a0*/  IADD3 R0, R58, 0x60, RZ ;  /* 0x000000603a007810 */ /* 0x000fc80007ffe0ff */
        /* <DEDUP_REMOVED lines=16> */
[----:B-1----:R-:W-:Y:S01]  /*cab0*/  IMAD.SHL.U32 R35, R5, 0x2, RZ ;  /* 0x0000000205237824 */ /* 0x002fe200078e00ff */
[--C-:B------:R-:W-:Y:S01]  /*cac0*/  SHF.R.U32.HI R3, RZ, 0x10, R65.reuse ;  /* 0x00000010ff037819 */ /* 0x100fe20000011641 */
[----:B------:R-:W-:Y:S01]  /*cad0*/  IMAD.SHL.U32 R33, R0, 0x2, RZ ;  /* 0x0000000200217824 */ /* 0x000fe200078e00ff */
[----:B------:R-:W-:-:S02]  /*cae0*/  SHF.R.U64 R0, R64, 0x10, R65 ;  /* 0x0000001040007819 */ /* 0x000fc40000001241 */
[----:B------:R-:W1:Y:S01]  /*caf0*/  LDS.128 R12, [R35+0x6100] ;  /* 0x00610000230c7984 */ /* 0x000e620000000c00 */
[----:B------:R-:W-:Y:S02]  /*cb00*/  SHF.R.U32.HI R6, RZ, 0x10, R67 ;  /* 0x00000010ff067819 */ /* 0x000fe40000011643 */
[C---:B------:R-:W-:Y:S01]  /*cb10*/  PRMT R18, R79.reuse, 0x5432, R0 ;  /* 0x000054324f127816 */ /* 0x040fe20000000000 */
[----:B------:R-:W2:Y:S01]  /*cb20*/  LDS.128 R8, [R33+0x6100] ;  /* 0x0061000021087984 */ /* 0x000ea20000000c00 */
[----:B------:R-:W-:Y:S02]  /*cb30*/  PRMT R0, R78, 0x5432, R7 ;  /* 0x000054324e007816 */ /* 0x000fe40000000007 */
[----:B------:R-:W-:Y:S02]  /*cb40*/  SHF.R.U64 R5, R66, 0x10, R67 ;  /* 0x0000001042057819 */ /* 0x000fe40000001243 */
[----:B------:R-:W-:Y:S02]  /*cb50*/  SHF.R.U32.HI R16, RZ, 0x10, R61 ;  /* 0x00000010ff107819 */ /* 0x000fe4000001163d */
[----:B------:R-:W-:-:S02]  /*cb60*/  PRMT R22, R79, 0x5410, R3 ;  /* 0x000054104f167816 */ /* 0x000fc40000000003 */
[----:B------:R-:W-:Y:S02]  /*cb70*/  SHF.L.U32 R31, R0, 0x10, RZ ;  /* 0x00000010001f7819 */ /* 0x000fe400000006ff */
[----:B------:R-:W-:Y:S02]  /*cb80*/  PRMT R26, R80, 0x5410, R19 ;  /* 0x00005410501a7816 */ /* 0x000fe40000000013 */
[----:B------:R-:W-:Y:S02]  /*cb90*/  SHF.R.U64 R17, R62, 0x10, R63 ;  /* 0x000000103e117819 */ /* 0x000fe4000000123f */
[C---:B------:R-:W-:Y:S02]  /*cba0*/  PRMT R28, R81.reuse, 0x5410, R6 ;  /* 0x00005410511c7816 */ /* 0x040fe40000000006 */
[----:B------:R-:W-:Y:S02]  /*cbb0*/  PRMT R27, R81, 0x5432, R5 ;  /* 0x00005432511b7816 */ /* 0x000fe40000000005 */
[----:B------:R-:W-:-:S02]  /*cbc0*/  PRMT R20, R78, 0x5410, R16 ;  /* 0x000054104e147816 */ /* 0x000fc40000000010 */
[----:B------:R-:W-:Y:S01]  /*cbd0*/  PRMT R24, R80, 0x5432, R17 ;  /* 0x0000543250187816 */ /* 0x000fe20000000011 */
[C---:B-1----:R-:W-:Y:S01]  /*cbe0*/  IMAD.U32 R19, R15.reuse, 0x10000, RZ ;  /* 0x000100000f137824 */ /* 0x042fe200078e00ff */
[----:B------:R-:W-:Y:S01]  /*cbf0*/  LOP3.LUT R29, R15, 0xffff0000, RZ, 0xc0, !PT ;  /* 0xffff00000f1d7812 */ /* 0x000fe200078ec0ff */
[C---:B------:R-:W-:Y:S01]  /*cc00*/  IMAD.U32 R25, R14.reuse, 0x10000, RZ ;  /* 0x000100000e197824 */ /* 0x040fe200078e00ff */
[----:B------:R-:W-:Y:S01]  /*cc10*/  LOP3.LUT R30, R14, 0xffff0000, RZ, 0xc0, !PT ;  /* 0xffff00000e1e7812 */ /* 0x000fe200078ec0ff */
[C---:B--2---:R-:W-:Y:S01]  /*cc20*/  IMAD.U32 R3, R8.reuse, 0x10000, RZ ;  /* 0x0001000008037824 */ /* 0x044fe200078e00ff */
[C---:B------:R-:W-:Y:S01]  /*cc30*/  LOP3.LUT R15, R11.reuse, 0xffff0000, RZ, 0xc0, !PT ;  /* 0xffff00000b0f7812 */ /* 0x040fe200078ec0ff */
[----:B------:R-:W-:Y:S01]  /*cc40*/  IMAD.U32 R6, R11, 0x10000, RZ ;  /* 0x000100000b067824 */ /* 0x000fe200078e00ff */
[----:B------:R-:W-:Y:S01]  /*cc50*/  LOP3.LUT R5, R8, 0xffff0000, RZ, 0xc0, !PT ;  /* 0xffff000008057812 */ /* 0x000fe200078ec0ff */
[----:B------:R-:W-:Y:S01]  /*cc60*/  IMAD.U32 R14, R18, 0x10000, RZ ;  /* 0x00010000120e7824 */ /* 0x000fe200078e00ff */
[----:B------:R-:W-:Y:S01]  /*cc70*/  LOP3.LUT R11, R0, 0xffff0000, RZ, 0xc0, !PT ;  /* 0xffff0000000b7812 */ /* 0x000fe200078ec0ff */
[C---:B------:R-:W-:Y:S01]  /*cc80*/  IMAD.U32 R16, R12.reuse, 0x10000, RZ ;  /* 0x000100000c107824 */ /* 0x040fe200078e00ff */
[----:B------:R-:W-:Y:S01]  /*cc90*/  LOP3.LUT R21, R13, 0xffff0000, RZ, 0xc0, !PT ;  /* 0xffff00000d157812 */ /* 0x000fe200078ec0ff */
[----:B------:R-:W-:Y:S01]  /*cca0*/  FMUL.FTZ R8, R3, R31 ;  /* 0x0000001f03087220 */ /* 0x000fe20000410000 */
[----:B------:R-:W-:Y:S01]  /*ccb0*/  LOP3.LUT R12, R12, 0xffff0000, RZ, 0xc0, !PT ;  /* 0xffff00000c0c7812 */ /* 0x000fe200078ec0ff */
[----:B------:R-:W-:Y:S01]  /*ccc0*/  IMAD.U32 R17, R13, 0x10000, RZ ;  /* 0x000100000d117824 */ /* 0x000fe200078e00ff */
[C---:B------:R-:W-:Y:S01]  /*ccd0*/  LOP3.LUT R23, R10.reuse, 0xffff0000, RZ, 0xc0, !PT ;  /* 0xffff00000a177812 */ /* 0x040fe200078ec0ff */
[----:B------:R-:W-:Y:S01]  /*cce0*/  IMAD.U32 R13, R10, 0x10000, RZ ;  /* 0x000100000a0d7824 */ /* 0x000fe200078e00ff */
[----:B------:R-:W-:Y:S01]  /*ccf0*/  LOP3.LUT R18, R18, 0xffff0000, RZ, 0xc0, !PT ;  /* 0xffff000012127812 */ /* 0x000fe200078ec0ff */
[----:B------:R-:W-:-:S02]  /*cd00*/  FMUL.FTZ R3, R3, R14 ;  /* 0x0000000e03037220 */ /* 0x000fc40000410000 */
[C---:B------:R-:W-:Y:S01]  /*cd10*/  IMAD.U32 R7, R9.reuse, 0x10000, RZ ;  /* 0x0001000009077824 */ /* 0x040fe200078e00ff */
[----:B------:R-:W-:Y:S01]  /*cd20*/  LOP3.LUT R9, R9, 0xffff0000, RZ, 0xc0, !PT ;  /* 0xffff000009097812 */ /* 0x000fe200078ec0ff */
[----:B------:R-:W-:Y:S01]  /*cd30*/  FFMA.FTZ R36, R16, R14, -R8 ;  /* 0x0000000e10247223 */ /* 0x000fe20000010808 */
[----:B------:R-:W-:Y:S01]  /*cd40*/  SHF.L.U32 R14, R26, 0x10, RZ ;  /* 0x000000101a0e7819 */ /* 0x000fe200000006ff */
[C---:B------:R-:W-:Y:S01]  /*cd50*/  IMAD.U32 R10, R20.reuse, 0x10000, RZ ;  /* 0x00010000140a7824 */ /* 0x040fe200078e00ff */
[----:B------:R-:W-:Y:S01]  /*cd60*/  LOP3.LUT R20, R20, 0xffff0000, RZ, 0xc0, !PT ;  /* 0xffff000014147812 */ /* 0x000fe200078ec0ff */
[----:B------:R-:W-:Y:S01]  /*cd70*/  FMUL.FTZ R0, R5, R11 ;  /* 0x0000000b05007220 */ /* 0x000fe20000410000 */
[----:B------:R-:W-:Y:S01]  /*cd80*/  LOP3.LUT R26, R26, 0xffff0000, RZ, 0xc0, !PT ;  /* 0xffff00001a1a7812 */ /* 0x000fe200078ec0ff */
[----:B------:R-:W-:Y:S02]  /*cd90*/  IMAD.U32 R8, R22, 0x10000, RZ ;  /* 0x0001000016087824 */ /* 0x000fe400078e00ff */
[----:B------:R-:W-:-:S02]  /*cda0*/  FFMA.FTZ R34, R16, R31, R3 ;  /* 0x0000001f10227223 */ /* 0x000fc40000010003 */
[-C--:B------:R-:W-:Y:S02]  /*cdb0*/  FMUL.FTZ R5, R5, R18.reuse ;  /* 0x0000001205057220 */ /* 0x080fe40000410000 */
[C---:B------:R-:W-:Y:S02]  /*cdc0*/  FFMA.FTZ R32, R12.reuse, R18, -R0 ;  /* 0x000000120c207223 */ /* 0x040fe40000010800 */
[C---:B------:R-:W-:Y:S02]  /*cdd0*/  FMUL.FTZ R3, R7.reuse, R10 ;  /* 0x0000000a07037220 */ /* 0x040fe40000410000 */
[-C--:B------:R-:W-:Y:S02]  /*cde0*/  FMUL.FTZ R0, R7, R8.reuse ;  /* 0x0000000807007220 */ /* 0x080fe40000410000 */
[----:B------:R-:W-:Y:S01]  /*cdf0*/  FFMA.FTZ R31, R12, R11, R5 ;  /* 0x0000000b0c1f7223 */ /* 0x000fe20000010005 */
[----:B------:R-:W-:Y:S01]  /*ce00*/  LOP3.LUT R11, R22, 0xffff0000, RZ, 0xc0, !PT ;  /* 0xffff0000160b7812 */ /* 0x000fe200078ec0ff */
[C---:B------:R-:W-:Y:S01]  /*ce10*/  FFMA.FTZ R18, R17.reuse, R8, -R3 ;  /* 0x0000000811127223 */ /* 0x040fe20000010803 */
[----:B------:R-:W-:Y:S01]  /*ce20*/  LOP3.LUT R8, R24, 0xffff0000, RZ, 0xc0, !PT ;  /* 0xffff000018087812 */ /* 0x000fe200078ec0ff */
[C---:B------:R-:W-:Y:S01]  /*ce30*/  IMAD.U32 R5, R28.reuse, 0x10000, RZ ;  /* 0x000100001c057824 */ /* 0x040fe200078e00ff */
[----:B------:R-:W-:Y:S01]  /*ce40*/  LOP3.LUT R12, R28, 0xffff0000, RZ, 0xc0, !PT ;  /* 0xffff00001c0c7812 */ /* 0x000fe200078ec0ff */
[----:B------:R-:W-:-:S02]  /*ce50*/  FFMA.FTZ R17, R17, R10, R0 ;  /* 0x0000000a11117223 */ /* 0x000fc40000010000 */
[----:B------:R-:W-:Y:S02]  /*ce60*/  FMUL.FTZ R3, R6, R14 ;  /* 0x0000000e06037220 */ /* 0x000fe40000410000 */
[----:B------:R-:W-:Y:S02]  /*ce70*/  IMAD.U32 R10, R24, 0x10000, RZ ;  /* 0x00010000180a7824 */ /* 0x000fe400078e00ff */
[-C--:B------:R-:W-:Y:S02]  /*ce80*/  FMUL.FTZ R0, R6, R5.reuse ;  /* 0x0000000506007220 */ /* 0x080fe40000410000 */
[----:B------:R-:W-:Y:S02]  /*ce90*/  FFMA.FTZ R16, R19, R5, -R3 ;  /* 0x0000000513107223 */ /* 0x000fe40000010803 */
[----:B------:R-:W-:Y:S02]  /*cea0*/  IMAD.U32 R7, R27, 0x10000, RZ ;  /* 0x000100001b077824 */ /* 0x000fe400078e00ff */
[----:B------:R-:W-:-:S02]  /*ceb0*/  FMUL.FTZ R3, R13, R10 ;  /* 0x0000000a0d037220 */ /* 0x000fc40000410000 */
[----:B------:R-:W-:Y:S02]  /*cec0*/  FFMA.FTZ R19, R19, R14, R0 ;  /* 0x0000000e13137223 */ /* 0x000fe40000010000 */
[----:B------:R-:W-:Y:S02]  /*ced0*/  FMUL.FTZ R6, R9, R20 ;  /* 0x0000001409067220 */ /* 0x000fe40000410000 */
[-C--:B------:R-:W-:Y:S02]  /*cee0*/  FMUL.FTZ R0, R13, R7.reuse ;  /* 0x000000070d007220 */ /* 0x080fe40000410000 */
[----:B------:R-:W-:Y:S01]  /*cef0*/  FFMA.FTZ R14, R25, R7, -R3 ;  /* 0x00000007190e7223 */ /* 0x000fe20000010803 */
[----:B------:R-:W-:Y:S01]  /*cf00*/  LOP3.LUT R7, R27, 0xffff0000, RZ, 0xc0, !PT ;  /* 0xffff00001b077812 */ /* 0x000fe200078ec0ff */
[-C--:B------:R-:W-:Y:S02]  /*cf10*/  FMUL.FTZ R5, R9, R11.reuse ;  /* 0x0000000b09057220 */ /* 0x080fe40000410000 */
[----:B------:R-:W-:-:S02]  /*cf20*/  FFMA.FTZ R11, R21, R11, -R6 ;  /* 0x0000000b150b7223 */ /* 0x000fc40000010806 */
[----:B------:R-:W-:Y:S02]  /*cf30*/  FFMA.FTZ R9, R21, R20, R5 ;  /* 0x0000001415097223 */ /* 0x000fe40000010005 */
[----:B------:R-:W-:Y:S01]  /*cf40*/  FFMA.FTZ R10, R25, R10, R0 ;  /* 0x0000000a190a7223 */ /* 0x000fe20000010000 */
[----:B------:R-:W-:Y:S01]  /*cf50*/  F2FP.BF16.PACK_AB R13, R11, R18 ;  /* 0x000000120b0d723e */ /* 0x000fe200000010ff */
[----:B------:R-:W-:Y:S01]  /*cf60*/  FMUL.FTZ R6, R23, R8 ;  /* 0x0000000817067220 */ /* 0x000fe20000410000 */
[----:B------:R-:W-:Y:S01]  /*cf70*/  F2FP.BF16.PACK_AB R9, R9, R17 ;  /* 0x000000110909723e */ /* 0x000fe200000010ff */
[----:B------:R-:W-:Y:S02]  /*cf80*/  FMUL.FTZ R3, R15, R26 ;  /* 0x0000001a0f037220 */ /* 0x000fe40000410000 */
[----:B------:R-:W-:Y:S02]  /*cf90*/  FMUL.FTZ R5, R23, R7 ;  /* 0x0000000717057220 */ /* 0x000fe40000410000 */
[----:B------:R-:W-:-:S02]  /*cfa0*/  FMUL.FTZ R0, R15, R12 ;  /* 0x0000000c0f007220 */ /* 0x000fc40000410000 */
[----:B------:R-:W-:Y:S02]  /*cfb0*/  FFMA.FTZ R6, R30, R7, -R6 ;  /* 0x000000071e067223 */ /* 0x000fe40000010806 */
[C---:B------:R-:W-:Y:S01]  /*cfc0*/  FFMA.FTZ R3, R29.reuse, R12, -R3 ;  /* 0x0000000c1d037223 */ /* 0x040fe20000010803 */
[----:B------:R-:W-:Y:S01]  /*cfd0*/  F2FP.BF16.PACK_AB R12, R32, R36 ;  /* 0x00000024200c723e */ /* 0x000fe200000010ff */
[----:B------:R-:W-:Y:S01]  /*cfe0*/  FFMA.FTZ R5, R30, R8, R5 ;  /* 0x000000081e057223 */ /* 0x000fe20000010005 */
[----:B------:R-:W-:Y:S01]  /*cff0*/  F2FP.BF16.PACK_AB R14, R6, R14 ;  /* 0x0000000e060e723e */ /* 0x000fe200000010ff */
[----:B------:R-:W-:Y:S01]  /*d000*/  FFMA.FTZ R0, R29, R26, R0 ;  /* 0x0000001a1d007223 */ /* 0x000fe20000010000 */
[----:B------:R-:W-:Y:S02]  /*d010*/  F2FP.BF16.PACK_AB R15, R3, R16 ;  /* 0x00000010030f723e */ /* 0x000fe400000010ff */
[----:B------:R-:W-:Y:S02]  /*d020*/  F2FP.BF16.PACK_AB R8, R31, R34 ;  /* 0x000000221f08723e */ /* 0x000fe400000010ff */
[----:B------:R-:W-:Y:S01]  /*d030*/  F2FP.BF16.PACK_AB R10, R5, R10 ;  /* 0x0000000a050a723e */ /* 0x000fe200000010ff */
[----:B------:R1:W-:Y:S01]  /*d040*/  STS.128 [R35+0x6100], R12 ;  /* 0x0061000c23007388 */ /* 0x0003e20000000c00 */
[----:B------:R-:W-:-:S05]  /*d050*/  F2FP.BF16.PACK_AB R11, R0, R19 ;  /* 0x00000013000b723e */ /* 0x000fca00000010ff */
[----:B------:R1:W-:Y:S02]  /*d060*/  STS.128 [R33+0x6100], R8 ;  /* 0x0061000821007388 */ /* 0x0003e40000000c00 */
.L_x_405:
[----:B------:R-:W-:Y:S05]  /*d070*/  BSYNC B2 ;  /* 0x0000000000027941 */ /* 0x000fea0003800000 */
.L_x_383:
[----:B------:R-:W-:Y:S01]  /*d080*/  SHF.R.S32.HI R6, RZ, 0x4, R85 ;  /* 0x00000004ff067819 */ /* 0x000fe20000011455 */
[----:B------:R-:W-:Y:S01]  /*d090*/  IMAD.SHL.U32 R7, R86, 0x40, RZ ;  /* 0x0000004056077824 */ /* 0x000fe200078e00ff */
[----:B------:R-:W-:-:S04]  /*d0a0*/  DEPBAR.LE SB0, 0x0 ;  /* 0x000080000000791a */ /* 0x000fc80000000000 */
[----:B---3--:R-:W-:Y:S01]  /*d0b0*/  LEA.HI R0, R85, R6, RZ, 0x1 ;  /* 0x0000000655007211 */ /* 0x008fe200078f08ff */
[----:B------:R-:W-:Y:S01]  /*d0c0*/  IMAD.SHL.U32 R3, R82, 0x40, RZ ;  /* 0x0000004052037824 */ /* 0x000fe200078e00ff */
[----:B------:R-:W-:Y:S01]  /*d0d0*/  LOP3.LUT P0, RZ, R86, 0x2, RZ, 0xc0, !PT ;  /* 0x0000000256ff7812 */ /* 0x000fe2000780c0ff */
[----:B------:R-:W-:Y:S01]  /*d0e0*/  IMAD.SHL.U32 R5, R83, 0x40, RZ ;  /* 0x0000004053057824 */ /* 0x000fe200078e00ff */
[----:B------:R-:W-:Y:S01]  /*d0f0*/  LOP3.LUT R0, R0, 0xfffffffe, RZ, 0xc0, !PT ;  /* 0xfffffffe00007812 */ /* 0x000fe200078ec0ff */
[----:B-1----:R-:W-:Y:S01]  /*d100*/  IMAD.SHL.U32 R8, R71, 0x8, RZ ;  /* 0x0000000847087824 */ /* 0x002fe200078e00ff */
[----:B------:R-:W-:Y:S01]  /*d110*/  LOP3.LUT R3, R3, 0x1c0, RZ, 0xc0, !PT ;  /* 0x000001c003037812 */ /* 0x000fe200078ec0ff */
[----:B------:R-:W-:Y:S01]  /*d120*/  IMAD.MOV.U32 R40, RZ, RZ, R92 ;  /* 0x000000ffff287224 */ /* 0x000fe200078e005c */
[----:B------:R-:W-:Y:S01]  /*d130*/  LOP3.LUT R85, R5, 0xfffffe00, RZ, 0xc0, !PT ;  /* 0xfffffe0005557812 */ /* 0x000fe200078ec0ff */
[----:B------:R-:W-:Y:S01]  /*d140*/  IMAD.IADD R6, R6, 0x1, -R0 ;  /* 0x0000000106067824 */ /* 0x000fe200078e0a00 */
[----:B------:R-:W-:Y:S01]  /*d150*/  LOP3.LUT R0, R7, 0x1c0, RZ, 0xc0, !PT ;  /* 0x000001c007007812 */ /* 0x000fe200078ec0ff */
[----:B------:R-:W-:Y:S01]  /*d160*/  IMAD.MOV.U32 R41, RZ, RZ, R93 ;  /* 0x000000ffff297224 */ /* 0x000fe200078e005d */
[----:B------:R-:W-:Y:S01]  /*d170*/  BAR.SYNC.DEFER_BLOCKING 0x0 ;  /* 0x0000000000007b1d */ /* 0x000fe20000010000 */
[----:B------:R-:W-:Y:S01]  /*d180*/  IMAD.SHL.U32 R7, R6, 0x8, RZ ;  /* 0x0000000806077824 */ /* 0x000fe200078e00ff */
[----:B------:R-:W-:Y:S01]  /*d190*/  LOP3.LUT R5, R0, 0x8, R8, 0xf8, !PT ;  /* 0x0000000800057812 */ /* 0x000fe200078ef808 */
[----:B------:R-:W-:Y:S01]  /*d1a0*/  IMAD.MOV.U32 R40, RZ, RZ, R90 ;  /* 0x000000ffff287224 */ /* 0x000fe200078e005a */
[----:B------:R-:W-:Y:S01]  /*d1b0*/  SHF.R.U32.HI R0, RZ, 0x3, R0 ;  /* 0x00000003ff007819 */ /* 0x000fe20000011600 */
[----:B------:R-:W-:Y:S01]  /*d1c0*/  IMAD.MOV.U32 R210, RZ, RZ, 0x5 ;  /* 0x00000005ffd27424 */ /* 0x000fe200078e00ff */
[----:B------:R-:W-:Y:S01]  /*d1d0*/  LOP3.LUT R8, R3, 0x8, R7, 0xf8, !PT ;  /* 0x0000000803087812 */ /* 0x000fe200078ef807 */
[----:B------:R-:W-:Y:S01]  /*d1e0*/  IMAD.SHL.U32 R227, R76, 0x2, RZ ;  /* 0x000000024ce37824 */ /* 0x000fe200078e00ff */
[----:B------:R-:W-:Y:S01]  /*d1f0*/  SHF.R.U32.HI R7, RZ, 0x3, R3 ;  /* 0x00000003ff077819 */ /* 0x000fe20000011603 */
[----:B------:R-:W-:Y:S01]  /*d200*/  IMAD R3, R211, 0x400, R85 ;  /* 0x00000400d3037824 */ /* 0x000fe200078e0255 */
[----:B------:R-:W-:Y:S01]  /*d210*/  LOP3.LUT R0, R5, R0, RZ, 0x3c, !PT ;  /* 0x0000000005007212 */ /* 0x000fe200078e3cff */
[----:B------:R-:W-:Y:S01]  /*d220*/  STL.64 [R1+0x50], R40 ;  /* 0x0000502801007387 */ /* 0x000fe20000100a00 */
[----:B------:R-:W-:-:S02]  /*d230*/  LOP3.LUT R5, R8, R7, RZ, 0x3c, !PT ;  /* 0x0000000708057212 */ /* 0x000fc400078e3cff */
[----:B------:R-:W-:Y:S01]  /*d240*/  ISETP.GE.AND P1, PT, R56, c[0x0][0x1d4], PT ;  /* 0x0000750038007a0c */ /* 0x000fe20003f26270 */
[----:B------:R-:W-:Y:S02]  /*d250*/  IMAD R0, R6, 0x200, R0 ;  /* 0x0000020006007824 */ /* 0x000fe400078e0200 */
[----:B------:R-:W-:Y:S01]  /*d260*/  IMAD.IADD R3, R5, 0x1, R3 ;  /* 0x0000000105037824 */ /* 0x000fe200078e0203 */
[C---:B------:R-:W-:Y:S01]  /*d270*/  ISETP.LT.OR P3, PT, R77.reuse, 0x1, P1 ;  /* 0x000000014d00780c */ /* 0x040fe20000f61670 */
[----:B------:R-:W-:Y:S01]  /*d280*/  IMAD.SHL.U32 R208, R0, 0x2, RZ ;  /* 0x0000000200d07824 */ /* 0x000fe200078e00ff */
[----:B------:R-:W-:Y:S01]  /*d290*/  ISETP.LT.OR P4, PT, R77, 0x11, P1 ;  /* 0x000000114d00780c */ /* 0x000fe20000f81670 */
[----:B------:R-:W-:Y:S01]  /*d2a0*/  IMAD.SHL.U32 R215, R3, 0x2, RZ ;  /* 0x0000000203d77824 */ /* 0x000fe200078e00ff */
[----:B------:R-:W-:Y:S01]  /*d2b0*/  ISETP.LT.OR P2, PT, R77, 0x21, P1 ;  /* 0x000000214d00780c */ /* 0x000fe20000f41670 */
[----:B------:R-:W-:Y:S01]  /*d2c0*/  IMAD.WIDE.U32 R6, R87, c[0x0][0x208], RZ ;  /* 0x0000820057067a25 */ /* 0x000fe200078e00ff */
[----:B------:R-:W-:Y:S01]  /*d2d0*/  LDSM.16.M88.4 R20, [R208+0x3900] ;  /* 0x00390000d014783b */ /* 0x000fe20000000200 */
[----:B------:R-:W-:-:S02]  /*d2e0*/  IADD3 R0, R208, 0x3100, RZ ;  /* 0x00003100d0007810 */ /* 0x000fc40007ffe0ff */
[----:B------:R-:W-:Y:S01]  /*d2f0*/  IADD3 R219, R208, 0x3120, RZ ;  /* 0x00003120d0db7810 */ /* 0x000fe20007ffe0ff */
[----:B------:R-:W1:Y:S01]  /*d300*/  LDSM.16.M88.4 R8, [R215+0x8100] ;  /* 0x00810000d708783b */ /* 0x000e620000000200 */
[----:B------:R-:W-:Y:S01]  /*d310*/  @P0 IADD3 R219, R0, -0x20, RZ ;  /* 0xffffffe000db0810 */ /* 0x000fe20007ffe0ff */
[----:B------:R-:W-:Y:S02]  /*d320*/  IMAD R0, R88, c[0x0][0x208], RZ ;  /* 0x0000820058007a24 */ /* 0x000fe400078e02ff */
[----:B------:R-:W2:Y:S01]  /*d330*/  LDSM.16.M88.4 R16, [R208+0x4100] ;  /* 0x00410000d010783b */ /* 0x000ea20000000200 */
[----:B------:R-:W-:Y:S02]  /*d340*/  IMAD R218, R2, 0x2, R215 ;  /* 0x0000000202da7824 */ /* 0x000fe400078e02d7 */
[----:B------:R-:W-:Y:S01]  /*d350*/  IMAD R0, R87, c[0x0][0x20c], R0 ;  /* 0x0000830057007a24 */ /* 0x000fe200078e0200 */
[----:B------:R-:W3:Y:S01]  /*d360*/  LDSM.16.M88.4 R12, [R215+0x6100] ;  /* 0x00610000d70c783b */ /* 0x000ee20000000200 */
[----:B------:R-:W-:-:S02]  /*d370*/  IMAD.MOV.U32 R3, RZ, RZ, c[0x0][0x208] ;  /* 0x00008200ff037624 */ /* 0x000fc400078e00ff */
[----:B------:R-:W-:Y:S01]  /*d380*/  IMAD.IADD R0, R7, 0x1, R0 ;  /* 0x0000000107007824 */ /* 0x000fe200078e0200 */
[----:B------:R-:W4:Y:S01]  /*d390*/  LDSM.16.M88.4 R24, [R208+0x3100] ;  /* 0x00310000d018783b */ /* 0x000f220000000200 */
[----:B------:R-:W-:Y:S01]  /*d3a0*/  IMAD.WIDE.U32 R6, R6, 0x60, R40 ;  /* 0x0000006006067825 */ /* 0x000fe200078e0028 */
[C---:B------:R-:W-:Y:S02]  /*d3b0*/  SHF.L.U64.HI R58, R3.reuse, R210, c[0x0][0x20c] ;  /* 0x00008300033a7619 */ /* 0x040fe400000102d2 */
[----:B------:R-:W3:Y:S01]  /*d3c0*/  LDSM.16.M88.4 R28, [R208+0x4900] ;  /* 0x00490000d01c783b */ /* 0x000ee20000000200 */
[----:B------:R-:W-:Y:S02]  /*d3d0*/  IMAD R0, R0, 0x60, RZ ;  /* 0x0000006000007824 */ /* 0x000fe400078e02ff */
[----:B------:R-:W-:Y:S01]  /*d3e0*/  IMAD.SHL.U32 R59, R3, 0x20, RZ ;  /* 0x00000020033b7824 */ /* 0x000fe200078e00ff */
[----:B------:R-:W3:Y:S01]  /*d3f0*/  LDSM.16.M88.4 R32, [R208+0x5100] ;  /* 0x00510000d020783b */ /* 0x000ee20000000200 */
[----:B------:R-:W-:-:S02]  /*d400*/  IMAD.IADD R0, R7, 0x1, R0 ;  /* 0x0000000107007824 */ /* 0x000fc400078e0200 */
[----:B------:R-:W-:Y:S01]  /*d410*/  IMAD R216, R4, 0x2, R215 ;  /* 0x0000000204d87824 */ /* 0x000fe200078e02d7 */
[----:B------:R-:W3:Y:S03]  /*d420*/  LDSM.16.M88.4 R36, [R208+0x5900] ;  /* 0x00590000d024783b */ /* 0x000ee60000000200 */
[----:B------:R-:W-:Y:S01]  /*d430*/  IMAD R217, R2, 0x2, R216 ;  /* 0x0000000202d97824 */ /* 0x000fe200078e02d8 */
[----:B------:R-:W-:Y:S04]  /*d440*/  LDSM.16.M88.4 R48, [R219] ;  /* 0x00000000db30783b */ /* 0x000fe80000000200 */
[----:B------:R-:W-:Y:S04]  /*d450*/  LDSM.16.M88.4 R44, [R219+0x800] ;  /* 0x00080000db2c783b */ /* 0x000fe80000000200 */
[----:B------:R-:W-:Y:S01]  /*d460*/  LDSM.16.M88.4 R40, [R219+0x1000] ;  /* 0x00100000db28783b */ /* 0x000fe20000000200 */
[C---:B-1----:R-:W-:Y:S08]  /*d470*/  HMMA.16816.F32.BF16 R168, R8.reuse, R22, RZ ;  /* 0x0000001608a8723c */ /* 0x042ff000000418ff */
[C---:B--2---:R-:W-:Y:S08]  /*d480*/  HMMA.16816.F32.BF16 R68, R8.reuse, R16, RZ ;  /* 0x000000100844723c */ /* 0x044ff000000418ff */
[----:B------:R-:W-:Y:S08]  /*d490*/  HMMA.16816.F32.BF16 R172, R8, R18, RZ ;  /* 0x0000001208ac723c */ /* 0x000ff000000418ff */
[C---:B---3--:R-:W-:Y:S07]  /*d4a0*/  HMMA.16816.F32.BF16 R136, R12.reuse, R22, RZ ;  /* 0x000000160c88723c */ /* 0x048fee00000418ff */
[C---:B------:R-:W-:Y:S01]  /*d4b0*/  LEA R22, P0, R6.reuse, c[0x0][0x1f8], 0x1 ;  /* 0x00007e0006167a11 */ /* 0x040fe200078008ff */
[----:B------:R-:W-:Y:S03]  /*d4c0*/  HMMA.16816.F32.BF16 R120, R12, R16, RZ ;  /* 0x000000100c78723c */ /* 0x000fe600000418ff */
[----:B------:R-:W-:Y:S01]  /*d4d0*/  LEA.HI.X R23, R6, c[0x0][0x1fc], R0, 0x1, P0 ;  /* 0x00007f0006177a11 */ /* 0x000fe200000f0c00 */
[----:B------:R-:W-:-:S04]  /*d4e0*/  IMAD.MOV.U32 R0, RZ, RZ, 0x40 ;  /* 0x00000040ff007424 */ /* 0x000fc800078e00ff */
[----:B-----5:R-:W-:Y:S01]  /*d4f0*/  HMMA.16816.F32.BF16 R144, R12, R18, RZ ;  /* 0x000000120c90723c */ /* 0x020fe200000418ff */
[----:B------:R-:W1:Y:S07]  /*d500*/  LDSM.16.M88.4 R16, [R218+0x8100] ;  /* 0x00810000da10783b */ /* 0x000e6e0000000200 */
[C---:B----4-:R-:W-:Y:S08]  /*d510*/  HMMA.16816.F32.BF16 R52, R8.reuse, R24, RZ ;  /* 0x000000180834723c */ /* 0x050ff000000418ff */
[----:B------:R-:W-:Y:S08]  /*d520*/  HMMA.16816.F32.BF16 R96, R8, R26, RZ ;  /* 0x0000001a0860723c */ /* 0x000ff000000418ff */
[C---:B------:R-:W-:Y:S08]  /*d530*/  HMMA.16816.F32.BF16 R140, R12.reuse, R24, RZ ;  /* 0x000000180c8c723c */ /* 0x040ff000000418ff */
[----:B------:R-:W-:Y:S01]  /*d540*/  HMMA.16816.F32.BF16 R132, R12, R26, RZ ;  /* 0x0000001a0c84723c */ /* 0x000fe200000418ff */
[----:B------:R-:W2:Y:S07]  /*d550*/  LDSM.16.M88.4 R24, [R219+0x2800] ;  /* 0x00280000db18783b */ /* 0x000eae0000000200 */
[-C--:B------:R-:W-:Y:S08]  /*d560*/  HMMA.16816.F32.BF16 R72, R8, R20.reuse, RZ ;  /* 0x000000140848723c */ /* 0x080ff000000418ff */
[C---:B------:R-:W-:Y:S07]  /*d570*/  HMMA.16816.F32.BF16 R124, R12.reuse, R20, RZ ;  /* 0x000000140c7c723c */ /* 0x040fee00000418ff */
[----:B------:R-:W-:Y:S01]  /*d580*/  IADD3 R20, P0, R59, R22, RZ ;  /* 0x000000163b147210 */ /* 0x000fe20007f1e0ff */
[----:B------:R-:W-:Y:S04]  /*d590*/  HMMA.16816.F32.BF16 R116, R12, R28, RZ ;  /* 0x0000001c0c74723c */ /* 0x000fe800000418ff */
[----:B------:R-:W-:-:S04]  /*d5a0*/  IMAD.X R21, R58, 0x1, R23, P0 ;  /* 0x000000013a157824 */ /* 0x000fc800000e0617 */
[C---:B------:R-:W-:Y:S08]  /*d5b0*/  HMMA.16816.F32.BF16 R128, R12.reuse, R30, RZ ;  /* 0x0000001e0c80723c */ /* 0x040ff000000418ff */
[C---:B------:R-:W-:Y:S08]  /*d5c0*/  HMMA.16816.F32.BF16 R108, R12.reuse, R32, RZ ;  /* 0x000000200c6c723c */ /* 0x040ff000000418ff */
[C---:B------:R-:W-:Y:S08]  /*d5d0*/  HMMA.16816.F32.BF16 R112, R12.reuse, R34, RZ ;  /* 0x000000220c70723c */ /* 0x040ff000000418ff */
[C---:B------:R-:W-:Y:S08]  /*d5e0*/  HMMA.16816.F32.BF16 R104, R12.reuse, R36, RZ ;  /* 0x000000240c68723c */ /* 0x040ff000000418ff */
[----:B------:R-:W-:Y:S07]  /*d5f0*/  HMMA.16816.F32.BF16 R100, R12, R38, RZ ;  /* 0x000000260c64723c */ /* 0x000fee00000418ff */
[-C--:B------:R-:W-:Y:S01]  /*d600*/  IADD3 R12, P0, R20, R59.reuse, RZ ;  /* 0x0000003b140c7210 */ /* 0x080fe20007f1e0ff */
[----:B------:R-:W-:Y:S04]  /*d610*/  HMMA.16816.F32.BF16 R60, R8, R28, RZ ;  /* 0x0000001c083c723c */ /* 0x000fe800000418ff */
[----:B------:R-:W-:Y:S01]  /*d620*/  IMAD.X R13, R21, 0x1, R58, P0 ;  /* 0x00000001150d7824 */ /* 0x000fe200000e063a */
[----:B------:R-:W-:-:S03]  /*d630*/  IADD3 R6, P0, R12, R59, RZ ;  /* 0x0000003b0c067210 */ /* 0x000fc60007f1e0ff */
[----:B------:R-:W-:Y:S02]  /*d640*/  HMMA.16816.F32.BF16 R64, R8, R32, RZ ;  /* 0x000000200840723c */ /* 0x000fe400000418ff */
[----:B------:R-:W-:Y:S01]  /*d650*/  IMAD.X R7, R13, 0x1, R58, P0 ;  /* 0x000000010d077824 */ /* 0x000fe200000e063a */
[----:B------:R-:W-:-:S05]  /*d660*/  IADD3 R14, P0, R6, R59, RZ ;  /* 0x0000003b060e7210 */ /* 0x000fca0007f1e0ff */
[----:B------:R-:W-:Y:S01]  /*d670*/  HMMA.16816.F32.BF16 R80, R8, R36, RZ ;  /* 0x000000240850723c */ /* 0x000fe200000418ff */
[----:B------:R-:W-:-:S07]  /*d680*/  IMAD.X R15, R7, 0x1, R58, P0 ;  /* 0x00000001070f7824 */ /* 0x000fce00000e063a */
[C---:B------:R-:W-:Y:S01]  /*d690*/  HMMA.16816.F32.BF16 R156, R8.reuse, R30, RZ ;  /* 0x0000001e089c723c */ /* 0x040fe200000418ff */
[----:B------:R-:W-:Y:S07]  /*d6a0*/  LDSM.16.M88.4 R28, [R219+0x2000] ;  /* 0x00200000db1c783b */ /* 0x000fee0000000200 */
[C---:B------:R-:W-:Y:S01]  /*d6b0*/  HMMA.16816.F32.BF16 R152, R8.reuse, R34, RZ ;  /* 0x000000220898723c */ /* 0x040fe200000418ff */
[----:B------:R-:W3:Y:S07]  /*d6c0*/  LDSM.16.M88.4 R32, [R219+0x1800] ;  /* 0x00180000db20783b */ /* 0x000eee0000000200 */
[----:B------:R-:W-:Y:S01]  /*d6d0*/  HMMA.16816.F32.BF16 R148, R8, R38, RZ ;  /* 0x000000260894723c */ /* 0x000fe200000418ff */
[----:B------:R-:W4:Y:S04]  /*d6e0*/  LDSM.16.M88.4 R8, [R218+0x6100] ;  /* 0x00610000da08783b */ /* 0x000f280000000200 */
[----:B------:R-:W-:Y:S01]  /*d6f0*/  @!PT LDS RZ, [RZ] ;  /* 0x00000000fffff984 */ /* 0x000fe20000000800 */
[----:B------:R-:W-:Y:S01]  /*d700*/  @!PT LDS RZ, [RZ] ;  /* 0x00000000fffff984 */ /* 0x000fe20000000800 */
[----:B------:R-:W-:Y:S01]  /*d710*/  @!PT LDS RZ, [RZ] ;  /* 0x00000000fffff984 */ /* 0x000fe20000000800 */
[----:B------:R3:W-:Y:S01]  /*d720*/  LDGSTS.E.BYPASS.LTC128B.128 [R227+0x100], [R22.64], !P3 ;  /* 0x0010000016e37fae */ /* 0x0007e2000d901d48 */
[----:B------:R-:W-:-:S02]  /*d730*/  ISETP.LT.OR P3, PT, R77, 0x41, P1 ;  /* 0x000000414d00780c */ /* 0x000fc40000f61670 */
[C---:B-1----:R-:W-:Y:S01]  /*d740*/  HMMA.16816.F32.BF16 R92, R16.reuse, R48, R52 ;  /* 0x00000030105c723c */ /* 0x042fe20000041834 */
[----:B------:R1:W-:Y:S01]  /*d750*/  LDGSTS.E.BYPASS.LTC128B.128 [R227+0x900], [R20.64], !P4 ;  /* 0x0090000014e37fae */ /* 0x0003e2000e101d48 */
[C---:B------:R-:W-:Y:S02]  /*d760*/  ISETP.LT.OR P4, PT, R77.reuse, 0x31, P1 ;  /* 0x000000314d00780c */ /* 0x040fe40000f81670 */
[----:B------:R-:W-:Y:S01]  /*d770*/  ISETP.LT.OR P1, PT, R77, 0x51, P1 ;  /* 0x000000514d00780c */ /* 0x000fe20000f21670 */
[----:B------:R1:W-:Y:S01]  /*d780*/  LDGSTS.E.BYPASS.LTC128B.128 [R227+0x1100], [R12.64], !P2 ;  /* 0x011000000ce37fae */ /* 0x0003e2000d101d48 */
[----:B------:R-:W-:Y:S02]  /*d790*/  LOP3.LUT P2, RZ, R86, 0x4, RZ, 0xc0, !PT ;  /* 0x0000000456ff7812 */ /* 0x000fe4000784c0ff */
[----:B--2---:R-:W-:Y:S02]  /*d7a0*/  HMMA.16816.F32.BF16 R76, R16, R24, R80 ;  /* 0x00000018104c723c */ /* 0x004fe40000041850 */
[----:B------:R-:W-:-:S05]  /*d7b0*/  SEL R0, R0, 0xffffffc0, !P2 ;  /* 0xffffffc000007807 */ /* 0x000fca0005000000 */
[----:B------:R2:W-:Y:S01]  /*d7c0*/  LDGSTS.E.BYPASS.LTC128B.128 [R227+0x1900], [R6.64], !P4 ;  /* 0x0190000006e37fae */ /* 0x0005e2000e101d48 */
[----:B------:R-:W-:Y:S01]  /*d7d0*/  IMAD.IADD R214, R208, 0x1, R0 ;  /* 0x00000001d0d67824 */ /* 0x000fe200078e0200 */
[----:B------:R-:W-:Y:S01]  /*d7e0*/  HMMA.16816.F32.BF16 R72, R16, R44, R72 ;  /* 0x0000002c1048723c */ /* 0x000fe20000041848 */
[----:B------:R-:W-:Y:S01]  /*d7f0*/  IMAD.IADD R213, R0, 0x1, R219 ;  /* 0x0000000100d57824 */ /* 0x000fe200078e02db */
[----:B------:R1:W-:Y:S01]  /*d800*/  LDGSTS.E.BYPASS.LTC128B.128 [R227+0x2100], [R14.64], !P3 ;  /* 0x021000000ee37fae */ /* 0x0003e2000d901d48 */
[----:B------:R-:W-:-:S05]  /*d810*/  LOP3.LUT R0, R5, R85, RZ, 0xfc, !PT ;  /* 0x0000005505007212 */ /* 0x000fca00078efcff */
[C---:B---3--:R-:W-:Y:S08]  /*d820*/  HMMA.16816.F32.BF16 R36, R16.reuse, R32, R60 ;  /* 0x000000201024723c */ /* 0x048ff0000004183c */
[C---:B------:R-:W-:Y:S08]  /*d830*/  HMMA.16816.F32.BF16 R68, R16.reuse, R40, R68 ;  /* 0x000000281044723c */ /* 0x040ff00000041844 */
[----:B------:R-:W-:Y:S01]  /*d840*/  HMMA.16816.F32.BF16 R96, R16, R50, R96 ;  /* 0x000000321060723c */ /* 0x000fe20000041860 */
[----:B--2---:R-:W-:-:S05]  /*d850*/  IADD3 R6, P0, R14, R59, RZ ;  /* 0x0000003b0e067210 */ /* 0x004fca0007f1e0ff */
[----:B------:R-:W-:Y:S01]  /*d860*/  IMAD.X R7, R15, 0x1, R58, P0 ;  /* 0x000000010f077824 */ /* 0x000fe200000e063a */
[----:B------:R-:W-:Y:S01]  /*d870*/  ISETP.GT.AND P0, PT, R87, R224, PT ;  /* 0x000000e05700720c */ /* 0x000fe20003f04270 */
[C---:B-1----:R-:W-:Y:S01]  /*d880*/  HMMA.16816.F32.BF16 R12, R16.reuse, R28, R64 ;  /* 0x0000001c100c723c */ /* 0x042fe20000041840 */
[----:B------:R-:W-:Y:S02]  /*d890*/  IADD3 R224, R219, 0x800, RZ ;  /* 0x00000800dbe07810 */ /* 0x000fe40007ffe0ff */
[----:B------:R1:W-:Y:S04]  /*d8a0*/  LDGSTS.E.BYPASS.LTC128B.128 [R227+0x2900], [R6.64], !P1 ;  /* 0x0290000006e37fae */ /* 0x0003e8000c901d48 */
[----:B------:R-:W-:Y:S01]  /*d8b0*/  LDSM.16.M88.4 R20, [R216+0x8100] ;  /* 0x00810000d814783b */ /* 0x000fe20000000200 */
[C---:B------:R-:W-:Y:S03]  /*d8c0*/  HMMA.16816.F32.BF16 R168, R16.reuse, R46, R168 ;  /* 0x0000002e10a8723c */ /* 0x040fe600000418a8 */
[----:B------:R-:W2:Y:S04]  /*d8d0*/  LDSM.16.M88.4 R52, [R214+0x4900] ;  /* 0x00490000d634783b */ /* 0x000ea80000000200 */
[----:B------:R-:W3:Y:S01]  /*d8e0*/  LDSM.16.M88.4 R80, [R214+0x5100] ;  /* 0x00510000d650783b */ /* 0x000ee20000000200 */
[C---:B------:R-:W-:Y:S03]  /*d8f0*/  HMMA.16816.F32.BF16 R172, R16.reuse, R42, R172 ;  /* 0x0000002a10ac723c */ /* 0x040fe600000418ac */
[----:B------:R-:W1:Y:S04]  /*d900*/  LDSM.16.M88.4 R64, [R214+0x3100] ;  /* 0x00310000d640783b */ /* 0x000e680000000200 */
[----:B------:R-:W1:Y:S01]  /*d910*/  LDSM.16.M88.4 R56, [R214+0x4100] ;  /* 0x00410000d638783b */ /* 0x000e620000000200 */
[C---:B------:R-:W-:Y:S03]  /*d920*/  HMMA.16816.F32.BF16 R184, R16.reuse, R34, R156 ;  /* 0x0000002210b8723c */ /* 0x040fe6000004189c */
[----:B------:R-:W1:Y:S04]  /*d930*/  LDSM.16.M88.4 R60, [R214+0x3900] ;  /* 0x00390000d63c783b */ /* 0x000e680000000200 */
[----:B------:R-:W1:Y:S01]  /*d940*/  LDSM.16.M88.4 R88, [R214+0x5900] ;  /* 0x00590000d658783b */ /* 0x000e620000000200 */
[C---:B------:R-:W-:Y:S03]  /*d950*/  HMMA.16816.F32.BF16 R196, R16.reuse, R30, R152 ;  /* 0x0000001e10c4723c */ /* 0x040fe60000041898 */
[----:B------:R-:W0:Y:S05]  /*d960*/  LDGDEPBAR ;  /* 0x00000000000079af */ /* 0x000e2a0000000000 */
[----:B------:R-:W-:Y:S01]  /*d970*/  HMMA.16816.F32.BF16 R180, R16, R26, R148 ;  /* 0x0000001a10b4723c */ /* 0x000fe20000041894 */
[----:B------:R-:W1:Y:S07]  /*d980*/  LDSM.16.M88.4 R16, [R216+0x6100] ;  /* 0x00610000d810783b */ /* 0x000e6e0000000200 */
[C---:B----4-:R-:W-:Y:S08]  /*d990*/  HMMA.16816.F32.BF16 R176, R8.reuse, R48, R140 ;  /* 0x0000003008b0723c */ /* 0x050ff0000004188c */
        /* <DEDUP_REMOVED lines=17> */
[C---:B--2---:R-:W-:Y:S01]  /*dab0*/  HMMA.16816.F32.BF16 R132, R20.reuse, R52, R36 ;  /* 0x000000341484723c */ /* 0x044fe20000041824 */
[----:B------:R-:W2:Y:S07]  /*dac0*/  LDSM.16.M88.4 R36, [R213+0x1000] ;  /* 0x00100000d524783b */ /* 0x000eae0000000200 */
[----:B---3--:R-:W-:Y:S01]  /*dad0*/  HMMA.16816.F32.BF16 R128, R20, R80, R12 ;  /* 0x000000501480723c */ /* 0x008fe2000004180c */
[----:B------:R-:W3:Y:S01]  /*dae0*/  LDSM.16.M88.4 R12, [R217+0x6100] ;  /* 0x00610000d90c783b */ /* 0x000ee20000000200 */
[----:B------:R-:W-:-:S06]  /*daf0*/  DEPBAR.LE SB0, 0x0 ;  /* 0x000080000000791a */ /* 0x000fcc0000000000 */
        /* <DEDUP_REMOVED lines=8> */
[----:B------:R-:W-:Y:S08]  /*db80*/  HMMA.16816.F32.BF16 R92, R16, R66, R48 ;  /* 0x00000042105c723c */ /* 0x000ff00000041830 */
[----:B------:R-:W-:Y:S08]  /*db90*/  HMMA.16816.F32.BF16 R116, R20, R62, R168 ;  /* 0x0000003e1474723c */ /* 0x000ff000000418a8 */
[C---:B------:R-:W-:Y:S08]  /*dba0*/  HMMA.16816.F32.BF16 R76, R16.reuse, R60, R188 ;  /* 0x0000003c104c723c */ /* 0x040ff000000418bc */
[C---:B------:R-:W-:Y:S08]  /*dbb0*/  HMMA.16816.F32.BF16 R72, R16.reuse, R62, R136 ;  /* 0x0000003e1048723c */ /* 0x040ff00000041888 */
[C---:B------:R-:W-:Y:S08]  /*dbc0*/  HMMA.16816.F32.BF16 R68, R16.reuse, R56, R192 ;  /* 0x000000381044723c */ /* 0x040ff000000418c0 */
[----:B------:R-:W-:Y:S08]  /*dbd0*/  HMMA.16816.F32.BF16 R64, R16, R58, R144 ;  /* 0x0000003a1040723c */ /* 0x000ff00000041890 */
[C---:B------:R-:W-:Y:S08]  /*dbe0*/  HMMA.16816.F32.BF16 R108, R20.reuse, R54, R184 ;  /* 0x00000036146c723c */ /* 0x040ff000000418b8 */
[----:B------:R-:W-:Y:S08]  /*dbf0*/  HMMA.16816.F32.BF16 R100, R20, R90, R180 ;  /* 0x0000005a1464723c */ /* 0x000ff000000418b4 */
[C---:B------:R-:W-:Y:S08]  /*dc00*/  HMMA.16816.F32.BF16 R60, R16.reuse, R52, R200 ;  /* 0x00000034103c723c */ /* 0x040ff000000418c8 */
[C---:B------:R-:W-:Y:S08]  /*dc10*/  HMMA.16816.F32.BF16 R56, R16.reuse, R54, R160 ;  /* 0x000000361038723c */ /* 0x040ff000000418a0 */
[C---:B------:R-:W-:Y:S08]  /*dc20*/  HMMA.16816.F32.BF16 R52, R16.reuse, R80, R204 ;  /* 0x000000501034723c */ /* 0x040ff000000418cc */
[C---:B------:R-:W-:Y:S08]  /*dc30*/  HMMA.16816.F32.BF16 R48, R16.reuse, R82, R164 ;  /* 0x000000521030723c */ /* 0x040ff000000418a4 */
[C---:B------:R-:W-:Y:S07]  /*dc40*/  HMMA.16816.F32.BF16 R20, R16.reuse, R88, R220 ;  /* 0x000000581014723c */ /* 0x040fee00000418dc */
[C---:B------:R-:W-:Y:S01]  /*dc50*/  IADD3 R223, R219.reuse, 0x1000, RZ ;  /* 0x00001000dbdf7810 */ /* 0x040fe20007ffe0ff */
[----:B------:R-:W-:Y:S01]  /*dc60*/  HMMA.16816.F32.BF16 R16, R16, R90, R156 ;  /* 0x0000005a1010723c */ /* 0x000fe2000004189c */
[----:B------:R-:W-:-:S02]  /*dc70*/  IADD3 R222, R219, 0x1800, RZ ;  /* 0x00001800dbde7810 */ /* 0x000fc40007ffe0ff */
[C---:B------:R-:W-:Y:S02]  /*dc80*/  IADD3 R221, R219.reuse, 0x2000, RZ ;  /* 0x00002000dbdd7810 */ /* 0x040fe40007ffe0ff */
[----:B------:R-:W-:-:S03]  /*dc90*/  IADD3 R220, R219, 0x2800, RZ ;  /* 0x00002800dbdc7810 */ /* 0x000fc60007ffe0ff */
[C---:B--2---:R-:W-:Y:S08]  /*dca0*/  HMMA.16816.F32.BF16 R160, R8.reuse, R38, R112 ;  /* 0x0000002608a0723c */ /* 0x044ff00000041870 */
[C---:B------:R-:W-:Y:S08]  /*dcb0*/  HMMA.16816.F32.BF16 R192, R8.reuse, R40, R148 ;  /* 0x0000002808c0723c */ /* 0x040ff00000041894 */
[C---:B------:R-:W-:Y:S08]  /*dcc0*/  HMMA.16816.F32.BF16 R112, R8.reuse, R30, R104 ;  /* 0x0000001e0870723c */ /* 0x040ff00000041868 */
[----:B------:R-:W-:Y:S08]  /*dcd0*/  HMMA.16816.F32.BF16 R148, R8, R28, R128 ;  /* 0x0000001c0894723c */ /* 0x000ff00000041880 */
[----:B---3--:R-:W-:Y:S08]  /*dce0*/  HMMA.16816.F32.BF16 R104, R12, R44, R96 ;  /* 0x0000002c0c68723c */ /* 0x008ff00000041860 */
[----:B------:R-:W-:Y:S08]  /*dcf0*/  HMMA.16816.F32.BF16 R128, R8, R26, R100 ;  /* 0x0000001a0880723c */ /* 0x000ff00000041864 */
[----:B------:R-:W-:Y:S08]  /*dd00*/  HMMA.16816.F32.BF16 R96, R12, R38, R64 ;  /* 0x000000260c60723c */ /* 0x000ff00000041840 */
        /* <DEDUP_REMOVED lines=19> */
[----:B------:R-:W-:Y:S01]  /*de40*/  IADD3 R3, R246, -0x2, RZ ;  /* 0xfffffffef6037810 */ /* 0x000fe20007ffe0ff */
        /* <DEDUP_REMOVED lines=25> */
[----:B-1----:R-:W-:-:S05]  /*dfe0*/  IADD3 R14, P0, R16, R6, RZ ;  /* 0x00000006100e7210 */ /* 0x002fca0007f1e0ff */
[----:B------:R-:W-:-:S05]  /*dff0*/  IMAD.X R15, R5, 0x1, R7, P0 ;  /* 0x00000001050f7824 */ /* 0x000fca00000e0607 */
[----:B------:R2:W-:Y:S03]  /*e000*/  LDGSTS.E.BYPASS.LTC128B.128 [R227+0x5900], [R14.64], !P5 ;  /* 0x059000000ee37fae */ /* 0x0005e6000e901d48 */
.L_x_418:
[----:B------:R-:W-:Y:S01]  /*e010*/  FMUL.FTZ R3, R65, c[0x0][0x320] ;  /* 0x0000c80041037a20 */ /* 0x000fe20000410000 */
[----:B--2---:R-:W-:Y:S01]  /*e020*/  SHF.R.S32.HI R6, RZ, 0x1f, R211 ;  /* 0x0000001fff067819 */ /* 0x004fe200000114d3 */
[----:B------:R-:W-:Y:S01]  /*e030*/  FMUL.FTZ R5, R57, c[0x0][0x320] ;  /* 0x0000c80039057a20 */ /* 0x000fe20000410000 */
[----:B------:R-:W-:Y:S01]  /*e040*/  LEA.HI R7, R228, R212, RZ, 0x2 ;  /* 0x000000d4e4077211 */ /* 0x000fe200078f10ff */
[----:B------:R1:W2:Y:S01]  /*e050*/  MUFU.TANH R31, R3 ;  /* 0x00000003001f7308 */ /* 0x0002a20000002400 */
[-C--:B------:R-:W-:Y:S01]  /*e060*/  LEA.HI R6, R6, R211.reuse, RZ, 0x2 ;  /* 0x000000d306067211 */ /* 0x080fe200078f10ff */
[----:B------:R-:W-:Y:S01]  /*e070*/  FMUL.FTZ R9, R61, c[0x0][0x320] ;  /* 0x0000c8003d097a20 */ /* 0x000fe20000410000 */
[----:B------:R-:W-:Y:S01]  /*e080*/  ISETP.NE.AND P0, PT, R231, 0x1, PT ;  /* 0x00000001e700780c */ /* 0x000fe20003f05270 */
[----:B------:R-:W-:Y:S01]  /*e090*/  ULDC UR7, c[0x0][0x324] ;  /* 0x0000c90000077ab9 */ /* 0x000fe20000000800 */
[----:B------:R-:W-:Y:S01]  /*e0a0*/  LOP3.LUT R8, R6, 0xffffffc, RZ, 0xc0, !PT ;  /* 0x0ffffffc06087812 */ /* 0x000fe200078ec0ff */
[----:B------:R-:W-:Y:S01]  /*e0b0*/  FMUL.FTZ R6, R60, c[0x0][0x320] ;  /* 0x0000c8003c067a20 */ /* 0x000fe20000410000 */
[----:B------:R-:W-:Y:S01]  /*e0c0*/  ULOP3.LUT UR7, URZ, UR7, URZ, 0x33, !UPT ;  /* 0x000000073f077292 */ /* 0x000fe2000f8e333f */
[----:B------:R3:W4:Y:S01]  /*e0d0*/  MUFU.TANH R16, R5 ;  /* 0x0000000500107308 */ /* 0x0007220000002400 */
[----:B------:R-:W-:Y:S01]  /*e0e0*/  IADD3 R11, -R8, R211, RZ ;  /* 0x000000d3080b7210 */ /* 0x000fe20007ffe1ff */
[----:B------:R-:W0:Y:S01]  /*e0f0*/  LDGDEPBAR ;  /* 0x00000000000079af */ /* 0x000e220000000000 */
[----:B-1----:R-:W-:-:S05]  /*e100*/  FMUL.FTZ R3, R104, c[0x0][0x320] ;  /* 0x0000c80068037a20 */ /* 0x002fca0000410000 */
[----:B------:R1:W1:Y:S01]  /*e110*/  MUFU.TANH R15, R6 ;  /* 0x00000006000f7308 */ /* 0x0002620000002400 */
[----:B---3--:R-:W-:-:S07]  /*e120*/  LOP3.LUT R5, R7, 0xfffffffc, RZ, 0xc0, !PT ;  /* 0xfffffffc07057812 */ /* 0x008fce00078ec0ff */
[----:B------:R3:W2:Y:S01]  /*e130*/  MUFU.TANH R32, R3 ;  /* 0x0000000300207308 */ /* 0x0006a20000002400 */
[----:B------:R-:W-:-:S07]  /*e140*/  IMAD.IADD R5, R212, 0x1, -R5 ;  /* 0x00000001d4057824 */ /* 0x000fce00078e0a05 */
[----:B------:R5:W2:Y:S01]  /*e150*/  MUFU.TANH R14, R9 ;  /* 0x00000009000e7308 */ /* 0x000aa20000002400 */
[----:B-1----:R-:W-:-:S05]  /*e160*/  LEA.HI R6, R5, R5, RZ, 0x1 ;  /* 0x0000000505067211 */ /* 0x002fca00078f08ff */
[C---:B------:R-:W-:Y:S01]  /*e170*/  IMAD.SHL.U32 R10, R6.reuse, 0x20, RZ ;  /* 0x00000020060a7824 */ /* 0x040fe200078e00ff */
[----:B------:R-:W-:Y:S01]  /*e180*/  LOP3.LUT R6, R6, 0x1ffffffe, RZ, 0xc0, !PT ;  /* 0x1ffffffe06067812 */ /* 0x000fe200078ec0ff */
[----:B---3--:R-:W-:-:S04]  /*e190*/  FMUL.FTZ R3, R105, c[0x0][0x320] ;  /* 0x0000c80069037a20 */ /* 0x008fc80000410000 */
[----:B------:R1:W3:Y:S01]  /*e1a0*/  MUFU.TANH R30, R3 ;  /* 0x00000003001e7308 */ /* 0x0002e20000002400 */
[----:B-----5:R-:W-:Y:S01]  /*e1b0*/  LOP3.LUT R9, R10, 0xffffffc0, RZ, 0xc0, !PT ;  /* 0xffffffc00a097812 */ /* 0x020fe200078ec0ff */
        /* <DEDUP_REMOVED lines=24> */
[----:B-1----:R-:W-:-:S04]  /*e340*/  LOP3.LUT R3, R209, 0xffffffe0, RZ, 0xc0, !PT ;  /* 0xffffffe0d1037812 */ /* 0x002fc800078ec0ff */
[----:B------:R-:W-:-:S04]  /*e350*/  IADD3 R3, -R3, R212, RZ ;  /* 0x000000d403037210 */ /* 0x000fc80007ffe1ff */
[----:B------:R-:W-:-:S04]  /*e360*/  SHF.R.S32.HI R7, RZ, 0x1f, R3 ;  /* 0x0000001fff077819 */ /* 0x000fc80000011403 */
[----:B------:R-:W-:-:S04]  /*e370*/  LEA.HI R7, R7, R3, RZ, 0x2 ;  /* 0x0000000307077211 */ /* 0x000fc800078f10ff */
[C---:B------:R-:W-:Y:S02]  /*e380*/  LEA.HI.SX32 R8, R7.reuse, R226, 0x1e ;  /* 0x000000e207087211 */ /* 0x040fe400078ff2ff */
[----:B------:R-:W-:Y:S02]  /*e390*/  LOP3.LUT R7, R7, 0x7ffffffc, RZ, 0xc0, !PT ;  /* 0x7ffffffc07077812 */ /* 0x000fe400078ec0ff */
[----:B------:R-:W-:Y:S01]  /*e3a0*/  LEA R11, R11, R8, 0x4 ;  /* 0x000000080b0b7211 */ /* 0x000fe200078e20ff */
[----:B------:R-:W-:Y:S01]  /*e3b0*/  IMAD.IADD R8, R5, 0x1, -R6 ;  /* 0x0000000105087824 */ /* 0x000fe200078e0a06 */
[----:B------:R-:W-:Y:S01]  /*e3c0*/  IADD3 R3, R3, -R7, RZ ;  /* 0x8000000703037210 */ /* 0x000fe20007ffe0ff */
[----:B------:R-:W-:Y:S01]  /*e3d0*/  FMUL.FTZ R5, R72, c[0x0][0x320] ;  /* 0x0000c80048057a20 */ /* 0x000fe20000410000 */
[----:B------:R-:W-:Y:S02]  /*e3e0*/  IADD3 R6, R9, R11, RZ ;  /* 0x0000000b09067210 */ /* 0x000fe40007ffe0ff */
[----:B------:R-:W-:Y:S01]  /*e3f0*/  IADD3 R7, R235, 0x1, R84 ;  /* 0x00000001eb077810 */ /* 0x000fe20007ffe054 */
[----:B------:R1:W1:Y:S01]  /*e400*/  MUFU.TANH R13, R5 ;  /* 0x00000005000d7308 */ /* 0x0002620000002400 */
[----:B------:R-:W-:-:S02]  /*e410*/  LEA R8, R8, R6, 0x3 ;  /* 0x0000000608087211 */ /* 0x000fc400078e18ff */
[----:B------:R-:W-:-:S03]  /*e420*/  SHF.L.U32 R36, R3, 0x1, RZ ;  /* 0x0000000103247819 */ /* 0x000fc600000006ff */
[----:B------:R-:W-:Y:S01]  /*e430*/  @P0 IMAD.HI.U32 R6, R8, c[0x0][0x2c8], RZ ;  /* 0x0000b20008060a27 */ /* 0x000fe200078e00ff */
[----:B------:R-:W-:Y:S01]  /*e440*/  IADD3 R3, -R234, R7, -R36 ;  /* 0x00000007ea037210 */ /* 0x000fe20007ffe924 */
[----:B------:R-:W-:Y:S01]  /*e450*/  STL [R1+0x60], R8 ;  /* 0x0000600801007387 */ /* 0x000fe20000100800 */
[----:B------:R-:W-:Y:S01]  /*e460*/  IADD3 R34, -R36, R235, R84 ;  /* 0x000000eb24227210 */ /* 0x000fe20007ffe154 */
[----:B------:R-:W-:Y:S01]  /*e470*/  IMAD.MOV.U32 R23, RZ, RZ, R8 ;  /* 0x000000ffff177224 */ /* 0x000fe200078e0008 */
[----:B------:R-:W-:Y:S01]  /*e480*/  @P0 SHF.R.U32.HI R23, RZ, c[0x0][0x2cc], R6 ;  /* 0x0000b300ff170a19 */ /* 0x000fe20000011606 */
[----:B------:R5:W-:Y:S01]  /*e490*/  STL [R1+0x34], R36 ;  /* 0x0000342401007387 */ /* 0x000be20000100800 */
[C---:B------:R-:W-:Y:S02]  /*e4a0*/  IADD3 R33, R3.reuse, c[0x0][0x328], RZ ;  /* 0x0000ca0003217a10 */ /* 0x040fe40007ffe0ff */
[----:B------:R-:W-:Y:S01]  /*e4b0*/  IADD3 R35, R3, UR7, RZ ;  /* 0x0000000703237c10 */ /* 0x000fe2000fffe0ff */
[----:B-1----:R-:W-:Y:S01]  /*e4c0*/  FMUL.FTZ R5, R73, c[0x0][0x320] ;  /* 0x0000c80049057a20 */ /* 0x002fe20000410000 */
[----:B------:R-:W1:Y:S03]  /*e4d0*/  SHFL.IDX PT, R6, R23, RZ, 0x1c1f ;  /* 0x001c1fff17067589 */ /* 0x000e6600000e0000 */
[----:B------:R2:W1:Y:S02]  /*e4e0*/  MUFU.TANH R12, R5 ;  /* 0x00000005000c7308 */ /* 0x0004640000002400 */
[----:B--2---:R-:W-:Y:S01]  /*e4f0*/  FMUL.FTZ R5, R76, c[0x0][0x320] ;  /* 0x0000c8004c057a20 */ /* 0x004fe20000410000 */
[----:B-----5:R-:W-:-:S05]  /*e500*/  IADD3 R36, R84, -R36, RZ ;  /* 0x8000002454247210 */ /* 0x020fca0007ffe0ff */
[----:B------:R2:W2:Y:S01]  /*e510*/  MUFU.TANH R11, R5 ;  /* 0x00000005000b7308 */ /* 0x0004a20000002400 */
[----:B-1----:R-:W-:Y:S01]  /*e520*/  IADD3 R3, R35, R6, RZ ;  /* 0x0000000623037210 */ /* 0x002fe20007ffe0ff */
[----:B--2---:R-:W-:-:S06]  /*e530*/  FMUL.FTZ R5, R77, c[0x0][0x320] ;  /* 0x0000c8004d057a20 */ /* 0x004fcc0000410000 */
[----:B------:R1:W2:Y:S02]  /*e540*/  MUFU.TANH R10, R5 ;  /* 0x00000005000a7308 */ /* 0x0002a40000002400 */
[----:B-1----:R-:W-:-:S06]  /*e550*/  FMUL.FTZ R5, R68, c[0x0][0x320] ;  /* 0x0000c80044057a20 */ /* 0x002fcc0000410000 */
[----:B------:R1:W1:Y:S02]  /*e560*/  MUFU.TANH R9, R5 ;  /* 0x0000000500097308 */ /* 0x0002640000002400 */
[----:B-1----:R-:W-:-:S06]  /*e570*/  FMUL.FTZ R5, R69, c[0x0][0x320] ;  /* 0x0000c80045057a20 */ /* 0x002fcc0000410000 */
[----:B------:R1:W1:Y:S02]  /*e580*/  MUFU.TANH R8, R5 ;  /* 0x0000000500087308 */ /* 0x0002640000002400 */
[----:B-1----:R-:W-:-:S05]  /*e590*/  IMAD.IADD R5, R33, 0x1, R6 ;  /* 0x0000000121057824 */ /* 0x002fca00078e0206 */
[----:B------:R-:W-:Y:S01]  /*e5a0*/  IMNMX R5, R5, R34, PT ;  /* 0x0000002205057217 */ /* 0x000fe20003800200 */
[----:B------:R-:W-:Y:S05]  /*e5b0*/  @!P6 BRA `(.L_x_419) ;  /* 0x000001400000e947 */ /* 0x000fea0003800000 */
[----:B--234-:R-:W-:Y:S01]  /*e5c0*/  IADD3 R6, -R234, R235, R6 ;  /* 0x000000ebea067210 */ /* 0x01cfe20007ffe106 */
[----:B------:R-:W-:Y:S03]  /*e5d0*/  BSSY B0, `(.L_x_420) ;  /* 0x000000e000007945 */ /* 0x000fe60003800000 */
        /* <DEDUP_REMOVED lines=9> */
.L_x_421:
[----:B------:R-:W-:-:S04]  /*e670*/  MOV R7, c[0x0][0x32c] ;  /* 0x0000cb0000077a02 */ /* 0x000fc80000000f00 */
[----:B------:R-:W-:-:S13]  /*e680*/  ISETP.NE.AND P0, PT, R7, 0x1, PT ;  /* 0x000000010700780c */ /* 0x000fda0003f05270 */
[----:B------:R-:W-:-:S05]  /*e690*/  @P0 IMAD.HI.U32 R7, R6, c[0x0][0x330], RZ ;  /* 0x0000cc0006070a27 */ /* 0x000fca00078e00ff */
[----:B------:R-:W-:Y:S02]  /*e6a0*/  @P0 SHF.R.U32.HI R6, RZ, c[0x0][0x334], R7 ;  /* 0x0000cd00ff060a19 */ /* 0x000fe40000011607 */
.L_x_422:
[----:B------:R-:W-:Y:S05]  /*e6b0*/  BSYNC B0 ;  /* 0x0000000000007941 */ /* 0x000fea0003800000 */
.L_x_420:
[----:B------:R-:W-:-:S05]  /*e6c0*/  IMAD R6, R6, c[0x0][0x32c], R36 ;  /* 0x0000cb0006067a24 */ /* 0x000fca00078e0224 */
[----:B------:R-:W-:Y:S02]  /*e6d0*/  IADD3 R7, R6, c[0x0][0x32c], RZ ;  /* 0x0000cb0006077a10 */ /* 0x000fe40007ffe0ff */
[----:B------:R-:W-:Y:S02]  /*e6e0*/  IMNMX R3, R3, R6, !PT ;  /* 0x0000000603037217 */ /* 0x000fe40007800200 */
[----:B------:R-:W-:Y:S02]  /*e6f0*/  IMNMX R5, R5, R7, PT ;  /* 0x0000000705057217 */ /* 0x000fe40003800200 */
.L_x_419:
[C---:B--234-:R-:W-:Y:S01]  /*e700*/  ISETP.GE.AND P0, PT, R84.reuse, 0x9, PT ;  /* 0x000000095400780c */ /* 0x05cfe20003f06270 */
        /* <DEDUP_REMOVED lines=11> */
[----:B------:R-:W-:Y:S02]  /*e7c0*/  FSEL R69, R30, -INF , !P1 ;  /* 0xff8000001e457808 */ /* 0x000fe40004800000 */
        /* <DEDUP_REMOVED lines=10> */
[----:B------:R-:W-:Y:S02]  /*e870*/  ISETP.LT.OR P0, PT, R5, 0x12, P0 ;  /* 0x000000120500780c */ /* 0x000fe40000701670 */
[----:B------:R-:W-:Y:S02]  /*e880*/  ISETP.GE.AND P1, PT, R84, 0x19, PT ;  /* 0x000000195400780c */ /* 0x000fe40003f26270 */
[----:B------:R-:W-:Y:S02]  /*e890*/  FSEL R81, R26, -INF , !P0 ;  /* 0xff8000001a517808 */ /* 0x000fe40004000000 */
[----:B------:R-:W-:Y:S02]  /*e8a0*/  ISETP.GT.AND P0, PT, R3, 0x18, !P1 ;  /* 0x000000180300780c */ /* 0x000fe40004f04270 */
[----:B------:R-:W-:Y:S02]  /*e8b0*/  P2R R47, PR, RZ, 0x2 ;  /* 0x00000002ff2f7803 */ /* 0x000fe40000000000 */
[----:B------:R-:W-:-:S02]  /*e8c0*/  ISETP.LT.OR P0, PT, R5, 0x19, P0 ;  /* 0x000000190500780c */ /* 0x000fc40000701670 */
[C---:B------:R-:W-:Y:S02]  /*e8d0*/  ISETP.GE.AND P1, PT, R84.reuse, 0x1a, PT ;  /* 0x0000001a5400780c */ /* 0x040fe40003f26270 */
        /* <DEDUP_REMOVED lines=42> */
[C---:B------:R-:W-:Y:S02]  /*eb80*/  ISETP.GE.AND P6, PT, R84.reuse, 0x41, PT ;  /* 0x000000415400780c */ /* 0x040fe40003fc6270 */
[----:B------:R-:W-:Y:S02]  /*eb90*/  ISETP.LT.OR P0, PT, R5, 0x3a, P0 ;  /* 0x0000003a0500780c */ /* 0x000fe40000701670 */
[----:B------:R-:W-:Y:S02]  /*eba0*/  ISETP.GE.AND P4, PT, R84, 0x42, PT ;  /* 0x000000425400780c */ /* 0x000fe40003f86270 */
[----:B------:R-:W-:Y:S02]  /*ebb0*/  FSEL R187, R16, -INF , !P0 ;  /* 0xff80000010bb7808 */ /* 0x000fe40004000000 */
[----:B------:R-:W-:-:S02]  /*ebc0*/  ISETP.GT.AND P0, PT, R3, 0x40, !P6 ;  /* 0x000000400300780c */ /* 0x000fc40007704270 */
[C---:B------:R-:W-:Y:S02]  /*ebd0*/  ISETP.GE.AND P3, PT, R84.reuse, 0x49, PT ;  /* 0x000000495400780c */ /* 0x040fe40003f66270 */
[----:B------:R-:W-:Y:S02]  /*ebe0*/  ISETP.LT.OR P0, PT, R5, 0x41, P0 ;  /* 0x000000410500780c */ /* 0x000fe40000701670 */
[----:B------:R-:W-:Y:S02]  /*ebf0*/  P2R R50, PR, RZ, 0x4 ;  /* 0x00000004ff327803 */ /* 0x000fe40000000000 */
[----:B------:R-:W-:Y:S02]  /*ec00*/  FSEL R196, R15, -INF , !P0 ;  /* 0xff8000000fc47808 */ /* 0x000fe40004000000 */
[----:B------:R-:W-:Y:S02]  /*ec10*/  ISETP.GT.AND P0, PT, R3, 0x41, !P4 ;  /* 0x000000410300780c */ /* 0x000fe40006704270 */
[----:B------:R-:W-:-:S02]  /*ec20*/  ISETP.GE.AND P2, PT, R84, 0x4a, PT ;  /* 0x0000004a5400780c */ /* 0x000fc40003f46270 */
[----:B------:R-:W-:Y:S02]  /*ec30*/  ISETP.LT.OR P0, PT, R5, 0x42, P0 ;  /* 0x000000420500780c */ /* 0x000fe40000701670 */
[----:B------:R-:W-:Y:S02]  /*ec40*/  P2R R38, PR, RZ, 0x2 ;  /* 0x00000002ff267803 */ /* 0x000fe40000000000 */
[----:B------:R-:W-:Y:S02]  /*ec50*/  FSEL R197, R14, -INF , !P0 ;  /* 0xff8000000ec57808 */ /* 0x000fe40004000000 */
[----:B------:R-:W-:Y:S02]  /*ec60*/  ISETP.GT.AND P0, PT, R3, 0x48, !P3 ;  /* 0x000000480300780c */ /* 0x000fe40005f04270 */
[----:B------:R-:W-:Y:S02]  /*ec70*/  ISETP.GE.AND P1, PT, R84, 0x51, PT ;  /* 0x000000515400780c */ /* 0x000fe40003f26270 */
[----:B------:R-:W-:-:S02]  /*ec80*/  ISETP.LT.OR P0, PT, R5, 0x49, P0 ;  /* 0x000000490500780c */ /* 0x000fc40000701670 */
[----:B------:R-:W-:Y:S02]  /*ec90*/  P2R R37, PR, RZ, 0x2 ;  /* 0x00000002ff257803 */ /* 0x000fe40000000000 */
[----:B------:R-:W-:Y:S02]  /*eca0*/  FSEL R198, R13, -INF , !P0 ;  /* 0xff8000000dc67808 */ /* 0x000fe40004000000 */
[----:B------:R-:W-:-:S04]  /*ecb0*/  ISETP.GT.AND P0, PT, R3, 0x49, !P2 ;  /* 0x000000490300780c */ /* 0x000fc80005704270 */
[----:B------:R-:W-:-:S04]  /*ecc0*/  ISETP.LT.OR P0, PT, R5, 0x4a, P0 ;  /* 0x0000004a0500780c */ /* 0x000fc80000701670 */
[----:B------:R-:W-:Y:S02]  /*ecd0*/  FSEL R199, R12, -INF , !P0 ;  /* 0xff8000000cc77808 */ /* 0x000fe40004000000 */
[----:B------:R-:W-:Y:S02]  /*ece0*/  ISETP.GT.AND P0, PT, R3, 0x50, !P1 ;  /* 0x000000500300780c */ /* 0x000fe40004f04270 */
[----:B------:R-:W-:Y:S02]  /*ecf0*/  ISETP.GE.AND P1, PT, R84, 0x52, PT ;  /* 0x000000525400780c */ /* 0x000fe40003f26270 */
[----:B------:R-:W-:Y:S02]  /*ed00*/  ISETP.LT.OR P0, PT, R5, 0x51, P0 ;  /* 0x000000510500780c */ /* 0x000fe40000701670 */
[----:B------:R-:W-:Y:S02]  /*ed10*/  P2R R55, PR, RZ, 0x2 ;  /* 0x00000002ff377803 */ /* 0x000fe40000000000 */
        /* <DEDUP_REMOVED lines=19> */
[----:B-1----:R-:W-:Y:S02]  /*ee50*/  IMAD.IADD R5, R33, 0x1, R6 ;  /* 0x0000000121057824 */ /* 0x002fe400078e0206 */
[----:B------:R-:W-:Y:S02]  /*ee60*/  FSEL R230, R8, -INF , !P0 ;  /* 0xff80000008e67808 */ /* 0x000fe40004000000 */
[----:B------:R-:W-:Y:S02]  /*ee70*/  ISETP.GE.AND P0, PT, R236, 0x1, PT ;  /* 0x00000001ec00780c */ /* 0x000fe40003f06270 */
        /* <DEDUP_REMOVED lines=60> */
.L_x_425:
[----:B------:R-:W-:-:S04]  /*f240*/  MOV R7, c[0x0][0x32c] ;  /* 0x0000cb0000077a02 */ /* 0x000fc80000000f00 */
[----:B------:R-:W-:-:S13]  /*f250*/  ISETP.NE.AND P0, PT, R7, 0x1, PT ;  /* 0x000000010700780c */ /* 0x000fda0003f05270 */
[----:B------:R-:W-:-:S05]  /*f260*/  @P0 IMAD.HI.U32 R7, R6, c[0x0][0x330], RZ ;  /* 0x0000cc0006070a27 */ /* 0x000fca00078e00ff */
[----:B------:R-:W-:Y:S02]  /*f270*/  @P0 SHF.R.U32.HI R6, RZ, c[0x0][0x334], R7 ;  /* 0x0000cd00ff060a19 */ /* 0x000fe40000011607 */
.L_x_426:
[----:B------:R-:W-:Y:S05]  /*f280*/  BSYNC B0 ;  /* 0x0000000000007941 */ /* 0x000fea0003800000 */
.L_x_424:
[----:B------:R-:W-:-:S05]  /*f290*/  IMAD R6, R6, c[0x0][0x32c], R36 ;  /* 0x0000cb0006067a24 */ /* 0x000fca00078e0224 */
[----:B------:R-:W-:Y:S02]  /*f2a0*/  IADD3 R7, R6, c[0x0][0x32c], RZ ;  /* 0x0000cb0006077a10 */ /* 0x000fe40007ffe0ff */
[----:B------:R-:W-:Y:S02]  /*f2b0*/  IMNMX R3, R3, R6, !PT ;  /* 0x0000000603037217 */ /* 0x000fe40007800200 */
[----:B------:R-:W-:Y:S02]  /*f2c0*/  IMNMX R5, R5, R7, PT ;  /* 0x0000000705057217 */ /* 0x000fe40003800200 */
.L_x_423:
        /* <DEDUP_REMOVED lines=156> */
.L_x_429:
[----:B------:R-:W-:-:S04]  /*fc90*/  MOV R7, c[0x0][0x32c] ;  /* 0x0000cb0000077a02 */ /* 0x000fc80000000f00 */
[----:B------:R-:W-:-:S13]  /*fca0*/  ISETP.NE.AND P0, PT, R7, 0x1, PT ;  /* 0x000000010700780c */ /* 0x000fda0003f05270 */
[----:B------:R-:W-:-:S05]  /*fcb0*/  @P0 IMAD.HI.U32 R7, R6, c[0x0][0x330], RZ ;  /* 0x0000cc0006070a27 */ /* 0x000fca00078e00ff */
[----:B------:R-:W-:Y:S02]  /*fcc0*/  @P0 SHF.R.U32.HI R6, RZ, c[0x0][0x334], R7 ;  /* 0x0000cd00ff060a19 */ /* 0x000fe40000011607 */
.L_x_430:
[----:B------:R-:W-:Y:S05]  /*fcd0*/  BSYNC B0 ;  /* 0x0000000000007941 */ /* 0x000fea0003800000 */
.L_x_428:
[----:B------:R-:W-:-:S05]  /*fce0*/  IMAD R6, R6, c[0x0][0x32c], R36 ;  /* 0x0000cb0006067a24 */ /* 0x000fca00078e0224 */
[----:B------:R-:W-:Y:S02]  /*fcf0*/  IADD3 R7, R6, c[0x0][0x32c], RZ ;  /* 0x0000cb0006077a10 */ /* 0x000fe40007ffe0ff */
[----:B------:R-:W-:Y:S02]  /*fd00*/  IMNMX R3, R3, R6, !PT ;  /* 0x0000000603037217 */ /* 0x000fe40007800200 */
[----:B------:R-:W-:Y:S02]  /*fd10*/  IMNMX R5, R5, R7, PT ;  /* 0x0000000705057217 */ /* 0x000fe40003800200 */
.L_x_427:
        /* <DEDUP_REMOVED lines=156> */
.L_x_433:
[----:B------:R-:W-:-:S04]  /*106e0*/  MOV R7, c[0x0][0x32c] ;  /* 0x0000cb0000077a02 */ /* 0x000fc80000000f00 */
[----:B------:R-:W-:-:S13]  /*106f0*/  ISETP.NE.AND P0, PT, R7, 0x1, PT ;  /* 0x000000010700780c */ /* 0x000fda0003f05270 */
[----:B------:R-:W-:-:S05]  /*10700*/  @P0 IMAD.HI.U32 R7, R6, c[0x0][0x330], RZ ;  /* 0x0000cc0006070a27 */ /* 0x000fca00078e00ff */
[----:B------:R-:W-:Y:S02]  /*10710*/  @P0 SHF.R.U32.HI R6, RZ, c[0x0][0x334], R7 ;  /* 0x0000cd00ff060a19 */ /* 0x000fe40000011607 */
.L_x_434:
[----:B------:R-:W-:Y:S05]  /*10720*/  BSYNC B0 ;  /* 0x0000000000007941 */ /* 0x000fea0003800000 */
.L_x_432:
[----:B------:R-:W-:-:S05]  /*10730*/  IMAD R6, R6, c[0x0][0x32c], R36 ;  /* 0x0000cb0006067a24 */ /* 0x000fca00078e0224 */
[----:B------:R-:W-:Y:S02]  /*10740*/  IADD3 R7, R6, c[0x0][0x32c], RZ ;  /* 0x0000cb0006077a10 */ /* 0x000fe40007ffe0ff */
[----:B------:R-:W-:Y:S02]  /*10750*/  IMNMX R3, R3, R6, !PT ;  /* 0x0000000603037217 */ /* 0x000fe40007800200 */
[----:B------:R-:W-:Y:S02]  /*10760*/  IMNMX R5, R5, R7, PT ;  /* 0x0000000705057217 */ /* 0x000fe40003800200 */
.L_x_431:
[----:B--234-:R-:W-:Y:S01]  /*10770*/  ISETP.NE.AND P0, PT, R52, RZ, PT ;  /* 0x000000ff3400720c */ /* 0x01cfe20003f05270 */
[----:B------:R-:W-:Y:S01]  /*10780*/  STL [R1+0x88], R220 ;  /* 0x000088dc01007387 */ /* 0x000fe20000100800 */
[----:B------:R-:W-:Y:S01]  /*10790*/  FMNMX.FTZ R72, R64, R69, !PT ;  /* 0x0000004540487209 */ /* 0x000fe20007810000 */
[----:B------:R-:W-:Y:S01]  /*107a0*/  IMAD.SHL.U32 R209, R0, 0x2, RZ ;  /* 0x0000000200d17824 */ /* 0x000fe200078e00ff */
[----:B------:R-:W-:Y:S01]  /*107b0*/  ISETP.GT.AND P0, PT, R3, 0x1, !P0 ;  /* 0x000000010300780c */ /* 0x000fe20004704270 */
[----:B------:R-:W-:Y:S01]  /*107c0*/  STL [R1+0x84], R219 ;  /* 0x000084db01007387 */ /* 0x000fe20000100800 */
[----:B------:R-:W-:Y:S01]  /*107d0*/  FMNMX.FTZ R72, R73, R72, !PT ;  /* 0x0000004849487209 */ /* 0x000fe20007810000 */
[--C-:B------:R-:W-:Y:S01]  /*107e0*/  IMAD R210, R4, 0x2, R209.reuse ;  /* 0x0000000204d27824 */ /* 0x100fe200078e02d1 */
[----:B------:R-:W-:Y:S01]  /*107f0*/  ISETP.LT.OR P0, PT, R5, 0x2, P0 ;  /* 0x000000020500780c */ /* 0x000fe20000701670 */
[----:B------:R-:W-:Y:S01]  /*10800*/  STL [R1+0x80], R218 ;  /* 0x000080da01007387 */ /* 0x000fe20000100800 */
[----:B------:R-:W-:Y:S01]  /*10810*/  FMNMX.FTZ R72, R76, R72, !PT ;  /* 0x000000484c487209 */ /* 0x000fe20007810000 */
[----:B------:R-:W-:Y:S01]  /*10820*/  IMAD R212, R2, 0x2, R209 ;  /* 0x0000000202d47824 */ /* 0x000fe200078e02d1 */
[----:B------:R-:W-:Y:S01]  /*10830*/  FSEL R74, R9, -INF , !P0 ;  /* 0xff800000094a7808 */ /* 0x000fe20004000000 */
[----:B------:R-:W-:Y:S01]  /*10840*/  STL [R1+0x7c], R217 ;  /* 0x00007cd901007387 */ /* 0x000fe20000100800 */
[----:B------:R-:W-:-:S02]  /*10850*/  ISETP.NE.AND P0, PT, R51, RZ, PT ;  /* 0x000000ff3300720c */ /* 0x000fc40003f05270 */
[----:B------:R-:W-:Y:S01]  /*10860*/  FMNMX.FTZ R72, R77, R72, !PT ;  /* 0x000000484d487209 */ /* 0x000fe20007810000 */
[----:B------:R-:W-:Y:S01]  /*10870*/  STL [R1+0x78], R216 ;  /* 0x000078d801007387 */ /* 0x000fe20000100800 */
[----:B------:R-:W-:Y:S02]  /*10880*/  ISETP.GT.AND P0, PT, R3, 0x8, !P0 ;  /* 0x000000080300780c */ /* 0x000fe40004704270 */
[----:B------:R-:W-:Y:S01]  /*10890*/  FMNMX.FTZ R72, R81, R72, !PT ;  /* 0x0000004851487209 */ /* 0x000fe20007810000 */
[----:B------:R-:W-:Y:S01]  /*108a0*/  STL [R1+0x74], R215 ;  /* 0x000074d701007387 */ /* 0x000fe20000100800 */
        /* <DEDUP_REMOVED lines=10> */
[----:B------:R-:W-:Y:S01]  /*10950*/  ISETP.LT.OR P0, PT, R5, 0xa, P0 ;  /* 0x0000000a0500780c */ /* 0x000fe20000701670 */
[----:B------:R-:W-:Y:S01]  /*10960*/  STL [R1+0x68], R208 ;  /* 0x000068d001007387 */ /* 0x000fe20000100800 */
[----:B------:R-:W-:-:S02]  /*10970*/  FMNMX.FTZ R72, R109, R72, !PT ;  /* 0x000000486d487209 */ /* 0x000fc40007810000 */
[----:B------:R-:W-:Y:S01]  /*10980*/  FSEL R75, R15, -INF , !P0 ;  /* 0xff8000000f4b7808 */ /* 0x000fe20004000000 */
[----:B------:R-:W-:Y:S01]  /*10990*/  LDSM.16.MT88.4 R104, [R210+0x900] ;  /* 0x00090000d268783b */ /* 0x000fe20000004200 */
[----:B------:R-:W-:Y:S02]  /*109a0*/  ISETP.NE.AND P0, PT, R49, RZ, PT ;  /* 0x000000ff3100720c */ /* 0x000fe40003f05270 */
[----:B------:R-:W-:Y:S01]  /*109b0*/  FMNMX.FTZ R72, R121, R72, !PT ;  /* 0x0000004879487209 */ /* 0x000fe20007810000 */
[----:B------:R-:W-:Y:S01]  /*109c0*/  LDSM.16.MT88.4 R96, [R212+0x900] ;  /* 0x00090000d460783b */ /* 0x000fe20000004200 */
[----:B------:R-:W-:Y:S02]  /*109d0*/  ISETP.GT.AND P0, PT, R3, 0x10, !P0 ;  /* 0x000000100300780c */ /* 0x000fe40004704270 */
        /* <DEDUP_REMOVED lines=11> */
[----:B------:R-:W-:Y:S02]  /*10a90*/  ISETP.NE.AND P0, PT, R47, RZ, PT ;  /* 0x000000ff2f00720c */ /* 0x000fe40003f05270 */
[----:B------:R-:W-:Y:S02]  /*10aa0*/  FMNMX.FTZ R72, R187, R72, !PT ;  /* 0x00000048bb487209 */ /* 0x000fe40007810000 */
[----:B------:R-:W-:-:S02]  /*10ab0*/  ISETP.GT.AND P0, PT, R3, 0x18, !P0 ;  /* 0x000000180300780c */ /* 0x000fc40004704270 */
[----:B------:R-:W-:Y:S02]  /*10ac0*/  FMNMX.FTZ R71, R60, R71, !PT ;  /* 0x000000473c477209 */ /* 0x000fe40007810000 */
[----:B------:R-:W-:Y:S02]  /*10ad0*/  ISETP.LT.OR P0, PT, R5, 0x19, P0 ;  /* 0x000000190500780c */ /* 0x000fe40000701670 */
[----:B------:R-:W-:Y:S02]  /*10ae0*/  FMNMX.FTZ R72, R196, R72, !PT ;  /* 0x00000048c4487209 */ /* 0x000fe40007810000 */
[----:B------:R-:W-:Y:S02]  /*10af0*/  FSEL R115, R17, -INF , !P0 ;  /* 0xff80000011737808 */ /* 0x000fe40004000000 */
        /* <DEDUP_REMOVED lines=15> */
[----:B------:R-:W-:Y:S02]  /*10bf0*/  FMNMX.FTZ R71, R70, R71, !PT ;  /* 0x0000004746477209 */ /* 0x000fe40007810000 */
[----:B------:R-:W-:Y:S02]  /*10c00*/  ISETP.GT.AND P0, PT, R3, 0x21, !P0 ;  /* 0x000000210300780c */ /* 0x000fe40004704270 */
        /* <DEDUP_REMOVED lines=16> */
[----:B------:R-:W-:Y:S01]  /*10d10*/  FMNMX.FTZ R71, R84, R71, !PT ;  /* 0x0000004754477209 */ /* 0x000fe20007810000 */
[----:B------:R-:W1:Y:S01]  /*10d20*/  SHFL.BFLY PT, R6, R72, 0x2, 0x1f ;  /* 0x0c401f0048067f89 */ /* 0x000e6200000e0000 */
        /* <DEDUP_REMOVED lines=16> */
[----:B-1----:R-:W-:Y:S02]  /*10e30*/  FMNMX.FTZ R72, R72, R6, !PT ;  /* 0x0000000648487209 */ /* 0x002fe40007810000 */
[----:B------:R-:W-:Y:S02]  /*10e40*/  ISETP.GT.AND P0, PT, R3, 0x38, !P0 ;  /* 0x000000380300780c */ /* 0x000fe40004704270 */
[----:B------:R-:W-:Y:S01]  /*10e50*/  FMNMX.FTZ R71, R182, R71, !PT ;  /* 0x00000047b6477209 */ /* 0x000fe20007810000 */
[----:B------:R-:W1:Y:S01]  /*10e60*/  SHFL.BFLY PT, R6, R72, 0x1, 0x1f ;  /* 0x0c201f0048067f89 */ /* 0x000e6200000e0000 */
        /* <DEDUP_REMOVED lines=10> */
[----:B------:R-:W-:Y:S02]  /*10f10*/  ISETP.GT.AND P0, PT, R3, 0x40, !P6 ;  /* 0x000000400300780c */ /* 0x000fe40007704270 */
[----:B------:R-:W-:Y:S02]  /*10f20*/  FMNMX.FTZ R71, R204, R71, !PT ;  /* 0x00000047cc477209 */ /* 0x000fe40007810000 */
[----:B------:R-:W-:Y:S02]  /*10f30*/  ISETP.LT.OR P0, PT, R5, 0x41, P0 ;  /* 0x000000410500780c */ /* 0x000fe40000701670 */
[----:B------:R-:W-:Y:S02]  /*10f40*/  FMNMX.FTZ R71, R207, R71, !PT ;  /* 0x00000047cf477209 */ /* 0x000fe40007810000 */
[----:B------:R-:W-:-:S02]  /*10f50*/  FSEL R178, R11, -INF , !P0 ;  /* 0xff8000000bb27808 */ /* 0x000fc40004000000 */
[----:B------:R-:W-:Y:S02]  /*10f60*/  ISETP.GT.AND P0, PT, R3, 0x41, !P4 ;  /* 0x000000410300780c */ /* 0x000fe40006704270 */
[----:B-1----:R-:W-:Y:S02]  /*10f70*/  FMNMX.FTZ R72, R72, R6, !PT ;  /* 0x0000000648487209 */ /* 0x002fe40007810000 */
[----:B------:R-:W-:Y:S01]  /*10f80*/  ISETP.LT.OR P0, PT, R5, 0x42, P0 ;  /* 0x000000420500780c */ /* 0x000fe20000701670 */
[----:B------:R-:W1:Y:S01]  /*10f90*/  SHFL.BFLY PT, R6, R71, 0x2, 0x1f ;  /* 0x0c401f0047067f89 */ /* 0x000e6200000e0000 */
[----:B------:R-:W-:Y:S01]  /*10fa0*/  FMNMX.FTZ R9, R67, R88, !PT ;  /* 0x0000005843097209 */ /* 0x000fe20007810000 */
[----:B------:R-:W-:Y:S01]  /*10fb0*/  FMUL.FTZ R7, R72, c[0x0][0x2d0] ;  /* 0x0000b40048077a20 */ /* 0x000fe20000410000 */
[----:B------:R-:W-:Y:S02]  /*10fc0*/  FSEL R179, R10, -INF , !P0 ;  /* 0xff8000000ab37808 */ /* 0x000fe40004000000 */
[----:B------:R-:W-:-:S02]  /*10fd0*/  ISETP.GT.AND P0, PT, R3, 0x48, !P3 ;  /* 0x000000480300780c */ /* 0x000fc40005f04270 */
[----:B------:R-:W-:Y:S02]  /*10fe0*/  LEA R211, R2, R210, 0x1 ;  /* 0x000000d202d37211 */ /* 0x000fe400078e08ff */
[----:B------:R-:W-:Y:S02]  /*10ff0*/  ISETP.LT.OR P0, PT, R5, 0x49, P0 ;  /* 0x000000490500780c */ /* 0x000fe40000701670 */
[----:B------:R-:W-:Y:S01]  /*11000*/  ISETP.NE.AND P6, PT, R37, RZ, PT ;  /* 0x000000ff2500720c */ /* 0x000fe20003fc5270 */
[----:B------:R-:W-:Y:S01]  /*11010*/  LDSM.16.MT88.4 R100, [R211+0x100] ;  /* 0x00010000d364783b */ /* 0x000fe20000004200 */
[----:B------:R-:W-:Y:S02]  /*11020*/  FSEL R180, R24, -INF , !P0 ;  /* 0xff80000018b47808 */ /* 0x000fe40004000000 */
[C---:B------:R-:W-:Y:S02]  /*11030*/  ISETP.GT.AND P0, PT, R3.reuse, 0x49, !P2 ;  /* 0x000000490300780c */ /* 0x040fe40005704270 */
[----:B------:R-:W-:-:S02]  /*11040*/  ISETP.GT.AND P2, PT, R3, 0x50, !P6 ;  /* 0x000000500300780c */ /* 0x000fc40007744270 */
[----:B------:R-:W-:Y:S02]  /*11050*/  ISETP.LT.OR P0, PT, R5, 0x4a, P0 ;  /* 0x0000004a0500780c */ /* 0x000fe40000701670 */
[----:B------:R-:W-:Y:S02]  /*11060*/  ISETP.NE.AND P3, PT, R55, RZ, PT ;  /* 0x000000ff3700720c */ /* 0x000fe40003f65270 */
[----:B------:R-:W-:Y:S02]  /*11070*/  FSEL R181, R22, -INF , !P0 ;  /* 0xff80000016b57808 */ /* 0x000fe40004000000 */
[----:B------:R-:W-:Y:S02]  /*11080*/  ISETP.GT.AND P0, PT, R3, RZ, !P1 ;  /* 0x000000ff0300720c */ /* 0x000fe40004f04270 */
[----:B-1----:R-:W-:Y:S02]  /*11090*/  FMNMX.FTZ R71, R71, R6, !PT ;  /* 0x0000000647477209 */ /* 0x002fe40007810000 */
[----:B------:R-:W-:-:S02]  /*110a0*/  ISETP.LT.OR P0, PT, R5, 0x1, P0 ;  /* 0x000000010500780c */ /* 0x000fc40000701670 */
[----:B------:R-:W-:Y:S01]  /*110b0*/  ISETP.NE.AND P4, PT, R54, RZ, PT ;  /* 0x000000ff3600720c */ /* 0x000fe20003f85270 */
[----:B------:R-:W1:Y:S01]  /*110c0*/  SHFL.BFLY PT, R6, R71, 0x1, 0x1f ;  /* 0x0c201f0047067f89 */ /* 0x000e6200000e0000 */
[----:B------:R-:W-:Y:S02]  /*110d0*/  FSEL R68, R18, -INF , !P0 ;  /* 0xff80000012447808 */ /* 0x000fe40004000000 */
[----:B------:R-:W-:Y:S02]  /*110e0*/  FSETP.NEU.FTZ.AND P0, PT, R72, -INF , PT ;  /* 0xff8000004800780b */ /* 0x000fe40003f1d000 */
[----:B------:R-:W-:Y:S02]  /*110f0*/  ISETP.NE.AND P6, PT, R53, RZ, PT ;  /* 0x000000ff3500720c */ /* 0x000fe40003fc5270 */
[----:B------:R-:W-:Y:S02]  /*11100*/  FSEL R7, R7, RZ, P0 ;  /* 0x000000ff07077208 */ /* 0x000fe40000000000 */
[----:B------:R-:W-:-:S02]  /*11110*/  ISETP.GT.AND P1, PT, R3, 0x51, !P3 ;  /* 0x000000510300780c */ /* 0x000fc40005f24270 */
[----:B------:R-:W-:Y:S01]  /*11120*/  ISETP.GT.AND P3, PT, R3, 0x59, !P6 ;  /* 0x000000590300780c */ /* 0x000fe20007764270 */
[----:B------:R-:W-:-:S04]  /*11130*/  FFMA.FTZ R8, R64, c[0x0][0x2d0], -R7 ;  /* 0x0000b40040087a23 */ /* 0x000fc80000010807 */
[----:B------:R2:W-:Y:S01]  /*11140*/  MUFU.EX2 R248, R8 ;  /* 0x0000000800f87308 */ /* 0x0005e20000000800 */
[----:B-1----:R-:W-:-:S04]  /*11150*/  FMNMX.FTZ R71, R71, R6, !PT ;  /* 0x0000000647477209 */ /* 0x002fc80007810000 */
[C---:B------:R-:W-:Y:S01]  /*11160*/  FSETP.NEU.FTZ.AND P0, PT, R71.reuse, -INF , PT ;  /* 0xff8000004700780b */ /* 0x040fe20003f1d000 */
[----:B------:R-:W-:Y:S02]  /*11170*/  FMUL.FTZ R6, R71, c[0x0][0x2d0] ;  /* 0x0000b40047067a20 */ /* 0x000fe40000410000 */
[----:B--2---:R-:W-:-:S03]  /*11180*/  FFMA.FTZ R8, R69, c[0x0][0x2d0], -R7 ;  /* 0x0000b40045087a23 */ /* 0x004fc60000010807 */
[----:B------:R-:W-:Y:S01]  /*11190*/  FSEL R6, R6, RZ, P0 ;  /* 0x000000ff06067208 */ /* 0x000fe20000000000 */
[----:B------:R1:W2:Y:S01]  /*111a0*/  MUFU.EX2 R241, R8 ;  /* 0x0000000800f17308 */ /* 0x0002a20000000800 */
[----:B------:R-:W-:Y:S01]  /*111b0*/  ISETP.GT.AND P0, PT, R3, 0x58, !P4 ;  /* 0x000000580300780c */ /* 0x000fe20006704270 */
[----:B------:R-:W-:Y:S01]  /*111c0*/  FFMA.FTZ R3, R87, c[0x0][0x2d0], -R7 ;  /* 0x0000b40057037a23 */ /* 0x000fe20000010807 */
[C---:B------:R-:W-:Y:S02]  /*111d0*/  ISETP.LT.OR P4, PT, R5.reuse, 0x51, P2 ;  /* 0x000000510500780c */ /* 0x040fe40001781670 */
[C---:B------:R-:W-:Y:S02]  /*111e0*/  ISETP.LT.OR P2, PT, R5.reuse, 0x52, P1 ;  /* 0x000000520500780c */ /* 0x040fe40000f41670 */
[----:B------:R-:W-:Y:S01]  /*111f0*/  FSEL R170, R32, -INF , !P4 ;  /* 0xff80000020aa7808 */ /* 0x000fe20006000000 */
[----:B------:R3:W-:Y:S01]  /*11200*/  MUFU.EX2 R235, R3 ;  /* 0x0000000300eb7308 */ /* 0x0007e20000000800 */
[----:B------:R-:W-:-:S02]  /*11210*/  ISETP.LT.OR P1, PT, R5, 0x59, P0 ;  /* 0x000000590500780c */ /* 0x000fc40000721670 */
[----:B------:R-:W-:Y:S02]  /*11220*/  FSEL R169, R91, -INF , !P2 ;  /* 0xff8000005ba97808 */ /* 0x000fe40005000000 */
[----:B------:R-:W-:Y:S02]  /*11230*/  ISETP.LT.OR P0, PT, R5, 0x5a, P3 ;  /* 0x0000005a0500780c */ /* 0x000fe40001f01670 */
[----:B------:R-:W-:Y:S01]  /*11240*/  FSEL R168, R89, -INF , !P1 ;  /* 0xff80000059a87808 */ /* 0x000fe20004800000 */
[----:B-1----:R-:W-:Y:S01]  /*11250*/  FFMA.FTZ R8, R73, c[0x0][0x2d0], -R7 ;  /* 0x0000b40049087a23 */ /* 0x002fe20000010807 */
[----:B------:R-:W-:Y:S02]  /*11260*/  FSEL R73, R108, -INF , !P0 ;  /* 0xff8000006c497808 */ /* 0x000fe40004000000 */
[----:B--2---:R-:W-:Y:S01]  /*11270*/  F2FP.BF16.PACK_AB R12, R241, R248 ;  /* 0x000000f8f10c723e */ /* 0x004fe200000010ff */
[----:B------:R1:W-:Y:S01]  /*11280*/  MUFU.EX2 R214, R8 ;  /* 0x0000000800d67308 */ /* 0x0003e20000000800 */
[----:B---3--:R-:W-:-:S07]  /*11290*/  FFMA.FTZ R3, R65, c[0x0][0x2d0], -R6 ;  /* 0x0000b40041037a23 */ /* 0x008fce0000010806 */
[----:B------:R-:W-:Y:S01]  /*112a0*/  MUFU.EX2 R244, R3 ;  /* 0x0000000300f47308 */ /* 0x000fe20000000800 */
[----:B-1----:R-:W-:Y:S01]  /*112b0*/  FMNMX.FTZ R8, R117, R9, !PT ;  /* 0x0000000975087209 */ /* 0x002fe20007810000 */
[----:B------:R-:W-:-:S03]  /*112c0*/  FFMA.FTZ R9, R76, c[0x0][0x2d0], -R7 ;  /* 0x0000b4004c097a23 */ /* 0x000fc60000010807 */
[----:B------:R-:W-:-:S03]  /*112d0*/  FMNMX.FTZ R8, R118, R8, !PT ;  /* 0x0000000876087209 */ /* 0x000fc60007810000 */
[----:B------:R1:W2:Y:S01]  /*112e0*/  MUFU.EX2 R220, R9 ;  /* 0x0000000900dc7308 */ /* 0x0002a20000000800 */
[----:B------:R-:W-:-:S04]  /*112f0*/  FMNMX.FTZ R8, R119, R8, !PT ;  /* 0x0000000877087209 */ /* 0x000fc80007810000 */
[----:B------:R-:W-:Y:S01]  /*11300*/  FMNMX.FTZ R8, R120, R8, !PT ;  /* 0x0000000878087209 */ /* 0x000fe20007810000 */
[----:B-1----:R-:W-:Y:S01]  /*11310*/  FFMA.FTZ R9, R77, c[0x0][0x2d0], -R7 ;  /* 0x0000b4004d097a23 */ /* 0x002fe20000010807 */
[----:B--2---:R-:W-:Y:S01]  /*11320*/  F2FP.BF16.PACK_AB R14, R220, R214 ;  /* 0x000000d6dc0e723e */ /* 0x004fe200000010ff */
[----:B------:R-:W-:Y:S02]  /*11330*/  LDSM.16.MT88.4 R76, [R212+0x100] ;  /* 0x00010000d44c783b */ /* 0x000fe40000004200 */
[----:B------:R1:W-:Y:S02]  /*11340*/  MUFU.EX2 R194, R9 ;  /* 0x0000000900c27308 */ /* 0x0003e40000000800 */
[----:B-1----:R-:W-:Y:S01]  /*11350*/  FMNMX.FTZ R9, R128, R8, !PT ;  /* 0x0000000880097209 */ /* 0x002fe20007810000 */
[----:B------:R-:W-:-:S03]  /*11360*/  FFMA.FTZ R8, R56, c[0x0][0x2d0], -R6 ;  /* 0x0000b40038087a23 */ /* 0x000fc60000010806 */
[----:B------:R-:W-:Y:S02]  /*11370*/  FMNMX.FTZ R9, R134, R9, !PT ;  /* 0x0000000986097209 */ /* 0x000fe40007810000 */
[----:B------:R1:W-:Y:S02]  /*11380*/  MUFU.EX2 R239, R8 ;  /* 0x0000000800ef7308 */ /* 0x0003e40000000800 */
[----:B------:R-:W-:Y:S01]  /*11390*/  FMNMX.FTZ R0, R160, R9, !PT ;  /* 0x00000009a0007209 */ /* 0x000fe20007810000 */
[----:B------:R-:W-:Y:S02]  /*113a0*/  FFMA.FTZ R9, R57, c[0x0][0x2d0], -R6 ;  /* 0x0000b40039097a23 */ /* 0x000fe40000010806 */
[----:B------:R-:W2:Y:S01]  /*113b0*/  LDSM.16.MT88.4 R56, [R209+0x100] ;  /* 0x00010000d138783b */ /* 0x000ea20000004200 */
[----:B------:R-:W-:Y:S02]  /*113c0*/  FMNMX.FTZ R0, R143, R0, !PT ;  /* 0x000000008f007209 */ /* 0x000fe40007810000 */
[----:B------:R3:W4:Y:S02]  /*113d0*/  MUFU.EX2 R238, R9 ;  /* 0x0000000900ee7308 */ /* 0x0007240000000800 */
[----:B------:R-:W-:-:S04]  /*113e0*/  FMNMX.FTZ R0, R142, R0, !PT ;  /* 0x000000008e007209 */ /* 0x000fc80007810000 */
[----:B------:R-:W-:Y:S02]  /*113f0*/  FMNMX.FTZ R0, R141, R0, !PT ;  /* 0x000000008d007209 */ /* 0x000fe40007810000 */
[----:B-1----:R-:W-:Y:S02]  /*11400*/  FMNMX.FTZ R8, R68, R74, !PT ;  /* 0x0000004a44087209 */ /* 0x002fe40007810000 */
[----:B------:R-:W-:Y:S02]  /*11410*/  FMNMX.FTZ R0, R166, R0, !PT ;  /* 0x00000000a6007209 */ /* 0x000fe40007810000 */
[----:B------:R-:W-:Y:S02]  /*11420*/  FMNMX.FTZ R8, R112, R8, !PT ;  /* 0x0000000870087209 */ /* 0x000fe40007810000 */
[----:B------:R-:W-:Y:S01]  /*11430*/  FMNMX.FTZ R0, R167, R0, !PT ;  /* 0x00000000a7007209 */ /* 0x000fe20007810000 */
[----:B---3--:R-:W-:Y:S01]  /*11440*/  FFMA.FTZ R9, R60, c[0x0][0x2d0], -R6 ;  /* 0x0000b4003c097a23 */ /* 0x008fe20000010806 */
[----:B------:R-:W-:-:S02]  /*11450*/  FMNMX.FTZ R8, R75, R8, !PT ;  /* 0x000000084b087209 */ /* 0x000fc40007810000 */
[----:B------:R-:W-:Y:S01]  /*11460*/  FMNMX.FTZ R0, R173, R0, !PT ;  /* 0x00000000ad007209 */ /* 0x000fe20007810000 */
[----:B------:R-:W-:Y:S01]  /*11470*/  MUFU.EX2 R213, R9 ;  /* 0x0000000900d57308 */ /* 0x000fe20000000800 */
[----:B------:R-:W-:Y:S01]  /*11480*/  FMNMX.FTZ R4, R113, R8, !PT ;  /* 0x0000000871047209 */ /* 0x000fe20007810000 */
[----:B------:R-:W-:Y:S01]  /*11490*/  FFMA.FTZ R8, R61, c[0x0][0x2d0], -R6 ;  /* 0x0000b4003d087a23 */ /* 0x000fe20000010806 */
[----:B------:R-:W-:Y:S01]  /*114a0*/  FMNMX.FTZ R0, R174, R0, !PT ;  /* 0x00000000ae007209 */ /* 0x000fe20007810000 */
[----:B------:R-:W1:Y:S01]  /*114b0*/  LDSM.16.MT88.4 R60, [R210+0x100] ;  /* 0x00010000d23c783b */ /* 0x000e620000004200 */
[----:B------:R-:W-:Y:S02]  /*114c0*/  FMNMX.FTZ R4, R114, R4, !PT ;  /* 0x0000000472047209 */ /* 0x000fe40007810000 */
[----:B----4-:R-:W-:Y:S01]  /*114d0*/  F2FP.BF16.PACK_AB R13, R238, R239 ;  /* 0x000000efee0d723e */ /* 0x010fe200000010ff */
[----:B------:R-:W3:Y:S01]  /*114e0*/  MUFU.EX2 R236, R8 ;  /* 0x0000000800ec7308 */ /* 0x000ee20000000800 */
[----:B------:R-:W-:Y:S01]  /*114f0*/  FMNMX.FTZ R2, R115, R4, !PT ;  /* 0x0000000473027209 */ /* 0x000fe20007810000 */
[----:B------:R-:W-:-:S03]  /*11500*/  FFMA.FTZ R4, R81, c[0x0][0x2d0], -R7 ;  /* 0x0000b40051047a23 */ /* 0x000fc60000010807 */
[----:B------:R-:W-:-:S03]  /*11510*/  FMNMX.FTZ R2, R116, R2, !PT ;  /* 0x0000000274027209 */ /* 0x000fc60007810000 */
[----:B------:R4:W1:Y:S01]  /*11520*/  MUFU.EX2 R247, R4 ;  /* 0x0000000400f77308 */ /* 0x0008620000000800 */
[----:B------:R-:W-:Y:S02]  /*11530*/  FMNMX.FTZ R2, R132, R2, !PT ;  /* 0x0000000284027209 */ /* 0x000fe40007810000 */
[----:B---3--:R-:W-:-:S07]  /*11540*/  F2FP.BF16.PACK_AB R15, R236, R213 ;  /* 0x000000d5ec0f723e */ /* 0x008fce00000010ff */
[C---:B--2---:R-:W-:Y:S01]  /*11550*/  HMMA.16816.F32.BF16 R28, R12.reuse, R56, RZ ;  /* 0x000000380c1c723c */ /* 0x044fe200000418ff */
[----:B----4-:R-:W-:Y:S02]  /*11560*/  FMNMX.FTZ R4, R133, R2, !PT ;  /* 0x0000000285047209 */ /* 0x010fe40007810000 */
[----:B------:R-:W-:Y:S01]  /*11570*/  FMNMX.FTZ R2, R188, R0, !PT ;  /* 0x00000000bc027209 */ /* 0x000fe20007810000 */
[----:B------:R-:W-:Y:S01]  /*11580*/  FFMA.FTZ R0, R85, c[0x0][0x2d0], -R7 ;  /* 0x0000b40055007a23 */ /* 0x000fe20000010807 */
[----:B------:R-:W-:Y:S02]  /*11590*/  FMNMX.FTZ R8, R135, R4, !PT ;  /* 0x0000000487087209 */ /* 0x000fe40007810000 */
[----:B------:R-:W-:Y:S01]  /*115a0*/  FMNMX.FTZ R2, R189, R2, !PT ;  /* 0x00000002bd027209 */ /* 0x000fe20007810000 */
[----:B------:R2:W-:Y:S01]  /*115b0*/  MUFU.EX2 R240, R0 ;  /* 0x0000000000f07308 */ /* 0x0005e20000000800 */
[----:B------:R-:W-:Y:S02]  /*115c0*/  HMMA.16816.F32.BF16 R36, R12, R58, RZ ;  /* 0x0000003a0c24723c */ /* 0x000fe400000418ff */
[----:B------:R-:W-:-:S02]  /*115d0*/  FMNMX.FTZ R4, R193, R2, !PT ;  /* 0x00000002c1047209 */ /* 0x000fc40007810000 */
[----:B------:R-:W-:Y:S02]  /*115e0*/  FMNMX.FTZ R2, R140, R8, !PT ;  /* 0x000000088c027209 */ /* 0x000fe40007810000 */
[----:B-1----:R-:W-:Y:S02]  /*115f0*/  F2FP.BF16.PACK_AB R8, R247, R194 ;  /* 0x000000c2f708723e */ /* 0x002fe400000010ff */
[----:B------:R-:W-:Y:S01]  /*11600*/  FMNMX.FTZ R2, R161, R2, !PT ;  /* 0x00000002a1027209 */ /* 0x000fe20007810000 */
[----:B------:R-:W-:Y:S03]  /*11610*/  HMMA.16816.F32.BF16 R16, R12, R60, RZ ;  /* 0x0000003c0c10723c */ /* 0x000fe600000418ff */
[----:B------:R-:W-:Y:S01]  /*11620*/  FMNMX.FTZ R2, R162, R2, !PT ;  /* 0x00000002a2027209 */ /* 0x000fe20007810000 */
[----:B--2---:R-:W-:-:S03]  /*11630*/  FFMA.FTZ R0, R86, c[0x0][0x2d0], -R7 ;  /* 0x0000b40056007a23 */ /* 0x004fc60000010807 */
[----:B------:R-:W-:Y:S01]  /*11640*/  FMNMX.FTZ R2, R163, R2, !PT ;  /* 0x00000002a3027209 */ /* 0x000fe20007810000 */
[----:B------:R-:W-:Y:S01]  /*11650*/  HMMA.16816.F32.BF16 R20, R12, R100, RZ ;  /* 0x000000640c14723c */ /* 0x000fe200000418ff */
[----:B------:R1:W2:Y:S02]  /*11660*/  MUFU.EX2 R203, R0 ;  /* 0x0000000000cb7308 */ /* 0x0002a40000000800 */
[----:B------:R-:W-:Y:S01]  /*11670*/  FMNMX.FTZ R3, R164, R2, !PT ;  /* 0x00000002a4037209 */ /* 0x000fe20007810000 */
[----:B------:R-:W-:-:S03]  /*11680*/  FFMA.FTZ R2, R66, c[0x0][0x2d0], -R6 ;  /* 0x0000b40042027a23 */ /* 0x000fc60000010806 */
[----:B------:R-:W-:Y:S01]  /*11690*/  FMNMX.FTZ R3, R178, R3, !PT ;  /* 0x00000003b2037209 */ /* 0x000fe20007810000 */
[----:B------:R-:W-:Y:S01]  /*116a0*/  HMMA.16816.F32.BF16 R40, R12, R62, RZ ;  /* 0x0000003e0c28723c */ /* 0x000fe200000418ff */
[----:B------:R3:W4:Y:S02]  /*116b0*/  MUFU.EX2 R123, R2 ;  /* 0x00000002007b7308 */ /* 0x0007240000000800 */
[----:B------:R-:W-:-:S04]  /*116c0*/  FMNMX.FTZ R3, R179, R3, !PT ;  /* 0x00000003b3037209 */ /* 0x000fc80007810000 */
[----:B------:R-:W-:Y:S01]  /*116d0*/  FMNMX.FTZ R3, R180, R3, !PT ;  /* 0x00000003b4037209 */ /* 0x000fe20007810000 */
[----:B------:R-:W-:Y:S01]  /*116e0*/  HMMA.16816.F32.BF16 R24, R12, R76, RZ ;  /* 0x0000004c0c18723c */ /* 0x000fe200000418ff */
[----:B-1----:R-:W-:Y:S02]  /*116f0*/  FMNMX.FTZ R0, R192, R4, !PT ;  /* 0x00000004c0007209 */ /* 0x002fe40007810000 */
[----:B--2---:R-:W-:Y:S02]  /*11700*/  F2FP.BF16.PACK_AB R10, R203, R240 ;  /* 0x000000f0cb0a723e */ /* 0x004fe400000010ff */
[----:B------:R-:W-:-:S03]  /*11710*/  FMNMX.FTZ R0, R201, R0, !PT ;  /* 0x00000000c9007209 */ /* 0x000fc60007810000 */
[C---:B------:R-:W-:Y:S01]  /*11720*/  HMMA.16816.F32.BF16 R44, R12.reuse, R78, RZ ;  /* 0x0000004e0c2c723c */ /* 0x040fe200000418ff */
[----:B------:R-:W-:Y:S01]  /*11730*/  FMNMX.FTZ R0, R228, R0, !PT ;  /* 0x00000000e4007209 */ /* 0x000fe20007810000 */
[----:B---3--:R-:W-:Y:S01]  /*11740*/  FFMA.FTZ R2, R70, c[0x0][0x2d0], -R6 ;  /* 0x0000b40046027a23 */ /* 0x008fe20000010806 */
[----:B----4-:R-:W-:Y:S02]  /*11750*/  F2FP.BF16.PACK_AB R9, R123, R244 ;  /* 0x000000f47b09723e */ /* 0x010fe400000010ff */
[----:B------:R-:W-:Y:S01]  /*11760*/  FMNMX.FTZ R0, R229, R0, !PT ;  /* 0x00000000e5007209 */ /* 0x000fe20007810000 */
[----:B------:R1:W-:Y:S02]  /*11770*/  MUFU.EX2 R217, R2 ;  /* 0x0000000200d97308 */ /* 0x0003e40000000800 */
[----:B------:R-:W-:Y:S01]  /*11780*/  HMMA.16816.F32.BF16 R12, R12, R102, RZ ;  /* 0x000000660c0c723c */ /* 0x000fe200000418ff */
[----:B------:R-:W-:-:S05]  /*11790*/  FMNMX.FTZ R0, R200, R0, !PT ;  /* 0x00000000c8007209 */ /* 0x000fca0007810000 */
[----:B------:R-:W2:Y:S01]  /*117a0*/  SHFL.BFLY PT, R4, R0, 0x2, 0x1f ;  /* 0x0c401f0000047f89 */ /* 0x000ea200000e0000 */
[----:B-1----:R-:W-:Y:S01]  /*117b0*/  FMNMX.FTZ R2, R181, R3, !PT ;  /* 0x00000003b5027209 */ /* 0x002fe20007810000 */
[----:B------:R-:W-:-:S03]  /*117c0*/  FFMA.FTZ R3, R80, c[0x0][0x2d0], -R6 ;  /* 0x0000b40050037a23 */ /* 0x000fc60000010806 */
[----:B------:R-:W-:Y:S01]  /*117d0*/  FMNMX.FTZ R2, R170, R2, !PT ;  /* 0x00000002aa027209 */ /* 0x000fe20007810000 */
[----:B------:R1:W3:Y:S03]  /*117e0*/  MUFU.EX2 R234, R3 ;  /* 0x0000000300ea7308 */ /* 0x0002e60000000800 */
[----:B------:R-:W-:-:S04]  /*117f0*/  FMNMX.FTZ R2, R169, R2, !PT ;  /* 0x00000002a9027209 */ /* 0x000fc80007810000 */
[----:B------:R-:W-:Y:S02]  /*11800*/  FMNMX.FTZ R2, R168, R2, !PT ;  /* 0x00000002a8027209 */ /* 0x000fe40007810000 */
[----:B--2---:R-:W-:Y:S01]  /*11810*/  FMNMX.FTZ R0, R0, R4, !PT ;  /* 0x0000000400007209 */ /* 0x004fe20007810000 */
[----:B-1----:R-:W-:-:S04]  /*11820*/  FFMA.FTZ R3, R109, c[0x0][0x2d0], -R7 ;  /* 0x0000b4006d037a23 */ /* 0x002fc80000010807 */
[----:B------:R-:W1:Y:S01]  /*11830*/  SHFL.BFLY PT, R4, R0, 0x1, 0x1f ;  /* 0x0c201f0000047f89 */ /* 0x000e6200000e0000 */
[----:B---3--:R-:W-:Y:S01]  /*11840*/  F2FP.BF16.PACK_AB R11, R234, R217 ;  /* 0x000000d9ea0b723e */ /* 0x008fe200000010ff */
[----:B------:R2:W3:Y:S02]  /*11850*/  MUFU.EX2 R195, R3 ;  /* 0x0000000300c37308 */ /* 0x0004e40000000800 */
[----:B------:R-:W4:Y:S04]  /*11860*/  LDSM.16.MT88.4 R108, [R211+0x900] ;  /* 0x00090000d36c783b */ /* 0x000f280000004200 */
[C---:B------:R-:W-:Y:S08]  /*11870*/  HMMA.16816.F32.BF16 R52, R8.reuse, R92, R28 ;  /* 0x0000005c0834723c */ /* 0x040ff0000004181c */
[----:B------:R-:W-:Y:S01]  /*11880*/  HMMA.16816.F32.BF16 R28, R8, R94, R36 ;  /* 0x0000005e081c723c */ /* 0x000fe20000041824 */
[----:B--2---:R-:W-:Y:S01]  /*11890*/  FMNMX.FTZ R3, R73, R2, !PT ;  /* 0x0000000249037209 */ /* 0x004fe20007810000 */
[----:B------:R-:W-:-:S04]  /*118a0*/  FFMA.FTZ R2, R121, c[0x0][0x2d0], -R7 ;  /* 0x0000b40079027a23 */ /* 0x000fc80000010807 */
[----:B------:R-:W2:Y:S01]  /*118b0*/  SHFL.BFLY PT, R5, R3, 0x2, 0x1f ;  /* 0x0c401f0003057f89 */ /* 0x000ea200000e0000 */
[----:B------:R3:W-:Y:S01]  /*118c0*/  MUFU.EX2 R243, R2 ;  /* 0x0000000200f37308 */ /* 0x0007e20000000800 */
[----:B-1----:R-:W-:Y:S01]  /*118d0*/  FMNMX.FTZ R70, R0, R4, !PT ;  /* 0x0000000400467209 */ /* 0x002fe20007810000 */
[----:B------:R-:W-:Y:S01]  /*118e0*/  FFMA.FTZ R0, R84, c[0x0][0x2d0], -R6 ;  /* 0x0000b40054007a23 */ /* 0x000fe20000010806 */
[----:B------:R-:W-:Y:S01]  /*118f0*/  HMMA.16816.F32.BF16 R32, R8, R104, R16 ;  /* 0x000000680820723c */ /* 0x000fe20000041810 */
[----:B------:R-:W-:Y:S01]  /*11900*/  LDSM.16.MT88.4 R84, [R209+0x1100] ;  /* 0x00110000d154783b */ /* 0x000fe20000004200 */
[----:B------:R-:W-:-:S03]  /*11910*/  FSETP.NEU.FTZ.AND P0, PT, R70, -INF , PT ;  /* 0xff8000004600780b */ /* 0x000fc60003f1d000 */
[----:B------:R1:W-:Y:S03]  /*11920*/  MUFU.EX2 R190, R0 ;  /* 0x0000000000be7308 */ /* 0x0003e60000000800 */
[----:B------:R-:W-:Y:S01]  /*11930*/  HMMA.16816.F32.BF16 R48, R8, R96, R24 ;  /* 0x000000600830723c */ /* 0x000fe20000041818 */
[----:B---3--:R-:W-:-:S07]  /*11940*/  FFMA.FTZ R2, R122, c[0x0][0x2d0], -R7 ;  /* 0x0000b4007a027a23 */ /* 0x008fce0000010807 */
[----:B----4-:R-:W-:Y:S01]  /*11950*/  HMMA.16816.F32.BF16 R16, R8, R108, R20 ;  /* 0x0000006c0810723c */ /* 0x010fe20000041814 */
[----:B------:R3:W4:Y:S01]  /*11960*/  MUFU.EX2 R242, R2 ;  /* 0x0000000200f27308 */ /* 0x0007220000000800 */
[----:B--2---:R-:W-:Y:S01]  /*11970*/  FMNMX.FTZ R3, R3, R5, !PT ;  /* 0x0000000503037209 */ /* 0x004fe20007810000 */
[----:B-1----:R-:W-:Y:S02]  /*11980*/  FFMA.FTZ R0, R90, c[0x0][0x2d0], -R6 ;  /* 0x0000b4005a007a23 */ /* 0x002fe40000010806 */
[----:B------:R-:W-:-:S03]  /*11990*/  IMAD.MOV.U32 R5, RZ, RZ, R123 ;  /* 0x000000ffff057224 */ /* 0x000fc600078e007b */
[C---:B------:R-:W-:Y:S01]  /*119a0*/  HMMA.16816.F32.BF16 R20, R8.reuse, R106, R40 ;  /* 0x0000006a0814723c */ /* 0x040fe20000041828 */
[----:B------:R-:W1:Y:S01]  /*119b0*/  SHFL.BFLY PT, R4, R3, 0x1, 0x1f ;  /* 0x0c201f0003047f89 */ /* 0x000e6200000e0000 */
[----:B------:R-:W2:Y:S06]  /*119c0*/  MUFU.EX2 R245, R0 ;  /* 0x0000000000f57308 */ /* 0x000eac0000000800 */
[----:B------:R-:W-:Y:S01]  /*119d0*/  HMMA.16816.F32.BF16 R24, R8, R98, R44 ;  /* 0x000000620818723c */ /* 0x000fe2000004182c */
[----:B---3--:R-:W-:-:S04]  /*119e0*/  FFMA.FTZ R2, R82, c[0x0][0x2d0], -R6 ;  /* 0x0000b40052027a23 */ /* 0x008fc80000010806 */
[----:B------:R3:W-:Y:S03]  /*119f0*/  MUFU.EX2 R237, R2 ;  /* 0x0000000200ed7308 */ /* 0x0007e60000000800 */
[----:B------:R-:W-:Y:S07]  /*11a00*/  HMMA.16816.F32.BF16 R12, R8, R110, R12 ;  /* 0x0000006e080c723c */ /* 0x000fee000004180c */
[----:B------:R-:W-:-:S02]  /*11a10*/  F2FP.BF16.PACK_AB R8, R195, R235 ;  /* 0x000000ebc308723e */ /* 0x000fc400000010ff */
[----:B-1----:R-:W-:Y:S02]  /*11a20*/  FMNMX.FTZ R3, R3, R4, !PT ;  /* 0x0000000403037209 */ /* 0x002fe40007810000 */
[----:B----4-:R-:W-:Y:S01]  /*11a30*/  F2FP.BF16.PACK_AB R10, R242, R243 ;  /* 0x000000f3f20a723e */ /* 0x010fe200000010ff */
[----:B---3--:R-:W-:Y:S01]  /*11a40*/  FFMA.FTZ R2, R83, c[0x0][0x2d0], -R6 ;  /* 0x0000b40053027a23 */ /* 0x008fe20000010806 */
[----:B--2---:R-:W-:Y:S01]  /*11a50*/  F2FP.BF16.PACK_AB R11, R245, R190 ;  /* 0x000000bef50b723e */ /* 0x004fe200000010ff */
[----:B------:R-:W1:Y:S02]  /*11a60*/  LDSM.16.MT88.4 R80, [R210+0x1100] ;  /* 0x00110000d250783b */ /* 0x000e640000004200 */
[----:B------:R2:W3:Y:S02]  /*11a70*/  MUFU.EX2 R191, R2 ;  /* 0x0000000200bf7308 */ /* 0x0004e40000000800 */
[----:B--2---:R-:W-:Y:S01]  /*11a80*/  FMUL.FTZ R2, R70, c[0x0][0x2d0] ;  /* 0x0000b40046027a20 */ /* 0x004fe20000410000 */
[----:B---3--:R-:W-:-:S04]  /*11a90*/  F2FP.BF16.PACK_AB R9, R191, R237 ;  /* 0x000000edbf09723e */ /* 0x008fc800000010ff */
[----:B------:R-:W-:Y:S02]  /*11aa0*/  FSEL R2, R2, RZ, P0 ;  /* 0x000000ff02027208 */ /* 0x000fe40000000000 */
[----:B------:R-:W-:Y:S01]  /*11ab0*/  FSETP.NEU.FTZ.AND P0, PT, R3, -INF , PT ;  /* 0xff8000000300780b */ /* 0x000fe20003f1d000 */
[C---:B------:R-:W-:Y:S02]  /*11ac0*/  HMMA.16816.F32.BF16 R144, R8.reuse, R84, R52 ;  /* 0x000000540890723c */ /* 0x040fe40000041834 */
[--C-:B------:R-:W-:Y:S02]  /*11ad0*/  FFMA.FTZ R0, R67, c[0x0][0x2d0], -R2.reuse ;  /* 0x0000b40043007a23 */ /* 0x100fe40000010802 */
[--C-:B------:R-:W-:Y:S01]  /*11ae0*/  FFMA.FTZ R4, R120, c[0x0][0x2d0], -R2.reuse ;  /* 0x0000b40078047a23 */ /* 0x100fe20000010802 */
[----:B------:R-:W2:Y:S01]  /*11af0*/  LDSM.16.MT88.4 R64, [R212+0x1100] ;  /* 0x00110000d440783b */ /* 0x000ea20000004200 */
[----:B------:R3:W-:Y:S02]  /*11b00*/  MUFU.EX2 R215, R0 ;  /* 0x0000000000d77308 */ /* 0x0007e40000000800 */
[C---:B------:R-:W-:Y:S06]  /*11b10*/  HMMA.16816.F32.BF16 R120, R8.reuse, R86, R28 ;  /* 0x000000560878723c */ /* 0x040fec000004181c */
[----:B------:R-:W-:Y:S02]  /*11b20*/  MUFU.EX2 R218, R4 ;  /* 0x0000000400da7308 */ /* 0x000fe40000000800 */
[----:B-1----:R-:W-:Y:S01]  /*11b30*/  HMMA.16816.F32.BF16 R152, R8, R80, R32 ;  /* 0x000000500898723c */ /* 0x002fe20000041820 */
[----:B---3--:R-:W-:-:S02]  /*11b40*/  FFMA.FTZ R0, R88, c[0x0][0x2d0], -R2 ;  /* 0x0000b40058007a23 */ /* 0x008fc40000010802 */
[----:B------:R-:W1:Y:S03]  /*11b50*/  LDSM.16.MT88.4 R88, [R211+0x1100] ;  /* 0x00110000d358783b */ /* 0x000e660000004200 */
[----:B------:R3:W-:Y:S02]  /*11b60*/  MUFU.EX2 R216, R0 ;  /* 0x0000000000d87308 */ /* 0x0007e40000000800 */
[--C-:B---3--:R-:W-:Y:S01]  /*11b70*/  FFMA.FTZ R0, R117, c[0x0][0x2d0], -R2.reuse ;  /* 0x0000b40075007a23 */ /* 0x108fe20000010802 */
[----:B------:R-:W-:Y:S01]  /*11b80*/  MOV R117, R244 ;  /* 0x000000f400757202 */ /* 0x000fe20000000f00 */
[C---:B--2---:R-:W-:Y:S04]  /*11b90*/  HMMA.16816.F32.BF16 R148, R8.reuse, R64, R48 ;  /* 0x000000400894723c */ /* 0x044fe80000041830 */
[----:B------:R2:W-:Y:S04]  /*11ba0*/  MUFU.EX2 R208, R0 ;  /* 0x0000000000d07308 */ /* 0x0005e80000000800 */
[----:B------:R-:W-:Y:S01]  /*11bb0*/  HMMA.16816.F32.BF16 R124, R8, R66, R24 ;  /* 0x00000042087c723c */ /* 0x000fe20000041818 */
[----:B--2---:R-:W-:-:S07]  /*11bc0*/  FFMA.FTZ R0, R118, c[0x0][0x2d0], -R2 ;  /* 0x0000b40076007a23 */ /* 0x004fce0000010802 */
[C---:B-1----:R-:W-:Y:S01]  /*11bd0*/  HMMA.16816.F32.BF16 R156, R8.reuse, R88, R16 ;  /* 0x00000058089c723c */ /* 0x042fe20000041810 */
[----:B------:R1:W2:Y:S07]  /*11be0*/  MUFU.EX2 R69, R0 ;  /* 0x0000000000457308 */ /* 0x0002ae0000000800 */
[----:B------:R-:W-:Y:S01]  /*11bf0*/  HMMA.16816.F32.BF16 R136, R8, R90, R12 ;  /* 0x0000005a0888723c */ /* 0x000fe2000004180c */
[----:B-1----:R-:W-:Y:S02]  /*11c00*/  FFMA.FTZ R0, R119, c[0x0][0x2d0], -R2 ;  /* 0x0000b40077007a23 */ /* 0x002fe40000010802 */
[----:B--2---:R-:W-:-:S02]  /*11c10*/  IMAD.MOV.U32 R119, RZ, RZ, R69 ;  /* 0x000000ffff777224 */ /* 0x004fc400078e0045 */
[----:B------:R1:W2:Y:S02]  /*11c20*/  MUFU.EX2 R36, R0 ;  /* 0x0000000000247308 */ /* 0x0002a40000000800 */
[----:B-1----:R-:W-:-:S05]  /*11c30*/  FMUL.FTZ R0, R3, c[0x0][0x2d0] ;  /* 0x0000b40003007a20 */ /* 0x002fca0000410000 */
[----:B------:R-:W-:-:S05]  /*11c40*/  FSEL R0, R0, RZ, P0 ;  /* 0x000000ff00007208 */ /* 0x000fca0000000000 */
[----:B------:R-:W-:Y:S02]  /*11c50*/  FFMA.FTZ R4, R68, c[0x0][0x2d0], -R0 ;  /* 0x0000b40044047a23 */ /* 0x000fe40000010800 */
[----:B--2---:R-:W-:Y:S02]  /*11c60*/  IMAD.MOV.U32 R68, RZ, RZ, R36 ;  /* 0x000000ffff447224 */ /* 0x004fe400078e0024 */
[----:B------:R1:W-:Y:S02]  /*11c70*/  MUFU.EX2 R69, R4 ;  /* 0x0000000400457308 */ /* 0x0003e40000000800 */
[----:B-1----:R-:W-:Y:S01]  /*11c80*/  FFMA.FTZ R4, R74, c[0x0][0x2d0], -R0 ;  /* 0x0000b4004a047a23 */ /* 0x002fe20000010800 */
[----:B------:R-:W-:-:S05]  /*11c90*/  MOV R74, R248 ;  /* 0x000000f8004a7202 */ /* 0x000fca0000000f00 */
[----:B------:R1:W2:Y:S02]  /*11ca0*/  MUFU.EX2 R202, R4 ;  /* 0x0000000400ca7308 */ /* 0x0002a40000000800 */
[----:B-1----:R-:W-:-:S06]  /*11cb0*/  FFMA.FTZ R4, R112, c[0x0][0x2d0], -R0 ;  /* 0x0000b40070047a23 */ /* 0x002fcc0000010800 */
[----:B------:R1:W-:Y:S02]  /*11cc0*/  MUFU.EX2 R118, R4 ;  /* 0x0000000400767308 */ /* 0x0003e40000000800 */
[----:B-1----:R-:W-:-:S06]  /*11cd0*/  FFMA.FTZ R4, R75, c[0x0][0x2d0], -R0 ;  /* 0x0000b4004b047a23 */ /* 0x002fcc0000010800 */
[----:B------:R1:W3:Y:S02]  /*11ce0*/  MUFU.EX2 R219, R4 ;  /* 0x0000000400db7308 */ /* 0x0002e40000000800 */
[----:B-1----:R-:W-:Y:S02]  /*11cf0*/  FFMA.FTZ R4, R128, c[0x0][0x2d0], -R2 ;  /* 0x0000b40080047a23 */ /* 0x002fe40000010802 */
[----:B------:R-:W-:Y:S04]  /*11d00*/  HMMA.16816.F32.BF16 R128, R8, R82, R20 ;  /* 0x000000520880723c */ /* 0x000fe80000041814 */
[----:B------:R1:W4:Y:S03]  /*11d10*/  MUFU.EX2 R36, R4 ;  /* 0x0000000400247308 */ /* 0x0003260000000800 */
[----:B------:R-:W-:-:S02]  /*11d20*/  F2FP.BF16.PACK_AB R8, R216, R215 ;  /* 0x000000d7d808723e */ /* 0x000fc400000010ff */
[----:B------:R-:W-:Y:S02]  /*11d30*/  F2FP.BF16.PACK_AB R10, R119, R208 ;  /* 0x000000d0770a723e */ /* 0x000fe400000010ff */
[----:B--2---:R-:W-:Y:S02]  /*11d40*/  F2FP.BF16.PACK_AB R9, R202, R69 ;  /* 0x00000045ca09723e */ /* 0x004fe400000010ff */
[----:B---3--:R-:W-:Y:S01]  /*11d50*/  F2FP.BF16.PACK_AB R11, R219, R118 ;  /* 0x00000076db0b723e */ /* 0x008fe200000010ff */
[----:B-1----:R-:W-:Y:S01]  /*11d60*/  FFMA.FTZ R4, R134, c[0x0][0x2d0], -R2 ;  /* 0x0000b40086047a23 */ /* 0x002fe20000010802 */
[----:B------:R-:W-:-:S05]  /*11d70*/  MOV R134, R241 ;  /* 0x000000f100867202 */ /* 0x000fca0000000f00 */
[C---:B------:R-:W-:Y:S01]  /*11d80*/  HMMA.16816.F32.BF16 R16, R8.reuse, R76, RZ ;  /* 0x0000004c0810723c */ /* 0x040fe200000418ff */
[----:B------:R1:W2:Y:S06]  /*11d90*/  MUFU.EX2 R38, R4 ;  /* 0x0000000400267308 */ /* 0x0002ac0000000800 */
[----:B------:R-:W-:Y:S01]  /*11da0*/  IMAD.MOV.U32 R77, RZ, RZ, R236 ;  /* 0x000000ffff4d7224 */ /* 0x000fe200078e00ec */
[----:B------:R-:W-:Y:S01]  /*11db0*/  HMMA.16816.F32.BF16 R12, R8, R60, RZ ;  /* 0x0000003c080c723c */ /* 0x000fe200000418ff */
[----:B------:R-:W-:-:S06]  /*11dc0*/  IMAD.MOV.U32 R76, RZ, RZ, R235 ;  /* 0x000000ffff4c7224 */ /* 0x000fcc00078e00eb */
[----:B------:R-:W-:Y:S01]  /*11dd0*/  IMAD.MOV.U32 R60, RZ, RZ, R234 ;  /* 0x000000ffff3c7224 */ /* 0x000fe200078e00ea */
[----:B------:R-:W-:Y:S01]  /*11de0*/  HMMA.16816.F32.BF16 R32, R8, R78, RZ ;  /* 0x0000004e0820723c */ /* 0x000fe200000418ff */
[----:B-1----:R-:W-:-:S04]  /*11df0*/  FFMA.FTZ R4, R113, c[0x0][0x2d0], -R0 ;  /* 0x0000b40071047a23 */ /* 0x002fc80000010800 */
[----:B------:R1:W-:Y:S02]  /*11e00*/  MUFU.EX2 R252, R4 ;  /* 0x0000000400fc7308 */ /* 0x0003e40000000800 */
[----:B----4-:R-:W-:Y:S01]  /*11e10*/  IMAD.MOV.U32 R78, RZ, RZ, R36 ;  /* 0x000000ffff4e7224 */ /* 0x010fe200078e0024 */
[----:B------:R-:W-:Y:S01]  /*11e20*/  HMMA.16816.F32.BF16 R20, R8, R56, RZ ;  /* 0x000000380814723c */ /* 0x000fe200000418ff */
[----:B------:R-:W-:-:S06]  /*11e30*/  MOV R79, R203 ;  /* 0x000000cb004f7202 */ /* 0x000fcc0000000f00 */
[----:B------:R-:W-:Y:S01]  /*11e40*/  IMAD.MOV.U32 R57, RZ, RZ, R202 ;  /* 0x000000ffff397224 */ /* 0x000fe200078e00ca */
[----:B------:R-:W-:Y:S01]  /*11e50*/  HMMA.16816.F32.BF16 R28, R8, R58, RZ ;  /* 0x0000003a081c723c */ /* 0x000fe200000418ff */
[----:B-1----:R-:W-:-:S07]  /*11e60*/  FFMA.FTZ R4, R114, c[0x0][0x2d0], -R0 ;  /* 0x0000b40072047a23 */ /* 0x002fce0000010800 */
[----:B------:R-:W-:Y:S01]  /*11e70*/  HMMA.16816.F32.BF16 R24, R8, R100, RZ ;  /* 0x000000640818723c */ /* 0x000fe200000418ff */
[----:B------:R1:W-:Y:S02]  /*11e80*/  MUFU.EX2 R40, R4 ;  /* 0x0000000400287308 */ /* 0x0003e40000000800 */
[----:B-1----:R-:W-:-:S06]  /*11e90*/  FFMA.FTZ R4, R115, c[0x0][0x2d0], -R0 ;  /* 0x0000b40073047a23 */ /* 0x002fcc0000010800 */
[----:B------:R1:W3:Y:S02]  /*11ea0*/  MUFU.EX2 R37, R4 ;  /* 0x0000000400257308 */ /* 0x0002e40000000800 */
[----:B-1----:R-:W-:Y:S01]  /*11eb0*/  FFMA.FTZ R4, R116, c[0x0][0x2d0], -R0 ;  /* 0x0000b40074047a23 */ /* 0x002fe20000010800 */
[----:B--2---:R-:W-:Y:S01]  /*11ec0*/  MOV R116, R38 ;  /* 0x0000002600747202 */ /* 0x004fe20000000f00 */
[----:B---3--:R-:W-:-:S04]  /*11ed0*/  IMAD.MOV.U32 R61, RZ, RZ, R37 ;  /* 0x000000ffff3d7224 */ /* 0x008fc800078e0025 */
[----:B------:R1:W2:Y:S01]  /*11ee0*/  MUFU.EX2 R75, R4 ;  /* 0x00000004004b7308 */ /* 0x0002a20000000800 */
[C---:B------:R-:W-:Y:S07]  /*11ef0*/  HMMA.16816.F32.BF16 R36, R8.reuse, R62, RZ ;  /* 0x0000003e0824723c */ /* 0x040fee00000418ff */
[----:B------:R-:W-:Y:S02]  /*11f00*/  IMAD.MOV.U32 R63, RZ, RZ, R40 ;  /* 0x000000ffff3f7224 */ /* 0x000fe400078e0028 */
[----:B------:R-:W-:Y:S01]  /*11f10*/  HMMA.16816.F32.BF16 R40, R8, R102, RZ ;  /* 0x000000660828723c */ /* 0x000fe200000418ff */
[----:B-1----:R-:W-:-:S06]  /*11f20*/  FFMA.FTZ R4, R176, c[0x0][0x2d0], -R7 ;  /* 0x0000b400b0047a23 */ /* 0x002fcc0000010807 */
[----:B------:R-:W-:Y:S02]  /*11f30*/  F2FP.BF16.PACK_AB R8, R218, R68 ;  /* 0x00000044da08723e */ /* 0x000fe400000010ff */
[----:B------:R-:W-:Y:S01]  /*11f40*/  F2FP.BF16.PACK_AB R10, R116, R78 ;  /* 0x0000004e740a723e */ /* 0x000fe200000010ff */
[----:B------:R1:W-:Y:S01]  /*11f50*/  MUFU.EX2 R251, R4 ;  /* 0x0000000400fb7308 */ /* 0x0003e20000000800 */
[----:B------:R-:W-:Y:S02]  /*11f60*/  F2FP.BF16.PACK_AB R9, R63, R252 ;  /* 0x000000fc3f09723e */ /* 0x000fe400000010ff */
[----:B--2---:R-:W-:-:S07]  /*11f70*/  F2FP.BF16.PACK_AB R11, R75, R61 ;  /* 0x0000003d4b0b723e */ /* 0x004fce00000010ff */
[----:B------:R-:W-:Y:S01]  /*11f80*/  HMMA.16816.F32.BF16 R16, R8, R96, R16 ;  /* 0x000000600810723c */ /* 0x000fe20000041810 */
[----:B-1----:R-:W-:Y:S02]  /*11f90*/  FFMA.FTZ R4, R160, c[0x0][0x2d0], -R2 ;  /* 0x0000b400a0047a23 */ /* 0x002fe40000010802 */
[----:B------:R-:W-:-:S05]  /*11fa0*/  IMAD.MOV.U32 R160, RZ, RZ, R247 ;  /* 0x000000ffffa07224 */ /* 0x000fca00078e00f7 */
[C---:B------:R-:W-:Y:S01]  /*11fb0*/  HMMA.16816.F32.BF16 R48, R8.reuse, R92, R20 ;  /* 0x0000005c0830723c */ /* 0x040fe20000041814 */
[----:B------:R1:W-:Y:S07]  /*11fc0*/  MUFU.EX2 R247, R4 ;  /* 0x0000000400f77308 */ /* 0x0003ee0000000800 */
[C---:B------:R-:W-:Y:S08]  /*11fd0*/  HMMA.16816.F32.BF16 R52, R8.reuse, R104, R12 ;  /* 0x000000680834723c */ /* 0x040ff0000004180c */
[----:B------:R-:W-:Y:S01]  /*11fe0*/  HMMA.16816.F32.BF16 R12, R8, R94, R28 ;  /* 0x0000005e080c723c */ /* 0x000fe2000004181c */
[----:B-1----:R-:W-:-:S02]  /*11ff0*/  FFMA.FTZ R4, R143, c[0x0][0x2d0], -R2 ;  /* 0x0000b4008f047a23 */ /* 0x002fc40000010802 */
[----:B------:R-:W-:Y:S02]  /*12000*/  IMAD.MOV.U32 R143, RZ, RZ, R243 ;  /* 0x000000ffff8f7224 */ /* 0x000fe400078e00f3 */
[----:B------:R1:W2:Y:S03]  /*12010*/  MUFU.EX2 R248, R4 ;  /* 0x0000000400f87308 */ /* 0x0002a60000000800 */
[C---:B------:R-:W-:Y:S08]  /*12020*/  HMMA.16816.F32.BF16 R20, R8.reuse, R98, R32 ;  /* 0x000000620814723c */ /* 0x040ff00000041820 */
[----:B------:R-:W-:Y:S01]  /*12030*/  HMMA.16816.F32.BF16 R44, R8, R108, R24 ;  /* 0x0000006c082c723c */ /* 0x000fe20000041818 */
[----:B------:R-:W-:Y:S01]  /*12040*/  LDSM.16.MT88.4 R24, [R212+0x1900] ;  /* 0x00190000d418783b */ /* 0x000fe20000004200 */
[----:B-1----:R-:W-:-:S02]  /*12050*/  FFMA.FTZ R4, R142, c[0x0][0x2d0], -R2 ;  /* 0x0000b4008e047a23 */ /* 0x002fc40000010802 */
[----:B------:R-:W-:-:S04]  /*12060*/  IMAD.MOV.U32 R142, RZ, RZ, R246 ;  /* 0x000000ffff8e7224 */ /* 0x000fc800078e00f6 */
[C---:B------:R-:W-:Y:S01]  /*12070*/  HMMA.16816.F32.BF16 R28, R8.reuse, R106, R36 ;  /* 0x0000006a081c723c */ /* 0x040fe20000041824 */
[----:B------:R1:W-:Y:S07]  /*12080*/  MUFU.EX2 R249, R4 ;  /* 0x0000000400f97308 */ /* 0x0003ee0000000800 */
[----:B------:R-:W-:Y:S07]  /*12090*/  HMMA.16816.F32.BF16 R32, R8, R110, R40 ;  /* 0x0000006e0820723c */ /* 0x000fee0000041828 */
[----:B--2---:R-:W-:Y:S01]  /*120a0*/  F2FP.BF16.PACK_AB R8, R248, R247 ;  /* 0x000000f7f808723e */ /* 0x004fe200000010ff */
[----:B-1----:R-:W-:-:S02]  /*120b0*/  FFMA.FTZ R4, R141, c[0x0][0x2d0], -R2 ;  /* 0x0000b4008d047a23 */ /* 0x002fc40000010802 */
[----:B------:R-:W-:Y:S02]  /*120c0*/  IMAD.MOV.U32 R141, RZ, RZ, R245 ;  /* 0x000000ffff8d7224 */ /* 0x000fe400078e00f5 */
        /* <DEDUP_REMOVED lines=17> */
[----:B------:R1:W2:Y:S02]  /*121e0*/  MUFU.EX2 R242, R4 ;  /* 0x0000000400f27308 */ /* 0x0002a40000000800 */
[C---:B------:R-:W-:Y:S01]  /*121f0*/  HMMA.16816.F32.BF16 R112, R8.reuse, R64, R16 ;  /* 0x000000400870723c */ /* 0x040fe20000041810 */
[----:B------:R-:W3:Y:S07]  /*12200*/  LDSM.16.MT88.4 R16, [R209+0x1900] ;  /* 0x00190000d110783b */ /* 0x000eee0000004200 */
[----:B------:R-:W-:Y:S01]  /*12210*/  HMMA.16816.F32.BF16 R100, R8, R66, R20 ;  /* 0x000000420864723c */ /* 0x000fe20000041814 */
[----:B------:R-:W-:Y:S01]  /*12220*/  LDSM.16.MT88.4 R20, [R211+0x1900] ;  /* 0x00190000d314783b */ /* 0x000fe20000004200 */
[----:B-1----:R-:W-:-:S03]  /*12230*/  FFMA.FTZ R4, R185, c[0x0][0x2d0], -R7 ;  /* 0x0000b400b9047a23 */ /* 0x002fc60000010807 */
[----:B------:R-:W-:Y:S01]  /*12240*/  LDSM.16.MT88.4 R64, [R212+0x2100] ;  /* 0x00210000d440783b */ /* 0x000fe20000004200 */
[----:B------:R-:W-:Y:S01]  /*12250*/  IMAD.MOV.U32 R185, RZ, RZ, R74 ;  /* 0x000000ffffb97224 */ /* 0x000fe200078e004a */
[----:B------:R-:W-:Y:S01]  /*12260*/  MOV R74, R237 ;  /* 0x000000ed004a7202 */ /* 0x000fe20000000f00 */
[----:B------:R1:W-:Y:S01]  /*12270*/  MUFU.EX2 R240, R4 ;  /* 0x0000000400f07308 */ /* 0x0003e20000000800 */
[----:B------:R-:W-:Y:S01]  /*12280*/  HMMA.16816.F32.BF16 R92, R8, R82, R28 ;  /* 0x00000052085c723c */ /* 0x000fe2000004181c */
[----:B------:R-:W4:Y:S01]  /*12290*/  LDSM.16.MT88.4 R28, [R210+0x1900] ;  /* 0x00190000d21c783b */ /* 0x000f220000004200 */
[----:B------:R-:W-:Y:S01]  /*122a0*/  MOV R176, R74 ;  /* 0x0000004a00b07202 */ /* 0x000fe20000000f00 */
[----:B------:R-:W-:-:S05]  /*122b0*/  IMAD.MOV.U32 R74, RZ, RZ, R194 ;  /* 0x000000ffff4a7224 */ /* 0x000fca00078e00c2 */
[----:B------:R-:W-:Y:S01]  /*122c0*/  HMMA.16816.F32.BF16 R108, R8, R84, R48 ;  /* 0x00000054086c723c */ /* 0x000fe20000041830 */
[----:B-1----:R-:W-:-:S07]  /*122d0*/  FFMA.FTZ R4, R187, c[0x0][0x2d0], -R7 ;  /* 0x0000b400bb047a23 */ /* 0x002fce0000010807 */
[C---:B------:R-:W-:Y:S01]  /*122e0*/  HMMA.16816.F32.BF16 R104, R8.reuse, R86, R12 ;  /* 0x000000560868723c */ /* 0x040fe2000004180c */
[----:B------:R1:W1:Y:S07]  /*122f0*/  MUFU.EX2 R241, R4 ;  /* 0x0000000400f17308 */ /* 0x00026e0000000800 */
[C---:B------:R-:W-:Y:S08]  /*12300*/  HMMA.16816.F32.BF16 R84, R8.reuse, R88, R44 ;  /* 0x000000580854723c */ /* 0x040ff0000004182c */
[----:B------:R-:W-:Y:S01]  /*12310*/  HMMA.16816.F32.BF16 R96, R8, R80, R52 ;  /* 0x000000500860723c */ /* 0x000fe20000041834 */
[----:B------:R-:W-:Y:S01]  /*12320*/  LDSM.16.MT88.4 R80, [R211+0x2100] ;  /* 0x00210000d350783b */ /* 0x000fe20000004200 */
[----:B-1----:R-:W-:-:S04]  /*12330*/  FFMA.FTZ R4, R196, c[0x0][0x2d0], -R7 ;  /* 0x0000b400c4047a23 */ /* 0x002fc80000010807 */
[----:B------:R1:W-:Y:S02]  /*12340*/  MUFU.EX2 R239, R4 ;  /* 0x0000000400ef7308 */ /* 0x0003e40000000800 */
[----:B------:R-:W-:Y:S07]  /*12350*/  HMMA.16816.F32.BF16 R88, R8, R90, R32 ;  /* 0x0000005a0858723c */ /* 0x000fee0000041820 */
[----:B--2---:R-:W-:Y:S02]  /*12360*/  F2FP.BF16.PACK_AB R8, R242, R251 ;  /* 0x000000fbf208723e */ /* 0x004fe400000010ff */
[----:B------:R-:W-:Y:S01]  /*12370*/  F2FP.BF16.PACK_AB R10, R241, R240 ;  /* 0x000000f0f10a723e */ /* 0x000fe200000010ff */
[----:B-1----:R-:W-:-:S04]  /*12380*/  FFMA.FTZ R4, R197, c[0x0][0x2d0], -R7 ;  /* 0x0000b400c5047a23 */ /* 0x002fc80000010807 */
[----:B------:R1:W-:Y:S02]  /*12390*/  MUFU.EX2 R238, R4 ;  /* 0x0000000400ee7308 */ /* 0x0003e40000000800 */
[----:B-1----:R-:W-:Y:S02]  /*123a0*/  FFMA.FTZ R4, R165, c[0x0][0x2d0], -R6 ;  /* 0x0000b400a5047a23 */ /* 0x002fe40000010806 */
[----:B------:R-:W-:-:S04]  /*123b0*/  IMAD.MOV.U32 R165, RZ, RZ, R75 ;  /* 0x000000ffffa57224 */ /* 0x000fc800078e004b */
[----:B------:R1:W-:Y:S01]  /*123c0*/  MUFU.EX2 R237, R4 ;  /* 0x0000000400ed7308 */ /* 0x0003e20000000800 */
[----:B------:R-:W-:Y:S02]  /*123d0*/  IMAD.MOV.U32 R75, RZ, RZ, R195 ;  /* 0x000000ffff4b7224 */ /* 0x000fe400078e00c3 */
[----:B-1----:R-:W-:Y:S02]  /*123e0*/  FFMA.FTZ R4, R172, c[0x0][0x2d0], -R6 ;  /* 0x0000b400ac047a23 */ /* 0x002fe40000010806 */
        /* <DEDUP_REMOVED lines=8> */
[----:B------:R-:W-:Y:S01]  /*12470*/  IMAD.MOV.U32 R116, RZ, RZ, R119 ;  /* 0x000000ffff747224 */ /* 0x000fe200078e0077 */
[----:B------:R-:W-:-:S03]  /*12480*/  MOV R119, R191 ;  /* 0x000000bf00777202 */ /* 0x000fc60000000f00 */
[----:B------:R1:W2:Y:S02]  /*12490*/  MUFU.EX2 R203, R4 ;  /* 0x0000000400cb7308 */ /* 0x0002a40000000800 */
[----:B-1----:R-:W-:Y:S01]  /*124a0*/  FFMA.FTZ R4, R198, c[0x0][0x2d0], -R7 ;  /* 0x0000b400c6047a23 */ /* 0x002fe20000010807 */
[----:B--2---:R-:W-:-:S05]  /*124b0*/  F2FP.BF16.PACK_AB R11, R203, R235 ;  /* 0x000000ebcb0b723e */ /* 0x004fca00000010ff */
[----:B------:R1:W-:Y:S02]  /*124c0*/  MUFU.EX2 R234, R4 ;  /* 0x0000000400ea7308 */ /* 0x0003e40000000800 */
[C---:B---3--:R-:W-:Y:S07]  /*124d0*/  HMMA.16816.F32.BF16 R52, R8.reuse, R18, R120 ;  /* 0x000000120834723c */ /* 0x048fee0000041878 */
[----:B------:R-:W-:Y:S01]  /*124e0*/  IMAD.MOV.U32 R123, RZ, RZ, R190 ;  /* 0x000000ffff7b7224 */ /* 0x000fe200078e00be */
[----:B------:R-:W-:Y:S01]  /*124f0*/  HMMA.16816.F32.BF16 R48, R8, R24, R148 ;  /* 0x000000180830723c */ /* 0x000fe20000041894 */
[----:B------:R-:W-:-:S02]  /*12500*/  IMAD.MOV.U32 R121, RZ, RZ, R185 ;  /* 0x000000ffff797224 */ /* 0x000fc400078e00b9 */
[----:B------:R-:W-:Y:S02]  /*12510*/  IMAD.MOV.U32 R120, RZ, RZ, R140 ;  /* 0x000000ffff787224 */ /* 0x000fe400078e008c */
[----:B-1----:R-:W-:Y:S02]  /*12520*/  FFMA.FTZ R4, R199, c[0x0][0x2d0], -R7 ;  /* 0x0000b400c7047a23 */ /* 0x002fe40000010807 */
[----:B------:R-:W-:Y:S01]  /*12530*/  IMAD.MOV.U32 R149, RZ, RZ, R68 ;  /* 0x000000ffff957224 */ /* 0x000fe200078e0044 */
[----:B------:R-:W-:Y:S01]  /*12540*/  HMMA.16816.F32.BF16 R44, R8, R26, R124 ;  /* 0x0000001a082c723c */ /* 0x000fe2000004187c */
[----:B------:R1:W2:Y:S01]  /*12550*/  MUFU.EX2 R202, R4 ;  /* 0x0000000400ca7308 */ /* 0x0002a20000000800 */
[----:B------:R-:W-:Y:S01]  /*12560*/  IMAD.MOV.U32 R150, RZ, RZ, R141 ;  /* 0x000000ffff967224 */ /* 0x000fe200078e008d */
[----:B------:R-:W-:Y:S01]  /*12570*/  MOV R151, R142 ;  /* 0x0000008e00977202 */ /* 0x000fe20000000f00 */
[----:B------:R-:W-:-:S04]  /*12580*/  IMAD.MOV.U32 R148, RZ, RZ, R121 ;  /* 0x000000ffff947224 */ /* 0x000fc800078e0079 */
[C---:B----4-:R-:W-:Y:S07]  /*12590*/  HMMA.16816.F32.BF16 R40, R8.reuse, R28, R152 ;  /* 0x0000001c0828723c */ /* 0x050fee0000041898 */
[----:B------:R-:W-:Y:S01]  /*125a0*/  IMAD.MOV.U32 R153, RZ, RZ, R175 ;  /* 0x000000ffff997224 */ /* 0x000fe200078e00af */
[C---:B------:R-:W-:Y:S01]  /*125b0*/  HMMA.16816.F32.BF16 R36, R8.reuse, R30, R128 ;  /* 0x0000001e0824723c */ /* 0x040fe20000041880 */
[----:B-1----:R-:W-:Y:S01]  /*125c0*/  FFMA.FTZ R4, R177, c[0x0][0x2d0], -R6 ;  /* 0x0000b400b1047a23 */ /* 0x002fe20000010806 */
[----:B------:R-:W-:Y:S01]  /*125d0*/  LDSM.16.MT88.4 R128, [R212+0x2900] ;  /* 0x00290000d480783b */ /* 0x000fe20000004200 */
[----:B------:R-:W-:Y:S01]  /*125e0*/  IMAD.MOV.U32 R177, RZ, RZ, R57 ;  /* 0x000000ffffb17224 */ /* 0x000fe200078e0039 */
[----:B------:R-:W-:Y:S01]  /*125f0*/  MOV R152, R171 ;  /* 0x000000ab00987202 */ /* 0x000fe20000000f00 */
[----:B------:R1:W-:Y:S03]  /*12600*/  MUFU.EX2 R199, R4 ;  /* 0x0000000400c77308 */ /* 0x0003e60000000800 */
[----:B------:R-:W-:Y:S01]  /*12610*/  HMMA.16816.F32.BF16 R56, R8, R16, R144 ;  /* 0x000000100838723c */ /* 0x000fe20000041890 */
[----:B------:R-:W-:-:S05]  /*12620*/  MOV R122, R177 ;  /* 0x000000b1007a7202 */ /* 0x000fca0000000f00 */
[----:B------:R-:W-:Y:S01]  /*12630*/  IMAD.MOV.U32 R155, RZ, RZ, R122 ;  /* 0x000000ffff9b7224 */ /* 0x000fe200078e007a */
[----:B------:R-:W-:Y:S01]  /*12640*/  MOV R144, R78 ;  /* 0x0000004e00907202 */ /* 0x000fe20000000f00 */
[----:B------:R-:W-:Y:S01]  /*12650*/  IMAD.MOV.U32 R145, RZ, RZ, R79 ;  /* 0x000000ffff917224 */ /* 0x000fe200078e004f */
[C---:B------:R-:W-:Y:S01]  /*12660*/  HMMA.16816.F32.BF16 R32, R8.reuse, R20, R156 ;  /* 0x000000140820723c */ /* 0x040fe2000004189c */
[----:B------:R-:W-:Y:S01]  /*12670*/  IMAD.MOV.U32 R146, RZ, RZ, R60 ;  /* 0x000000ffff927224 */ /* 0x000fe200078e003c */
[----:B------:R-:W-:Y:S01]  /*12680*/  LDSM.16.MT88.4 R76, [R210+0x2100] ;  /* 0x00210000d24c783b */ /* 0x000fe20000004200 */
[----:B------:R-:W-:Y:S01]  /*12690*/  IMAD.MOV.U32 R147, RZ, RZ, R61 ;  /* 0x000000ffff937224 */ /* 0x000fe200078e003d */
[----:B------:R-:W-:Y:S01]  /*126a0*/  MOV R121, R145 ;  /* 0x0000009100797202 */ /* 0x000fe20000000f00 */
[----:B-1----:R-:W-:Y:S02]  /*126b0*/  FFMA.FTZ R4, R182, c[0x0][0x2d0], -R6 ;  /* 0x0000b400b6047a23 */ /* 0x002fe40000010806 */
[----:B------:R-:W-:Y:S01]  /*126c0*/  IMAD.MOV.U32 R182, RZ, RZ, R63 ;  /* 0x000000ffffb67224 */ /* 0x000fe200078e003f */
[----:B------:R-:W-:Y:S01]  /*126d0*/  HMMA.16816.F32.BF16 R12, R8, R22, R136 ;  /* 0x00000016080c723c */ /* 0x000fe20000041888 */
[----:B------:R-:W1:Y:S01]  /*126e0*/  MUFU.EX2 R198, R4 ;  /* 0x0000000400c67308 */ /* 0x000e620000000800 */
[----:B------:R-:W3:Y:S01]  /*126f0*/  LDSM.16.MT88.4 R60, [R209+0x2100] ;  /* 0x00210000d13c783b */ /* 0x000ee20000004200 */
[----:B------:R-:W-:Y:S01]  /*12700*/  IMAD.MOV.U32 R157, RZ, RZ, R176 ;  /* 0x000000ffff9d7224 */ /* 0x000fe200078e00b0 */
[----:B------:R-:W-:Y:S01]  /*12710*/  MOV R156, R116 ;  /* 0x00000074009c7202 */ /* 0x000fe20000000f00 */
[----:B------:R-:W-:-:S02]  /*12720*/  IMAD.MOV.U32 R159, RZ, RZ, R172 ;  /* 0x000000ffff9f7224 */ /* 0x000fc400078e00ac */
[----:B------:R-:W-:Y:S01]  /*12730*/  F2FP.BF16.PACK_AB R8, R238, R239 ;  /* 0x000000efee08723e */ /* 0x000fe200000010ff */
[----:B------:R-:W-:Y:S01]  /*12740*/  IMAD.MOV.U32 R139, RZ, RZ, R74 ;  /* 0x000000ffff8b7224 */ /* 0x000fe200078e004a */
[----:B--2---:R-:W-:Y:S01]  /*12750*/  F2FP.BF16.PACK_AB R10, R202, R234 ;  /* 0x000000eaca0a723e */ /* 0x004fe200000010ff */
[----:B------:R-:W-:Y:S01]  /*12760*/  IMAD.MOV.U32 R122, RZ, RZ, R144 ;  /* 0x000000ffff7a7224 */ /* 0x000fe200078e0090 */
[----:B------:R-:W-:Y:S01]  /*12770*/  MOV R138, R119 ;  /* 0x00000077008a7202 */ /* 0x000fe20000000f00 */
[----:B------:R-:W-:Y:S02]  /*12780*/  IMAD.MOV.U32 R154, RZ, RZ, R147 ;  /* 0x000000ffff9a7224 */ /* 0x000fe400078e0093 */
[----:B------:R-:W-:Y:S02]  /*12790*/  IMAD.MOV.U32 R158, RZ, RZ, R165 ;  /* 0x000000ffff9e7224 */ /* 0x000fe400078e00a5 */
[----:B------:R-:W-:Y:S01]  /*127a0*/  IMAD.MOV.U32 R137, RZ, RZ, R118 ;  /* 0x000000ffff897224 */ /* 0x000fe200078e0076 */
[----:B-1----:R-:W-:Y:S01]  /*127b0*/  F2FP.BF16.PACK_AB R9, R198, R199 ;  /* 0x000000c7c609723e */ /* 0x002fe200000010ff */
[----:B------:R-:W-:-:S04]  /*127c0*/  FFMA.FTZ R4, R183, c[0x0][0x2d0], -R6 ;  /* 0x0000b400b7047a23 */ /* 0x000fc80000010806 */
[----:B------:R1:W-:Y:S02]  /*127d0*/  MUFU.EX2 R197, R4 ;  /* 0x0000000400c57308 */ /* 0x0003e40000000800 */
[----:B-1----:R-:W-:-:S06]  /*127e0*/  FFMA.FTZ R4, R184, c[0x0][0x2d0], -R6 ;  /* 0x0000b400b8047a23 */ /* 0x002fcc0000010806 */
[----:B------:R1:W2:Y:S02]  /*127f0*/  MUFU.EX2 R196, R4 ;  /* 0x0000000400c47308 */ /* 0x0002a40000000800 */
[----:B-1----:R-:W-:Y:S01]  /*12800*/  FFMA.FTZ R4, R166, c[0x0][0x2d0], -R2 ;  /* 0x0000b400a6047a23 */ /* 0x002fe20000010802 */
[----:B--2---:R-:W-:-:S05]  /*12810*/  F2FP.BF16.PACK_AB R11, R196, R197 ;  /* 0x000000c5c40b723e */ /* 0x004fca00000010ff */
[----:B------:R1:W-:Y:S02]  /*12820*/  MUFU.EX2 R195, R4 ;  /* 0x0000000400c37308 */ /* 0x0003e40000000800 */
[C---:B---3--:R-:W-:Y:S08]  /*12830*/  HMMA.16816.F32.BF16 R56, R8.reuse, R60, R56 ;  /* 0x0000003c0838723c */ /* 0x048ff00000041838 */
        /* <DEDUP_REMOVED lines=8> */
[C---:B------:R-:W-:Y:S08]  /*128c0*/  HMMA.16816.F32.BF16 R36, R8.reuse, R78, R36 ;  /* 0x0000004e0824723c */ /* 0x040ff00000041824 */
[----:B------:R-:W-:Y:S01]  /*128d0*/  HMMA.16816.F32.BF16 R32, R8, R80, R32 ;  /* 0x000000500820723c */ /* 0x000fe20000041820 */
[----:B-1----:R-:W-:-:S04]  /*128e0*/  FFMA.FTZ R4, R174, c[0x0][0x2d0], -R2 ;  /* 0x0000b400ae047a23 */ /* 0x002fc80000010802 */
[----:B------:R1:W3:Y:S03]  /*128f0*/  MUFU.EX2 R190, R4 ;  /* 0x0000000400be7308 */ /* 0x0002e60000000800 */
[----:B------:R-:W-:Y:S07]  /*12900*/  HMMA.16816.F32.BF16 R12, R8, R82, R12 ;  /* 0x00000052080c723c */ /* 0x000fee000004180c */
[----:B--2---:R-:W-:Y:S01]  /*12910*/  F2FP.BF16.PACK_AB R8, R194, R195 ;  /* 0x000000c3c208723e */ /* 0x004fe200000010ff */
[----:B-1----:R-:W-:Y:S01]  /*12920*/  FFMA.FTZ R4, R161, c[0x0][0x2d0], -R0 ;  /* 0x0000b400a1047a23 */ /* 0x002fe20000010800 */
[----:B---3--:R-:W-:Y:S01]  /*12930*/  F2FP.BF16.PACK_AB R10, R190, R191 ;  /* 0x000000bfbe0a723e */ /* 0x008fe200000010ff */
[----:B------:R-:W-:-:S02]  /*12940*/  IMAD.MOV.U32 R161, RZ, RZ, R75 ;  /* 0x000000ffffa17224 */ /* 0x000fc400078e004b */
[----:B------:R1:W-:Y:S02]  /*12950*/  MUFU.EX2 R186, R4 ;  /* 0x0000000400ba7308 */ /* 0x0003e40000000800 */
[----:B-1----:R-:W-:-:S06]  /*12960*/  FFMA.FTZ R4, R162, c[0x0][0x2d0], -R0 ;  /* 0x0000b400a2047a23 */ /* 0x002fcc0000010800 */
[----:B------:R1:W2:Y:S02]  /*12970*/  MUFU.EX2 R187, R4 ;  /* 0x0000000400bb7308 */ /* 0x0002a40000000800 */
[----:B-1----:R-:W-:Y:S01]  /*12980*/  FFMA.FTZ R4, R163, c[0x0][0x2d0], -R0 ;  /* 0x0000b400a3047a23 */ /* 0x002fe20000010800 */
[----:B--2---:R-:W-:Y:S01]  /*12990*/  F2FP.BF16.PACK_AB R9, R187, R186 ;  /* 0x000000babb09723e */ /* 0x004fe200000010ff */
[----:B------:R-:W-:-:S04]  /*129a0*/  IMAD.MOV.U32 R163, RZ, RZ, R123 ;  /* 0x000000ffffa37224 */ /* 0x000fc800078e007b */
[----:B------:R1:W-:Y:S01]  /*129b0*/  MUFU.EX2 R185, R4 ;  /* 0x0000000400b97308 */ /* 0x0003e20000000800 */
[----:B------:R-:W-:Y:S02]  /*129c0*/  IMAD.MOV.U32 R123, RZ, RZ, R182 ;  /* 0x000000ffff7b7224 */ /* 0x000fe400078e00b6 */
[----:B-1----:R-:W-:-:S05]  /*129d0*/  FFMA.FTZ R4, R164, c[0x0][0x2d0], -R0 ;  /* 0x0000b400a4047a23 */ /* 0x002fca0000010800 */
[----:B------:R1:W2:Y:S02]  /*129e0*/  MUFU.EX2 R68, R4 ;  /* 0x0000000400447308 */ /* 0x0002a40000000800 */
[----:B-1----:R-:W-:Y:S01]  /*129f0*/  FFMA.FTZ R4, R233, c[0x0][0x2d0], -R7 ;  /* 0x0000b400e9047a23 */ /* 0x002fe20000010807 */
[----:B--2---:R-:W-:Y:S01]  /*12a00*/  F2FP.BF16.PACK_AB R11, R68, R185 ;  /* 0x000000b9440b723e */ /* 0x004fe200000010ff */
[----:B------:R-:W-:-:S04]  /*12a10*/  IMAD.MOV.U32 R233, RZ, RZ, R151 ;  /* 0x000000ffffe97224 */ /* 0x000fc800078e0097 */
[----:B------:R1:W-:Y:S02]  /*12a20*/  MUFU.EX2 R182, R4 ;  /* 0x0000000400b67308 */ /* 0x0003e40000000800 */
        /* <DEDUP_REMOVED lines=8> */
[----:B-1----:R-:W-:-:S07]  /*12ab0*/  FFMA.FTZ R4, R231, c[0x0][0x2d0], -R7 ;  /* 0x0000b400e7047a23 */ /* 0x002fce0000010807 */
[----:B------:R-:W-:Y:S01]  /*12ac0*/  HMMA.16816.F32.BF16 R92, R8, R30, R92 ;  /* 0x0000001e085c723c */ /* 0x000fe2000004185c */
[----:B------:R-:W-:Y:S01]  /*12ad0*/  FFMA.FTZ R7, R230, c[0x0][0x2d0], -R7 ;  /* 0x0000b400e6077a23 */ /* 0x000fe20000010807 */
[----:B--2---:R-:W-:Y:S01]  /*12ae0*/  F2FP.BF16.PACK_AB R164, R183, R182 ;  /* 0x000000b6b7a4723e */ /* 0x004fe200000010ff */
[----:B------:R1:W-:Y:S01]  /*12af0*/  MUFU.EX2 R184, R4 ;  /* 0x0000000400b87308 */ /* 0x0003e20000000800 */
[----:B------:R-:W-:-:S04]  /*12b00*/  IMAD.MOV.U32 R230, RZ, RZ, R143 ;  /* 0x000000ffffe67224 */ /* 0x000fc800078e008f */
[C---:B------:R-:W-:Y:S01]  /*12b10*/  HMMA.16816.F32.BF16 R140, R8.reuse, R24, R112 ;  /* 0x00000018088c723c */ /* 0x040fe20000041870 */
[----:B------:R-:W2:Y:S02]  /*12b20*/  LDSM.16.MT88.4 R112, [R209+0x2900] ;  /* 0x00290000d170783b */ /* 0x000ea40000004200 */
[----:B------:R-:W3:Y:S05]  /*12b30*/  MUFU.EX2 R177, R7 ;  /* 0x0000000700b17308 */ /* 0x000eea0000000800 */
[----:B------:R-:W-:Y:S01]  /*12b40*/  HMMA.16816.F32.BF16 R84, R8, R20, R84 ;  /* 0x000000140854723c */ /* 0x000fe20000041854 */
[----:B-1----:R-:W-:Y:S02]  /*12b50*/  FFMA.FTZ R4, R206, c[0x0][0x2d0], -R6 ;  /* 0x0000b400ce047a23 */ /* 0x002fe40000010806 */
[----:B------:R-:W-:Y:S01]  /*12b60*/  IMAD.MOV.U32 R206, RZ, RZ, R149 ;  /* 0x000000ffffce7224 */ /* 0x000fe200078e0095 */
[----:B------:R-:W-:Y:S01]  /*12b70*/  MOV R149, R120 ;  /* 0x0000007800957202 */ /* 0x000fe20000000f00 */
[----:B------:R1:W-:Y:S01]  /*12b80*/  MUFU.EX2 R174, R4 ;  /* 0x0000000400ae7308 */ /* 0x0003e20000000800 */
[----:B------:R-:W-:-:S02]  /*12b90*/  IMAD.MOV.U32 R120, RZ, RZ, R146 ;  /* 0x000000ffff787224 */ /* 0x000fc400078e0092 */
[----:B------:R-:W-:Y:S01]  /*12ba0*/  HMMA.16816.F32.BF16 R88, R8, R22, R88 ;  /* 0x000000160858723c */ /* 0x000fe20000041858 */
[----:B------:R-:W4:Y:S01]  /*12bb0*/  LDSM.16.MT88.4 R144, [R210+0x2900] ;  /* 0x00290000d290783b */ /* 0x000f220000004200 */
[----:B---3--:R-:W-:Y:S02]  /*12bc0*/  F2FP.BF16.PACK_AB R166, R177, R184 ;  /* 0x000000b8b1a6723e */ /* 0x008fe400000010ff */
[----:B------:R-:W-:-:S03]  /*12bd0*/  MOV R231, R149 ;  /* 0x0000009500e77202 */ /* 0x000fc60000000f00 */
[----:B------:R-:W-:-:S04]  /*12be0*/  FFMA.FTZ R8, R201, c[0x0][0x2d0], -R2 ;  /* 0x0000b400c9087a23 */ /* 0x000fc80000010802 */
[----:B------:R3:W-:Y:S01]  /*12bf0*/  MUFU.EX2 R28, R8 ;  /* 0x00000008001c7308 */ /* 0x0007e20000000800 */
[----:B-1----:R-:W-:Y:S02]  /*12c00*/  FFMA.FTZ R4, R205, c[0x0][0x2d0], -R6 ;  /* 0x0000b400cd047a23 */ /* 0x002fe40000010806 */
[----:B------:R-:W-:-:S05]  /*12c10*/  IMAD.MOV.U32 R205, RZ, RZ, R138 ;  /* 0x000000ffffcd7224 */ /* 0x000fca00078e008a */
[----:B------:R1:W1:Y:S01]  /*12c20*/  MUFU.EX2 R175, R4 ;  /* 0x0000000400af7308 */ /* 0x0002620000000800 */
[----:B---3--:R-:W-:-:S07]  /*12c30*/  FFMA.FTZ R8, R228, c[0x0][0x2d0], -R2 ;  /* 0x0000b400e4087a23 */ /* 0x008fce0000010802 */
[----:B------:R3:W-:Y:S01]  /*12c40*/  MUFU.EX2 R30, R8 ;  /* 0x00000008001e7308 */ /* 0x0007e20000000800 */
[--C-:B-1----:R-:W-:Y:S01]  /*12c50*/  FFMA.FTZ R4, R204, c[0x0][0x2d0], -R6.reuse ;  /* 0x0000b400cc047a23 */ /* 0x102fe20000010806 */
[----:B------:R-:W-:Y:S01]  /*12c60*/  F2FP.BF16.PACK_AB R165, R175, R174 ;  /* 0x000000aeafa5723e */ /* 0x000fe200000010ff */
[----:B------:R-:W-:Y:S01]  /*12c70*/  FFMA.FTZ R6, R207, c[0x0][0x2d0], -R6 ;  /* 0x0000b400cf067a23 */ /* 0x000fe20000010806 */
[----:B------:R-:W-:-:S04]  /*12c80*/  MOV R204, R161 ;  /* 0x000000a100cc7202 */ /* 0x000fc80000000f00 */
[----:B------:R1:W-:Y:S01]  /*12c90*/  MUFU.EX2 R176, R4 ;  /* 0x0000000400b07308 */ /* 0x0003e20000000800 */
[----:B------:R-:W-:-:S07]  /*12ca0*/  IMAD.MOV.U32 R207, RZ, RZ, R157 ;  /* 0x000000ffffcf7224 */ /* 0x000fce00078e009d */
[----:B------:R-:W2:Y:S01]  /*12cb0*/  MUFU.EX2 R173, R6 ;  /* 0x0000000600ad7308 */ /* 0x000ea20000000800 */
[--C-:B---3--:R-:W-:Y:S02]  /*12cc0*/  FFMA.FTZ R8, R229, c[0x0][0x2d0], -R2.reuse ;  /* 0x0000b400e5087a23 */ /* 0x108fe40000010802 */
[----:B-1----:R-:W-:-:S05]  /*12cd0*/  FFMA.FTZ R4, R188, c[0x0][0x2d0], -R2 ;  /* 0x0000b400bc047a23 */ /* 0x002fca0000010802 */
[----:B------:R-:W-:Y:S01]  /*12ce0*/  MUFU.EX2 R31, R8 ;  /* 0x00000008001f7308 */ /* 0x000fe20000000800 */
[----:B------:R-:W-:Y:S02]  /*12cf0*/  MOV R188, R158 ;  /* 0x0000009e00bc7202 */ /* 0x000fe40000000f00 */
[----:B--2---:R-:W-:-:S05]  /*12d00*/  F2FP.BF16.PACK_AB R167, R173, R176 ;  /* 0x000000b0ada7723e */ /* 0x004fca00000010ff */
[----:B------:R1:W-:Y:S02]  /*12d10*/  MUFU.EX2 R172, R4 ;  /* 0x0000000400ac7308 */ /* 0x0003e40000000800 */
[----:B------:R-:W-:Y:S07]  /*12d20*/  HMMA.16816.F32.BF16 R104, R164, R112, R56 ;  /* 0x00000070a468723c */ /* 0x000fee0000041838 */
[----:B------:R-:W-:Y:S01]  /*12d30*/  IMAD.MOV.U32 R59, RZ, RZ, R123 ;  /* 0x000000ffff3b7224 */ /* 0x000fe200078e007b */
[----:B------:R-:W-:Y:S01]  /*12d40*/  MOV R57, R132 ;  /* 0x0000008400397202 */ /* 0x000fe20000000f00 */
[----:B------:R-:W-:Y:S01]  /*12d50*/  IMAD.MOV.U32 R58, RZ, RZ, R5 ;  /* 0x000000ffff3a7224 */ /* 0x000fe200078e0005 */
[----:B------:R-:W-:Y:S01]  /*12d60*/  MOV R56, R160 ;  /* 0x000000a000387202 */ /* 0x000fe20000000f00 */
[----:B-1----:R-:W-:Y:S01]  /*12d70*/  FFMA.FTZ R4, R189, c[0x0][0x2d0], -R2 ;  /* 0x0000b400bd047a23 */ /* 0x002fe20000010802 */
[----:B------:R-:W-:Y:S01]  /*12d80*/  F2FP.BF16.PACK_AB R160, R30, R28 ;  /* 0x0000001c1ea0723e */ /* 0x000fe200000010ff */
[----:B------:R-:W-:-:S02]  /*12d90*/  IMAD.MOV.U32 R189, RZ, RZ, R152 ;  /* 0x000000ffffbd7224 */ /* 0x000fc400078e0098 */
[----:B------:R1:W-:Y:S02]  /*12da0*/  MUFU.EX2 R171, R4 ;  /* 0x0000000400ab7308 */ /* 0x0003e40000000800 */
[----:B-1----:R-:W-:Y:S01]  /*12db0*/  FFMA.FTZ R4, R193, c[0x0][0x2d0], -R2 ;  /* 0x0000b400c1047a23 */ /* 0x002fe20000010802 */
[----:B------:R-:W-:-:S05]  /*12dc0*/  MOV R193, R153 ;  /* 0x0000009900c17202 */ /* 0x000fca0000000f00 */
[----:B------:R1:W-:Y:S02]  /*12dd0*/  MUFU.EX2 R75, R4 ;  /* 0x00000004004b7308 */ /* 0x0003e40000000800 */
[--C-:B-1----:R-:W-:Y:S02]  /*12de0*/  FFMA.FTZ R4, R192, c[0x0][0x2d0], -R2.reuse ;  /* 0x0000b400c0047a23 */ /* 0x102fe40000010802 */
[----:B------:R-:W-:-:S04]  /*12df0*/  FFMA.FTZ R2, R200, c[0x0][0x2d0], -R2 ;  /* 0x0000b400c8027a23 */ /* 0x000fc80000010802 */
[----:B------:R1:W2:Y:S01]  /*12e00*/  MUFU.EX2 R74, R4 ;  /* 0x00000004004a7308 */ /* 0x0002a20000000800 */
[----:B------:R-:W-:-:S07]  /*12e10*/  IMAD.MOV.U32 R192, RZ, RZ, R154 ;  /* 0x000000ffffc07224 */ /* 0x000fce00078e009a */
[----:B------:R3:W3:Y:S01]  /*12e20*/  MUFU.EX2 R29, R2 ;  /* 0x00000002001d7308 */ /* 0x0006e20000000800 */
[----:B-1----:R-:W-:Y:S01]  /*12e30*/  FFMA.FTZ R4, R178, c[0x0][0x2d0], -R0 ;  /* 0x0000b400b2047a23 */ /* 0x002fe20000010800 */
[----:B--2---:R-:W-:Y:S01]  /*12e40*/  F2FP.BF16.PACK_AB R6, R74, R75 ;  /* 0x0000004b4a06723e */ /* 0x004fe200000010ff */
[----:B------:R-:W-:-:S05]  /*12e50*/  IMAD.MOV.U32 R178, RZ, RZ, R120 ;  /* 0x000000ffffb27224 */ /* 0x000fca00078e0078 */
[----:B------:R1:W-:Y:S01]  /*12e60*/  MUFU.EX2 R24, R4 ;  /* 0x0000000400187308 */ /* 0x0003e20000000800 */
[----:B---3--:R-:W-:Y:S01]  /*12e70*/  FFMA.FTZ R2, R170, c[0x0][0x2d0], -R0 ;  /* 0x0000b400aa027a23 */ /* 0x008fe20000010800 */
[----:B------:R-:W-:-:S06]  /*12e80*/  F2FP.BF16.PACK_AB R162, R29, R31 ;  /* 0x0000001f1da2723e */ /* 0x000fcc00000010ff */
[----:B------:R2:W-:Y:S01]  /*12e90*/  MUFU.EX2 R20, R2 ;  /* 0x0000000200147308 */ /* 0x0005e20000000800 */
[----:B-1----:R-:W-:Y:S01]  /*12ea0*/  FFMA.FTZ R4, R179, c[0x0][0x2d0], -R0 ;  /* 0x0000b400b3047a23 */ /* 0x002fe20000010800 */
[----:B------:R-:W-:-:S06]  /*12eb0*/  MOV R179, R121 ;  /* 0x0000007900b37202 */ /* 0x000fcc0000000f00 */
[----:B------:R1:W3:Y:S01]  /*12ec0*/  MUFU.EX2 R27, R4 ;  /* 0x00000004001b7308 */ /* 0x0002e20000000800 */
[----:B--2---:R-:W-:-:S07]  /*12ed0*/  FFMA.FTZ R2, R169, c[0x0][0x2d0], -R0 ;  /* 0x0000b400a9027a23 */ /* 0x004fce0000010800 */
[----:B------:R2:W2:Y:S01]  /*12ee0*/  MUFU.EX2 R21, R2 ;  /* 0x0000000200157308 */ /* 0x0004a20000000800 */
[----:B-1----:R-:W-:Y:S01]  /*12ef0*/  FFMA.FTZ R4, R180, c[0x0][0x2d0], -R0 ;  /* 0x0000b400b4047a23 */ /* 0x002fe20000010800 */
[----:B---3--:R-:W-:Y:S01]  /*12f00*/  F2FP.BF16.PACK_AB R5, R27, R24 ;  /* 0x000000181b05723e */ /* 0x008fe200000010ff */
[----:B------:R-:W-:-:S05]  /*12f10*/  IMAD.MOV.U32 R180, RZ, RZ, R122 ;  /* 0x000000ffffb47224 */ /* 0x000fca00078e007a */
[----:B------:R1:W-:Y:S01]  /*12f20*/  MUFU.EX2 R26, R4 ;  /* 0x00000004001a7308 */ /* 0x0003e20000000800 */
[----:B------:R-:W-:Y:S01]  /*12f30*/  HMMA.16816.F32.BF16 R120, R164, R128, R48 ;  /* 0x00000080a478723c */ /* 0x000fe20000041830 */
[----:B--2---:R-:W-:Y:S01]  /*12f40*/  FFMA.FTZ R2, R168, c[0x0][0x2d0], -R0 ;  /* 0x0000b400a8027a23 */ /* 0x004fe20000010800 */
[----:B------:R-:W-:-:S05]  /*12f50*/  F2FP.BF16.PACK_AB R161, R21, R20 ;  /* 0x0000001415a1723e */ /* 0x000fca00000010ff */
[----:B------:R-:W-:Y:S01]  /*12f60*/  IMAD.MOV.U32 R50, RZ, RZ, R135 ;  /* 0x000000ffff327224 */ /* 0x000fe200078e0087 */
[----:B------:R-:W-:Y:S01]  /*12f70*/  MOV R51, R155 ;  /* 0x0000009b00337202 */ /* 0x000fe20000000f00 */
[----:B------:R-:W-:Y:S01]  /*12f80*/  IMAD.MOV.U32 R49, RZ, RZ, R133 ;  /* 0x000000ffff317224 */ /* 0x000fe200078e0085 */
[----:B------:R-:W-:Y:S01]  /*12f90*/  MUFU.EX2 R23, R2 ;  /* 0x0000000200177308 */ /* 0x000fe20000000800 */
[----:B------:R-:W-:Y:S01]  /*12fa0*/  IMAD.MOV.U32 R48, RZ, RZ, R134 ;  /* 0x000000ffff307224 */ /* 0x000fe200078e0086 */
[----:B------:R-:W-:Y:S01]  /*12fb0*/  HMMA.16816.F32.BF16 R152, R164, R16, R32 ;  /* 0x00000010a498723c */ /* 0x000fe20000041820 */
[----:B-1----:R-:W-:Y:S02]  /*12fc0*/  FFMA.FTZ R4, R181, c[0x0][0x2d0], -R0 ;  /* 0x0000b400b5047a23 */ /* 0x002fe40000010800 */
[----:B------:R-:W-:-:S03]  /*12fd0*/  IMAD.MOV.U32 R181, RZ, RZ, R117 ;  /* 0x000000ffffb57224 */ /* 0x000fc600078e0075 */
[----:B------:R1:W2:Y:S02]  /*12fe0*/  MUFU.EX2 R25, R4 ;  /* 0x0000000400197308 */ /* 0x0002a40000000800 */
[----:B------:R-:W-:Y:S01]  /*12ff0*/  HMMA.16816.F32.BF16 R132, R164, R130, R44 ;  /* 0x00000082a484723c */ /* 0x000fe2000004182c */
[----:B------:R-:W-:-:S06]  /*13000*/  FFMA.FTZ R0, R73, c[0x0][0x2d0], -R0 ;  /* 0x0000b40049007a23 */ /* 0x000fcc0000010800 */
[----:B------:R-:W-:Y:S01]  /*13010*/  IMAD.MOV.U32 R47, RZ, RZ, R148 ;  /* 0x000000ffff2f7224 */ /* 0x000fe200078e0094 */
[C---:B------:R-:W-:Y:S01]  /*13020*/  HMMA.16816.F32.BF16 R116, R164.reuse, R114, R52 ;  /* 0x00000072a474723c */ /* 0x040fe20000041834 */
[----:B------:R-:W-:Y:S01]  /*13030*/  IMAD.MOV.U32 R46, RZ, RZ, c[0x0][0x2c4] ;  /* 0x0000b100ff2e7624 */ /* 0x000fe200078e00ff */
[----:B------:R3:W3:Y:S01]  /*13040*/  MUFU.EX2 R22, R0 ;  /* 0x0000000000167308 */ /* 0x0006e20000000800 */
[----:B------:R-:W-:Y:S01]  /*13050*/  IMAD.MOV.U32 R44, RZ, RZ, R48 ;  /* 0x000000ffff2c7224 */ /* 0x000fe200078e0030 */
[----:B------:R-:W-:Y:S01]  /*13060*/  MOV R45, R47 ;  /* 0x0000002f002d7202 */ /* 0x000fe20000000f00 */
[----:B------:R-:W-:Y:S01]  /*13070*/  IMAD.MOV.U32 R48, RZ, RZ, R51 ;  /* 0x000000ffff307224 */ /* 0x000fe200078e0033 */
[----:B------:R-:W-:Y:S01]  /*13080*/  ISETP.NE.AND P6, PT, R46, 0x1, PT ;  /* 0x000000012e00780c */ /* 0x000fe20003fc5270 */
[----:B------:R-:W-:Y:S01]  /*13090*/  IMAD.MOV.U32 R53, RZ, RZ, R156 ;  /* 0x000000ffff357224 */ /* 0x000fe200078e009c */
[----:B------:R-:W-:Y:S01]  /*130a0*/  MOV R55, R137 ;  /* 0x0000008900377202 */ /* 0x000fe20000000f00 */
[----:B------:R-:W-:Y:S01]  /*130b0*/  IMAD.MOV.U32 R52, RZ, RZ, R159 ;  /* 0x000000ffff347224 */ /* 0x000fe200078e009f */
[----:B------:R-:W-:Y:S01]  /*130c0*/  MOV R47, R50 ;  /* 0x00000032002f7202 */ /* 0x000fe20000000f00 */
[----:B------:R-:W-:Y:S01]  /*130d0*/  IMAD.MOV.U32 R54, RZ, RZ, R139 ;  /* 0x000000ffff367224 */ /* 0x000fe200078e008b */
[----:B------:R-:W-:Y:S01]  /*130e0*/  MOV R50, R53 ;  /* 0x0000003500327202 */ /* 0x000fe20000000f00 */
[----:B------:R-:W-:Y:S01]  /*130f0*/  IMAD.MOV.U32 R46, RZ, RZ, R49 ;  /* 0x000000ffff2e7224 */ /* 0x000fe200078e0031 */
[----:B-1----:R-:W-:Y:S01]  /*13100*/  F2FP.BF16.PACK_AB R4, R171, R172 ;  /* 0x000000acab04723e */ /* 0x002fe200000010ff */
[----:B------:R-:W-:Y:S01]  /*13110*/  IMAD.MOV.U32 R49, RZ, RZ, R52 ;  /* 0x000000ffff317224 */ /* 0x000fe200078e0034 */
[----:B--2---:R-:W-:Y:S01]  /*13120*/  F2FP.BF16.PACK_AB R7, R25, R26 ;  /* 0x0000001a1907723e */ /* 0x004fe200000010ff */
[----:B------:R-:W-:Y:S01]  /*13130*/  FADD.FTZ R2, R45, R44 ;  /* 0x0000002c2d027221 */ /* 0x000fe20000010000 */
[----:B------:R-:W-:Y:S01]  /*13140*/  MOV R53, R181 ;  /* 0x000000b500357202 */ /* 0x000fe20000000f00 */
[----:B------:R-:W-:Y:S01]  /*13150*/  IMAD.MOV.U32 R51, RZ, RZ, R54 ;  /* 0x000000ffff337224 */ /* 0x000fe200078e0036 */
[----:B----4-:R-:W-:Y:S01]  /*13160*/  HMMA.16816.F32.BF16 R136, R164, R144, R40 ;  /* 0x00000090a488723c */ /* 0x010fe20000041828 */
[----:B------:R-:W-:-:S02]  /*13170*/  IMAD.MOV.U32 R52, RZ, RZ, R55 ;  /* 0x000000ffff347224 */ /* 0x000fc400078e0037 */
[----:B------:R-:W-:Y:S02]  /*13180*/  IMAD.MOV.U32 R44, RZ, RZ, R47 ;  /* 0x000000ffff2c7224 */ /* 0x000fe400078e002f */
        /* <DEDUP_REMOVED lines=11> */
[----:B------:R-:W-:Y:S01]  /*13240*/  IMAD.MOV.U32 R52, RZ, RZ, R53 ;  /* 0x000000ffff347224 */ /* 0x000fe200078e0035 */
[----:B------:R-:W-:Y:S01]  /*13250*/  MOV R46, R55 ;  /* 0x00000037002e7202 */ /* 0x000fe20000000f00 */
[----:B------:R-:W-:Y:S01]  /*13260*/  IMAD.MOV.U32 R53, RZ, RZ, R54 ;  /* 0x000000ffff357224 */ /* 0x000fe200078e0036 */
[----:B------:R-:W-:Y:S01]  /*13270*/  HMMA.16816.F32.BF16 R148, R164, R146, R36 ;  /* 0x00000092a494723c */ /* 0x000fe20000041824 */
[----:B---3--:R-:W-:Y:S01]  /*13280*/  @P6 IMAD.HI.U32 R0, R226, c[0x0][0x2c8], RZ ;  /* 0x0000b200e2006a27 */ /* 0x008fe200078e00ff */
[----:B------:R1:W5:Y:S03]  /*13290*/  LDL.LU R219, [R1+0x84] ;  /* 0x0000840001db7983 */ /* 0x0003660000300800 */
[----:B------:R-:W-:Y:S01]  /*132a0*/  IMAD.MOV.U32 R54, RZ, RZ, R181 ;  /* 0x000000ffff367224 */ /* 0x000fe200078e00b5 */
[----:B------:R-:W-:Y:S01]  /*132b0*/  MOV R181, R58 ;  /* 0x0000003a00b57202 */ /* 0x000fe20000000f00 */
[----:B------:R-:W-:Y:S01]  /*132c0*/  IMAD.MOV.U32 R55, RZ, RZ, R56 ;  /* 0x000000ffff377224 */ /* 0x000fe200078e0038 */
[----:B------:R-:W-:Y:S01]  /*132d0*/  HMMA.16816.F32.BF16 R124, R4, R64, R140 ;  /* 0x00000040047c723c */ /* 0x000fe2000004188c */
[----:B------:R-:W-:-:S02]  /*132e0*/  IMAD.MOV.U32 R56, RZ, RZ, R218 ;  /* 0x000000ffff387224 */ /* 0x000fc400078e00da */
[----:B------:R1:W5:Y:S01]  /*132f0*/  LDL.LU R218, [R1+0x80] ;  /* 0x0000800001da7983 */ /* 0x0003620000300800 */
[----:B------:R-:W-:-:S04]  /*13300*/  IMAD.MOV.U32 R58, RZ, RZ, R217 ;  /* 0x000000ffff3a7224 */ /* 0x000fc800078e00d9 */
[----:B------:R-:W-:Y:S01]  /*13310*/  HMMA.16816.F32.BF16 R156, R4, R80, R84 ;  /* 0x00000050049c723c */ /* 0x000fe20000041854 */
[----:B------:R1:W5:Y:S01]  /*13320*/  LDL.LU R217, [R1+0x7c] ;  /* 0x00007c0001d97983 */ /* 0x0003620000300800 */
[----:B------:R-:W-:Y:S01]  /*13330*/  @P6 SHF.R.U32.HI R226, RZ, c[0x0][0x2cc], R0 ;  /* 0x0000b300ffe26a19 */ /* 0x000fe20000011600 */
[----:B------:R-:W-:Y:S02]  /*13340*/  FADD.FTZ R2, R214, R2 ;  /* 0x00000002d6027221 */ /* 0x000fe40000010000 */
[----:B------:R-:W-:Y:S01]  /*13350*/  IMAD.MOV.U32 R206, RZ, RZ, R230 ;  /* 0x000000ffffce7224 */ /* 0x000fe200078e00e6 */
[----:B------:R-:W-:Y:S02]  /*13360*/  MOV R230, R163 ;  /* 0x000000a300e67202 */ /* 0x000fe40000000f00 */
[----:B------:R-:W-:Y:S01]  /*13370*/  HMMA.16816.F32.BF16 R164, R164, R18, R12 ;  /* 0x00000012a4a4723c */ /* 0x000fe2000004180c */
[----:B------:R-:W-:-:S07]  /*13380*/  FADD.FTZ R0, R45, R44 ;  /* 0x0000002c2d007221 */ /* 0x000fce0000010000 */
[C---:B------:R-:W-:Y:S08]  /*13390*/  HMMA.16816.F32.BF16 R140, R4.reuse, R76, R96 ;  /* 0x0000004c048c723c */ /* 0x040ff00000041860 */
[C---:B------:R-:W-:Y:S08]  /*133a0*/  HMMA.16816.F32.BF16 R108, R4.reuse, R60, R108 ;  /* 0x0000003c046c723c */ /* 0x040ff0000004186c */
[C---:B------:R-:W-:Y:S08]  /*133b0*/  HMMA.16816.F32.BF16 R12, R4.reuse, R66, R100 ;  /* 0x00000042040c723c */ /* 0x040ff00000041864 */
[C---:B------:R-:W-:Y:S08]  /*133c0*/  HMMA.16816.F32.BF16 R76, R4.reuse, R78, R92 ;  /* 0x0000004e044c723c */ /* 0x040ff0000004185c */
[----:B------:R-:W-:Y:S07]  /*133d0*/  HMMA.16816.F32.BF16 R80, R4, R82, R88 ;  /* 0x000000520450723c */ /* 0x000fee0000041858 */
[----:B------:R-:W-:-:S02]  /*133e0*/  FADD.FTZ R7, R215, R216 ;  /* 0x000000d8d7077221 */ /* 0x000fc40000010000 */
[----:B------:R1:W5:Y:S04]  /*133f0*/  LDL.LU R216, [R1+0x78] ;  /* 0x0000780001d87983 */ /* 0x0003680000300800 */
[----:B------:R1:W5:Y:S04]  /*13400*/  LDL.LU R215, [R1+0x74] ;  /* 0x0000740001d77983 */ /* 0x0003680000300800 */
[----:B------:R1:W5:Y:S04]  /*13410*/  LDL.LU R214, [R1+0x70] ;  /* 0x0000700001d67983 */ /* 0x0003680000300800 */
[----:B------:R-:W2:Y:S01]  /*13420*/  LDL.LU R45, [R1+0x14] ;  /* 0x00001400012d7983 */ /* 0x000ea20000300800 */
[----:B------:R-:W-:-:S02]  /*13430*/  FADD.FTZ R6, R213, R0 ;  /* 0x00000000d5067221 */ /* 0x000fc40000010000 */
[----:B------:R-:W-:Y:S01]  /*13440*/  FADD.FTZ R0, R69, R47 ;  /* 0x0000002f45007221 */ /* 0x000fe20000010000 */
[----:B------:R-:W-:Y:S01]  /*13450*/  F2FP.BF16.PACK_AB R163, R22, R23 ;  /* 0x0000001716a3723e */ /* 0x000fe200000010ff */
[----:B------:R-:W-:Y:S01]  /*13460*/  FADD.FTZ R7, R208, R7 ;  /* 0x00000007d0077221 */ /* 0x000fe20000010000 */
[----:B------:R1:W5:Y:S01]  /*13470*/  LDL.LU R213, [R1+0x6c] ;  /* 0x00006c0001d57983 */ /* 0x0003620000300800 */
[----:B------:R-:W-:Y:S02]  /*13480*/  FADD.FTZ R0, R51, R0 ;  /* 0x0000000033007221 */ /* 0x000fe40000010000 */
[----:B------:R-:W-:Y:S01]  /*13490*/  FADD.FTZ R2, R46, R2 ;  /* 0x000000022e027221 */ /* 0x000fe20000010000 */
[----:B------:R1:W5:Y:S01]  /*134a0*/  LDL.LU R208, [R1+0x68] ;  /* 0x0000680001d07983 */ /* 0x0003620000300800 */
[----:B------:R-:W-:Y:S02]  /*134b0*/  FADD.FTZ R6, R48, R6 ;  /* 0x0000000630067221 */ /* 0x000fe40000010000 */
[----:B------:R-:W-:-:S02]  /*134c0*/  FADD.FTZ R7, R49, R7 ;  /* 0x0000000731077221 */ /* 0x000fc40000010000 */
[----:B------:R-:W-:Y:S02]  /*134d0*/  FADD.FTZ R5, R54, R0 ;  /* 0x0000000036057221 */ /* 0x000fe40000010000 */
[----:B------:R-:W-:Y:S02]  /*134e0*/  FADD.FTZ R2, R50, R2 ;  /* 0x0000000232027221 */ /* 0x000fe40000010000 */
[----:B------:R-:W-:Y:S02]  /*134f0*/  FADD.FTZ R6, R52, R6 ;  /* 0x0000000634067221 */ /* 0x000fe40000010000 */
[----:B------:R-:W-:Y:S01]  /*13500*/  FADD.FTZ R7, R53, R7 ;  /* 0x0000000735077221 */ /* 0x000fe20000010000 */
[----:B------:R-:W-:Y:S01]  /*13510*/  HMMA.16816.F32.BF16 R108, R160, R112, R108 ;  /* 0x00000070a06c723c */ /* 0x000fe2000004186c */
[----:B------:R-:W-:Y:S02]  /*13520*/  FADD.FTZ R5, R252, R5 ;  /* 0x00000005fc057221 */ /* 0x000fe40000010000 */
[----:B------:R-:W-:-:S02]  /*13530*/  FADD.FTZ R2, R55, R2 ;  /* 0x0000000237027221 */ /* 0x000fc40000010000 */
[----:B------:R-:W-:-:S03]  /*13540*/  FADD.FTZ R0, R181, R6 ;  /* 0x00000006b5007221 */ /* 0x000fc60000010000 */
[----:B------:R-:W-:Y:S01]  /*13550*/  HMMA.16816.F32.BF16 R112, R160, R114, R8 ;  /* 0x00000072a070723c */ /* 0x000fe20000041808 */
[----:B------:R-:W-:Y:S02]  /*13560*/  FADD.FTZ R5, R59, R5 ;  /* 0x000000053b057221 */ /* 0x000fe40000010000 */
[----:B------:R-:W-:-:S04]  /*13570*/  FADD.FTZ R6, R58, R0 ;  /* 0x000000003a067221 */ /* 0x000fc80000010000 */
        /* <DEDUP_REMOVED lines=72> */
[----:B------:R-:W-:Y:S01]  /*13a00*/  STL [R1+0x1c], R6 ;  /* 0x00001c0601007387 */ /* 0x000fe20000100800 */
[----:B------:R-:W-:-:S03]  /*13a10*/  IMAD.MOV.U32 R232, RZ, RZ, c[0x0][0x32c] ;  /* 0x0000cb00ffe87624 */ /* 0x000fc600078e00ff */
[----:B------:R-:W-:Y:S04]  /*13a20*/  STL [R1+0x20], R5 ;  /* 0x0000200501007387 */ /* 0x000fe80000100800 */
[----:B------:R3:W-:Y:S04]  /*13a30*/  STL [R1+0x24], R2 ;  /* 0x0000240201007387 */ /* 0x0007e80000100800 */
[----:B------:R1:W-:Y:S01]  /*13a40*/  STL [R1+0x28], R0 ;  /* 0x0000280001007387 */ /* 0x0003e20000100800 */
[----:B------:R-:W-:Y:S01]  /*13a50*/  ISETP.GE.AND P3, PT, R232, 0x1, PT ;  /* 0x00000001e800780c */ /* 0x000fe20003f66270 */
[C---:B------:R-:W-:Y:S08]  /*13a60*/  HMMA.16816.F32.BF16 R124, R160.reuse, R128, R124 ;  /* 0x00000080a07c723c */ /* 0x040ff0000004187c */
[C---:B------:R-:W-:Y:S08]  /*13a70*/  HMMA.16816.F32.BF16 R140, R160.reuse, R144, R140 ;  /* 0x00000090a08c723c */ /* 0x040ff0000004188c */
[C---:B------:R-:W-:Y:S08]  /*13a80*/  HMMA.16816.F32.BF16 R128, R160.reuse, R130, R12 ;  /* 0x00000082a080723c */ /* 0x040ff0000004180c */
[C---:B------:R-:W-:Y:S08]  /*13a90*/  HMMA.16816.F32.BF16 R144, R160.reuse, R146, R76 ;  /* 0x00000092a090723c */ /* 0x040ff0000004184c */
[C---:B------:R-:W-:Y:S08]  /*13aa0*/  HMMA.16816.F32.BF16 R156, R160.reuse, R16, R156 ;  /* 0x00000010a09c723c */ /* 0x040ff0000004189c */
[----:B------:R-:W-:Y:S01]  /*13ab0*/  HMMA.16816.F32.BF16 R160, R160, R18, R80 ;  /* 0x00000012a0a0723c */ /* 0x000fe20000041850 */
[----:B--2---:R-:W-:-:S02]  /*13ac0*/  IADD3 R4, R45, R226, RZ ;  /* 0x000000e22d047210 */ /* 0x004fc40007ffe0ff */
[----:B------:R-:W-:Y:S02]  /*13ad0*/  IADD3 R226, R233, -0x2, RZ ;  /* 0xfffffffee9e27810 */ /* 0x000fe40007ffe0ff */
[----:B---3--:R-:W-:Y:S01]  /*13ae0*/  IADD3 R2, R4, c[0x0][0x328], RZ ;  /* 0x0000ca0004027a10 */ /* 0x008fe20007ffe0ff */
[----:B------:R-:W-:Y:S05]  /*13af0*/  @!P3 BRA `(.L_x_435) ;  /* 0x000000f00000b947 */ /* 0x000fea0003800000 */
[C---:B-1----:R-:W-:Y:S01]  /*13b00*/  ISETP.GT.AND P0, PT, R4.reuse, RZ, PT ;  /* 0x000000ff0400720c */ /* 0x042fe20003f04270 */
        /* <DEDUP_REMOVED lines=9> */
.L_x_436:
[----:B------:R-:W-:-:S13]  /*13ba0*/  ISETP.NE.AND P0, PT, R5, 0x1, PT ;  /* 0x000000010500780c */ /* 0x000fda0003f05270 */
[----:B------:R-:W-:-:S05]  /*13bb0*/  @P0 IMAD.HI.U32 R4, R0, c[0x0][0x330], RZ ;  /* 0x0000cc0000040a27 */ /* 0x000fca00078e00ff */
[----:B------:R-:W-:-:S05]  /*13bc0*/  @P0 SHF.R.U32.HI R0, RZ, c[0x0][0x334], R4 ;  /* 0x0000cd00ff000a19 */ /* 0x000fca0000011604 */
.L_x_437:
[----:B------:R-:W-:-:S05]  /*13bd0*/  IMAD R0, R0, R5, c[0x0][0x32c] ;  /* 0x0000cb0000007624 */ /* 0x000fca00078e0205 */
[----:B------:R-:W-:-:S04]  /*13be0*/  IMNMX R2, R2, R0, PT ;  /* 0x0000000002027217 */ /* 0x000fc80003800200 */
.L_x_435:
[----:B-1----:R-:W2:Y:S01]  /*13bf0*/  LDL R4, [R1+0x18] ;  /* 0x0000180001047983 */ /* 0x002ea20000100800 */
[----:B------:R-:W-:-:S05]  /*13c00*/  IMAD.HI R2, R2, 0x2aaaaaab, RZ ;  /* 0x2aaaaaab02027827 */ /* 0x000fca00078e02ff */
[----:B------:R-:W-:-:S04]  /*13c10*/  SHF.R.U32.HI R0, RZ, 0x1f, R2 ;  /* 0x0000001fff007819 */ /* 0x000fc80000011602 */
[----:B------:R-:W-:-:S04]  /*13c20*/  LEA.HI.SX32 R2, R2, R0, 0x1c ;  /* 0x0000000002027211 */ /* 0x000fc800078fe2ff */
[----:B--2---:R-:W-:-:S04]  /*13c30*/  IMNMX R4, R4, R2, !PT ;  /* 0x0000000204047217 */ /* 0x004fc80007800200 */
[----:B------:R-:W-:Y:S01]  /*13c40*/  ISETP.GE.AND P0, PT, R226, R4, PT ;  /* 0x00000004e200720c */ /* 0x000fe20003f06270 */
[----:B------:R1:W-:-:S12]  /*13c50*/  STL [R1+0xc], R4 ;  /* 0x00000c0401007387 */ /* 0x0003d80000100800 */
[----:B------:R-:W-:Y:S05]  /*13c60*/  @!P0 BRA `(.L_x_438) ;  /* 0x000068b000008947 */ /* 0x000fea0003800000 */
[----:B-1----:R-:W2:Y:S01]  /*13c70*/  LDL R4, [R1+0x60] ;  /* 0x0000600001047983 */ /* 0x002ea20000100800 */
[----:B------:R-:W-:Y:S01]  /*13c80*/  IMAD.MOV.U32 R101, RZ, RZ, R71 ;  /* 0x000000ffff657224 */ /* 0x000fe200078e0047 */
[----:B------:R-:W-:Y:S01]  /*13c90*/  MOV R103, R3 ;  /* 0x0000000300677202 */ /* 0x000fe20000000f00 */
[----:B------:R-:W-:Y:S01]  /*13ca0*/  IMAD.MOV.U32 R100, RZ, RZ, R72 ;  /* 0x000000ffff647224 */ /* 0x000fe200078e0048 */
[----:B------:R-:W-:Y:S01]  /*13cb0*/  MOV R102, R70 ;  /* 0x0000004600667202 */ /* 0x000fe20000000f00 */
[----:B--2---:R-:W-:-:S05]  /*13cc0*/  @P6 IMAD.HI.U32 R0, R4, c[0x0][0x2c8], RZ ;  /* 0x0000b20004006a27 */ /* 0x004fca00078e00ff */
[----:B------:R-:W-:-:S05]  /*13cd0*/  @P6 SHF.R.U32.HI R0, RZ, c[0x0][0x2cc], R0 ;  /* 0x0000b300ff006a19 */ /* 0x000fca0000011600 */
[----:B------:R1:W-:Y:S02]  /*13ce0*/  @P6 STL [R1+0x10], R0 ;  /* 0x0000100001006387 */ /* 0x0003e40000100800 */
.L_x_455:
[----:B------:R-:W-:Y:S04]  /*13cf0*/  DEPBAR.LE SB0, 0x0 ;  /* 0x000080000000791a */ /* 0x000fe80000000000 */
[----:B------:R-:W-:Y:S01]  /*13d00*/  BAR.SYNC.DEFER_BLOCKING 0x0 ;  /* 0x0000000000007b1d */ /* 0x000fe20000010000 */
[----:B------:R-:W-:Y:S04]  /*13d10*/  MOV R196, c[0x0][0x208] ;  /* 0x0000820000c47a02 */ /* 0x000fe80000000f00 */
[----:B------:R-:W-:Y:S03]  /*13d20*/  SHF.L.U32 R196, R196, 0x5, RZ ;  /* 0x00000005c4c47819 */ /* 0x000fe600000006ff */
[----:B-----5:R-:W-:Y:S08]  /*13d30*/  LDSM.16.M88.4 R96, [R215+0x6100] ;  /* 0x00610000d760783b */ /* 0x020ff00000000200 */
[----:B------:R-:W2:Y:S04]  /*13d40*/  LDL R228, [R1+0x18] ;  /* 0x0000180001e47983 */ /* 0x000ea80000100800 */
[----:B------:R-:W3:Y:S08]  /*13d50*/  LDSM.16.M88.4 R16, [R208+0x3100] ;  /* 0x00310000d010783b */ /* 0x000ef00000000200 */
[----:B------:R-:W4:Y:S08]  /*13d60*/  LDSM.16.M88.4 R92, [R215+0x8100] ;  /* 0x00810000d75c783b */ /* 0x000f300000000200 */
[----:B------:R-:W2:Y:S06]  /*13d70*/  LDL.64 R194, [R1+0x50] ;  /* 0x0000500001c27983 */ /* 0x000eac0000100a00 */
[----:B------:R-:W2:Y:S06]  /*13d80*/  LDL.64 R2, [R1+0x58] ;  /* 0x0000580001027983 */ /* 0x000eac0000100a00 */
        /* <DEDUP_REMOVED lines=9> */
[----:B------:R-:W2:Y:S06]  /*13e20*/  LDL.64 R232, [R1+0x40] ;  /* 0x0000400001e87983 */ /* 0x000eac0000100a00 */
[----:B------:R-:W1:Y:S08]  /*13e30*/  LDSM.16.M88.4 R188, [R223] ;  /* 0x00000000dfbc783b */ /* 0x000e700000000200 */
[----:B------:R-:W2:Y:S01]  /*13e40*/  LDL.64 R230, [R1+0x48] ;  /* 0x0000480001e67983 */ /* 0x000ea20000100a00 */
[-C--:B---3--:R-:W-:Y:S08]  /*13e50*/  HMMA.16816.F32.BF16 R4, R96, R16.reuse, RZ ;  /* 0x000000106004723c */ /* 0x088ff000000418ff */
[C---:B----4-:R-:W-:Y:S08]  /*13e60*/  HMMA.16816.F32.BF16 R8, R92.reuse, R16, RZ ;  /* 0x000000105c08723c */ /* 0x050ff000000418ff */
[-C--:B------:R-:W-:Y:S08]  /*13e70*/  HMMA.16816.F32.BF16 R12, R92, R18.reuse, RZ ;  /* 0x000000125c0c723c */ /* 0x080ff000000418ff */
[C---:B------:R-:W-:Y:S08]  /*13e80*/  HMMA.16816.F32.BF16 R16, R96.reuse, R18, RZ ;  /* 0x000000126010723c */ /* 0x040ff000000418ff */
[-C--:B-1----:R-:W-:Y:S08]  /*13e90*/  HMMA.16816.F32.BF16 R20, R96, R32.reuse, RZ ;  /* 0x000000206014723c */ /* 0x082ff000000418ff */
        /* <DEDUP_REMOVED lines=17> */
[-C--:B------:R-:W-:Y:S01]  /*13fb0*/  HMMA.16816.F32.BF16 R92, R92, R170.reuse, RZ ;  /* 0x000000aa5c5c723c */ /* 0x080fe200000418ff */
[----:B--2---:R-:W-:Y:S07]  /*13fc0*/  ISETP.GT.AND P0, PT, R228, R226, PT ;  /* 0x000000e2e400720c */ /* 0x004fee0003f04270 */
[----:B------:R-:W-:Y:S01]  /*13fd0*/  HMMA.16816.F32.BF16 R96, R96, R170, RZ ;  /* 0x000000aa6060723c */ /* 0x000fe200000418ff */
[----:B------:R-:W1:Y:S07]  /*13fe0*/  LDSM.16.M88.4 R168, [R222] ;  /* 0x00000000dea8783b */ /* 0x000e6e0000000200 */
[-C--:B------:R-:W-:Y:S05]  /*13ff0*/  HMMA.16816.F32.BF16 R4, R172, R176.reuse, R4 ;  /* 0x000000b0ac04723c */ /* 0x080fea0000041804 */
[----:B------:R-:W-:Y:S03]  /*14000*/  @!P0 SHF.R.S32.HI R0, RZ, 0x1f, R226 ;  /* 0x0000001fff008819 */ /* 0x000fe600000114e2 */
[C---:B------:R-:W-:Y:S01]  /*14010*/  HMMA.16816.F32.BF16 R8, R180.reuse, R176, R8 ;  /* 0x000000b0b408723c */ /* 0x040fe20000041808 */
[----:B------:R-:W-:Y:S03]  /*14020*/  MOV R194, c[0x0][0x208] ;  /* 0x0000820000c27a02 */ /* 0x000fe60000000f00 */
[----:B------:R-:W-:Y:S03]  /*14030*/  @!P0 IMAD R0, R0, c[0x0][0x208], RZ ;  /* 0x0000820000008a24 */ /* 0x000fe600078e02ff */
[C---:B------:R-:W-:Y:S01]  /*14040*/  @!P0 IMAD.WIDE.U32 R176, R226.reuse, c[0x0][0x208], RZ ;  /* 0x00008200e2b08a25 */ /* 0x040fe200078e00ff */
[-C--:B------:R-:W-:Y:S04]  /*14050*/  HMMA.16816.F32.BF16 R12, R180, R178.reuse, R12 ;  /* 0x000000b2b40c723c */ /* 0x080fe8000004180c */
[----:B------:R-:W-:Y:S01]  /*14060*/  @!P0 IMAD R0, R226, c[0x0][0x20c], R0 ;  /* 0x00008300e2008a24 */ /* 0x000fe200078e0200 */
[----:B------:R-:W-:Y:S02]  /*14070*/  @!P0 MOV R3, R195 ;  /* 0x000000c300038202 */ /* 0x000fe40000000f00 */
[----:B------:R-:W-:Y:S01]  /*14080*/  MOV R195, 0x5 ;  /* 0x0000000500c37802 */ /* 0x000fe20000000f00 */
[C---:B------:R-:W-:Y:S04]  /*14090*/  HMMA.16816.F32.BF16 R16, R172.reuse, R178, R16 ;  /* 0x000000b2ac10723c */ /* 0x040fe80000041810 */
[----:B------:R-:W-:Y:S01]  /*140a0*/  @!P0 IMAD.WIDE.U32 R2, R176, 0x60, R2 ;  /* 0x00000060b0028825 */ /* 0x000fe200078e0002 */
[----:B------:R-:W-:Y:S02]  /*140b0*/  @!P0 IADD3 R0, R177, R0, RZ ;  /* 0x00000000b1008210 */ /* 0x000fe40007ffe0ff */
[----:B------:R-:W2:Y:S01]  /*140c0*/  LDSM.16.M88.4 R176, [R221] ;  /* 0x00000000ddb0783b */ /* 0x000ea20000000200 */
[-C--:B------:R-:W-:Y:S04]  /*140d0*/  HMMA.16816.F32.BF16 R20, R172, R184.reuse, R20 ;  /* 0x000000b8ac14723c */ /* 0x080fe80000041814 */
[----:B------:R-:W-:Y:S01]  /*140e0*/  @!P0 LEA R192, P1, R2, c[0x0][0x1f8], 0x1 ;  /* 0x00007e0002c08a11 */ /* 0x000fe200078208ff */
[----:B------:R-:W-:Y:S01]  /*140f0*/  @!P0 IMAD R0, R0, 0x60, RZ ;  /* 0x0000006000008824 */ /* 0x000fe200078e02ff */
[----:B------:R-:W-:Y:S02]  /*14100*/  SHF.L.U64.HI R194, R194, R195, c[0x0][0x20c] ;  /* 0x00008300c2c27619 */ /* 0x000fe400000102c3 */
        /* <DEDUP_REMOVED lines=14> */
[----:B------:R-:W-:Y:S01]  /*141f0*/  @!P0 IADD3 R190, P2, R192, R196, RZ ;  /* 0x000000c4c0be8210 */ /* 0x000fe20007f5e0ff */
[-C--:B-1----:R-:W-:Y:S04]  /*14200*/  HMMA.16816.F32.BF16 R52, R172, R168.reuse, R52 ;  /* 0x000000a8ac34723c */ /* 0x082fe80000041834 */
[----:B------:R-:W-:Y:S02]  /*14210*/  @!P0 IADD3.X R191, R193, R194, RZ, P2, !PT ;  /* 0x000000c2c1bf8210 */ /* 0x000fe400017fe4ff */
[----:B------:R-:W-:Y:S02]  /*14220*/  @!P0 IADD3 R188, P1, R190, R196, RZ ;  /* 0x000000c4bebc8210 */ /* 0x000fe40007f3e0ff */
[C---:B------:R-:W-:Y:S01]  /*14230*/  HMMA.16816.F32.BF16 R56, R180.reuse, R168, R56 ;  /* 0x000000a8b438723c */ /* 0x040fe20000041838 */
[----:B------:R1:W-:Y:S03]  /*14240*/  @!P0 LDGSTS.E.BYPASS.LTC128B.128 [R227+0x900], [R190.64], !P5 ;  /* 0x00900000bee38fae */ /* 0x0003e6000e901d48 */
[----:B------:R-:W-:Y:S03]  /*14250*/  @!P0 IADD3.X R189, R191, R194, RZ, P1, !PT ;  /* 0x000000c2bfbd8210 */ /* 0x000fe60000ffe4ff */
[----:B------:R-:W-:Y:S01]  /*14260*/  @!P0 IADD3 R168, P3, R188, R196, RZ ;  /* 0x000000c4bca88210 */ /* 0x000fe20007f7e0ff */
[-C--:B------:R-:W-:Y:S01]  /*14270*/  HMMA.16816.F32.BF16 R60, R180, R170.reuse, R60 ;  /* 0x000000aab43c723c */ /* 0x080fe2000004183c */
[----:B------:R1:W-:Y:S03]  /*14280*/  @!P0 LDGSTS.E.BYPASS.LTC128B.128 [R227+0x1100], [R188.64], !P5 ;  /* 0x01100000bce38fae */ /* 0x0003e6000e901d48 */
[----:B------:R-:W-:Y:S02]  /*14290*/  @!P0 IADD3.X R169, R189, R194, RZ, P3, !PT ;  /* 0x000000c2bda98210 */ /* 0x000fe40001ffe4ff */
[----:B------:R-:W-:Y:S02]  /*142a0*/  @!P0 IADD3 R2, P2, R168, R196, RZ ;  /* 0x000000c4a8028210 */ /* 0x000fe40007f5e0ff */
[C---:B------:R-:W-:Y:S01]  /*142b0*/  HMMA.16816.F32.BF16 R64, R172.reuse, R170, R64 ;  /* 0x000000aaac40723c */ /* 0x040fe20000041840 */
[----:B------:R3:W-:Y:S03]  /*142c0*/  @!P0 LDGSTS.E.BYPASS.LTC128B.128 [R227+0x1900], [R168.64], !P5 ;  /* 0x01900000a8e38fae */ /* 0x0007e6000e901d48 */
[----:B------:R-:W-:Y:S02]  /*142d0*/  @!P0 IADD3.X R3, R169, R194, RZ, P2, !PT ;  /* 0x000000c2a9038210 */ /* 0x000fe400017fe4ff */
[----:B----4-:R-:W-:Y:S02]  /*142e0*/  @!P0 IADD3 R192, P1, R2, R196, RZ ;  /* 0x000000c402c08210 */ /* 0x010fe40007f3e0ff */
[-C--:B--2---:R-:W-:Y:S01]  /*142f0*/  HMMA.16816.F32.BF16 R68, R172, R176.reuse, R68 ;  /* 0x000000b0ac44723c */ /* 0x084fe20000041844 */
[----:B------:R2:W-:Y:S03]  /*14300*/  @!P0 LDGSTS.E.BYPASS.LTC128B.128 [R227+0x2100], [R2.64], !P5 ;  /* 0x0210000002e38fae */ /* 0x0005e6000e901d48 */
[----:B------:R-:W-:Y:S04]  /*14310*/  @!P0 IADD3.X R193, R3, R194, RZ, P1, !PT ;  /* 0x000000c203c18210 */ /* 0x000fe80000ffe4ff */
[C---:B------:R-:W-:Y:S01]  /*14320*/  HMMA.16816.F32.BF16 R72, R180.reuse, R176, R72 ;  /* 0x000000b0b448723c */ /* 0x040fe20000041848 */
[----:B------:R4:W-:Y:S03]  /*14330*/  @!P0 LDGSTS.E.BYPASS.LTC128B.128 [R227+0x2900], [R192.64], !P5 ;  /* 0x02900000c0e38fae */ /* 0x0009e6000e901d48 */
[C---:B------:R-:W-:Y:S02]  /*14340*/  ISETP.GT.AND P0, PT, R226.reuse, R228, PT ;  /* 0x000000e4e200720c */ /* 0x040fe40003f04270 */
[----:B------:R-:W-:Y:S02]  /*14350*/  MOV R228, c[0x0][0x1e0] ;  /* 0x0000780000e47a02 */ /* 0x000fe40000000f00 */
[-C--:B------:R-:W-:Y:S01]  /*14360*/  HMMA.16816.F32.BF16 R76, R180, R178.reuse, R76 ;  /* 0x000000b2b44c723c */ /* 0x080fe2000004184c */
[----:B-1----:R-:W-:Y:S07]  /*14370*/  LDSM.16.M88.4 R188, [R214+0x3100] ;  /* 0x00310000d6bc783b */ /* 0x002fee0000000200 */
[C---:B------:R-:W-:Y:S01]  /*14380*/  HMMA.16816.F32.BF16 R80, R172.reuse, R178, R80 ;  /* 0x000000b2ac50723c */ /* 0x040fe20000041850 */
[----:B------:R-:W0:Y:S03]  /*14390*/  LDGDEPBAR ;  /* 0x00000000000079af */ /* 0x000e260000000000 */
[----:B------:R-:W-:Y:S02]  /*143a0*/  @P0 IADD3 R0, R226, -0x1, RZ ;  /* 0xffffffffe2000810 */ /* 0x000fe40007ffe0ff */
[----:B--2---:R-:W-:Y:S02]  /*143b0*/  @P0 MOV R3, R233 ;  /* 0x000000e900030202 */ /* 0x004fe40000000f00 */
[-C--:B---3--:R-:W-:Y:S01]  /*143c0*/  HMMA.16816.F32.BF16 R84, R172, R184.reuse, R84 ;  /* 0x000000b8ac54723c */ /* 0x088fe20000041854 */
[----:B------:R-:W1:Y:S03]  /*143d0*/  LDSM.16.M88.4 R168, [R216+0x6100] ;  /* 0x00610000d8a8783b */ /* 0x000e660000000200 */
[----:B------:R-:W-:Y:S04]  /*143e0*/  @P0 SHF.R.S32.HI R2, RZ, 0x1f, R0 ;  /* 0x0000001fff020819 */ /* 0x000fe80000011400 */
        /* <DEDUP_REMOVED lines=63> */
[----:B---3--:R-:W4:Y:S09]  /*147e0*/  LDL R15, [R1+0x34] ;  /* 0x00003400010f7983 */ /* 0x008f320000100800 */
        /* <DEDUP_REMOVED lines=57> */
[----:B------:R-:W2:Y:S01]  /*14b80*/  MUFU.TANH R176, R20 ;  /* 0x0000001400b07308 */ /* 0x000ea20000002400 */
[----:B------:R-:W-:Y:S01]  /*14b90*/  BAR.SYNC.DEFER_BLOCKING 0x0 ;  /* 0x0000000000007b1d */ /* 0x000fe20000010000 */
[-C--:B-1----:R-:W-:Y:S05]  /*14ba0*/  HMMA.16816.F32.BF16 R68, R172, R8.reuse, R68 ;  /* 0x00000008ac44723c */ /* 0x082fea0000041844 */
[----:B------:R-:W-:Y:S02]  /*14bb0*/  FMUL.FTZ R62, R62, c[0x0][0x320] ;  /* 0x0000c8003e3e7a20 */ /* 0x000fe40000410000 */
[----:B------:R-:W-:Y:S01]  /*14bc0*/  FMUL.FTZ R49, R49, c[0x0][0x320] ;  /* 0x0000c80031317a20 */ /* 0x000fe20000410000 */
[----:B------:R1:W1:Y:S01]  /*14bd0*/  MUFU.TANH R38, R58 ;  /* 0x0000003a00267308 */ /* 0x0002620000002400 */
[C---:B------:R-:W-:Y:S04]  /*14be0*/  HMMA.16816.F32.BF16 R72, R188.reuse, R8, R72 ;  /* 0x00000008bc48723c */ /* 0x040fe80000041848 */
[----:B------:R-:W-:Y:S02]  /*14bf0*/  FMUL.FTZ R50, R50, c[0x0][0x320] ;  /* 0x0000c80032327a20 */ /* 0x000fe40000410000 */
[----:B------:R-:W-:Y:S01]  /*14c00*/  FMUL.FTZ R51, R51, c[0x0][0x320] ;  /* 0x0000c80033337a20 */ /* 0x000fe20000410000 */
[----:B------:R-:W-:Y:S01]  /*14c10*/  MOV R8, 0x5 ;  /* 0x0000000500087802 */ /* 0x000fe20000000f00 */
[-C--:B------:R-:W-:Y:S01]  /*14c20*/  HMMA.16816.F32.BF16 R76, R188, R10.reuse, R76 ;  /* 0x0000000abc4c723c */ /* 0x080fe2000004184c */
[----:B------:R4:W4:Y:S03]  /*14c30*/  MUFU.TANH R37, R62 ;  /* 0x0000003e00257308 */ /* 0x0009260000002400 */
[----:B------:R-:W-:Y:S02]  /*14c40*/  FMUL.FTZ R52, R52, c[0x0][0x320] ;  /* 0x0000c80034347a20 */ /* 0x000fe40000410000 */
[----:B------:R-:W-:Y:S02]  /*14c50*/  FMUL.FTZ R53, R53, c[0x0][0x320] ;  /* 0x0000c80035357a20 */ /* 0x000fe40000410000 */
[C---:B------:R-:W-:Y:S01]  /*14c60*/  HMMA.16816.F32.BF16 R80, R172.reuse, R10, R80 ;  /* 0x0000000aac50723c */ /* 0x040fe20000041850 */
[----:B------:R-:W3:Y:S02]  /*14c70*/  LDL R10, [R1+0x10] ;  /* 0x00001000010a7983 */ /* 0x000ee40000100800 */
[----:B------:R3:W3:Y:S01]  /*14c80*/  MUFU.TANH R180, R22 ;  /* 0x0000001600b47308 */ /* 0x0006e20000002400 */
[----:B------:R-:W-:Y:S02]  /*14c90*/  FMUL.FTZ R54, R54, c[0x0][0x320] ;  /* 0x0000c80036367a20 */ /* 0x000fe40000410000 */
[----:B------:R-:W-:Y:S01]  /*14ca0*/  FMUL.FTZ R55, R55, c[0x0][0x320] ;  /* 0x0000c80037377a20 */ /* 0x000fe20000410000 */
[----:B-1----:R-:W3:Y:S01]  /*14cb0*/  LDL R58, [R1+0x30] ;  /* 0x00003000013a7983 */ /* 0x002ee20000100800 */
[-C--:B--2---:R-:W-:Y:S01]  /*14cc0*/  HMMA.16816.F32.BF16 R84, R172, R4.reuse, R84 ;  /* 0x00000004ac54723c */ /* 0x084fe20000041854 */
[----:B------:R-:W-:Y:S03]  /*14cd0*/  MOV R11, c[0x0][0x2c4] ;  /* 0x0000b100000b7a02 */ /* 0x000fe60000000f00 */
[----:B------:R-:W-:Y:S01]  /*14ce0*/  FMUL.FTZ R56, R56, c[0x0][0x320] ;  /* 0x0000c80038387a20 */ /* 0x000fe20000410000 */
[----:B------:R1:W2:Y:S01]  /*14cf0*/  MUFU.TANH R185, R25 ;  /* 0x0000001900b97308 */ /* 0x0002a20000002400 */
[----:B------:R-:W-:Y:S01]  /*14d00*/  ISETP.NE.AND P4, PT, R11, 0x1, PT ;  /* 0x000000010b00780c */ /* 0x000fe20003f85270 */
[----:B------:R-:W-:Y:S01]  /*14d10*/  FMUL.FTZ R57, R57, c[0x0][0x320] ;  /* 0x0000c80039397a20 */ /* 0x000fe20000410000 */
[C---:B------:R-:W-:Y:S01]  /*14d20*/  HMMA.16816.F32.BF16 R88, R188.reuse, R4, R88 ;  /* 0x00000004bc58723c */ /* 0x040fe20000041858 */
[----:B----4-:R-:W3:Y:S03]  /*14d30*/  LDL R62, [R1+0x2c] ;  /* 0x00002c00013e7983 */ /* 0x010ee60000100800 */
[----:B------:R-:W-:Y:S02]  /*14d40*/  FMUL.FTZ R59, R59, c[0x0][0x320] ;  /* 0x0000c8003b3b7a20 */ /* 0x000fe40000410000 */
[----:B------:R-:W-:Y:S01]  /*14d50*/  FMUL.FTZ R60, R60, c[0x0][0x320] ;  /* 0x0000c8003c3c7a20 */ /* 0x000fe20000410000 */
[----:B------:R1:W4:Y:S01]  /*14d60*/  MUFU.TANH R202, R26 ;  /* 0x0000001a00ca7308 */ /* 0x0003220000002400 */
        /* <DEDUP_REMOVED lines=22> */
[----:B------:R-:W-:Y:S01]  /*14ed0*/  @P0 IADD3 R2, P1, R7, R4, RZ ;  /* 0x0000000407020210 */ /* 0x000fe20007f3e0ff */
[----:B------:R-:W-:Y:S01]  /*14ee0*/  FMUL.FTZ R69, R69, c[0x0][0x320] ;  /* 0x0000c80045457a20 */ /* 0x000fe20000410000 */
[----:B------:R-:W-:Y:S01]  /*14ef0*/  @P0 SHF.L.U64.HI R0, R228, R8, c[0x0][0x1e4] ;  /* 0x00007900e4000619 */ /* 0x000fe20000010208 */
[----:B------:R-:W-:Y:S01]  /*14f00*/  @!PT LDS RZ, [RZ] ;  /* 0x00000000fffff984 */ /* 0x000fe20000000800 */
[----:B------:R-:W-:Y:S01]  /*14f10*/  @!PT LDS RZ, [RZ] ;  /* 0x00000000fffff984 */ /* 0x000fe20000000800 */
[----:B------:R-:W-:Y:S01]  /*14f20*/  @!PT LDS RZ, [RZ] ;  /* 0x00000000fffff984 */ /* 0x000fe20000000800 */
[----:B------:R1:W-:Y:S01]  /*14f30*/  @P0 LDGSTS.E.BYPASS.LTC128B.128 [R227+0x3100], [R4.64], !P5 ;  /* 0x0310000004e30fae */ /* 0x0003e2000e901d48 */
[----:B------:R-:W-:Y:S01]  /*14f40*/  @P0 IADD3 R8, P2, R7, R2, RZ ;  /* 0x0000000207080210 */ /* 0x000fe20007f5e0ff */
[----:B------:R-:W-:Y:S01]  /*14f50*/  FMUL.FTZ R70, R70, c[0x0][0x320] ;  /* 0x0000c80046467a20 */ /* 0x000fe20000410000 */
[----:B------:R1:W1:Y:S01]  /*14f60*/  MUFU.TANH R28, R32 ;  /* 0x00000020001c7308 */ /* 0x0002620000002400 */
[----:B------:R-:W-:Y:S01]  /*14f70*/  @P0 IADD3.X R3, R0, R5, RZ, P1, !PT ;  /* 0x0000000500030210 */ /* 0x000fe20000ffe4ff */
[----:B------:R-:W-:Y:S02]  /*14f80*/  FMUL.FTZ R71, R71, c[0x0][0x320] ;  /* 0x0000c80047477a20 */ /* 0x000fe40000410000 */
[----:B------:R-:W-:Y:S01]  /*14f90*/  FMUL.FTZ R72, R72, c[0x0][0x320] ;  /* 0x0000c80048487a20 */ /* 0x000fe20000410000 */
[----:B------:R-:W-:Y:S01]  /*14fa0*/  @P0 IADD3.X R9, R0, R3, RZ, P2, !PT ;  /* 0x0000000300090210 */ /* 0x000fe200017fe4ff */
        /* <DEDUP_REMOVED lines=13> */
[----:B-1----:R-:W-:Y:S01]  /*15080*/  @P0 IADD3 R4, P1, R7, R8, RZ ;  /* 0x0000000807040210 */ /* 0x002fe20007f3e0ff */
[----:B------:R-:W-:Y:S01]  /*15090*/  FMUL.FTZ R82, R82, c[0x0][0x320] ;  /* 0x0000c80052527a20 */ /* 0x000fe20000410000 */
[----:B------:R-:W-:Y:S01]  /*150a0*/  MOV R81, c[0x0][0x32c] ;  /* 0x0000cb0000517a02 */ /* 0x000fe20000000f00 */
[----:B------:R-:W-:Y:S01]  /*150b0*/  FMUL.FTZ R83, R83, c[0x0][0x320] ;  /* 0x0000c80053537a20 */ /* 0x000fe20000410000 */
[----:B------:R-:W-:Y:S01]  /*150c0*/  @P0 IADD3.X R5, R0, R9, RZ, P1, !PT ;  /* 0x0000000900050210 */ /* 0x000fe20000ffe4ff */
[----:B------:R-:W-:Y:S01]  /*150d0*/  FMUL.FTZ R18, R84, c[0x0][0x320] ;  /* 0x0000c80054127a20 */ /* 0x000fe20000410000 */
[----:B------:R-:W1:Y:S01]  /*150e0*/  MUFU.TANH R39, R39 ;  /* 0x0000002700277308 */ /* 0x000e620000002400 */
[----:B------:R-:W-:Y:S02]  /*150f0*/  FMUL.FTZ R17, R85, c[0x0][0x320] ;  /* 0x0000c80055117a20 */ /* 0x000fe40000410000 */
[----:B------:R3:W-:Y:S01]  /*15100*/  @P0 LDGSTS.E.BYPASS.LTC128B.128 [R227+0x4900], [R4.64], !P5 ;  /* 0x0490000004e30fae */ /* 0x0007e2000e901d48 */
[----:B------:R-:W-:Y:S01]  /*15110*/  @P0 IADD3 R2, P2, R7, R4, RZ ;  /* 0x0000000407020210 */ /* 0x000fe20007f5e0ff */
[----:B------:R-:W-:Y:S02]  /*15120*/  FMUL.FTZ R86, R86, c[0x0][0x320] ;  /* 0x0000c80056567a20 */ /* 0x000fe40000410000 */
[----:B------:R-:W-:Y:S01]  /*15130*/  FMUL.FTZ R87, R87, c[0x0][0x320] ;  /* 0x0000c80057577a20 */ /* 0x000fe20000410000 */
[----:B------:R-:W-:Y:S01]  /*15140*/  @P0 IADD3.X R3, R0, R5, RZ, P2, !PT ;  /* 0x0000000500030210 */ /* 0x000fe200017fe4ff */
[----:B------:R-:W-:Y:S01]  /*15150*/  FMUL.FTZ R88, R88, c[0x0][0x320] ;  /* 0x0000c80058587a20 */ /* 0x000fe20000410000 */
[----:B------:R-:W1:Y:S01]  /*15160*/  MUFU.TANH R42, R42 ;  /* 0x0000002a002a7308 */ /* 0x000e620000002400 */
[----:B----4-:R-:W-:Y:S01]  /*15170*/  @P0 IADD3 R8, P1, R7, R2, RZ ;  /* 0x0000000207080210 */ /* 0x010fe20007f3e0ff */
[----:B------:R-:W-:Y:S01]  /*15180*/  FMUL.FTZ R89, R89, c[0x0][0x320] ;  /* 0x0000c80059597a20 */ /* 0x000fe20000410000 */
[----:B------:R4:W-:Y:S01]  /*15190*/  @P0 LDGSTS.E.BYPASS.LTC128B.128 [R227+0x5100], [R2.64], !P5 ;  /* 0x0510000002e30fae */ /* 0x0009e2000e901d48 */
[----:B------:R-:W-:Y:S01]  /*151a0*/  FMUL.FTZ R91, R91, c[0x0][0x320] ;  /* 0x0000c8005b5b7a20 */ /* 0x000fe20000410000 */
[----:B------:R-:W-:Y:S01]  /*151b0*/  @P0 IADD3.X R9, R0, R3, RZ, P1, !PT ;  /* 0x0000000300090210 */ /* 0x000fe20000ffe4ff */
[----:B------:R-:W-:Y:S02]  /*151c0*/  FMUL.FTZ R92, R92, c[0x0][0x320] ;  /* 0x0000c8005c5c7a20 */ /* 0x000fe40000410000 */
[----:B------:R-:W-:Y:S02]  /*151d0*/  FMUL.FTZ R23, R93, c[0x0][0x320] ;  /* 0x0000c8005d177a20 */ /* 0x000fe40000410000 */
[----:B------:R-:W1:Y:S01]  /*151e0*/  MUFU.TANH R43, R43 ;  /* 0x0000002b002b7308 */ /* 0x000e620000002400 */
[----:B------:R1:W-:Y:S01]  /*151f0*/  @P0 LDGSTS.E.BYPASS.LTC128B.128 [R227+0x5900], [R8.64], !P5 ;  /* 0x0590000008e30fae */ /* 0x0003e2000e901d48 */
[----:B------:R-:W-:Y:S02]  /*15200*/  FMUL.FTZ R95, R95, c[0x0][0x320] ;  /* 0x0000c8005f5f7a20 */ /* 0x000fe40000410000 */
[----:B------:R-:W-:Y:S02]  /*15210*/  FMUL.FTZ R13, R96, c[0x0][0x320] ;  /* 0x0000c800600d7a20 */ /* 0x000fe40000410000 */
[----:B------:R-:W-:Y:S02]  /*15220*/  FMUL.FTZ R12, R97, c[0x0][0x320] ;  /* 0x0000c800610c7a20 */ /* 0x000fe40000410000 */
[----:B------:R-:W-:Y:S01]  /*15230*/  FMUL.FTZ R14, R98, c[0x0][0x320] ;  /* 0x0000c800620e7a20 */ /* 0x000fe20000410000 */
[----:B------:R-:W0:Y:S01]  /*15240*/  LDGDEPBAR ;  /* 0x00000000000079af */ /* 0x000e220000000000 */
[----:B------:R-:W1:Y:S01]  /*15250*/  MUFU.TANH R45, R45 ;  /* 0x0000002d002d7308 */ /* 0x000e620000002400 */
[----:B------:R-:W-:Y:S02]  /*15260*/  FMUL.FTZ R11, R99, c[0x0][0x320] ;  /* 0x0000c800630b7a20 */ /* 0x000fe40000410000 */
[----:B------:R-:W-:Y:S02]  /*15270*/  FMUL.FTZ R27, R27, c[0x0][0x320] ;  /* 0x0000c8001b1b7a20 */ /* 0x000fe40000410000 */
[----:B------:R-:W-:Y:S02]  /*15280*/  FMUL.FTZ R30, R30, c[0x0][0x320] ;  /* 0x0000c8001e1e7a20 */ /* 0x000fe40000410000 */
[----:B------:R-:W-:Y:S02]  /*15290*/  FMUL.FTZ R33, R33, c[0x0][0x320] ;  /* 0x0000c80021217a20 */ /* 0x000fe40000410000 */
[----:B------:R-:W-:Y:S01]  /*152a0*/  FMUL.FTZ R34, R34, c[0x0][0x320] ;  /* 0x0000c80022227a20 */ /* 0x000fe20000410000 */
[----:B------:R2:W2:Y:S01]  /*152b0*/  MUFU.TANH R199, R27 ;  /* 0x0000001b00c77308 */ /* 0x0004a20000002400 */
[----:B------:R-:W-:Y:S02]  /*152c0*/  FMUL.FTZ R40, R40, c[0x0][0x320] ;  /* 0x0000c80028287a20 */ /* 0x000fe40000410000 */
[----:B------:R-:W-:Y:S02]  /*152d0*/  FMUL.FTZ R41, R41, c[0x0][0x320] ;  /* 0x0000c80029297a20 */ /* 0x000fe40000410000 */
[----:B------:R-:W-:Y:S02]  /*152e0*/  FMUL.FTZ R44, R44, c[0x0][0x320] ;  /* 0x0000c8002c2c7a20 */ /* 0x000fe40000410000 */
[----:B------:R-:W-:Y:S02]  /*152f0*/  FMUL.FTZ R90, R90, c[0x0][0x320] ;  /* 0x0000c8005a5a7a20 */ /* 0x000fe40000410000 */
[----:B------:R-:W-:Y:S01]  /*15300*/  FMUL.FTZ R94, R94, c[0x0][0x320] ;  /* 0x0000c8005e5e7a20 */ /* 0x000fe20000410000 */
[----:B------:R2:W2:Y:S01]  /*15310*/  MUFU.TANH R197, R30 ;  /* 0x0000001e00c57308 */ /* 0x0004a20000002400 */
[----:B----4-:R-:W-:Y:S05]  /*15320*/  IMAD R2, R226, -0x60, RZ ;  /* 0xffffffa0e2027824 */ /* 0x010fea00078e02ff */
[----:B-1----:R-:W-:Y:S04]  /*15330*/  IADD3 R8, -R15, 0x1, R2 ;  /* 0x000000010f087810 */ /* 0x002fe80007ffe102 */
[----:B------:R1:W4:Y:S10]  /*15340*/  MUFU.TANH R32, R33 ;  /* 0x0000002100207308 */ /* 0x0003340000002400 */
        /* <DEDUP_REMOVED lines=15> */
[----:B------:R-:W1:Y:S01]  /*15440*/  MUFU.TANH R57, R57 ;  /* 0x0000003900397308 */ /* 0x000e620000002400 */
[----:B---3--:R-:W-:Y:S04]  /*15450*/  IADD3 R4, -R58, R8, R62 ;  /* 0x000000083a047210 */ /* 0x008fe80007ffe13e */
[C---:B------:R-:W-:Y:S05]  /*15460*/  IADD3 R7, R4.reuse, c[0x0][0x328], RZ ;  /* 0x0000ca0004077a10 */ /* 0x040fea0007ffe0ff */
[----:B------:R-:W3:Y:S01]  /*15470*/  MUFU.TANH R59, R59 ;  /* 0x0000003b003b7308 */ /* 0x000ee20000002400 */
[----:B------:R-:W-:Y:S09]  /*15480*/  IADD3 R9, R4, UR7, RZ ;  /* 0x0000000704097c10 */ /* 0x000ff2000fffe0ff */
[----:B------:R-:W1:Y:S01]  /*15490*/  MUFU.TANH R60, R60 ;  /* 0x0000003c003c7308 */ /* 0x000e620000002400 */
[----:B--2---:R-:W-:Y:S02]  /*154a0*/  @P4 MOV R6, R10 ;  /* 0x0000000a00064202 */ /* 0x004fe40000000f00 */
[----:B------:R-:W-:Y:S03]  /*154b0*/  ISETP.GE.AND P4, PT, R81, 0x1, PT ;  /* 0x000000015100780c */ /* 0x000fe60003f86270 */
[----:B------:R-:W2:Y:S04]  /*154c0*/  SHFL.IDX PT, R5, R6, RZ, 0x1c1f ;  /* 0x001c1fff06057589 */ /* 0x000ea800000e0000 */
[----:B------:R-:W1:Y:S10]  /*154d0*/  MUFU.TANH R61, R61 ;  /* 0x0000003d003d7308 */ /* 0x000e740000002400 */
[----:B------:R-:W1:Y:S10]  /*154e0*/  MUFU.TANH R63, R63 ;  /* 0x0000003f003f7308 */ /* 0x000e740000002400 */
[----:B------:R-:W1:Y:S01]  /*154f0*/  MUFU.TANH R64, R64 ;  /* 0x0000004000407308 */ /* 0x000e620000002400 */
[----:B--2---:R-:W-:Y:S02]  /*15500*/  IADD3 R3, R7, R5, RZ ;  /* 0x0000000507037210 */ /* 0x004fe40007ffe0ff */
[----:B------:R-:W-:Y:S07]  /*15510*/  IADD3 R0, R5, R9, RZ ;  /* 0x0000000905007210 */ /* 0x000fee0007ffe0ff */
[----:B------:R-:W2:Y:S10]  /*15520*/  MUFU.TANH R65, R65 ;  /* 0x0000004100417308 */ /* 0x000eb40000002400 */
        /* <DEDUP_REMOVED lines=33> */
[----:B------:R-:W1:Y:S01]  /*15740*/  MUFU.TANH R11, R11 ;  /* 0x0000000b000b7308 */ /* 0x000e620000002400 */
[----:B------:R-:W-:-:S05]  /*15750*/  @!P4 BRA `(.L_x_439) ;  /* 0x000001800000c947 */ /* 0x000fca0003800000 */
[----:B--234-:R-:W-:Y:S01]  /*15760*/  IADD3 R5, -R58, R62, R5 ;  /* 0x0000003e3a057210 */ /* 0x01cfe20007ffe105 */
[----:B------:R-:W-:Y:S03]  /*15770*/  BSSY B0, `(.L_x_440) ;  /* 0x0000011000007945 */ /* 0x000fe60003800000 */
        /* <DEDUP_REMOVED lines=11> */
.L_x_441:
[----:B------:R-:W-:Y:S04]  /*15830*/  MOV R10, c[0x0][0x32c] ;  /* 0x0000cb00000a7a02 */ /* 0x000fe80000000f00 */
[----:B------:R-:W-:Y:S11]  /*15840*/  ISETP.NE.AND P0, PT, R10, 0x1, PT ;  /* 0x000000010a00780c */ /* 0x000ff60003f05270 */
[----:B------:R-:W-:Y:S02]  /*15850*/  @!UPT UIADD3 URZ, URZ, URZ, URZ ;  /* 0x0000003f3f3ff290 */ /* 0x000fe4000fffe03f */
[----:B------:R-:W-:Y:S05]  /*15860*/  @P0 IMAD.HI.U32 R10, R5, c[0x0][0x330], RZ ;  /* 0x0000cc00050a0a27 */ /* 0x000fea00078e00ff */
[----:B------:R-:W-:Y:S02]  /*15870*/  @P0 SHF.R.U32.HI R5, RZ, c[0x0][0x334], R10 ;  /* 0x0000cd00ff050a19 */ /* 0x000fe4000001160a */
.L_x_442:
[----:B------:R-:W-:Y:S05]  /*15880*/  BSYNC B0 ;  /* 0x0000000000007941 */ /* 0x000fea0003800000 */
.L_x_440:
[----:B------:R-:W-:Y:S04]  /*15890*/  IMAD.IADD R10, R2, 0x1, -R15 ;  /* 0x00000001020a7824 */ /* 0x000fe800078e0a0f */
[----:B------:R-:W-:Y:S05]  /*158a0*/  IMAD R5, R5, c[0x0][0x32c], R10 ;  /* 0x0000cb0005057a24 */ /* 0x000fea00078e020a */
[----:B------:R-:W-:Y:S02]  /*158b0*/  IADD3 R10, R5, c[0x0][0x32c], RZ ;  /* 0x0000cb00050a7a10 */ /* 0x000fe40007ffe0ff */
[----:B------:R-:W-:Y:S02]  /*158c0*/  IMNMX R0, R0, R5, !PT ;  /* 0x0000000500007217 */ /* 0x000fe40007800200 */
[----:B------:R-:W-:Y:S02]  /*158d0*/  IMNMX R3, R3, R10, PT ;  /* 0x0000000a03037217 */ /* 0x000fe40003800200 */
.L_x_439:
[C---:B--234-:R-:W-:Y:S02]  /*158e0*/  ISETP.GE.AND P1, PT, R2.reuse, 0x2, PT ;  /* 0x000000020200780c */ /* 0x05cfe40003f26270 */
[C---:B------:R-:W-:Y:S02]  /*158f0*/  ISETP.GE.AND P0, PT, R2.reuse, 0x9, PT ;  /* 0x000000090200780c */ /* 0x040fe40003f06270 */
[----:B------:R-:W-:Y:S02]  /*15900*/  LOP3.LUT R225, R225, 0xffffdfff, RZ, 0xc0, !PT ;  /* 0xffffdfffe1e17812 */ /* 0x000fe400078ec0ff */
[C---:B------:R-:W-:Y:S02]  /*15910*/  ISETP.GE.AND P2, PT, R2.reuse, 0xa, PT ;  /* 0x0000000a0200780c */ /* 0x040fe40003f46270 */
[C---:B------:R-:W-:Y:S02]  /*15920*/  ISETP.GE.AND P6, PT, R2.reuse, 0x42, PT ;  /* 0x000000420200780c */ /* 0x040fe40003fc6270 */
[C---:B------:R-:W-:Y:S02]  /*15930*/  ISETP.GE.AND P4, PT, R2.reuse, 0x49, PT ;  /* 0x000000490200780c */ /* 0x040fe40003f86270 */
[----:B------:R-:W-:Y:S02]  /*15940*/  ISETP.GE.AND P3, PT, R2, 0x4a, PT ;  /* 0x0000004a0200780c */ /* 0x000fe40003f66270 */
[----:B------:R-:W-:Y:S02]  /*15950*/  @P1 LOP3.LUT R225, R225, 0x2000, RZ, 0xfc, !PT ;  /* 0x00002000e1e11812 */ /* 0x000fe400078efcff */
[C---:B------:R-:W-:Y:S02]  /*15960*/  ISETP.GT.AND P1, PT, R0.reuse, 0x1, !P1 ;  /* 0x000000010000780c */ /* 0x040fe40004f24270 */
[----:B------:R-:W-:Y:S02]  /*15970*/  LOP3.LUT R225, R225, 0xfffdffff, RZ, 0xc0, !PT ;  /* 0xfffdffffe1e17812 */ /* 0x000fe400078ec0ff */
[----:B------:R-:W-:Y:S02]  /*15980*/  ISETP.LT.OR P1, PT, R3, 0x2, P1 ;  /* 0x000000020300780c */ /* 0x000fe40000f21670 */
[----:B------:R-:W-:Y:S02]  /*15990*/  @P0 LOP3.LUT R225, R225, 0x20000, RZ, 0xfc, !PT ;  /* 0x00020000e1e10812 */ /* 0x000fe400078efcff */
[----:B------:R-:W-:Y:S02]  /*159a0*/  ISETP.GT.AND P0, PT, R0, 0x8, !P0 ;  /* 0x000000080000780c */ /* 0x000fe40004704270 */
[----:B------:R-:W-:Y:S02]  /*159b0*/  FSEL R15, R178, -INF , !P1 ;  /* 0xff800000b20f7808 */ /* 0x000fe40004800000 */
[----:B------:R-:W-:Y:S02]  /*159c0*/  ISETP.GE.AND P1, PT, R2, 0x11, PT ;  /* 0x000000110200780c */ /* 0x000fe40003f26270 */
[----:B------:R-:W-:Y:S02]  /*159d0*/  ISETP.LT.OR P0, PT, R3, 0x9, P0 ;  /* 0x000000090300780c */ /* 0x000fe40000701670 */
[----:B------:R-:W-:Y:S02]  /*159e0*/  LOP3.LUT R225, R225, 0xffff7fff, RZ, 0xc0, !PT ;  /* 0xffff7fffe1e17812 */ /* 0x000fe400078ec0ff */
[----:B------:R-:W-:Y:S02]  /*159f0*/  FSEL R16, R16, -INF , !P0 ;  /* 0xff80000010107808 */ /* 0x000fe40004000000 */
[----:B------:R-:W-:Y:S02]  /*15a00*/  @P2 LOP3.LUT R225, R225, 0x8000, RZ, 0xfc, !PT ;  /* 0x00008000e1e12812 */ /* 0x000fe400078efcff */
[C---:B------:R-:W-:Y:S02]  /*15a10*/  ISETP.GT.AND P0, PT, R0.reuse, 0x9, !P2 ;  /* 0x000000090000780c */ /* 0x040fe40005704270 */
[----:B------:R-:W-:Y:S02]  /*15a20*/  LOP3.LUT R225, R225, 0xffffefff, RZ, 0xc0, !PT ;  /* 0xffffefffe1e17812 */ /* 0x000fe400078ec0ff */
[----:B------:R-:W-:Y:S02]  /*15a30*/  ISETP.LT.OR P0, PT, R3, 0xa, P0 ;  /* 0x0000000a0300780c */ /* 0x000fe40000701670 */
[----:B------:R-:W-:Y:S02]  /*15a40*/  @P1 LOP3.LUT R225, R225, 0x1000, RZ, 0xfc, !PT ;  /* 0x00001000e1e11812 */ /* 0x000fe400078efcff */
[----:B------:R-:W-:Y:S02]  /*15a50*/  FSEL R20, R177, -INF , !P0 ;  /* 0xff800000b1147808 */ /* 0x000fe40004000000 */
[----:B------:R-:W-:Y:S02]  /*15a60*/  ISETP.GT.AND P0, PT, R0, 0x10, !P1 ;  /* 0x000000100000780c */ /* 0x000fe40004f04270 */
[----:B------:R-:W-:Y:S02]  /*15a70*/  ISETP.GE.AND P1, PT, R2, 0x12, PT ;  /* 0x000000120200780c */ /* 0x000fe40003f26270 */
[----:B------:R-:W-:Y:S02]  /*15a80*/  ISETP.LT.OR P0, PT, R3, 0x11, P0 ;  /* 0x000000110300780c */ /* 0x000fe40000701670 */
[----:B------:R-:W-:Y:S02]  /*15a90*/  LOP3.LUT R225, R225, 0xfffff7ff, RZ, 0xc0, !PT ;  /* 0xfffff7ffe1e17812 */ /* 0x000fe400078ec0ff */
[----:B------:R-:W-:Y:S02]  /*15aa0*/  FSEL R25, R176, -INF , !P0 ;  /* 0xff800000b0197808 */ /* 0x000fe40004000000 */
[----:B------:R-:W-:Y:S02]  /*15ab0*/  ISETP.GT.AND P0, PT, R0, 0x11, !P1 ;  /* 0x000000110000780c */ /* 0x000fe40004f04270 */
[C---:B------:R-:W-:Y:S02]  /*15ac0*/  ISETP.GE.AND P2, PT, R2.reuse, 0x51, PT ;  /* 0x000000510200780c */ /* 0x040fe40003f46270 */
[----:B------:R-:W-:Y:S02]  /*15ad0*/  ISETP.LT.OR P0, PT, R3, 0x12, P0 ;  /* 0x000000120300780c */ /* 0x000fe40000701670 */
[----:B------:R-:W-:Y:S02]  /*15ae0*/  @P1 LOP3.LUT R225, R225, 0x800, RZ, 0xfc, !PT ;  /* 0x00000800e1e11812 */ /* 0x000fe400078efcff */
[----:B------:R-:W-:Y:S02]  /*15af0*/  ISETP.GE.AND P1, PT, R2, 0x19, PT ;  /* 0x000000190200780c */ /* 0x000fe40003f26270 */
[----:B------:R-:W-:Y:S02]  /*15b00*/  LOP3.LUT R225, R225, 0xfffffbff, RZ, 0xc0, !PT ;  /* 0xfffffbffe1e17812 */ /* 0x000fe400078ec0ff */
[----:B------:R-:W-:Y:S02]  /*15b10*/  FSEL R26, R171, -INF , !P0 ;  /* 0xff800000ab1a7808 */ /* 0x000fe40004000000 */
[----:B------:R-:W-:Y:S04]  /*15b20*/  ISETP.GT.AND P0, PT, R0, 0x18, !P1 ;  /* 0x000000180000780c */ /* 0x000fe80004f04270 */
[----:B------:R-:W-:Y:S03]  /*15b30*/  ISETP.LT.OR P0, PT, R3, 0x19, P0 ;  /* 0x000000190300780c */ /* 0x000fe60000701670 */
        /* <DEDUP_REMOVED lines=15> */
[----:B-1----:R-:W-:Y:S02]  /*15c30*/  FSEL R41, R22, -INF , !P0 ;  /* 0xff80000016297808 */ /* 0x002fe40004000000 */
        /* <DEDUP_REMOVED lines=34> */
[----:B------:R-:W-:Y:S02]  /*15e60*/  FSEL R189, R64, -INF , !P0 ;  /* 0xff80000040bd7808 */ /* 0x000fe40004000000 */
[----:B------:R-:W-:Y:S02]  /*15e70*/  LOP3.LUT R225, R225, 0xfffffffd, RZ, 0xc0, !PT ;  /* 0xfffffffde1e17812 */ /* 0x000fe400078ec0ff */
[----:B------:R-:W-:Y:S04]  /*15e80*/  ISETP.GT.AND P0, PT, R0, 0x39, !P1 ;  /* 0x000000390000780c */ /* 0x000fe80004f04270 */
[----:B------:R-:W-:Y:S03]  /*15e90*/  ISETP.LT.OR P0, PT, R3, 0x3a, P0 ;  /* 0x0000003a0300780c */ /* 0x000fe60000701670 */
[----:B------:R-:W-:Y:S02]  /*15ea0*/  @P1 LOP3.LUT R225, R225, 0x2, RZ, 0xfc, !PT ;  /* 0x00000002e1e11812 */ /* 0x000fe400078efcff */
[----:B------:R-:W-:Y:S02]  /*15eb0*/  ISETP.GE.AND P1, PT, R2, 0x41, PT ;  /* 0x000000410200780c */ /* 0x000fe40003f26270 */
[----:B------:R-:W-:Y:S02]  /*15ec0*/  FSEL R191, R65, -INF , !P0 ;  /* 0xff80000041bf7808 */ /* 0x000fe40004000000 */
[----:B------:R-:W-:Y:S02]  /*15ed0*/  ISETP.GT.AND P0, PT, R0, 0x40, !P1 ;  /* 0x000000400000780c */ /* 0x000fe40004f04270 */
[----:B------:R-:W-:Y:S02]  /*15ee0*/  LOP3.LUT R225, R225, 0xfffffffe, RZ, 0xc0, !PT ;  /* 0xfffffffee1e17812 */ /* 0x000fe400078ec0ff */
[----:B------:R-:W-:Y:S04]  /*15ef0*/  ISETP.LT.OR P0, PT, R3, 0x41, P0 ;  /* 0x000000410300780c */ /* 0x000fe80000701670 */
[----:B------:R-:W-:Y:S02]  /*15f00*/  FSEL R193, R68, -INF , !P0 ;  /* 0xff80000044c17808 */ /* 0x000fe40004000000 */
[----:B------:R-:W-:Y:S02]  /*15f10*/  ISETP.GT.AND P0, PT, R0, 0x41, !P6 ;  /* 0x000000410000780c */ /* 0x000fe40007704270 */
[----:B------:R-:W-:Y:S02]  /*15f20*/  @P1 LOP3.LUT R225, R225, 0x1, RZ, 0xfc, !PT ;  /* 0x00000001e1e11812 */ /* 0x000fe400078efcff */
[----:B------:R-:W-:Y:S02]  /*15f30*/  ISETP.LT.OR P0, PT, R3, 0x42, P0 ;  /* 0x000000420300780c */ /* 0x000fe40000701670 */
[----:B------:R-:W-:Y:S02]  /*15f40*/  ISETP.GE.AND P1, PT, R2, 0x52, PT ;  /* 0x000000520200780c */ /* 0x000fe40003f26270 */
[----:B------:R-:W-:Y:S02]  /*15f50*/  FSEL R195, R69, -INF , !P0 ;  /* 0xff80000045c37808 */ /* 0x000fe40004000000 */
[----:B------:R-:W-:Y:S02]  /*15f60*/  ISETP.GT.AND P0, PT, R0, 0x48, !P4 ;  /* 0x000000480000780c */ /* 0x000fe40006704270 */
[----:B------:R-:W-:Y:S02]  /*15f70*/  LOP3.LUT R225, R225, 0xffffbfff, RZ, 0xc0, !PT ;  /* 0xffffbfffe1e17812 */ /* 0x000fe400078ec0ff */
[----:B------:R-:W-:Y:S04]  /*15f80*/  ISETP.LT.OR P0, PT, R3, 0x49, P0 ;  /* 0x000000490300780c */ /* 0x000fe80000701670 */
[----:B------:R-:W-:Y:S02]  /*15f90*/  FSEL R230, R80, -INF , !P0 ;  /* 0xff80000050e67808 */ /* 0x000fe40004000000 */
[C---:B------:R-:W-:Y:S02]  /*15fa0*/  ISETP.GT.AND P0, PT, R0.reuse, 0x49, !P3 ;  /* 0x000000490000780c */ /* 0x040fe40005f04270 */
[----:B------:R-:W-:Y:S02]  /*15fb0*/  @P1 LOP3.LUT R225, R225, 0x4000, RZ, 0xfc, !PT ;  /* 0x00004000e1e11812 */ /* 0x000fe400078efcff */
[----:B------:R-:W-:Y:S02]  /*15fc0*/  ISETP.LT.OR P0, PT, R3, 0x4a, P0 ;  /* 0x0000004a0300780c */ /* 0x000fe40000701670 */
[----:B------:R-:W-:Y:S02]  /*15fd0*/  LOP3.LUT R225, R225, 0xfffeffff, RZ, 0xc0, !PT ;  /* 0xfffeffffe1e17812 */ /* 0x000fe400078ec0ff */
[----:B------:R-:W-:Y:S02]  /*15fe0*/  FSEL R231, R19, -INF , !P0 ;  /* 0xff80000013e77808 */ /* 0x000fe40004000000 */
[----:B------:R-:W-:Y:S04]  /*15ff0*/  ISETP.GT.AND P0, PT, R0, 0x50, !P2 ;  /* 0x000000500000780c */ /* 0x000fe80005704270 */
[C---:B------:R-:W-:Y:S04]  /*16000*/  ISETP.LT.OR P0, PT, R3.reuse, 0x51, P0 ;  /* 0x000000510300780c */ /* 0x040fe80000701670 */
[----:B------:R-:W-:Y:S02]  /*16010*/  FSEL R232, R18, -INF , !P0 ;  /* 0xff80000012e87808 */ /* 0x000fe40004000000 */
[----:B------:R-:W-:Y:S02]  /*16020*/  ISETP.GT.AND P0, PT, R0, 0x51, !P1 ;  /* 0x000000510000780c */ /* 0x000fe40004f04270 */
[----:B------:R-:W-:Y:S02]  /*16030*/  ISETP.GE.AND P1, PT, R2, 0x59, PT ;  /* 0x000000590200780c */ /* 0x000fe40003f26270 */
[----:B------:R-:W-:Y:S04]  /*16040*/  ISETP.LT.OR P0, PT, R3, 0x52, P0 ;  /* 0x000000520300780c */ /* 0x000fe80000701670 */
[----:B------:R-:W-:Y:S02]  /*16050*/  FSEL R233, R17, -INF , !P0 ;  /* 0xff80000011e97808 */ /* 0x000fe40004000000 */
[----:B------:R-:W-:Y:S04]  /*16060*/  ISETP.GT.AND P0, PT, R0, 0x58, !P1 ;  /* 0x000000580000780c */ /* 0x000fe80004f04270 */
[----:B------:R-:W-:Y:S02]  /*16070*/  ISETP.LT.OR P0, PT, R3, 0x59, P0 ;  /* 0x000000590300780c */ /* 0x000fe40000701670 */
[----:B------:R-:W-:Y:S02]  /*16080*/  @P1 LOP3.LUT R225, R225, 0x10000, RZ, 0xfc, !PT ;  /* 0x00010000e1e11812 */ /* 0x000fe400078efcff */
[----:B------:R-:W-:Y:S02]  /*16090*/  ISETP.GE.AND P1, PT, R2, 0x1, PT ;  /* 0x000000010200780c */ /* 0x000fe40003f26270 */
[----:B------:R-:W-:Y:S02]  /*160a0*/  FSEL R245, R13, -INF , !P0 ;  /* 0xff8000000df57808 */ /* 0x000fe40004000000 */
[----:B------:R-:W-:Y:S02]  /*160b0*/  ISETP.GT.AND P0, PT, R0, RZ, !P1 ;  /* 0x000000ff0000720c */ /* 0x000fe40004f04270 */
[----:B------:R-:W-:Y:S02]  /*160c0*/  LOP3.LUT R225, R225, 0xfffbffff, RZ, 0xc0, !PT ;  /* 0xfffbffffe1e17812 */ /* 0x000fe400078ec0ff */
[----:B------:R-:W-:Y:S04]  /*160d0*/  ISETP.LT.OR P0, PT, R3, 0x1, P0 ;  /* 0x000000010300780c */ /* 0x000fe80000701670 */
[----:B------:R-:W-:Y:S02]  /*160e0*/  FSEL R10, R192, -INF , !P0 ;  /* 0xff800000c00a7808 */ /* 0x000fe40004000000 */
[----:B------:R-:W-:Y:S11]  /*160f0*/  ISETP.GE.AND P0, PT, R2, 0x5a, PT ;  /* 0x0000005a0200780c */ /* 0x000ff60003f06270 */
[----:B------:R-:W-:Y:S02]  /*16100*/  @!UPT UIADD3 URZ, URZ, URZ, URZ ;  /* 0x0000003f3f3ff290 */ /* 0x000fe4000fffe03f */
[----:B------:R-:W-:Y:S02]  /*16110*/  @P0 LOP3.LUT R225, R225, 0x40000, RZ, 0xfc, !PT ;  /* 0x00040000e1e10812 */ /* 0x000fe400078efcff */
[----:B------:R-:W-:Y:S04]  /*16120*/  ISETP.GT.AND P0, PT, R0, 0x59, !P0 ;  /* 0x000000590000780c */ /* 0x000fe80004704270 */
[----:B------:R-:W-:Y:S02]  /*16130*/  ISETP.LT.OR P0, PT, R3, 0x5a, P0 ;  /* 0x0000005a0300780c */ /* 0x000fe40000701670 */
[----:B------:R-:W1:Y:S02]  /*16140*/  SHFL.IDX PT, R3, R6, 0x1, 0x1c1f ;  /* 0x003c1f0006037f89 */ /* 0x000e6400000e0000 */
[----:B------:R-:W-:Y:S02]  /*16150*/  FSEL R244, R12, -INF , !P0 ;  /* 0xff8000000cf47808 */ /* 0x000fe40004000000 */
[----:B------:R-:W-:Y:S01]  /*16160*/  ISETP.GE.AND P0, PT, R81, 0x1, PT ;  /* 0x000000015100780c */ /* 0x000fe20003f06270 */
[--C-:B-1----:R-:W-:Y:S02]  /*16170*/  IMAD.IADD R2, R7, 0x1, R3.reuse ;  /* 0x0000000107027824 */ /* 0x102fe400078e0203 */
[----:B------:R-:W-:Y:S10]  /*16180*/  IMAD.IADD R0, R9, 0x1, R3 ;  /* 0x0000000109007824 */ /* 0x000ff400078e0203 */
[----:B------:R-:W-:-:S05]  /*16190*/  @!P0 BRA `(.L_x_443) ;  /* 0x000001a000008947 */ /* 0x000fca0003800000 */
[----:B------:R-:W-:Y:S01]  /*161a0*/  IADD3 R0, -R58, R62, R3 ;  /* 0x0000003e3a007210 */ /* 0x000fe20007ffe103 */
        /* <DEDUP_REMOVED lines=12> */
.L_x_445:
[----:B------:R-:W-:Y:S04]  /*16270*/  MOV R2, c[0x0][0x32c] ;  /* 0x0000cb0000027a02 */ /* 0x000fe80000000f00 */
[----:B------:R-:W-:Y:S11]  /*16280*/  ISETP.NE.AND P0, PT, R2, 0x1, PT ;  /* 0x000000010200780c */ /* 0x000ff60003f05270 */
[----:B------:R-:W-:Y:S02]  /*16290*/  @!UPT UIADD3 URZ, URZ, URZ, URZ ;  /* 0x0000003f3f3ff290 */ /* 0x000fe4000fffe03f */
[----:B------:R-:W-:Y:S05]  /*162a0*/  @P0 IMAD.HI.U32 R2, R0, c[0x0][0x330], RZ ;  /* 0x0000cc0000020a27 */ /* 0x000fea00078e00ff */
[----:B------:R-:W-:Y:S02]  /*162b0*/  @P0 SHF.R.U32.HI R0, RZ, c[0x0][0x334], R2 ;  /* 0x0000cd00ff000a19 */ /* 0x000fe40000011602 */
.L_x_446:
[----:B------:R-:W-:Y:S05]  /*162c0*/  BSYNC B0 ;  /* 0x0000000000007941 */ /* 0x000fea0003800000 */
.L_x_444:
[----:B------:R-:W-:Y:S02]  /*162d0*/  IADD3 R2, R8, -0x1, RZ ;  /* 0xffffffff08027810 */ /* 0x000fe40007ffe0ff */
[C-C-:B------:R-:W-:Y:S02]  /*162e0*/  IADD3 R5, R3.reuse, UR7, R4.reuse ;  /* 0x0000000703057c10 */ /* 0x140fe4000fffe004 */
[----:B------:R-:W-:Y:S01]  /*162f0*/  IADD3 R3, R3, c[0x0][0x328], R4 ;  /* 0x0000ca0003037a10 */ /* 0x000fe20007ffe004 */
[----:B------:R-:W-:Y:S05]  /*16300*/  IMAD R0, R0, c[0x0][0x32c], R2 ;  /* 0x0000cb0000007a24 */ /* 0x000fea00078e0202 */
[----:B------:R-:W-:Y:S02]  /*16310*/  IADD3 R2, R0, c[0x0][0x32c], RZ ;  /* 0x0000cb0000027a10 */ /* 0x000fe40007ffe0ff */
[----:B------:R-:W-:Y:S02]  /*16320*/  IMNMX R0, R5, R0, !PT ;  /* 0x0000000005007217 */ /* 0x000fe40007800200 */
[----:B------:R-:W-:Y:S02]  /*16330*/  IMNMX R2, R3, R2, PT ;  /* 0x0000000203027217 */ /* 0x000fe40003800200 */
.L_x_443:
[C---:B------:R-:W-:Y:S01]  /*16340*/  LOP3.LUT P0, RZ, R225.reuse, 0x2000, RZ, 0xc0, !PT ;  /* 0x00002000e1ff7812 */ /* 0x040fe2000780c0ff */
[----:B------:R-:W1:Y:S03]  /*16350*/  SHFL.IDX PT, R3, R6, 0x2, 0x1c1f ;  /* 0x005c1f0006037f89 */ /* 0x000e6600000e0000 */
[----:B------:R-:W-:Y:S04]  /*16360*/  ISETP.GT.AND P0, PT, R0, 0x1, !P0 ;  /* 0x000000010000780c */ /* 0x000fe80004704270 */
[----:B------:R-:W-:Y:S04]  /*16370*/  ISETP.LT.OR P0, PT, R2, 0x2, P0 ;  /* 0x000000020200780c */ /* 0x000fe80000701670 */
[----:B------:R-:W-:Y:S02]  /*16380*/  FSEL R13, R194, -INF , !P0 ;  /* 0xff800000c20d7808 */ /* 0x000fe40004000000 */
[C---:B------:R-:W-:Y:S04]  /*16390*/  LOP3.LUT P0, RZ, R225.reuse, 0x20000, RZ, 0xc0, !PT ;  /* 0x00020000e1ff7812 */ /* 0x040fe8000780c0ff */
[----:B------:R-:W-:Y:S04]  /*163a0*/  ISETP.GT.AND P0, PT, R0, 0x8, !P0 ;  /* 0x000000080000780c */ /* 0x000fe80004704270 */
[----:B------:R-:W-:Y:S04]  /*163b0*/  ISETP.LT.OR P0, PT, R2, 0x9, P0 ;  /* 0x000000090200780c */ /* 0x000fe80000701670 */
[----:B------:R-:W-:Y:S02]  /*163c0*/  FSEL R19, R184, -INF , !P0 ;  /* 0xff800000b8137808 */ /* 0x000fe40004000000 */
[----:B------:R-:W-:Y:S04]  /*163d0*/  LOP3.LUT P0, RZ, R225, 0x8000, RZ, 0xc0, !PT ;  /* 0x00008000e1ff7812 */ /* 0x000fe8000780c0ff */
        /* <DEDUP_REMOVED lines=75> */
[----:B------:R-:W-:Y:S04]  /*16890*/  ISETP.GT.AND P0, PT, R0, RZ, !P1 ;  /* 0x000000ff0000720c */ /* 0x000fe80004f04270 */
[----:B------:R-:W-:Y:S04]  /*168a0*/  ISETP.LT.OR P0, PT, R2, 0x1, P0 ;  /* 0x000000010200780c */ /* 0x000fe80000701670 */
[----:B------:R-:W-:Y:S02]  /*168b0*/  FSEL R12, R201, -INF , !P0 ;  /* 0xff800000c90c7808 */ /* 0x000fe40004000000 */
[----:B------:R-:W-:Y:S04]  /*168c0*/  LOP3.LUT P0, RZ, R225, 0x40000, RZ, 0xc0, !PT ;  /* 0x00040000e1ff7812 */ /* 0x000fe8000780c0ff */
[----:B------:R-:W-:Y:S01]  /*168d0*/  ISETP.GT.AND P0, PT, R0, 0x59, !P0 ;  /* 0x000000590000780c */ /* 0x000fe20004704270 */
[--C-:B-1----:R-:W-:Y:S03]  /*168e0*/  IMAD.IADD R0, R9, 0x1, R3.reuse ;  /* 0x0000000109007824 */ /* 0x102fe600078e0203 */
[----:B------:R-:W-:Y:S01]  /*168f0*/  ISETP.LT.OR P0, PT, R2, 0x5a, P0 ;  /* 0x0000005a0200780c */ /* 0x000fe20000701670 */
[----:B------:R-:W-:Y:S03]  /*16900*/  IMAD.IADD R2, R7, 0x1, R3 ;  /* 0x0000000107027824 */ /* 0x000fe600078e0203 */
[----:B------:R-:W-:Y:S02]  /*16910*/  FSEL R243, R11, -INF , !P0 ;  /* 0xff8000000bf37808 */ /* 0x000fe40004000000 */
[----:B------:R-:W-:Y:S11]  /*16920*/  ISETP.GE.AND P0, PT, R81, 0x1, PT ;  /* 0x000000015100780c */ /* 0x000ff60003f06270 */
[----:B------:R-:W-:Y:S02]  /*16930*/  @!UPT UIADD3 URZ, URZ, URZ, URZ ;  /* 0x0000003f3f3ff290 */ /* 0x000fe4000fffe03f */
        /* <DEDUP_REMOVED lines=14> */
.L_x_449:
[----:B------:R-:W-:Y:S04]  /*16a20*/  MOV R2, c[0x0][0x32c] ;  /* 0x0000cb0000027a02 */ /* 0x000fe80000000f00 */
[----:B------:R-:W-:Y:S11]  /*16a30*/  ISETP.NE.AND P0, PT, R2, 0x1, PT ;  /* 0x000000010200780c */ /* 0x000ff60003f05270 */
[----:B------:R-:W-:Y:S02]  /*16a40*/  @!UPT UIADD3 URZ, URZ, URZ, URZ ;  /* 0x0000003f3f3ff290 */ /* 0x000fe4000fffe03f */
[----:B------:R-:W-:Y:S05]  /*16a50*/  @P0 IMAD.HI.U32 R2, R0, c[0x0][0x330], RZ ;  /* 0x0000cc0000020a27 */ /* 0x000fea00078e00ff */
[----:B------:R-:W-:Y:S02]  /*16a60*/  @P0 SHF.R.U32.HI R0, RZ, c[0x0][0x334], R2 ;  /* 0x0000cd00ff000a19 */ /* 0x000fe40000011602 */
.L_x_450:
[----:B------:R-:W-:Y:S05]  /*16a70*/  BSYNC B0 ;  /* 0x0000000000007941 */ /* 0x000fea0003800000 */
.L_x_448:
[----:B------:R-:W-:Y:S02]  /*16a80*/  IADD3 R2, R8, -0x1, RZ ;  /* 0xffffffff08027810 */ /* 0x000fe40007ffe0ff */
[C-C-:B------:R-:W-:Y:S02]  /*16a90*/  IADD3 R5, R3.reuse, UR7, R4.reuse ;  /* 0x0000000703057c10 */ /* 0x140fe4000fffe004 */
[----:B------:R-:W-:Y:S01]  /*16aa0*/  IADD3 R3, R3, c[0x0][0x328], R4 ;  /* 0x0000ca0003037a10 */ /* 0x000fe20007ffe004 */
[----:B------:R-:W-:Y:S05]  /*16ab0*/  IMAD R0, R0, c[0x0][0x32c], R2 ;  /* 0x0000cb0000007a24 */ /* 0x000fea00078e0202 */
[----:B------:R-:W-:Y:S02]  /*16ac0*/  IADD3 R2, R0, c[0x0][0x32c], RZ ;  /* 0x0000cb0000027a10 */ /* 0x000fe40007ffe0ff */
[----:B------:R-:W-:Y:S02]  /*16ad0*/  IMNMX R0, R5, R0, !PT ;  /* 0x0000000005007217 */ /* 0x000fe40007800200 */
[----:B------:R-:W-:Y:S02]  /*16ae0*/  IMNMX R2, R3, R2, PT ;  /* 0x0000000203027217 */ /* 0x000fe40003800200 */
.L_x_447:
[----:B------:R-:W-:Y:S01]  /*16af0*/  LOP3.LUT P0, RZ, R225, 0x2000, RZ, 0xc0, !PT ;  /* 0x00002000e1ff7812 */ /* 0x000fe2000780c0ff */
        /* <DEDUP_REMOVED lines=109> */
.L_x_453:
[----:B------:R-:W-:Y:S04]  /*171d0*/  MOV R2, c[0x0][0x32c] ;  /* 0x0000cb0000027a02 */ /* 0x000fe80000000f00 */
[----:B------:R-:W-:Y:S11]  /*171e0*/  ISETP.NE.AND P0, PT, R2, 0x1, PT ;  /* 0x000000010200780c */ /* 0x000ff60003f05270 */
[----:B------:R-:W-:Y:S02]  /*171f0*/  @!UPT UIADD3 URZ, URZ, URZ, URZ ;  /* 0x0000003f3f3ff290 */ /* 0x000fe4000fffe03f */
[----:B------:R-:W-:Y:S05]  /*17200*/  @P0 IMAD.HI.U32 R2, R0, c[0x0][0x330], RZ ;  /* 0x0000cc0000020a27 */ /* 0x000fea00078e00ff */
[----:B------:R-:W-:Y:S02]  /*17210*/  @P0 SHF.R.U32.HI R0, RZ, c[0x0][0x334], R2 ;  /* 0x0000cd00ff000a19 */ /* 0x000fe40000011602 */
.L_x_454:
[----:B------:R-:W-:Y:S05]  /*17220*/  BSYNC B0 ;  /* 0x0000000000007941 */ /* 0x000fea0003800000 */
.L_x_452:
[----:B------:R-:W-:Y:S02]  /*17230*/  IADD3 R8, R8, -0x1, RZ ;  /* 0xffffffff08087810 */ /* 0x000fe40007ffe0ff */
[C-C-:B------:R-:W-:Y:S02]  /*17240*/  IADD3 R5, R3.reuse, UR7, R4.reuse ;  /* 0x0000000703057c10 */ /* 0x140fe4000fffe004 */
[----:B------:R-:W-:Y:S01]  /*17250*/  IADD3 R3, R3, c[0x0][0x328], R4 ;  /* 0x0000ca0003037a10 */ /* 0x000fe20007ffe004 */
[----:B------:R-:W-:Y:S05]  /*17260*/  IMAD R0, R0, c[0x0][0x32c], R8 ;  /* 0x0000cb0000007a24 */ /* 0x000fea00078e0208 */
[----:B------:R-:W-:Y:S02]  /*17270*/  IADD3 R2, R0, c[0x0][0x32c], RZ ;  /* 0x0000cb0000027a10 */ /* 0x000fe40007ffe0ff */
[----:B------:R-:W-:Y:S02]  /*17280*/  IMNMX R0, R5, R0, !PT ;  /* 0x0000000005007217 */ /* 0x000fe40007800200 */
[----:B------:R-:W-:Y:S02]  /*17290*/  IMNMX R2, R3, R2, PT ;  /* 0x0000000203027217 */ /* 0x000fe40003800200 */
.L_x_451:
[----:B------:R-:W-:Y:S01]  /*172a0*/  ISETP.GT.AND P0, PT, R0, RZ, !P1 ;  /* 0x000000ff0000720c */ /* 0x000fe20004f04270 */
[----:B------:R-:W-:Y:S01]  /*172b0*/  LDSM.16.MT88.4 R52, [R210+0x100] ;  /* 0x00010000d234783b */ /* 0x000fe20000004200 */
[----:B------:R-:W-:Y:S02]  /*172c0*/  LOP3.LUT P1, RZ, R225, 0x800, RZ, 0xc0, !PT ;  /* 0x00000800e1ff7812 */ /* 0x000fe4000782c0ff */
[----:B------:R-:W-:Y:S02]  /*172d0*/  ISETP.LT.OR P0, PT, R2, 0x1, P0 ;  /* 0x000000010200780c */ /* 0x000fe40000701670 */
[----:B------:R-:W-:Y:S02]  /*172e0*/  FMNMX.FTZ R72, R10, R100, !PT ;  /* 0x000000640a487209 */ /* 0x000fe40007810000 */
[----:B------:R-:W-:Y:S01]  /*172f0*/  FSEL R7, R239, -INF , !P0 ;  /* 0xff800000ef077808 */ /* 0x000fe20004000000 */
[----:B------:R-:W-:Y:S01]  /*17300*/  LDSM.16.MT88.4 R84, [R209+0x900] ;  /* 0x00090000d154783b */ /* 0x000fe20000004200 */
[----:B------:R-:W-:Y:S02]  /*17310*/  LOP3.LUT P0, RZ, R225, 0x2000, RZ, 0xc0, !PT ;  /* 0x00002000e1ff7812 */ /* 0x000fe4000780c0ff */
[----:B------:R-:W-:Y:S02]  /*17320*/  FMNMX.FTZ R72, R15, R72, !PT ;  /* 0x000000480f487209 */ /* 0x000fe40007810000 */
[----:B------:R-:W-:Y:S02]  /*17330*/  ISETP.GT.AND P0, PT, R0, 0x1, !P0 ;  /* 0x000000010000780c */ /* 0x000fe40004704270 */
[----:B------:R-:W-:Y:S02]  /*17340*/  FMNMX.FTZ R72, R16, R72, !PT ;  /* 0x0000004810487209 */ /* 0x000fe40007810000 */
[----:B------:R-:W-:Y:S02]  /*17350*/  ISETP.LT.OR P0, PT, R2, 0x2, P0 ;  /* 0x000000020200780c */ /* 0x000fe40000701670 */
[----:B------:R-:W-:Y:S02]  /*17360*/  FMNMX.FTZ R72, R20, R72, !PT ;  /* 0x0000004814487209 */ /* 0x000fe40007810000 */
[----:B------:R-:W-:Y:S02]  /*17370*/  FSEL R8, R237, -INF , !P0 ;  /* 0xff800000ed087808 */ /* 0x000fe40004000000 */
        /* <DEDUP_REMOVED lines=74> */
[----:B------:R-:W-:Y:S02]  /*17820*/  FMNMX.FTZ R4, R18, R4, !PT ;  /* 0x0000000412047209 */ /* 0x000fe40007810000 */
[----:B------:R-:W-:Y:S02]  /*17830*/  FMNMX.FTZ R3, R171, R3, !PT ;  /* 0x00000003ab037209 */ /* 0x000fe40007810000 */
[----:B------:R-:W-:Y:S02]  /*17840*/  FSEL R183, R38, -INF , !P0 ;  /* 0xff80000026b77808 */ /* 0x000fe40004000000 */
[----:B------:R-:W-:Y:S02]  /*17850*/  LOP3.LUT P0, RZ, R225, 0x8, RZ, 0xc0, !PT ;  /* 0x00000008e1ff7812 */ /* 0x000fe4000780c0ff */
[----:B------:R-:W-:Y:S02]  /*17860*/  FMNMX.FTZ R72, R245, R72, !PT ;  /* 0x00000048f5487209 */ /* 0x000fe40007810000 */
[----:B------:R-:W-:Y:S02]  /*17870*/  FMNMX.FTZ R3, R176, R3, !PT ;  /* 0x00000003b0037209 */ /* 0x000fe40007810000 */
[----:B------:R-:W-:Y:S02]  /*17880*/  FMNMX.FTZ R4, R30, R4, !PT ;  /* 0x000000041e047209 */ /* 0x000fe40007810000 */
[----:B------:R-:W-:Y:S02]  /*17890*/  ISETP.GT.AND P0, PT, R0, 0x31, !P0 ;  /* 0x000000310000780c */ /* 0x000fe40004704270 */
[----:B------:R-:W-:Y:S02]  /*178a0*/  FMNMX.FTZ R72, R244, R72, !PT ;  /* 0x00000048f4487209 */ /* 0x000fe40007810000 */
[----:B------:R-:W-:Y:S02]  /*178b0*/  FMNMX.FTZ R4, R33, R4, !PT ;  /* 0x0000000421047209 */ /* 0x000fe40007810000 */
[----:B------:R-:W-:Y:S01]  /*178c0*/  FMNMX.FTZ R3, R179, R3, !PT ;  /* 0x00000003b3037209 */ /* 0x000fe20007810000 */
[----:B------:R-:W1:Y:S01]  /*178d0*/  SHFL.BFLY PT, R5, R72, 0x2, 0x1f ;  /* 0x0c401f0048057f89 */ /* 0x000e6200000e0000 */
[----:B------:R-:W-:Y:S02]  /*178e0*/  ISETP.LT.OR P0, PT, R2, 0x32, P0 ;  /* 0x000000320200780c */ /* 0x000fe40000701670 */
[----:B------:R-:W-:Y:S02]  /*178f0*/  FMNMX.FTZ R4, R34, R4, !PT ;  /* 0x0000000422047209 */ /* 0x000fe40007810000 */
[----:B------:R-:W-:Y:S02]  /*17900*/  FMNMX.FTZ R3, R184, R3, !PT ;  /* 0x00000003b8037209 */ /* 0x000fe40007810000 */
[----:B------:R-:W-:Y:S02]  /*17910*/  FSEL R186, R59, -INF , !P0 ;  /* 0xff8000003bba7808 */ /* 0x000fe40004000000 */
[----:B------:R-:W-:Y:S02]  /*17920*/  LOP3.LUT P0, RZ, R225, 0x4, RZ, 0xc0, !PT ;  /* 0x00000004e1ff7812 */ /* 0x000fe4000780c0ff */
        /* <DEDUP_REMOVED lines=16> */
[----:B------:R-:W-:Y:S02]  /*17a30*/  LOP3.LUT P1, RZ, R225, 0x1, RZ, 0xc0, !PT ;  /* 0x00000001e1ff7812 */ /* 0x000fe4000782c0ff */
[----:B------:R-:W-:Y:S02]  /*17a40*/  FMNMX.FTZ R4, R180, R4, !PT ;  /* 0x00000004b4047209 */ /* 0x000fe40007810000 */
[----:B-1----:R-:W-:Y:S02]  /*17a50*/  FMNMX.FTZ R72, R72, R5, !PT ;  /* 0x0000000548487209 */ /* 0x002fe40007810000 */
[----:B------:R-:W-:Y:S02]  /*17a60*/  FMNMX.FTZ R3, R234, R3, !PT ;  /* 0x00000003ea037209 */ /* 0x000fe40007810000 */
[----:B------:R-:W-:Y:S01]  /*17a70*/  FSEL R190, R63, -INF , !P0 ;  /* 0xff8000003fbe7808 */ /* 0x000fe20004000000 */
[----:B------:R-:W1:Y:S01]  /*17a80*/  SHFL.BFLY PT, R5, R72, 0x1, 0x1f ;  /* 0x0c201f0048057f89 */ /* 0x000e6200000e0000 */
[----:B------:R-:W-:Y:S02]  /*17a90*/  ISETP.GT.AND P0, PT, R0, 0x40, !P1 ;  /* 0x000000400000780c */ /* 0x000fe40004f04270 */
[----:B------:R-:W-:Y:S02]  /*17aa0*/  FMNMX.FTZ R4, R181, R4, !PT ;  /* 0x00000004b5047209 */ /* 0x000fe40007810000 */
[----:B------:R-:W-:Y:S02]  /*17ab0*/  FMNMX.FTZ R3, R235, R3, !PT ;  /* 0x00000003eb037209 */ /* 0x000fe40007810000 */
[----:B------:R-:W-:Y:S02]  /*17ac0*/  ISETP.LT.OR P0, PT, R2, 0x41, P0 ;  /* 0x000000410200780c */ /* 0x000fe40000701670 */
[----:B------:R-:W-:Y:S02]  /*17ad0*/  FMNMX.FTZ R71, R242, R3, !PT ;  /* 0x00000003f2477209 */ /* 0x000fe40007810000 */
[----:B------:R-:W-:Y:S02]  /*17ae0*/  FMNMX.FTZ R3, R182, R4, !PT ;  /* 0x00000004b6037209 */ /* 0x000fe40007810000 */
[----:B------:R-:W-:Y:S02]  /*17af0*/  FSEL R199, R74, -INF , !P0 ;  /* 0xff8000004ac77808 */ /* 0x000fe40004000000 */
        /* <DEDUP_REMOVED lines=9> */
[----:B------:R-:W-:Y:S02]  /*17b90*/  FMNMX.FTZ R4, R7, R103, !PT ;  /* 0x0000006707047209 */ /* 0x000fe40007810000 */
[----:B------:R-:W-:Y:S02]  /*17ba0*/  FSEL R203, R78, -INF , !P0 ;  /* 0xff8000004ecb7808 */ /* 0x000fe40004000000 */
[----:B------:R-:W-:Y:S02]  /*17bb0*/  ISETP.GT.AND P0, PT, R0, 0x49, !P3 ;  /* 0x000000490000780c */ /* 0x000fe40005f04270 */
[----:B------:R-:W-:Y:S02]  /*17bc0*/  FMNMX.FTZ R3, R204, R3, !PT ;  /* 0x00000003cc037209 */ /* 0x000fe40007810000 */
[----:B------:R-:W-:Y:S02]  /*17bd0*/  FMNMX.FTZ R4, R8, R4, !PT ;  /* 0x0000000408047209 */ /* 0x000fe40007810000 */
[----:B-1----:R-:W-:Y:S02]  /*17be0*/  FMNMX.FTZ R72, R72, R5, !PT ;  /* 0x0000000548487209 */ /* 0x002fe40007810000 */
[----:B------:R-:W-:Y:S02]  /*17bf0*/  ISETP.LT.OR P0, PT, R2, 0x4a, P0 ;  /* 0x0000004a0200780c */ /* 0x000fe40000701670 */
[----:B------:R-:W-:Y:S01]  /*17c00*/  FMNMX.FTZ R4, R9, R4, !PT ;  /* 0x0000000409047209 */ /* 0x000fe20007810000 */
[----:B------:R-:W-:Y:S01]  /*17c10*/  FMUL.FTZ R74, R72, c[0x0][0x2d0] ;  /* 0x0000b400484a7a20 */ /* 0x000fe20000410000 */
[----:B------:R-:W-:Y:S02]  /*17c20*/  FMNMX.FTZ R3, R236, R3, !PT ;  /* 0x00000003ec037209 */ /* 0x000fe40007810000 */
[----:B------:R-:W-:Y:S02]  /*17c30*/  FSEL R207, R79, -INF , !P0 ;  /* 0xff8000004fcf7808 */ /* 0x000fe40004000000 */
[----:B------:R-:W-:Y:S02]  /*17c40*/  ISETP.GT.AND P0, PT, R0, 0x50, !P2 ;  /* 0x000000500000780c */ /* 0x000fe40005704270 */
[----:B------:R-:W-:Y:S02]  /*17c50*/  FSETP.NEU.FTZ.AND P2, PT, R72, -INF , PT ;  /* 0xff8000004800780b */ /* 0x000fe40003f5d000 */
        /* <DEDUP_REMOVED lines=9> */
[----:B------:R-:W1:Y:S01]  /*17cf0*/  SHFL.BFLY PT, R6, R71, 0x2, 0x1f ;  /* 0x0c401f0047067f89 */ /* 0x000e6200000e0000 */
[----:B------:R-:W-:Y:S01]  /*17d00*/  FMNMX.FTZ R4, R62, R4, !PT ;  /* 0x000000043e047209 */ /* 0x000fe20007810000 */
[----:B------:R2:W-:Y:S01]  /*17d10*/  MUFU.EX2 R23, R3 ;  /* 0x0000000300177308 */ /* 0x0005e20000000800 */
[----:B------:R-:W-:Y:S02]  /*17d20*/  LOP3.LUT P1, RZ, R225, 0x4000, RZ, 0xc0, !PT ;  /* 0x00004000e1ff7812 */ /* 0x000fe4000782c0ff */
[----:B------:R-:W-:Y:S02]  /*17d30*/  FSEL R229, R35, -INF , !P0 ;  /* 0xff80000023e57808 */ /* 0x000fe40004000000 */
[----:B------:R-:W-:Y:S02]  /*17d40*/  ISETP.GT.AND P0, PT, R0, 0x51, !P1 ;  /* 0x000000510000780c */ /* 0x000fe40004f04270 */
[----:B------:R-:W-:Y:S02]  /*17d50*/  FMNMX.FTZ R70, R240, R70, !PT ;  /* 0x00000046f0467209 */ /* 0x000fe40007810000 */
[----:B------:R-:W-:Y:S02]  /*17d60*/  ISETP.LT.OR P0, PT, R2, 0x52, P0 ;  /* 0x000000520200780c */ /* 0x000fe40000701670 */
[----:B------:R-:W-:Y:S02]  /*17d70*/  FMNMX.FTZ R70, R241, R70, !PT ;  /* 0x00000046f1467209 */ /* 0x000fe40007810000 */
[C---:B------:R-:W-:Y:S02]  /*17d80*/  LOP3.LUT P4, RZ, R225.reuse, 0x10000, RZ, 0xc0, !PT ;  /* 0x00010000e1ff7812 */ /* 0x040fe4000788c0ff */
[----:B------:R-:W-:Y:S01]  /*17d90*/  LOP3.LUT P6, RZ, R225, 0x40000, RZ, 0xc0, !PT ;  /* 0x00040000e1ff7812 */ /* 0x000fe200078cc0ff */
[----:B------:R-:W3:Y:S01]  /*17da0*/  SHFL.BFLY PT, R5, R70, 0x2, 0x1f ;  /* 0x0c401f0046057f89 */ /* 0x000ee200000e0000 */
[----:B------:R-:W-:Y:S02]  /*17db0*/  FSEL R206, R91, -INF , !P0 ;  /* 0xff8000005bce7808 */ /* 0x000fe40004000000 */
[C---:B------:R-:W-:Y:S02]  /*17dc0*/  ISETP.GT.AND P3, PT, R0.reuse, 0x58, !P4 ;  /* 0x000000580000780c */ /* 0x040fe40006764270 */
[----:B------:R-:W-:Y:S02]  /*17dd0*/  ISETP.GT.AND P0, PT, R0, 0x59, !P6 ;  /* 0x000000590000780c */ /* 0x000fe40007704270 */
[----:B-1----:R-:W-:Y:S02]  /*17de0*/  FMNMX.FTZ R71, R71, R6, !PT ;  /* 0x0000000647477209 */ /* 0x002fe40007810000 */
[----:B--2---:R-:W-:Y:S01]  /*17df0*/  FMNMX.FTZ R3, R88, R4, !PT ;  /* 0x0000000458037209 */ /* 0x004fe20007810000 */
[--C-:B------:R-:W-:Y:S01]  /*17e00*/  FFMA.FTZ R4, R15, c[0x0][0x2d0], -R74.reuse ;  /* 0x0000b4000f047a23 */ /* 0x100fe2000001084a */
[C---:B------:R-:W-:Y:S01]  /*17e10*/  ISETP.LT.OR P4, PT, R2.reuse, 0x59, P3 ;  /* 0x000000590200780c */ /* 0x040fe20001f81670 */
[----:B------:R-:W1:Y:S01]  /*17e20*/  SHFL.BFLY PT, R6, R71, 0x1, 0x1f ;  /* 0x0c201f0047067f89 */ /* 0x000e6200000e0000 */
[----:B------:R-:W-:Y:S01]  /*17e30*/  ISETP.LT.OR P3, PT, R2, 0x5a, P0 ;  /* 0x0000005a0200780c */ /* 0x000fe20000761670 */
[----:B------:R2:W-:Y:S01]  /*17e40*/  MUFU.EX2 R246, R4 ;  /* 0x0000000400f67308 */ /* 0x0005e20000000800 */
[----:B------:R-:W-:Y:S02]  /*17e50*/  FMNMX.FTZ R3, R169, R3, !PT ;  /* 0x00000003a9037209 */ /* 0x000fe40007810000 */
[----:B------:R-:W-:Y:S02]  /*17e60*/  FSEL R197, R36, -INF , !P4 ;  /* 0xff80000024c57808 */ /* 0x000fe40006000000 */
[----:B------:R-:W-:Y:S01]  /*17e70*/  FMNMX.FTZ R3, R172, R3, !PT ;  /* 0x00000003ac037209 */ /* 0x000fe20007810000 */
[----:B------:R-:W-:Y:S01]  /*17e80*/  LDSM.16.MT88.4 R36, [R212+0x100] ;  /* 0x00010000d424783b */ /* 0x000fe20000004200 */
[----:B------:R-:W-:Y:S02]  /*17e90*/  FSEL R73, R95, -INF , !P3 ;  /* 0xff8000005f497808 */ /* 0x000fe40005800000 */
[----:B------:R-:W-:Y:S02]  /*17ea0*/  FMNMX.FTZ R3, R173, R3, !PT ;  /* 0x00000003ad037209 */ /* 0x000fe40007810000 */
[----:B---3--:R-:W-:Y:S02]  /*17eb0*/  FMNMX.FTZ R70, R70, R5, !PT ;  /* 0x0000000546467209 */ /* 0x008fe40007810000 */
[----:B------:R-:W-:Y:S03]  /*17ec0*/  FMNMX.FTZ R3, R174, R3, !PT ;  /* 0x00000003ae037209 */ /* 0x000fe60007810000 */
[----:B------:R-:W3:Y:S01]  /*17ed0*/  SHFL.BFLY PT, R5, R70, 0x1, 0x1f ;  /* 0x0c201f0046057f89 */ /* 0x000ee200000e0000 */
[----:B-1----:R-:W-:Y:S01]  /*17ee0*/  FMNMX.FTZ R71, R71, R6, !PT ;  /* 0x0000000647477209 */ /* 0x002fe20007810000 */
[--C-:B--2---:R-:W-:Y:S03]  /*17ef0*/  FFMA.FTZ R4, R16, c[0x0][0x2d0], -R74.reuse ;  /* 0x0000b40010047a23 */ /* 0x104fe6000001084a */
[C---:B------:R-:W-:Y:S01]  /*17f00*/  FSETP.NEU.FTZ.AND P1, PT, R71.reuse, -INF , PT ;  /* 0xff8000004700780b */ /* 0x040fe20003f3d000 */
[----:B------:R-:W-:Y:S01]  /*17f10*/  FMUL.FTZ R75, R71, c[0x0][0x2d0] ;  /* 0x0000b400474b7a20 */ /* 0x000fe20000410000 */
[----:B------:R1:W-:Y:S04]  /*17f20*/  MUFU.EX2 R60, R4 ;  /* 0x00000004003c7308 */ /* 0x0003e80000000800 */
[----:B------:R-:W-:Y:S05]  /*17f30*/  FSEL R75, R75, RZ, P1 ;  /* 0x000000ff4b4b7208 */ /* 0x000fea0000800000 */
[--C-:B------:R-:W-:Y:S02]  /*17f40*/  FFMA.FTZ R2, R21, c[0x0][0x2d0], -R75.reuse ;  /* 0x0000b40015027a23 */ /* 0x100fe4000001084b */
[--C-:B------:R-:W-:Y:S01]  /*17f50*/  FFMA.FTZ R16, R29, c[0x0][0x2d0], -R75.reuse ;  /* 0x0000b4001d107a23 */ /* 0x100fe2000001084b */
[----:B---3--:R-:W-:Y:S01]  /*17f60*/  FMNMX.FTZ R70, R70, R5, !PT ;  /* 0x0000000546467209 */ /* 0x008fe20007810000 */
[----:B------:R2:W-:Y:S01]  /*17f70*/  MUFU.EX2 R50, R2 ;  /* 0x0000000200327308 */ /* 0x0005e20000000800 */
[--C-:B------:R-:W-:Y:S02]  /*17f80*/  FFMA.FTZ R48, R48, c[0x0][0x2d0], -R75.reuse ;  /* 0x0000b40030307a23 */ /* 0x100fe4000001084b */
[C---:B------:R-:W-:Y:S01]  /*17f90*/  FSETP.NEU.FTZ.AND P0, PT, R70.reuse, -INF , PT ;  /* 0xff8000004600780b */ /* 0x040fe20003f1d000 */
[----:B------:R-:W-:Y:S05]  /*17fa0*/  FMUL.FTZ R96, R70, c[0x0][0x2d0] ;  /* 0x0000b40046607a20 */ /* 0x000fea0000410000 */
[----:B------:R-:W-:Y:S01]  /*17fb0*/  FSEL R96, R96, RZ, P0 ;  /* 0x000000ff60607208 */ /* 0x000fe20000000000 */
[----:B------:R-:W-:Y:S01]  /*17fc0*/  MUFU.EX2 R63, R16 ;  /* 0x00000010003f7308 */ /* 0x000fe20000000800 */
[----:B-1----:R-:W-:Y:S01]  /*17fd0*/  FMNMX.FTZ R4, R183, R3, !PT ;  /* 0x00000003b7047209 */ /* 0x002fe20007810000 */
[----:B------:R-:W-:Y:S03]  /*17fe0*/  FFMA.FTZ R3, R20, c[0x0][0x2d0], -R74 ;  /* 0x0000b40014037a23 */ /* 0x000fe6000001084a */
[----:B------:R-:W-:Y:S04]  /*17ff0*/  FMNMX.FTZ R4, R186, R4, !PT ;  /* 0x00000004ba047209 */ /* 0x000fe80007810000 */
[----:B------:R-:W-:Y:S01]  /*18000*/  FMNMX.FTZ R4, R188, R4, !PT ;  /* 0x00000004bc047209 */ /* 0x000fe20007810000 */
[----:B------:R1:W3:Y:S03]  /*18010*/  MUFU.EX2 R51, R3 ;  /* 0x0000000300337308 */ /* 0x0002e60000000800 */
[----:B------:R-:W-:Y:S01]  /*18020*/  FMNMX.FTZ R4, R190, R4, !PT ;  /* 0x00000004be047209 */ /* 0x000fe20007810000 */
[----:B--2---:R-:W-:Y:S03]  /*18030*/  FFMA.FTZ R2, R11, c[0x0][0x2d0], -R96 ;  /* 0x0000b4000b027a23 */ /* 0x004fe60000010860 */
[----:B------:R-:W-:Y:S03]  /*18040*/  FMNMX.FTZ R4, R199, R4, !PT ;  /* 0x00000004c7047209 */ /* 0x000fe60007810000 */
[----:B------:R-:W-:Y:S01]  /*18050*/  MUFU.EX2 R92, R2 ;  /* 0x00000002005c7308 */ /* 0x000fe20000000800 */
[----:B------:R-:W-:Y:S01]  /*18060*/  FMNMX.FTZ R4, R202, R4, !PT ;  /* 0x00000004ca047209 */ /* 0x000fe20007810000 */
[--C-:B-1----:R-:W-:Y:S01]  /*18070*/  FFMA.FTZ R3, R12, c[0x0][0x2d0], -R75.reuse ;  /* 0x0000b4000c037a23 */ /* 0x102fe2000001084b */
[----:B---3--:R-:W-:Y:S01]  /*18080*/  F2FP.BF16.PACK_AB R78, R51, R60 ;  /* 0x0000003c334e723e */ /* 0x008fe200000010ff */
[----:B------:R-:W-:Y:S06]  /*18090*/  FFMA.FTZ R12, R32, c[0x0][0x2d0], -R74 ;  /* 0x0000b400200c7a23 */ /* 0x000fec000001084a */
[----:B------:R1:W-:Y:S01]  /*180a0*/  MUFU.EX2 R89, R3 ;  /* 0x0000000300597308 */ /* 0x0003e20000000800 */
[----:B------:R-:W-:Y:S02]  /*180b0*/  FFMA.FTZ R32, R34, c[0x0][0x2d0], -R96 ;  /* 0x0000b40022207a23 */ /* 0x000fe40000010860 */
[--C-:B-1----:R-:W-:Y:S07]  /*180c0*/  FFMA.FTZ R3, R13, c[0x0][0x2d0], -R75.reuse ;  /* 0x0000b4000d037a23 */ /* 0x102fee000001084b */
[----:B------:R1:W2:Y:S02]  /*180d0*/  MUFU.EX2 R247, R3 ;  /* 0x0000000300f77308 */ /* 0x0002a40000000800 */
[----:B-1----:R-:W-:Y:S01]  /*180e0*/  FMNMX.FTZ R3, R203, R4, !PT ;  /* 0x00000004cb037209 */ /* 0x002fe20007810000 */
[----:B------:R-:W-:Y:S01]  /*180f0*/  FFMA.FTZ R4, R26, c[0x0][0x2d0], -R74 ;  /* 0x0000b4001a047a23 */ /* 0x000fe2000001084a */
[----:B--2---:R-:W-:Y:S02]  /*18100*/  F2FP.BF16.PACK_AB R77, R247, R89 ;  /* 0x00000059f74d723e */ /* 0x004fe400000010ff */
[----:B------:R-:W-:Y:S04]  /*18110*/  FMNMX.FTZ R0, R207, R3, !PT ;  /* 0x00000003cf007209 */ /* 0x000fe80007810000 */
[----:B------:R-:W-:Y:S01]  /*18120*/  MUFU.EX2 R80, R4 ;  /* 0x0000000400507308 */ /* 0x000fe20000000800 */
[--C-:B------:R-:W-:Y:S01]  /*18130*/  FFMA.FTZ R3, R19, c[0x0][0x2d0], -R75.reuse ;  /* 0x0000b40013037a23 */ /* 0x100fe2000001084b */
[----:B------:R-:W-:Y:S04]  /*18140*/  FMNMX.FTZ R0, R229, R0, !PT ;  /* 0x00000000e5007209 */ /* 0x000fe80007810000 */
[----:B------:R-:W-:Y:S04]  /*18150*/  FMNMX.FTZ R0, R206, R0, !PT ;  /* 0x00000000ce007209 */ /* 0x000fe80007810000 */
[----:B------:R1:W2:Y:S01]  /*18160*/  MUFU.EX2 R45, R3 ;  /* 0x00000003002d7308 */ /* 0x0002a20000000800 */
[----:B------:R-:W-:Y:S04]  /*18170*/  FMNMX.FTZ R0, R197, R0, !PT ;  /* 0x00000000c5007209 */ /* 0x000fe80007810000 */
[----:B------:R-:W-:Y:S05]  /*18180*/  FMNMX.FTZ R0, R73, R0, !PT ;  /* 0x0000000049007209 */ /* 0x000fea0007810000 */
[----:B------:R-:W3:Y:S01]  /*18190*/  SHFL.BFLY PT, R2, R0, 0x2, 0x1f ;  /* 0x0c401f0000027f89 */ /* 0x000ee200000e0000 */
[--C-:B-1----:R-:W-:Y:S01]  /*181a0*/  FFMA.FTZ R3, R14, c[0x0][0x2d0], -R96.reuse ;  /* 0x0000b4000e037a23 */ /* 0x102fe20000010860 */
[----:B--2---:R-:W-:Y:S03]  /*181b0*/  F2FP.BF16.PACK_AB R79, R50, R45 ;  /* 0x0000002d324f723e */ /* 0x004fe600000010ff */
[----:B------:R1:W2:Y:S02]  /*181c0*/  MUFU.EX2 R61, R3 ;  /* 0x00000003003d7308 */ /* 0x0002a40000000800 */
[--C-:B-1----:R-:W-:Y:S01]  /*181d0*/  FFMA.FTZ R3, R17, c[0x0][0x2d0], -R96.reuse ;  /* 0x0000b40011037a23 */ /* 0x102fe20000010860 */
[----:B--2---:R-:W-:Y:S07]  /*181e0*/  F2FP.BF16.PACK_AB R64, R61, R92 ;  /* 0x0000005c3d40723e */ /* 0x004fee00000010ff */
[----:B------:R1:W-:Y:S02]  /*181f0*/  MUFU.EX2 R57, R3 ;  /* 0x0000000300397308 */ /* 0x0003e40000000800 */
[----:B-1----:R-:W-:Y:S08]  /*18200*/  FFMA.FTZ R3, R18, c[0x0][0x2d0], -R96 ;  /* 0x0000b40012037a23 */ /* 0x002ff00000010860 */
[----:B------:R1:W2:Y:S02]  /*18210*/  MUFU.EX2 R49, R3 ;  /* 0x0000000300317308 */ /* 0x0002a40000000800 */
[----:B-1----:R-:W-:Y:S01]  /*18220*/  FFMA.FTZ R3, R25, c[0x0][0x2d0], -R74 ;  /* 0x0000b40019037a23 */ /* 0x002fe2000001084a */
[----:B--2---:R-:W-:Y:S07]  /*18230*/  F2FP.BF16.PACK_AB R66, R49, R57 ;  /* 0x000000393142723e */ /* 0x004fee00000010ff */
[----:B------:R3:W-:Y:S02]  /*18240*/  MUFU.EX2 R81, R3 ;  /* 0x0000000300517308 */ /* 0x0007e40000000800 */
[----:B---3--:R-:W-:Y:S01]  /*18250*/  FMNMX.FTZ R3, R0, R2, !PT ;  /* 0x0000000200037209 */ /* 0x008fe20007810000 */
[----:B------:R-:W-:Y:S01]  /*18260*/  FFMA.FTZ R2, R22, c[0x0][0x2d0], -R75 ;  /* 0x0000b40016027a23 */ /* 0x000fe2000001084b */
[----:B------:R-:W-:Y:S06]  /*18270*/  FSEL R0, R72, RZ, P2 ;  /* 0x000000ff48007208 */ /* 0x000fec0001000000 */
[----:B------:R1:W-:Y:S01]  /*18280*/  MUFU.EX2 R82, R2 ;  /* 0x0000000200527308 */ /* 0x0003e20000000800 */
[----:B------:R-:W2:Y:S01]  /*18290*/  SHFL.BFLY PT, R4, R3, 0x1, 0x1f ;  /* 0x0c201f0003047f89 */ /* 0x000ea200000e0000 */
[----:B------:R-:W-:Y:S01]  /*182a0*/  FADD.FTZ R0, -R0, R100 ;  /* 0x0000006400007221 */ /* 0x000fe20000010100 */
[----:B------:R-:W-:Y:S03]  /*182b0*/  MOV R100, R23 ;  /* 0x0000001700647202 */ /* 0x000fe60000000f00 */
[----:B------:R-:W-:Y:S01]  /*182c0*/  FMUL.FTZ R0, R0, c[0x0][0x2d0] ;  /* 0x0000b40000007a20 */ /* 0x000fe20000410000 */
[----:B------:R-:W-:Y:S02]  /*182d0*/  F2FP.BF16.PACK_AB R76, R246, R100 ;  /* 0x00000064f64c723e */ /* 0x000fe400000010ff */
[----:B------:R-:W3:Y:S01]  /*182e0*/  LDSM.16.MT88.4 R20, [R209+0x100] ;  /* 0x00010000d114783b */ /* 0x000ee20000004200 */
[----:B------:R4:W5:Y:S01]  /*182f0*/  MUFU.EX2 R69, R0 ;  /* 0x0000000000457308 */ /* 0x0009620000000800 */
[----:B-1----:R-:W-:Y:S02]  /*18300*/  FSEL R2, R71, RZ, P1 ;  /* 0x000000ff47027208 */ /* 0x002fe40000800000 */
[----:B--2---:R-:W-:Y:S03]  /*18310*/  FMNMX.FTZ R3, R3, R4, !PT ;  /* 0x0000000403037209 */ /* 0x004fe60007810000 */
[----:B------:R-:W-:Y:S02]  /*18320*/  FADD.FTZ R2, -R2, R101 ;  /* 0x0000006502027221 */ /* 0x000fe40000010100 */
[----:B------:R-:W-:Y:S02]  /*18330*/  FMUL.FTZ R97, R3, c[0x0][0x2d0] ;  /* 0x0000b40003617a20 */ /* 0x000fe40000410000 */
[----:B------:R-:W-:Y:S01]  /*18340*/  FMUL.FTZ R2, R2, c[0x0][0x2d0] ;  /* 0x0000b40002027a20 */ /* 0x000fe20000410000 */
[----:B----4-:R-:W-:Y:S01]  /*18350*/  FSEL R0, R70, RZ, P0 ;  /* 0x000000ff46007208 */ /* 0x010fe20000000000 */
[----:B-----5:R-:W-:Y:S01]  /*18360*/  FMUL.FTZ R16, R69, R116 ;  /* 0x0000007445107220 */ /* 0x020fe20000410000 */
[----:B------:R-:W-:Y:S01]  /*18370*/  FSETP.NEU.FTZ.AND P0, PT, R3, -INF , PT ;  /* 0xff8000000300780b */ /* 0x000fe20003f1d000 */
[----:B------:R-:W1:Y:S01]  /*18380*/  MUFU.EX2 R68, R2 ;  /* 0x0000000200447308 */ /* 0x000e620000000800 */
[----:B------:R-:W-:Y:S02]  /*18390*/  FMUL.FTZ R5, R69, R105 ;  /* 0x0000006945057220 */ /* 0x000fe40000410000 */
[----:B------:R-:W-:Y:S01]  /*183a0*/  FADD.FTZ R0, -R0, R102 ;  /* 0x0000006600007221 */ /* 0x000fe20000010100 */
[----:B------:R-:W-:Y:S01]  /*183b0*/  FSEL R97, R97, RZ, P0 ;  /* 0x000000ff61617208 */ /* 0x000fe20000000000 */
[----:B------:R-:W-:Y:S02]  /*183c0*/  FMUL.FTZ R17, R69, R117 ;  /* 0x0000007545117220 */ /* 0x000fe40000410000 */
[----:B------:R-:W-:Y:S02]  /*183d0*/  FMUL.FTZ R0, R0, c[0x0][0x2d0] ;  /* 0x0000b40000007a20 */ /* 0x000fe40000410000 */
[--C-:B------:R-:W-:Y:S02]  /*183e0*/  FFMA.FTZ R58, R58, c[0x0][0x2d0], -R97.reuse ;  /* 0x0000b4003a3a7a23 */ /* 0x100fe40000010861 */
[----:B------:R2:W4:Y:S01]  /*183f0*/  MUFU.EX2 R2, R0 ;  /* 0x0000000000027308 */ /* 0x0005220000000800 */
[--C-:B------:R-:W-:Y:S02]  /*18400*/  FFMA.FTZ R4, R9, c[0x0][0x2d0], -R97.reuse ;  /* 0x0000b40009047a23 */ /* 0x100fe40000010861 */
[--C-:B------:R-:W-:Y:S07]  /*18410*/  FFMA.FTZ R62, R62, c[0x0][0x2d0], -R97.reuse ;  /* 0x0000b4003e3e7a23 */ /* 0x100fee0000010861 */
[----:B------:R5:W3:Y:S01]  /*18420*/  MUFU.EX2 R42, R4 ;  /* 0x00000004002a7308 */ /* 0x000ae20000000800 */
[C---:B-1----:R-:W-:Y:S02]  /*18430*/  FMUL.FTZ R6, R68.reuse, R106 ;  /* 0x0000006a44067220 */ /* 0x042fe40000410000 */
[C---:B------:R-:W-:Y:S02]  /*18440*/  FMUL.FTZ R18, R68.reuse, R118 ;  /* 0x0000007644127220 */ /* 0x040fe40000410000 */
[C---:B------:R-:W-:Y:S02]  /*18450*/  FMUL.FTZ R19, R68.reuse, R119 ;  /* 0x0000007744137220 */ /* 0x040fe40000410000 */
[----:B------:R-:W-:Y:S03]  /*18460*/  LDSM.16.MT88.4 R116, [R209+0x2900] ;  /* 0x00290000d174783b */ /* 0x000fe60000004200 */
[----:B------:R1:W-:Y:S01]  /*18470*/  MUFU.EX2 R106, R12 ;  /* 0x0000000c006a7308 */ /* 0x0003e20000000800 */
[----:B------:R-:W-:Y:S02]  /*18480*/  FMUL.FTZ R34, R68, R134 ;  /* 0x0000008644227220 */ /* 0x000fe40000410000 */
[--C-:B--2---:R-:W-:Y:S02]  /*18490*/  FFMA.FTZ R0, R7, c[0x0][0x2d0], -R97.reuse ;  /* 0x0000b40007007a23 */ /* 0x104fe40000010861 */
[----:B----4-:R-:W-:Y:S01]  /*184a0*/  FMUL.FTZ R25, R2, R125 ;  /* 0x0000007d02197220 */ /* 0x010fe20000410000 */
[----:B------:R-:W-:Y:S01]  /*184b0*/  MOV R125, R82 ;  /* 0x00000052007d7202 */ /* 0x000fe20000000f00 */
[----:B------:R-:W-:Y:S03]  /*184c0*/  FMUL.FTZ R7, R68, R107 ;  /* 0x0000006b44077220 */ /* 0x000fe60000410000 */
[----:B------:R2:W-:Y:S01]  /*184d0*/  MUFU.EX2 R196, R0 ;  /* 0x0000000000c47308 */ /* 0x0005e20000000800 */
[C---:B------:R-:W-:Y:S02]  /*184e0*/  FMUL.FTZ R9, R2.reuse, R109 ;  /* 0x0000006d02097220 */ /* 0x040fe40000410000 */
[----:B------:R-:W-:Y:S02]  /*184f0*/  FMUL.FTZ R13, R2, R113 ;  /* 0x00000071020d7220 */ /* 0x000fe40000410000 */
[--C-:B-----5:R-:W-:Y:S02]  /*18500*/  FFMA.FTZ R4, R24, c[0x0][0x2d0], -R97.reuse ;  /* 0x0000b40018047a23 */ /* 0x120fe40000010861 */
[----:B------:R-:W-:Y:S02]  /*18510*/  FMUL.FTZ R29, R2, R129 ;  /* 0x00000081021d7220 */ /* 0x000fe40000410000 */
[----:B------:R-:W-:Y:S01]  /*18520*/  FFMA.FTZ R24, R30, c[0x0][0x2d0], -R96 ;  /* 0x0000b4001e187a23 */ /* 0x000fe20000010860 */
[----:B------:R4:W-:Y:S01]  /*18530*/  MUFU.EX2 R10, R4 ;  /* 0x00000004000a7308 */ /* 0x0009e20000000800 */
[----:B-1----:R-:W-:Y:S01]  /*18540*/  FMUL.FTZ R12, R2, R112 ;  /* 0x00000070020c7220 */ /* 0x002fe20000410000 */
[----:B---3--:R-:W-:Y:S08]  /*18550*/  MOV R112, R42 ;  /* 0x0000002a00707202 */ /* 0x008ff00000000f00 */
[----:B------:R1:W3:Y:S01]  /*18560*/  MUFU.EX2 R46, R24 ;  /* 0x00000018002e7308 */ /* 0x0002e20000000800 */
[----:B--2---:R-:W-:Y:S02]  /*18570*/  FFMA.FTZ R0, R8, c[0x0][0x2d0], -R97 ;  /* 0x0000b40008007a23 */ /* 0x004fe40000010861 */
[----:B------:R-:W-:Y:S02]  /*18580*/  FFMA.FTZ R8, R28, c[0x0][0x2d0], -R74 ;  /* 0x0000b4001c087a23 */ /* 0x000fe4000001084a */
[----:B------:R-:W-:Y:S05]  /*18590*/  FFMA.FTZ R28, R33, c[0x0][0x2d0], -R96 ;  /* 0x0000b400211c7a23 */ /* 0x000fea0000010860 */
[----:B------:R2:W5:Y:S01]  /*185a0*/  MUFU.EX2 R35, R0 ;  /* 0x0000000000237308 */ /* 0x0005620000000800 */
[----:B------:R-:W-:Y:S02]  /*185b0*/  FMUL.FTZ R33, R69, R133 ;  /* 0x0000008545217220 */ /* 0x000fe40000410000 */
[----:B----4-:R-:W-:Y:S07]  /*185c0*/  FFMA.FTZ R4, R27, c[0x0][0x2d0], -R75 ;  /* 0x0000b4001b047a23 */ /* 0x010fee000001084b */
[----:B------:R4:W-:Y:S01]  /*185d0*/  MUFU.EX2 R43, R4 ;  /* 0x00000004002b7308 */ /* 0x0009e20000000800 */
[----:B-1----:R-:W-:Y:S02]  /*185e0*/  FMUL.FTZ R24, R2, R124 ;  /* 0x0000007c02187220 */ /* 0x002fe40000410000 */
[----:B---3--:R-:W-:Y:S07]  /*185f0*/  IMAD.MOV.U32 R124, RZ, RZ, R46 ;  /* 0x000000ffff7c7224 */ /* 0x008fee00078e002e */
[----:B------:R1:W3:Y:S01]  /*18600*/  MUFU.EX2 R59, R8 ;  /* 0x00000008003b7308 */ /* 0x0002e20000000800 */
[----:B--2---:R-:W-:Y:S02]  /*18610*/  FSEL R0, R3, RZ, P0 ;  /* 0x000000ff03007208 */ /* 0x004fe40000000000 */
[----:B-----5:R-:W-:Y:S03]  /*18620*/  F2FP.BF16.PACK_AB R65, R35, R196 ;  /* 0x000000c42341723e */ /* 0x020fe600000010ff */
[----:B------:R-:W-:Y:S04]  /*18630*/  FADD.FTZ R0, -R0, R103 ;  /* 0x0000006700007221 */ /* 0x000fe80000010100 */
[----:B------:R2:W-:Y:S01]  /*18640*/  MUFU.EX2 R47, R28 ;  /* 0x0000001c002f7308 */ /* 0x0005e20000000800 */
[----:B------:R-:W-:Y:S02]  /*18650*/  FMUL.FTZ R0, R0, c[0x0][0x2d0] ;  /* 0x0000b40000007a20 */ /* 0x000fe40000410000 */
[C---:B----4-:R-:W-:Y:S07]  /*18660*/  FMUL.FTZ R4, R69.reuse, R104 ;  /* 0x0000006845047220 */ /* 0x050fee0000410000 */
[----:B------:R-:W4:Y:S01]  /*18670*/  MUFU.EX2 R0, R0 ;  /* 0x0000000000007308 */ /* 0x000f220000000800 */
[-C--:B------:R-:W-:Y:S05]  /*18680*/  HMMA.16816.F32.BF16 R4, R76, R20.reuse, R4 ;  /* 0x000000144c04723c */ /* 0x080fea0000041804 */
[----:B-1----:R-:W-:Y:S02]  /*18690*/  FMUL.FTZ R8, R2, R108 ;  /* 0x0000006c02087220 */ /* 0x002fe40000410000 */
[----:B------:R-:W-:Y:S02]  /*186a0*/  IMAD.MOV.U32 R108, RZ, RZ, R10 ;  /* 0x000000ffff6c7224 */ /* 0x000fe400078e000a */
[----:B------:R1:W-:Y:S03]  /*186b0*/  MUFU.EX2 R104, R32 ;  /* 0x0000002000687308 */ /* 0x0003e60000000800 */
[----:B---3--:R-:W-:Y:S01]  /*186c0*/  IMAD.MOV.U32 R129, RZ, RZ, R59 ;  /* 0x000000ffff817224 */ /* 0x008fe200078e003b */
[----:B------:R-:W-:Y:S01]  /*186d0*/  F2FP.BF16.PACK_AB R67, R108, R42 ;  /* 0x0000002a6c43723e */ /* 0x000fe200000010ff */
[----:B--2---:R-:W-:Y:S01]  /*186e0*/  FMUL.FTZ R28, R2, R128 ;  /* 0x00000080021c7220 */ /* 0x004fe20000410000 */
[----:B------:R-:W-:Y:S04]  /*186f0*/  MOV R128, R63 ;  /* 0x0000003f00807202 */ /* 0x000fe80000000f00 */
[----:B------:R-:W-:Y:S01]  /*18700*/  MUFU.EX2 R103, R58 ;  /* 0x0000003a00677308 */ /* 0x000fe20000000800 */
[C---:B----4-:R-:W-:Y:S02]  /*18710*/  FMUL.FTZ R11, R0.reuse, R111 ;  /* 0x0000006f000b7220 */ /* 0x050fe40000410000 */
[C---:B------:R-:W-:Y:S01]  /*18720*/  FMUL.FTZ R10, R0.reuse, R110 ;  /* 0x0000006e000a7220 */ /* 0x040fe20000410000 */
[----:B------:R-:W-:Y:S01]  /*18730*/  MOV R110, R43 ;  /* 0x0000002b006e7202 */ /* 0x000fe20000000f00 */
[C---:B------:R-:W-:Y:S02]  /*18740*/  FMUL.FTZ R15, R0.reuse, R115 ;  /* 0x00000073000f7220 */ /* 0x040fe40000410000 */
[----:B------:R-:W2:Y:S01]  /*18750*/  LDL.LU R115, [R1+0x28] ;  /* 0x0000280001737983 */ /* 0x000ea20000300800 */
[----:B------:R-:W-:Y:S02]  /*18760*/  IMAD.MOV.U32 R111, RZ, RZ, R80 ;  /* 0x000000ffff6f7224 */ /* 0x000fe400078e0050 */
[C---:B------:R-:W-:Y:S04]  /*18770*/  HMMA.16816.F32.BF16 R8, R64.reuse, R20, R8 ;  /* 0x000000144008723c */ /* 0x040fe80000041808 */
[C---:B------:R-:W-:Y:S02]  /*18780*/  FMUL.FTZ R14, R0.reuse, R114 ;  /* 0x00000072000e7220 */ /* 0x040fe40000410000 */
[----:B-1----:R-:W-:Y:S01]  /*18790*/  FMUL.FTZ R32, R69, R132 ;  /* 0x0000008445207220 */ /* 0x002fe20000410000 */
[----:B------:R-:W-:Y:S01]  /*187a0*/  MUFU.EX2 R114, R48 ;  /* 0x0000003000727308 */ /* 0x000fe20000000800 */
[----:B------:R-:W-:Y:S03]  /*187b0*/  FFMA.FTZ R20, R31, c[0x0][0x2d0], -R75 ;  /* 0x0000b4001f147a23 */ /* 0x000fe6000001084b */
[-C--:B------:R-:W-:Y:S03]  /*187c0*/  HMMA.16816.F32.BF16 R12, R64, R22.reuse, R12 ;  /* 0x00000016400c723c */ /* 0x080fe6000004180c */
[C---:B------:R-:W-:Y:S02]  /*187d0*/  FMUL.FTZ R63, R0.reuse, R163 ;  /* 0x000000a3003f7220 */ /* 0x040fe40000410000 */
[----:B------:R-:W3:Y:S01]  /*187e0*/  LDL.LU R163, [R1+0x24] ;  /* 0x0000240001a37983 */ /* 0x000ee20000300800 */
[----:B------:R1:W-:Y:S01]  /*187f0*/  MUFU.EX2 R107, R20 ;  /* 0x00000014006b7308 */ /* 0x0003e20000000800 */
[C---:B------:R-:W-:Y:S01]  /*18800*/  FMUL.FTZ R26, R0.reuse, R126 ;  /* 0x0000007e001a7220 */ /* 0x040fe20000410000 */
[C---:B------:R-:W-:Y:S04]  /*18810*/  HMMA.16816.F32.BF16 R16, R76.reuse, R22, R16 ;  /* 0x000000164c10723c */ /* 0x040fe80000041810 */
[C---:B------:R-:W-:Y:S02]  /*18820*/  FMUL.FTZ R21, R69.reuse, R121 ;  /* 0x0000007945157220 */ /* 0x040fe40000410000 */
[----:B------:R-:W-:Y:S01]  /*18830*/  FMUL.FTZ R27, R0, R127 ;  /* 0x0000007f001b7220 */ /* 0x000fe20000410000 */
[----:B------:R-:W-:Y:S01]  /*18840*/  MOV R127, R35 ;  /* 0x00000023007f7202 */ /* 0x000fe20000000f00 */
[C---:B------:R-:W-:Y:S01]  /*18850*/  FMUL.FTZ R22, R68.reuse, R122 ;  /* 0x0000007a44167220 */ /* 0x040fe20000410000 */
[----:B------:R-:W-:Y:S01]  /*18860*/  MOV R122, R57 ;  /* 0x00000039007a7202 */ /* 0x000fe20000000f00 */
[----:B------:R-:W-:Y:S02]  /*18870*/  MUFU.EX2 R121, R62 ;  /* 0x0000003e00797308 */ /* 0x000fe40000000800 */
[----:B------:R-:W-:Y:S02]  /*18880*/  FMUL.FTZ R23, R68, R123 ;  /* 0x0000007b44177220 */ /* 0x000fe40000410000 */
[C---:B------:R-:W-:Y:S02]  /*18890*/  FMUL.FTZ R30, R0.reuse, R130 ;  /* 0x00000082001e7220 */ /* 0x040fe40000410000 */
[----:B------:R-:W-:Y:S01]  /*188a0*/  FMUL.FTZ R31, R0, R131 ;  /* 0x00000083001f7220 */ /* 0x000fe20000410000 */
[----:B------:R-:W-:Y:S01]  /*188b0*/  MOV R131, R47 ;  /* 0x0000002f00837202 */ /* 0x000fe20000000f00 */
[----:B------:R-:W-:Y:S02]  /*188c0*/  FMUL.FTZ R35, R68, R135 ;  /* 0x0000008744237220 */ /* 0x000fe40000410000 */
[----:B------:R-:W-:Y:S01]  /*188d0*/  FMUL.FTZ R42, R0, R142 ;  /* 0x0000008e002a7220 */ /* 0x000fe20000410000 */
[----:B------:R-:W-:Y:S01]  /*188e0*/  LDSM.16.MT88.4 R132, [R212+0x2900] ;  /* 0x00290000d484783b */ /* 0x000fe20000004200 */
[C---:B-1----:R-:W-:Y:S02]  /*188f0*/  FMUL.FTZ R20, R69.reuse, R120 ;  /* 0x0000007845147220 */ /* 0x042fe40000410000 */
[----:B------:R-:W-:Y:S01]  /*18900*/  IMAD.MOV.U32 R126, RZ, RZ, R81 ;  /* 0x000000ffff7e7224 */ /* 0x000fe200078e0051 */
[----:B------:R1:W-:Y:S01]  /*18910*/  MUFU.EX2 R120, R44 ;  /* 0x0000002c00787308 */ /* 0x0003e20000000800 */
[C---:B------:R-:W-:Y:S02]  /*18920*/  FMUL.FTZ R48, R69.reuse, R148 ;  /* 0x0000009445307220 */ /* 0x040fe40000410000 */
[----:B------:R-:W-:Y:S01]  /*18930*/  IMAD.MOV.U32 R148, RZ, RZ, R49 ;  /* 0x000000ffff947224 */ /* 0x000fe200078e0031 */
[-C--:B------:R-:W-:Y:S01]  /*18940*/  HMMA.16816.F32.BF16 R20, R76, R36.reuse, R20 ;  /* 0x000000244c14723c */ /* 0x080fe20000041814 */
[----:B------:R-:W4:Y:S02]  /*18950*/  LDSM.16.MT88.4 R80, [R211+0x100] ;  /* 0x00010000d350783b */ /* 0x000f240000004200 */
[----:B------:R-:W-:Y:S01]  /*18960*/  FMUL.FTZ R49, R69, R149 ;  /* 0x0000009545317220 */ /* 0x000fe20000410000 */
[----:B------:R-:W-:Y:S01]  /*18970*/  MOV R149, R50 ;  /* 0x0000003200957202 */ /* 0x000fe20000000f00 */
[C---:B------:R-:W-:Y:S02]  /*18980*/  FMUL.FTZ R50, R68.reuse, R150 ;  /* 0x0000009644327220 */ /* 0x040fe40000410000 */
[----:B------:R-:W-:Y:S01]  /*18990*/  IMAD.MOV.U32 R150, RZ, RZ, R51 ;  /* 0x000000ffff967224 */ /* 0x000fe200078e0033 */
[C---:B------:R-:W-:Y:S04]  /*189a0*/  HMMA.16816.F32.BF16 R24, R64.reuse, R36, R24 ;  /* 0x000000244018723c */ /* 0x040fe80000041818 */
[----:B------:R-:W-:Y:S01]  /*189b0*/  FMUL.FTZ R51, R68, R151 ;  /* 0x0000009744337220 */ /* 0x000fe20000410000 */
[----:B------:R-:W-:Y:S01]  /*189c0*/  MOV R151, R60 ;  /* 0x0000003c00977202 */ /* 0x000fe20000000f00 */
[----:B------:R-:W-:Y:S02]  /*189d0*/  FMUL.FTZ R43, R0, R143 ;  /* 0x0000008f002b7220 */ /* 0x000fe40000410000 */
[-C--:B------:R-:W-:Y:S04]  /*189e0*/  HMMA.16816.F32.BF16 R28, R64, R38.reuse, R28 ;  /* 0x00000026401c723c */ /* 0x080fe8000004181c */
[----:B------:R-:W-:Y:S02]  /*189f0*/  FFMA.FTZ R36, R40, c[0x0][0x2d0], -R96 ;  /* 0x0000b40028247a23 */ /* 0x000fe40000010860 */
[----:B------:R-:W-:Y:S02]  /*18a00*/  FFMA.FTZ R40, R41, c[0x0][0x2d0], -R74 ;  /* 0x0000b40029287a23 */ /* 0x000fe4000001084a */
[C---:B------:R-:W-:Y:S01]  /*18a10*/  HMMA.16816.F32.BF16 R32, R76.reuse, R38, R32 ;  /* 0x000000264c20723c */ /* 0x040fe20000041820 */
[----:B------:R5:W-:Y:S03]  /*18a20*/  MUFU.EX2 R109, R36 ;  /* 0x00000024006d7308 */ /* 0x000be60000000800 */
[C---:B------:R-:W-:Y:S02]  /*18a30*/  FMUL.FTZ R37, R69.reuse, R137 ;  /* 0x0000008945257220 */ /* 0x040fe40000410000 */
[----:B------:R-:W-:Y:S02]  /*18a40*/  FMUL.FTZ R41, R2, R141 ;  /* 0x0000008d02297220 */ /* 0x000fe40000410000 */
[C---:B------:R-:W-:Y:S03]  /*18a50*/  FMUL.FTZ R38, R68.reuse, R138 ;  /* 0x0000008a44267220 */ /* 0x040fe60000410000 */
[----:B------:R4:W-:Y:S01]  /*18a60*/  MUFU.EX2 R113, R40 ;  /* 0x0000002800717308 */ /* 0x0009e20000000800 */
[----:B------:R-:W-:Y:S02]  /*18a70*/  FMUL.FTZ R39, R68, R139 ;  /* 0x0000008b44277220 */ /* 0x000fe40000410000 */
[----:B-1----:R-:W-:Y:S02]  /*18a80*/  FMUL.FTZ R44, R2, R144 ;  /* 0x00000090022c7220 */ /* 0x002fe40000410000 */
[C---:B------:R-:W-:Y:S02]  /*18a90*/  FMUL.FTZ R46, R0.reuse, R146 ;  /* 0x00000092002e7220 */ /* 0x040fe40000410000 */
[----:B------:R-:W-:Y:S02]  /*18aa0*/  FMUL.FTZ R47, R0, R147 ;  /* 0x00000093002f7220 */ /* 0x000fe40000410000 */
[----:B------:R-:W-:Y:S02]  /*18ab0*/  IMAD.MOV.U32 R123, RZ, RZ, R45 ;  /* 0x000000ffff7b7224 */ /* 0x000fe400078e002d */
[C---:B------:R-:W-:Y:S02]  /*18ac0*/  FMUL.FTZ R45, R2.reuse, R145 ;  /* 0x00000091022d7220 */ /* 0x040fe40000410000 */
[----:B------:R-:W-:Y:S02]  /*18ad0*/  FMUL.FTZ R57, R2, R157 ;  /* 0x0000009d02397220 */ /* 0x000fe40000410000 */
[C---:B-----5:R-:W-:Y:S02]  /*18ae0*/  FMUL.FTZ R36, R69.reuse, R136 ;  /* 0x0000008845247220 */ /* 0x060fe40000410000 */
[C---:B------:R-:W-:Y:S02]  /*18af0*/  FMUL.FTZ R58, R0.reuse, R158 ;  /* 0x0000009e003a7220 */ /* 0x040fe40000410000 */
[----:B------:R-:W-:Y:S02]  /*18b00*/  FMUL.FTZ R59, R0, R159 ;  /* 0x0000009f003b7220 */ /* 0x000fe40000410000 */
[C---:B------:R-:W-:Y:S01]  /*18b10*/  FMUL.FTZ R60, R2.reuse, R160 ;  /* 0x000000a0023c7220 */ /* 0x040fe20000410000 */
[-C--:B------:R-:W-:Y:S03]  /*18b20*/  HMMA.16816.F32.BF16 R36, R76, R52.reuse, R36 ;  /* 0x000000344c24723c */ /* 0x080fe60000041824 */
[C---:B----4-:R-:W-:Y:S02]  /*18b30*/  FMUL.FTZ R40, R2.reuse, R140 ;  /* 0x0000008c02287220 */ /* 0x050fe40000410000 */
[----:B------:R-:W-:Y:S02]  /*18b40*/  IMAD.MOV.U32 R160, RZ, RZ, R61 ;  /* 0x000000ffffa07224 */ /* 0x000fe400078e003d */
[----:B------:R-:W-:Y:S01]  /*18b50*/  FMUL.FTZ R61, R2, R161 ;  /* 0x000000a1023d7220 */ /* 0x000fe20000410000 */
[----:B------:R-:W-:Y:S01]  /*18b60*/  MOV R161, R247 ;  /* 0x000000f700a17202 */ /* 0x000fe20000000f00 */
[----:B------:R-:W-:Y:S01]  /*18b70*/  FMUL.FTZ R62, R0, R162 ;  /* 0x000000a2003e7220 */ /* 0x000fe20000410000 */
[C---:B------:R-:W-:Y:S04]  /*18b80*/  HMMA.16816.F32.BF16 R40, R64.reuse, R52, R40 ;  /* 0x000000344028723c */ /* 0x040fe80000041828 */
[----:B------:R-:W-:Y:S03]  /*18b90*/  MOV R162, R246 ;  /* 0x000000f600a27202 */ /* 0x000fe60000000f00 */
[--C-:B------:R-:W-:Y:S01]  /*18ba0*/  FFMA.FTZ R52, R56, c[0x0][0x2d0], -R97.reuse ;  /* 0x0000b40038347a23 */ /* 0x100fe20000010861 */
[-C--:B------:R-:W-:Y:S03]  /*18bb0*/  HMMA.16816.F32.BF16 R44, R64, R54.reuse, R44 ;  /* 0x00000036402c723c */ /* 0x080fe6000004182c */
[----:B------:R1:W4:Y:S01]  /*18bc0*/  MUFU.EX2 R105, R52 ;  /* 0x0000003400697308 */ /* 0x0003220000000800 */
[C---:B------:R-:W-:Y:S02]  /*18bd0*/  FMUL.FTZ R53, R69.reuse, R153 ;  /* 0x0000009945357220 */ /* 0x040fe40000410000 */
[----:B------:R-:W-:Y:S02]  /*18be0*/  FMUL.FTZ R56, R2, R156 ;  /* 0x0000009c02387220 */ /* 0x000fe40000410000 */
[C---:B------:R-:W-:Y:S07]  /*18bf0*/  HMMA.16816.F32.BF16 R48, R76.reuse, R54, R48 ;  /* 0x000000364c30723c */ /* 0x040fee0000041830 */
[C---:B------:R-:W-:Y:S02]  /*18c00*/  FMUL.FTZ R55, R68.reuse, R155 ;  /* 0x0000009b44377220 */ /* 0x040fe40000410000 */
[----:B------:R-:W-:Y:S03]  /*18c10*/  FMUL.FTZ R54, R68, R154 ;  /* 0x0000009a44367220 */ /* 0x000fe60000410000 */
[----:B-1----:R-:W-:Y:S07]  /*18c20*/  FMUL.FTZ R52, R69, R152 ;  /* 0x0000009845347220 */ /* 0x002fee0000410000 */
[-C--:B------:R-:W-:Y:S08]  /*18c30*/  HMMA.16816.F32.BF16 R52, R76, R80.reuse, R52 ;  /* 0x000000504c34723c */ /* 0x080ff00000041834 */
[C---:B------:R-:W-:Y:S07]  /*18c40*/  HMMA.16816.F32.BF16 R56, R64.reuse, R80, R56 ;  /* 0x000000504038723c */ /* 0x040fee0000041838 */
[----:B------:R-:W-:Y:S01]  /*18c50*/  FFMA.FTZ R80, R88, c[0x0][0x2d0], -R97 ;  /* 0x0000b40058507a23 */ /* 0x000fe20000010861 */
[-C--:B------:R-:W-:Y:S03]  /*18c60*/  HMMA.16816.F32.BF16 R60, R64, R82.reuse, R60 ;  /* 0x00000052403c723c */ /* 0x080fe6000004183c */
[----:B------:R1:W5:Y:S01]  /*18c70*/  MUFU.EX2 R139, R80 ;  /* 0x00000050008b7308 */ /* 0x0003620000000800 */
[----:B----4-:R-:W-:Y:S03]  /*18c80*/  F2FP.BF16.PACK_AB R81, R103, R105 ;  /* 0x000000696751723e */ /* 0x010fe600000010ff */
[C---:B------:R-:W-:Y:S02]  /*18c90*/  FMUL.FTZ R65, R69.reuse, R165 ;  /* 0x000000a545417220 */ /* 0x040fe40000410000 */
[C---:B------:R-:W-:Y:S01]  /*18ca0*/  FMUL.FTZ R67, R68.reuse, R167 ;  /* 0x000000a744437220 */ /* 0x040fe20000410000 */
[----:B------:R-:W4:Y:S02]  /*18cb0*/  LDL.LU R165, [R1+0x20] ;  /* 0x0000200001a57983 */ /* 0x000f240000300800 */
[----:B------:R-:W-:Y:S01]  /*18cc0*/  FMUL.FTZ R66, R68, R166 ;  /* 0x000000a644427220 */ /* 0x000fe20000410000 */
[----:B------:R-:W-:Y:S01]  /*18cd0*/  MOV R166, R89 ;  /* 0x0000005900a67202 */ /* 0x000fe20000000f00 */
[----:B------:R-:W-:Y:S01]  /*18ce0*/  FMUL.FTZ R64, R69, R164 ;  /* 0x000000a445407220 */ /* 0x000fe20000410000 */
[----:B------:R-:W2:Y:S01]  /*18cf0*/  LDL.LU R167, [R1+0x1c] ;  /* 0x00001c0001a77983 */ /* 0x000ea20000300800 */
[----:B------:R-:W-:Y:S02]  /*18d00*/  IMAD.MOV.U32 R164, RZ, RZ, R92 ;  /* 0x000000ffffa47224 */ /* 0x000fe400078e005c */
[--C-:B------:R-:W-:Y:S03]  /*18d10*/  FFMA.FTZ R92, R175, c[0x0][0x2d0], -R74.reuse ;  /* 0x0000b400af5c7a23 */ /* 0x100fe6000001084a */
[----:B------:R-:W-:Y:S01]  /*18d20*/  HMMA.16816.F32.BF16 R64, R76, R82, R64 ;  /* 0x000000524c40723c */ /* 0x000fe20000041840 */
[----:B------:R-:W-:Y:S03]  /*18d30*/  MUFU.EX2 R252, R92 ;  /* 0x0000005c00fc7308 */ /* 0x000fe60000000800 */
[--C-:B-1----:R-:W-:Y:S03]  /*18d40*/  FFMA.FTZ R80, R90, c[0x0][0x2d0], -R75.reuse ;  /* 0x0000b4005a507a23 */ /* 0x102fe6000001084b */
[----:B------:R-:W-:Y:S01]  /*18d50*/  F2FP.BF16.PACK_AB R76, R111, R126 ;  /* 0x0000007e6f4c723e */ /* 0x000fe200000010ff */
[----:B------:R-:W1:Y:S01]  /*18d60*/  LDSM.16.MT88.4 R88, [R212+0x900] ;  /* 0x00090000d458783b */ /* 0x000e620000004200 */
[----:B------:R-:W-:Y:S02]  /*18d70*/  F2FP.BF16.PACK_AB R77, R110, R125 ;  /* 0x0000007d6e4d723e */ /* 0x000fe400000010ff */
[----:B------:R1:W-:Y:S01]  /*18d80*/  MUFU.EX2 R138, R80 ;  /* 0x00000050008a7308 */ /* 0x0003e20000000800 */
[----:B------:R-:W-:Y:S02]  /*18d90*/  F2FP.BF16.PACK_AB R78, R106, R129 ;  /* 0x000000816a4e723e */ /* 0x000fe400000010ff */
[----:B------:R-:W-:Y:S02]  /*18da0*/  F2FP.BF16.PACK_AB R79, R107, R128 ;  /* 0x000000806b4f723e */ /* 0x000fe400000010ff */
[----:B------:R-:W-:Y:S02]  /*18db0*/  F2FP.BF16.PACK_AB R82, R109, R104 ;  /* 0x000000686d52723e */ /* 0x000fe400000010ff */
[----:B-----5:R-:W-:Y:S03]  /*18dc0*/  F2FP.BF16.PACK_AB R83, R139, R121 ;  /* 0x000000798b53723e */ /* 0x020fe600000010ff */
[-C--:B------:R-:W-:Y:S03]  /*18dd0*/  HMMA.16816.F32.BF16 R4, R76, R84.reuse, R4 ;  /* 0x000000544c04723c */ /* 0x080fe60000041804 */
[----:B-1----:R-:W-:Y:S04]  /*18de0*/  FFMA.FTZ R80, R94, c[0x0][0x2d0], -R74 ;  /* 0x0000b4005e507a23 */ /* 0x002fe8000001084a */
[----:B------:R1:W-:Y:S02]  /*18df0*/  MUFU.EX2 R130, R80 ;  /* 0x0000005000827308 */ /* 0x0003e40000000800 */
[----:B-1----:R-:W-:Y:S07]  /*18e00*/  F2FP.BF16.PACK_AB R80, R131, R124 ;  /* 0x0000007c8350723e */ /* 0x002fee00000010ff */
[C---:B------:R-:W-:Y:S07]  /*18e10*/  HMMA.16816.F32.BF16 R8, R80.reuse, R84, R8 ;  /* 0x000000545008723c */ /* 0x040fee0000041808 */
[--C-:B------:R-:W-:Y:S01]  /*18e20*/  FFMA.FTZ R84, R93, c[0x0][0x2d0], -R75.reuse ;  /* 0x0000b4005d547a23 */ /* 0x100fe2000001084b */
[-C--:B------:R-:W-:Y:S01]  /*18e30*/  HMMA.16816.F32.BF16 R12, R80, R86.reuse, R12 ;  /* 0x00000056500c723c */ /* 0x080fe2000004180c */
[----:B------:R-:W1:Y:S02]  /*18e40*/  LDSM.16.MT88.4 R92, [R210+0x900] ;  /* 0x00090000d25c783b */ /* 0x000e640000004200 */
[----:B------:R5:W-:Y:S05]  /*18e50*/  MUFU.EX2 R251, R84 ;  /* 0x0000005400fb7308 */ /* 0x000bea0000000800 */
[C---:B------:R-:W-:Y:S08]  /*18e60*/  HMMA.16816.F32.BF16 R16, R76.reuse, R86, R16 ;  /* 0x000000564c10723c */ /* 0x040ff00000041810 */
[-C--:B------:R-:W-:Y:S08]  /*18e70*/  HMMA.16816.F32.BF16 R20, R76, R88.reuse, R20 ;  /* 0x000000584c14723c */ /* 0x080ff00000041814 */
[C---:B------:R-:W-:Y:S04]  /*18e80*/  HMMA.16816.F32.BF16 R24, R80.reuse, R88, R24 ;  /* 0x000000585018723c */ /* 0x040fe80000041818 */
[----:B-----5:R-:W-:Y:S03]  /*18e90*/  FFMA.FTZ R84, R171, c[0x0][0x2d0], -R75 ;  /* 0x0000b400ab547a23 */ /* 0x020fe6000001084b */
[----:B------:R-:W-:Y:S01]  /*18ea0*/  FFMA.FTZ R88, R170, c[0x0][0x2d0], -R96 ;  /* 0x0000b400aa587a23 */ /* 0x000fe20000010860 */
[-C--:B------:R-:W-:Y:S01]  /*18eb0*/  HMMA.16816.F32.BF16 R28, R80, R90.reuse, R28 ;  /* 0x0000005a501c723c */ /* 0x080fe2000004181c */
[----:B------:R5:W-:Y:S07]  /*18ec0*/  MUFU.EX2 R143, R84 ;  /* 0x00000054008f7308 */ /* 0x000bee0000000800 */
[C---:B------:R-:W-:Y:S03]  /*18ed0*/  HMMA.16816.F32.BF16 R32, R76.reuse, R90, R32 ;  /* 0x0000005a4c20723c */ /* 0x040fe60000041820 */
[----:B------:R5:W-:Y:S01]  /*18ee0*/  MUFU.EX2 R141, R88 ;  /* 0x00000058008d7308 */ /* 0x000be20000000800 */
[----:B---3--:R-:W-:Y:S04]  /*18ef0*/  FFMA.FTZ R2, R2, R163, R164 ;  /* 0x000000a302027223 */ /* 0x008fe800000100a4 */
[-C--:B-1----:R-:W-:Y:S08]  /*18f00*/  HMMA.16816.F32.BF16 R36, R76, R92.reuse, R36 ;  /* 0x0000005c4c24723c */ /* 0x082ff00000041824 */
[C---:B------:R-:W-:Y:S04]  /*18f10*/  HMMA.16816.F32.BF16 R40, R80.reuse, R92, R40 ;  /* 0x0000005c5028723c */ /* 0x040fe80000041828 */
[----:B-----5:R-:W-:Y:S03]  /*18f20*/  FFMA.FTZ R84, R98, c[0x0][0x2d0], -R96 ;  /* 0x0000b40062547a23 */ /* 0x020fe60000010860 */
[--C-:B------:R-:W-:Y:S01]  /*18f30*/  FFMA.FTZ R92, R172, c[0x0][0x2d0], -R97.reuse ;  /* 0x0000b400ac5c7a23 */ /* 0x100fe20000010861 */
[-C--:B------:R-:W-:Y:S01]  /*18f40*/  HMMA.16816.F32.BF16 R44, R80, R94.reuse, R44 ;  /* 0x0000005e502c723c */ /* 0x080fe2000004182c */
[----:B------:R1:W-:Y:S03]  /*18f50*/  MUFU.EX2 R137, R84 ;  /* 0x0000005400897308 */ /* 0x0003e60000000800 */
[----:B------:R-:W-:Y:S04]  /*18f60*/  FFMA.FTZ R88, R177, c[0x0][0x2d0], -R74 ;  /* 0x0000b400b1587a23 */ /* 0x000fe8000001084a */
[C---:B------:R-:W-:Y:S03]  /*18f70*/  HMMA.16816.F32.BF16 R48, R76.reuse, R94, R48 ;  /* 0x0000005e4c30723c */ /* 0x040fe60000041830 */
[----:B------:R3:W-:Y:S10]  /*18f80*/  MUFU.EX2 R250, R88 ;  /* 0x0000005800fa7308 */ /* 0x0007f40000000800 */
[----:B------:R5:W-:Y:S01]  /*18f90*/  MUFU.EX2 R147, R92 ;  /* 0x0000005c00937308 */ /* 0x000be20000000800 */
[----:B-1----:R-:W-:Y:S09]  /*18fa0*/  FFMA.FTZ R84, R99, c[0x0][0x2d0], -R96 ;  /* 0x0000b40063547a23 */ /* 0x002ff20000010860 */
[----:B------:R1:W-:Y:S01]  /*18fb0*/  MUFU.EX2 R136, R84 ;  /* 0x0000005400887308 */ /* 0x0003e20000000800 */
[----:B---3--:R-:W-:Y:S09]  /*18fc0*/  FFMA.FTZ R88, R178, c[0x0][0x2d0], -R74 ;  /* 0x0000b400b2587a23 */ /* 0x008ff2000001084a */
[----:B------:R3:W-:Y:S01]  /*18fd0*/  MUFU.EX2 R249, R88 ;  /* 0x0000005800f97308 */ /* 0x0007e20000000800 */
[----:B-----5:R-:W-:Y:S09]  /*18fe0*/  FFMA.FTZ R92, R173, c[0x0][0x2d0], -R97 ;  /* 0x0000b400ad5c7a23 */ /* 0x020ff20000010861 */
[----:B------:R5:W-:Y:S01]  /*18ff0*/  MUFU.EX2 R146, R92 ;  /* 0x0000005c00927308 */ /* 0x000be20000000800 */
[----:B-1----:R-:W-:Y:S09]  /*19000*/  FFMA.FTZ R84, R168, c[0x0][0x2d0], -R96 ;  /* 0x0000b400a8547a23 */ /* 0x002ff20000010860 */
[----:B------:R1:W1:Y:S01]  /*19010*/  MUFU.EX2 R142, R84 ;  /* 0x00000054008e7308 */ /* 0x0002620000000800 */
[----:B---3--:R-:W-:Y:S09]  /*19020*/  FFMA.FTZ R88, R176, c[0x0][0x2d0], -R75 ;  /* 0x0000b400b0587a23 */ /* 0x008ff2000001084b */
[----:B------:R3:W-:Y:S01]  /*19030*/  MUFU.EX2 R248, R88 ;  /* 0x0000005800f87308 */ /* 0x0007e20000000800 */
[----:B-----5:R-:W-:Y:S09]  /*19040*/  FFMA.FTZ R92, R191, c[0x0][0x2d0], -R74 ;  /* 0x0000b400bf5c7a23 */ /* 0x020ff2000001084a */
[----:B------:R5:W-:Y:S01]  /*19050*/  MUFU.EX2 R239, R92 ;  /* 0x0000005c00ef7308 */ /* 0x000be20000000800 */
[----:B-1----:R-:W1:Y:S01]  /*19060*/  LDSM.16.MT88.4 R84, [R211+0x900] ;  /* 0x00090000d354783b */ /* 0x002e620000004200 */
[--C-:B---3--:R-:W-:Y:S08]  /*19070*/  FFMA.FTZ R88, R169, c[0x0][0x2d0], -R97.reuse ;  /* 0x0000b400a9587a23 */ /* 0x108ff00000010861 */
[----:B------:R3:W1:Y:S01]  /*19080*/  MUFU.EX2 R140, R88 ;  /* 0x00000058008c7308 */ /* 0x0006620000000800 */
[----:B-----5:R-:W-:Y:S08]  /*19090*/  LDSM.16.MT88.4 R92, [R210+0x1100] ;  /* 0x00110000d25c783b */ /* 0x020ff00000004200 */
[----:B---3--:R-:W3:Y:S01]  /*190a0*/  LDSM.16.MT88.4 R88, [R209+0x1100] ;  /* 0x00110000d158783b */ /* 0x008ee20000004200 */
[-C--:B-1----:R-:W-:Y:S08]  /*190b0*/  HMMA.16816.F32.BF16 R52, R76, R84.reuse, R52 ;  /* 0x000000544c34723c */ /* 0x082ff00000041834 */
[C---:B------:R-:W-:Y:S07]  /*190c0*/  HMMA.16816.F32.BF16 R56, R80.reuse, R84, R56 ;  /* 0x000000545038723c */ /* 0x040fee0000041838 */
[----:B------:R-:W-:Y:S01]  /*190d0*/  FFMA.FTZ R84, R174, c[0x0][0x2d0], -R97 ;  /* 0x0000b400ae547a23 */ /* 0x000fe20000010861 */
[-C--:B------:R-:W-:Y:S03]  /*190e0*/  HMMA.16816.F32.BF16 R60, R80, R86.reuse, R60 ;  /* 0x00000056503c723c */ /* 0x080fe6000004183c */
[----:B------:R1:W5:Y:S01]  /*190f0*/  MUFU.EX2 R247, R84 ;  /* 0x0000005400f77308 */ /* 0x0003620000000800 */
[----:B----4-:R-:W-:Y:S03]  /*19100*/  FFMA.FTZ R68, R68, R165, R166 ;  /* 0x000000a544447223 */ /* 0x010fe600000100a6 */
[----:B------:R-:W-:Y:S01]  /*19110*/  F2FP.BF16.PACK_AB R82, R141, R142 ;  /* 0x0000008e8d52723e */ /* 0x000fe200000010ff */
[----:B------:R-:W-:Y:S04]  /*19120*/  HMMA.16816.F32.BF16 R64, R76, R86, R64 ;  /* 0x000000564c40723c */ /* 0x000fe80000041840 */
[--C-:B------:R-:W-:Y:S01]  /*19130*/  FFMA.FTZ R80, R179, c[0x0][0x2d0], -R75.reuse ;  /* 0x0000b400b3507a23 */ /* 0x100fe2000001084b */
[----:B------:R-:W-:Y:S01]  /*19140*/  F2FP.BF16.PACK_AB R81, R147, R140 ;  /* 0x0000008c9351723e */ /* 0x000fe200000010ff */
[----:B------:R-:W-:Y:S01]  /*19150*/  FADD.FTZ R68, R161, R68 ;  /* 0x00000044a1447221 */ /* 0x000fe20000010000 */
[----:B------:R-:W-:Y:S01]  /*19160*/  F2FP.BF16.PACK_AB R76, R120, R113 ;  /* 0x00000071784c723e */ /* 0x000fe200000010ff */
[----:B------:R4:W-:Y:S01]  /*19170*/  MUFU.EX2 R145, R80 ;  /* 0x0000005000917308 */ /* 0x0009e20000000800 */
[----:B------:R-:W-:Y:S03]  /*19180*/  F2FP.BF16.PACK_AB R77, R138, R114 ;  /* 0x000000728a4d723e */ /* 0x000fe600000010ff */
[----:B------:R-:W-:Y:S02]  /*19190*/  F2FP.BF16.PACK_AB R78, R252, R130 ;  /* 0x00000082fc4e723e */ /* 0x000fe400000010ff */
[----:B------:R-:W-:Y:S01]  /*191a0*/  F2FP.BF16.PACK_AB R79, R143, R251 ;  /* 0x000000fb8f4f723e */ /* 0x000fe200000010ff */
[----:B-1----:R-:W1:Y:S01]  /*191b0*/  LDSM.16.MT88.4 R84, [R212+0x1100] ;  /* 0x00110000d454783b */ /* 0x002e620000004200 */
[----:B-----5:R-:W-:Y:S05]  /*191c0*/  F2FP.BF16.PACK_AB R83, R247, R146 ;  /* 0x00000092f753723e */ /* 0x020fea00000010ff */
[-C--:B---3--:R-:W-:Y:S03]  /*191d0*/  HMMA.16816.F32.BF16 R4, R76, R88.reuse, R4 ;  /* 0x000000584c04723c */ /* 0x088fe60000041804 */
[----:B----4-:R-:W-:Y:S04]  /*191e0*/  FFMA.FTZ R80, R189, c[0x0][0x2d0], -R74 ;  /* 0x0000b400bd507a23 */ /* 0x010fe8000001084a */
        /* <DEDUP_REMOVED lines=15> */
[-C--:B------:R-:W-:Y:S08]  /*192e0*/  HMMA.16816.F32.BF16 R36, R76, R92.reuse, R36 ;  /* 0x0000005c4c24723c */ /* 0x080ff00000041824 */
[C---:B------:R-:W-:Y:S04]  /*192f0*/  HMMA.16816.F32.BF16 R40, R80.reuse, R92, R40 ;  /* 0x0000005c5028723c */ /* 0x040fe80000041828 */
[--C-:B-1----:R-:W-:Y:S03]  /*19300*/  FFMA.FTZ R88, R180, c[0x0][0x2d0], -R96.reuse ;  /* 0x0000b400b4587a23 */ /* 0x102fe60000010860 */
[----:B------:R-:W-:Y:S01]  /*19310*/  FFMA.FTZ R92, R186, c[0x0][0x2d0], -R97 ;  /* 0x0000b400ba5c7a23 */ /* 0x000fe20000010861 */
[-C--:B------:R-:W-:Y:S01]  /*19320*/  HMMA.16816.F32.BF16 R44, R80, R94.reuse, R44 ;  /* 0x0000005e502c723c */ /* 0x080fe2000004182c */
[----:B------:R1:W-:Y:S03]  /*19330*/  MUFU.EX2 R144, R88 ;  /* 0x0000005800907308 */ /* 0x0003e60000000800 */
[--C-:B---3--:R-:W-:Y:S01]  /*19340*/  FFMA.FTZ R84, R185, c[0x0][0x2d0], -R96.reuse ;  /* 0x0000b400b9547a23 */ /* 0x108fe20000010860 */
[----:B------:R-:W-:Y:S03]  /*19350*/  MOV R186, R113 ;  /* 0x0000007100ba7202 */ /* 0x000fe60000000f00 */
[C---:B------:R-:W-:Y:S03]  /*19360*/  HMMA.16816.F32.BF16 R48, R76.reuse, R94, R48 ;  /* 0x0000005e4c30723c */ /* 0x040fe60000041830 */
[----:B------:R3:W4:Y:S10]  /*19370*/  MUFU.EX2 R185, R84 ;  /* 0x0000005400b97308 */ /* 0x0007340000000800 */
[----:B------:R5:W-:Y:S01]  /*19380*/  MUFU.EX2 R154, R92 ;  /* 0x0000005c009a7308 */ /* 0x000be20000000800 */
[----:B-1----:R-:W-:Y:S09]  /*19390*/  FFMA.FTZ R88, R181, c[0x0][0x2d0], -R96 ;  /* 0x0000b400b5587a23 */ /* 0x002ff20000010860 */
[----:B------:R1:W-:Y:S01]  /*193a0*/  MUFU.EX2 R189, R88 ;  /* 0x0000005800bd7308 */ /* 0x0003e20000000800 */
[----:B---3--:R-:W-:Y:S01]  /*193b0*/  FFMA.FTZ R84, R193, c[0x0][0x2d0], -R74 ;  /* 0x0000b400c1547a23 */ /* 0x008fe2000001084a */
[----:B------:R-:W-:Y:S08]  /*193c0*/  MOV R193, R100 ;  /* 0x0000006400c17202 */ /* 0x000ff00000000f00 */
[----:B------:R3:W-:Y:S01]  /*193d0*/  MUFU.EX2 R182, R84 ;  /* 0x0000005400b67308 */ /* 0x0007e20000000800 */
[----:B--2---:R-:W-:Y:S02]  /*193e0*/  FFMA.FTZ R69, R69, R167, R193 ;  /* 0x000000a745457223 */ /* 0x004fe400000100c1 */
[----:B------:R-:W-:Y:S01]  /*193f0*/  IMAD.MOV.U32 R193, RZ, RZ, R130 ;  /* 0x000000ffffc17224 */ /* 0x000fe200078e0082 */
[----:B------:R-:W-:Y:S01]  /*19400*/  MOV R130, R108 ;  /* 0x0000006c00827202 */ /* 0x000fe20000000f00 */
[----:B-----5:R-:W-:Y:S02]  /*19410*/  FFMA.FTZ R92, R188, c[0x0][0x2d0], -R97 ;  /* 0x0000b400bc5c7a23 */ /* 0x020fe40000010861 */
[----:B------:R-:W-:Y:S02]  /*19420*/  FADD.FTZ R69, R162, R69 ;  /* 0x00000045a2457221 */ /* 0x000fe40000010000 */
[----:B------:R-:W-:Y:S01]  /*19430*/  IMAD.MOV.U32 R188, RZ, RZ, R109 ;  /* 0x000000ffffbc7224 */ /* 0x000fe200078e006d */
[----:B------:R2:W-:Y:S01]  /*19440*/  MUFU.EX2 R153, R92 ;  /* 0x0000005c00997308 */ /* 0x0005e20000000800 */
[----:B------:R-:W-:Y:S01]  /*19450*/  FADD.FTZ R69, R151, R69 ;  /* 0x0000004597457221 */ /* 0x000fe20000010000 */
[----:B-1----:R-:W1:Y:S01]  /*19460*/  LDSM.16.MT88.4 R88, [R211+0x1100] ;  /* 0x00110000d358783b */ /* 0x002e620000004200 */
[--C-:B---3--:R-:W-:Y:S01]  /*19470*/  FFMA.FTZ R84, R195, c[0x0][0x2d0], -R74.reuse ;  /* 0x0000b400c3547a23 */ /* 0x108fe2000001084a */
[----:B------:R-:W-:Y:S06]  /*19480*/  MOV R195, R120 ;  /* 0x0000007800c37202 */ /* 0x000fec0000000f00 */
[----:B------:R3:W-:Y:S01]  /*19490*/  MUFU.EX2 R184, R84 ;  /* 0x0000005400b87308 */ /* 0x0007e20000000800 */
[----:B--2---:R-:W-:Y:S01]  /*194a0*/  FFMA.FTZ R92, R231, c[0x0][0x2d0], -R74 ;  /* 0x0000b400e75c7a23 */ /* 0x004fe2000001084a */
[----:B------:R-:W-:Y:S08]  /*194b0*/  MOV R231, R104 ;  /* 0x0000006800e77202 */ /* 0x000ff00000000f00 */
[----:B------:R2:W-:Y:S01]  /*194c0*/  MUFU.EX2 R180, R92 ;  /* 0x0000005c00b47308 */ /* 0x0005e20000000800 */
[----:B---3--:R-:W-:Y:S01]  /*194d0*/  FFMA.FTZ R84, R192, c[0x0][0x2d0], -R75 ;  /* 0x0000b400c0547a23 */ /* 0x008fe2000001084b */
[-C--:B-1----:R-:W-:Y:S08]  /*194e0*/  HMMA.16816.F32.BF16 R52, R76, R88.reuse, R52 ;  /* 0x000000584c34723c */ /* 0x082ff00000041834 */
[----:B------:R1:W-:Y:S01]  /*194f0*/  MUFU.EX2 R181, R84 ;  /* 0x0000005400b57308 */ /* 0x0003e20000000800 */
[----:B------:R-:W-:Y:S01]  /*19500*/  IMAD.MOV.U32 R192, RZ, RZ, R121 ;  /* 0x000000ffffc07224 */ /* 0x000fe200078e0079 */
[C---:B------:R-:W-:Y:S01]  /*19510*/  HMMA.16816.F32.BF16 R56, R80.reuse, R88, R56 ;  /* 0x000000585038723c */ /* 0x040fe20000041838 */
[----:B--2---:R-:W-:Y:S06]  /*19520*/  LDSM.16.MT88.4 R92, [R210+0x1900] ;  /* 0x00190000d25c783b */ /* 0x004fec0000004200 */
[----:B------:R-:W-:Y:S01]  /*19530*/  FFMA.FTZ R88, R190, c[0x0][0x2d0], -R97 ;  /* 0x0000b400be587a23 */ /* 0x000fe20000010861 */
[-C--:B------:R-:W-:Y:S03]  /*19540*/  HMMA.16816.F32.BF16 R60, R80, R90.reuse, R60 ;  /* 0x0000005a503c723c */ /* 0x080fe6000004183c */
[----:B------:R2:W3:Y:S01]  /*19550*/  MUFU.EX2 R102, R88 ;  /* 0x0000005800667308 */ /* 0x0004e20000000800 */
[----:B------:R-:W-:Y:S03]  /*19560*/  MOV R190, R107 ;  /* 0x0000006b00be7202 */ /* 0x000fe60000000f00 */
[----:B------:R-:W-:Y:S01]  /*19570*/  FFMA.FTZ R80, R194, c[0x0][0x2d0], -R75 ;  /* 0x0000b400c2507a23 */ /* 0x000fe2000001084b */
[----:B------:R-:W-:Y:S04]  /*19580*/  HMMA.16816.F32.BF16 R64, R76, R90, R64 ;  /* 0x0000005a4c40723c */ /* 0x000fe80000041840 */
[----:B-1----:R-:W-:Y:S01]  /*19590*/  FFMA.FTZ R84, R183, c[0x0][0x2d0], -R97 ;  /* 0x0000b400b7547a23 */ /* 0x002fe20000010861 */
[----:B------:R1:W-:Y:S01]  /*195a0*/  MUFU.EX2 R159, R80 ;  /* 0x00000050009f7308 */ /* 0x0003e20000000800 */
[----:B----4-:R-:W-:Y:S01]  /*195b0*/  F2FP.BF16.PACK_AB R82, R185, R187 ;  /* 0x000000bbb952723e */ /* 0x010fe200000010ff */
[----:B------:R-:W-:Y:S01]  /*195c0*/  IMAD.MOV.U32 R194, RZ, RZ, R106 ;  /* 0x000000ffffc27224 */ /* 0x000fe200078e006a */
[----:B------:R-:W-:Y:S04]  /*195d0*/  F2FP.BF16.PACK_AB R76, R249, R250 ;  /* 0x000000faf94c723e */ /* 0x000fe800000010ff */
[----:B------:R-:W-:Y:S02]  /*195e0*/  F2FP.BF16.PACK_AB R77, R145, R248 ;  /* 0x000000f8914d723e */ /* 0x000fe400000010ff */
[----:B------:R-:W-:Y:S01]  /*195f0*/  F2FP.BF16.PACK_AB R78, R239, R246 ;  /* 0x000000f6ef4e723e */ /* 0x000fe200000010ff */
[----:B------:R4:W5:Y:S01]  /*19600*/  MUFU.EX2 R155, R84 ;  /* 0x00000054009b7308 */ /* 0x0009620000000800 */
[----:B------:R-:W-:Y:S02]  /*19610*/  F2FP.BF16.PACK_AB R79, R237, R191 ;  /* 0x000000bfed4f723e */ /* 0x000fe400000010ff */
[----:B------:R-:W-:Y:S01]  /*19620*/  MOV R183, R114 ;  /* 0x0000007200b77202 */ /* 0x000fe20000000f00 */
[----:B--2---:R-:W-:Y:S01]  /*19630*/  LDSM.16.MT88.4 R88, [R212+0x1900] ;  /* 0x00190000d458783b */ /* 0x004fe20000004200 */
[----:B---3--:R-:W-:Y:S01]  /*19640*/  F2FP.BF16.PACK_AB R83, R102, R153 ;  /* 0x000000996653723e */ /* 0x008fe200000010ff */
[----:B-1----:R-:W-:Y:S01]  /*19650*/  FFMA.FTZ R80, R230, c[0x0][0x2d0], -R74 ;  /* 0x0000b400e6507a23 */ /* 0x002fe2000001084a */
[----:B------:R-:W-:Y:S03]  /*19660*/  MOV R230, R105 ;  /* 0x0000006900e67202 */ /* 0x000fe60000000f00 */
[----:B------:R1:W-:Y:S02]  /*19670*/  MUFU.EX2 R158, R80 ;  /* 0x00000050009e7308 */ /* 0x0003e40000000800 */
[----:B----4-:R-:W2:Y:S01]  /*19680*/  LDSM.16.MT88.4 R84, [R209+0x1900] ;  /* 0x00190000d154783b */ /* 0x010ea20000004200 */
[----:B-----5:R-:W-:Y:S02]  /*19690*/  F2FP.BF16.PACK_AB R81, R154, R155 ;  /* 0x0000009b9a51723e */ /* 0x020fe400000010ff */
[----:B-1----:R-:W-:Y:S01]  /*196a0*/  F2FP.BF16.PACK_AB R80, R189, R144 ;  /* 0x00000090bd50723e */ /* 0x002fe200000010ff */
[-C--:B--2---:R-:W-:Y:S08]  /*196b0*/  HMMA.16816.F32.BF16 R4, R76, R84.reuse, R4 ;  /* 0x000000544c04723c */ /* 0x084ff00000041804 */
[C---:B------:R-:W-:Y:S07]  /*196c0*/  HMMA.16816.F32.BF16 R8, R80.reuse, R84, R8 ;  /* 0x000000545008723c */ /* 0x040fee0000041808 */
[--C-:B------:R-:W-:Y:S01]  /*196d0*/  FFMA.FTZ R84, R205, c[0x0][0x2d0], -R75.reuse ;  /* 0x0000b400cd547a23 */ /* 0x100fe2000001084b */
[-C--:B------:R-:W-:Y:S03]  /*196e0*/  HMMA.16816.F32.BF16 R12, R80, R86.reuse, R12 ;  /* 0x00000056500c723c */ /* 0x080fe6000004180c */
[----:B------:R1:W-:Y:S01]  /*196f0*/  MUFU.EX2 R157, R84 ;  /* 0x00000054009d7308 */ /* 0x0003e20000000800 */
[----:B------:R-:W-:Y:S04]  /*19700*/  MOV R205, R110 ;  /* 0x0000006e00cd7202 */ /* 0x000fe80000000f00 */
[C---:B------:R-:W-:Y:S08]  /*19710*/  HMMA.16816.F32.BF16 R16, R76.reuse, R86, R16 ;  /* 0x000000564c10723c */ /* 0x040ff00000041810 */
[-C--:B------:R-:W-:Y:S08]  /*19720*/  HMMA.16816.F32.BF16 R20, R76, R88.reuse, R20 ;  /* 0x000000584c14723c */ /* 0x080ff00000041814 */
[C---:B------:R-:W-:Y:S04]  /*19730*/  HMMA.16816.F32.BF16 R24, R80.reuse, R88, R24 ;  /* 0x000000585018723c */ /* 0x040fe80000041818 */
[----:B-1----:R-:W-:Y:S01]  /*19740*/  FFMA.FTZ R84, R228, c[0x0][0x2d0], -R75 ;  /* 0x0000b400e4547a23 */ /* 0x002fe2000001084b */
[----:B------:R-:W-:Y:S02]  /*19750*/  MOV R228, R111 ;  /* 0x0000006f00e47202 */ /* 0x000fe40000000f00 */
[----:B------:R-:W-:Y:S01]  /*19760*/  FFMA.FTZ R88, R204, c[0x0][0x2d0], -R96 ;  /* 0x0000b400cc587a23 */ /* 0x000fe20000010860 */
[-C--:B------:R-:W-:Y:S01]  /*19770*/  HMMA.16816.F32.BF16 R28, R80, R90.reuse, R28 ;  /* 0x0000005a501c723c */ /* 0x080fe2000004181c */
[----:B------:R1:W-:Y:S03]  /*19780*/  MUFU.EX2 R179, R84 ;  /* 0x0000005400b37308 */ /* 0x0003e60000000800 */
[----:B------:R-:W-:Y:S04]  /*19790*/  IMAD.MOV.U32 R204, RZ, RZ, R150 ;  /* 0x000000ffffcc7224 */ /* 0x000fe800078e0096 */
        /* <DEDUP_REMOVED lines=8> */
[----:B--2---:R-:W-:Y:S02]  /*19820*/  FFMA.FTZ R88, R232, c[0x0][0x2d0], -R74 ;  /* 0x0000b400e8587a23 */ /* 0x004fe4000001084a */
[--C-:B------:R-:W-:Y:S02]  /*19830*/  FFMA.FTZ R92, R202, c[0x0][0x2d0], -R97.reuse ;  /* 0x0000b400ca5c7a23 */ /* 0x100fe40000010861 */
[C---:B------:R-:W-:Y:S03]  /*19840*/  HMMA.16816.F32.BF16 R48, R76.reuse, R94, R48 ;  /* 0x0000005e4c30723c */ /* 0x040fe60000041830 */
[----:B------:R2:W-:Y:S10]  /*19850*/  MUFU.EX2 R175, R88 ;  /* 0x0000005800af7308 */ /* 0x0005f40000000800 */
[----:B------:R3:W-:Y:S01]  /*19860*/  MUFU.EX2 R101, R92 ;  /* 0x0000005c00657308 */ /* 0x0007e20000000800 */
[----:B-1----:R-:W-:Y:S01]  /*19870*/  FFMA.FTZ R84, R200, c[0x0][0x2d0], -R96 ;  /* 0x0000b400c8547a23 */ /* 0x002fe20000010860 */
[----:B------:R-:W-:Y:S08]  /*19880*/  MOV R200, R148 ;  /* 0x0000009400c87202 */ /* 0x000ff00000000f00 */
[----:B------:R1:W-:Y:S01]  /*19890*/  MUFU.EX2 R156, R84 ;  /* 0x00000054009c7308 */ /* 0x0003e20000000800 */
[----:B--2---:R-:W-:Y:S09]  /*198a0*/  FFMA.FTZ R88, R233, c[0x0][0x2d0], -R74 ;  /* 0x0000b400e9587a23 */ /* 0x004ff2000001084a */
[----:B------:R2:W4:Y:S01]  /*198b0*/  MUFU.EX2 R176, R88 ;  /* 0x0000005800b07308 */ /* 0x0005220000000800 */
[--C-:B---3--:R-:W-:Y:S09]  /*198c0*/  FFMA.FTZ R92, R203, c[0x0][0x2d0], -R97.reuse ;  /* 0x0000b400cb5c7a23 */ /* 0x108ff20000010861 */
[----:B------:R3:W-:Y:S01]  /*198d0*/  MUFU.EX2 R99, R92 ;  /* 0x0000005c00637308 */ /* 0x0007e20000000800 */
[----:B-1----:R-:W-:Y:S01]  /*198e0*/  FFMA.FTZ R84, R201, c[0x0][0x2d0], -R96 ;  /* 0x0000b400c9547a23 */ /* 0x002fe20000010860 */
[----:B------:R-:W-:Y:S02]  /*198f0*/  MOV R201, R149 ;  /* 0x0000009500c97202 */ /* 0x000fe40000000f00 */
[----:B------:R-:W-:Y:S06]  /*19900*/  LDSM.16.MT88.4 R148, [R210+0x2900] ;  /* 0x00290000d294783b */ /* 0x000fec0000004200 */
[----:B------:R1:W5:Y:S01]  /*19910*/  MUFU.EX2 R178, R84 ;  /* 0x0000005400b27308 */ /* 0x0003620000000800 */
[--C-:B--2---:R-:W-:Y:S01]  /*19920*/  FFMA.FTZ R88, R199, c[0x0][0x2d0], -R97.reuse ;  /* 0x0000b400c7587a23 */ /* 0x104fe20000010861 */
[----:B----4-:R-:W-:Y:S08]  /*19930*/  F2FP.BF16.PACK_AB R164, R176, R175 ;  /* 0x000000afb0a4723e */ /* 0x010ff000000010ff */
[----:B------:R2:W4:Y:S01]  /*19940*/  MUFU.EX2 R100, R88 ;  /* 0x0000005800647308 */ /* 0x0005220000000800 */
[----:B---3--:R-:W-:Y:S09]  /*19950*/  FFMA.FTZ R92, R207, c[0x0][0x2d0], -R97 ;  /* 0x0000b400cf5c7a23 */ /* 0x008ff20000010861 */
[----:B------:R3:W3:Y:S01]  /*19960*/  MUFU.EX2 R98, R92 ;  /* 0x0000005c00627308 */ /* 0x0006e20000000800 */
[----:B-1----:R-:W1:Y:S08]  /*19970*/  LDSM.16.MT88.4 R84, [R211+0x1900] ;  /* 0x00190000d354783b */ /* 0x002e700000004200 */
[----:B--2---:R-:W2:Y:S08]  /*19980*/  LDSM.16.MT88.4 R88, [R209+0x2100] ;  /* 0x00210000d158783b */ /* 0x004eb00000004200 */
[----:B---3--:R-:W3:Y:S01]  /*19990*/  LDSM.16.MT88.4 R92, [R212+0x2100] ;  /* 0x00210000d45c783b */ /* 0x008ee20000004200 */
[-C--:B-1----:R-:W-:Y:S08]  /*199a0*/  HMMA.16816.F32.BF16 R52, R76, R84.reuse, R52 ;  /* 0x000000544c34723c */ /* 0x082ff00000041834 */
[C---:B------:R-:W-:Y:S07]  /*199b0*/  HMMA.16816.F32.BF16 R56, R80.reuse, R84, R56 ;  /* 0x000000545038723c */ /* 0x040fee0000041838 */
[--C-:B------:R-:W-:Y:S01]  /*199c0*/  FFMA.FTZ R84, R245, c[0x0][0x2d0], -R74.reuse ;  /* 0x0000b400f5547a23 */ /* 0x100fe2000001084a */
[-C--:B------:R-:W-:Y:S03]  /*199d0*/  HMMA.16816.F32.BF16 R60, R80, R86.reuse, R60 ;  /* 0x00000056503c723c */ /* 0x080fe6000004183c */
[----:B------:R1:W-:Y:S01]  /*199e0*/  MUFU.EX2 R172, R84 ;  /* 0x0000005400ac7308 */ /* 0x0003e20000000800 */
[----:B------:R-:W-:Y:S03]  /*199f0*/  FFMA.FTZ R74, R244, c[0x0][0x2d0], -R74 ;  /* 0x0000b400f44a7a23 */ /* 0x000fe6000001084a */
[--C-:B------:R-:W-:Y:S01]  /*19a00*/  FFMA.FTZ R80, R234, c[0x0][0x2d0], -R75.reuse ;  /* 0x0000b400ea507a23 */ /* 0x100fe2000001084b */
[----:B------:R-:W-:Y:S04]  /*19a10*/  HMMA.16816.F32.BF16 R64, R76, R86, R64 ;  /* 0x000000564c40723c */ /* 0x000fe80000041840 */
[----:B-----5:R-:W-:Y:S01]  /*19a20*/  F2FP.BF16.PACK_AB R82, R177, R178 ;  /* 0x000000b2b152723e */ /* 0x020fe200000010ff */
[----:B------:R5:W-:Y:S01]  /*19a30*/  MUFU.EX2 R174, R80 ;  /* 0x0000005000ae7308 */ /* 0x000be20000000800 */
[----:B----4-:R-:W-:Y:S02]  /*19a40*/  F2FP.BF16.PACK_AB R81, R101, R100 ;  /* 0x000000646551723e */ /* 0x010fe400000010ff */
[----:B------:R-:W-:Y:S04]  /*19a50*/  F2FP.BF16.PACK_AB R76, R184, R182 ;  /* 0x000000b6b84c723e */ /* 0x000fe800000010ff */
[----:B------:R-:W-:Y:S02]  /*19a60*/  F2FP.BF16.PACK_AB R77, R159, R181 ;  /* 0x000000b59f4d723e */ /* 0x000fe400000010ff */
[----:B------:R-:W-:Y:S01]  /*19a70*/  F2FP.BF16.PACK_AB R78, R180, R158 ;  /* 0x0000009eb44e723e */ /* 0x000fe200000010ff */
[----:B------:R4:W3:Y:S01]  /*19a80*/  MUFU.EX2 R171, R74 ;  /* 0x0000004a00ab7308 */ /* 0x0008e20000000800 */
[----:B------:R-:W-:Y:S02]  /*19a90*/  F2FP.BF16.PACK_AB R79, R179, R157 ;  /* 0x0000009db34f723e */ /* 0x000fe400000010ff */
[----:B------:R-:W-:Y:S01]  /*19aa0*/  F2FP.BF16.PACK_AB R83, R98, R99 ;  /* 0x000000636253723e */ /* 0x000fe200000010ff */
[----:B-1----:R-:W1:Y:S04]  /*19ab0*/  LDSM.16.MT88.4 R84, [R210+0x2100] ;  /* 0x00210000d254783b */ /* 0x002e680000004200 */
[-C--:B--2---:R-:W-:Y:S03]  /*19ac0*/  HMMA.16816.F32.BF16 R4, R76, R88.reuse, R4 ;  /* 0x000000584c04723c */ /* 0x084fe60000041804 */
[--C-:B-----5:R-:W-:Y:S04]  /*19ad0*/  FFMA.FTZ R80, R235, c[0x0][0x2d0], -R75.reuse ;  /* 0x0000b400eb507a23 */ /* 0x120fe8000001084b */
[----:B------:R2:W5:Y:S01]  /*19ae0*/  MUFU.EX2 R173, R80 ;  /* 0x0000005000ad7308 */ /* 0x0005620000000800 */
[--C-:B----4-:R-:W-:Y:S01]  /*19af0*/  FFMA.FTZ R74, R242, c[0x0][0x2d0], -R75.reuse ;  /* 0x0000b400f24a7a23 */ /* 0x110fe2000001084b */
[----:B---3--:R-:W-:Y:S03]  /*19b00*/  F2FP.BF16.PACK_AB R166, R171, R172 ;  /* 0x000000acaba6723e */ /* 0x008fe600000010ff */
[----:B------:R-:W-:Y:S05]  /*19b10*/  FFMA.FTZ R75, R243, c[0x0][0x2d0], -R75 ;  /* 0x0000b400f34b7a23 */ /* 0x000fea000001084b */
[----:B------:R3:W-:Y:S10]  /*19b20*/  MUFU.EX2 R170, R74 ;  /* 0x0000004a00aa7308 */ /* 0x0007f40000000800 */
[----:B------:R-:W4:Y:S01]  /*19b30*/  MUFU.EX2 R169, R75 ;  /* 0x0000004b00a97308 */ /* 0x000f220000000800 */
[----:B--2---:R-:W-:Y:S02]  /*19b40*/  F2FP.BF16.PACK_AB R80, R156, R152 ;  /* 0x000000989c50723e */ /* 0x004fe400000010ff */
[----:B-----5:R-:W-:Y:S05]  /*19b50*/  F2FP.BF16.PACK_AB R165, R173, R174 ;  /* 0x000000aeada5723e */ /* 0x020fea00000010ff */
[C---:B------:R-:W-:Y:S04]  /*19b60*/  HMMA.16816.F32.BF16 R8, R80.reuse, R88, R8 ;  /* 0x000000585008723c */ /* 0x040fe80000041808 */
[--C-:B---3--:R-:W-:Y:S04]  /*19b70*/  FFMA.FTZ R74, R236, c[0x0][0x2d0], -R96.reuse ;  /* 0x0000b400ec4a7a23 */ /* 0x108fe80000010860 */
[-C--:B------:R-:W-:Y:S01]  /*19b80*/  HMMA.16816.F32.BF16 R12, R80, R90.reuse, R12 ;  /* 0x0000005a500c723c */ /* 0x080fe2000004180c */
[----:B------:R2:W-:Y:S03]  /*19b90*/  MUFU.EX2 R168, R74 ;  /* 0x0000004a00a87308 */ /* 0x0005e60000000800 */
[----:B----4-:R-:W-:Y:S04]  /*19ba0*/  F2FP.BF16.PACK_AB R167, R169, R170 ;  /* 0x000000aaa9a7723e */ /* 0x010fe800000010ff */
[C---:B------:R-:W-:Y:S01]  /*19bb0*/  HMMA.16816.F32.BF16 R16, R76.reuse, R90, R16 ;  /* 0x0000005a4c10723c */ /* 0x040fe20000041810 */
[----:B------:R-:W3:Y:S07]  /*19bc0*/  LDSM.16.MT88.4 R88, [R211+0x2100] ;  /* 0x00210000d358783b */ /* 0x000eee0000004200 */
        /* <DEDUP_REMOVED lines=8> */
[--C-:B--2---:R-:W-:Y:S02]  /*19c50*/  FFMA.FTZ R74, R240, c[0x0][0x2d0], -R96.reuse ;  /* 0x0000b400f04a7a23 */ /* 0x104fe40000010860 */
[----:B------:R-:W-:Y:S02]  /*19c60*/  FFMA.FTZ R96, R241, c[0x0][0x2d0], -R96 ;  /* 0x0000b400f1607a23 */ /* 0x000fe40000010860 */
[----:B------:R1:W-:Y:S01]  /*19c70*/  MUFU.EX2 R93, R74 ;  /* 0x0000004a005d7308 */ /* 0x0003e20000000800 */
[-C--:B------:R-:W-:Y:S08]  /*19c80*/  HMMA.16816.F32.BF16 R44, R80, R86.reuse, R44 ;  /* 0x00000056502c723c */ /* 0x080ff0000004182c */
[C---:B------:R-:W-:Y:S01]  /*19c90*/  HMMA.16816.F32.BF16 R48, R76.reuse, R86, R48 ;  /* 0x000000564c30723c */ /* 0x040fe20000041830 */
[----:B------:R-:W2:Y:S07]  /*19ca0*/  MUFU.EX2 R96, R96 ;  /* 0x0000006000607308 */ /* 0x000eae0000000800 */
[-C--:B---3--:R-:W-:Y:S04]  /*19cb0*/  HMMA.16816.F32.BF16 R52, R76, R88.reuse, R52 ;  /* 0x000000584c34723c */ /* 0x088fe80000041834 */
[--C-:B-1----:R-:W-:Y:S04]  /*19cc0*/  FFMA.FTZ R74, R229, c[0x0][0x2d0], -R97.reuse ;  /* 0x0000b400e54a7a23 */ /* 0x102fe80000010861 */
[C---:B------:R-:W-:Y:S01]  /*19cd0*/  HMMA.16816.F32.BF16 R56, R80.reuse, R88, R56 ;  /* 0x000000585038723c */ /* 0x040fe20000041838 */
[----:B------:R1:W-:Y:S07]  /*19ce0*/  MUFU.EX2 R75, R74 ;  /* 0x0000004a004b7308 */ /* 0x0003ee0000000800 */
[-C--:B------:R-:W-:Y:S04]  /*19cf0*/  HMMA.16816.F32.BF16 R60, R80, R90.reuse, R60 ;  /* 0x0000005a503c723c */ /* 0x080fe8000004183c */
[----:B--2---:R-:W-:Y:S04]  /*19d00*/  F2FP.BF16.PACK_AB R162, R96, R93 ;  /* 0x0000005d60a2723e */ /* 0x004fe800000010ff */
[----:B------:R-:W-:Y:S08]  /*19d10*/  HMMA.16816.F32.BF16 R64, R76, R90, R64 ;  /* 0x0000005a4c40723c */ /* 0x000ff00000041840 */
[-C--:B------:R-:W-:Y:S05]  /*19d20*/  HMMA.16816.F32.BF16 R104, R164, R116.reuse, R4 ;  /* 0x00000074a468723c */ /* 0x080fea0000041804 */
[----:B-1----:R-:W-:Y:S02]  /*19d30*/  FFMA.FTZ R74, R206, c[0x0][0x2d0], -R97 ;  /* 0x0000b400ce4a7a23 */ /* 0x002fe40000010861 */
[----:B------:R-:W-:Y:S02]  /*19d40*/  FADD.FTZ R4, R204, R69 ;  /* 0x00000045cc047221 */ /* 0x000fe40000010000 */
[----:B------:R1:W2:Y:S03]  /*19d50*/  MUFU.EX2 R84, R74 ;  /* 0x0000004a00547308 */ /* 0x0002a60000000800 */
[----:B------:R-:W-:Y:S02]  /*19d60*/  FADD.FTZ R6, R126, R4 ;  /* 0x000000047e067221 */ /* 0x000fe40000010000 */
[--C-:B-1----:R-:W-:Y:S01]  /*19d70*/  FFMA.FTZ R74, R197, c[0x0][0x2d0], -R97.reuse ;  /* 0x0000b400c54a7a23 */ /* 0x102fe20000010861 */
[----:B--2---:R-:W-:Y:S01]  /*19d80*/  F2FP.BF16.PACK_AB R161, R84, R75 ;  /* 0x0000004b54a1723e */ /* 0x004fe200000010ff */
[----:B------:R-:W-:Y:S02]  /*19d90*/  FFMA.FTZ R97, R73, c[0x0][0x2d0], -R97 ;  /* 0x0000b40049617a23 */ /* 0x000fe40000010861 */
[----:B------:R-:W-:Y:S01]  /*19da0*/  FADD.FTZ R73, R160, R2 ;  /* 0x00000002a0497221 */ /* 0x000fe20000010000 */
[----:B------:R-:W-:Y:S01]  /*19db0*/  F2FP.BF16.PACK_AB R160, R92, R168 ;  /* 0x000000a85ca0723e */ /* 0x000fe200000010ff */
[----:B------:R-:W-:Y:S01]  /*19dc0*/  FADD.FTZ R2, R123, R68 ;  /* 0x000000447b027221 */ /* 0x000fe20000010000 */
[----:B------:R-:W-:Y:S01]  /*19dd0*/  MUFU.EX2 R74, R74 ;  /* 0x0000004a004a7308 */ /* 0x000fe20000000800 */
[----:B------:R-:W-:Y:S02]  /*19de0*/  FFMA.FTZ R68, R0, R115, R196 ;  /* 0x0000007300447223 */ /* 0x000fe400000100c4 */
[----:B------:R-:W-:Y:S02]  /*19df0*/  FADD.FTZ R0, R122, R73 ;  /* 0x000000497a007221 */ /* 0x000fe40000010000 */
[----:B------:R-:W-:Y:S02]  /*19e00*/  FADD.FTZ R2, R201, R2 ;  /* 0x00000002c9027221 */ /* 0x000fe40000010000 */
[----:B------:R-:W-:Y:S02]  /*19e10*/  FADD.FTZ R0, R200, R0 ;  /* 0x00000000c8007221 */ /* 0x000fe40000010000 */
[----:B------:R-:W-:Y:S01]  /*19e20*/  FADD.FTZ R5, R125, R2 ;  /* 0x000000027d057221 */ /* 0x000fe20000010000 */
[----:B------:R-:W1:Y:S01]  /*19e30*/  MUFU.EX2 R97, R97 ;  /* 0x0000006100617308 */ /* 0x000e620000000800 */
        /* <DEDUP_REMOVED lines=8> */
[----:B-1----:R-:W-:Y:S07]  /*19ec0*/  F2FP.BF16.PACK_AB R163, R97, R74 ;  /* 0x0000004a61a3723e */ /* 0x002fee00000010ff */
[C---:B------:R-:W-:Y:S07]  /*19ed0*/  HMMA.16816.F32.BF16 R108, R160.reuse, R116, R8 ;  /* 0x00000074a06c723c */ /* 0x040fee0000041808 */
[----:B------:R-:W-:Y:S01]  /*19ee0*/  FADD.FTZ R8, R127, R68 ;  /* 0x000000447f087221 */ /* 0x000fe20000010000 */
[-C--:B------:R-:W-:Y:S01]  /*19ef0*/  HMMA.16816.F32.BF16 R112, R160, R118.reuse, R12 ;  /* 0x00000076a070723c */ /* 0x080fe2000004180c */
[----:B------:R-:W2:Y:S03]  /*19f00*/  LDL R13, [R1+0xc] ;  /* 0x00000c00010d7983 */ /* 0x000ea60000100800 */
[----:B------:R-:W-:Y:S02]  /*19f10*/  FADD.FTZ R4, R198, R8 ;  /* 0x00000008c6047221 */ /* 0x000fe40000010000 */
[----:B------:R-:W-:Y:S02]  /*19f20*/  FADD.FTZ R10, R190, R5 ;  /* 0x00000005be0a7221 */ /* 0x000fe40000010000 */
[----:B------:R-:W-:Y:S01]  /*19f30*/  FADD.FTZ R4, R130, R4 ;  /* 0x0000000482047221 */ /* 0x000fe20000010000 */
[C---:B------:R-:W-:Y:S04]  /*19f40*/  HMMA.16816.F32.BF16 R116, R164.reuse, R118, R16 ;  /* 0x00000076a474723c */ /* 0x040fe80000041810 */
[----:B------:R-:W-:Y:S02]  /*19f50*/  FADD.FTZ R4, R230, R4 ;  /* 0x00000004e6047221 */ /* 0x000fe40000010000 */
[----:B------:R-:W-:Y:S02]  /*19f60*/  FADD.FTZ R8, R188, R2 ;  /* 0x00000002bc087221 */ /* 0x000fe40000010000 */
[----:B------:R-:W-:Y:S01]  /*19f70*/  FADD.FTZ R11, R103, R4 ;  /* 0x00000004670b7221 */ /* 0x000fe20000010000 */
[-C--:B------:R-:W-:Y:S01]  /*19f80*/  HMMA.16816.F32.BF16 R120, R164, R132.reuse, R20 ;  /* 0x00000084a478723c */ /* 0x080fe20000041814 */
[----:B------:R-:W1:Y:S02]  /*19f90*/  LDSM.16.MT88.4 R4, [R211+0x2900] ;  /* 0x00290000d304783b */ /* 0x000e640000004200 */
[----:B------:R-:W-:Y:S01]  /*19fa0*/  FADD.FTZ R9, R186, R0 ;  /* 0x00000000ba097221 */ /* 0x000fe20000010000 */
[----:B------:R-:W-:Y:S01]  /*19fb0*/  MOV R103, R3 ;  /* 0x0000000300677202 */ /* 0x000fe20000000f00 */
        /* <DEDUP_REMOVED lines=83> */
[C---:B--2---:R-:W-:Y:S02]  /*1a4f0*/  ISETP.GT.AND P0, PT, R226.reuse, R13, PT ;  /* 0x0000000de200720c */ /* 0x044fe40003f04270 */
[----:B------:R-:W-:Y:S11]  /*1a500*/  IADD3 R226, R226, -0x1, RZ ;  /* 0xffffffffe2e27810 */ /* 0x000ff60007ffe0ff */
[----:B-1----:R-:W-:-:S05]  /*1a510*/  @P0 BRA `(.L_x_455) ;  /* 0xffff97d000000947 */ /* 0x002fca000383ffff */
.L_x_438:
[----:B-1----:R-:W2:Y:S04]  /*1a520*/  LDL R4, [R1+0x30] ;  /* 0x0000300001047983 */ /* 0x002ea80000100800 */
[----:B------:R-:W3:Y:S01]  /*1a530*/  LDL R2, [R1+0x2c] ;  /* 0x00002c0001027983 */ /* 0x000ee20000100800 */
[----:B------:R-:W-:-:S02]  /*1a540*/  IMAD.MOV.U32 R0, RZ, RZ, c[0x0][0x2c4] ;  /* 0x0000b100ff007624 */ /* 0x000fc400078e00ff */
[----:B------:R-:W-:-:S03]  /*1a550*/  IMAD.MOV.U32 R5, RZ, RZ, c[0x0][0x32c] ;  /* 0x0000cb00ff057624 */ /* 0x000fc600078e00ff */
[----:B------:R-:W-:Y:S02]  /*1a560*/  ISETP.NE.AND P1, PT, R0, 0x1, PT ;  /* 0x000000010000780c */ /* 0x000fe40003f25270 */
[----:B------:R-:W1:Y:S01]  /*1a570*/  S2R R0, SR_CTAID.X ;  /* 0x0000000000007919 */ /* 0x000e620000002500 */
[----:B------:R-:W-:Y:S02]  /*1a580*/  ISETP.GE.AND P0, PT, R5, 0x1, PT ;  /* 0x000000010500780c */ /* 0x000fe40003f06270 */
[----:B-1----:R-:W-:Y:S01]  /*1a590*/  LEA R0, R0, 0x7f, 0x7 ;  /* 0x0000007f00007811 */ /* 0x002fe200078e38ff */
[----:B--2---:R-:W-:-:S07]  /*1a5a0*/  IMAD.MOV.U32 R6, RZ, RZ, R4 ;  /* 0x000000ffff067224 */ /* 0x004fce00078e0004 */
[----:B------:R-:W-:Y:S01]  /*1a5b0*/  @P1 IMAD.HI.U32 R4, R0, c[0x0][0x2c8], RZ ;  /* 0x0000b20000041a27 */ /* 0x000fe200078e00ff */
[----:B---3--:R-:W-:-:S04]  /*1a5c0*/  IADD3 R2, R2, 0x1, -R6 ;  /* 0x0000000102027810 */ /* 0x008fc80007ffe806 */
[----:B------:R-:W-:-:S05]  /*1a5d0*/  @P1 SHF.R.U32.HI R0, RZ, c[0x0][0x2cc], R4 ;  /* 0x0000b300ff001a19 */ /* 0x000fca0000011604 */
[----:B------:R-:W-:-:S05]  /*1a5e0*/  IMAD.IADD R0, R0, 0x1, R2 ;  /* 0x0000000100007824 */ /* 0x000fca00078e0202 */
        /* <DEDUP_REMOVED lines=11> */
.L_x_457:
[----:B------:R-:W-:-:S04]  /*1a6a0*/  MOV R4, c[0x0][0x32c] ;  /* 0x0000cb0000047a02 */ /* 0x000fc80000000f00 */
[----:B------:R-:W-:-:S13]  /*1a6b0*/  ISETP.NE.AND P0, PT, R4, 0x1, PT ;  /* 0x000000010400780c */ /* 0x000fda0003f05270 */
[----:B------:R-:W-:-:S05]  /*1a6c0*/  @P0 IMAD.HI.U32 R4, R0, c[0x0][0x330], RZ ;  /* 0x0000cc0000040a27 */ /* 0x000fca00078e00ff */
[----:B------:R-:W-:-:S05]  /*1a6d0*/  @P0 SHF.R.U32.HI R0, RZ, c[0x0][0x334], R4 ;  /* 0x0000cd00ff000a19 */ /* 0x000fca0000011604 */
.L_x_458:
[----:B------:R-:W-:-:S05]  /*1a6e0*/  IMAD R0, R0, c[0x0][0x32c], RZ ;  /* 0x0000cb0000007a24 */ /* 0x000fca00078e02ff */
[----:B------:R-:W-:-:S03]  /*1a6f0*/  IMNMX R2, R2, R0, !PT ;  /* 0x0000000002027217 */ /* 0x000fc60007800200 */
.L_x_456:
[----:B------:R-:W2:Y:S01]  /*1a700*/  LDL R4, [R1+0x18] ;  /* 0x0000180001047983 */ /* 0x000ea20000100800 */
[----:B------:R-:W-:-:S05]  /*1a710*/  IADD3 R2, R2, 0x5f, RZ ;  /* 0x0000005f02027810 */ /* 0x000fca0007ffe0ff */
[----:B------:R-:W-:-:S05]  /*1a720*/  IMAD.HI R2, R2, 0x2aaaaaab, RZ ;  /* 0x2aaaaaab02027827 */ /* 0x000fca00078e02ff */
[----:B------:R-:W-:-:S04]  /*1a730*/  SHF.R.U32.HI R0, RZ, 0x1f, R2 ;  /* 0x0000001fff007819 */ /* 0x000fc80000011602 */
[----:B------:R-:W-:-:S04]  /*1a740*/  LEA.HI.SX32 R0, R2, R0, 0x1c ;  /* 0x0000000002007211 */ /* 0x000fc800078fe2ff */
[----:B--2---:R-:W-:-:S04]  /*1a750*/  IMNMX R4, R4, R0, !PT ;  /* 0x0000000004047217 */ /* 0x004fc80007800200 */
[----:B------:R-:W-:Y:S01]  /*1a760*/  ISETP.GE.AND P0, PT, R226, R4, PT ;  /* 0x00000004e200720c */ /* 0x000fe20003f06270 */
[----:B------:R1:W-:-:S12]  /*1a770*/  STL [R1+0x38], R4 ;  /* 0x0000380401007387 */ /* 0x0003d80000100800 */
[----:B------:R-:W-:Y:S05]  /*1a780*/  @!P0 BRA `(.L_x_459) ;  /* 0x000048b000008947 */ /* 0x000fea0003800000 */
[----:B------:R-:W-:Y:S01]  /*1a790*/  MOV R100, R71 ;  /* 0x0000004700647202 */ /* 0x000fe20000000f00 */
[----:B------:R-:W-:Y:S01]  /*1a7a0*/  IMAD.MOV.U32 R102, RZ, RZ, R3 ;  /* 0x000000ffff667224 */ /* 0x000fe200078e0003 */
[----:B------:R-:W-:Y:S01]  /*1a7b0*/  MOV R2, R72 ;  /* 0x0000004800027202 */ /* 0x000fe20000000f00 */
[----:B------:R-:W-:Y:S01]  /*1a7c0*/  IMAD.MOV.U32 R225, RZ, RZ, R226 ;  /* 0x000000ffffe17224 */ /* 0x000fe200078e00e2 */
[----:B------:R-:W-:Y:S02]  /*1a7d0*/  MOV R101, R70 ;  /* 0x0000004600657202 */ /* 0x000fe40000000f00 */
.L_x_460:
[----:B--2---:R-:W2:Y:S01]  /*1a7e0*/  LDL R226, [R1+0x18] ;  /* 0x0000180001e27983 */ /* 0x004ea20000100800 */
[----:B------:R-:W-:Y:S04]  /*1a7f0*/  DEPBAR.LE SB0, 0x0 ;  /* 0x000080000000791a */ /* 0x000fe80000000000 */
[----:B------:R-:W-:Y:S01]  /*1a800*/  BAR.SYNC.DEFER_BLOCKING 0x0 ;  /* 0x0000000000007b1d */ /* 0x000fe20000010000 */
[----:B------:R-:W-:Y:S02]  /*1a810*/  MOV R103, 0x5 ;  /* 0x0000000500677802 */ /* 0x000fe40000000f00 */
[----:B------:R-:W-:Y:S04]  /*1a820*/  MOV R3, c[0x0][0x208] ;  /* 0x0000820000037a02 */ /* 0x000fe80000000f00 */
[----:B------:R-:W-:Y:S01]  /*1a830*/  SHF.L.U64.HI R3, R3, R103, c[0x0][0x20c] ;  /* 0x0000830003037619 */ /* 0x000fe20000010267 */
[----:B-----5:R-:W-:Y:S08]  /*1a840*/  LDSM.16.M88.4 R96, [R215+0x6100] ;  /* 0x00610000d760783b */ /* 0x020ff00000000200 */
[----:B------:R-:W3:Y:S08]  /*1a850*/  LDSM.16.M88.4 R16, [R208+0x3100] ;  /* 0x00310000d010783b */ /* 0x000ef00000000200 */
[----:B------:R-:W4:Y:S06]  /*1a860*/  LDL.64 R198, [R1+0x50] ;  /* 0x0000500001c67983 */ /* 0x000f2c0000100a00 */
[----:B------:R-:W4:Y:S06]  /*1a870*/  LDL.64 R196, [R1+0x58] ;  /* 0x0000580001c47983 */ /* 0x000f2c0000100a00 */
        /* <DEDUP_REMOVED lines=9> */
[----:B------:R-:W2:Y:S08]  /*1a910*/  LDSM.16.M88.4 R184, [R224] ;  /* 0x00000000e0b8783b */ /* 0x000eb00000000200 */
[----:B------:R-:W2:Y:S08]  /*1a920*/  LDSM.16.M88.4 R188, [R223] ;  /* 0x00000000dfbc783b */ /* 0x000eb00000000200 */
[----:B------:R-:W-:Y:S04]  /*1a930*/  STL [R1+0x68], R215 ;  /* 0x000068d701007387 */ /* 0x000fe80000100800 */
[----:B------:R-:W-:Y:S04]  /*1a940*/  STL [R1+0x6c], R208 ;  /* 0x00006cd001007387 */ /* 0x000fe80000100800 */
[----:B------:R-:W-:Y:S04]  /*1a950*/  STL [R1+0x70], R219 ;  /* 0x000070db01007387 */ /* 0x000fe80000100800 */
[----:B------:R-:W-:Y:S01]  /*1a960*/  STL [R1+0x74], R218 ;  /* 0x000074da01007387 */ /* 0x000fe20000100800 */
[-C--:B-1-3--:R-:W-:Y:S08]  /*1a970*/  HMMA.16816.F32.BF16 R4, R96, R16.reuse, RZ ;  /* 0x000000106004723c */ /* 0x08aff000000418ff */
        /* <DEDUP_REMOVED lines=16> */
[C---:B------:R-:W-:Y:S02]  /*1aa80*/  HMMA.16816.F32.BF16 R72, R92.reuse, R80, RZ ;  /* 0x000000505c48723c */ /* 0x040fe400000418ff */
[----:B--2---:R-:W-:Y:S06]  /*1aa90*/  ISETP.GT.AND P0, PT, R226, R225, PT ;  /* 0x000000e1e200720c */ /* 0x004fec0003f04270 */
[-C--:B------:R-:W-:Y:S08]  /*1aaa0*/  HMMA.16816.F32.BF16 R76, R92, R82.reuse, RZ ;  /* 0x000000525c4c723c */ /* 0x080ff000000418ff */
[C---:B------:R-:W-:Y:S04]  /*1aab0*/  HMMA.16816.F32.BF16 R80, R96.reuse, R82, RZ ;  /* 0x000000526050723c */ /* 0x040fe800000418ff */
[----:B------:R-:W-:Y:S04]  /*1aac0*/  @!P0 SHF.R.S32.HI R0, RZ, 0x1f, R225 ;  /* 0x0000001fff008819 */ /* 0x000fe800000114e1 */
[-C--:B------:R-:W-:Y:S01]  /*1aad0*/  HMMA.16816.F32.BF16 R84, R96, R168.reuse, RZ ;  /* 0x000000a86054723c */ /* 0x080fe200000418ff */
[----:B------:R-:W-:Y:S04]  /*1aae0*/  @!P0 IMAD R0, R0, c[0x0][0x208], RZ ;  /* 0x0000820000008a24 */ /* 0x000fe800078e02ff */
[C---:B------:R-:W-:Y:S03]  /*1aaf0*/  @!P0 IMAD R0, R225.reuse, c[0x0][0x20c], R0 ;  /* 0x00008300e1008a24 */ /* 0x040fe600078e0200 */
        /* <DEDUP_REMOVED lines=13> */
[----:B----4-:R-:W-:Y:S01]  /*1abd0*/  @!P0 MOV R185, R199 ;  /* 0x000000c700b98202 */ /* 0x010fe20000000f00 */
[-C--:B------:R-:W-:Y:S04]  /*1abe0*/  HMMA.16816.F32.BF16 R28, R180, R186.reuse, R28 ;  /* 0x000000bab41c723c */ /* 0x080fe8000004181c */
[----:B------:R-:W-:Y:S02]  /*1abf0*/  @!P0 MOV R184, R196 ;  /* 0x000000c400b88202 */ /* 0x000fe40000000f00 */
[----:B------:R-:W-:Y:S02]  /*1ac00*/  MOV R196, c[0x0][0x208] ;  /* 0x0000820000c47a02 */ /* 0x000fe40000000f00 */
[C---:B------:R-:W-:Y:S04]  /*1ac10*/  HMMA.16816.F32.BF16 R32, R172.reuse, R186, R32 ;  /* 0x000000baac20723c */ /* 0x040fe80000041820 */
[----:B------:R-:W-:Y:S01]  /*1ac20*/  @!P0 IMAD.WIDE.U32 R184, R176, 0x60, R184 ;  /* 0x00000060b0b88825 */ /* 0x000fe200078e00b8 */
[----:B------:R-:W-:Y:S01]  /*1ac30*/  SHF.L.U32 R196, R196, 0x5, RZ ;  /* 0x00000005c4c47819 */ /* 0x000fe200000006ff */
[----:B------:R-:W2:Y:S02]  /*1ac40*/  LDSM.16.M88.4 R176, [R221] ;  /* 0x00000000ddb0783b */ /* 0x000ea40000000200 */
[-C--:B------:R-:W-:Y:S04]  /*1ac50*/  HMMA.16816.F32.BF16 R36, R172, R188.reuse, R36 ;  /* 0x000000bcac24723c */ /* 0x080fe80000041824 */
[C---:B------:R-:W-:Y:S02]  /*1ac60*/  @!P0 LEA R194, P1, R184.reuse, c[0x0][0x1f8], 0x1 ;  /* 0x00007e00b8c28a11 */ /* 0x040fe400078208ff */
[----:B------:R-:W-:Y:S02]  /*1ac70*/  @!P0 IADD3 R0, R185, R0, RZ ;  /* 0x00000000b9008210 */ /* 0x000fe40007ffe0ff */
[C---:B------:R-:W-:Y:S04]  /*1ac80*/  HMMA.16816.F32.BF16 R40, R180.reuse, R188, R40 ;  /* 0x000000bcb428723c */ /* 0x040fe80000041828 */
[----:B------:R-:W-:Y:S02]  /*1ac90*/  @!P0 LEA.HI.X R195, R184, c[0x0][0x1fc], R0, 0x1, P1 ;  /* 0x00007f00b8c38a11 */ /* 0x000fe400008f0c00 */
[----:B------:R-:W3:Y:S01]  /*1aca0*/  LDSM.16.M88.4 R184, [R220] ;  /* 0x00000000dcb8783b */ /* 0x000ee20000000200 */
[-C--:B------:R-:W-:Y:S01]  /*1acb0*/  @!P0 IADD3 R192, P2, R194, R196.reuse, RZ ;  /* 0x000000c4c2c08210 */ /* 0x080fe20007f5e0ff */
[-C--:B------:R-:W-:Y:S04]  /*1acc0*/  HMMA.16816.F32.BF16 R44, R180, R190.reuse, R44 ;  /* 0x000000beb42c723c */ /* 0x080fe8000004182c */
[-C--:B------:R-:W-:Y:S02]  /*1acd0*/  @!P0 IADD3.X R193, R195, R3.reuse, RZ, P2, !PT ;  /* 0x00000003c3c18210 */ /* 0x080fe400017fe4ff */
[----:B------:R-:W-:Y:S01]  /*1ace0*/  @!PT LDS RZ, [RZ] ;  /* 0x00000000fffff984 */ /* 0x000fe20000000800 */
[----:B------:R-:W-:Y:S01]  /*1acf0*/  @!PT LDS RZ, [RZ] ;  /* 0x00000000fffff984 */ /* 0x000fe20000000800 */
[----:B------:R-:W-:Y:S01]  /*1ad00*/  @!PT LDS RZ, [RZ] ;  /* 0x00000000fffff984 */ /* 0x000fe20000000800 */
[----:B------:R4:W-:Y:S02]  /*1ad10*/  @!P0 LDGSTS.E.BYPASS.LTC128B.128 [R227+0x100], [R194.64], !P5 ;  /* 0x00100000c2e38fae */ /* 0x0009e4000e901d48 */
[C---:B------:R-:W-:Y:S06]  /*1ad20*/  HMMA.16816.F32.BF16 R48, R172.reuse, R190, R48 ;  /* 0x000000beac30723c */ /* 0x040fec0000041830 */
[----:B------:R2:W-:Y:S01]  /*1ad30*/  @!P0 LDGSTS.E.BYPASS.LTC128B.128 [R227+0x900], [R192.64], !P5 ;  /* 0x00900000c0e38fae */ /* 0x0005e2000e901d48 */
[-C--:B------:R-:W-:Y:S01]  /*1ad40*/  @!P0 IADD3 R190, P1, R192, R196.reuse, RZ ;  /* 0x000000c4c0be8210 */ /* 0x080fe20007f3e0ff */
[-C--:B-1----:R-:W-:Y:S04]  /*1ad50*/  HMMA.16816.F32.BF16 R52, R172, R168.reuse, R52 ;  /* 0x000000a8ac34723c */ /* 0x082fe80000041834 */
[-C--:B------:R-:W-:Y:S02]  /*1ad60*/  @!P0 IADD3.X R191, R193, R3.reuse, RZ, P1, !PT ;  /* 0x00000003c1bf8210 */ /* 0x080fe40000ffe4ff */
[-C--:B------:R-:W-:Y:S02]  /*1ad70*/  @!P0 IADD3 R188, P3, R190, R196.reuse, RZ ;  /* 0x000000c4bebc8210 */ /* 0x080fe40007f7e0ff */
[C---:B------:R-:W-:Y:S01]  /*1ad80*/  HMMA.16816.F32.BF16 R56, R180.reuse, R168, R56 ;  /* 0x000000a8b438723c */ /* 0x040fe20000041838 */
[----:B------:R1:W-:Y:S03]  /*1ad90*/  @!P0 LDGSTS.E.BYPASS.LTC128B.128 [R227+0x1100], [R190.64], !P5 ;  /* 0x01100000bee38fae */ /* 0x0003e6000e901d48 */
[-C--:B------:R-:W-:Y:S03]  /*1ada0*/  @!P0 IADD3.X R189, R191, R3.reuse, RZ, P3, !PT ;  /* 0x00000003bfbd8210 */ /* 0x080fe60001ffe4ff */
[-C--:B------:R-:W-:Y:S01]  /*1adb0*/  @!P0 IADD3 R168, P2, R188, R196.reuse, RZ ;  /* 0x000000c4bca88210 */ /* 0x080fe20007f5e0ff */
[-C--:B------:R-:W-:Y:S01]  /*1adc0*/  HMMA.16816.F32.BF16 R60, R180, R170.reuse, R60 ;  /* 0x000000aab43c723c */ /* 0x080fe2000004183c */
[----:B------:R1:W-:Y:S03]  /*1add0*/  @!P0 LDGSTS.E.BYPASS.LTC128B.128 [R227+0x1900], [R188.64], !P5 ;  /* 0x01900000bce38fae */ /* 0x0003e6000e901d48 */
[-C--:B------:R-:W-:Y:S02]  /*1ade0*/  @!P0 IADD3.X R169, R189, R3.reuse, RZ, P2, !PT ;  /* 0x00000003bda98210 */ /* 0x080fe400017fe4ff */
[----:B----4-:R-:W-:Y:S02]  /*1adf0*/  @!P0 IADD3 R194, P1, R168, R196, RZ ;  /* 0x000000c4a8c28210 */ /* 0x010fe40007f3e0ff */
[C---:B------:R-:W-:Y:S01]  /*1ae00*/  HMMA.16816.F32.BF16 R64, R172.reuse, R170, R64 ;  /* 0x000000aaac40723c */ /* 0x040fe20000041840 */
[----:B------:R4:W-:Y:S03]  /*1ae10*/  @!P0 LDGSTS.E.BYPASS.LTC128B.128 [R227+0x2100], [R168.64], !P5 ;  /* 0x02100000a8e38fae */ /* 0x0009e6000e901d48 */
[----:B------:R-:W-:Y:S04]  /*1ae20*/  @!P0 IADD3.X R195, R169, R3, RZ, P1, !PT ;  /* 0x00000003a9c38210 */ /* 0x000fe80000ffe4ff */
[-C--:B--2---:R-:W-:Y:S01]  /*1ae30*/  HMMA.16816.F32.BF16 R68, R172, R176.reuse, R68 ;  /* 0x000000b0ac44723c */ /* 0x084fe20000041844 */
[----:B------:R2:W-:Y:S02]  /*1ae40*/  @!P0 LDGSTS.E.BYPASS.LTC128B.128 [R227+0x2900], [R194.64], !P5 ;  /* 0x02900000c2e38fae */ /* 0x0005e4000e901d48 */
[C---:B------:R-:W-:Y:S02]  /*1ae50*/  ISETP.GT.AND P0, PT, R225.reuse, R226, PT ;  /* 0x000000e2e100720c */ /* 0x040fe40003f04270 */
[----:B------:R-:W-:Y:S03]  /*1ae60*/  IADD3 R226, R225, -0x1, RZ ;  /* 0xffffffffe1e27810 */ /* 0x000fe60007ffe0ff */
        /* <DEDUP_REMOVED lines=48> */
[----:B------:R-:W-:Y:S01]  /*1b170*/  MUFU.TANH R168, R4 ;  /* 0x0000000400a87308 */ /* 0x000fe20000002400 */
        /* <DEDUP_REMOVED lines=10> */
[----:B------:R-:W-:Y:S01]  /*1b220*/  MUFU.TANH R103, R5 ;  /* 0x0000000500677308 */ /* 0x000fe20000002400 */
[----:B------:R-:W-:Y:S02]  /*1b230*/  FMUL.FTZ R16, R16, c[0x0][0x320] ;  /* 0x0000c80010107a20 */ /* 0x000fe40000410000 */
[----:B------:R-:W-:Y:S02]  /*1b240*/  FMUL.FTZ R17, R17, c[0x0][0x320] ;  /* 0x0000c80011117a20 */ /* 0x000fe40000410000 */
[----:B------:R-:W-:Y:S02]  /*1b250*/  FMUL.FTZ R18, R18, c[0x0][0x320] ;  /* 0x0000c80012127a20 */ /* 0x000fe40000410000 */
[----:B------:R-:W-:Y:S02]  /*1b260*/  FMUL.FTZ R19, R19, c[0x0][0x320] ;  /* 0x0000c80013137a20 */ /* 0x000fe40000410000 */
[----:B------:R-:W-:Y:S01]  /*1b270*/  FMUL.FTZ R15, R15, c[0x0][0x320] ;  /* 0x0000c8000f0f7a20 */ /* 0x000fe20000410000 */
[----:B------:R1:W-:Y:S01]  /*1b280*/  MUFU.TANH R169, R7 ;  /* 0x0000000700a97308 */ /* 0x0003e20000002400 */
[----:B------:R-:W-:Y:S09]  /*1b290*/  FMUL.FTZ R14, R14, c[0x0][0x320] ;  /* 0x0000c8000e0e7a20 */ /* 0x000ff20000410000 */
[----:B------:R-:W-:Y:S10]  /*1b2a0*/  MUFU.TANH R15, R15 ;  /* 0x0000000f000f7308 */ /* 0x000ff40000002400 */
[----:B------:R-:W2:Y:S01]  /*1b2b0*/  MUFU.TANH R178, R8 ;  /* 0x0000000800b27308 */ /* 0x000ea20000002400 */
[----:B-1----:R-:W1:Y:S09]  /*1b2c0*/  LDSM.16.M88.4 R4, [R213+0x800] ;  /* 0x00080000d504783b */ /* 0x002e720000000200 */
[----:B------:R-:W-:Y:S10]  /*1b2d0*/  MUFU.TANH R170, R9 ;  /* 0x0000000900aa7308 */ /* 0x000ff40000002400 */
[----:B------:R-:W-:Y:S10]  /*1b2e0*/  MUFU.TANH R176, R10 ;  /* 0x0000000a00b07308 */ /* 0x000ff40000002400 */
[----:B------:R3:W-:Y:S10]  /*1b2f0*/  MUFU.TANH R171, R11 ;  /* 0x0000000b00ab7308 */ /* 0x0007f40000002400 */
[----:B------:R-:W-:Y:S01]  /*1b300*/  MUFU.TANH R16, R16 ;  /* 0x0000001000107308 */ /* 0x000fe20000002400 */
[-C--:B-1----:R-:W-:Y:S09]  /*1b310*/  HMMA.16816.F32.BF16 R20, R172, R4.reuse, R20 ;  /* 0x00000004ac14723c */ /* 0x082ff20000041814 */
[----:B------:R-:W-:Y:S01]  /*1b320*/  MUFU.TANH R18, R18 ;  /* 0x0000001200127308 */ /* 0x000fe20000002400 */
[C---:B------:R-:W-:Y:S01]  /*1b330*/  HMMA.16816.F32.BF16 R24, R188.reuse, R4, R24 ;  /* 0x00000004bc18723c */ /* 0x040fe20000041818 */
[----:B---3--:R-:W1:Y:S08]  /*1b340*/  LDSM.16.M88.4 R8, [R213+0x1000] ;  /* 0x00100000d508783b */ /* 0x008e700000000200 */
[----:B------:R-:W-:Y:S01]  /*1b350*/  MUFU.TANH R17, R17 ;  /* 0x0000001100117308 */ /* 0x000fe20000002400 */
[-C--:B------:R-:W-:Y:S04]  /*1b360*/  HMMA.16816.F32.BF16 R28, R188, R6.reuse, R28 ;  /* 0x00000006bc1c723c */ /* 0x080fe8000004181c */
[----:B------:R-:W-:Y:S04]  /*1b370*/  FMUL.FTZ R20, R20, c[0x0][0x320] ;  /* 0x0000c80014147a20 */ /* 0x000fe80000410000 */
[C---:B------:R-:W-:Y:S01]  /*1b380*/  HMMA.16816.F32.BF16 R32, R172.reuse, R6, R32 ;  /* 0x00000006ac20723c */ /* 0x040fe20000041820 */
[----:B------:R-:W-:Y:S01]  /*1b390*/  MUFU.TANH R19, R19 ;  /* 0x0000001300137308 */ /* 0x000fe20000002400 */
[----:B------:R-:W3:Y:S02]  /*1b3a0*/  LDSM.16.M88.4 R4, [R213+0x1800] ;  /* 0x00180000d504783b */ /* 0x000ee40000000200 */
[----:B------:R-:W-:Y:S02]  /*1b3b0*/  FMUL.FTZ R22, R22, c[0x0][0x320] ;  /* 0x0000c80016167a20 */ /* 0x000fe40000410000 */
[----:B------:R-:W-:Y:S02]  /*1b3c0*/  FMUL.FTZ R21, R21, c[0x0][0x320] ;  /* 0x0000c80015157a20 */ /* 0x000fe40000410000 */
[----:B------:R-:W-:Y:S03]  /*1b3d0*/  FMUL.FTZ R23, R23, c[0x0][0x320] ;  /* 0x0000c80017177a20 */ /* 0x000fe60000410000 */
        /* <DEDUP_REMOVED lines=9> */
[-C--:B-1----:R-:W-:Y:S03]  /*1b470*/  HMMA.16816.F32.BF16 R36, R172, R8.reuse, R36 ;  /* 0x00000008ac24723c */ /* 0x082fe60000041824 */
        /* <DEDUP_REMOVED lines=11> */
[----:B------:R-:W-:Y:S01]  /*1b530*/  MUFU.TANH R21, R21 ;  /* 0x0000001500157308 */ /* 0x000fe20000002400 */
[----:B------:R-:W1:Y:S02]  /*1b540*/  LDSM.16.M88.4 R8, [R213+0x2000] ;  /* 0x00200000d508783b */ /* 0x000e640000000200 */
[----:B------:R-:W-:Y:S02]  /*1b550*/  FMUL.FTZ R39, R39, c[0x0][0x320] ;  /* 0x0000c80027277a20 */ /* 0x000fe40000410000 */
[----:B------:R-:W-:Y:S02]  /*1b560*/  FMUL.FTZ R36, R36, c[0x0][0x320] ;  /* 0x0000c80024247a20 */ /* 0x000fe40000410000 */
[-C--:B---3--:R-:W-:Y:S03]  /*1b570*/  HMMA.16816.F32.BF16 R52, R172, R4.reuse, R52 ;  /* 0x00000004ac34723c */ /* 0x088fe60000041834 */
[----:B------:R-:W-:Y:S01]  /*1b580*/  MUFU.TANH R23, R23 ;  /* 0x0000001700177308 */ /* 0x000fe20000002400 */
[----:B------:R-:W-:Y:S02]  /*1b590*/  FMUL.FTZ R37, R37, c[0x0][0x320] ;  /* 0x0000c80025257a20 */ /* 0x000fe40000410000 */
[----:B------:R-:W-:Y:S02]  /*1b5a0*/  FMUL.FTZ R43, R43, c[0x0][0x320] ;  /* 0x0000c8002b2b7a20 */ /* 0x000fe40000410000 */
[C---:B------:R-:W-:Y:S04]  /*1b5b0*/  HMMA.16816.F32.BF16 R56, R188.reuse, R4, R56 ;  /* 0x00000004bc38723c */ /* 0x040fe80000041838 */
[----:B------:R-:W-:Y:S01]  /*1b5c0*/  FMUL.FTZ R45, R45, c[0x0][0x320] ;  /* 0x0000c8002d2d7a20 */ /* 0x000fe20000410000 */
[----:B------:R-:W-:Y:S01]  /*1b5d0*/  MUFU.TANH R32, R32 ;  /* 0x0000002000207308 */ /* 0x000fe20000002400 */
[----:B------:R-:W-:Y:S02]  /*1b5e0*/  FMUL.FTZ R42, R42, c[0x0][0x320] ;  /* 0x0000c8002a2a7a20 */ /* 0x000fe40000410000 */
[-C--:B------:R-:W-:Y:S04]  /*1b5f0*/  HMMA.16816.F32.BF16 R60, R188, R6.reuse, R60 ;  /* 0x00000006bc3c723c */ /* 0x080fe8000004183c */
[----:B------:R-:W-:Y:S02]  /*1b600*/  FMUL.FTZ R51, R51, c[0x0][0x320] ;  /* 0x0000c80033337a20 */ /* 0x000fe40000410000 */
[----:B------:R-:W-:Y:S01]  /*1b610*/  FMUL.FTZ R50, R50, c[0x0][0x320] ;  /* 0x0000c80032327a20 */ /* 0x000fe20000410000 */
[----:B------:R-:W-:Y:S01]  /*1b620*/  MUFU.TANH R200, R45 ;  /* 0x0000002d00c87308 */ /* 0x000fe20000002400 */
[C---:B------:R-:W-:Y:S01]  /*1b630*/  HMMA.16816.F32.BF16 R64, R172.reuse, R6, R64 ;  /* 0x00000006ac40723c */ /* 0x040fe20000041840 */
[----:B------:R-:W3:Y:S01]  /*1b640*/  LDSM.16.M88.4 R4, [R213+0x2800] ;  /* 0x00280000d504783b */ /* 0x000ee20000000200 */
[----:B------:R-:W-:Y:S04]  /*1b650*/  DEPBAR.LE SB0, 0x0 ;  /* 0x000080000000791a */ /* 0x000fe80000000000 */
[----:B------:R-:W-:Y:S02]  /*1b660*/  FMUL.FTZ R54, R54, c[0x0][0x320] ;  /* 0x0000c80036367a20 */ /* 0x000fe40000410000 */
[----:B------:R-:W-:Y:S01]  /*1b670*/  FMUL.FTZ R58, R58, c[0x0][0x320] ;  /* 0x0000c8003a3a7a20 */ /* 0x000fe20000410000 */
[----:B------:R-:W-:Y:S01]  /*1b680*/  MUFU.TANH R192, R51 ;  /* 0x0000003300c07308 */ /* 0x000fe20000002400 */
[-C--:B-1----:R-:W-:Y:S01]  /*1b690*/  HMMA.16816.F32.BF16 R68, R172, R8.reuse, R68 ;  /* 0x00000008ac44723c */ /* 0x082fe20000041844 */
[----:B------:R-:W-:Y:S04]  /*1b6a0*/  BAR.SYNC.DEFER_BLOCKING 0x0 ;  /* 0x0000000000007b1d */ /* 0x000fe80000010000 */
[----:B------:R-:W-:Y:S02]  /*1b6b0*/  FMUL.FTZ R55, R55, c[0x0][0x320] ;  /* 0x0000c80037377a20 */ /* 0x000fe40000410000 */
[----:B------:R-:W-:Y:S01]  /*1b6c0*/  FMUL.FTZ R61, R61, c[0x0][0x320] ;  /* 0x0000c8003d3d7a20 */ /* 0x000fe20000410000 */
[C---:B------:R-:W-:Y:S01]  /*1b6d0*/  HMMA.16816.F32.BF16 R72, R188.reuse, R8, R72 ;  /* 0x00000008bc48723c */ /* 0x040fe20000041848 */
[----:B------:R-:W1:Y:S03]  /*1b6e0*/  MUFU.TANH R3, R54 ;  /* 0x0000003600037308 */ /* 0x000e660000002400 */
[----:B------:R-:W-:Y:S02]  /*1b6f0*/  FMUL.FTZ R52, R52, c[0x0][0x320] ;  /* 0x0000c80034347a20 */ /* 0x000fe40000410000 */
[----:B------:R-:W-:Y:S02]  /*1b700*/  FMUL.FTZ R53, R53, c[0x0][0x320] ;  /* 0x0000c80035357a20 */ /* 0x000fe40000410000 */
[-C--:B------:R-:W-:Y:S03]  /*1b710*/  HMMA.16816.F32.BF16 R76, R188, R10.reuse, R76 ;  /* 0x0000000abc4c723c */ /* 0x080fe6000004184c */
[----:B------:R4:W1:Y:S01]  /*1b720*/  MUFU.TANH R0, R55 ;  /* 0x0000003700007308 */ /* 0x0008620000002400 */
[----:B------:R-:W-:Y:S02]  /*1b730*/  FMUL.FTZ R60, R60, c[0x0][0x320] ;  /* 0x0000c8003c3c7a20 */ /* 0x000fe40000410000 */
[----:B------:R-:W-:Y:S02]  /*1b740*/  FMUL.FTZ R59, R59, c[0x0][0x320] ;  /* 0x0000c8003b3b7a20 */ /* 0x000fe40000410000 */
[C---:B------:R-:W-:Y:S04]  /*1b750*/  HMMA.16816.F32.BF16 R80, R172.reuse, R10, R80 ;  /* 0x0000000aac50723c */ /* 0x040fe80000041850 */
[----:B------:R-:W-:Y:S01]  /*1b760*/  FMUL.FTZ R48, R48, c[0x0][0x320] ;  /* 0x0000c80030307a20 */ /* 0x000fe20000410000 */
[----:B------:R-:W-:Y:S01]  /*1b770*/  MUFU.TANH R45, R58 ;  /* 0x0000003a002d7308 */ /* 0x000fe20000002400 */
[----:B------:R-:W-:Y:S02]  /*1b780*/  FMUL.FTZ R49, R49, c[0x0][0x320] ;  /* 0x0000c80031317a20 */ /* 0x000fe40000410000 */
[-C--:B---3--:R-:W-:Y:S04]  /*1b790*/  HMMA.16816.F32.BF16 R84, R172, R4.reuse, R84 ;  /* 0x00000004ac54723c */ /* 0x088fe80000041854 */
[----:B------:R-:W-:Y:S02]  /*1b7a0*/  FMUL.FTZ R73, R73, c[0x0][0x320] ;  /* 0x0000c80049497a20 */ /* 0x000fe40000410000 */
[----:B------:R-:W-:Y:S01]  /*1b7b0*/  FMUL.FTZ R74, R74, c[0x0][0x320] ;  /* 0x0000c8004a4a7a20 */ /* 0x000fe20000410000 */
[----:B------:R1:W-:Y:S01]  /*1b7c0*/  MUFU.TANH R51, R61 ;  /* 0x0000003d00337308 */ /* 0x0003e20000002400 */
[C---:B------:R-:W-:Y:S01]  /*1b7d0*/  HMMA.16816.F32.BF16 R88, R188.reuse, R4, R88 ;  /* 0x00000004bc58723c */ /* 0x040fe20000041858 */
[----:B----4-:R-:W3:Y:S03]  /*1b7e0*/  LDL.64 R54, [R1+0x40] ;  /* 0x0000400001367983 */ /* 0x010ee60000100a00 */
[----:B------:R-:W-:Y:S02]  /*1b7f0*/  FMUL.FTZ R76, R76, c[0x0][0x320] ;  /* 0x0000c8004c4c7a20 */ /* 0x000fe40000410000 */
[----:B------:R-:W-:Y:S01]  /*1b800*/  FMUL.FTZ R78, R78, c[0x0][0x320] ;  /* 0x0000c8004e4e7a20 */ /* 0x000fe20000410000 */
[----:B--2---:R-:W-:Y:S01]  /*1b810*/  FMNMX.FTZ R5, R178, R101, !PT ;  /* 0x00000065b2057209 */ /* 0x004fe20007810000 */
[----:B------:R-:W-:Y:S01]  /*1b820*/  FMUL.FTZ R80, R80, c[0x0][0x320] ;  /* 0x0000c80050507a20 */ /* 0x000fe20000410000 */
[----:B------:R-:W2:Y:S01]  /*1b830*/  MUFU.TANH R34, R34 ;  /* 0x0000002200227308 */ /* 0x000ea20000002400 */
[-C--:B------:R-:W-:Y:S03]  /*1b840*/  HMMA.16816.F32.BF16 R92, R188, R6.reuse, R92 ;  /* 0x00000006bc5c723c */ /* 0x080fe6000004185c */
[----:B------:R-:W-:Y:S02]  /*1b850*/  FMUL.FTZ R82, R82, c[0x0][0x320] ;  /* 0x0000c80052527a20 */ /* 0x000fe40000410000 */
[----:B------:R-:W-:Y:S02]  /*1b860*/  FMUL.FTZ R83, R83, c[0x0][0x320] ;  /* 0x0000c80053537a20 */ /* 0x000fe40000410000 */
[----:B------:R-:W-:Y:S01]  /*1b870*/  FMUL.FTZ R81, R81, c[0x0][0x320] ;  /* 0x0000c80051517a20 */ /* 0x000fe20000410000 */
[----:B------:R-:W-:Y:S01]  /*1b880*/  HMMA.16816.F32.BF16 R96, R172, R6, R96 ;  /* 0x00000006ac60723c */ /* 0x000fe20000041860 */
[----:B------:R4:W-:Y:S03]  /*1b890*/  MUFU.TANH R58, R80 ;  /* 0x00000050003a7308 */ /* 0x0009e60000002400 */
[----:B------:R-:W-:Y:S01]  /*1b8a0*/  FMUL.FTZ R86, R86, c[0x0][0x320] ;  /* 0x0000c80056567a20 */ /* 0x000fe20000410000 */
[----:B-1----:R-:W-:Y:S01]  /*1b8b0*/  MOV R61, R3 ;  /* 0x00000003003d7202 */ /* 0x002fe20000000f00 */
[----:B------:R-:W-:Y:S01]  /*1b8c0*/  FMUL.FTZ R87, R87, c[0x0][0x320] ;  /* 0x0000c80057577a20 */ /* 0x000fe20000410000 */
[----:B------:R-:W-:Y:S01]  /*1b8d0*/  FMNMX.FTZ R3, R177, R100, !PT ;  /* 0x00000064b1037209 */ /* 0x000fe20007810000 */
[----:B------:R-:W-:Y:S03]  /*1b8e0*/  FMUL.FTZ R84, R84, c[0x0][0x320] ;  /* 0x0000c80054547a20 */ /* 0x000fe60000410000 */
[----:B------:R-:W1:Y:S01]  /*1b8f0*/  MUFU.TANH R33, R33 ;  /* 0x0000002100217308 */ /* 0x000e620000002400 */
[----:B------:R-:W-:Y:S01]  /*1b900*/  FMUL.FTZ R85, R85, c[0x0][0x320] ;  /* 0x0000c80055557a20 */ /* 0x000fe20000410000 */
[----:B------:R-:W-:Y:S01]  /*1b910*/  FMNMX.FTZ R3, R169, R3, !PT ;  /* 0x00000003a9037209 */ /* 0x000fe20007810000 */
[----:B------:R-:W-:Y:S02]  /*1b920*/  FMUL.FTZ R88, R88, c[0x0][0x320] ;  /* 0x0000c80058587a20 */ /* 0x000fe40000410000 */
[----:B------:R-:W-:Y:S02]  /*1b930*/  FMUL.FTZ R89, R89, c[0x0][0x320] ;  /* 0x0000c80059597a20 */ /* 0x000fe40000410000 */
[----:B------:R-:W-:Y:S02]  /*1b940*/  FMUL.FTZ R93, R93, c[0x0][0x320] ;  /* 0x0000c8005d5d7a20 */ /* 0x000fe40000410000 */
[----:B------:R-:W-:Y:S01]  /*1b950*/  FMUL.FTZ R90, R90, c[0x0][0x320] ;  /* 0x0000c8005a5a7a20 */ /* 0x000fe20000410000 */
[----:B------:R-:W1:Y:S01]  /*1b960*/  MUFU.TANH R35, R35 ;  /* 0x0000002300237308 */ /* 0x000e620000002400 */
[----:B------:R-:W-:Y:S02]  /*1b970*/  FMUL.FTZ R72, R72, c[0x0][0x320] ;  /* 0x0000c80048487a20 */ /* 0x000fe40000410000 */
[----:B------:R-:W-:Y:S01]  /*1b980*/  FMUL.FTZ R91, R91, c[0x0][0x320] ;  /* 0x0000c8005b5b7a20 */ /* 0x000fe20000410000 */
[----:B----4-:R-:W-:Y:S01]  /*1b990*/  MOV R80, R0 ;  /* 0x0000000000507202 */ /* 0x010fe20000000f00 */
[----:B------:R-:W-:Y:S01]  /*1b9a0*/  FMUL.FTZ R99, R99, c[0x0][0x320] ;  /* 0x0000c80063637a20 */ /* 0x000fe20000410000 */
[----:B------:R-:W-:Y:S01]  /*1b9b0*/  FMNMX.FTZ R0, R168, R2, !PT ;  /* 0x00000002a8007209 */ /* 0x000fe20007810000 */
[----:B------:R-:W-:Y:S02]  /*1b9c0*/  FMUL.FTZ R98, R98, c[0x0][0x320] ;  /* 0x0000c80062627a20 */ /* 0x000fe40000410000 */
[----:B------:R-:W-:Y:S01]  /*1b9d0*/  FMUL.FTZ R96, R96, c[0x0][0x320] ;  /* 0x0000c80060607a20 */ /* 0x000fe20000410000 */
[----:B------:R-:W-:Y:S01]  /*1b9e0*/  MUFU.TANH R182, R36 ;  /* 0x0000002400b67308 */ /* 0x000fe20000002400 */
[----:B------:R-:W-:Y:S01]  /*1b9f0*/  FMNMX.FTZ R0, R103, R0, !PT ;  /* 0x0000000067007209 */ /* 0x000fe20007810000 */
[----:B------:R-:W-:Y:S02]  /*1ba00*/  FMUL.FTZ R97, R97, c[0x0][0x320] ;  /* 0x0000c80061617a20 */ /* 0x000fe40000410000 */
[----:B------:R-:W-:Y:S01]  /*1ba10*/  FMUL.FTZ R92, R92, c[0x0][0x320] ;  /* 0x0000c8005c5c7a20 */ /* 0x000fe20000410000 */
[----:B------:R-:W-:Y:S01]  /*1ba20*/  FMNMX.FTZ R4, R16, R0, !PT ;  /* 0x0000000010047209 */ /* 0x000fe20007810000 */
[----:B------:R-:W-:Y:S01]  /*1ba30*/  FMUL.FTZ R79, R79, c[0x0][0x320] ;  /* 0x0000c8004f4f7a20 */ /* 0x000fe20000410000 */
[----:B------:R-:W-:Y:S01]  /*1ba40*/  FMNMX.FTZ R0, R18, R3, !PT ;  /* 0x0000000312007209 */ /* 0x000fe20007810000 */
[----:B------:R-:W-:Y:S01]  /*1ba50*/  FMUL.FTZ R64, R64, c[0x0][0x320] ;  /* 0x0000c80040407a20 */ /* 0x000fe20000410000 */
[----:B------:R-:W-:Y:S01]  /*1ba60*/  FMNMX.FTZ R4, R17, R4, !PT ;  /* 0x0000000411047209 */ /* 0x000fe20007810000 */
        /* <DEDUP_REMOVED lines=10> */
[----:B------:R-:W4:Y:S01]  /*1bb10*/  MUFU.TANH R235, R72 ;  /* 0x0000004800eb7308 */ /* 0x000f220000002400 */
[----:B------:R-:W-:Y:S02]  /*1bb20*/  FMUL.FTZ R41, R41, c[0x0][0x320] ;  /* 0x0000c80029297a20 */ /* 0x000fe40000410000 */
[----:B------:R-:W-:Y:S01]  /*1bb30*/  FMNMX.FTZ R3, R12, R3, !PT ;  /* 0x000000030c037209 */ /* 0x000fe20007810000 */
[----:B------:R-:W-:Y:S02]  /*1bb40*/  FMUL.FTZ R46, R46, c[0x0][0x320] ;  /* 0x0000c8002e2e7a20 */ /* 0x000fe40000410000 */
[----:B------:R-:W-:Y:S01]  /*1bb50*/  FMUL.FTZ R44, R44, c[0x0][0x320] ;  /* 0x0000c8002c2c7a20 */ /* 0x000fe20000410000 */
[----:B------:R-:W-:Y:S01]  /*1bb60*/  FMNMX.FTZ R5, R13, R3, !PT ;  /* 0x000000030d057209 */ /* 0x000fe20007810000 */
[----:B------:R-:W-:Y:S01]  /*1bb70*/  FMUL.FTZ R47, R47, c[0x0][0x320] ;  /* 0x0000c8002f2f7a20 */ /* 0x000fe20000410000 */
[----:B------:R-:W-:Y:S01]  /*1bb80*/  FMNMX.FTZ R3, R23, R0, !PT ;  /* 0x0000000017037209 */ /* 0x000fe20007810000 */
[----:B------:R4:W4:Y:S01]  /*1bb90*/  MUFU.TANH R194, R39 ;  /* 0x0000002700c27308 */ /* 0x0009220000002400 */
[----:B------:R-:W-:Y:S01]  /*1bba0*/  FMNMX.FTZ R0, R32, R4, !PT ;  /* 0x0000000420007209 */ /* 0x000fe20007810000 */
[----:B------:R-:W-:Y:S01]  /*1bbb0*/  FMUL.FTZ R63, R63, c[0x0][0x320] ;  /* 0x0000c8003f3f7a20 */ /* 0x000fe20000410000 */
[----:B--2---:R-:W-:Y:S01]  /*1bbc0*/  FMNMX.FTZ R3, R34, R3, !PT ;  /* 0x0000000322037209 */ /* 0x004fe20007810000 */
[----:B------:R-:W-:Y:S01]  /*1bbd0*/  FMUL.FTZ R66, R66, c[0x0][0x320] ;  /* 0x0000c80042427a20 */ /* 0x000fe20000410000 */
[----:B-1----:R-:W-:Y:S01]  /*1bbe0*/  FMNMX.FTZ R0, R33, R0, !PT ;  /* 0x0000000021007209 */ /* 0x002fe20007810000 */
[----:B------:R-:W-:Y:S01]  /*1bbf0*/  FMUL.FTZ R67, R67, c[0x0][0x320] ;  /* 0x0000c80043437a20 */ /* 0x000fe20000410000 */
[----:B------:R-:W-:Y:S01]  /*1bc00*/  FMNMX.FTZ R3, R35, R3, !PT ;  /* 0x0000000323037209 */ /* 0x000fe20007810000 */
[----:B------:R-:W-:Y:S02]  /*1bc10*/  FMUL.FTZ R70, R70, c[0x0][0x320] ;  /* 0x0000c80046467a20 */ /* 0x000fe40000410000 */
[----:B------:R1:W2:Y:S01]  /*1bc20*/  MUFU.TANH R185, R37 ;  /* 0x0000002500b97308 */ /* 0x0002a20000002400 */
[----:B------:R-:W-:Y:S02]  /*1bc30*/  FMUL.FTZ R56, R56, c[0x0][0x320] ;  /* 0x0000c80038387a20 */ /* 0x000fe40000410000 */
[----:B------:R-:W-:Y:S01]  /*1bc40*/  FMUL.FTZ R62, R62, c[0x0][0x320] ;  /* 0x0000c8003e3e7a20 */ /* 0x000fe20000410000 */
[----:B----4-:R-:W-:Y:S01]  /*1bc50*/  MOV R189, R235 ;  /* 0x000000eb00bd7202 */ /* 0x010fe20000000f00 */
[----:B------:R-:W-:Y:S01]  /*1bc60*/  FMUL.FTZ R71, R71, c[0x0][0x320] ;  /* 0x0000c80047477a20 */ /* 0x000fe20000410000 */
[----:B------:R-:W-:Y:S01]  /*1bc70*/  FMNMX.FTZ R72, R182, R0, !PT ;  /* 0x00000000b6487209 */ /* 0x000fe20007810000 */
[----:B------:R-:W-:Y:S01]  /*1bc80*/  FMUL.FTZ R77, R77, c[0x0][0x320] ;  /* 0x0000c8004d4d7a20 */ /* 0x000fe20000410000 */
[----:B------:R-:W-:Y:S01]  /*1bc90*/  FMNMX.FTZ R0, R193, R3, !PT ;  /* 0x00000003c1007209 */ /* 0x000fe20007810000 */
[----:B------:R-:W-:Y:S01]  /*1bca0*/  FMUL.FTZ R75, R75, c[0x0][0x320] ;  /* 0x0000c8004b4b7a20 */ /* 0x000fe20000410000 */
[----:B------:R-:W4:Y:S01]  /*1bcb0*/  MUFU.TANH R187, R50 ;  /* 0x0000003200bb7308 */ /* 0x000f220000002400 */
[----:B------:R-:W-:Y:S01]  /*1bcc0*/  FMUL.FTZ R57, R57, c[0x0][0x320] ;  /* 0x0000c80039397a20 */ /* 0x000fe20000410000 */
[----:B------:R-:W3:Y:S01]  /*1bcd0*/  LDL.64 R38, [R1+0x48] ;  /* 0x0000480001267983 */ /* 0x000ee20000100a00 */
[----:B------:R-:W-:Y:S07]  /*1bce0*/  FMNMX.FTZ R0, R194, R0, !PT ;  /* 0x00000000c2007209 */ /* 0x000fee0007810000 */
[----:B------:R-:W4:Y:S01]  /*1bcf0*/  MUFU.TANH R48, R48 ;  /* 0x0000003000307308 */ /* 0x000f220000002400 */
[----:B-1----:R-:W-:Y:S02]  /*1bd00*/  MOV R37, c[0x0][0x1e0] ;  /* 0x0000780000257a02 */ /* 0x002fe40000000f00 */
[----:B--2---:R-:W-:Y:S07]  /*1bd10*/  FMNMX.FTZ R72, R185, R72, !PT ;  /* 0x00000048b9487209 */ /* 0x004fee0007810000 */
[----:B------:R-:W1:Y:S01]  /*1bd20*/  MUFU.TANH R49, R49 ;  /* 0x0000003100317308 */ /* 0x000e620000002400 */
[----:B----4-:R-:W-:Y:S04]  /*1bd30*/  FMNMX.FTZ R0, R187, R0, !PT ;  /* 0x00000000bb007209 */ /* 0x010fe80007810000 */
[----:B------:R-:W-:Y:S05]  /*1bd40*/  FMNMX.FTZ R0, R192, R0, !PT ;  /* 0x00000000c0007209 */ /* 0x000fea0007810000 */
[----:B------:R-:W2:Y:S01]  /*1bd50*/  MUFU.TANH R201, R52 ;  /* 0x0000003400c97308 */ /* 0x000ea20000002400 */
[----:B------:R-:W-:Y:S02]  /*1bd60*/  FMNMX.FTZ R0, R61, R0, !PT ;  /* 0x000000003d007209 */ /* 0x000fe40007810000 */
[----:B------:R-:W-:Y:S02]  /*1bd70*/  FMNMX.FTZ R72, R48, R72, !PT ;  /* 0x0000004830487209 */ /* 0x000fe40007810000 */
[----:B------:R-:W-:Y:S05]  /*1bd80*/  FMNMX.FTZ R0, R80, R0, !PT ;  /* 0x0000000050007209 */ /* 0x000fea0007810000 */
        /* <DEDUP_REMOVED lines=17> */
[----:B----4-:R-:W-:Y:S04]  /*1bea0*/  MOV R191, R234 ;  /* 0x000000ea00bf7202 */ /* 0x010fe80000000f00 */
[----:B------:R-:W-:Y:S05]  /*1beb0*/  FMNMX.FTZ R0, R191, R0, !PT ;  /* 0x00000000bf007209 */ /* 0x000fea0007810000 */
[----:B------:R-:W4:Y:S01]  /*1bec0*/  MUFU.TANH R29, R29 ;  /* 0x0000001d001d7308 */ /* 0x000f220000002400 */
[----:B-1----:R-:W-:Y:S09]  /*1bed0*/  FMNMX.FTZ R4, R28, R4, !PT ;  /* 0x000000041c047209 */ /* 0x002ff20007810000 */
[----:B------:R-:W1:Y:S01]  /*1bee0*/  MUFU.TANH R207, R68 ;  /* 0x0000004400cf7308 */ /* 0x000e620000002400 */
[----:B--2---:R-:W-:Y:S09]  /*1bef0*/  FMNMX.FTZ R72, R197, R72, !PT ;  /* 0x00000048c5487209 */ /* 0x004ff20007810000 */
[----:B------:R-:W2:Y:S01]  /*1bf00*/  MUFU.TANH R206, R71 ;  /* 0x0000004700ce7308 */ /* 0x000ea20000002400 */
[----:B----4-:R-:W-:Y:S02]  /*1bf10*/  FMNMX.FTZ R3, R29, R4, !PT ;  /* 0x000000041d037209 */ /* 0x010fe40007810000 */
[----:B------:R-:W-:Y:S07]  /*1bf20*/  FMNMX.FTZ R4, R176, R102, !PT ;  /* 0x00000066b0047209 */ /* 0x000fee0007810000 */
[----:B------:R-:W-:Y:S01]  /*1bf30*/  MUFU.TANH R230, R56 ;  /* 0x0000003800e67308 */ /* 0x000fe20000002400 */
[----:B------:R-:W-:Y:S02]  /*1bf40*/  FMNMX.FTZ R4, R171, R4, !PT ;  /* 0x00000004ab047209 */ /* 0x000fe40007810000 */
[----:B-1----:R-:W-:Y:S07]  /*1bf50*/  FMNMX.FTZ R72, R207, R72, !PT ;  /* 0x00000048cf487209 */ /* 0x002fee0007810000 */
[----:B------:R-:W-:Y:S01]  /*1bf60*/  MUFU.TANH R56, R62 ;  /* 0x0000003e00387308 */ /* 0x000fe20000002400 */
[----:B--2---:R-:W-:Y:S09]  /*1bf70*/  FMNMX.FTZ R0, R206, R0, !PT ;  /* 0x00000000ce007209 */ /* 0x004ff20007810000 */
[----:B------:R-:W1:Y:S10]  /*1bf80*/  MUFU.TANH R62, R69 ;  /* 0x00000045003e7308 */ /* 0x000e740000002400 */
[----:B------:R-:W2:Y:S10]  /*1bf90*/  MUFU.TANH R232, R82 ;  /* 0x0000005200e87308 */ /* 0x000eb40000002400 */
[----:B------:R-:W4:Y:S01]  /*1bfa0*/  MUFU.TANH R14, R14 ;  /* 0x0000000e000e7308 */ /* 0x000f220000002400 */
[----:B-1----:R-:W-:Y:S04]  /*1bfb0*/  FMNMX.FTZ R72, R62, R72, !PT ;  /* 0x000000483e487209 */ /* 0x002fe80007810000 */
[----:B------:R-:W-:Y:S05]  /*1bfc0*/  FMNMX.FTZ R72, R58, R72, !PT ;  /* 0x000000483a487209 */ /* 0x000fea0007810000 */
[----:B------:R-:W1:Y:S01]  /*1bfd0*/  MUFU.TANH R219, R83 ;  /* 0x0000005300db7308 */ /* 0x000e620000002400 */
[----:B--2---:R-:W-:Y:S09]  /*1bfe0*/  FMNMX.FTZ R0, R232, R0, !PT ;  /* 0x00000000e8007209 */ /* 0x004ff20007810000 */
[----:B------:R-:W2:Y:S01]  /*1bff0*/  MUFU.TANH R196, R40 ;  /* 0x0000002800c47308 */ /* 0x000ea20000002400 */
[----:B----4-:R-:W-:Y:S04]  /*1c000*/  FMNMX.FTZ R4, R14, R4, !PT ;  /* 0x000000040e047209 */ /* 0x010fe80007810000 */
[----:B------:R-:W-:Y:S05]  /*1c010*/  FMNMX.FTZ R4, R15, R4, !PT ;  /* 0x000000040f047209 */ /* 0x000fea0007810000 */
[----:B------:R-:W-:Y:S01]  /*1c020*/  MUFU.TANH R228, R43 ;  /* 0x0000002b00e47308 */ /* 0x000fe20000002400 */
[----:B-1----:R-:W-:Y:S09]  /*1c030*/  FMNMX.FTZ R0, R219, R0, !PT ;  /* 0x00000000db007209 */ /* 0x002ff20007810000 */
[----:B------:R-:W1:Y:S01]  /*1c040*/  MUFU.TANH R43, R81 ;  /* 0x00000051002b7308 */ /* 0x000e620000002400 */
[----:B--2---:R-:W-:Y:S09]  /*1c050*/  FMNMX.FTZ R3, R196, R3, !PT ;  /* 0x00000003c4037209 */ /* 0x004ff20007810000 */
[----:B------:R-:W2:Y:S10]  /*1c060*/  MUFU.TANH R198, R41 ;  /* 0x0000002900c67308 */ /* 0x000eb40000002400 */
[----:B------:R-:W-:Y:S01]  /*1c070*/  MUFU.TANH R203, R46 ;  /* 0x0000002e00cb7308 */ /* 0x000fe20000002400 */
[----:B-1----:R-:W-:Y:S09]  /*1c080*/  FMNMX.FTZ R72, R43, R72, !PT ;  /* 0x000000482b487209 */ /* 0x002ff20007810000 */
[----:B------:R-:W-:Y:S01]  /*1c090*/  MUFU.TANH R46, R60 ;  /* 0x0000003c002e7308 */ /* 0x000fe20000002400 */
[----:B--2---:R-:W-:Y:S09]  /*1c0a0*/  FMNMX.FTZ R3, R198, R3, !PT ;  /* 0x00000003c6037209 */ /* 0x004ff20007810000 */
[----:B------:R-:W1:Y:S10]  /*1c0b0*/  MUFU.TANH R60, R86 ;  /* 0x00000056003c7308 */ /* 0x000e740000002400 */
[----:B------:R-:W2:Y:S10]  /*1c0c0*/  MUFU.TANH R8, R87 ;  /* 0x0000005700087308 */ /* 0x000eb40000002400 */
[----:B------:R2:W-:Y:S01]  /*1c0d0*/  MUFU.TANH R41, R99 ;  /* 0x0000006300297308 */ /* 0x0005e20000002400 */
[----:B-1----:R-:W-:Y:S09]  /*1c0e0*/  FMNMX.FTZ R0, R60, R0, !PT ;  /* 0x000000003c007209 */ /* 0x002ff20007810000 */
[----:B------:R-:W1:Y:S10]  /*1c0f0*/  MUFU.TANH R26, R26 ;  /* 0x0000001a001a7308 */ /* 0x000e740000002400 */
[----:B------:R-:W4:Y:S01]  /*1c100*/  MUFU.TANH R231, R84 ;  /* 0x0000005400e77308 */ /* 0x000f220000002400 */
[----:B--2---:R-:W-:Y:S04]  /*1c110*/  MOV R99, R8 ;  /* 0x0000000800637202 */ /* 0x004fe80000000f00 */
[----:B------:R-:W-:Y:S05]  /*1c120*/  FMNMX.FTZ R0, R99, R0, !PT ;  /* 0x0000000063007209 */ /* 0x000fea0007810000 */
[----:B------:R-:W2:Y:S01]  /*1c130*/  MUFU.TANH R27, R27 ;  /* 0x0000001b001b7308 */ /* 0x000ea20000002400 */
[----:B-1----:R-:W-:Y:S09]  /*1c140*/  FMNMX.FTZ R4, R26, R4, !PT ;  /* 0x000000041a047209 */ /* 0x002ff20007810000 */
[----:B------:R-:W1:Y:S01]  /*1c150*/  MUFU.TANH R199, R44 ;  /* 0x0000002c00c77308 */ /* 0x000e620000002400 */
[----:B----4-:R-:W-:Y:S09]  /*1c160*/  FMNMX.FTZ R72, R231, R72, !PT ;  /* 0x00000048e7487209 */ /* 0x010ff20007810000 */
[----:B------:R-:W4:Y:S01]  /*1c170*/  MUFU.TANH R233, R85 ;  /* 0x0000005500e97308 */ /* 0x000f220000002400 */
[----:B--2---:R-:W-:Y:S09]  /*1c180*/  FMNMX.FTZ R4, R27, R4, !PT ;  /* 0x000000041b047209 */ /* 0x004ff20007810000 */
[----:B------:R-:W2:Y:S01]  /*1c190*/  MUFU.TANH R40, R98 ;  /* 0x0000006200287308 */ /* 0x000ea20000002400 */
[----:B-1----:R-:W-:Y:S04]  /*1c1a0*/  FMNMX.FTZ R3, R199, R3, !PT ;  /* 0x00000003c7037209 */ /* 0x002fe80007810000 */
[----:B------:R-:W-:Y:S05]  /*1c1b0*/  FMNMX.FTZ R3, R200, R3, !PT ;  /* 0x00000003c8037209 */ /* 0x000fea0007810000 */
[----:B------:R-:W1:Y:S01]  /*1c1c0*/  MUFU.TANH R30, R30 ;  /* 0x0000001e001e7308 */ /* 0x000e620000002400 */
[----:B------:R-:W-:Y:S02]  /*1c1d0*/  FMNMX.FTZ R3, R230, R3, !PT ;  /* 0x00000003e6037209 */ /* 0x000fe40007810000 */
[----:B----4-:R-:W-:Y:S07]  /*1c1e0*/  FMNMX.FTZ R72, R233, R72, !PT ;  /* 0x00000048e9487209 */ /* 0x010fee0007810000 */
[----:B------:R-:W4:Y:S01]  /*1c1f0*/  MUFU.TANH R173, R96 ;  /* 0x0000006000ad7308 */ /* 0x000f220000002400 */
[----:B--2---:R-:W-:Y:S04]  /*1c200*/  FMNMX.FTZ R0, R40, R0, !PT ;  /* 0x0000000028007209 */ /* 0x004fe80007810000 */
[----:B------:R-:W-:Y:S05]  /*1c210*/  FMNMX.FTZ R0, R41, R0, !PT ;  /* 0x0000000029007209 */ /* 0x000fea0007810000 */
[----:B------:R-:W2:Y:S01]  /*1c220*/  MUFU.TANH R31, R31 ;  /* 0x0000001f001f7308 */ /* 0x000ea20000002400 */
[----:B------:R-:W3:Y:S01]  /*1c230*/  SHFL.BFLY PT, R71, R0, 0x2, 0x1f ;  /* 0x0c401f0000477f89 */ /* 0x000ee200000e0000 */
[----:B-1----:R-:W-:Y:S08]  /*1c240*/  FMNMX.FTZ R4, R30, R4, !PT ;  /* 0x000000041e047209 */ /* 0x002ff00007810000 */
[----:B------:R-:W1:Y:S01]  /*1c250*/  MUFU.TANH R172, R97 ;  /* 0x0000006100ac7308 */ /* 0x000e620000002400 */
[----:B----4-:R-:W-:Y:S09]  /*1c260*/  FMNMX.FTZ R72, R173, R72, !PT ;  /* 0x00000048ad487209 */ /* 0x010ff20007810000 */
[----:B------:R-:W4:Y:S01]  /*1c270*/  MUFU.TANH R204, R42 ;  /* 0x0000002a00cc7308 */ /* 0x000f220000002400 */
[----:B--2---:R-:W-:Y:S02]  /*1c280*/  FMNMX.FTZ R4, R31, R4, !PT ;  /* 0x000000041f047209 */ /* 0x004fe40007810000 */
[----:B---3--:R-:W-:Y:S07]  /*1c290*/  FMNMX.FTZ R71, R0, R71, !PT ;  /* 0x0000004700477209 */ /* 0x008fee0007810000 */
[----:B------:R-:W2:Y:S01]  /*1c2a0*/  MUFU.TANH R57, R57 ;  /* 0x0000003900397308 */ /* 0x000ea20000002400 */
[----:B-1----:R-:W-:Y:S05]  /*1c2b0*/  FMNMX.FTZ R72, R172, R72, !PT ;  /* 0x00000048ac487209 */ /* 0x002fea0007810000 */
[----:B------:R-:W1:Y:S04]  /*1c2c0*/  SHFL.BFLY PT, R5, R72, 0x2, 0x1f ;  /* 0x0c401f0048057f89 */ /* 0x000e6800000e0000 */
[----:B------:R-:W3:Y:S01]  /*1c2d0*/  MUFU.TANH R180, R47 ;  /* 0x0000002f00b47308 */ /* 0x000ee20000002400 */
[----:B----4-:R-:W-:Y:S04]  /*1c2e0*/  FMNMX.FTZ R4, R204, R4, !PT ;  /* 0x00000004cc047209 */ /* 0x010fe80007810000 */
[----:B------:R-:W-:Y:S05]  /*1c2f0*/  FMNMX.FTZ R4, R228, R4, !PT ;  /* 0x00000004e4047209 */ /* 0x000fea0007810000 */
[----:B------:R-:W4:Y:S01]  /*1c300*/  MUFU.TANH R218, R73 ;  /* 0x0000004900da7308 */ /* 0x000f220000002400 */
[----:B------:R-:W-:Y:S02]  /*1c310*/  FMNMX.FTZ R4, R203, R4, !PT ;  /* 0x00000004cb047209 */ /* 0x000fe40007810000 */
[----:B--2---:R-:W-:Y:S04]  /*1c320*/  FMNMX.FTZ R3, R57, R3, !PT ;  /* 0x0000000339037209 */ /* 0x004fe80007810000 */
[----:B------:R-:W-:Y:S03]  /*1c330*/  FMNMX.FTZ R3, R46, R3, !PT ;  /* 0x000000032e037209 */ /* 0x000fe60007810000 */
[----:B------:R-:W2:Y:S01]  /*1c340*/  MUFU.TANH R208, R59 ;  /* 0x0000003b00d07308 */ /* 0x000ea20000002400 */
[----:B------:R-:W-:Y:S02]  /*1c350*/  FMNMX.FTZ R3, R51, R3, !PT ;  /* 0x0000000333037209 */ /* 0x000fe40007810000 */
[----:B---3--:R-:W-:Y:S02]  /*1c360*/  FMNMX.FTZ R4, R180, R4, !PT ;  /* 0x00000004b4047209 */ /* 0x008fe40007810000 */
[----:B------:R-:W-:Y:S02]  /*1c370*/  FMNMX.FTZ R3, R189, R3, !PT ;  /* 0x00000003bd037209 */ /* 0x000fe40007810000 */
[----:B------:R-:W-:Y:S03]  /*1c380*/  FMNMX.FTZ R4, R45, R4, !PT ;  /* 0x000000042d047209 */ /* 0x000fe60007810000 */
[----:B------:R-:W3:Y:S01]  /*1c390*/  MUFU.TANH R215, R76 ;  /* 0x0000004c00d77308 */ /* 0x000ee20000002400 */
[----:B-1----:R-:W-:Y:S02]  /*1c3a0*/  FMNMX.FTZ R72, R72, R5, !PT ;  /* 0x0000000548487209 */ /* 0x002fe40007810000 */
[----:B------:R-:W1:Y:S01]  /*1c3b0*/  SHFL.BFLY PT, R5, R71, 0x1, 0x1f ;  /* 0x0c201f0047057f89 */ /* 0x000e6200000e0000 */
[----:B----4-:R-:W-:Y:S06]  /*1c3c0*/  FMNMX.FTZ R3, R218, R3, !PT ;  /* 0x00000003da037209 */ /* 0x010fec0007810000 */
[----:B------:R-:W4:Y:S01]  /*1c3d0*/  MUFU.TANH R229, R77 ;  /* 0x0000004d00e57308 */ /* 0x000f220000002400 */
[----:B------:R-:W4:Y:S01]  /*1c3e0*/  SHFL.BFLY PT, R7, R72, 0x1, 0x1f ;  /* 0x0c201f0048077f89 */ /* 0x000f2200000e0000 */
[----:B--2---:R-:W-:Y:S04]  /*1c3f0*/  FMNMX.FTZ R4, R208, R4, !PT ;  /* 0x00000004d0047209 */ /* 0x004fe80007810000 */
[----:B------:R-:W-:Y:S04]  /*1c400*/  FMNMX.FTZ R0, R56, R4, !PT ;  /* 0x0000000438007209 */ /* 0x000fe80007810000 */
[----:B------:R-:W2:Y:S01]  /*1c410*/  MUFU.TANH R44, R63 ;  /* 0x0000003f002c7308 */ /* 0x000ea20000002400 */
[----:B---3--:R-:W-:Y:S02]  /*1c420*/  FMNMX.FTZ R3, R215, R3, !PT ;  /* 0x00000003d7037209 */ /* 0x008fe40007810000 */
[----:B-1----:R-:W-:Y:S07]  /*1c430*/  FMNMX.FTZ R71, R71, R5, !PT ;  /* 0x0000000547477209 */ /* 0x002fee0007810000 */
[----:B------:R-:W1:Y:S01]  /*1c440*/  MUFU.TANH R42, R88 ;  /* 0x00000058002a7308 */ /* 0x000e620000002400 */
[----:B----4-:R-:W-:Y:S02]  /*1c450*/  FMNMX.FTZ R3, R229, R3, !PT ;  /* 0x00000003e5037209 */ /* 0x010fe40007810000 */
[----:B------:R-:W-:Y:S07]  /*1c460*/  FMNMX.FTZ R72, R72, R7, !PT ;  /* 0x0000000748487209 */ /* 0x000fee0007810000 */
[----:B------:R3:W4:Y:S01]  /*1c470*/  MUFU.TANH R205, R74 ;  /* 0x0000004a00cd7308 */ /* 0x0007220000002400 */
[----:B------:R-:W-:Y:S01]  /*1c480*/  FMUL.FTZ R96, R72, c[0x0][0x2d0] ;  /* 0x0000b40048607a20 */ /* 0x000fe20000410000 */
[----:B--2---:R-:W-:Y:S03]  /*1c490*/  FMNMX.FTZ R0, R44, R0, !PT ;  /* 0x000000002c007209 */ /* 0x004fe60007810000 */
[--C-:B------:R-:W-:Y:S02]  /*1c4a0*/  FFMA.FTZ R7, R20, c[0x0][0x2d0], -R96.reuse ;  /* 0x0000b40014077a23 */ /* 0x100fe40000010860 */
[----:B------:R-:W-:Y:S03]  /*1c4b0*/  FFMA.FTZ R8, R21, c[0x0][0x2d0], -R96 ;  /* 0x0000b40015087a23 */ /* 0x000fe60000010860 */
[----:B------:R-:W2:Y:S01]  /*1c4c0*/  MUFU.TANH R50, R89 ;  /* 0x0000005900327308 */ /* 0x000ea20000002400 */
[----:B-1----:R-:W-:Y:S09]  /*1c4d0*/  FMNMX.FTZ R3, R42, R3, !PT ;  /* 0x000000032a037209 */ /* 0x002ff20007810000 */
[----:B------:R-:W-:Y:S01]  /*1c4e0*/  MUFU.EX2 R244, R8 ;  /* 0x0000000800f47308 */ /* 0x000fe20000000800 */
[----:B---3--:R-:W-:Y:S01]  /*1c4f0*/  FMUL.FTZ R74, R94, c[0x0][0x320] ;  /* 0x0000c8005e4a7a20 */ /* 0x008fe20000410000 */
[----:B----4-:R-:W-:Y:S01]  /*1c500*/  FMNMX.FTZ R4, R205, R0, !PT ;  /* 0x00000000cd047209 */ /* 0x010fe20007810000 */
[----:B------:R-:W-:Y:S07]  /*1c510*/  FMUL.FTZ R0, R95, c[0x0][0x320] ;  /* 0x0000c8005f007a20 */ /* 0x000fee0000410000 */
[----:B------:R-:W1:Y:S01]  /*1c520*/  MUFU.TANH R47, R92 ;  /* 0x0000005c002f7308 */ /* 0x000e620000002400 */
[----:B--2---:R-:W-:Y:S09]  /*1c530*/  FMNMX.FTZ R3, R50, R3, !PT ;  /* 0x0000000332037209 */ /* 0x004ff20007810000 */
[----:B------:R-:W2:Y:S10]  /*1c540*/  MUFU.TANH R175, R93 ;  /* 0x0000005d00af7308 */ /* 0x000eb40000002400 */
[----:B------:R-:W3:Y:S01]  /*1c550*/  MUFU.TANH R63, R75 ;  /* 0x0000004b003f7308 */ /* 0x000ee20000002400 */
[----:B-1----:R-:W-:Y:S09]  /*1c560*/  FMNMX.FTZ R3, R47, R3, !PT ;  /* 0x000000032f037209 */ /* 0x002ff20007810000 */
[----:B------:R1:W-:Y:S01]  /*1c570*/  MUFU.TANH R75, R0 ;  /* 0x00000000004b7308 */ /* 0x0003e20000002400 */
[----:B--2---:R-:W-:Y:S05]  /*1c580*/  FMNMX.FTZ R3, R175, R3, !PT ;  /* 0x00000003af037209 */ /* 0x004fea0007810000 */
[----:B------:R-:W2:Y:S04]  /*1c590*/  SHFL.BFLY PT, R6, R3, 0x2, 0x1f ;  /* 0x0c401f0003067f89 */ /* 0x000ea800000e0000 */
[----:B------:R-:W4:Y:S01]  /*1c5a0*/  MUFU.TANH R98, R78 ;  /* 0x0000004e00627308 */ /* 0x000f220000002400 */
[----:B---3--:R-:W-:Y:S09]  /*1c5b0*/  FMNMX.FTZ R4, R63, R4, !PT ;  /* 0x000000043f047209 */ /* 0x008ff20007810000 */
[----:B------:R-:W3:Y:S01]  /*1c5c0*/  MUFU.TANH R97, R79 ;  /* 0x0000004f00617308 */ /* 0x000ee20000002400 */
[----:B-1----:R-:W-:Y:S04]  /*1c5d0*/  FADD.FTZ R0, -R72, R2 ;  /* 0x0000000248007221 */ /* 0x002fe80000010100 */
[----:B------:R-:W-:Y:S05]  /*1c5e0*/  FMUL.FTZ R2, R0, c[0x0][0x2d0] ;  /* 0x0000b40000027a20 */ /* 0x000fea0000410000 */
[----:B------:R-:W1:Y:S01]  /*1c5f0*/  MUFU.TANH R59, R90 ;  /* 0x0000005a003b7308 */ /* 0x000e620000002400 */
[----:B--2---:R-:W-:Y:S02]  /*1c600*/  FMNMX.FTZ R3, R3, R6, !PT ;  /* 0x0000000603037209 */ /* 0x004fe40007810000 */
[----:B----4-:R-:W-:Y:S02]  /*1c610*/  FMNMX.FTZ R4, R98, R4, !PT ;  /* 0x0000000462047209 */ /* 0x010fe40007810000 */
[----:B------:R-:W-:Y:S01]  /*1c620*/  @P0 SHF.R.S32.HI R6, RZ, 0x1f, R226 ;  /* 0x0000001fff060819 */ /* 0x000fe200000114e2 */
[----:B------:R-:W2:Y:S04]  /*1c630*/  SHFL.BFLY PT, R70, R3, 0x1, 0x1f ;  /* 0x0c201f0003467f89 */ /* 0x000ea800000e0000 */
[----:B------:R-:W4:Y:S01]  /*1c640*/  MUFU.TANH R174, R91 ;  /* 0x0000005b00ae7308 */ /* 0x000f220000002400 */
[----:B------:R-:W-:Y:S01]  /*1c650*/  @P0 IMAD R6, R6, c[0x0][0x1e0], RZ ;  /* 0x0000780006060a24 */ /* 0x000fe200078e02ff */
[----:B---3--:R-:W-:Y:S03]  /*1c660*/  FMNMX.FTZ R4, R97, R4, !PT ;  /* 0x0000000461047209 */ /* 0x008fe60007810000 */
[----:B------:R-:W-:Y:S05]  /*1c670*/  @P0 IMAD R6, R226, c[0x0][0x1e4], R6 ;  /* 0x00007900e2060a24 */ /* 0x000fea00078e0206 */
[----:B------:R-:W3:Y:S01]  /*1c680*/  MUFU.TANH R74, R74 ;  /* 0x0000004a004a7308 */ /* 0x000ee20000002400 */
[----:B-1----:R-:W-:Y:S09]  /*1c690*/  FMNMX.FTZ R4, R59, R4, !PT ;  /* 0x000000043b047209 */ /* 0x002ff20007810000 */
[----:B------:R1:W1:Y:S01]  /*1c6a0*/  MUFU.EX2 R73, R2 ;  /* 0x0000000200497308 */ /* 0x0002620000000800 */
[----:B--2---:R-:W-:Y:S02]  /*1c6b0*/  FMNMX.FTZ R70, R3, R70, !PT ;  /* 0x0000004603467209 */ /* 0x004fe40007810000 */
[----:B----4-:R-:W-:Y:S01]  /*1c6c0*/  FMNMX.FTZ R0, R174, R4, !PT ;  /* 0x00000004ae007209 */ /* 0x010fe20007810000 */
[--C-:B------:R-:W-:Y:S01]  /*1c6d0*/  FFMA.FTZ R4, R168, c[0x0][0x2d0], -R96.reuse ;  /* 0x0000b400a8047a23 */ /* 0x100fe20000010860 */
[----:B------:R-:W-:Y:S01]  /*1c6e0*/  MOV R168, R40 ;  /* 0x0000002800a87202 */ /* 0x000fe20000000f00 */
[----:B------:R-:W-:Y:S04]  /*1c6f0*/  FFMA.FTZ R40, R185, c[0x0][0x2d0], -R96 ;  /* 0x0000b400b9287a23 */ /* 0x000fe80000010860 */
[----:B------:R-:W-:Y:S01]  /*1c700*/  MUFU.EX2 R249, R4 ;  /* 0x0000000400f97308 */ /* 0x000fe20000000800 */
[----:B---3--:R-:W-:Y:S04]  /*1c710*/  FMNMX.FTZ R0, R74, R0, !PT ;  /* 0x000000004a007209 */ /* 0x008fe80007810000 */
[----:B------:R-:W-:Y:S05]  /*1c720*/  FMNMX.FTZ R0, R75, R0, !PT ;  /* 0x000000004b007209 */ /* 0x000fea0007810000 */
[----:B------:R2:W-:Y:S01]  /*1c730*/  MUFU.EX2 R245, R7 ;  /* 0x0000000700f57308 */ /* 0x0005e20000000800 */
[----:B------:R-:W3:Y:S01]  /*1c740*/  SHFL.BFLY PT, R3, R0, 0x2, 0x1f ;  /* 0x0c401f0000037f89 */ /* 0x000ee200000e0000 */
[C---:B-1----:R-:W-:Y:S02]  /*1c750*/  FADD.FTZ R2, -R71.reuse, R100 ;  /* 0x0000006447027221 */ /* 0x042fe40000010100 */
[----:B------:R-:W-:Y:S02]  /*1c760*/  FMUL.FTZ R100, R71, c[0x0][0x2d0] ;  /* 0x0000b40047647a20 */ /* 0x000fe40000410000 */
[----:B------:R-:W-:Y:S04]  /*1c770*/  FMUL.FTZ R2, R2, c[0x0][0x2d0] ;  /* 0x0000b40002027a20 */ /* 0x000fe80000410000 */
[----:B------:R1:W4:Y:S01]  /*1c780*/  MUFU.EX2 R69, R2 ;  /* 0x0000000200457308 */ /* 0x0003220000000800 */
[----:B--2---:R-:W-:Y:S02]  /*1c790*/  @P0 MOV R7, R55 ;  /* 0x0000003700070202 */ /* 0x004fe40000000f00 */
[----:B---3--:R-:W-:Y:S01]  /*1c7a0*/  FMNMX.FTZ R0, R0, R3, !PT ;  /* 0x0000000300007209 */ /* 0x008fe20007810000 */
[----:B------:R-:W-:Y:S02]  /*1c7b0*/  FFMA.FTZ R3, R17, c[0x0][0x2d0], -R96 ;  /* 0x0000b40011037a23 */ /* 0x000fe40000010860 */
[----:B------:R-:W-:Y:S01]  /*1c7c0*/  FMUL.FTZ R17, R73, R117 ;  /* 0x0000007549117220 */ /* 0x000fe20000410000 */
[----:B------:R-:W-:Y:S03]  /*1c7d0*/  MOV R117, R207 ;  /* 0x000000cf00757202 */ /* 0x000fe60000000f00 */
[----:B------:R2:W-:Y:S01]  /*1c7e0*/  MUFU.EX2 R52, R3 ;  /* 0x0000000300347308 */ /* 0x0005e20000000800 */
[----:B-1----:R-:W-:Y:S01]  /*1c7f0*/  FADD.FTZ R2, -R70, R101 ;  /* 0x0000006546027221 */ /* 0x002fe20000010100 */
[----:B------:R-:W-:Y:S01]  /*1c800*/  MOV R101, R50 ;  /* 0x0000003200657202 */ /* 0x000fe20000000f00 */
[----:B----4-:R-:W-:Y:S02]  /*1c810*/  FMUL.FTZ R50, R69, R150 ;  /* 0x0000009645327220 */ /* 0x010fe40000410000 */
[----:B------:R-:W-:Y:S05]  /*1c820*/  FMUL.FTZ R2, R2, c[0x0][0x2d0] ;  /* 0x0000b40002027a20 */ /* 0x000fea0000410000 */
[----:B------:R1:W3:Y:S01]  /*1c830*/  MUFU.EX2 R68, R2 ;  /* 0x0000000200447308 */ /* 0x0002e20000000800 */
[----:B--2---:R-:W-:Y:S01]  /*1c840*/  FFMA.FTZ R3, R177, c[0x0][0x2d0], -R100 ;  /* 0x0000b400b1037a23 */ /* 0x004fe20000010864 */
[----:B------:R-:W-:Y:S08]  /*1c850*/  MOV R177, R231 ;  /* 0x000000e700b17202 */ /* 0x000ff00000000f00 */
[----:B------:R2:W-:Y:S01]  /*1c860*/  MUFU.EX2 R246, R3 ;  /* 0x0000000300f67308 */ /* 0x0005e20000000800 */
[----:B-1----:R-:W-:Y:S02]  /*1c870*/  FFMA.FTZ R2, R103, c[0x0][0x2d0], -R96 ;  /* 0x0000b40067027a23 */ /* 0x002fe40000010860 */
[----:B------:R-:W-:Y:S07]  /*1c880*/  FMUL.FTZ R103, R70, c[0x0][0x2d0] ;  /* 0x0000b40046677a20 */ /* 0x000fee0000410000 */
[----:B------:R1:W4:Y:S01]  /*1c890*/  MUFU.EX2 R251, R2 ;  /* 0x0000000200fb7308 */ /* 0x0003220000000800 */
[--C-:B------:R-:W-:Y:S02]  /*1c8a0*/  FFMA.FTZ R92, R199, c[0x0][0x2d0], -R103.reuse ;  /* 0x0000b400c75c7a23 */ /* 0x100fe40000010867 */
[--C-:B------:R-:W-:Y:S07]  /*1c8b0*/  FFMA.FTZ R101, R101, c[0x0][0x2d0], -R103.reuse ;  /* 0x0000b40065657a23 */ /* 0x100fee0000010867 */
[----:B------:R-:W-:Y:S01]  /*1c8c0*/  MUFU.EX2 R101, R101 ;  /* 0x0000006500657308 */ /* 0x000fe20000000800 */
[----:B--2---:R-:W-:Y:S01]  /*1c8d0*/  FFMA.FTZ R3, R169, c[0x0][0x2d0], -R100 ;  /* 0x0000b400a9037a23 */ /* 0x004fe20000010864 */
[----:B------:R-:W-:Y:S01]  /*1c8e0*/  MOV R169, R41 ;  /* 0x0000002900a97202 */ /* 0x000fe20000000f00 */
[----:B---3--:R-:W-:Y:S07]  /*1c8f0*/  FMUL.FTZ R41, R68, R141 ;  /* 0x0000008d44297220 */ /* 0x008fee0000410000 */
[----:B------:R2:W3:Y:S01]  /*1c900*/  MUFU.EX2 R247, R3 ;  /* 0x0000000300f77308 */ /* 0x0004e20000000800 */
[----:B-1----:R-:W-:Y:S01]  /*1c910*/  FFMA.FTZ R2, R16, c[0x0][0x2d0], -R96 ;  /* 0x0000b40010027a23 */ /* 0x002fe20000010860 */
[----:B----4-:R-:W-:Y:S01]  /*1c920*/  F2FP.BF16.PACK_AB R76, R251, R249 ;  /* 0x000000f9fb4c723e */ /* 0x010fe200000010ff */
[--C-:B------:R-:W-:Y:S02]  /*1c930*/  FFMA.FTZ R16, R29, c[0x0][0x2d0], -R103.reuse ;  /* 0x0000b4001d107a23 */ /* 0x100fe40000010867 */
[----:B------:R-:W-:Y:S05]  /*1c940*/  FMUL.FTZ R29, R68, R129 ;  /* 0x00000081441d7220 */ /* 0x000fea0000410000 */
[----:B------:R1:W-:Y:S01]  /*1c950*/  MUFU.EX2 R53, R2 ;  /* 0x0000000200357308 */ /* 0x0003e20000000800 */
[----:B--2---:R-:W-:Y:S01]  /*1c960*/  FFMA.FTZ R3, R18, c[0x0][0x2d0], -R100 ;  /* 0x0000b40012037a23 */ /* 0x004fe20000010864 */
[----:B---3--:R-:W-:Y:S01]  /*1c970*/  F2FP.BF16.PACK_AB R77, R247, R246 ;  /* 0x000000f6f74d723e */ /* 0x008fe200000010ff */
[----:B------:R-:W-:Y:S01]  /*1c980*/  FMUL.FTZ R18, R69, R118 ;  /* 0x0000007645127220 */ /* 0x000fe20000410000 */
[----:B------:R-:W-:Y:S06]  /*1c990*/  MOV R118, R44 ;  /* 0x0000002c00767202 */ /* 0x000fec0000000f00 */
[----:B------:R2:W-:Y:S01]  /*1c9a0*/  MUFU.EX2 R252, R3 ;  /* 0x0000000300fc7308 */ /* 0x0005e20000000800 */
[--C-:B------:R-:W-:Y:S02]  /*1c9b0*/  FFMA.FTZ R44, R48, c[0x0][0x2d0], -R96.reuse ;  /* 0x0000b400302c7a23 */ /* 0x100fe40000010860 */
[----:B------:R-:W-:Y:S02]  /*1c9c0*/  FFMA.FTZ R48, R49, c[0x0][0x2d0], -R96 ;  /* 0x0000b40031307a23 */ /* 0x000fe40000010860 */
[----:B------:R-:W-:Y:S01]  /*1c9d0*/  FMUL.FTZ R49, R73, R149 ;  /* 0x0000009549317220 */ /* 0x000fe20000410000 */
[----:B-1----:R-:W2:Y:S02]  /*1c9e0*/  SHFL.BFLY PT, R2, R0, 0x1, 0x1f ;  /* 0x0c201f0000027f89 */ /* 0x002ea400000e0000 */
[----:B--2---:R-:W-:Y:S01]  /*1c9f0*/  FMNMX.FTZ R3, R0, R2, !PT ;  /* 0x0000000200037209 */ /* 0x004fe20007810000 */
[--C-:B------:R-:W-:Y:S01]  /*1ca00*/  FFMA.FTZ R2, R178, c[0x0][0x2d0], -R103.reuse ;  /* 0x0000b400b2027a23 */ /* 0x100fe20000010867 */
[----:B------:R-:W-:Y:S01]  /*1ca10*/  MOV R178, R229 ;  /* 0x000000e500b27202 */ /* 0x000fe20000000f00 */
[----:B------:R-:W-:Y:S01]  /*1ca20*/  FFMA.FTZ R0, R19, c[0x0][0x2d0], -R100 ;  /* 0x0000b40013007a23 */ /* 0x000fe20000010864 */
[----:B------:R1:W-:Y:S01]  /*1ca30*/  MUFU.EX2 R229, R48 ;  /* 0x0000003000e57308 */ /* 0x0003e20000000800 */
[----:B------:R-:W-:Y:S01]  /*1ca40*/  FMUL.FTZ R19, R69, R119 ;  /* 0x0000007745137220 */ /* 0x000fe20000410000 */
[----:B------:R-:W-:Y:S01]  /*1ca50*/  MOV R119, R45 ;  /* 0x0000002d00777202 */ /* 0x000fe20000000f00 */
[----:B------:R-:W-:Y:S07]  /*1ca60*/  FMUL.FTZ R45, R68, R145 ;  /* 0x00000091442d7220 */ /* 0x000fee0000410000 */
[----:B------:R2:W-:Y:S10]  /*1ca70*/  MUFU.EX2 R240, R2 ;  /* 0x0000000200f07308 */ /* 0x0005f40000000800 */
[----:B------:R3:W-:Y:S01]  /*1ca80*/  MUFU.EX2 R36, R0 ;  /* 0x0000000000247308 */ /* 0x0007e20000000800 */
[----:B-1----:R-:W-:Y:S02]  /*1ca90*/  FMUL.FTZ R48, R73, R148 ;  /* 0x0000009449307220 */ /* 0x002fe40000410000 */
[--C-:B--2---:R-:W-:Y:S01]  /*1caa0*/  FFMA.FTZ R2, R170, c[0x0][0x2d0], -R103.reuse ;  /* 0x0000b400aa027a23 */ /* 0x104fe20000010867 */
[----:B------:R-:W-:Y:S06]  /*1cab0*/  MOV R170, R42 ;  /* 0x0000002a00aa7202 */ /* 0x000fec0000000f00 */
[----:B------:R1:W2:Y:S01]  /*1cac0*/  MUFU.EX2 R241, R2 ;  /* 0x0000000200f17308 */ /* 0x0002a20000000800 */
[----:B---3--:R-:W-:Y:S01]  /*1cad0*/  FADD.FTZ R0, -R3, R102 ;  /* 0x0000006603007221 */ /* 0x008fe20000010100 */
[----:B------:R-:W-:Y:S03]  /*1cae0*/  MOV R102, R47 ;  /* 0x0000002f00667202 */ /* 0x000fe60000000f00 */
[----:B------:R-:W-:Y:S02]  /*1caf0*/  FMUL.FTZ R0, R0, c[0x0][0x2d0] ;  /* 0x0000b40000007a20 */ /* 0x000fe40000410000 */
[--C-:B------:R-:W-:Y:S04]  /*1cb00*/  FFMA.FTZ R102, R102, c[0x0][0x2d0], -R103.reuse ;  /* 0x0000b40066667a23 */ /* 0x100fe80000010867 */
[----:B------:R-:W3:Y:S01]  /*1cb10*/  MUFU.EX2 R0, R0 ;  /* 0x0000000000007308 */ /* 0x000ee20000000800 */
[--C-:B-1----:R-:W-:Y:S01]  /*1cb20*/  FFMA.FTZ R2, R12, c[0x0][0x2d0], -R103.reuse ;  /* 0x0000b4000c027a23 */ /* 0x102fe20000010867 */
[----:B--2---:R-:W-:Y:S08]  /*1cb30*/  F2FP.BF16.PACK_AB R64, R241, R240 ;  /* 0x000000f0f140723e */ /* 0x004ff000000010ff */
[----:B------:R-:W-:Y:S10]  /*1cb40*/  MUFU.EX2 R102, R102 ;  /* 0x0000006600667308 */ /* 0x000ff40000000800 */
[----:B------:R1:W-:Y:S01]  /*1cb50*/  MUFU.EX2 R248, R2 ;  /* 0x0000000200f87308 */ /* 0x0003e20000000800 */
[C---:B---3--:R-:W-:Y:S02]  /*1cb60*/  FMUL.FTZ R42, R0.reuse, R142 ;  /* 0x0000008e002a7220 */ /* 0x048fe40000410000 */
[----:B------:R-:W-:Y:S07]  /*1cb70*/  FMUL.FTZ R47, R0, R147 ;  /* 0x00000093002f7220 */ /* 0x000fee0000410000 */
[----:B------:R-:W-:Y:S01]  /*1cb80*/  MUFU.EX2 R142, R92 ;  /* 0x0000005c008e7308 */ /* 0x000fe20000000800 */
[----:B-1----:R-:W-:Y:S01]  /*1cb90*/  FFMA.FTZ R2, R13, c[0x0][0x2d0], -R103 ;  /* 0x0000b4000d027a23 */ /* 0x002fe20000010867 */
[----:B------:R-:W-:Y:S08]  /*1cba0*/  @P0 SHF.L.U32 R13, R37, 0x5, RZ ;  /* 0x00000005250d0819 */ /* 0x000ff000000006ff */
[----:B------:R1:W2:Y:S02]  /*1cbb0*/  MUFU.EX2 R250, R2 ;  /* 0x0000000200fa7308 */ /* 0x0002a40000000800 */
[----:B-1----:R-:W-:Y:S01]  /*1cbc0*/  FMUL.FTZ R2, R3, c[0x0][0x2d0] ;  /* 0x0000b40003027a20 */ /* 0x002fe20000410000 */
[----:B--2---:R-:W-:Y:S03]  /*1cbd0*/  F2FP.BF16.PACK_AB R66, R250, R248 ;  /* 0x000000f8fa42723e */ /* 0x004fe600000010ff */
[--C-:B------:R-:W-:Y:S01]  /*1cbe0*/  FFMA.FTZ R4, R176, c[0x0][0x2d0], -R2.reuse ;  /* 0x0000b400b0047a23 */ /* 0x100fe20000010802 */
[----:B------:R-:W-:Y:S01]  /*1cbf0*/  MOV R176, R233 ;  /* 0x000000e900b07202 */ /* 0x000fe20000000f00 */
[--C-:B------:R-:W-:Y:S02]  /*1cc00*/  FFMA.FTZ R74, R74, c[0x0][0x2d0], -R2.reuse ;  /* 0x0000b4004a4a7a23 */ /* 0x100fe40000010802 */
[----:B------:R1:W-:Y:S02]  /*1cc10*/  MUFU.EX2 R184, R4 ;  /* 0x0000000400b87308 */ /* 0x0003e40000000800 */
[--C-:B-1----:R-:W-:Y:S01]  /*1cc20*/  FFMA.FTZ R4, R171, c[0x0][0x2d0], -R2.reuse ;  /* 0x0000b400ab047a23 */ /* 0x102fe20000010802 */
[----:B------:R-:W-:Y:S07]  /*1cc30*/  MOV R171, R36 ;  /* 0x0000002400ab7202 */ /* 0x000fee0000000f00 */
[----:B------:R1:W2:Y:S01]  /*1cc40*/  MUFU.EX2 R186, R4 ;  /* 0x0000000400ba7308 */ /* 0x0002a20000000800 */
[----:B------:R-:W-:Y:S01]  /*1cc50*/  F2FP.BF16.PACK_AB R79, R171, R252 ;  /* 0x000000fcab4f723e */ /* 0x000fe200000010ff */
[--C-:B-1----:R-:W-:Y:S01]  /*1cc60*/  FFMA.FTZ R4, R14, c[0x0][0x2d0], -R2.reuse ;  /* 0x0000b4000e047a23 */ /* 0x102fe20000010802 */
[----:B--2---:R-:W-:Y:S01]  /*1cc70*/  F2FP.BF16.PACK_AB R65, R186, R184 ;  /* 0x000000b8ba41723e */ /* 0x004fe200000010ff */
[C---:B------:R-:W-:Y:S01]  /*1cc80*/  FMUL.FTZ R14, R0.reuse, R114 ;  /* 0x00000072000e7220 */ /* 0x040fe20000410000 */
[----:B------:R-:W-:Y:S05]  /*1cc90*/  MOV R114, R232 ;  /* 0x000000e800727202 */ /* 0x000fea0000000f00 */
[----:B------:R1:W-:Y:S10]  /*1cca0*/  MUFU.EX2 R188, R4 ;  /* 0x0000000400bc7308 */ /* 0x0003f40000000800 */
[----:B------:R2:W-:Y:S01]  /*1ccb0*/  MUFU.EX2 R232, R16 ;  /* 0x0000001000e87308 */ /* 0x0005e20000000800 */
[----:B-1----:R-:W-:Y:S02]  /*1ccc0*/  FFMA.FTZ R4, R15, c[0x0][0x2d0], -R2 ;  /* 0x0000b4000f047a23 */ /* 0x002fe40000010802 */
[C---:B------:R-:W-:Y:S01]  /*1ccd0*/  FMUL.FTZ R15, R0.reuse, R115 ;  /* 0x00000073000f7220 */ /* 0x040fe20000410000 */
[----:B------:R-:W-:Y:S06]  /*1cce0*/  MOV R115, R43 ;  /* 0x0000002b00737202 */ /* 0x000fec0000000f00 */
[----:B------:R1:W3:Y:S01]  /*1ccf0*/  MUFU.EX2 R190, R4 ;  /* 0x0000000400be7308 */ /* 0x0002e20000000800 */
[C---:B------:R-:W-:Y:S02]  /*1cd00*/  FMUL.FTZ R43, R0.reuse, R143 ;  /* 0x0000008f002b7220 */ /* 0x040fe40000410000 */
[----:B--2---:R-:W-:Y:S01]  /*1cd10*/  FMUL.FTZ R16, R73, R116 ;  /* 0x0000007449107220 */ /* 0x004fe20000410000 */
[----:B------:R-:W-:Y:S01]  /*1cd20*/  MOV R116, R58 ;  /* 0x0000003a00747202 */ /* 0x000fe20000000f00 */
[----:B------:R-:W-:Y:S02]  /*1cd30*/  FMUL.FTZ R58, R0, R158 ;  /* 0x0000009e003a7220 */ /* 0x000fe40000410000 */
[----:B-1----:R-:W-:Y:S01]  /*1cd40*/  @P0 IMAD.WIDE.U32 R4, R226, c[0x0][0x1e0], RZ ;  /* 0x00007800e2040a25 */ /* 0x002fe200078e00ff */
[----:B---3--:R-:W-:Y:S04]  /*1cd50*/  F2FP.BF16.PACK_AB R67, R190, R188 ;  /* 0x000000bcbe43723e */ /* 0x008fe800000010ff */
[----:B------:R-:W-:Y:S02]  /*1cd60*/  @P0 IADD3 R5, R5, R6, RZ ;  /* 0x0000000605050210 */ /* 0x000fe40007ffe0ff */
[----:B------:R-:W-:Y:S02]  /*1cd70*/  @P0 MOV R6, R38 ;  /* 0x0000002600060202 */ /* 0x000fe40000000f00 */
[----:B------:R-:W-:Y:S01]  /*1cd80*/  MOV R38, 0x5 ;  /* 0x0000000500267802 */ /* 0x000fe20000000f00 */
[----:B------:R-:W-:Y:S02]  /*1cd90*/  @P0 IMAD R5, R5, 0x60, RZ ;  /* 0x0000006005050824 */ /* 0x000fe400078e02ff */
[----:B------:R-:W-:Y:S01]  /*1cda0*/  @P0 IMAD.WIDE.U32 R6, R4, 0x60, R6 ;  /* 0x0000006004060825 */ /* 0x000fe200078e0006 */
[----:B------:R-:W-:Y:S04]  /*1cdb0*/  @P0 SHF.L.U64.HI R12, R37, R38, c[0x0][0x1e4] ;  /* 0x00007900250c0619 */ /* 0x000fe80000010226 */
[----:B------:R-:W-:Y:S01]  /*1cdc0*/  @P0 IADD3 R5, R7, R5, RZ ;  /* 0x0000000507050210 */ /* 0x000fe20007ffe0ff */
[----:B------:R-:W-:Y:S01]  /*1cdd0*/  FFMA.FTZ R7, R32, c[0x0][0x2d0], -R96 ;  /* 0x0000b40020077a23 */ /* 0x000fe20000010860 */
[C---:B------:R-:W-:Y:S01]  /*1cde0*/  @P0 LEA R4, P1, R6.reuse, c[0x0][0x1c8], 0x1 ;  /* 0x0000720006040a11 */ /* 0x040fe200078208ff */
[----:B------:R-:W-:Y:S02]  /*1cdf0*/  FFMA.FTZ R32, R31, c[0x0][0x2d0], -R2 ;  /* 0x0000b4001f207a23 */ /* 0x000fe40000010802 */
[----:B------:R1:W-:Y:S01]  /*1ce00*/  MUFU.EX2 R243, R7 ;  /* 0x0000000700f37308 */ /* 0x0003e20000000800 */
[----:B------:R-:W-:Y:S01]  /*1ce10*/  @P0 LEA.HI.X R5, R6, c[0x0][0x1cc], R5, 0x1, P1 ;  /* 0x0000730006050a11 */ /* 0x000fe200008f0c05 */
[----:B------:R-:W-:Y:S01]  /*1ce20*/  FMUL.FTZ R31, R0, R131 ;  /* 0x00000083001f7220 */ /* 0x000fe20000410000 */
[C---:B------:R-:W-:Y:S03]  /*1ce30*/  @P0 IADD3 R10, P2, R13.reuse, R4, RZ ;  /* 0x000000040d0a0210 */ /* 0x040fe60007f5e0ff */
[----:B------:R2:W-:Y:S01]  /*1ce40*/  @P0 LDGSTS.E.BYPASS.LTC128B.128 [R227+0x3100], [R4.64], !P5 ;  /* 0x0310000004e30fae */ /* 0x0005e2000e901d48 */
[C---:B------:R-:W-:Y:S02]  /*1ce50*/  @P0 IADD3.X R11, R12.reuse, R5, RZ, P2, !PT ;  /* 0x000000050c0b0210 */ /* 0x040fe400017fe4ff */
[C---:B------:R-:W-:Y:S04]  /*1ce60*/  @P0 IADD3 R8, P1, R13.reuse, R10, RZ ;  /* 0x0000000a0d080210 */ /* 0x040fe80007f3e0ff */
[----:B------:R-:W-:Y:S01]  /*1ce70*/  @P0 IADD3.X R9, R12, R11, RZ, P1, !PT ;  /* 0x0000000b0c090210 */ /* 0x000fe20000ffe4ff */
[----:B------:R3:W-:Y:S01]  /*1ce80*/  @P0 LDGSTS.E.BYPASS.LTC128B.128 [R227+0x3900], [R10.64], !P5 ;  /* 0x039000000ae30fae */ /* 0x0007e2000e901d48 */
[----:B------:R-:W-:Y:S07]  /*1ce90*/  @P0 IADD3 R6, P3, R13, R8, RZ ;  /* 0x000000080d060210 */ /* 0x000fee0007f7e0ff */
[----:B------:R4:W-:Y:S01]  /*1cea0*/  @P0 LDGSTS.E.BYPASS.LTC128B.128 [R227+0x4100], [R8.64], !P5 ;  /* 0x0410000008e30fae */ /* 0x0009e2000e901d48 */
[----:B-1----:R-:W-:Y:S02]  /*1ceb0*/  FFMA.FTZ R7, R33, c[0x0][0x2d0], -R96 ;  /* 0x0000b40021077a23 */ /* 0x002fe40000010860 */
[----:B------:R-:W-:Y:S02]  /*1cec0*/  FMUL.FTZ R33, R73, R133 ;  /* 0x0000008549217220 */ /* 0x000fe40000410000 */
[----:B------:R1:W-:Y:S01]  /*1ced0*/  MUFU.EX2 R242, R7 ;  /* 0x0000000700f27308 */ /* 0x0003e20000000800 */
[C---:B--2---:R-:W-:Y:S04]  /*1cee0*/  @P0 IADD3 R4, P2, R13.reuse, R6, RZ ;  /* 0x000000060d040210 */ /* 0x044fe80007f5e0ff */
[----:B---3--:R-:W-:Y:S01]  /*1cef0*/  @P0 IADD3 R10, P1, R13, R4, RZ ;  /* 0x000000040d0a0210 */ /* 0x008fe20007f3e0ff */
[----:B------:R-:W-:Y:S02]  /*1cf00*/  FFMA.FTZ R11, R22, c[0x0][0x2d0], -R100 ;  /* 0x0000b400160b7a23 */ /* 0x000fe40000010864 */
[C---:B------:R-:W-:Y:S01]  /*1cf10*/  FMUL.FTZ R13, R68.reuse, R113 ;  /* 0x00000071440d7220 */ /* 0x040fe20000410000 */
[----:B------:R-:W-:Y:S01]  /*1cf20*/  MOV R113, R230 ;  /* 0x000000e600717202 */ /* 0x000fe20000000f00 */
[----:B------:R2:W-:Y:S01]  /*1cf30*/  MUFU.EX2 R239, R11 ;  /* 0x0000000b00ef7308 */ /* 0x0005e20000000800 */
[----:B----4-:R-:W-:Y:S01]  /*1cf40*/  FMUL.FTZ R8, R68, R108 ;  /* 0x0000006c44087220 */ /* 0x010fe20000410000 */
[----:B------:R-:W-:Y:S01]  /*1cf50*/  MOV R108, R63 ;  /* 0x0000003f006c7202 */ /* 0x000fe20000000f00 */
[----:B------:R-:W-:Y:S01]  /*1cf60*/  FMUL.FTZ R63, R0, R163 ;  /* 0x000000a3003f7220 */ /* 0x000fe20000410000 */
[----:B-1----:R-:W-:Y:S01]  /*1cf70*/  @P0 IADD3.X R7, R12, R9, RZ, P3, !PT ;  /* 0x000000090c070210 */ /* 0x002fe20001ffe4ff */
[----:B------:R-:W-:Y:S01]  /*1cf80*/  FMUL.FTZ R9, R68, R109 ;  /* 0x0000006d44097220 */ /* 0x000fe20000410000 */
[----:B------:R-:W-:Y:S02]  /*1cf90*/  MOV R109, R205 ;  /* 0x000000cd006d7202 */ /* 0x000fe40000000f00 */
[C---:B------:R-:W-:Y:S01]  /*1cfa0*/  @P0 IADD3.X R5, R12.reuse, R7, RZ, P2, !PT ;  /* 0x000000070c050210 */ /* 0x040fe200017fe4ff */
[----:B------:R1:W-:Y:S01]  /*1cfb0*/  @P0 LDGSTS.E.BYPASS.LTC128B.128 [R227+0x4900], [R6.64], !P5 ;  /* 0x0490000006e30fae */ /* 0x0003e2000e901d48 */
[----:B------:R3:W-:Y:S07]  /*1cfc0*/  MUFU.EX2 R230, R44 ;  /* 0x0000002c00e67308 */ /* 0x0007ee0000000800 */
[----:B------:R4:W-:Y:S01]  /*1cfd0*/  @P0 LDGSTS.E.BYPASS.LTC128B.128 [R227+0x5100], [R4.64], !P5 ;  /* 0x0510000004e30fae */ /* 0x0009e2000e901d48 */
[----:B--2---:R-:W-:Y:S01]  /*1cfe0*/  @P0 IADD3.X R11, R12, R5, RZ, P1, !PT ;  /* 0x000000050c0b0210 */ /* 0x004fe20000ffe4ff */
[--C-:B------:R-:W-:Y:S02]  /*1cff0*/  FFMA.FTZ R12, R28, c[0x0][0x2d0], -R103.reuse ;  /* 0x0000b4001c0c7a23 */ /* 0x100fe40000010867 */
[----:B------:R-:W-:Y:S04]  /*1d000*/  FFMA.FTZ R28, R30, c[0x0][0x2d0], -R2 ;  /* 0x0000b4001e1c7a23 */ /* 0x000fe80000010802 */
[----:B------:R2:W-:Y:S01]  /*1d010*/  @P0 LDGSTS.E.BYPASS.LTC128B.128 [R227+0x5900], [R10.64], !P5 ;  /* 0x059000000ae30fae */ /* 0x0005e2000e901d48 */
[----:B------:R2:W-:Y:S01]  /*1d020*/  MUFU.EX2 R233, R12 ;  /* 0x0000000c00e97308 */ /* 0x0005e20000000800 */
[----:B------:R-:W-:Y:S02]  /*1d030*/  FMUL.FTZ R30, R0, R130 ;  /* 0x00000082001e7220 */ /* 0x000fe40000410000 */
[----:B---3--:R-:W-:Y:S04]  /*1d040*/  FMUL.FTZ R44, R68, R144 ;  /* 0x00000090442c7220 */ /* 0x008fe80000410000 */
[----:B------:R-:W-:Y:S01]  /*1d050*/  LDSM.16.MT88.4 R36, [R212+0x100] ;  /* 0x00010000d424783b */ /* 0x000fe20000004200 */
[--C-:B-1----:R-:W-:Y:S02]  /*1d060*/  FFMA.FTZ R6, R23, c[0x0][0x2d0], -R100.reuse ;  /* 0x0000b40017067a23 */ /* 0x102fe40000010864 */
[----:B------:R-:W-:Y:S01]  /*1d070*/  FMUL.FTZ R7, R69, R107 ;  /* 0x0000006b45077220 */ /* 0x000fe20000410000 */
[----:B------:R-:W-:Y:S01]  /*1d080*/  MOV R107, R60 ;  /* 0x0000003c006b7202 */ /* 0x000fe20000000f00 */
[----:B------:R1:W-:Y:S01]  /*1d090*/  MUFU.EX2 R236, R6 ;  /* 0x0000000600ec7308 */ /* 0x0003e20000000800 */
[--C-:B------:R-:W-:Y:S02]  /*1d0a0*/  FFMA.FTZ R60, R187, c[0x0][0x2d0], -R100.reuse ;  /* 0x0000b400bb3c7a23 */ /* 0x100fe40000010864 */
[----:B------:R-:W3:Y:S01]  /*1d0b0*/  LDSM.16.MT88.4 R20, [R209+0x100] ;  /* 0x00010000d114783b */ /* 0x000ee20000004200 */
[--C-:B----4-:R-:W-:Y:S02]  /*1d0c0*/  FFMA.FTZ R4, R34, c[0x0][0x2d0], -R100.reuse ;  /* 0x0000b40022047a23 */ /* 0x110fe40000010864 */
[----:B------:R-:W-:Y:S01]  /*1d0d0*/  FMUL.FTZ R5, R73, R105 ;  /* 0x0000006949057220 */ /* 0x000fe20000410000 */
[----:B------:R-:W-:Y:S01]  /*1d0e0*/  MOV R105, R59 ;  /* 0x0000003b00697202 */ /* 0x000fe20000000f00 */
[C---:B------:R-:W-:Y:S02]  /*1d0f0*/  FMUL.FTZ R34, R69.reuse, R134 ;  /* 0x0000008645227220 */ /* 0x040fe40000410000 */
[----:B------:R4:W-:Y:S01]  /*1d100*/  MUFU.EX2 R237, R4 ;  /* 0x0000000400ed7308 */ /* 0x0009e20000000800 */
[----:B------:R-:W-:Y:S01]  /*1d110*/  FMUL.FTZ R59, R0, R159 ;  /* 0x0000009f003b7220 */ /* 0x000fe20000410000 */
[----:B------:R-:W-:Y:S01]  /*1d120*/  LDSM.16.MT88.4 R84, [R209+0x900] ;  /* 0x00090000d154783b */ /* 0x000fe20000004200 */
[----:B--2---:R-:W-:Y:S01]  /*1d130*/  FMUL.FTZ R12, R68, R112 ;  /* 0x00000070440c7220 */ /* 0x004fe20000410000 */
[----:B------:R-:W-:Y:S01]  /*1d140*/  MOV R112, R206 ;  /* 0x000000ce00707202 */ /* 0x000fe20000000f00 */
[C---:B------:R-:W-:Y:S01]  /*1d150*/  FMUL.FTZ R10, R0.reuse, R110 ;  /* 0x0000006e000a7220 */ /* 0x040fe20000410000 */
[----:B------:R-:W-:Y:S01]  /*1d160*/  MOV R110, R62 ;  /* 0x0000003e006e7202 */ /* 0x000fe20000000f00 */
[C---:B------:R-:W-:Y:S01]  /*1d170*/  FMUL.FTZ R11, R0.reuse, R111 ;  /* 0x0000006f000b7220 */ /* 0x040fe20000410000 */
[----:B------:R-:W-:Y:S01]  /*1d180*/  MOV R111, R181 ;  /* 0x000000b5006f7202 */ /* 0x000fe20000000f00 */
[----:B------:R-:W-:Y:S01]  /*1d190*/  FMUL.FTZ R62, R0, R162 ;  /* 0x000000a2003e7220 */ /* 0x000fe20000410000 */
[----:B------:R2:W-:Y:S01]  /*1d1a0*/  MUFU.EX2 R207, R60 ;  /* 0x0000003c00cf7308 */ /* 0x0005e20000000800 */
[----:B------:R-:W-:Y:S01]  /*1d1b0*/  LDSM.16.MT88.4 R88, [R212+0x900] ;  /* 0x00090000d458783b */ /* 0x000fe20000004200 */
[----:B-1----:R-:W-:Y:S01]  /*1d1c0*/  FMUL.FTZ R6, R69, R106 ;  /* 0x0000006a45067220 */ /* 0x002fe20000410000 */
[----:B------:R-:W-:Y:S06]  /*1d1d0*/  MOV R106, R52 ;  /* 0x00000034006a7202 */ /* 0x000fec0000000f00 */
[----:B------:R-:W-:Y:S01]  /*1d1e0*/  LDSM.16.MT88.4 R92, [R210+0x900] ;  /* 0x00090000d25c783b */ /* 0x000fe20000004200 */
[----:B----4-:R-:W-:Y:S02]  /*1d1f0*/  FFMA.FTZ R4, R35, c[0x0][0x2d0], -R100 ;  /* 0x0000b40023047a23 */ /* 0x010fe40000010864 */
[----:B------:R-:W-:Y:S05]  /*1d200*/  FMUL.FTZ R35, R69, R135 ;  /* 0x0000008745237220 */ /* 0x000fea0000410000 */
[----:B------:R-:W0:Y:S01]  /*1d210*/  LDGDEPBAR ;  /* 0x00000000000079af */ /* 0x000e220000000000 */
[----:B------:R1:W-:Y:S01]  /*1d220*/  MUFU.EX2 R238, R4 ;  /* 0x0000000400ee7308 */ /* 0x0003e20000000800 */
[----:B--2---:R-:W-:Y:S02]  /*1d230*/  FMUL.FTZ R60, R68, R160 ;  /* 0x000000a0443c7220 */ /* 0x004fe40000410000 */
[--C-:B-1----:R-:W-:Y:S02]  /*1d240*/  FFMA.FTZ R4, R24, c[0x0][0x2d0], -R103.reuse ;  /* 0x0000b40018047a23 */ /* 0x102fe40000010867 */
[--C-:B------:R-:W-:Y:S05]  /*1d250*/  FFMA.FTZ R24, R27, c[0x0][0x2d0], -R2.reuse ;  /* 0x0000b4001b187a23 */ /* 0x100fea0000010802 */
[----:B------:R1:W-:Y:S01]  /*1d260*/  MUFU.EX2 R234, R4 ;  /* 0x0000000400ea7308 */ /* 0x0003e20000000800 */
[----:B------:R-:W-:Y:S01]  /*1d270*/  FMUL.FTZ R27, R0, R127 ;  /* 0x0000007f001b7220 */ /* 0x000fe20000410000 */
[----:B------:R-:W-:Y:S08]  /*1d280*/  MOV R127, R180 ;  /* 0x000000b4007f7202 */ /* 0x000ff00000000f00 */
[----:B------:R2:W-:Y:S10]  /*1d290*/  MUFU.EX2 R181, R24 ;  /* 0x0000001800b57308 */ /* 0x0005f40000000800 */
[----:B------:R4:W-:Y:S01]  /*1d2a0*/  MUFU.EX2 R180, R32 ;  /* 0x0000002000b47308 */ /* 0x0009e20000000800 */
[--C-:B-1----:R-:W-:Y:S02]  /*1d2b0*/  FFMA.FTZ R4, R25, c[0x0][0x2d0], -R103.reuse ;  /* 0x0000b40019047a23 */ /* 0x102fe40000010867 */
[C---:B------:R-:W-:Y:S01]  /*1d2c0*/  FMUL.FTZ R25, R68.reuse, R125 ;  /* 0x0000007d44197220 */ /* 0x040fe20000410000 */
[----:B------:R-:W-:Y:S02]  /*1d2d0*/  MOV R125, R80 ;  /* 0x00000050007d7202 */ /* 0x000fe40000000f00 */
[----:B------:R-:W-:Y:S04]  /*1d2e0*/  LDSM.16.MT88.4 R80, [R211+0x100] ;  /* 0x00010000d350783b */ /* 0x000fe80000004200 */
[----:B------:R1:W-:Y:S01]  /*1d2f0*/  MUFU.EX2 R235, R4 ;  /* 0x0000000400eb7308 */ /* 0x0003e20000000800 */
[----:B--2---:R-:W-:Y:S01]  /*1d300*/  FMUL.FTZ R24, R68, R124 ;  /* 0x0000007c44187220 */ /* 0x004fe20000410000 */
[----:B------:R-:W-:Y:S08]  /*1d310*/  MOV R124, R179 ;  /* 0x000000b3007c7202 */ /* 0x000ff00000000f00 */
[----:B------:R2:W-:Y:S01]  /*1d320*/  MUFU.EX2 R179, R28 ;  /* 0x0000001c00b37308 */ /* 0x0005e20000000800 */
[C---:B----4-:R-:W-:Y:S02]  /*1d330*/  FMUL.FTZ R32, R73.reuse, R132 ;  /* 0x0000008449207220 */ /* 0x050fe40000410000 */
[----:B------:R-:W-:Y:S01]  /*1d340*/  LDSM.16.MT88.4 R132, [R212+0x2900] ;  /* 0x00290000d484783b */ /* 0x000fe20000004200 */
[C---:B-1----:R-:W-:Y:S01]  /*1d350*/  FMUL.FTZ R4, R73.reuse, R104 ;  /* 0x0000006849047220 */ /* 0x042fe20000410000 */
[----:B------:R-:W-:Y:S06]  /*1d360*/  MOV R104, R53 ;  /* 0x0000003500687202 */ /* 0x000fec0000000f00 */
[----:B------:R-:W1:Y:S01]  /*1d370*/  LDSM.16.MT88.4 R52, [R210+0x100] ;  /* 0x00010000d234783b */ /* 0x000e620000004200 */
[----:B------:R-:W-:Y:S01]  /*1d380*/  F2FP.BF16.PACK_AB R78, R106, R104 ;  /* 0x000000686a4e723e */ /* 0x000fe200000010ff */
[----:B--2---:R-:W-:Y:S01]  /*1d390*/  FMUL.FTZ R28, R68, R128 ;  /* 0x00000080441c7220 */ /* 0x004fe20000410000 */
[----:B------:R-:W-:Y:S05]  /*1d3a0*/  MOV R128, R228 ;  /* 0x000000e400807202 */ /* 0x000fea0000000f00 */
[-C--:B---3--:R-:W-:Y:S08]  /*1d3b0*/  HMMA.16816.F32.BF16 R4, R76, R20.reuse, R4 ;  /* 0x000000144c04723c */ /* 0x088ff00000041804 */
[C---:B------:R-:W-:Y:S07]  /*1d3c0*/  HMMA.16816.F32.BF16 R8, R64.reuse, R20, R8 ;  /* 0x000000144008723c */ /* 0x040fee0000041808 */
[----:B------:R-:W-:Y:S01]  /*1d3d0*/  FFMA.FTZ R20, R26, c[0x0][0x2d0], -R2 ;  /* 0x0000b4001a147a23 */ /* 0x000fe20000010802 */
[-C--:B------:R-:W-:Y:S03]  /*1d3e0*/  HMMA.16816.F32.BF16 R12, R64, R22.reuse, R12 ;  /* 0x00000016400c723c */ /* 0x080fe6000004180c */
[----:B------:R2:W3:Y:S01]  /*1d3f0*/  MUFU.EX2 R183, R20 ;  /* 0x0000001400b77308 */ /* 0x0004e20000000800 */
[----:B------:R-:W-:Y:S01]  /*1d400*/  FMUL.FTZ R21, R73, R121 ;  /* 0x0000007949157220 */ /* 0x000fe20000410000 */
[----:B------:R-:W-:Y:S01]  /*1d410*/  MOV R121, R46 ;  /* 0x0000002e00797202 */ /* 0x000fe20000000f00 */
[C---:B------:R-:W-:Y:S01]  /*1d420*/  FMUL.FTZ R26, R0.reuse, R126 ;  /* 0x0000007e001a7220 */ /* 0x040fe20000410000 */
[----:B------:R-:W-:Y:S01]  /*1d430*/  MOV R126, R61 ;  /* 0x0000003d007e7202 */ /* 0x000fe20000000f00 */
[C---:B------:R-:W-:Y:S04]  /*1d440*/  HMMA.16816.F32.BF16 R16, R76.reuse, R22, R16 ;  /* 0x000000164c10723c */ /* 0x040fe80000041810 */
[----:B------:R-:W-:Y:S02]  /*1d450*/  FMUL.FTZ R46, R0, R146 ;  /* 0x00000092002e7220 */ /* 0x000fe40000410000 */
[C---:B------:R-:W-:Y:S02]  /*1d460*/  FMUL.FTZ R61, R68.reuse, R161 ;  /* 0x000000a1443d7220 */ /* 0x040fe40000410000 */
[C---:B------:R-:W-:Y:S01]  /*1d470*/  FMUL.FTZ R22, R69.reuse, R122 ;  /* 0x0000007a45167220 */ /* 0x040fe20000410000 */
[----:B------:R-:W-:Y:S03]  /*1d480*/  MOV R122, R51 ;  /* 0x00000033007a7202 */ /* 0x000fe60000000f00 */
[C---:B------:R-:W-:Y:S01]  /*1d490*/  FMUL.FTZ R23, R69.reuse, R123 ;  /* 0x0000007b45177220 */ /* 0x040fe20000410000 */
[----:B------:R-:W-:Y:S01]  /*1d4a0*/  MOV R123, R57 ;  /* 0x00000039007b7202 */ /* 0x000fe20000000f00 */
[----:B------:R-:W-:Y:S02]  /*1d4b0*/  FMUL.FTZ R51, R69, R151 ;  /* 0x0000009745337220 */ /* 0x000fe40000410000 */
[----:B------:R-:W-:Y:S01]  /*1d4c0*/  FMUL.FTZ R57, R68, R157 ;  /* 0x0000009d44397220 */ /* 0x000fe20000410000 */
[----:B------:R-:W-:Y:S01]  /*1d4d0*/  LDSM.16.MT88.4 R148, [R210+0x2900] ;  /* 0x00290000d294783b */ /* 0x000fe20000004200 */
[C---:B--2---:R-:W-:Y:S01]  /*1d4e0*/  FMUL.FTZ R20, R73.reuse, R120 ;  /* 0x0000007849147220 */ /* 0x044fe20000410000 */
[----:B------:R-:W-:Y:S01]  /*1d4f0*/  MOV R120, R56 ;  /* 0x0000003800787202 */ /* 0x000fe20000000f00 */
[----:B------:R-:W-:Y:S04]  /*1d500*/  FFMA.FTZ R56, R194, c[0x0][0x2d0], -R100 ;  /* 0x0000b400c2387a23 */ /* 0x000fe80000010864 */
[----:B------:R2:W-:Y:S01]  /*1d510*/  MUFU.EX2 R228, R56 ;  /* 0x0000003800e47308 */ /* 0x0005e20000000800 */
[-C--:B------:R-:W-:Y:S08]  /*1d520*/  HMMA.16816.F32.BF16 R20, R76, R36.reuse, R20 ;  /* 0x000000244c14723c */ /* 0x080ff00000041814 */
[C---:B------:R-:W-:Y:S07]  /*1d530*/  HMMA.16816.F32.BF16 R24, R64.reuse, R36, R24 ;  /* 0x000000244018723c */ /* 0x040fee0000041818 */
[----:B------:R-:W-:Y:S01]  /*1d540*/  FFMA.FTZ R36, R182, c[0x0][0x2d0], -R96 ;  /* 0x0000b400b6247a23 */ /* 0x000fe20000010860 */
[-C--:B------:R-:W-:Y:S03]  /*1d550*/  HMMA.16816.F32.BF16 R28, R64, R38.reuse, R28 ;  /* 0x00000026401c723c */ /* 0x080fe6000004181c */
[----:B------:R4:W-:Y:S01]  /*1d560*/  MUFU.EX2 R231, R36 ;  /* 0x0000002400e77308 */ /* 0x0009e20000000800 */
[----:B------:R-:W-:Y:S02]  /*1d570*/  FMUL.FTZ R37, R73, R137 ;  /* 0x0000008949257220 */ /* 0x000fe40000410000 */
[C---:B--2---:R-:W-:Y:S02]  /*1d580*/  FMUL.FTZ R56, R68.reuse, R156 ;  /* 0x0000009c44387220 */ /* 0x044fe40000410000 */
[C---:B------:R-:W-:Y:S07]  /*1d590*/  HMMA.16816.F32.BF16 R32, R76.reuse, R38, R32 ;  /* 0x000000264c20723c */ /* 0x040fee0000041820 */
[C---:B------:R-:W-:Y:S02]  /*1d5a0*/  FMUL.FTZ R39, R69.reuse, R139 ;  /* 0x0000008b45277220 */ /* 0x040fe40000410000 */
[----:B------:R2:W-:Y:S03]  /*1d5b0*/  MUFU.EX2 R139, R40 ;  /* 0x00000028008b7308 */ /* 0x0005e60000000800 */
[----:B------:R-:W-:Y:S02]  /*1d5c0*/  FMUL.FTZ R38, R69, R138 ;  /* 0x0000008a45267220 */ /* 0x000fe40000410000 */
[----:B----4-:R-:W-:Y:S07]  /*1d5d0*/  FMUL.FTZ R36, R73, R136 ;  /* 0x0000008849247220 */ /* 0x010fee0000410000 */
[-C--:B-1----:R-:W-:Y:S03]  /*1d5e0*/  HMMA.16816.F32.BF16 R36, R76, R52.reuse, R36 ;  /* 0x000000344c24723c */ /* 0x082fe60000041824 */
[----:B--2---:R-:W-:Y:S07]  /*1d5f0*/  FMUL.FTZ R40, R68, R140 ;  /* 0x0000008c44287220 */ /* 0x004fee0000410000 */
[C---:B------:R-:W-:Y:S07]  /*1d600*/  HMMA.16816.F32.BF16 R40, R64.reuse, R52, R40 ;  /* 0x000000344028723c */ /* 0x040fee0000041828 */
[--C-:B------:R-:W-:Y:S01]  /*1d610*/  FFMA.FTZ R52, R193, c[0x0][0x2d0], -R100.reuse ;  /* 0x0000b400c1347a23 */ /* 0x100fe20000010864 */
[-C--:B------:R-:W-:Y:S03]  /*1d620*/  HMMA.16816.F32.BF16 R44, R64, R54.reuse, R44 ;  /* 0x00000036402c723c */ /* 0x080fe6000004182c */
[----:B------:R1:W-:Y:S01]  /*1d630*/  MUFU.EX2 R138, R52 ;  /* 0x00000034008a7308 */ /* 0x0003e20000000800 */
[----:B------:R-:W-:Y:S04]  /*1d640*/  FMUL.FTZ R53, R73, R153 ;  /* 0x0000009949357220 */ /* 0x000fe80000410000 */
        /* <DEDUP_REMOVED lines=8> */
[----:B------:R1:W-:Y:S01]  /*1d6d0*/  MUFU.EX2 R206, R80 ;  /* 0x0000005000ce7308 */ /* 0x0003e20000000800 */
[----:B---3--:R-:W-:Y:S03]  /*1d6e0*/  F2FP.BF16.PACK_AB R81, R181, R183 ;  /* 0x000000b7b551723e */ /* 0x008fe600000010ff */
        /* <DEDUP_REMOVED lines=15> */
[----:B------:R1:W-:Y:S02]  /*1d7e0*/  MUFU.EX2 R143, R80 ;  /* 0x00000050008f7308 */ /* 0x0003e40000000800 */
[----:B-1----:R-:W-:Y:S07]  /*1d7f0*/  F2FP.BF16.PACK_AB R80, R235, R234 ;  /* 0x000000eaeb50723e */ /* 0x002fee00000010ff */
[C---:B------:R-:W-:Y:S07]  /*1d800*/  HMMA.16816.F32.BF16 R8, R80.reuse, R84, R8 ;  /* 0x000000545008723c */ /* 0x040fee0000041808 */
[--C-:B------:R-:W-:Y:S01]  /*1d810*/  FFMA.FTZ R84, R200, c[0x0][0x2d0], -R103.reuse ;  /* 0x0000b400c8547a23 */ /* 0x100fe20000010867 */
[-C--:B------:R-:W-:Y:S03]  /*1d820*/  HMMA.16816.F32.BF16 R12, R80, R86.reuse, R12 ;  /* 0x00000056500c723c */ /* 0x080fe6000004180c */
[----:B------:R1:W2:Y:S05]  /*1d830*/  MUFU.EX2 R205, R84 ;  /* 0x0000005400cd7308 */ /* 0x0002aa0000000800 */
[C---:B------:R-:W-:Y:S08]  /*1d840*/  HMMA.16816.F32.BF16 R16, R76.reuse, R86, R16 ;  /* 0x000000564c10723c */ /* 0x040ff00000041810 */
[-C--:B------:R-:W-:Y:S08]  /*1d850*/  HMMA.16816.F32.BF16 R20, R76, R88.reuse, R20 ;  /* 0x000000584c14723c */ /* 0x080ff00000041814 */
[C---:B------:R-:W-:Y:S04]  /*1d860*/  HMMA.16816.F32.BF16 R24, R80.reuse, R88, R24 ;  /* 0x000000585018723c */ /* 0x040fe80000041818 */
[--C-:B-1----:R-:W-:Y:S04]  /*1d870*/  FFMA.FTZ R84, R204, c[0x0][0x2d0], -R2.reuse ;  /* 0x0000b400cc547a23 */ /* 0x102fe80000010802 */
[-C--:B------:R-:W-:Y:S01]  /*1d880*/  HMMA.16816.F32.BF16 R28, R80, R90.reuse, R28 ;  /* 0x0000005a501c723c */ /* 0x080fe2000004181c */
[----:B------:R1:W-:Y:S07]  /*1d890*/  MUFU.EX2 R136, R84 ;  /* 0x0000005400887308 */ /* 0x0003ee0000000800 */
[C---:B------:R-:W-:Y:S08]  /*1d8a0*/  HMMA.16816.F32.BF16 R32, R76.reuse, R90, R32 ;  /* 0x0000005a4c20723c */ /* 0x040ff00000041820 */
[-C--:B------:R-:W-:Y:S08]  /*1d8b0*/  HMMA.16816.F32.BF16 R36, R76, R92.reuse, R36 ;  /* 0x0000005c4c24723c */ /* 0x080ff00000041824 */
[C---:B------:R-:W-:Y:S04]  /*1d8c0*/  HMMA.16816.F32.BF16 R40, R80.reuse, R92, R40 ;  /* 0x0000005c5028723c */ /* 0x040fe80000041828 */
[--C-:B-1----:R-:W-:Y:S01]  /*1d8d0*/  FFMA.FTZ R84, R128, c[0x0][0x2d0], -R2.reuse ;  /* 0x0000b40080547a23 */ /* 0x102fe20000010802 */
[----:B------:R-:W-:Y:S02]  /*1d8e0*/  MOV R128, R127 ;  /* 0x0000007f00807202 */ /* 0x000fe40000000f00 */
[----:B------:R-:W-:Y:S01]  /*1d8f0*/  MOV R127, R126 ;  /* 0x0000007e007f7202 */ /* 0x000fe20000000f00 */
[-C--:B------:R-:W-:Y:S01]  /*1d900*/  HMMA.16816.F32.BF16 R44, R80, R94.reuse, R44 ;  /* 0x0000005e502c723c */ /* 0x080fe2000004182c */
[----:B------:R1:W3:Y:S03]  /*1d910*/  MUFU.EX2 R141, R84 ;  /* 0x00000054008d7308 */ /* 0x0002e60000000800 */
[----:B------:R-:W-:Y:S01]  /*1d920*/  FFMA.FTZ R88, R128, c[0x0][0x2d0], -R2 ;  /* 0x0000b40080587a23 */ /* 0x000fe20000010802 */
[----:B------:R-:W-:Y:S02]  /*1d930*/  MOV R128, R127 ;  /* 0x0000007f00807202 */ /* 0x000fe40000000f00 */
[----:B------:R-:W-:Y:S01]  /*1d940*/  MOV R126, R125 ;  /* 0x0000007d007e7202 */ /* 0x000fe20000000f00 */
[C---:B------:R-:W-:Y:S03]  /*1d950*/  HMMA.16816.F32.BF16 R48, R76.reuse, R94, R48 ;  /* 0x0000005e4c30723c */ /* 0x040fe60000041830 */
[----:B------:R4:W-:Y:S01]  /*1d960*/  MUFU.EX2 R144, R88 ;  /* 0x0000005800907308 */ /* 0x0009e20000000800 */
[----:B------:R-:W-:Y:S01]  /*1d970*/  FFMA.FTZ R92, R128, c[0x0][0x2d0], -R100 ;  /* 0x0000b400805c7a23 */ /* 0x000fe20000010864 */
[----:B------:R-:W-:Y:S02]  /*1d980*/  MOV R125, R111 ;  /* 0x0000006f007d7202 */ /* 0x000fe40000000f00 */
[----:B------:R-:W-:Y:S02]  /*1d990*/  MOV R127, R126 ;  /* 0x0000007e007f7202 */ /* 0x000fe40000000f00 */
[----:B------:R-:W-:Y:S03]  /*1d9a0*/  MOV R126, R125 ;  /* 0x0000007d007e7202 */ /* 0x000fe60000000f00 */
[----:B------:R-:W-:Y:S01]  /*1d9b0*/  MOV R125, R124 ;  /* 0x0000007c007d7202 */ /* 0x000fe20000000f00 */
[----:B------:R2:W-:Y:S01]  /*1d9c0*/  MUFU.EX2 R146, R92 ;  /* 0x0000005c00927308 */ /* 0x0005e20000000800 */
[----:B------:R-:W-:Y:S02]  /*1d9d0*/  MOV R128, R127 ;  /* 0x0000007f00807202 */ /* 0x000fe40000000f00 */
[----:B------:R-:W-:Y:S01]  /*1d9e0*/  MOV R127, R126 ;  /* 0x0000007e007f7202 */ /* 0x000fe20000000f00 */
[----:B-1----:R-:W-:Y:S01]  /*1d9f0*/  FFMA.FTZ R84, R203, c[0x0][0x2d0], -R2 ;  /* 0x0000b400cb547a23 */ /* 0x002fe20000010802 */
[----:B------:R-:W-:Y:S02]  /*1da00*/  MOV R126, R125 ;  /* 0x0000007d007e7202 */ /* 0x000fe40000000f00 */
[----:B------:R-:W-:Y:S02]  /*1da10*/  MOV R124, R113 ;  /* 0x00000071007c7202 */ /* 0x000fe40000000f00 */
[----:B------:R-:W-:Y:S01]  /*1da20*/  MOV R113, R219 ;  /* 0x000000db00717202 */ /* 0x000fe20000000f00 */
[----:B------:R1:W1:Y:S01]  /*1da30*/  MUFU.EX2 R140, R84 ;  /* 0x00000054008c7308 */ /* 0x0002620000000800 */
[----:B------:R-:W-:Y:S02]  /*1da40*/  MOV R125, R124 ;  /* 0x0000007c007d7202 */ /* 0x000fe40000000f00 */
[----:B------:R-:W-:Y:S01]  /*1da50*/  MOV R124, R123 ;  /* 0x0000007b007c7202 */ /* 0x000fe20000000f00 */
[----:B----4-:R-:W-:Y:S01]  /*1da60*/  FFMA.FTZ R88, R201, c[0x0][0x2d0], -R96 ;  /* 0x0000b400c9587a23 */ /* 0x010fe20000010860 */
[----:B------:R-:W-:Y:S02]  /*1da70*/  MOV R123, R122 ;  /* 0x0000007a007b7202 */ /* 0x000fe40000000f00 */
[----:B------:R-:W-:Y:S02]  /*1da80*/  MOV R122, R121 ;  /* 0x00000079007a7202 */ /* 0x000fe40000000f00 */
[----:B------:R-:W-:Y:S01]  /*1da90*/  MOV R121, R119 ;  /* 0x0000007700797202 */ /* 0x000fe20000000f00 */
[----:B------:R4:W-:Y:S01]  /*1daa0*/  MUFU.EX2 R147, R88 ;  /* 0x0000005800937308 */ /* 0x0009e20000000800 */
[----:B------:R-:W-:Y:S02]  /*1dab0*/  MOV R119, R118 ;  /* 0x0000007600777202 */ /* 0x000fe40000000f00 */
[----:B------:R-:W-:Y:S01]  /*1dac0*/  MOV R118, R117 ;  /* 0x0000007500767202 */ /* 0x000fe20000000f00 */
[----:B--2---:R-:W-:Y:S01]  /*1dad0*/  FFMA.FTZ R92, R128, c[0x0][0x2d0], -R100 ;  /* 0x0000b400805c7a23 */ /* 0x004fe20000010864 */
[----:B------:R-:W-:Y:S02]  /*1dae0*/  MOV R128, R127 ;  /* 0x0000007f00807202 */ /* 0x000fe40000000f00 */
[----:B------:R-:W-:Y:S02]  /*1daf0*/  MOV R127, R126 ;  /* 0x0000007e007f7202 */ /* 0x000fe40000000f00 */
[----:B------:R-:W-:Y:S01]  /*1db00*/  MOV R126, R125 ;  /* 0x0000007d007e7202 */ /* 0x000fe20000000f00 */
[----:B------:R2:W-:Y:S01]  /*1db10*/  MUFU.EX2 R201, R92 ;  /* 0x0000005c00c97308 */ /* 0x0005e20000000800 */
        /* <DEDUP_REMOVED lines=9> */
[--C-:B----4-:R-:W-:Y:S01]  /*1dbb0*/  FFMA.FTZ R88, R202, c[0x0][0x2d0], -R96.reuse ;  /* 0x0000b400ca587a23 */ /* 0x110fe20000010860 */
[----:B------:R-:W-:Y:S01]  /*1dbc0*/  MOV R110, R215 ;  /* 0x000000d7006e7202 */ /* 0x000fe20000000f00 */
[----:B------:R4:W5:Y:S02]  /*1dbd0*/  LDL.LU R219, [R1+0x70] ;  /* 0x0000700001db7983 */ /* 0x0009640000300800 */
[----:B------:R3:W-:Y:S02]  /*1dbe0*/  MUFU.EX2 R204, R88 ;  /* 0x0000005800cc7308 */ /* 0x0007e40000000800 */
[----:B------:R4:W5:Y:S04]  /*1dbf0*/  LDL.LU R208, [R1+0x6c] ;  /* 0x00006c0001d07983 */ /* 0x0009680000300800 */
[----:B------:R4:W5:Y:S01]  /*1dc00*/  LDL.LU R215, [R1+0x68] ;  /* 0x0000680001d77983 */ /* 0x0009620000300800 */
[--C-:B--2---:R-:W-:Y:S02]  /*1dc10*/  FFMA.FTZ R92, R125, c[0x0][0x2d0], -R103.reuse ;  /* 0x0000b4007d5c7a23 */ /* 0x104fe40000010867 */
[----:B---3--:R-:W-:Y:S01]  /*1dc20*/  FFMA.FTZ R88, R195, c[0x0][0x2d0], -R96 ;  /* 0x0000b400c3587a23 */ /* 0x008fe20000010860 */
[-C--:B-1----:R-:W-:Y:S03]  /*1dc30*/  HMMA.16816.F32.BF16 R52, R76, R84.reuse, R52 ;  /* 0x000000544c34723c */ /* 0x082fe60000041834 */
[----:B------:R1:W-:Y:S05]  /*1dc40*/  MUFU.EX2 R203, R88 ;  /* 0x0000005800cb7308 */ /* 0x0003ea0000000800 */
[C---:B------:R-:W-:Y:S07]  /*1dc50*/  HMMA.16816.F32.BF16 R56, R80.reuse, R84, R56 ;  /* 0x000000545038723c */ /* 0x040fee0000041838 */
[--C-:B------:R-:W-:Y:S01]  /*1dc60*/  FFMA.FTZ R84, R128, c[0x0][0x2d0], -R100.reuse ;  /* 0x0000b40080547a23 */ /* 0x100fe20000010864 */
[-C--:B------:R-:W-:Y:S03]  /*1dc70*/  HMMA.16816.F32.BF16 R60, R80, R86.reuse, R60 ;  /* 0x00000056503c723c */ /* 0x080fe6000004183c */
[----:B------:R2:W-:Y:S04]  /*1dc80*/  MUFU.EX2 R200, R84 ;  /* 0x0000005400c87308 */ /* 0x0005e80000000800 */
[----:B------:R-:W-:Y:S01]  /*1dc90*/  FFMA.FTZ R80, R127, c[0x0][0x2d0], -R100 ;  /* 0x0000b4007f507a23 */ /* 0x000fe20000010864 */
[----:B------:R-:W-:Y:S04]  /*1dca0*/  HMMA.16816.F32.BF16 R64, R76, R86, R64 ;  /* 0x000000564c40723c */ /* 0x000fe80000041840 */
[----:B-1----:R-:W-:Y:S01]  /*1dcb0*/  FFMA.FTZ R88, R197, c[0x0][0x2d0], -R96 ;  /* 0x0000b400c5587a23 */ /* 0x002fe20000010860 */
[----:B------:R1:W-:Y:S01]  /*1dcc0*/  MUFU.EX2 R199, R80 ;  /* 0x0000005000c77308 */ /* 0x0003e20000000800 */
[----:B------:R-:W-:Y:S02]  /*1dcd0*/  F2FP.BF16.PACK_AB R82, R205, R142 ;  /* 0x0000008ecd52723e */ /* 0x000fe400000010ff */
[----:B------:R-:W-:Y:S04]  /*1dce0*/  F2FP.BF16.PACK_AB R76, R139, R231 ;  /* 0x000000e78b4c723e */ /* 0x000fe800000010ff */
[----:B------:R-:W-:Y:S02]  /*1dcf0*/  F2FP.BF16.PACK_AB R78, R229, R230 ;  /* 0x000000e6e54e723e */ /* 0x000fe400000010ff */
[----:B------:R-:W-:Y:S01]  /*1dd00*/  F2FP.BF16.PACK_AB R77, R228, R138 ;  /* 0x0000008ae44d723e */ /* 0x000fe200000010ff */
[----:B------:R3:W-:Y:S01]  /*1dd10*/  MUFU.EX2 R202, R88 ;  /* 0x0000005800ca7308 */ /* 0x0007e20000000800 */
[----:B------:R-:W-:Y:S02]  /*1dd20*/  F2FP.BF16.PACK_AB R79, R206, R207 ;  /* 0x000000cfce4f723e */ /* 0x000fe400000010ff */
[----:B------:R-:W-:Y:S01]  /*1dd30*/  F2FP.BF16.PACK_AB R81, R141, R136 ;  /* 0x000000888d51723e */ /* 0x000fe200000010ff */
[----:B--2---:R-:W-:Y:S01]  /*1dd40*/  LDSM.16.MT88.4 R84, [R212+0x1100] ;  /* 0x00110000d454783b */ /* 0x004fe20000004200 */
[----:B------:R-:W-:Y:S05]  /*1dd50*/  F2FP.BF16.PACK_AB R83, R144, R140 ;  /* 0x0000008c9053723e */ /* 0x000fea00000010ff */
[----:B------:R2:W-:Y:S01]  /*1dd60*/  MUFU.EX2 R197, R92 ;  /* 0x0000005c00c57308 */ /* 0x0005e20000000800 */
[--C-:B-1----:R-:W-:Y:S09]  /*1dd70*/  FFMA.FTZ R80, R126, c[0x0][0x2d0], -R103.reuse ;  /* 0x0000b4007e507a23 */ /* 0x102ff20000010867 */
[----:B------:R1:W-:Y:S01]  /*1dd80*/  MUFU.EX2 R145, R80 ;  /* 0x0000005000917308 */ /* 0x0003e20000000800 */
[----:B---3--:R-:W3:Y:S08]  /*1dd90*/  LDSM.16.MT88.4 R88, [R209+0x1100] ;  /* 0x00110000d158783b */ /* 0x008ef00000004200 */
[----:B--2---:R-:W2:Y:S01]  /*1dda0*/  LDSM.16.MT88.4 R92, [R210+0x1100] ;  /* 0x00110000d25c783b */ /* 0x004ea20000004200 */
[----:B-1----:R-:W-:Y:S01]  /*1ddb0*/  F2FP.BF16.PACK_AB R80, R143, R137 ;  /* 0x000000898f50723e */ /* 0x002fe200000010ff */
[-C--:B---3--:R-:W-:Y:S08]  /*1ddc0*/  HMMA.16816.F32.BF16 R4, R76, R88.reuse, R4 ;  /* 0x000000584c04723c */ /* 0x088ff00000041804 */
[C---:B------:R-:W-:Y:S07]  /*1ddd0*/  HMMA.16816.F32.BF16 R8, R80.reuse, R88, R8 ;  /* 0x000000585008723c */ /* 0x040fee0000041808 */
[--C-:B------:R-:W-:Y:S01]  /*1dde0*/  FFMA.FTZ R88, R124, c[0x0][0x2d0], -R103.reuse ;  /* 0x0000b4007c587a23 */ /* 0x100fe20000010867 */
[-C--:B------:R-:W-:Y:S03]  /*1ddf0*/  HMMA.16816.F32.BF16 R12, R80, R90.reuse, R12 ;  /* 0x0000005a500c723c */ /* 0x080fe6000004180c */
[----:B------:R1:W-:Y:S05]  /*1de00*/  MUFU.EX2 R198, R88 ;  /* 0x0000005800c67308 */ /* 0x0003ea0000000800 */
[C---:B------:R-:W-:Y:S08]  /*1de10*/  HMMA.16816.F32.BF16 R16, R76.reuse, R90, R16 ;  /* 0x0000005a4c10723c */ /* 0x040ff00000041810 */
[-C--:B------:R-:W-:Y:S08]  /*1de20*/  HMMA.16816.F32.BF16 R20, R76, R84.reuse, R20 ;  /* 0x000000544c14723c */ /* 0x080ff00000041814 */
[C---:B------:R-:W-:Y:S04]  /*1de30*/  HMMA.16816.F32.BF16 R24, R80.reuse, R84, R24 ;  /* 0x000000545018723c */ /* 0x040fe80000041818 */
[--C-:B-1----:R-:W-:Y:S03]  /*1de40*/  FFMA.FTZ R88, R123, c[0x0][0x2d0], -R103.reuse ;  /* 0x0000b4007b587a23 */ /* 0x102fe60000010867 */
[--C-:B------:R-:W-:Y:S01]  /*1de50*/  FFMA.FTZ R84, R120, c[0x0][0x2d0], -R2.reuse ;  /* 0x0000b40078547a23 */ /* 0x100fe20000010802 */
[-C--:B------:R-:W-:Y:S01]  /*1de60*/  HMMA.16816.F32.BF16 R28, R80, R86.reuse, R28 ;  /* 0x00000056501c723c */ /* 0x080fe2000004181c */
[----:B------:R1:W3:Y:S07]  /*1de70*/  MUFU.EX2 R196, R88 ;  /* 0x0000005800c47308 */ /* 0x0002ee0000000800 */
[C---:B------:R-:W-:Y:S03]  /*1de80*/  HMMA.16816.F32.BF16 R32, R76.reuse, R86, R32 ;  /* 0x000000564c20723c */ /* 0x040fe60000041820 */
[----:B------:R3:W-:Y:S05]  /*1de90*/  MUFU.EX2 R154, R84 ;  /* 0x00000054009a7308 */ /* 0x0007ea0000000800 */
[-C--:B--2---:R-:W-:Y:S08]  /*1dea0*/  HMMA.16816.F32.BF16 R36, R76, R92.reuse, R36 ;  /* 0x0000005c4c24723c */ /* 0x084ff00000041824 */
[C---:B------:R-:W-:Y:S04]  /*1deb0*/  HMMA.16816.F32.BF16 R40, R80.reuse, R92, R40 ;  /* 0x0000005c5028723c */ /* 0x040fe80000041828 */
[----:B-1----:R-:W-:Y:S03]  /*1dec0*/  FFMA.FTZ R88, R122, c[0x0][0x2d0], -R2 ;  /* 0x0000b4007a587a23 */ /* 0x002fe60000010802 */
[----:B------:R-:W-:Y:S01]  /*1ded0*/  FFMA.FTZ R92, R115, c[0x0][0x2d0], -R96 ;  /* 0x0000b400735c7a23 */ /* 0x000fe20000010860 */
[-C--:B------:R-:W-:Y:S01]  /*1dee0*/  HMMA.16816.F32.BF16 R44, R80, R94.reuse, R44 ;  /* 0x0000005e502c723c */ /* 0x080fe2000004182c */
[----:B------:R1:W-:Y:S03]  /*1def0*/  MUFU.EX2 R155, R88 ;  /* 0x00000058009b7308 */ /* 0x0003e60000000800 */
[--C-:B---3--:R-:W-:Y:S04]  /*1df00*/  FFMA.FTZ R84, R119, c[0x0][0x2d0], -R2.reuse ;  /* 0x0000b40077547a23 */ /* 0x108fe80000010802 */
[C---:B------:R-:W-:Y:S03]  /*1df10*/  HMMA.16816.F32.BF16 R48, R76.reuse, R94, R48 ;  /* 0x0000005e4c30723c */ /* 0x040fe60000041830 */
[----:B------:R2:W-:Y:S10]  /*1df20*/  MUFU.EX2 R152, R84 ;  /* 0x0000005400987308 */ /* 0x0005f40000000800 */
[----:B------:R3:W-:Y:S01]  /*1df30*/  MUFU.EX2 R192, R92 ;  /* 0x0000005c00c07308 */ /* 0x0007e20000000800 */
[----:B-1----:R-:W-:Y:S09]  /*1df40*/  FFMA.FTZ R88, R121, c[0x0][0x2d0], -R2 ;  /* 0x0000b40079587a23 */ /* 0x002ff20000010802 */
[----:B------:R1:W1:Y:S01]  /*1df50*/  MUFU.EX2 R153, R88 ;  /* 0x0000005800997308 */ /* 0x0002620000000800 */
[----:B--2---:R-:W-:Y:S09]  /*1df60*/  FFMA.FTZ R84, R118, c[0x0][0x2d0], -R96 ;  /* 0x0000b40076547a23 */ /* 0x004ff20000010860 */
[----:B------:R2:W-:Y:S01]  /*1df70*/  MUFU.EX2 R194, R84 ;  /* 0x0000005400c27308 */ /* 0x0005e20000000800 */
[----:B---3--:R-:W-:Y:S09]  /*1df80*/  FFMA.FTZ R92, R191, c[0x0][0x2d0], -R100 ;  /* 0x0000b400bf5c7a23 */ /* 0x008ff20000010864 */
[----:B------:R-:W-:Y:S01]  /*1df90*/  MUFU.EX2 R191, R92 ;  /* 0x0000005c00bf7308 */ /* 0x000fe20000000800 */
[----:B-1----:R-:W1:Y:S01]  /*1dfa0*/  LDSM.16.MT88.4 R88, [R211+0x1100] ;  /* 0x00110000d358783b */ /* 0x002e620000004200 */
[--C-:B--2---:R-:W-:Y:S08]  /*1dfb0*/  FFMA.FTZ R84, R117, c[0x0][0x2d0], -R96.reuse ;  /* 0x0000b40075547a23 */ /* 0x104ff00000010860 */
[----:B------:R2:W-:Y:S02]  /*1dfc0*/  MUFU.EX2 R195, R84 ;  /* 0x0000005400c37308 */ /* 0x0005e40000000800 */
[----:B--2---:R-:W-:Y:S01]  /*1dfd0*/  FFMA.FTZ R84, R116, c[0x0][0x2d0], -R96 ;  /* 0x0000b40074547a23 */ /* 0x004fe20000010860 */
[-C--:B-1----:R-:W-:Y:S01]  /*1dfe0*/  HMMA.16816.F32.BF16 R52, R76, R88.reuse, R52 ;  /* 0x000000584c34723c */ /* 0x082fe20000041834 */
[----:B------:R-:W-:Y:S06]  /*1dff0*/  LDSM.16.MT88.4 R116, [R209+0x2900] ;  /* 0x00290000d174783b */ /* 0x000fec0000004200 */
[----:B------:R1:W-:Y:S01]  /*1e000*/  MUFU.EX2 R193, R84 ;  /* 0x0000005400c17308 */ /* 0x0003e20000000800 */
[C---:B------:R-:W-:Y:S07]  /*1e010*/  HMMA.16816.F32.BF16 R56, R80.reuse, R88, R56 ;  /* 0x000000585038723c */ /* 0x040fee0000041838 */
[--C-:B------:R-:W-:Y:S01]  /*1e020*/  FFMA.FTZ R88, R112, c[0x0][0x2d0], -R100.reuse ;  /* 0x0000b40070587a23 */ /* 0x100fe20000010864 */
[-C--:B------:R-:W-:Y:S04]  /*1e030*/  HMMA.16816.F32.BF16 R60, R80, R90.reuse, R60 ;  /* 0x0000005a503c723c */ /* 0x080fe8000004183c */
[----:B------:R-:W-:Y:S02]  /*1e040*/  MOV R112, R189 ;  /* 0x000000bd00707202 */ /* 0x000fe40000000f00 */
[----:B------:R2:W-:Y:S01]  /*1e050*/  MUFU.EX2 R189, R88 ;  /* 0x0000005800bd7308 */ /* 0x0005e20000000800 */
[--C-:B------:R-:W-:Y:S01]  /*1e060*/  FFMA.FTZ R80, R114, c[0x0][0x2d0], -R100.reuse ;  /* 0x0000b40072507a23 */ /* 0x100fe20000010864 */
[----:B------:R-:W-:Y:S01]  /*1e070*/  HMMA.16816.F32.BF16 R64, R76, R90, R64 ;  /* 0x0000005a4c40723c */ /* 0x000fe20000041840 */
[----:B-1----:R-:W1:Y:S03]  /*1e080*/  LDSM.16.MT88.4 R84, [R209+0x1900] ;  /* 0x00190000d154783b */ /* 0x002e660000004200 */
[----:B------:R-:W-:Y:S01]  /*1e090*/  F2FP.BF16.PACK_AB R82, R196, R198 ;  /* 0x000000c6c452723e */ /* 0x000fe200000010ff */
[--C-:B------:R-:W-:Y:S01]  /*1e0a0*/  FFMA.FTZ R92, R112, c[0x0][0x2d0], -R103.reuse ;  /* 0x0000b400705c7a23 */ /* 0x100fe20000010867 */
[----:B------:R-:W-:Y:S02]  /*1e0b0*/  F2FP.BF16.PACK_AB R81, R153, R155 ;  /* 0x0000009b9951723e */ /* 0x000fe400000010ff */
[----:B------:R3:W-:Y:S01]  /*1e0c0*/  MUFU.EX2 R187, R80 ;  /* 0x0000005000bb7308 */ /* 0x0007e20000000800 */
[----:B------:R-:W-:Y:S03]  /*1e0d0*/  F2FP.BF16.PACK_AB R76, R204, R147 ;  /* 0x00000093cc4c723e */ /* 0x000fe600000010ff */
[----:B------:R-:W-:Y:S02]  /*1e0e0*/  F2FP.BF16.PACK_AB R78, R202, R203 ;  /* 0x000000cbca4e723e */ /* 0x000fe400000010ff */
[----:B------:R-:W-:Y:S02]  /*1e0f0*/  F2FP.BF16.PACK_AB R77, R201, R146 ;  /* 0x00000092c94d723e */ /* 0x000fe400000010ff */
[----:B------:R-:W-:Y:S02]  /*1e100*/  F2FP.BF16.PACK_AB R79, R199, R200 ;  /* 0x000000c8c74f723e */ /* 0x000fe400000010ff */
[----:B------:R1:W-:Y:S01]  /*1e110*/  MUFU.EX2 R159, R92 ;  /* 0x0000005c009f7308 */ /* 0x0003e20000000800 */
[----:B------:R-:W-:Y:S01]  /*1e120*/  F2FP.BF16.PACK_AB R83, R152, R154 ;  /* 0x0000009a9853723e */ /* 0x000fe200000010ff */
[----:B--2---:R-:W2:Y:S01]  /*1e130*/  LDSM.16.MT88.4 R88, [R212+0x1900] ;  /* 0x00190000d458783b */ /* 0x004ea20000004200 */
[----:B---3--:R-:W-:Y:S07]  /*1e140*/  FFMA.FTZ R80, R113, c[0x0][0x2d0], -R100 ;  /* 0x0000b40071507a23 */ /* 0x008fee0000010864 */
[----:B------:R3:W-:Y:S01]  /*1e150*/  MUFU.EX2 R185, R80 ;  /* 0x0000005000b97308 */ /* 0x0007e20000000800 */
[-C--:B-1----:R-:W-:Y:S01]  /*1e160*/  HMMA.16816.F32.BF16 R4, R76, R84.reuse, R4 ;  /* 0x000000544c04723c */ /* 0x082fe20000041804 */
[----:B------:R-:W1:Y:S02]  /*1e170*/  LDSM.16.MT88.4 R92, [R210+0x1900] ;  /* 0x00190000d25c783b */ /* 0x000e640000004200 */
[----:B---3--:R-:W-:Y:S07]  /*1e180*/  F2FP.BF16.PACK_AB R80, R197, R145 ;  /* 0x00000091c550723e */ /* 0x008fee00000010ff */
[C---:B------:R-:W-:Y:S07]  /*1e190*/  HMMA.16816.F32.BF16 R8, R80.reuse, R84, R8 ;  /* 0x000000545008723c */ /* 0x040fee0000041808 */
[--C-:B------:R-:W-:Y:S01]  /*1e1a0*/  FFMA.FTZ R84, R111, c[0x0][0x2d0], -R103.reuse ;  /* 0x0000b4006f547a23 */ /* 0x100fe20000010867 */
[-C--:B------:R-:W-:Y:S03]  /*1e1b0*/  HMMA.16816.F32.BF16 R12, R80, R86.reuse, R12 ;  /* 0x00000056500c723c */ /* 0x080fe6000004180c */
[----:B------:R3:W-:Y:S01]  /*1e1c0*/  MUFU.EX2 R158, R84 ;  /* 0x00000054009e7308 */ /* 0x0007e20000000800 */
[----:B------:R-:W-:Y:S02]  /*1e1d0*/  MOV R111, R107 ;  /* 0x0000006b006f7202 */ /* 0x000fe40000000f00 */
[----:B------:R-:W-:Y:S02]  /*1e1e0*/  MOV R107, R175 ;  /* 0x000000af006b7202 */ /* 0x000fe40000000f00 */
[C---:B------:R-:W-:Y:S08]  /*1e1f0*/  HMMA.16816.F32.BF16 R16, R76.reuse, R86, R16 ;  /* 0x000000564c10723c */ /* 0x040ff00000041810 */
[-C--:B--2---:R-:W-:Y:S08]  /*1e200*/  HMMA.16816.F32.BF16 R20, R76, R88.reuse, R20 ;  /* 0x000000584c14723c */ /* 0x084ff00000041814 */
[C---:B------:R-:W-:Y:S04]  /*1e210*/  HMMA.16816.F32.BF16 R24, R80.reuse, R88, R24 ;  /* 0x000000585018723c */ /* 0x040fe80000041818 */
[--C-:B---3--:R-:W-:Y:S01]  /*1e220*/  FFMA.FTZ R84, R110, c[0x0][0x2d0], -R103.reuse ;  /* 0x0000b4006e547a23 */ /* 0x108fe20000010867 */
[----:B------:R-:W-:Y:S02]  /*1e230*/  MOV R110, R168 ;  /* 0x000000a8006e7202 */ /* 0x000fe40000000f00 */
[----:B------:R-:W-:Y:S01]  /*1e240*/  FFMA.FTZ R88, R98, c[0x0][0x2d0], -R2 ;  /* 0x0000b40062587a23 */ /* 0x000fe20000010802 */
[-C--:B------:R-:W-:Y:S01]  /*1e250*/  HMMA.16816.F32.BF16 R28, R80, R90.reuse, R28 ;  /* 0x0000005a501c723c */ /* 0x080fe2000004181c */
[----:B------:R2:W-:Y:S07]  /*1e260*/  MUFU.EX2 R182, R84 ;  /* 0x0000005400b67308 */ /* 0x0005ee0000000800 */
[C---:B------:R-:W-:Y:S03]  /*1e270*/  HMMA.16816.F32.BF16 R32, R76.reuse, R90, R32 ;  /* 0x0000005a4c20723c */ /* 0x040fe60000041820 */
[----:B------:R3:W-:Y:S05]  /*1e280*/  MUFU.EX2 R168, R88 ;  /* 0x0000005800a87308 */ /* 0x0007ea0000000800 */
[-C--:B-1----:R-:W-:Y:S08]  /*1e290*/  HMMA.16816.F32.BF16 R36, R76, R92.reuse, R36 ;  /* 0x0000005c4c24723c */ /* 0x082ff00000041824 */
[C---:B------:R-:W-:Y:S04]  /*1e2a0*/  HMMA.16816.F32.BF16 R40, R80.reuse, R92, R40 ;  /* 0x0000005c5028723c */ /* 0x040fe80000041828 */
[--C-:B--2---:R-:W-:Y:S03]  /*1e2b0*/  FFMA.FTZ R84, R178, c[0x0][0x2d0], -R103.reuse ;  /* 0x0000b400b2547a23 */ /* 0x104fe60000010867 */
[----:B------:R-:W-:Y:S01]  /*1e2c0*/  FFMA.FTZ R92, R172, c[0x0][0x2d0], -R96 ;  /* 0x0000b400ac5c7a23 */ /* 0x000fe20000010860 */
[-C--:B------:R-:W-:Y:S01]  /*1e2d0*/  HMMA.16816.F32.BF16 R44, R80, R94.reuse, R44 ;  /* 0x0000005e502c723c */ /* 0x080fe2000004182c */
[----:B------:R1:W-:Y:S03]  /*1e2e0*/  MUFU.EX2 R178, R84 ;  /* 0x0000005400b27308 */ /* 0x0003e60000000800 */
[--C-:B---3--:R-:W-:Y:S04]  /*1e2f0*/  FFMA.FTZ R88, R97, c[0x0][0x2d0], -R2.reuse ;  /* 0x0000b40061587a23 */ /* 0x108fe80000010802 */
[C---:B------:R-:W-:Y:S04]  /*1e300*/  HMMA.16816.F32.BF16 R48, R76.reuse, R94, R48 ;  /* 0x0000005e4c30723c */ /* 0x040fe80000041830 */
[--C-:B-1----:R-:W-:Y:S01]  /*1e310*/  FFMA.FTZ R84, R109, c[0x0][0x2d0], -R2.reuse ;  /* 0x0000b4006d547a23 */ /* 0x102fe20000010802 */
[----:B------:R-:W-:Y:S02]  /*1e320*/  MOV R109, R170 ;  /* 0x000000aa006d7202 */ /* 0x000fe40000000f00 */
[----:B------:R-:W-:Y:S01]  /*1e330*/  MOV R170, R169 ;  /* 0x000000a900aa7202 */ /* 0x000fe20000000f00 */
[----:B------:R1:W-:Y:S10]  /*1e340*/  MUFU.EX2 R157, R84 ;  /* 0x00000054009d7308 */ /* 0x0003f40000000800 */
[----:B------:R2:W-:Y:S01]  /*1e350*/  MUFU.EX2 R169, R88 ;  /* 0x0000005800a97308 */ /* 0x0005e20000000800 */
[----:B-1----:R-:W-:Y:S01]  /*1e360*/  FFMA.FTZ R84, R108, c[0x0][0x2d0], -R2 ;  /* 0x0000b4006c547a23 */ /* 0x002fe20000010802 */
[----:B------:R-:W-:Y:S02]  /*1e370*/  MOV R108, R105 ;  /* 0x00000069006c7202 */ /* 0x000fe40000000f00 */
[----:B------:R-:W-:Y:S06]  /*1e380*/  MOV R105, R174 ;  /* 0x000000ae00697202 */ /* 0x000fec0000000f00 */
[----:B------:R1:W-:Y:S01]  /*1e390*/  MUFU.EX2 R156, R84 ;  /* 0x00000054009c7308 */ /* 0x0003e20000000800 */
[----:B------:R-:W-:Y:S02]  /*1e3a0*/  MOV R113, R108 ;  /* 0x0000006c00717202 */ /* 0x000fe40000000f00 */
[----:B------:R-:W-:Y:S01]  /*1e3b0*/  MOV R112, R105 ;  /* 0x0000006900707202 */ /* 0x000fe20000000f00 */
[----:B--2---:R-:W-:Y:S06]  /*1e3c0*/  FFMA.FTZ R88, R177, c[0x0][0x2d0], -R96 ;  /* 0x0000b400b1587a23 */ /* 0x004fec0000010860 */
[----:B------:R2:W-:Y:S10]  /*1e3d0*/  MUFU.EX2 R174, R92 ;  /* 0x0000005c00ae7308 */ /* 0x0005f40000000800 */
[----:B------:R3:W-:Y:S01]  /*1e3e0*/  MUFU.EX2 R177, R88 ;  /* 0x0000005800b17308 */ /* 0x0007e20000000800 */
[----:B-1----:R-:W1:Y:S01]  /*1e3f0*/  LDSM.16.MT88.4 R84, [R211+0x1900] ;  /* 0x00190000d354783b */ /* 0x002e620000004200 */
[----:B--2---:R-:W-:Y:S01]  /*1e400*/  FFMA.FTZ R92, R111, c[0x0][0x2d0], -R100 ;  /* 0x0000b4006f5c7a23 */ /* 0x004fe20000010864 */
[----:B------:R-:W-:Y:S04]  /*1e410*/  MOV R111, R171 ;  /* 0x000000ab006f7202 */ /* 0x000fe80000000f00 */
[----:B------:R-:W-:Y:S01]  /*1e420*/  MOV R124, R111 ;  /* 0x0000006f007c7202 */ /* 0x000fe20000000f00 */
[--C-:B---3--:R-:W-:Y:S04]  /*1e430*/  FFMA.FTZ R88, R176, c[0x0][0x2d0], -R96.reuse ;  /* 0x0000b400b0587a23 */ /* 0x108fe80000010860 */
[----:B------:R2:W3:Y:S01]  /*1e440*/  MUFU.EX2 R175, R88 ;  /* 0x0000005800af7308 */ /* 0x0004e20000000800 */
[-C--:B-1----:R-:W-:Y:S08]  /*1e450*/  HMMA.16816.F32.BF16 R52, R76, R84.reuse, R52 ;  /* 0x000000544c34723c */ /* 0x082ff00000041834 */
[C---:B------:R-:W-:Y:S04]  /*1e460*/  HMMA.16816.F32.BF16 R56, R80.reuse, R84, R56 ;  /* 0x000000545038723c */ /* 0x040fe80000041838 */
[----:B--2---:R-:W-:Y:S01]  /*1e470*/  FFMA.FTZ R88, R173, c[0x0][0x2d0], -R96 ;  /* 0x0000b400ad587a23 */ /* 0x004fe20000010860 */
[----:B---3--:R-:W-:Y:S01]  /*1e480*/  F2FP.BF16.PACK_AB R164, R175, R177 ;  /* 0x000000b1afa4723e */ /* 0x008fe200000010ff */
[----:B------:R-:W-:Y:S01]  /*1e490*/  MUFU.EX2 R173, R92 ;  /* 0x0000005c00ad7308 */ /* 0x000fe20000000800 */
[--C-:B------:R-:W-:Y:S01]  /*1e4a0*/  FFMA.FTZ R84, R99, c[0x0][0x2d0], -R100.reuse ;  /* 0x0000b40063547a23 */ /* 0x100fe20000010864 */
[-C--:B------:R-:W-:Y:S01]  /*1e4b0*/  HMMA.16816.F32.BF16 R60, R80, R86.reuse, R60 ;  /* 0x00000056503c723c */ /* 0x080fe2000004183c */
[----:B------:R-:W-:Y:S06]  /*1e4c0*/  LDSM.16.MT88.4 R96, [R210+0x2100] ;  /* 0x00210000d260783b */ /* 0x000fec0000004200 */
[--C-:B------:R-:W-:Y:S01]  /*1e4d0*/  FFMA.FTZ R80, R110, c[0x0][0x2d0], -R100.reuse ;  /* 0x0000b4006e507a23 */ /* 0x100fe20000010864 */
[----:B------:R-:W-:Y:S01]  /*1e4e0*/  HMMA.16816.F32.BF16 R64, R76, R86, R64 ;  /* 0x000000564c40723c */ /* 0x000fe20000041840 */
[----:B------:R-:W1:Y:S03]  /*1e4f0*/  MUFU.EX2 R176, R88 ;  /* 0x0000005800b07308 */ /* 0x000e660000000800 */
[----:B------:R-:W-:Y:S01]  /*1e500*/  FFMA.FTZ R81, R170, c[0x0][0x2d0], -R100 ;  /* 0x0000b400aa517a23 */ /* 0x000fe20000010864 */
[----:B------:R-:W-:Y:S01]  /*1e510*/  MOV R110, R106 ;  /* 0x0000006a006e7202 */ /* 0x000fe20000000f00 */
[--C-:B------:R-:W-:Y:S01]  /*1e520*/  FFMA.FTZ R100, R109, c[0x0][0x2d0], -R103.reuse ;  /* 0x0000b4006d647a23 */ /* 0x100fe20000010867 */
[----:B------:R-:W-:Y:S01]  /*1e530*/  F2FP.BF16.PACK_AB R76, R195, R194 ;  /* 0x000000c2c34c723e */ /* 0x000fe200000010ff */
[----:B------:R-:W2:Y:S01]  /*1e540*/  LDL R109, [R1+0x38] ;  /* 0x00003800016d7983 */ /* 0x000ea20000100800 */
[----:B------:R-:W-:Y:S02]  /*1e550*/  FFMA.FTZ R103, R107, c[0x0][0x2d0], -R103 ;  /* 0x0000b4006b677a23 */ /* 0x000fe40000010867 */
[----:B------:R3:W-:Y:S01]  /*1e560*/  MUFU.EX2 R171, R81 ;  /* 0x0000005100ab7308 */ /* 0x0007e20000000800 */
[----:B------:R-:W4:Y:S01]  /*1e570*/  LDL.LU R108, [R1+0x1c] ;  /* 0x00001c00016c7983 */ /* 0x000f220000300800 */
[----:B------:R-:W-:Y:S02]  /*1e580*/  F2FP.BF16.PACK_AB R78, R192, R193 ;  /* 0x000000c1c04e723e */ /* 0x000fe400000010ff */
[----:B------:R-:W-:Y:S01]  /*1e590*/  F2FP.BF16.PACK_AB R77, R189, R191 ;  /* 0x000000bfbd4d723e */ /* 0x000fe200000010ff */
[----:B------:R-:W4:Y:S01]  /*1e5a0*/  LDL.LU R107, [R1+0x20] ;  /* 0x00002000016b7983 */ /* 0x000f220000300800 */
[----:B------:R-:W-:Y:S02]  /*1e5b0*/  F2FP.BF16.PACK_AB R79, R185, R187 ;  /* 0x000000bbb94f723e */ /* 0x000fe400000010ff */
[----:B------:R-:W-:Y:S01]  /*1e5c0*/  F2FP.BF16.PACK_AB R82, R178, R182 ;  /* 0x000000b6b252723e */ /* 0x000fe200000010ff */
[----:B------:R-:W4:Y:S01]  /*1e5d0*/  LDL.LU R106, [R1+0x24] ;  /* 0x00002400016a7983 */ /* 0x000f220000300800 */
[----:B------:R3:W3:Y:S01]  /*1e5e0*/  MUFU.EX2 R170, R80 ;  /* 0x0000005000aa7308 */ /* 0x0006e20000000800 */
[----:B------:R-:W-:Y:S02]  /*1e5f0*/  F2FP.BF16.PACK_AB R83, R169, R168 ;  /* 0x000000a8a953723e */ /* 0x000fe400000010ff */
[----:B------:R-:W4:Y:S01]  /*1e600*/  LDL.LU R105, [R1+0x28] ;  /* 0x0000280001697983 */ /* 0x000f220000300800 */
[----:B-1----:R-:W-:Y:S02]  /*1e610*/  F2FP.BF16.PACK_AB R166, R174, R176 ;  /* 0x000000b0aea6723e */ /* 0x002fe400000010ff */
[----:B------:R-:W-:Y:S01]  /*1e620*/  MOV R125, R110 ;  /* 0x0000006e007d7202 */ /* 0x000fe20000000f00 */
[----:B------:R-:W1:Y:S03]  /*1e630*/  LDSM.16.MT88.4 R88, [R209+0x2100] ;  /* 0x00210000d158783b */ /* 0x000e660000004200 */
[----:B------:R3:W3:Y:S02]  /*1e640*/  MUFU.EX2 R172, R84 ;  /* 0x0000005400ac7308 */ /* 0x0006e40000000800 */
[----:B---3--:R-:W-:Y:S03]  /*1e650*/  F2FP.BF16.PACK_AB R81, R156, R157 ;  /* 0x0000009d9c51723e */ /* 0x008fe600000010ff */
[----:B------:R-:W3:Y:S05]  /*1e660*/  LDSM.16.MT88.4 R92, [R212+0x2100] ;  /* 0x00210000d45c783b */ /* 0x000eea0000004200 */
[----:B------:R-:W1:Y:S01]  /*1e670*/  MUFU.EX2 R103, R103 ;  /* 0x0000006700677308 */ /* 0x000e620000000800 */
[----:B------:R-:W-:Y:S02]  /*1e680*/  F2FP.BF16.PACK_AB R80, R158, R159 ;  /* 0x0000009f9e50723e */ /* 0x000fe400000010ff */
[----:B------:R-:W-:Y:S07]  /*1e690*/  F2FP.BF16.PACK_AB R167, R171, R170 ;  /* 0x000000aaaba7723e */ /* 0x000fee00000010ff */
[----:B------:R-:W3:Y:S01]  /*1e6a0*/  MUFU.EX2 R100, R100 ;  /* 0x0000006400647308 */ /* 0x000ee20000000800 */
[----:B------:R-:W3:Y:S01]  /*1e6b0*/  LDSM.16.MT88.4 R84, [R211+0x2100] ;  /* 0x00210000d354783b */ /* 0x000ee20000004200 */
[----:B------:R-:W-:Y:S02]  /*1e6c0*/  F2FP.BF16.PACK_AB R165, R172, R173 ;  /* 0x000000adaca5723e */ /* 0x000fe400000010ff */
[----:B-1----:R-:W-:Y:S01]  /*1e6d0*/  F2FP.BF16.PACK_AB R162, R103, R102 ;  /* 0x0000006667a2723e */ /* 0x002fe200000010ff */
[-C--:B------:R-:W-:Y:S03]  /*1e6e0*/  HMMA.16816.F32.BF16 R4, R76, R88.reuse, R4 ;  /* 0x000000584c04723c */ /* 0x080fe60000041804 */
[----:B---3--:R-:W-:Y:S05]  /*1e6f0*/  F2FP.BF16.PACK_AB R160, R101, R100 ;  /* 0x0000006465a0723e */ /* 0x008fea00000010ff */
[C---:B------:R-:W-:Y:S07]  /*1e700*/  HMMA.16816.F32.BF16 R8, R80.reuse, R88, R8 ;  /* 0x000000585008723c */ /* 0x040fee0000041808 */
[--C-:B------:R-:W-:Y:S01]  /*1e710*/  FFMA.FTZ R88, R113, c[0x0][0x2d0], -R2.reuse ;  /* 0x0000b40071587a23 */ /* 0x100fe20000010802 */
[-C--:B------:R-:W-:Y:S03]  /*1e720*/  HMMA.16816.F32.BF16 R12, R80, R90.reuse, R12 ;  /* 0x0000005a500c723c */ /* 0x080fe6000004180c */
[----:B------:R1:W-:Y:S05]  /*1e730*/  MUFU.EX2 R89, R88 ;  /* 0x0000005800597308 */ /* 0x0003ea0000000800 */
[C---:B------:R-:W-:Y:S08]  /*1e740*/  HMMA.16816.F32.BF16 R16, R76.reuse, R90, R16 ;  /* 0x0000005a4c10723c */ /* 0x040ff00000041810 */
[-C--:B------:R-:W-:Y:S08]  /*1e750*/  HMMA.16816.F32.BF16 R20, R76, R92.reuse, R20 ;  /* 0x0000005c4c14723c */ /* 0x080ff00000041814 */
[C---:B------:R-:W-:Y:S04]  /*1e760*/  HMMA.16816.F32.BF16 R24, R80.reuse, R92, R24 ;  /* 0x0000005c5018723c */ /* 0x040fe80000041818 */
[--C-:B-1----:R-:W-:Y:S02]  /*1e770*/  FFMA.FTZ R88, R112, c[0x0][0x2d0], -R2.reuse ;  /* 0x0000b40070587a23 */ /* 0x102fe40000010802 */
[----:B------:R-:W-:Y:S02]  /*1e780*/  FFMA.FTZ R2, R75, c[0x0][0x2d0], -R2 ;  /* 0x0000b4004b027a23 */ /* 0x000fe40000010802 */
[-C--:B------:R-:W-:Y:S01]  /*1e790*/  HMMA.16816.F32.BF16 R28, R80, R94.reuse, R28 ;  /* 0x0000005e501c723c */ /* 0x080fe2000004181c */
[----:B------:R-:W1:Y:S07]  /*1e7a0*/  MUFU.EX2 R90, R88 ;  /* 0x00000058005a7308 */ /* 0x000e6e0000000800 */
[C---:B------:R-:W-:Y:S03]  /*1e7b0*/  HMMA.16816.F32.BF16 R32, R76.reuse, R94, R32 ;  /* 0x0000005e4c20723c */ /* 0x040fe60000041820 */
[----:B------:R-:W-:Y:S05]  /*1e7c0*/  MUFU.EX2 R88, R74 ;  /* 0x0000004a00587308 */ /* 0x000fea0000000800 */
[-C--:B------:R-:W-:Y:S05]  /*1e7d0*/  HMMA.16816.F32.BF16 R36, R76, R96.reuse, R36 ;  /* 0x000000604c24723c */ /* 0x080fea0000041824 */
[----:B------:R-:W3:Y:S03]  /*1e7e0*/  MUFU.EX2 R74, R2 ;  /* 0x00000002004a7308 */ /* 0x000ee60000000800 */
[C---:B------:R-:W-:Y:S04]  /*1e7f0*/  HMMA.16816.F32.BF16 R40, R80.reuse, R96, R40 ;  /* 0x000000605028723c */ /* 0x040fe80000041828 */
[----:B-1----:R-:W-:Y:S04]  /*1e800*/  F2FP.BF16.PACK_AB R161, R90, R89 ;  /* 0x000000595aa1723e */ /* 0x002fe800000010ff */
[-C--:B------:R-:W-:Y:S08]  /*1e810*/  HMMA.16816.F32.BF16 R44, R80, R98.reuse, R44 ;  /* 0x00000062502c723c */ /* 0x080ff0000004182c */
[C---:B------:R-:W-:Y:S04]  /*1e820*/  HMMA.16816.F32.BF16 R48, R76.reuse, R98, R48 ;  /* 0x000000624c30723c */ /* 0x040fe80000041830 */
[----:B---3--:R-:W-:Y:S04]  /*1e830*/  F2FP.BF16.PACK_AB R163, R74, R88 ;  /* 0x000000584aa3723e */ /* 0x008fe800000010ff */
[-C--:B------:R-:W-:Y:S08]  /*1e840*/  HMMA.16816.F32.BF16 R52, R76, R84.reuse, R52 ;  /* 0x000000544c34723c */ /* 0x080ff00000041834 */
[C---:B------:R-:W-:Y:S08]  /*1e850*/  HMMA.16816.F32.BF16 R56, R80.reuse, R84, R56 ;  /* 0x000000545038723c */ /* 0x040ff00000041838 */
[-C--:B------:R-:W-:Y:S08]  /*1e860*/  HMMA.16816.F32.BF16 R60, R80, R86.reuse, R60 ;  /* 0x00000056503c723c */ /* 0x080ff0000004183c */
[----:B------:R-:W-:Y:S04]  /*1e870*/  HMMA.16816.F32.BF16 R64, R76, R86, R64 ;  /* 0x000000564c40723c */ /* 0x000fe80000041840 */
[----:B--2---:R-:W-:Y:S02]  /*1e880*/  ISETP.GT.AND P0, PT, R225, R109, PT ;  /* 0x0000006de100720c */ /* 0x004fe40003f04270 */
[----:B------:R-:W-:Y:S01]  /*1e890*/  MOV R225, R226 ;  /* 0x000000e200e17202 */ /* 0x000fe20000000f00 */
[----:B----4-:R-:W-:Y:S05]  /*1e8a0*/  FFMA.FTZ R73, R73, R108, R249 ;  /* 0x0000006c49497223 */ /* 0x010fea00000100f9 */
[----:B------:R-:W-:Y:S02]  /*1e8b0*/  FADD.FTZ R73, R251, R73 ;  /* 0x00000049fb497221 */ /* 0x000fe40000010000 */
[----:B------:R-:W-:Y:S02]  /*1e8c0*/  FFMA.FTZ R69, R69, R107, R246 ;  /* 0x0000006b45457223 */ /* 0x000fe400000100f6 */
[----:B------:R-:W-:Y:S02]  /*1e8d0*/  FFMA.FTZ R68, R68, R106, R240 ;  /* 0x0000006a44447223 */ /* 0x000fe400000100f0 */
[----:B------:R-:W-:Y:S02]  /*1e8e0*/  FADD.FTZ R73, R104, R73 ;  /* 0x0000004968497221 */ /* 0x000fe40000010000 */
[----:B------:R-:W-:Y:S02]  /*1e8f0*/  FFMA.FTZ R0, R0, R105, R184 ;  /* 0x0000006900007223 */ /* 0x000fe400000100b8 */
[----:B------:R-:W-:Y:S01]  /*1e900*/  FADD.FTZ R69, R247, R69 ;  /* 0x00000045f7457221 */ /* 0x000fe20000010000 */
        /* <DEDUP_REMOVED lines=93> */
[----:B------:R-:W-:Y:S01]  /*1eee0*/  FADD.FTZ R8, R100, R8 ;  /* 0x0000000864087221 */ /* 0x000fe20000010000 */
[----:B------:R-:W-:Y:S01]  /*1eef0*/  MOV R100, R71 ;  /* 0x0000004700647202 */ /* 0x000fe20000000f00 */
[----:B------:R-:W-:Y:S02]  /*1ef00*/  FADD.FTZ R4, R89, R4 ;  /* 0x0000000459047221 */ /* 0x000fe40000010000 */
[----:B------:R-:W-:Y:S02]  /*1ef10*/  FADD.FTZ R5, R172, R0 ;  /* 0x00000000ac057221 */ /* 0x000fe40000010000 */
[----:B------:R-:W-:Y:S02]  /*1ef20*/  FADD.FTZ R6, R176, R2 ;  /* 0x00000002b0067221 */ /* 0x000fe40000010000 */
[----:B------:R-:W-:Y:S01]  /*1ef30*/  FADD.FTZ R0, R101, R8 ;  /* 0x0000000865007221 */ /* 0x000fe20000010000 */
[----:B------:R-:W-:Y:S01]  /*1ef40*/  MOV R101, R70 ;  /* 0x0000004600657202 */ /* 0x000fe20000000f00 */
        /* <DEDUP_REMOVED lines=8> */
[----:B------:R-:W-:Y:S02]  /*1efd0*/  FADD.FTZ R2, R103, R2 ;  /* 0x0000000267027221 */ /* 0x000fe40000010000 */
[----:B------:R-:W-:Y:S01]  /*1efe0*/  FADD.FTZ R0, R74, R0 ;  /* 0x000000004a007221 */ /* 0x000fe20000010000 */
[----:B------:R-:W-:Y:S04]  /*1eff0*/  STL [R1+0x20], R4 ;  /* 0x0000200401007387 */ /* 0x000fe80000100800 */
[----:B------:R1:W-:Y:S04]  /*1f000*/  STL [R1+0x24], R2 ;  /* 0x0000240201007387 */ /* 0x0003e80000100800 */
[----:B------:R2:W-:Y:S01]  /*1f010*/  STL [R1+0x28], R0 ;  /* 0x0000280001007387 */ /* 0x0005e20000100800 */
[----:B-1----:R-:W-:Y:S01]  /*1f020*/  MOV R2, R72 ;  /* 0x0000004800027202 */ /* 0x002fe20000000f00 */
[----:B------:R-:W-:-:S05]  /*1f030*/  @P0 BRA `(.L_x_460) ;  /* 0xffffb7a000000947 */ /* 0x000fca000383ffff */
.L_x_459:
[----:B--2---:R-:W2:Y:S02]  /*1f040*/  LDL R0, [R1+0x18] ;  /* 0x0000180001007983 */ /* 0x004ea40000100800 */
[----:B--2---:R-:W-:-:S13]  /*1f050*/  ISETP.GE.AND P0, PT, R226, R0, PT ;  /* 0x00000000e200720c */ /* 0x004fda0003f06270 */
[----:B------:R-:W-:Y:S05]  /*1f060*/  @!P0 BRA `(.L_x_461) ;  /* 0x0000677000008947 */ /* 0x000fea0003800000 */
[----:B------:R-:W2:Y:S01]  /*1f070*/  LDL.LU.64 R6, [R1+0x50] ;  /* 0x0000500001067983 */ /* 0x000ea20000300a00 */
[----:B------:R-:W-:Y:S02]  /*1f080*/  UMOV UR10, 0x60 ;  /* 0x00000060000a7882 */ /* 0x000fe40000000000 */
[----:B------:R-:W-:Y:S01]  /*1f090*/  ULDC.64 UR4, c[0x0][0x208] ;  /* 0x0000820000047ab9 */ /* 0x000fe20000000a00 */
[----:B-1----:R-:W3:Y:S04]  /*1f0a0*/  LDL.LU.64 R4, [R1+0x58] ;  /* 0x0000580001047983 */ /* 0x002ee80000300a00 */
[----:B------:R-:W4:Y:S01]  /*1f0b0*/  LDL R0, [R1+0x60] ;  /* 0x0000600001007983 */ /* 0x000f220000100800 */
[----:B------:R-:W-:Y:S01]  /*1f0c0*/  MOV R8, c[0x0][0x2c4] ;  /* 0x0000b10000087a02 */ /* 0x000fe20000000f00 */
[----:B------:R-:W-:Y:S01]  /*1f0d0*/  UIMAD.WIDE.U32 UR12, UR10, UR4, URZ ;  /* 0x000000040a0c72a5 */ /* 0x000fe2000f8e003f */
[----:B------:R-:W-:Y:S01]  /*1f0e0*/  MOV R103, R3 ;  /* 0x0000000300677202 */ /* 0x000fe20000000f00 */
[----:B------:R-:W-:Y:S01]  /*1f0f0*/  UIMAD UR10, UR10, UR5, URZ ;  /* 0x000000050a0a72a4 */ /* 0x000fe2000f8e023f */
[----:B------:R-:W-:Y:S01]  /*1f100*/  ISETP.NE.AND P1, PT, R8, 0x1, PT ;  /* 0x000000010800780c */ /* 0x000fe20003f25270 */
[----:B------:R-:W-:Y:S01]  /*1f110*/  UMOV UR6, 0x5 ;  /* 0x0000000500067882 */ /* 0x000fe20000000000 */
[----:B------:R-:W-:Y:S01]  /*1f120*/  MOV R101, R71 ;  /* 0x0000004700657202 */ /* 0x000fe20000000f00 */
[----:B------:R-:W-:Y:S01]  /*1f130*/  ULDC.64 UR4, c[0x0][0x1e0] ;  /* 0x0000780000047ab9 */ /* 0x000fe20000000a00 */
[----:B------:R-:W-:Y:S01]  /*1f140*/  IMAD.MOV.U32 R100, RZ, RZ, R72 ;  /* 0x000000ffff647224 */ /* 0x000fe200078e0048 */
[----:B------:R-:W-:Y:S01]  /*1f150*/  USHF.L.U64.HI UR5, UR4, UR6, UR5 ;  /* 0x0000000604057299 */ /* 0x000fe20008010205 */
[----:B------:R-:W-:Y:S01]  /*1f160*/  IMAD.MOV.U32 R102, RZ, RZ, R70 ;  /* 0x000000ffff667224 */ /* 0x000fe200078e0046 */
[----:B------:R-:W-:-:S02]  /*1f170*/  USHF.L.U32 UR4, UR4, 0x5, URZ ;  /* 0x0000000504047899 */ /* 0x000fc4000800063f */
[----:B------:R-:W-:Y:S01]  /*1f180*/  UIADD3 UR10, UR13, UR10, URZ ;  /* 0x0000000a0d0a7290 */ /* 0x000fe2000fffe03f */
[----:B--2---:R-:W-:Y:S01]  /*1f190*/  IMAD.MOV.U32 R3, RZ, RZ, R7 ;  /* 0x000000ffff037224 */ /* 0x004fe200078e0007 */
[----:B---3--:R-:W-:Y:S02]  /*1f1a0*/  MOV R2, R4 ;  /* 0x0000000400027202 */ /* 0x008fe40000000f00 */
[----:B----4-:R-:W-:-:S03]  /*1f1b0*/  @P1 IMAD.HI.U32 R0, R0, c[0x0][0x2c8], RZ ;  /* 0x0000b20000001a27 */ /* 0x010fc600078e00ff */
[----:B------:R1:W-:Y:S04]  /*1f1c0*/  STL.64 [R1], R2 ;  /* 0x0000000201007387 */ /* 0x0003e80000100a00 */
[----:B------:R1:W-:Y:S02]  /*1f1d0*/  @P1 STL [R1+0x8], R0 ;  /* 0x0000080001001387 */ /* 0x0003e40000100800 */
.L_x_478:
[----:B------:R-:W-:Y:S04]  /*1f1e0*/  DEPBAR.LE SB0, 0x0 ;  /* 0x000080000000791a */ /* 0x000fe80000000000 */
[----:B------:R-:W-:Y:S01]  /*1f1f0*/  BAR.SYNC.DEFER_BLOCKING 0x0 ;  /* 0x0000000000007b1d */ /* 0x000fe20000010000 */
[----:B-12---:R-:W-:Y:S01]  /*1f200*/  SHF.R.S32.HI R2, RZ, 0x1f, R226 ;  /* 0x0000001fff027819 */ /* 0x006fe200000114e2 */
[----:B------:R-:W-:Y:S01]  /*1f210*/  IMAD R0, R226, UR10, RZ ;  /* 0x0000000ae2007c24 */ /* 0x000fe2000f8e02ff */
[----:B------:R-:W-:Y:S02]  /*1f220*/  MOV R198, c[0x0][0x208] ;  /* 0x0000820000c67a02 */ /* 0x000fe40000000f00 */
[----:B------:R-:W-:Y:S01]  /*1f230*/  MOV R228, c[0x0][0x2c4] ;  /* 0x0000b10000e47a02 */ /* 0x000fe20000000f00 */
[----:B------:R-:W-:Y:S01]  /*1f240*/  IMAD R0, R2, UR12, R0 ;  /* 0x0000000c02007c24 */ /* 0x000fe2000f8e0200 */
[----:B------:R-:W-:Y:S02]  /*1f250*/  SHF.L.U32 R198, R198, 0x5, RZ ;  /* 0x00000005c6c67819 */ /* 0x000fe400000006ff */
[----:B------:R-:W-:Y:S01]  /*1f260*/  ISETP.NE.AND P3, PT, R228, 0x1, PT ;  /* 0x00000001e400780c */ /* 0x000fe20003f65270 */
        /* <DEDUP_REMOVED lines=16> */
[----:B------:R-:W2:Y:S01]  /*1f370*/  LDL.64 R248, [R1+0x48] ;  /* 0x0000480001f87983 */ /* 0x000ea20000100a00 */
        /* <DEDUP_REMOVED lines=28> */
[-C--:B------:R-:W-:Y:S01]  /*1f540*/  HMMA.16816.F32.BF16 R12, R180, R178.reuse, R12 ;  /* 0x000000b2b40c723c */ /* 0x080fe2000004180c */
[----:B------:R-:W-:Y:S03]  /*1f550*/  MOV R197, 0x5 ;  /* 0x0000000500c57802 */ /* 0x000fe60000000f00 */
[C---:B------:R-:W-:Y:S02]  /*1f560*/  LEA R2, P0, R176.reuse, c[0x0][0x1f8], 0x1 ;  /* 0x00007e00b0027a11 */ /* 0x040fe400078008ff */
[----:B------:R-:W-:Y:S02]  /*1f570*/  IADD3 R0, R177, R0, RZ ;  /* 0x00000000b1007210 */ /* 0x000fe40007ffe0ff */
[C---:B------:R-:W-:Y:S01]  /*1f580*/  HMMA.16816.F32.BF16 R16, R172.reuse, R178, R16 ;  /* 0x000000b2ac10723c */ /* 0x040fe20000041810 */
[----:B------:R-:W-:Y:S03]  /*1f590*/  MOV R196, c[0x0][0x208] ;  /* 0x0000820000c47a02 */ /* 0x000fe60000000f00 */
[----:B------:R-:W-:Y:S02]  /*1f5a0*/  LEA.HI.X R3, R176, c[0x0][0x1fc], R0, 0x1, P0 ;  /* 0x00007f00b0037a11 */ /* 0x000fe400000f0c00 */
[----:B------:R-:W2:Y:S01]  /*1f5b0*/  LDSM.16.M88.4 R176, [R220] ;  /* 0x00000000dcb0783b */ /* 0x000ea20000000200 */
[----:B------:R-:W-:Y:S01]  /*1f5c0*/  SHF.L.U64.HI R196, R196, R197, c[0x0][0x20c] ;  /* 0x00008300c4c47619 */ /* 0x000fe200000102c5 */
        /* <DEDUP_REMOVED lines=10> */
[----:B------:R-:W-:Y:S01]  /*1f670*/  IADD3 R188, P1, R2, R198, RZ ;  /* 0x000000c602bc7210 */ /* 0x000fe20007f3e0ff */
[-C--:B------:R-:W-:Y:S04]  /*1f680*/  HMMA.16816.F32.BF16 R44, R180, R190.reuse, R44 ;  /* 0x000000beb42c723c */ /* 0x080fe8000004182c */
[----:B------:R-:W-:Y:S02]  /*1f690*/  IADD3.X R189, R3, R196, RZ, P1, !PT ;  /* 0x000000c403bd7210 */ /* 0x000fe40000ffe4ff */
[----:B------:R-:W-:Y:S02]  /*1f6a0*/  IADD3 R186, P0, R188, R198, RZ ;  /* 0x000000c6bcba7210 */ /* 0x000fe40007f1e0ff */
[C---:B------:R-:W-:Y:S01]  /*1f6b0*/  HMMA.16816.F32.BF16 R48, R172.reuse, R190, R48 ;  /* 0x000000beac30723c */ /* 0x040fe20000041830 */
[----:B------:R4:W-:Y:S03]  /*1f6c0*/  LDGSTS.E.BYPASS.LTC128B.128 [R227+0x900], [R188.64], !P5 ;  /* 0x00900000bce37fae */ /* 0x0009e6000e901d48 */
[----:B------:R-:W-:Y:S02]  /*1f6d0*/  IADD3.X R187, R189, R196, RZ, P0, !PT ;  /* 0x000000c4bdbb7210 */ /* 0x000fe400007fe4ff */
[----:B------:R-:W-:Y:S02]  /*1f6e0*/  IADD3 R184, P2, R186, R198, RZ ;  /* 0x000000c6bab87210 */ /* 0x000fe40007f5e0ff */
[-C--:B------:R-:W-:Y:S01]  /*1f6f0*/  HMMA.16816.F32.BF16 R52, R172, R192.reuse, R52 ;  /* 0x000000c0ac34723c */ /* 0x080fe20000041834 */
[----:B------:R1:W-:Y:S03]  /*1f700*/  LDGSTS.E.BYPASS.LTC128B.128 [R227+0x1100], [R186.64], !P5 ;  /* 0x01100000bae37fae */ /* 0x0003e6000e901d48 */
[----:B------:R-:W-:Y:S02]  /*1f710*/  IADD3.X R185, R187, R196, RZ, P2, !PT ;  /* 0x000000c4bbb97210 */ /* 0x000fe400017fe4ff */
[----:B---3--:R-:W-:Y:S02]  /*1f720*/  IADD3 R2, P1, R184, R198, RZ ;  /* 0x000000c6b8027210 */ /* 0x008fe40007f3e0ff */
[C---:B------:R-:W-:Y:S01]  /*1f730*/  HMMA.16816.F32.BF16 R56, R180.reuse, R192, R56 ;  /* 0x000000c0b438723c */ /* 0x040fe20000041838 */
[----:B------:R3:W-:Y:S03]  /*1f740*/  LDGSTS.E.BYPASS.LTC128B.128 [R227+0x1900], [R184.64], !P5 ;  /* 0x01900000b8e37fae */ /* 0x0007e6000e901d48 */
[----:B------:R-:W-:Y:S02]  /*1f750*/  IADD3.X R3, R185, R196, RZ, P1, !PT ;  /* 0x000000c4b9037210 */ /* 0x000fe40000ffe4ff */
[----:B------:R-:W-:Y:S02]  /*1f760*/  IADD3 R190, P0, R2, R198, RZ ;  /* 0x000000c602be7210 */ /* 0x000fe40007f1e0ff */
[-C--:B------:R-:W-:Y:S01]  /*1f770*/  HMMA.16816.F32.BF16 R60, R180, R194.reuse, R60 ;  /* 0x000000c2b43c723c */ /* 0x080fe2000004183c */
[----:B------:R2:W-:Y:S03]  /*1f780*/  LDGSTS.E.BYPASS.LTC128B.128 [R227+0x2100], [R2.64], !P5 ;  /* 0x0210000002e37fae */ /* 0x0005e6000e901d48 */
[----:B------:R-:W-:Y:S04]  /*1f790*/  IADD3.X R191, R3, R196, RZ, P0, !PT ;  /* 0x000000c403bf7210 */ /* 0x000fe800007fe4ff */
[C---:B------:R-:W-:Y:S01]  /*1f7a0*/  HMMA.16816.F32.BF16 R64, R172.reuse, R194, R64 ;  /* 0x000000c2ac40723c */ /* 0x040fe20000041840 */
[----:B------:R4:W-:Y:S07]  /*1f7b0*/  LDGSTS.E.BYPASS.LTC128B.128 [R227+0x2900], [R190.64], !P5 ;  /* 0x02900000bee37fae */ /* 0x0009ee000e901d48 */
[-C--:B-1----:R-:W-:Y:S01]  /*1f7c0*/  HMMA.16816.F32.BF16 R68, R172, R168.reuse, R68 ;  /* 0x000000a8ac44723c */ /* 0x082fe20000041844 */
[----:B------:R-:W-:Y:S07]  /*1f7d0*/  LDSM.16.M88.4 R192, [R216+0x8100] ;  /* 0x00810000d8c0783b */ /* 0x000fee0000000200 */
[C---:B------:R-:W-:Y:S01]  /*1f7e0*/  HMMA.16816.F32.BF16 R72, R180.reuse, R168, R72 ;  /* 0x000000a8b448723c */ /* 0x040fe20000041848 */
[----:B---3--:R-:W-:Y:S07]  /*1f7f0*/  LDSM.16.M88.4 R184, [R216+0x6100] ;  /* 0x00610000d8b8783b */ /* 0x008fee0000000200 */
[-C--:B------:R-:W-:Y:S01]  /*1f800*/  HMMA.16816.F32.BF16 R76, R180, R170.reuse, R76 ;  /* 0x000000aab44c723c */ /* 0x080fe2000004184c */
[----:B------:R-:W-:Y:S07]  /*1f810*/  LDSM.16.M88.4 R196, [R214+0x3900] ;  /* 0x00390000d6c4783b */ /* 0x000fee0000000200 */
[C---:B------:R-:W-:Y:S01]  /*1f820*/  HMMA.16816.F32.BF16 R80, R172.reuse, R170, R80 ;  /* 0x000000aaac50723c */ /* 0x040fe20000041850 */
[----:B----4-:R-:W1:Y:S07]  /*1f830*/  LDSM.16.M88.4 R188, [R214+0x3100] ;  /* 0x00310000d6bc783b */ /* 0x010e6e0000000200 */
[-C--:B--2---:R-:W-:Y:S01]  /*1f840*/  HMMA.16816.F32.BF16 R84, R172, R176.reuse, R84 ;  /* 0x000000b0ac54723c */ /* 0x084fe20000041854 */
[----:B------:R-:W2:Y:S07]  /*1f850*/  LDSM.16.M88.4 R200, [R214+0x4100] ;  /* 0x00410000d6c8783b */ /* 0x000eae0000000200 */
[C---:B------:R-:W-:Y:S01]  /*1f860*/  HMMA.16816.F32.BF16 R88, R180.reuse, R176, R88 ;  /* 0x000000b0b458723c */ /* 0x040fe20000041858 */
[----:B------:R-:W3:Y:S07]  /*1f870*/  LDSM.16.M88.4 R168, [R214+0x4900] ;  /* 0x00490000d6a8783b */ /* 0x000eee0000000200 */
[-C--:B------:R-:W-:Y:S01]  /*1f880*/  HMMA.16816.F32.BF16 R92, R180, R178.reuse, R92 ;  /* 0x000000b2b45c723c */ /* 0x080fe2000004185c */
[----:B------:R-:W4:Y:S07]  /*1f890*/  LDSM.16.M88.4 R180, [R214+0x5100] ;  /* 0x00510000d6b4783b */ /* 0x000f2e0000000200 */
[----:B------:R-:W-:Y:S01]  /*1f8a0*/  HMMA.16816.F32.BF16 R96, R172, R178, R96 ;  /* 0x000000b2ac60723c */ /* 0x000fe20000041860 */
[----:B------:R-:W2:Y:S07]  /*1f8b0*/  LDSM.16.M88.4 R204, [R214+0x5900] ;  /* 0x00590000d6cc783b */ /* 0x000eae0000000200 */
[-C--:B-1----:R-:W-:Y:S01]  /*1f8c0*/  HMMA.16816.F32.BF16 R4, R184, R188.reuse, R4 ;  /* 0x000000bcb804723c */ /* 0x082fe20000041804 */
[----:B------:R-:W-:Y:S07]  /*1f8d0*/  LDSM.16.M88.4 R172, [R217+0x6100] ;  /* 0x00610000d9ac783b */ /* 0x000fee0000000200 */
[C---:B------:R-:W-:Y:S01]  /*1f8e0*/  HMMA.16816.F32.BF16 R8, R192.reuse, R188, R8 ;  /* 0x000000bcc008723c */ /* 0x040fe20000041808 */
[----:B------:R-:W1:Y:S07]  /*1f8f0*/  LDSM.16.M88.4 R176, [R213] ;  /* 0x00000000d5b0783b */ /* 0x000e6e0000000200 */
[-C--:B------:R-:W-:Y:S01]  /*1f900*/  HMMA.16816.F32.BF16 R12, R192, R190.reuse, R12 ;  /* 0x000000bec00c723c */ /* 0x080fe2000004180c */
[----:B------:R-:W0:Y:S07]  /*1f910*/  LDGDEPBAR ;  /* 0x00000000000079af */ /* 0x000e2e0000000000 */
[C---:B------:R-:W-:Y:S01]  /*1f920*/  HMMA.16816.F32.BF16 R16, R184.reuse, R190, R16 ;  /* 0x000000beb810723c */ /* 0x040fe20000041810 */
[----:B------:R-:W1:Y:S07]  /*1f930*/  LDSM.16.M88.4 R188, [R217+0x8100] ;  /* 0x00810000d9bc783b */ /* 0x000e6e0000000200 */
[-C--:B------:R-:W-:Y:S08]  /*1f940*/  HMMA.16816.F32.BF16 R20, R184, R196.reuse, R20 ;  /* 0x000000c4b814723c */ /* 0x080ff00000041814 */
[C---:B------:R-:W-:Y:S08]  /*1f950*/  HMMA.16816.F32.BF16 R24, R192.reuse, R196, R24 ;  /* 0x000000c4c018723c */ /* 0x040ff00000041818 */
[-C--:B------:R-:W-:Y:S08]  /*1f960*/  HMMA.16816.F32.BF16 R28, R192, R198.reuse, R28 ;  /* 0x000000c6c01c723c */ /* 0x080ff0000004181c */
[C---:B------:R-:W-:Y:S08]  /*1f970*/  HMMA.16816.F32.BF16 R32, R184.reuse, R198, R32 ;  /* 0x000000c6b820723c */ /* 0x040ff00000041820 */
        /* <DEDUP_REMOVED lines=45> */
[----:B------:R-:W2:Y:S10]  /*1fc50*/  MUFU.TANH R237, R12 ;  /* 0x0000000c00ed7308 */ /* 0x000eb40000002400 */
[----:B------:R-:W2:Y:S01]  /*1fc60*/  MUFU.TANH R230, R13 ;  /* 0x0000000d00e67308 */ /* 0x000ea20000002400 */
[----:B-1----:R-:W1:Y:S01]  /*1fc70*/  LDSM.16.M88.4 R8, [R213+0x1000] ;  /* 0x00100000d508783b */ /* 0x002e620000000200 */
[-C--:B----4-:R-:W-:Y:S08]  /*1fc80*/  HMMA.16816.F32.BF16 R20, R172, R4.reuse, R20 ;  /* 0x00000004ac14723c */ /* 0x090ff00000041814 */
[----:B------:R-:W4:Y:S01]  /*1fc90*/  MUFU.TANH R242, R14 ;  /* 0x0000000e00f27308 */ /* 0x000f220000002400 */
        /* <DEDUP_REMOVED lines=57> */
[----:B------:R-:W3:Y:S03]  /*20030*/  MUFU.TANH R178, R59 ;  /* 0x0000003b00b27308 */ /* 0x000ee60000002400 */
[----:B------:R-:W-:Y:S02]  /*20040*/  FMUL.FTZ R54, R54, c[0x0][0x320] ;  /* 0x0000c80036367a20 */ /* 0x000fe40000410000 */
[----:B------:R-:W-:Y:S02]  /*20050*/  FMUL.FTZ R55, R55, c[0x0][0x320] ;  /* 0x0000c80037377a20 */ /* 0x000fe40000410000 */
[C---:B------:R-:W-:Y:S01]  /*20060*/  HMMA.16816.F32.BF16 R80, R172.reuse, R10, R80 ;  /* 0x0000000aac50723c */ /* 0x040fe20000041850 */
[----:B------:R-:W3:Y:S02]  /*20070*/  LDL R11, [R1+0x8] ;  /* 0x00000800010b7983 */ /* 0x000ee40000100800 */
[----:B------:R4:W3:Y:S01]  /*20080*/  MUFU.TANH R59, R62 ;  /* 0x0000003e003b7308 */ /* 0x0008e20000002400 */
[----:B------:R-:W-:Y:S01]  /*20090*/  FMUL.FTZ R56, R56, c[0x0][0x320] ;  /* 0x0000c80038387a20 */ /* 0x000fe20000410000 */
[----:B------:R-:W3:Y:S01]  /*200a0*/  LDL R10, [R1+0x34] ;  /* 0x00003400010a7983 */ /* 0x000ee20000100800 */
[----:B------:R-:W-:Y:S02]  /*200b0*/  FMUL.FTZ R57, R57, c[0x0][0x320] ;  /* 0x0000c80039397a20 */ /* 0x000fe40000410000 */
[-C--:B--2---:R-:W-:Y:S01]  /*200c0*/  HMMA.16816.F32.BF16 R84, R172, R4.reuse, R84 ;  /* 0x00000004ac54723c */ /* 0x084fe20000041854 */
[----:B-1----:R-:W2:Y:S03]  /*200d0*/  LDL R58, [R1+0x18] ;  /* 0x00001800013a7983 */ /* 0x002ea60000100800 */
[----:B------:R-:W-:Y:S01]  /*200e0*/  FMUL.FTZ R60, R60, c[0x0][0x320] ;  /* 0x0000c8003c3c7a20 */ /* 0x000fe20000410000 */
[----:B------:R-:W1:Y:S01]  /*200f0*/  MUFU.TANH R21, R21 ;  /* 0x0000001500157308 */ /* 0x000e620000002400 */
[----:B------:R-:W-:Y:S02]  /*20100*/  FMUL.FTZ R61, R61, c[0x0][0x320] ;  /* 0x0000c8003d3d7a20 */ /* 0x000fe40000410000 */
[C---:B------:R-:W-:Y:S04]  /*20110*/  HMMA.16816.F32.BF16 R88, R188.reuse, R4, R88 ;  /* 0x00000004bc58723c */ /* 0x040fe80000041858 */
[----:B------:R-:W-:Y:S02]  /*20120*/  FMUL.FTZ R63, R63, c[0x0][0x320] ;  /* 0x0000c8003f3f7a20 */ /* 0x000fe40000410000 */
[----:B------:R-:W-:Y:S01]  /*20130*/  FMUL.FTZ R64, R64, c[0x0][0x320] ;  /* 0x0000c80040407a20 */ /* 0x000fe20000410000 */
[----:B------:R1:W1:Y:S01]  /*20140*/  MUFU.TANH R198, R22 ;  /* 0x0000001600c67308 */ /* 0x0002620000002400 */
[-C--:B------:R-:W-:Y:S01]  /*20150*/  HMMA.16816.F32.BF16 R92, R188, R6.reuse, R92 ;  /* 0x00000006bc5c723c */ /* 0x080fe2000004185c */
[----:B----4-:R-:W3:Y:S03]  /*20160*/  LDL R62, [R1+0x30] ;  /* 0x00003000013e7983 */ /* 0x010ee60000100800 */
[----:B------:R-:W-:Y:S02]  /*20170*/  FMUL.FTZ R65, R65, c[0x0][0x320] ;  /* 0x0000c80041417a20 */ /* 0x000fe40000410000 */
[----:B------:R-:W-:Y:S02]  /*20180*/  FMUL.FTZ R66, R66, c[0x0][0x320] ;  /* 0x0000c80042427a20 */ /* 0x000fe40000410000 */
[----:B------:R-:W-:Y:S01]  /*20190*/  HMMA.16816.F32.BF16 R96, R172, R6, R96 ;  /* 0x00000006ac60723c */ /* 0x000fe20000041860 */
[----:B------:R1:W1:Y:S03]  /*201a0*/  MUFU.TANH R184, R23 ;  /* 0x0000001700b87308 */ /* 0x0002660000002400 */
[----:B------:R-:W-:Y:S02]  /*201b0*/  FMUL.FTZ R67, R67, c[0x0][0x320] ;  /* 0x0000c80043437a20 */ /* 0x000fe40000410000 */
[----:B------:R-:W-:Y:S02]  /*201c0*/  FMUL.FTZ R68, R68, c[0x0][0x320] ;  /* 0x0000c80044447a20 */ /* 0x000fe40000410000 */
[----:B------:R-:W-:Y:S03]  /*201d0*/  FMUL.FTZ R69, R69, c[0x0][0x320] ;  /* 0x0000c80045457a20 */ /* 0x000fe60000410000 */
        /* <DEDUP_REMOVED lines=9> */
[----:B------:R-:W3:Y:S01]  /*20270*/  LDL R96, [R1+0x2c] ;  /* 0x00002c0001607983 */ /* 0x000ee20000100800 */
        /* <DEDUP_REMOVED lines=21> */
[----:B------:R-:W-:Y:S01]  /*203d0*/  FMUL.FTZ R27, R97, c[0x0][0x320] ;  /* 0x0000c800611b7a20 */ /* 0x000fe20000410000 */
[----:B------:R-:W-:Y:S01]  /*203e0*/  MOV R97, c[0x0][0x32c] ;  /* 0x0000cb0000617a02 */ /* 0x000fe20000000f00 */
        /* <DEDUP_REMOVED lines=19> */
[----:B------:R1:W1:Y:S10]  /*20520*/  MUFU.TANH R170, R38 ;  /* 0x0000002600aa7308 */ /* 0x0002740000002400 */
        /* <DEDUP_REMOVED lines=12> */
[----:B------:R1:W1:Y:S10]  /*205f0*/  MUFU.TANH R45, R51 ;  /* 0x00000033002d7308 */ /* 0x0002740000002400 */
[----:B------:R-:W1:Y:S10]  /*20600*/  MUFU.TANH R52, R52 ;  /* 0x0000003400347308 */ /* 0x000e740000002400 */
[----:B------:R-:W1:Y:S10]  /*20610*/  MUFU.TANH R53, R53 ;  /* 0x0000003500357308 */ /* 0x000e740000002400 */
[----:B------:R1:W1:Y:S01]  /*20620*/  MUFU.TANH R36, R54 ;  /* 0x0000003600247308 */ /* 0x0002620000002400 */
[C---:B--2---:R-:W-:Y:S09]  /*20630*/  ISETP.GT.AND P0, PT, R226.reuse, R58, PT ;  /* 0x0000003ae200720c */ /* 0x044ff20003f04270 */
[----:B------:R2:W1:Y:S04]  /*20640*/  MUFU.TANH R35, R55 ;  /* 0x0000003700237308 */ /* 0x0004680000002400 */
[----:B------:R-:W-:Y:S06]  /*20650*/  @P0 IADD3 R0, R226, -0x1, RZ ;  /* 0xffffffffe2000810 */ /* 0x000fec0007ffe0ff */
[----:B------:R2:W1:Y:S01]  /*20660*/  MUFU.TANH R168, R56 ;  /* 0x0000003800a87308 */ /* 0x0004620000002400 */
[----:B------:R-:W-:Y:S02]  /*20670*/  @P0 MOV R3, R251 ;  /* 0x000000fb00030202 */ /* 0x000fe40000000f00 */
[----:B------:R-:W-:Y:S01]  /*20680*/  @P0 SHF.R.S32.HI R2, RZ, 0x1f, R0 ;  /* 0x0000001fff020819 */ /* 0x000fe20000011400 */
[----:B------:R-:W-:Y:S04]  /*20690*/  @P0 IMAD.WIDE.U32 R4, R0, c[0x0][0x1e0], RZ ;  /* 0x0000780000040a25 */ /* 0x000fe800078e00ff */
[----:B------:R-:W-:Y:S02]  /*206a0*/  @P0 IMAD R2, R2, c[0x0][0x1e0], RZ ;  /* 0x0000780002020a24 */ /* 0x000fe400078e02ff */
[----:B------:R2:W1:Y:S02]  /*206b0*/  MUFU.TANH R56, R57 ;  /* 0x0000003900387308 */ /* 0x0004640000002400 */
[----:B------:R-:W-:Y:S05]  /*206c0*/  @P0 IMAD R2, R0, c[0x0][0x1e4], R2 ;  /* 0x0000790000020a24 */ /* 0x000fea00078e0202 */
[----:B------:R-:W-:Y:S02]  /*206d0*/  @P0 IADD3 R0, R5, R2, RZ ;  /* 0x0000000205000210 */ /* 0x000fe40007ffe0ff */
[----:B------:R-:W-:Y:S01]  /*206e0*/  @P0 MOV R2, R248 ;  /* 0x000000f800020202 */ /* 0x000fe20000000f00 */
[----:B------:R-:W1:Y:S02]  /*206f0*/  MUFU.TANH R60, R60 ;  /* 0x0000003c003c7308 */ /* 0x000e640000002400 */
[----:B------:R-:W-:Y:S02]  /*20700*/  @P0 IMAD R0, R0, 0x60, RZ ;  /* 0x0000006000000824 */ /* 0x000fe400078e02ff */
[----:B------:R-:W-:Y:S05]  /*20710*/  @P0 IMAD.WIDE.U32 R2, R4, 0x60, R2 ;  /* 0x0000006004020825 */ /* 0x000fea00078e0002 */
[C---:B------:R-:W-:Y:S01]  /*20720*/  @P0 LEA R4, P1, R2.reuse, c[0x0][0x1c8], 0x1 ;  /* 0x0000720002040a11 */ /* 0x040fe200078208ff */
[----:B------:R-:W1:Y:S01]  /*20730*/  MUFU.TANH R61, R61 ;  /* 0x0000003d003d7308 */ /* 0x000e620000002400 */
[----:B------:R-:W-:Y:S04]  /*20740*/  @P0 IADD3 R0, R3, R0, RZ ;  /* 0x0000000003000210 */ /* 0x000fe80007ffe0ff */
[----:B------:R-:W-:Y:S02]  /*20750*/  @P0 LEA.HI.X R5, R2, c[0x0][0x1cc], R0, 0x1, P1 ;  /* 0x0000730002050a11 */ /* 0x000fe400008f0c00 */
[----:B------:R-:W-:Y:S03]  /*20760*/  @P0 IADD3 R2, P1, R4, UR4, RZ ;  /* 0x0000000404020c10 */ /* 0x000fe6000ff3e0ff */
[----:B------:R-:W1:Y:S01]  /*20770*/  MUFU.TANH R63, R63 ;  /* 0x0000003f003f7308 */ /* 0x000e620000002400 */
[----:B------:R-:W-:Y:S01]  /*20780*/  @!PT LDS RZ, [RZ] ;  /* 0x00000000fffff984 */ /* 0x000fe20000000800 */
[----:B------:R-:W-:Y:S01]  /*20790*/  @!PT LDS RZ, [RZ] ;  /* 0x00000000fffff984 */ /* 0x000fe20000000800 */
[----:B------:R-:W-:Y:S01]  /*207a0*/  @!PT LDS RZ, [RZ] ;  /* 0x00000000fffff984 */ /* 0x000fe20000000800 */
[----:B------:R1:W-:Y:S01]  /*207b0*/  @P0 LDGSTS.E.BYPASS.LTC128B.128 [R227+0x3100], [R4.64], !P5 ;  /* 0x0310000004e30fae */ /* 0x0003e2000e901d48 */
[----:B------:R-:W-:Y:S02]  /*207c0*/  @P0 IADD3.X R3, R5, UR5, RZ, P1, !PT ;  /* 0x0000000505030c10 */ /* 0x000fe40008ffe4ff */
[----:B------:R-:W-:Y:S04]  /*207d0*/  @P0 IADD3 R8, P2, R2, UR4, RZ ;  /* 0x0000000402080c10 */ /* 0x000fe8000ff5e0ff */
[----:B------:R-:W-:Y:S01]  /*207e0*/  @P0 IADD3.X R9, R3, UR5, RZ, P2, !PT ;  /* 0x0000000503090c10 */ /* 0x000fe200097fe4ff */
[----:B------:R2:W-:Y:S01]  /*207f0*/  @P0 LDGSTS.E.BYPASS.LTC128B.128 [R227+0x3900], [R2.64], !P5 ;  /* 0x0390000002e30fae */ /* 0x0005e2000e901d48 */
[----:B------:R-:W2:Y:S01]  /*20800*/  MUFU.TANH R64, R64 ;  /* 0x0000004000407308 */ /* 0x000ea20000002400 */
[----:B------:R-:W-:Y:S04]  /*20810*/  @P0 IADD3 R6, P1, R8, UR4, RZ ;  /* 0x0000000408060c10 */ /* 0x000fe8000ff3e0ff */
[----:B------:R-:W-:Y:S02]  /*20820*/  @P0 IADD3.X R7, R9, UR5, RZ, P1, !PT ;  /* 0x0000000509070c10 */ /* 0x000fe40008ffe4ff */
[----:B------:R3:W-:Y:S03]  /*20830*/  @P0 LDGSTS.E.BYPASS.LTC128B.128 [R227+0x4100], [R8.64], !P5 ;  /* 0x0410000008e30fae */ /* 0x0007e6000e901d48 */
[----:B------:R-:W3:Y:S05]  /*20840*/  MUFU.TANH R65, R65 ;  /* 0x0000004100417308 */ /* 0x000eea0000002400 */
[----:B------:R3:W-:Y:S05]  /*20850*/  @P0 LDGSTS.E.BYPASS.LTC128B.128 [R227+0x4900], [R6.64], !P5 ;  /* 0x0490000006e30fae */ /* 0x0007ea000e901d48 */
[----:B------:R-:W3:Y:S03]  /*20860*/  MUFU.TANH R66, R66 ;  /* 0x0000004200427308 */ /* 0x000ee60000002400 */
[----:B-1----:R1:W4:Y:S01]  /*20870*/  LDL R5, [R1+0x60] ;  /* 0x0000600001057983 */ /* 0x0023220000100800 */
[----:B--2---:R-:W-:Y:S06]  /*20880*/  @P0 IADD3 R2, P2, R6, UR4, RZ ;  /* 0x0000000406020c10 */ /* 0x004fec000ff5e0ff */
[----:B------:R-:W2:Y:S01]  /*20890*/  MUFU.TANH R67, R67 ;  /* 0x0000004300437308 */ /* 0x000ea20000002400 */
[----:B------:R-:W-:Y:S02]  /*208a0*/  @P0 IADD3.X R3, R7, UR5, RZ, P2, !PT ;  /* 0x0000000507030c10 */ /* 0x000fe400097fe4ff */
[----:B---3--:R-:W-:Y:S03]  /*208b0*/  @P0 IADD3 R8, P1, R2, UR4, RZ ;  /* 0x0000000402080c10 */ /* 0x008fe6000ff3e0ff */
[----:B------:R3:W-:Y:S01]  /*208c0*/  @P0 LDGSTS.E.BYPASS.LTC128B.128 [R227+0x5100], [R2.64], !P5 ;  /* 0x0510000002e30fae */ /* 0x0007e2000e901d48 */
[----:B------:R-:W-:Y:S03]  /*208d0*/  @P0 IADD3.X R9, R3, UR5, RZ, P1, !PT ;  /* 0x0000000503090c10 */ /* 0x000fe60008ffe4ff */
[----:B------:R-:W1:Y:S04]  /*208e0*/  MUFU.TANH R68, R68 ;  /* 0x0000004400447308 */ /* 0x000e680000002400 */
[----:B------:R1:W-:Y:S06]  /*208f0*/  @P0 LDGSTS.E.BYPASS.LTC128B.128 [R227+0x5900], [R8.64], !P5 ;  /* 0x0590000008e30fae */ /* 0x0003ec000e901d48 */
[----:B------:R-:W2:Y:S02]  /*20900*/  MUFU.TANH R69, R69 ;  /* 0x0000004500457308 */ /* 0x000ea40000002400 */
[----:B------:R-:W0:Y:S08]  /*20910*/  LDGDEPBAR ;  /* 0x00000000000079af */ /* 0x000e300000000000 */
[----:B------:R-:W2:Y:S01]  /*20920*/  MUFU.TANH R70, R70 ;  /* 0x0000004600467308 */ /* 0x000ea20000002400 */
[----:B---3--:R-:W-:Y:S05]  /*20930*/  IMAD R2, R226, -0x60, RZ ;  /* 0xffffffa0e2027824 */ /* 0x008fea00078e02ff */
[C---:B------:R-:W-:Y:S04]  /*20940*/  IADD3 R7, -R10.reuse, 0x1, R2 ;  /* 0x000000010a077810 */ /* 0x040fe80007ffe102 */
[----:B------:R-:W3:Y:S01]  /*20950*/  MUFU.TANH R71, R71 ;  /* 0x0000004700477308 */ /* 0x000ee20000002400 */
[----:B-1----:R-:W-:Y:S02]  /*20960*/  IADD3 R8, -R10, R2, RZ ;  /* 0x000000020a087210 */ /* 0x002fe40007ffe1ff */
[----:B------:R-:W-:Y:S04]  /*20970*/  IADD3 R7, -R62, R7, R96 ;  /* 0x000000073e077210 */ /* 0x000fe80007ffe160 */
[C---:B------:R-:W-:Y:S02]  /*20980*/  IADD3 R6, R7.reuse, c[0x0][0x328], RZ ;  /* 0x0000ca0007067a10 */ /* 0x040fe40007ffe0ff */
[----:B------:R-:W-:Y:S01]  /*20990*/  IADD3 R7, R7, UR7, RZ ;  /* 0x0000000707077c10 */ /* 0x000fe2000fffe0ff */
        /* <DEDUP_REMOVED lines=24> */
[----:B------:R-:W1:Y:S01]  /*20b20*/  MUFU.TANH R30, R30 ;  /* 0x0000001e001e7308 */ /* 0x000e620000002400 */
[----:B----4-:R-:W-:Y:S02]  /*20b30*/  @P3 SHF.R.U32.HI R5, RZ, c[0x0][0x2cc], R11 ;  /* 0x0000b300ff053a19 */ /* 0x010fe4000001160b */
[----:B------:R-:W-:Y:S03]  /*20b40*/  ISETP.GE.AND P3, PT, R97, 0x1, PT ;  /* 0x000000016100780c */ /* 0x000fe60003f66270 */
[----:B------:R-:W4:Y:S04]  /*20b50*/  SHFL.IDX PT, R4, R5, RZ, 0x1c1f ;  /* 0x001c1fff05047589 */ /* 0x000f2800000e0000 */
[----:B------:R-:W1:Y:S10]  /*20b60*/  MUFU.TANH R27, R27 ;  /* 0x0000001b001b7308 */ /* 0x000e740000002400 */
[----:B------:R-:W1:Y:S10]  /*20b70*/  MUFU.TANH R29, R29 ;  /* 0x0000001d001d7308 */ /* 0x000e740000002400 */
[----:B------:R-:W1:Y:S01]  /*20b80*/  MUFU.TANH R28, R28 ;  /* 0x0000001c001c7308 */ /* 0x000e620000002400 */
[-C--:B----4-:R-:W-:Y:S02]  /*20b90*/  IADD3 R3, R6, R4.reuse, RZ ;  /* 0x0000000406037210 */ /* 0x090fe40007ffe0ff */
[----:B------:R-:W-:Y:S01]  /*20ba0*/  IADD3 R0, R7, R4, RZ ;  /* 0x0000000407007210 */ /* 0x000fe20007ffe0ff */
[----:B------:R-:W-:-:S06]  /*20bb0*/  @!P3 BRA `(.L_x_462) ;  /* 0x000001700000b947 */ /* 0x000fcc0003800000 */
[----:B--23--:R-:W-:Y:S01]  /*20bc0*/  IADD3 R4, -R62, R96, R4 ;  /* 0x000000603e047210 */ /* 0x00cfe20007ffe104 */
        /* <DEDUP_REMOVED lines=12> */
.L_x_464:
[----:B------:R-:W-:Y:S04]  /*20c90*/  MOV R9, c[0x0][0x32c] ;  /* 0x0000cb0000097a02 */ /* 0x000fe80000000f00 */
[----:B------:R-:W-:Y:S11]  /*20ca0*/  ISETP.NE.AND P0, PT, R9, 0x1, PT ;  /* 0x000000010900780c */ /* 0x000ff60003f05270 */
[----:B------:R-:W-:Y:S02]  /*20cb0*/  @!UPT UIADD3 URZ, URZ, URZ, URZ ;  /* 0x0000003f3f3ff290 */ /* 0x000fe4000fffe03f */
[----:B------:R-:W-:Y:S05]  /*20cc0*/  @P0 IMAD.HI.U32 R9, R4, c[0x0][0x330], RZ ;  /* 0x0000cc0004090a27 */ /* 0x000fea00078e00ff */
[----:B------:R-:W-:Y:S02]  /*20cd0*/  @P0 SHF.R.U32.HI R4, RZ, c[0x0][0x334], R9 ;  /* 0x0000cd00ff040a19 */ /* 0x000fe40000011609 */
.L_x_465:
[----:B------:R-:W-:Y:S05]  /*20ce0*/  BSYNC B0 ;  /* 0x0000000000007941 */ /* 0x000fea0003800000 */
.L_x_463:
[----:B------:R-:W-:Y:S05]  /*20cf0*/  IMAD R4, R4, c[0x0][0x32c], R8 ;  /* 0x0000cb0004047a24 */ /* 0x000fea00078e0208 */
[----:B------:R-:W-:Y:S02]  /*20d00*/  IADD3 R9, R4, c[0x0][0x32c], RZ ;  /* 0x0000cb0004097a10 */ /* 0x000fe40007ffe0ff */
[----:B------:R-:W-:Y:S02]  /*20d10*/  IMNMX R0, R0, R4, !PT ;  /* 0x0000000400007217 */ /* 0x000fe40007800200 */
[----:B------:R-:W-:Y:S02]  /*20d20*/  IMNMX R3, R3, R9, PT ;  /* 0x0000000903037217 */ /* 0x000fe40003800200 */
.L_x_462:
[C---:B--23--:R-:W-:Y:S02]  /*20d30*/  ISETP.GE.AND P0, PT, R2.reuse, 0x9, PT ;  /* 0x000000090200780c */ /* 0x04cfe40003f06270 */
[----:B------:R-:W-:Y:S02]  /*20d40*/  ISETP.GE.AND P1, PT, R2, 0x2, PT ;  /* 0x000000020200780c */ /* 0x000fe40003f26270 */
[----:B------:R-:W-:Y:S02]  /*20d50*/  P2R R25, PR, RZ, 0x1 ;  /* 0x00000001ff197803 */ /* 0x000fe40000000000 */
[C---:B------:R-:W-:Y:S02]  /*20d60*/  ISETP.GT.AND P0, PT, R0.reuse, 0x8, !P0 ;  /* 0x000000080000780c */ /* 0x040fe40004704270 */
[----:B------:R-:W-:Y:S02]  /*20d70*/  P2R R26, PR, RZ, 0x2 ;  /* 0x00000002ff1a7803 */ /* 0x000fe40000000000 */
[----:B------:R-:W-:Y:S02]  /*20d80*/  ISETP.GT.AND P1, PT, R0, 0x1, !P1 ;  /* 0x000000010000780c */ /* 0x000fe40004f24270 */
[C---:B------:R-:W-:Y:S02]  /*20d90*/  ISETP.LT.OR P0, PT, R3.reuse, 0x9, P0 ;  /* 0x000000090300780c */ /* 0x040fe40000701670 */
[----:B------:R-:W-:Y:S02]  /*20da0*/  ISETP.GE.AND P2, PT, R2, 0xa, PT ;  /* 0x0000000a0200780c */ /* 0x000fe40003f46270 */
[C---:B------:R-:W-:Y:S02]  /*20db0*/  ISETP.LT.OR P1, PT, R3.reuse, 0x2, P1 ;  /* 0x000000020300780c */ /* 0x040fe40000f21670 */
        /* <DEDUP_REMOVED lines=67> */
[C---:B------:R-:W-:Y:S02]  /*211f0*/  ISETP.GE.AND P6, PT, R2.reuse, 0x42, PT ;  /* 0x000000420200780c */ /* 0x040fe40003fc6270 */
        /* <DEDUP_REMOVED lines=18> */
[----:B------:R-:W-:Y:S04]  /*21320*/  ISETP.GT.AND P0, PT, R0, 0x50, !P2 ;  /* 0x000000500000780c */ /* 0x000fe80005704270 */
[C---:B------:R-:W-:Y:S04]  /*21330*/  ISETP.LT.OR P0, PT, R3.reuse, 0x51, P0 ;  /* 0x000000510300780c */ /* 0x040fe80000701670 */
        /* <DEDUP_REMOVED lines=36> */
.L_x_468:
[----:B------:R-:W-:Y:S04]  /*21580*/  MOV R27, c[0x0][0x32c] ;  /* 0x0000cb00001b7a02 */ /* 0x000fe80000000f00 */
[----:B------:R-:W-:Y:S11]  /*21590*/  ISETP.NE.AND P0, PT, R27, 0x1, PT ;  /* 0x000000011b00780c */ /* 0x000ff60003f05270 */
[----:B------:R-:W-:Y:S02]  /*215a0*/  @!UPT UIADD3 URZ, URZ, URZ, URZ ;  /* 0x0000003f3f3ff290 */ /* 0x000fe4000fffe03f */
[----:B------:R-:W-:Y:S05]  /*215b0*/  @P0 IMAD.HI.U32 R27, R3, c[0x0][0x330], RZ ;  /* 0x0000cc00031b0a27 */ /* 0x000fea00078e00ff */
[----:B------:R-:W-:Y:S02]  /*215c0*/  @P0 SHF.R.U32.HI R3, RZ, c[0x0][0x334], R27 ;  /* 0x0000cd00ff030a19 */ /* 0x000fe4000001161b */
.L_x_469:
[----:B------:R-:W-:Y:S05]  /*215d0*/  BSYNC B0 ;  /* 0x0000000000007941 */ /* 0x000fea0003800000 */
.L_x_467:
[----:B------:R-:W-:Y:S05]  /*215e0*/  IMAD R3, R3, c[0x0][0x32c], R8 ;  /* 0x0000cb0003037a24 */ /* 0x000fea00078e0208 */
[----:B------:R-:W-:Y:S02]  /*215f0*/  IADD3 R27, R3, c[0x0][0x32c], RZ ;  /* 0x0000cb00031b7a10 */ /* 0x000fe40007ffe0ff */
[----:B------:R-:W-:Y:S02]  /*21600*/  IMNMX R0, R0, R3, !PT ;  /* 0x0000000300007217 */ /* 0x000fe40007800200 */
[----:B------:R-:W-:Y:S02]  /*21610*/  IMNMX R2, R2, R27, PT ;  /* 0x0000001b02027217 */ /* 0x000fe40003800200 */
.L_x_466:
        /* <DEDUP_REMOVED lines=110> */
.L_x_472:
[----:B------:R-:W-:Y:S04]  /*21d00*/  MOV R27, c[0x0][0x32c] ;  /* 0x0000cb00001b7a02 */ /* 0x000fe80000000f00 */
[----:B------:R-:W-:Y:S11]  /*21d10*/  ISETP.NE.AND P0, PT, R27, 0x1, PT ;  /* 0x000000011b00780c */ /* 0x000ff60003f05270 */
[----:B------:R-:W-:Y:S02]  /*21d20*/  @!UPT UIADD3 URZ, URZ, URZ, URZ ;  /* 0x0000003f3f3ff290 */ /* 0x000fe4000fffe03f */
[----:B------:R-:W-:Y:S05]  /*21d30*/  @P0 IMAD.HI.U32 R27, R3, c[0x0][0x330], RZ ;  /* 0x0000cc00031b0a27 */ /* 0x000fea00078e00ff */
[----:B------:R-:W-:Y:S02]  /*21d40*/  @P0 SHF.R.U32.HI R3, RZ, c[0x0][0x334], R27 ;  /* 0x0000cd00ff030a19 */ /* 0x000fe4000001161b */
.L_x_473:
[----:B------:R-:W-:Y:S05]  /*21d50*/  BSYNC B0 ;  /* 0x0000000000007941 */ /* 0x000fea0003800000 */
.L_x_471:
[----:B------:R-:W-:Y:S05]  /*21d60*/  IMAD R3, R3, c[0x0][0x32c], R8 ;  /* 0x0000cb0003037a24 */ /* 0x000fea00078e0208 */
[----:B------:R-:W-:Y:S02]  /*21d70*/  IADD3 R27, R3, c[0x0][0x32c], RZ ;  /* 0x0000cb00031b7a10 */ /* 0x000fe40007ffe0ff */
[----:B------:R-:W-:Y:S02]  /*21d80*/  IMNMX R0, R0, R3, !PT ;  /* 0x0000000300007217 */ /* 0x000fe40007800200 */
[----:B------:R-:W-:Y:S02]  /*21d90*/  IMNMX R2, R2, R27, PT ;  /* 0x0000001b02027217 */ /* 0x000fe40003800200 */
.L_x_470:
        /* <DEDUP_REMOVED lines=110> */
.L_x_476:
[----:B------:R-:W-:Y:S04]  /*22480*/  MOV R5, c[0x0][0x32c] ;  /* 0x0000cb0000057a02 */ /* 0x000fe80000000f00 */
[----:B------:R-:W-:Y:S11]  /*22490*/  ISETP.NE.AND P0, PT, R5, 0x1, PT ;  /* 0x000000010500780c */ /* 0x000ff60003f05270 */
[----:B------:R-:W-:Y:S02]  /*224a0*/  @!UPT UIADD3 URZ, URZ, URZ, URZ ;  /* 0x0000003f3f3ff290 */ /* 0x000fe4000fffe03f */
[----:B------:R-:W-:Y:S05]  /*224b0*/  @P0 IMAD.HI.U32 R5, R3, c[0x0][0x330], RZ ;  /* 0x0000cc0003050a27 */ /* 0x000fea00078e00ff */
[----:B------:R-:W-:Y:S02]  /*224c0*/  @P0 SHF.R.U32.HI R3, RZ, c[0x0][0x334], R5 ;  /* 0x0000cd00ff030a19 */ /* 0x000fe40000011605 */
.L_x_477:
[----:B------:R-:W-:Y:S05]  /*224d0*/  BSYNC B0 ;  /* 0x0000000000007941 */ /* 0x000fea0003800000 */
.L_x_475:
[----:B------:R-:W-:Y:S05]  /*224e0*/  IMAD R8, R3, c[0x0][0x32c], R8 ;  /* 0x0000cb0003087a24 */ /* 0x000fea00078e0208 */
[----:B------:R-:W-:Y:S02]  /*224f0*/  IADD3 R3, R8, c[0x0][0x32c], RZ ;  /* 0x0000cb0008037a10 */ /* 0x000fe40007ffe0ff */
[----:B------:R-:W-:Y:S02]  /*22500*/  IMNMX R0, R0, R8, !PT ;  /* 0x0000000800007217 */ /* 0x000fe40007800200 */
[----:B------:R-:W-:Y:S02]  /*22510*/  IMNMX R2, R2, R3, PT ;  /* 0x0000000302027217 */ /* 0x000fe40003800200 */
.L_x_474:
[----:B------:R-:W-:Y:S02]  /*22520*/  ISETP.GT.AND P0, PT, R0, RZ, !P1 ;  /* 0x000000ff0000720c */ /* 0x000fe40004f04270 */
[----:B------:R-:W-:Y:S02]  /*22530*/  ISETP.NE.AND P1, PT, R22, RZ, PT ;  /* 0x000000ff1600720c */ /* 0x000fe40003f25270 */
[----:B------:R-:W-:Y:S02]  /*22540*/  ISETP.LT.OR P0, PT, R2, 0x1, P0 ;  /* 0x000000010200780c */ /* 0x000fe40000701670 */
[----:B------:R-:W-:Y:S02]  /*22550*/  MOV R52, R58 ;  /* 0x0000003a00347202 */ /* 0x000fe40000000f00 */
[----:B------:R-:W-:Y:S02]  /*22560*/  FSEL R8, R247, -INF , !P0 ;  /* 0xff800000f7087808 */ /* 0x000fe40004000000 */
[----:B------:R-:W-:Y:S01]  /*22570*/  ISETP.NE.AND P0, PT, R26, RZ, PT ;  /* 0x000000ff1a00720c */ /* 0x000fe20003f05270 */
[----:B------:R-:W-:Y:S01]  /*22580*/  IMAD.MOV.U32 R82, RZ, RZ, R52 ;  /* 0x000000ffff527224 */ /* 0x000fe200078e0034 */
        /* <DEDUP_REMOVED lines=97> */
[----:B------:R-:W-:Y:S01]  /*22ba0*/  ISETP.LT.OR P0, PT, R2, 0x39, P0 ;  /* 0x000000390200780c */ /* 0x000fe20000701670 */
[----:B------:R-:W1:Y:S01]  /*22bb0*/  SHFL.BFLY PT, R5, R72, 0x2, 0x1f ;  /* 0x0c401f0048057f89 */ /* 0x000e6200000e0000 */
[----:B------:R-:W-:Y:S02]  /*22bc0*/  FMNMX.FTZ R3, R244, R3, !PT ;  /* 0x00000003f4037209 */ /* 0x000fe40007810000 */
[----:B------:R-:W-:Y:S02]  /*22bd0*/  FSEL R183, R59, -INF , !P0 ;  /* 0xff8000003bb77808 */ /* 0x000fe40004000000 */
[----:B------:R-:W-:Y:S02]  /*22be0*/  ISETP.NE.AND P0, PT, R12, RZ, PT ;  /* 0x000000ff0c00720c */ /* 0x000fe40003f05270 */
[----:B------:R-:W-:Y:S02]  /*22bf0*/  FMNMX.FTZ R3, R249, R3, !PT ;  /* 0x00000003f9037209 */ /* 0x000fe40007810000 */
[----:B------:R-:W-:Y:S02]  /*22c00*/  ISETP.GT.AND P0, PT, R0, 0x39, !P0 ;  /* 0x000000390000780c */ /* 0x000fe40004704270 */
[----:B------:R-:W-:Y:S02]  /*22c10*/  FMNMX.FTZ R3, R250, R3, !PT ;  /* 0x00000003fa037209 */ /* 0x000fe40007810000 */
[----:B------:R-:W-:Y:S02]  /*22c20*/  ISETP.LT.OR P0, PT, R2, 0x3a, P0 ;  /* 0x0000003a0200780c */ /* 0x000fe40000701670 */
[----:B------:R-:W-:Y:S01]  /*22c30*/  ISETP.NE.AND P1, PT, R11, RZ, PT ;  /* 0x000000ff0b00720c */ /* 0x000fe20003f25270 */
[----:B------:R-:W2:Y:S01]  /*22c40*/  SHFL.BFLY PT, R6, R3, 0x2, 0x1f ;  /* 0x0c401f0003067f89 */ /* 0x000ea200000e0000 */
[----:B------:R-:W-:Y:S02]  /*22c50*/  FSEL R186, R63, -INF , !P0 ;  /* 0xff8000003fba7808 */ /* 0x000fe40004000000 */
[----:B------:R-:W-:Y:S02]  /*22c60*/  ISETP.GT.AND P0, PT, R0, 0x40, !P1 ;  /* 0x000000400000780c */ /* 0x000fe40004f04270 */
[----:B------:R-:W-:Y:S02]  /*22c70*/  ISETP.NE.AND P1, PT, R10, RZ, PT ;  /* 0x000000ff0a00720c */ /* 0x000fe40003f25270 */
[----:B------:R-:W-:Y:S04]  /*22c80*/  ISETP.LT.OR P0, PT, R2, 0x41, P0 ;  /* 0x000000410200780c */ /* 0x000fe80000701670 */
[----:B------:R-:W-:Y:S02]  /*22c90*/  FSEL R193, R74, -INF , !P0 ;  /* 0xff8000004ac17808 */ /* 0x000fe40004000000 */
[----:B------:R-:W-:Y:S02]  /*22ca0*/  ISETP.GT.AND P0, PT, R0, 0x41, !P6 ;  /* 0x000000410000780c */ /* 0x000fe40007704270 */
[----:B------:R-:W-:Y:S02]  /*22cb0*/  ISETP.NE.AND P6, PT, R4, RZ, PT ;  /* 0x000000ff0400720c */ /* 0x000fe40003fc5270 */
[----:B------:R-:W-:Y:S02]  /*22cc0*/  FMNMX.FTZ R4, R27, R102, !PT ;  /* 0x000000661b047209 */ /* 0x000fe40007810000 */
[----:B------:R-:W-:Y:S02]  /*22cd0*/  ISETP.LT.OR P0, PT, R2, 0x42, P0 ;  /* 0x000000420200780c */ /* 0x000fe40000701670 */
[----:B------:R-:W-:Y:S02]  /*22ce0*/  FMNMX.FTZ R4, R28, R4, !PT ;  /* 0x000000041c047209 */ /* 0x000fe40007810000 */
[----:B------:R-:W-:Y:S02]  /*22cf0*/  FSEL R197, R75, -INF , !P0 ;  /* 0xff8000004bc57808 */ /* 0x000fe40004000000 */
[----:B-1----:R-:W-:Y:S02]  /*22d00*/  FMNMX.FTZ R72, R72, R5, !PT ;  /* 0x0000000548487209 */ /* 0x002fe40007810000 */
[----:B------:R-:W-:Y:S02]  /*22d10*/  FMNMX.FTZ R4, R35, R4, !PT ;  /* 0x0000000423047209 */ /* 0x000fe40007810000 */
[----:B--2---:R-:W-:Y:S01]  /*22d20*/  FMNMX.FTZ R3, R3, R6, !PT ;  /* 0x0000000603037209 */ /* 0x004fe20007810000 */
        /* <DEDUP_REMOVED lines=14> */
[----:B-1----:R-:W-:Y:S02]  /*22e10*/  FMNMX.FTZ R72, R72, R7, !PT ;  /* 0x0000000748487209 */ /* 0x002fe40007810000 */
[----:B------:R-:W-:Y:S02]  /*22e20*/  FMNMX.FTZ R4, R169, R4, !PT ;  /* 0x00000004a9047209 */ /* 0x000fe40007810000 */
[----:B------:R-:W-:Y:S01]  /*22e30*/  ISETP.GT.AND P0, PT, R0, 0x50, !P2 ;  /* 0x000000500000780c */ /* 0x000fe20005704270 */
[C---:B------:R-:W-:Y:S01]  /*22e40*/  FMUL.FTZ R74, R72.reuse, c[0x0][0x2d0] ;  /* 0x0000b400484a7a20 */ /* 0x040fe20000410000 */
[----:B------:R-:W-:Y:S02]  /*22e50*/  FSETP.NEU.FTZ.AND P2, PT, R72, -INF , PT ;  /* 0xff8000004800780b */ /* 0x000fe40003f5d000 */
[----:B------:R-:W-:Y:S02]  /*22e60*/  FMNMX.FTZ R5, R8, R103, !PT ;  /* 0x0000006708057209 */ /* 0x000fe40007810000 */
[----:B------:R-:W-:Y:S02]  /*22e70*/  FMNMX.FTZ R4, R173, R4, !PT ;  /* 0x00000004ad047209 */ /* 0x000fe40007810000 */
[----:B------:R-:W-:Y:S02]  /*22e80*/  FSEL R74, R74, RZ, P2 ;  /* 0x000000ff4a4a7208 */ /* 0x000fe40001000000 */
[----:B------:R-:W-:Y:S02]  /*22e90*/  FMNMX.FTZ R5, R22, R5, !PT ;  /* 0x0000000516057209 */ /* 0x000fe40007810000 */
[----:B------:R-:W-:Y:S01]  /*22ea0*/  FMNMX.FTZ R4, R175, R4, !PT ;  /* 0x00000004af047209 */ /* 0x000fe20007810000 */
[--C-:B------:R-:W-:Y:S01]  /*22eb0*/  FFMA.FTZ R16, R43, c[0x0][0x2d0], -R74.reuse ;  /* 0x0000b4002b107a23 */ /* 0x100fe2000001084a */
[----:B------:R-:W-:Y:S02]  /*22ec0*/  FMNMX.FTZ R5, R25, R5, !PT ;  /* 0x0000000519057209 */ /* 0x000fe40007810000 */
[----:B--2---:R-:W-:Y:S01]  /*22ed0*/  FMNMX.FTZ R71, R3, R71, !PT ;  /* 0x0000004703477209 */ /* 0x004fe20007810000 */
[--C-:B------:R-:W-:Y:S01]  /*22ee0*/  FFMA.FTZ R3, R32, c[0x0][0x2d0], -R74.reuse ;  /* 0x0000b40020037a23 */ /* 0x100fe2000001084a */
[----:B------:R-:W-:Y:S02]  /*22ef0*/  FMNMX.FTZ R4, R182, R4, !PT ;  /* 0x00000004b6047209 */ /* 0x000fe40007810000 */
        /* <DEDUP_REMOVED lines=21> */
[----:B------:R-:W-:Y:S02]  /*23050*/  FSETP.NEU.FTZ.AND P1, PT, R71, -INF , PT ;  /* 0xff8000004700780b */ /* 0x000fe40003f3d000 */
[----:B------:R-:W-:Y:S02]  /*23060*/  ISETP.LT.OR P0, PT, R2, 0x52, P0 ;  /* 0x000000520200780c */ /* 0x000fe40000701670 */
[----:B------:R-:W-:Y:S01]  /*23070*/  FSEL R75, R75, RZ, P1 ;  /* 0x000000ff4b4b7208 */ /* 0x000fe20000800000 */
[----:B------:R2:W3:Y:S01]  /*23080*/  MUFU.EX2 R80, R3 ;  /* 0x0000000300507308 */ /* 0x0004e20000000800 */
[----:B------:R-:W-:Y:S02]  /*23090*/  FMNMX.FTZ R4, R237, R4, !PT ;  /* 0x00000004ed047209 */ /* 0x000fe40007810000 */
[----:B------:R-:W-:Y:S01]  /*230a0*/  FMNMX.FTZ R6, R168, R6, !PT ;  /* 0x00000006a8067209 */ /* 0x000fe20007810000 */
[--C-:B------:R-:W-:Y:S01]  /*230b0*/  FFMA.FTZ R12, R42, c[0x0][0x2d0], -R75.reuse ;  /* 0x0000b4002a0c7a23 */ /* 0x100fe2000001084b */
[----:B------:R-:W-:Y:S02]  /*230c0*/  FMNMX.FTZ R4, R238, R4, !PT ;  /* 0x00000004ee047209 */ /* 0x000fe40007810000 */
[----:B------:R-:W-:Y:S02]  /*230d0*/  ISETP.NE.AND P4, PT, R9, RZ, PT ;  /* 0x000000ff0900720c */ /* 0x000fe40003f85270 */
[----:B------:R-:W-:Y:S02]  /*230e0*/  FMNMX.FTZ R4, R239, R4, !PT ;  /* 0x00000004ef047209 */ /* 0x000fe40007810000 */
[----:B------:R-:W-:Y:S02]  /*230f0*/  FSEL R199, R91, -INF , !P0 ;  /* 0xff8000005bc77808 */ /* 0x000fe40004000000 */
[----:B------:R-:W-:Y:S02]  /*23100*/  FMNMX.FTZ R4, R245, R4, !PT ;  /* 0x00000004f5047209 */ /* 0x000fe40007810000 */
[----:B-1----:R-:W-:Y:S01]  /*23110*/  FMNMX.FTZ R5, R170, R6, !PT ;  /* 0x00000006aa057209 */ /* 0x002fe20007810000 */
[----:B------:R-:W-:Y:S01]  /*23120*/  FFMA.FTZ R6, R31, c[0x0][0x2d0], -R74 ;  /* 0x0000b4001f067a23 */ /* 0x000fe2000001084a */
[----:B------:R-:W-:Y:S01]  /*23130*/  ISETP.GT.AND P3, PT, R0, 0x58, !P4 ;  /* 0x000000580000780c */ /* 0x000fe20006764270 */
[----:B------:R-:W1:Y:S01]  /*23140*/  SHFL.BFLY PT, R7, R4, 0x2, 0x1f ;  /* 0x0c401f0004077f89 */ /* 0x000e6200000e0000 */
[----:B------:R-:W-:Y:S01]  /*23150*/  FMNMX.FTZ R5, R172, R5, !PT ;  /* 0x00000005ac057209 */ /* 0x000fe20007810000 */
[----:B------:R-:W4:Y:S01]  /*23160*/  MUFU.EX2 R247, R6 ;  /* 0x0000000600f77308 */ /* 0x000f220000000800 */
[----:B------:R-:W-:Y:S02]  /*23170*/  ISETP.GT.AND P0, PT, R0, 0x59, !P6 ;  /* 0x000000590000780c */ /* 0x000fe40007704270 */
[----:B------:R-:W-:Y:S01]  /*23180*/  FMNMX.FTZ R5, R179, R5, !PT ;  /* 0x00000005b3057209 */ /* 0x000fe20007810000 */
[--C-:B--2---:R-:W-:Y:S01]  /*23190*/  FFMA.FTZ R3, R29, c[0x0][0x2d0], -R75.reuse ;  /* 0x0000b4001d037a23 */ /* 0x104fe2000001084b */
[----:B---3--:R-:W-:Y:S02]  /*231a0*/  F2FP.BF16.PACK_AB R78, R80, R61 ;  /* 0x0000003d504e723e */ /* 0x008fe400000010ff */
[C---:B------:R-:W-:Y:S02]  /*231b0*/  ISETP.LT.OR P0, PT, R2.reuse, 0x5a, P0 ;  /* 0x0000005a0200780c */ /* 0x040fe40000701670 */
[----:B------:R-:W-:Y:S01]  /*231c0*/  ISETP.LT.OR P3, PT, R2, 0x59, P3 ;  /* 0x000000590200780c */ /* 0x000fe20001f61670 */
[----:B------:R2:W-:Y:S01]  /*231d0*/  MUFU.EX2 R92, R3 ;  /* 0x00000003005c7308 */ /* 0x0005e20000000800 */
[----:B------:R-:W-:Y:S01]  /*231e0*/  FMNMX.FTZ R5, R178, R5, !PT ;  /* 0x00000005b2057209 */ /* 0x000fe20007810000 */
[--C-:B------:R-:W-:Y:S01]  /*231f0*/  FFMA.FTZ R2, R37, c[0x0][0x2d0], -R75.reuse ;  /* 0x0000b40025027a23 */ /* 0x100fe2000001084b */
[----:B------:R-:W-:Y:S02]  /*23200*/  FSEL R73, R54, -INF , !P0 ;  /* 0xff80000036497808 */ /* 0x000fe40004000000 */
[----:B------:R-:W-:Y:S02]  /*23210*/  FMNMX.FTZ R5, R183, R5, !PT ;  /* 0x00000005b7057209 */ /* 0x000fe40007810000 */
[----:B------:R-:W-:Y:S02]  /*23220*/  FSEL R192, R57, -INF , !P3 ;  /* 0xff80000039c07808 */ /* 0x000fe40005800000 */
[----:B------:R-:W-:Y:S01]  /*23230*/  FMNMX.FTZ R5, R186, R5, !PT ;  /* 0x00000005ba057209 */ /* 0x000fe20007810000 */
[----:B------:R3:W-:Y:S01]  /*23240*/  MUFU.EX2 R60, R2 ;  /* 0x00000002003c7308 */ /* 0x0007e20000000800 */
[----:B-1----:R-:W-:Y:S02]  /*23250*/  FMNMX.FTZ R4, R4, R7, !PT ;  /* 0x0000000704047209 */ /* 0x002fe40007810000 */
[----:B------:R-:W-:Y:S02]  /*23260*/  FMNMX.FTZ R5, R193, R5, !PT ;  /* 0x00000005c1057209 */ /* 0x000fe40007810000 */
[----:B----4-:R-:W-:Y:S01]  /*23270*/  F2FP.BF16.PACK_AB R76, R247, R89 ;  /* 0x00000059f74c723e */ /* 0x010fe200000010ff */
[----:B------:R-:W1:Y:S01]  /*23280*/  SHFL.BFLY PT, R70, R4, 0x1, 0x1f ;  /* 0x0c201f0004467f89 */ /* 0x000e6200000e0000 */
[----:B------:R-:W-:Y:S04]  /*23290*/  FMNMX.FTZ R5, R197, R5, !PT ;  /* 0x00000005c5057209 */ /* 0x000fe80007810000 */
[----:B--2---:R-:W-:Y:S01]  /*232a0*/  FMNMX.FTZ R3, R200, R5, !PT ;  /* 0x00000005c8037209 */ /* 0x004fe20007810000 */
[--C-:B------:R-:W-:Y:S02]  /*232b0*/  FFMA.FTZ R5, R33, c[0x0][0x2d0], -R75.reuse ;  /* 0x0000b40021057a23 */ /* 0x100fe4000001084b */
[----:B------:R-:W-:Y:S01]  /*232c0*/  MUFU.EX2 R33, R16 ;  /* 0x0000001000217308 */ /* 0x000fe20000000800 */
[----:B------:R-:W-:Y:S04]  /*232d0*/  FMNMX.FTZ R3, R204, R3, !PT ;  /* 0x00000003cc037209 */ /* 0x000fe80007810000 */
[----:B------:R-:W-:Y:S01]  /*232e0*/  FMNMX.FTZ R0, R205, R3, !PT ;  /* 0x00000003cd007209 */ /* 0x000fe20007810000 */
[--C-:B------:R-:W-:Y:S03]  /*232f0*/  FFMA.FTZ R3, R38, c[0x0][0x2d0], -R75.reuse ;  /* 0x0000b40026037a23 */ /* 0x100fe6000001084b */
[----:B------:R-:W-:Y:S01]  /*23300*/  FMNMX.FTZ R0, R199, R0, !PT ;  /* 0x00000000c7007209 */ /* 0x000fe20007810000 */
[----:B------:R-:W2:Y:S03]  /*23310*/  MUFU.EX2 R81, R3 ;  /* 0x0000000300517308 */ /* 0x000ea60000000800 */
[----:B------:R-:W-:Y:S02]  /*23320*/  FMNMX.FTZ R0, R192, R0, !PT ;  /* 0x00000000c0007209 */ /* 0x000fe40007810000 */
[----:B-1----:R-:W-:Y:S02]  /*23330*/  FMNMX.FTZ R70, R4, R70, !PT ;  /* 0x0000004604467209 */ /* 0x002fe40007810000 */
[----:B------:R-:W-:Y:S02]  /*23340*/  FMNMX.FTZ R0, R73, R0, !PT ;  /* 0x0000000049007209 */ /* 0x000fe40007810000 */
[C---:B------:R-:W-:Y:S01]  /*23350*/  FSETP.NEU.FTZ.AND P0, PT, R70.reuse, -INF , PT ;  /* 0xff8000004600780b */ /* 0x040fe20003f1d000 */
[----:B------:R-:W1:Y:S01]  /*23360*/  MUFU.EX2 R85, R5 ;  /* 0x0000000500557308 */ /* 0x000e620000000800 */
[----:B------:R-:W-:Y:S01]  /*23370*/  FMUL.FTZ R96, R70, c[0x0][0x2d0] ;  /* 0x0000b40046607a20 */ /* 0x000fe20000410000 */
[----:B---3--:R-:W3:Y:S04]  /*23380*/  SHFL.BFLY PT, R2, R0, 0x2, 0x1f ;  /* 0x0c401f0000027f89 */ /* 0x008ee800000e0000 */
[----:B------:R-:W-:Y:S05]  /*23390*/  FSEL R96, R96, RZ, P0 ;  /* 0x000000ff60607208 */ /* 0x000fea0000000000 */
[--C-:B------:R-:W-:Y:S02]  /*233a0*/  FFMA.FTZ R4, R36, c[0x0][0x2d0], -R96.reuse ;  /* 0x0000b40024047a23 */ /* 0x100fe40000010860 */
[--C-:B------:R-:W-:Y:S01]  /*233b0*/  FFMA.FTZ R32, R45, c[0x0][0x2d0], -R96.reuse ;  /* 0x0000b4002d207a23 */ /* 0x100fe20000010860 */
[----:B--2---:R-:W-:Y:S01]  /*233c0*/  F2FP.BF16.PACK_AB R79, R81, R60 ;  /* 0x0000003c514f723e */ /* 0x004fe200000010ff */
[----:B------:R-:W-:Y:S01]  /*233d0*/  MUFU.EX2 R83, R4 ;  /* 0x0000000400537308 */ /* 0x000fe20000000800 */
[--C-:B------:R-:W-:Y:S01]  /*233e0*/  FFMA.FTZ R3, R27, c[0x0][0x2d0], -R96.reuse ;  /* 0x0000b4001b037a23 */ /* 0x100fe20000010860 */
[----:B-1----:R-:W-:Y:S08]  /*233f0*/  F2FP.BF16.PACK_AB R77, R85, R92 ;  /* 0x0000005c554d723e */ /* 0x002ff000000010ff */
[----:B------:R1:W-:Y:S02]  /*23400*/  MUFU.EX2 R93, R3 ;  /* 0x00000003005d7308 */ /* 0x0003e40000000800 */
[--C-:B-1----:R-:W-:Y:S02]  /*23410*/  FFMA.FTZ R3, R28, c[0x0][0x2d0], -R96.reuse ;  /* 0x0000b4001c037a23 */ /* 0x102fe40000010860 */
[----:B------:R-:W-:Y:S06]  /*23420*/  FFMA.FTZ R28, R47, c[0x0][0x2d0], -R75 ;  /* 0x0000b4002f1c7a23 */ /* 0x000fec000001084b */
[----:B------:R1:W-:Y:S02]  /*23430*/  MUFU.EX2 R86, R3 ;  /* 0x0000000300567308 */ /* 0x0003e40000000800 */
[----:B-1----:R-:W-:Y:S08]  /*23440*/  FFMA.FTZ R3, R35, c[0x0][0x2d0], -R96 ;  /* 0x0000b40023037a23 */ /* 0x002ff00000010860 */
[----:B------:R3:W1:Y:S02]  /*23450*/  MUFU.EX2 R84, R3 ;  /* 0x0000000300547308 */ /* 0x0006640000000800 */
[----:B---3--:R-:W-:Y:S01]  /*23460*/  FMNMX.FTZ R3, R0, R2, !PT ;  /* 0x0000000200037209 */ /* 0x008fe20007810000 */
[----:B------:R-:W-:Y:S01]  /*23470*/  FFMA.FTZ R2, R39, c[0x0][0x2d0], -R74 ;  /* 0x0000b40027027a23 */ /* 0x000fe2000001084a */
[----:B------:R-:W-:Y:S01]  /*23480*/  FSEL R0, R72, RZ, P2 ;  /* 0x000000ff48007208 */ /* 0x000fe20001000000 */
[----:B------:R-:W-:Y:S01]  /*23490*/  LDSM.16.MT88.4 R36, [R212+0x100] ;  /* 0x00010000d424783b */ /* 0x000fe20000004200 */
[----:B-1----:R-:W-:Y:S04]  /*234a0*/  F2FP.BF16.PACK_AB R66, R83, R84 ;  /* 0x000000545342723e */ /* 0x002fe800000010ff */
        /* <DEDUP_REMOVED lines=18> */
[----:B------:R-:W-:Y:S01]  /*235d0*/  FMUL.FTZ R17, R69, R117 ;  /* 0x0000007545117220 */ /* 0x000fe20000410000 */
[----:B------:R-:W-:Y:S01]  /*235e0*/  MUFU.EX2 R105, R12 ;  /* 0x0000000c00697308 */ /* 0x000fe20000000800 */
[--C-:B------:R-:W-:Y:S02]  /*235f0*/  FFMA.FTZ R4, R25, c[0x0][0x2d0], -R97.reuse ;  /* 0x0000b40019047a23 */ /* 0x100fe40000010861 */
[--C-:B------:R-:W-:Y:S02]  /*23600*/  FFMA.FTZ R62, R62, c[0x0][0x2d0], -R97.reuse ;  /* 0x0000b4003e3e7a23 */ /* 0x100fe40000010861 */
[--C-:B------:R-:W-:Y:S05]  /*23610*/  FFMA.FTZ R58, R58, c[0x0][0x2d0], -R97.reuse ;  /* 0x0000b4003a3a7a23 */ /* 0x100fea0000010861 */
[----:B------:R2:W3:Y:S01]  /*23620*/  MUFU.EX2 R2, R0 ;  /* 0x0000000000027308 */ /* 0x0004e20000000800 */
[C---:B-1----:R-:W-:Y:S02]  /*23630*/  FMUL.FTZ R18, R68.reuse, R118 ;  /* 0x0000007644127220 */ /* 0x042fe40000410000 */
[C---:B------:R-:W-:Y:S02]  /*23640*/  FMUL.FTZ R19, R68.reuse, R119 ;  /* 0x0000007744137220 */ /* 0x040fe40000410000 */
[----:B------:R-:W-:Y:S01]  /*23650*/  LDSM.16.MT88.4 R116, [R209+0x2900] ;  /* 0x00290000d174783b */ /* 0x000fe20000004200 */
[C---:B------:R-:W-:Y:S04]  /*23660*/  FMUL.FTZ R34, R68.reuse, R134 ;  /* 0x0000008644227220 */ /* 0x040fe80000410000 */
[----:B------:R-:W1:Y:S01]  /*23670*/  MUFU.EX2 R53, R4 ;  /* 0x0000000400357308 */ /* 0x000e620000000800 */
[C---:B------:R-:W-:Y:S02]  /*23680*/  FMUL.FTZ R7, R68.reuse, R107 ;  /* 0x0000006b44077220 */ /* 0x040fe40000410000 */
[C---:B------:R-:W-:Y:S02]  /*23690*/  FMUL.FTZ R6, R68.reuse, R106 ;  /* 0x0000006a44067220 */ /* 0x040fe40000410000 */
[----:B------:R-:W-:Y:S02]  /*236a0*/  FMUL.FTZ R35, R68, R135 ;  /* 0x0000008744237220 */ /* 0x000fe40000410000 */
[----:B--2---:R-:W-:Y:S02]  /*236b0*/  FFMA.FTZ R0, R8, c[0x0][0x2d0], -R97 ;  /* 0x0000b40008007a23 */ /* 0x004fe40000010861 */
[----:B---3--:R-:W-:Y:S02]  /*236c0*/  FMUL.FTZ R12, R2, R112 ;  /* 0x00000070020c7220 */ /* 0x008fe40000410000 */
[----:B------:R2:W-:Y:S01]  /*236d0*/  MUFU.EX2 R196, R0 ;  /* 0x0000000000c47308 */ /* 0x0005e20000000800 */
[----:B------:R-:W-:Y:S02]  /*236e0*/  FFMA.FTZ R8, R40, c[0x0][0x2d0], -R75 ;  /* 0x0000b40028087a23 */ /* 0x000fe4000001084b */
[C---:B------:R-:W-:Y:S01]  /*236f0*/  FMUL.FTZ R13, R2.reuse, R113 ;  /* 0x00000071020d7220 */ /* 0x040fe20000410000 */
[----:B------:R-:W-:Y:S01]  /*23700*/  MOV R113, R83 ;  /* 0x0000005300717202 */ /* 0x000fe20000000f00 */
[----:B------:R-:W-:Y:S01]  /*23710*/  FMUL.FTZ R45, R2, R145 ;  /* 0x00000091022d7220 */ /* 0x000fe20000410000 */
[----:B-1----:R-:W-:Y:S01]  /*23720*/  MOV R107, R53 ;  /* 0x00000035006b7202 */ /* 0x002fe20000000f00 */
[----:B------:R-:W-:Y:S01]  /*23730*/  FFMA.FTZ R4, R24, c[0x0][0x2d0], -R97 ;  /* 0x0000b40018047a23 */ /* 0x000fe20000010861 */
[----:B------:R-:W-:Y:S01]  /*23740*/  LDSM.16.MT88.4 R52, [R210+0x100] ;  /* 0x00010000d234783b */ /* 0x000fe20000004200 */
[C---:B------:R-:W-:Y:S01]  /*23750*/  FMUL.FTZ R9, R2.reuse, R109 ;  /* 0x0000006d02097220 */ /* 0x040fe20000410000 */
[----:B------:R1:W3:Y:S01]  /*23760*/  MUFU.EX2 R31, R8 ;  /* 0x00000008001f7308 */ /* 0x0002e20000000800 */
[C---:B------:R-:W-:Y:S02]  /*23770*/  FMUL.FTZ R25, R2.reuse, R125 ;  /* 0x0000007d02197220 */ /* 0x040fe40000410000 */
[----:B------:R-:W-:Y:S02]  /*23780*/  FMUL.FTZ R29, R2, R129 ;  /* 0x00000081021d7220 */ /* 0x000fe40000410000 */
[----:B------:R-:W-:Y:S02]  /*23790*/  FFMA.FTZ R40, R49, c[0x0][0x2d0], -R96 ;  /* 0x0000b40031287a23 */ /* 0x000fe40000010860 */
[----:B------:R-:W-:Y:S02]  /*237a0*/  FMUL.FTZ R49, R69, R149 ;  /* 0x0000009545317220 */ /* 0x000fe40000410000 */
[----:B------:R-:W-:Y:S01]  /*237b0*/  IMAD.MOV.U32 R149, RZ, RZ, R86 ;  /* 0x000000ffff957224 */ /* 0x000fe200078e0056 */
[----:B------:R4:W-:Y:S01]  /*237c0*/  MUFU.EX2 R64, R4 ;  /* 0x0000000400407308 */ /* 0x0009e20000000800 */
[----:B------:R-:W-:Y:S02]  /*237d0*/  FFMA.FTZ R24, R44, c[0x0][0x2d0], -R75 ;  /* 0x0000b4002c187a23 */ /* 0x000fe4000001084b */
[----:B------:R-:W-:Y:S02]  /*237e0*/  FFMA.FTZ R44, R50, c[0x0][0x2d0], -R96 ;  /* 0x0000b400322c7a23 */ /* 0x000fe40000010860 */
[----:B--2---:R-:W-:Y:S02]  /*237f0*/  FFMA.FTZ R0, R22, c[0x0][0x2d0], -R97 ;  /* 0x0000b40016007a23 */ /* 0x004fe40000010861 */
[----:B------:R-:W2:Y:S01]  /*23800*/  LDSM.16.MT88.4 R20, [R209+0x100] ;  /* 0x00010000d114783b */ /* 0x000ea20000004200 */
[----:B------:R-:W-:Y:S01]  /*23810*/  FMUL.FTZ R50, R68, R150 ;  /* 0x0000009644327220 */ /* 0x000fe20000410000 */
[----:B------:R-:W-:Y:S01]  /*23820*/  MOV R150, R85 ;  /* 0x0000005500967202 */ /* 0x000fe20000000f00 */
[----:B------:R5:W5:Y:S01]  /*23830*/  MUFU.EX2 R87, R0 ;  /* 0x0000000000577308 */ /* 0x000b620000000800 */
[C---:B-1----:R-:W-:Y:S01]  /*23840*/  FMUL.FTZ R8, R2.reuse, R108 ;  /* 0x0000006c02087220 */ /* 0x042fe20000410000 */
[----:B---3--:R-:W-:Y:S08]  /*23850*/  MOV R125, R31 ;  /* 0x0000001f007d7202 */ /* 0x008ff00000000f00 */
[----:B------:R-:W1:Y:S01]  /*23860*/  MUFU.EX2 R30, R24 ;  /* 0x00000018001e7308 */ /* 0x000e620000000800 */
[----:B----4-:R-:W-:Y:S02]  /*23870*/  FFMA.FTZ R4, R41, c[0x0][0x2d0], -R74 ;  /* 0x0000b40029047a23 */ /* 0x010fe4000001084a */
[----:B------:R-:W-:Y:S07]  /*23880*/  FMUL.FTZ R41, R2, R141 ;  /* 0x0000008d02297220 */ /* 0x000fee0000410000 */
[----:B------:R3:W4:Y:S01]  /*23890*/  MUFU.EX2 R246, R4 ;  /* 0x0000000400f67308 */ /* 0x0007220000000800 */
[----:B-----5:R-:W-:Y:S01]  /*238a0*/  FSEL R0, R3, RZ, P0 ;  /* 0x000000ff03007208 */ /* 0x020fe20000000000 */
[----:B------:R-:W-:Y:S01]  /*238b0*/  IMAD.MOV.U32 R112, RZ, RZ, R87 ;  /* 0x000000ffff707224 */ /* 0x000fe200078e0057 */
[----:B------:R-:W-:Y:S03]  /*238c0*/  F2FP.BF16.PACK_AB R65, R87, R196 ;  /* 0x000000c45741723e */ /* 0x000fe600000010ff */
[----:B------:R-:W-:Y:S04]  /*238d0*/  FADD.FTZ R0, -R0, R103 ;  /* 0x0000006700007221 */ /* 0x000fe80000010100 */
[----:B------:R5:W-:Y:S01]  /*238e0*/  MUFU.EX2 R108, R40 ;  /* 0x00000028006c7308 */ /* 0x000be20000000800 */
[----:B------:R-:W-:Y:S01]  /*238f0*/  FMUL.FTZ R0, R0, c[0x0][0x2d0] ;  /* 0x0000b40000007a20 */ /* 0x000fe20000410000 */
[----:B-1----:R-:W-:Y:S01]  /*23900*/  MOV R129, R30 ;  /* 0x0000001e00817202 */ /* 0x002fe20000000f00 */
[----:B------:R-:W-:Y:S07]  /*23910*/  FMUL.FTZ R24, R2, R124 ;  /* 0x0000007c02187220 */ /* 0x000fee0000410000 */
[----:B------:R-:W1:Y:S01]  /*23920*/  MUFU.EX2 R0, R0 ;  /* 0x0000000000007308 */ /* 0x000e620000000800 */
[C---:B---3--:R-:W-:Y:S01]  /*23930*/  FMUL.FTZ R4, R69.reuse, R104 ;  /* 0x0000006845047220 */ /* 0x048fe20000410000 */
[----:B----4-:R-:W-:Y:S01]  /*23940*/  MOV R106, R246 ;  /* 0x000000f6006a7202 */ /* 0x010fe20000000f00 */
[----:B------:R-:W-:Y:S01]  /*23950*/  IMAD.MOV.U32 R104, RZ, RZ, R64 ;  /* 0x000000ffff687224 */ /* 0x000fe200078e0040 */
[----:B------:R-:W-:Y:S06]  /*23960*/  F2FP.BF16.PACK_AB R64, R86, R93 ;  /* 0x0000005d5640723e */ /* 0x000fec00000010ff */
[----:B------:R3:W-:Y:S01]  /*23970*/  MUFU.EX2 R124, R32 ;  /* 0x00000020007c7308 */ /* 0x0007e20000000800 */
[-C--:B--2---:R-:W-:Y:S05]  /*23980*/  HMMA.16816.F32.BF16 R4, R76, R20.reuse, R4 ;  /* 0x000000144c04723c */ /* 0x084fea0000041804 */
[----:B------:R-:W-:Y:S01]  /*23990*/  F2FP.BF16.PACK_AB R67, R104, R107 ;  /* 0x0000006b6843723e */ /* 0x000fe200000010ff */
[----:B-----5:R-:W-:Y:S03]  /*239a0*/  FMUL.FTZ R40, R2, R140 ;  /* 0x0000008c02287220 */ /* 0x020fe60000410000 */
[----:B------:R-:W-:Y:S03]  /*239b0*/  MUFU.EX2 R59, R44 ;  /* 0x0000002c003b7308 */ /* 0x000fe60000000800 */
[C---:B-1----:R-:W-:Y:S02]  /*239c0*/  FMUL.FTZ R10, R0.reuse, R110 ;  /* 0x0000006e000a7220 */ /* 0x042fe40000410000 */
[C---:B------:R-:W-:Y:S02]  /*239d0*/  FMUL.FTZ R11, R0.reuse, R111 ;  /* 0x0000006f000b7220 */ /* 0x040fe40000410000 */
[C---:B------:R-:W-:Y:S02]  /*239e0*/  FMUL.FTZ R14, R0.reuse, R114 ;  /* 0x00000072000e7220 */ /* 0x040fe40000410000 */
[----:B------:R-:W-:Y:S01]  /*239f0*/  IMAD.MOV.U32 R114, RZ, RZ, R82 ;  /* 0x000000ffff727224 */ /* 0x000fe200078e0052 */
[----:B------:R-:W-:Y:S01]  /*23a00*/  MUFU.EX2 R103, R58 ;  /* 0x0000003a00677308 */ /* 0x000fe20000000800 */
[C---:B------:R-:W-:Y:S01]  /*23a10*/  FMUL.FTZ R27, R0.reuse, R127 ;  /* 0x0000007f001b7220 */ /* 0x040fe20000410000 */
[C---:B------:R-:W-:Y:S04]  /*23a20*/  HMMA.16816.F32.BF16 R8, R64.reuse, R20, R8 ;  /* 0x000000144008723c */ /* 0x040fe80000041808 */
[----:B------:R-:W-:Y:S01]  /*23a30*/  FMUL.FTZ R15, R0, R115 ;  /* 0x00000073000f7220 */ /* 0x000fe20000410000 */
[----:B------:R-:W-:Y:S01]  /*23a40*/  MOV R127, R81 ;  /* 0x00000051007f7202 */ /* 0x000fe20000000f00 */
[C---:B---3--:R-:W-:Y:S02]  /*23a50*/  FMUL.FTZ R32, R69.reuse, R132 ;  /* 0x0000008445207220 */ /* 0x048fe40000410000 */
[----:B------:R-:W-:Y:S01]  /*23a60*/  FFMA.FTZ R20, R46, c[0x0][0x2d0], -R74 ;  /* 0x0000b4002e147a23 */ /* 0x000fe2000001084a */
[----:B------:R1:W-:Y:S02]  /*23a70*/  MUFU.EX2 R111, R28 ;  /* 0x0000001c006f7308 */ /* 0x0003e40000000800 */
[-C--:B------:R-:W-:Y:S03]  /*23a80*/  HMMA.16816.F32.BF16 R12, R64, R22.reuse, R12 ;  /* 0x00000016400c723c */ /* 0x080fe6000004180c */
[C---:B------:R-:W-:Y:S02]  /*23a90*/  FMUL.FTZ R31, R0.reuse, R131 ;  /* 0x00000083001f7220 */ /* 0x040fe40000410000 */
[----:B------:R-:W-:Y:S02]  /*23aa0*/  IMAD.MOV.U32 R131, RZ, RZ, R80 ;  /* 0x000000ffff837224 */ /* 0x000fe400078e0050 */
[----:B------:R-:W2:Y:S01]  /*23ab0*/  LDSM.16.MT88.4 R80, [R211+0x100] ;  /* 0x00010000d350783b */ /* 0x000ea20000004200 */
[C---:B------:R-:W-:Y:S01]  /*23ac0*/  HMMA.16816.F32.BF16 R16, R76.reuse, R22, R16 ;  /* 0x000000164c10723c */ /* 0x040fe20000041810 */
[----:B------:R3:W-:Y:S03]  /*23ad0*/  MUFU.EX2 R110, R20 ;  /* 0x00000014006e7308 */ /* 0x0007e60000000800 */
[C---:B------:R-:W-:Y:S02]  /*23ae0*/  FMUL.FTZ R21, R69.reuse, R121 ;  /* 0x0000007945157220 */ /* 0x040fe40000410000 */
[----:B------:R-:W-:Y:S02]  /*23af0*/  FMUL.FTZ R26, R0, R126 ;  /* 0x0000007e001a7220 */ /* 0x000fe40000410000 */
[C---:B------:R-:W-:Y:S04]  /*23b00*/  FMUL.FTZ R22, R68.reuse, R122 ;  /* 0x0000007a44167220 */ /* 0x040fe80000410000 */
[----:B------:R-:W-:Y:S01]  /*23b10*/  FMUL.FTZ R23, R68, R123 ;  /* 0x0000007b44177220 */ /* 0x000fe20000410000 */
[----:B------:R-:W-:Y:S01]  /*23b20*/  MOV R123, R60 ;  /* 0x0000003c007b7202 */ /* 0x000fe20000000f00 */
[----:B-1----:R-:W-:Y:S02]  /*23b30*/  FMUL.FTZ R28, R2, R128 ;  /* 0x00000080021c7220 */ /* 0x002fe40000410000 */
[C---:B------:R-:W-:Y:S02]  /*23b40*/  FMUL.FTZ R30, R0.reuse, R130 ;  /* 0x00000082001e7220 */ /* 0x040fe40000410000 */
[----:B------:R-:W-:Y:S02]  /*23b50*/  IMAD.MOV.U32 R130, RZ, RZ, R33 ;  /* 0x000000ffff827224 */ /* 0x000fe400078e0021 */
[C---:B------:R-:W-:Y:S02]  /*23b60*/  FMUL.FTZ R33, R69.reuse, R133 ;  /* 0x0000008545217220 */ /* 0x040fe40000410000 */
[C---:B------:R-:W-:Y:S01]  /*23b70*/  FMUL.FTZ R42, R0.reuse, R142 ;  /* 0x0000008e002a7220 */ /* 0x040fe20000410000 */
[----:B------:R-:W-:Y:S01]  /*23b80*/  LDSM.16.MT88.4 R132, [R212+0x2900] ;  /* 0x00290000d484783b */ /* 0x000fe20000004200 */
[C---:B------:R-:W-:Y:S02]  /*23b90*/  FMUL.FTZ R43, R0.reuse, R143 ;  /* 0x0000008f002b7220 */ /* 0x040fe40000410000 */
[C---:B---3--:R-:W-:Y:S02]  /*23ba0*/  FMUL.FTZ R20, R69.reuse, R120 ;  /* 0x0000007845147220 */ /* 0x048fe40000410000 */
[----:B------:R-:W-:Y:S01]  /*23bb0*/  IMAD.MOV.U32 R122, RZ, RZ, R84 ;  /* 0x000000ffff7a7224 */ /* 0x000fe200078e0054 */
[----:B------:R1:W-:Y:S01]  /*23bc0*/  MUFU.EX2 R120, R62 ;  /* 0x0000003e00787308 */ /* 0x0003e20000000800 */
[----:B------:R-:W-:Y:S01]  /*23bd0*/  FMUL.FTZ R63, R0, R163 ;  /* 0x000000a3003f7220 */ /* 0x000fe20000410000 */
[----:B------:R-:W3:Y:S01]  /*23be0*/  LDSM.16.MT88.4 R84, [R209+0x900] ;  /* 0x00090000d154783b */ /* 0x000ee20000004200 */
[----:B------:R-:W-:Y:S01]  /*23bf0*/  MOV R163, R93 ;  /* 0x0000005d00a37202 */ /* 0x000fe20000000f00 */
[-C--:B------:R-:W-:Y:S03]  /*23c00*/  HMMA.16816.F32.BF16 R20, R76, R36.reuse, R20 ;  /* 0x000000244c14723c */ /* 0x080fe60000041814 */
[----:B------:R-:W-:Y:S02]  /*23c10*/  FMUL.FTZ R44, R2, R144 ;  /* 0x00000090022c7220 */ /* 0x000fe40000410000 */
[C---:B------:R-:W-:Y:S02]  /*23c20*/  FMUL.FTZ R46, R0.reuse, R146 ;  /* 0x00000092002e7220 */ /* 0x040fe40000410000 */
[C---:B------:R-:W-:Y:S01]  /*23c30*/  FMUL.FTZ R47, R0.reuse, R147 ;  /* 0x00000093002f7220 */ /* 0x040fe20000410000 */
[C---:B------:R-:W-:Y:S04]  /*23c40*/  HMMA.16816.F32.BF16 R24, R64.reuse, R36, R24 ;  /* 0x000000244018723c */ /* 0x040fe80000041818 */
[----:B------:R-:W-:Y:S02]  /*23c50*/  FMUL.FTZ R58, R0, R158 ;  /* 0x0000009e003a7220 */ /* 0x000fe40000410000 */
[----:B------:R-:W-:Y:S02]  /*23c60*/  FMUL.FTZ R60, R2, R160 ;  /* 0x000000a0023c7220 */ /* 0x000fe40000410000 */
[-C--:B------:R-:W-:Y:S04]  /*23c70*/  HMMA.16816.F32.BF16 R28, R64, R38.reuse, R28 ;  /* 0x00000026401c723c */ /* 0x080fe8000004181c */
[----:B------:R-:W-:Y:S02]  /*23c80*/  FFMA.FTZ R36, R48, c[0x0][0x2d0], -R96 ;  /* 0x0000b40030247a23 */ /* 0x000fe40000010860 */
[----:B-1----:R-:W-:Y:S02]  /*23c90*/  FMUL.FTZ R62, R0, R162 ;  /* 0x000000a2003e7220 */ /* 0x002fe40000410000 */
[C---:B------:R-:W-:Y:S01]  /*23ca0*/  HMMA.16816.F32.BF16 R32, R76.reuse, R38, R32 ;  /* 0x000000264c20723c */ /* 0x040fe20000041820 */
[----:B------:R1:W-:Y:S01]  /*23cb0*/  MUFU.EX2 R128, R36 ;  /* 0x0000002400807308 */ /* 0x0003e20000000800 */
[----:B------:R-:W4:Y:S02]  /*23cc0*/  LDL.LU R162, [R1+0x24] ;  /* 0x0000240001a27983 */ /* 0x000f240000300800 */
[----:B------:R-:W-:Y:S02]  /*23cd0*/  FMUL.FTZ R37, R69, R137 ;  /* 0x0000008945257220 */ /* 0x000fe40000410000 */
[----:B------:R-:W-:Y:S02]  /*23ce0*/  FFMA.FTZ R48, R51, c[0x0][0x2d0], -R74 ;  /* 0x0000b40033307a23 */ /* 0x000fe4000001084a */
[C---:B------:R-:W-:Y:S03]  /*23cf0*/  FMUL.FTZ R38, R68.reuse, R138 ;  /* 0x0000008a44267220 */ /* 0x040fe60000410000 */
[----:B------:R-:W5:Y:S01]  /*23d00*/  MUFU.EX2 R57, R48 ;  /* 0x0000003000397308 */ /* 0x000f620000000800 */
[C---:B------:R-:W-:Y:S02]  /*23d10*/  FMUL.FTZ R39, R68.reuse, R139 ;  /* 0x0000008b44277220 */ /* 0x040fe40000410000 */
[----:B------:R-:W-:Y:S02]  /*23d20*/  FMUL.FTZ R51, R68, R151 ;  /* 0x0000009744337220 */ /* 0x000fe40000410000 */
[----:B------:R-:W-:Y:S02]  /*23d30*/  IMAD.MOV.U32 R160, RZ, RZ, R61 ;  /* 0x000000ffffa07224 */ /* 0x000fe400078e003d */
[----:B------:R-:W-:Y:S01]  /*23d40*/  FMUL.FTZ R61, R2, R161 ;  /* 0x000000a1023d7220 */ /* 0x000fe20000410000 */
[----:B------:R-:W-:Y:S01]  /*23d50*/  MOV R161, R247 ;  /* 0x000000f700a17202 */ /* 0x000fe20000000f00 */
[----:B------:R-:W-:Y:S02]  /*23d60*/  IMAD.MOV.U32 R126, RZ, RZ, R242 ;  /* 0x000000ffff7e7224 */ /* 0x000fe400078e00f2 */
[C---:B-1----:R-:W-:Y:S07]  /*23d70*/  FMUL.FTZ R36, R69.reuse, R136 ;  /* 0x0000008845247220 */ /* 0x042fee0000410000 */
[-C--:B------:R-:W-:Y:S03]  /*23d80*/  HMMA.16816.F32.BF16 R36, R76, R52.reuse, R36 ;  /* 0x000000344c24723c */ /* 0x080fe60000041824 */
[----:B-----5:R-:W-:Y:S01]  /*23d90*/  MOV R151, R57 ;  /* 0x0000003900977202 */ /* 0x020fe20000000f00 */
[C---:B------:R-:W-:Y:S01]  /*23da0*/  FMUL.FTZ R48, R69.reuse, R148 ;  /* 0x0000009445307220 */ /* 0x040fe20000410000 */
[----:B------:R-:W-:Y:S01]  /*23db0*/  MOV R148, R59 ;  /* 0x0000003b00947202 */ /* 0x000fe20000000f00 */
[----:B------:R-:W-:Y:S02]  /*23dc0*/  FMUL.FTZ R59, R0, R159 ;  /* 0x0000009f003b7220 */ /* 0x000fe40000410000 */
[C---:B------:R-:W-:Y:S04]  /*23dd0*/  HMMA.16816.F32.BF16 R40, R64.reuse, R52, R40 ;  /* 0x000000344028723c */ /* 0x040fe80000041828 */
[----:B------:R-:W-:Y:S03]  /*23de0*/  FMUL.FTZ R57, R2, R157 ;  /* 0x0000009d02397220 */ /* 0x000fe60000410000 */
[--C-:B------:R-:W-:Y:S01]  /*23df0*/  FFMA.FTZ R52, R56, c[0x0][0x2d0], -R97.reuse ;  /* 0x0000b40038347a23 */ /* 0x100fe20000010861 */
[-C--:B------:R-:W-:Y:S03]  /*23e00*/  HMMA.16816.F32.BF16 R44, R64, R54.reuse, R44 ;  /* 0x00000036402c723c */ /* 0x080fe6000004182c */
[----:B------:R1:W5:Y:S01]  /*23e10*/  MUFU.EX2 R109, R52 ;  /* 0x00000034006d7308 */ /* 0x0003620000000800 */
[C---:B------:R-:W-:Y:S02]  /*23e20*/  FMUL.FTZ R53, R69.reuse, R153 ;  /* 0x0000009945357220 */ /* 0x040fe40000410000 */
[----:B------:R-:W-:Y:S02]  /*23e30*/  FMUL.FTZ R56, R2, R156 ;  /* 0x0000009c02387220 */ /* 0x000fe40000410000 */
[C---:B------:R-:W-:Y:S07]  /*23e40*/  HMMA.16816.F32.BF16 R48, R76.reuse, R54, R48 ;  /* 0x000000364c30723c */ /* 0x040fee0000041830 */
[C---:B------:R-:W-:Y:S02]  /*23e50*/  FMUL.FTZ R54, R68.reuse, R154 ;  /* 0x0000009a44367220 */ /* 0x040fe40000410000 */
[----:B------:R-:W-:Y:S03]  /*23e60*/  FMUL.FTZ R55, R68, R155 ;  /* 0x0000009b44377220 */ /* 0x000fe60000410000 */
[----:B-1----:R-:W-:Y:S07]  /*23e70*/  FMUL.FTZ R52, R69, R152 ;  /* 0x0000009845347220 */ /* 0x002fee0000410000 */
[-C--:B--2---:R-:W-:Y:S08]  /*23e80*/  HMMA.16816.F32.BF16 R52, R76, R80.reuse, R52 ;  /* 0x000000504c34723c */ /* 0x084ff00000041834 */
[C---:B------:R-:W-:Y:S07]  /*23e90*/  HMMA.16816.F32.BF16 R56, R64.reuse, R80, R56 ;  /* 0x000000504038723c */ /* 0x040fee0000041838 */
[----:B------:R-:W-:Y:S01]  /*23ea0*/  FFMA.FTZ R80, R88, c[0x0][0x2d0], -R97 ;  /* 0x0000b40058507a23 */ /* 0x000fe20000010861 */
[-C--:B------:R-:W-:Y:S03]  /*23eb0*/  HMMA.16816.F32.BF16 R60, R64, R82.reuse, R60 ;  /* 0x00000052403c723c */ /* 0x080fe6000004183c */
[----:B------:R1:W2:Y:S01]  /*23ec0*/  MUFU.EX2 R115, R80 ;  /* 0x0000005000737308 */ /* 0x0002a20000000800 */
[----:B-----5:R-:W-:Y:S03]  /*23ed0*/  F2FP.BF16.PACK_AB R81, R103, R109 ;  /* 0x0000006d6751723e */ /* 0x020fe600000010ff */
[C---:B------:R-:W-:Y:S02]  /*23ee0*/  FMUL.FTZ R64, R69.reuse, R164 ;  /* 0x000000a445407220 */ /* 0x040fe40000410000 */
[C---:B------:R-:W-:Y:S01]  /*23ef0*/  FMUL.FTZ R66, R68.reuse, R166 ;  /* 0x000000a644427220 */ /* 0x040fe20000410000 */
[----:B------:R-:W5:Y:S02]  /*23f00*/  LDL.LU R164, [R1+0x20] ;  /* 0x0000200001a47983 */ /* 0x000f640000300800 */
[----:B------:R-:W-:Y:S01]  /*23f10*/  FMUL.FTZ R67, R68, R167 ;  /* 0x000000a744437220 */ /* 0x000fe20000410000 */
[----:B------:R-:W-:Y:S01]  /*23f20*/  MOV R167, R89 ;  /* 0x0000005900a77202 */ /* 0x000fe20000000f00 */
[----:B------:R-:W-:Y:S01]  /*23f30*/  FMUL.FTZ R65, R69, R165 ;  /* 0x000000a545417220 */ /* 0x000fe20000410000 */
[----:B------:R-:W5:Y:S01]  /*23f40*/  LDL.LU R166, [R1+0x1c] ;  /* 0x00001c0001a67983 */ /* 0x000f620000300800 */
        /* <DEDUP_REMOVED lines=12> */
[----:B--2---:R-:W-:Y:S03]  /*24010*/  F2FP.BF16.PACK_AB R83, R115, R120 ;  /* 0x000000787353723e */ /* 0x004fe600000010ff */
[-C--:B---3--:R-:W-:Y:S03]  /*24020*/  HMMA.16816.F32.BF16 R4, R76, R84.reuse, R4 ;  /* 0x000000544c04723c */ /* 0x088fe60000041804 */
[--C-:B-1----:R-:W-:Y:S02]  /*24030*/  FFMA.FTZ R80, R94, c[0x0][0x2d0], -R75.reuse ;  /* 0x0000b4005e507a23 */ /* 0x102fe4000001084b */
[----:B------:R-:W1:Y:S02]  /*24040*/  LDSM.16.MT88.4 R92, [R210+0x900] ;  /* 0x00090000d25c783b */ /* 0x000e640000004200 */
[----:B------:R2:W-:Y:S02]  /*24050*/  MUFU.EX2 R139, R80 ;  /* 0x00000050008b7308 */ /* 0x0005e40000000800 */
        /* <DEDUP_REMOVED lines=8> */
[----:B--2---:R-:W-:Y:S03]  /*240e0*/  FFMA.FTZ R84, R177, c[0x0][0x2d0], -R74 ;  /* 0x0000b400b1547a23 */ /* 0x004fe6000001084a */
[--C-:B------:R-:W-:Y:S01]  /*240f0*/  FFMA.FTZ R88, R169, c[0x0][0x2d0], -R96.reuse ;  /* 0x0000b400a9587a23 */ /* 0x100fe20000010860 */
        /* <DEDUP_REMOVED lines=17> */
[----:B------:R2:W2:Y:S01]  /*24210*/  MUFU.EX2 R141, R88 ;  /* 0x00000058008d7308 */ /* 0x0004a20000000800 */
[----:B----4-:R-:W-:Y:S02]  /*24220*/  FFMA.FTZ R2, R2, R162, R163 ;  /* 0x000000a202027223 */ /* 0x010fe400000100a3 */
[----:B---3--:R-:W-:Y:S07]  /*24230*/  FFMA.FTZ R92, R170, c[0x0][0x2d0], -R97 ;  /* 0x0000b400aa5c7a23 */ /* 0x008fee0000010861 */
        /* <DEDUP_REMOVED lines=9> */
[----:B------:R2:W4:Y:S01]  /*242d0*/  MUFU.EX2 R140, R88 ;  /* 0x00000058008c7308 */ /* 0x0005220000000800 */
        /* <DEDUP_REMOVED lines=9> */
[----:B------:R-:W-:Y:S01]  /*24370*/  F2FP.BF16.PACK_AB R82, R141, R142 ;  /* 0x0000008e8d52723e */ /* 0x000fe200000010ff */
[----:B------:R2:W-:Y:S01]  /*24380*/  MUFU.EX2 R147, R80 ;  /* 0x0000005000937308 */ /* 0x0005e20000000800 */
[----:B----4-:R-:W-:Y:S01]  /*24390*/  F2FP.BF16.PACK_AB R81, R234, R140 ;  /* 0x0000008cea51723e */ /* 0x010fe200000010ff */
[----:B-----5:R-:W-:Y:S01]  /*243a0*/  FFMA.FTZ R69, R69, R166, R167 ;  /* 0x000000a645457223 */ /* 0x020fe200000100a7 */
[----:B------:R-:W-:Y:S01]  /*243b0*/  F2FP.BF16.PACK_AB R76, R121, R151 ;  /* 0x00000097794c723e */ /* 0x000fe200000010ff */
[----:B------:R-:W-:Y:S03]  /*243c0*/  FFMA.FTZ R68, R68, R164, R165 ;  /* 0x000000a444447223 */ /* 0x000fe600000100a5 */
[----:B------:R-:W-:Y:S02]  /*243d0*/  F2FP.BF16.PACK_AB R77, R138, R139 ;  /* 0x0000008b8a4d723e */ /* 0x000fe400000010ff */
[----:B------:R-:W-:Y:S02]  /*243e0*/  F2FP.BF16.PACK_AB R78, R246, R247 ;  /* 0x000000f7f64e723e */ /* 0x000fe400000010ff */
[----:B------:R-:W-:Y:S01]  /*243f0*/  F2FP.BF16.PACK_AB R79, R143, R242 ;  /* 0x000000f28f4f723e */ /* 0x000fe200000010ff */
[----:B-1----:R-:W1:Y:S01]  /*24400*/  LDSM.16.MT88.4 R84, [R212+0x1100] ;  /* 0x00110000d454783b */ /* 0x002e620000004200 */
[----:B---3--:R-:W-:Y:S05]  /*24410*/  F2FP.BF16.PACK_AB R83, R207, R233 ;  /* 0x000000e9cf53723e */ /* 0x008fea00000010ff */
[-C--:B--2---:R-:W-:Y:S03]  /*24420*/  HMMA.16816.F32.BF16 R4, R76, R88.reuse, R4 ;  /* 0x000000584c04723c */ /* 0x084fe60000041804 */
[--C-:B------:R-:W-:Y:S04]  /*24430*/  FFMA.FTZ R80, R181, c[0x0][0x2d0], -R75.reuse ;  /* 0x0000b400b5507a23 */ /* 0x100fe8000001084b */
        /* <DEDUP_REMOVED lines=9> */
[----:B--2---:R-:W-:Y:S03]  /*244d0*/  FFMA.FTZ R88, R195, c[0x0][0x2d0], -R74 ;  /* 0x0000b400c3587a23 */ /* 0x004fe6000001084a */
        /* <DEDUP_REMOVED lines=17> */
[--C-:B--2---:R-:W-:Y:S01]  /*245f0*/  FFMA.FTZ R84, R188, c[0x0][0x2d0], -R96.reuse ;  /* 0x0000b400bc547a23 */ /* 0x104fe20000010860 */
[----:B------:R-:W-:Y:S04]  /*24600*/  MOV R188, R114 ;  /* 0x0000007200bc7202 */ /* 0x000fe80000000f00 */
[----:B------:R-:W-:Y:S04]  /*24610*/  ISETP.GT.AND P0, PT, R226, R188, PT ;  /* 0x000000bce200720c */ /* 0x000fe80003f04270 */
[----:B------:R2:W-:Y:S01]  /*24620*/  MUFU.EX2 R185, R84 ;  /* 0x0000005400b97308 */ /* 0x0005e20000000800 */
[----:B---3--:R-:W-:Y:S01]  /*24630*/  FFMA.FTZ R92, R183, c[0x0][0x2d0], -R97 ;  /* 0x0000b400b75c7a23 */ /* 0x008fe20000010861 */
[----:B------:R-:W-:Y:S08]  /*24640*/  MOV R183, R160 ;  /* 0x000000a000b77202 */ /* 0x000ff00000000f00 */
[----:B------:R3:W-:Y:S01]  /*24650*/  MUFU.EX2 R154, R92 ;  /* 0x0000005c009a7308 */ /* 0x0007e20000000800 */
[----:B-1----:R-:W1:Y:S01]  /*24660*/  LDSM.16.MT88.4 R88, [R211+0x1100] ;  /* 0x00110000d358783b */ /* 0x002e620000004200 */
[----:B--2---:R-:W-:Y:S01]  /*24670*/  FFMA.FTZ R84, R190, c[0x0][0x2d0], -R96 ;  /* 0x0000b400be547a23 */ /* 0x004fe20000010860 */
[----:B------:R-:W-:Y:S07]  /*24680*/  MOV R190, R115 ;  /* 0x0000007300be7202 */ /* 0x000fee0000000f00 */
[----:B------:R2:W4:Y:S01]  /*24690*/  MUFU.EX2 R187, R84 ;  /* 0x0000005400bb7308 */ /* 0x0005220000000800 */
[----:B---3--:R-:W-:Y:S02]  /*246a0*/  FFMA.FTZ R92, R202, c[0x0][0x2d0], -R75 ;  /* 0x0000b400ca5c7a23 */ /* 0x008fe4000001084b */
[----:B------:R-:W-:Y:S07]  /*246b0*/  IMAD.MOV.U32 R202, RZ, RZ, R110 ;  /* 0x000000ffffca7224 */ /* 0x000fee00078e006e */
[----:B------:R3:W-:Y:S01]  /*246c0*/  MUFU.EX2 R159, R92 ;  /* 0x0000005c009f7308 */ /* 0x0007e20000000800 */
[--C-:B--2---:R-:W-:Y:S01]  /*246d0*/  FFMA.FTZ R84, R201, c[0x0][0x2d0], -R74.reuse ;  /* 0x0000b400c9547a23 */ /* 0x104fe2000001084a */
[-C--:B-1----:R-:W-:Y:S08]  /*246e0*/  HMMA.16816.F32.BF16 R52, R76, R88.reuse, R52 ;  /* 0x000000584c34723c */ /* 0x082ff00000041834 */
[----:B------:R1:W-:Y:S01]  /*246f0*/  MUFU.EX2 R184, R84 ;  /* 0x0000005400b87308 */ /* 0x0003e20000000800 */
[----:B------:R-:W-:Y:S01]  /*24700*/  IMAD.MOV.U32 R201, RZ, RZ, R151 ;  /* 0x000000ffffc97224 */ /* 0x000fe200078e0097 */
[C---:B------:R-:W-:Y:S01]  /*24710*/  HMMA.16816.F32.BF16 R56, R80.reuse, R88, R56 ;  /* 0x000000585038723c */ /* 0x040fe20000041838 */
[----:B---3--:R-:W-:Y:S06]  /*24720*/  LDSM.16.MT88.4 R92, [R210+0x1900] ;  /* 0x00190000d25c783b */ /* 0x008fec0000004200 */
[--C-:B------:R-:W-:Y:S01]  /*24730*/  FFMA.FTZ R88, R186, c[0x0][0x2d0], -R97.reuse ;  /* 0x0000b400ba587a23 */ /* 0x100fe20000010861 */
[-C--:B------:R-:W-:Y:S03]  /*24740*/  HMMA.16816.F32.BF16 R60, R80, R90.reuse, R60 ;  /* 0x0000005a503c723c */ /* 0x080fe6000004183c */
[----:B------:R2:W3:Y:S01]  /*24750*/  MUFU.EX2 R102, R88 ;  /* 0x0000005800667308 */ /* 0x0004e20000000800 */
[----:B------:R-:W-:Y:S02]  /*24760*/  MOV R186, R201 ;  /* 0x000000c900ba7202 */ /* 0x000fe40000000f00 */
[----:B------:R-:W-:Y:S01]  /*24770*/  MOV R201, R121 ;  /* 0x0000007900c97202 */ /* 0x000fe20000000f00 */
[--C-:B------:R-:W-:Y:S01]  /*24780*/  FFMA.FTZ R80, R228, c[0x0][0x2d0], -R74.reuse ;  /* 0x0000b400e4507a23 */ /* 0x100fe2000001084a */
[----:B------:R-:W-:Y:S04]  /*24790*/  HMMA.16816.F32.BF16 R64, R76, R90, R64 ;  /* 0x0000005a4c40723c */ /* 0x000fe80000041840 */
[----:B-1----:R-:W-:Y:S01]  /*247a0*/  FFMA.FTZ R84, R179, c[0x0][0x2d0], -R97 ;  /* 0x0000b400b3547a23 */ /* 0x002fe20000010861 */
[----:B------:R1:W-:Y:S01]  /*247b0*/  MUFU.EX2 R181, R80 ;  /* 0x0000005000b57308 */ /* 0x0003e20000000800 */
[----:B----4-:R-:W-:Y:S02]  /*247c0*/  F2FP.BF16.PACK_AB R82, R187, R185 ;  /* 0x000000b9bb52723e */ /* 0x010fe400000010ff */
        /* <DEDUP_REMOVED lines=25> */
[--C-:B------:R-:W-:Y:S01]  /*24960*/  FFMA.FTZ R88, R225, c[0x0][0x2d0], -R96.reuse ;  /* 0x0000b400e1587a23 */ /* 0x100fe20000010860 */
[-C--:B------:R-:W-:Y:S01]  /*24970*/  HMMA.16816.F32.BF16 R28, R80, R90.reuse, R28 ;  /* 0x0000005a501c723c */ /* 0x080fe2000004181c */
[----:B------:R1:W-:Y:S03]  /*24980*/  MUFU.EX2 R180, R84 ;  /* 0x0000005400b47308 */ /* 0x0003e60000000800 */
[----:B------:R-:W-:Y:S04]  /*24990*/  IMAD.MOV.U32 R225, RZ, RZ, R113 ;  /* 0x000000ffffe17224 */ /* 0x000fe800078e0071 */
        /* <DEDUP_REMOVED lines=9> */
[--C-:B--2---:R-:W-:Y:S02]  /*24a30*/  FFMA.FTZ R88, R229, c[0x0][0x2d0], -R96.reuse ;  /* 0x0000b400e5587a23 */ /* 0x104fe40000010860 */
[----:B------:R-:W-:Y:S01]  /*24a40*/  IMAD.MOV.U32 R229, RZ, RZ, R127 ;  /* 0x000000ffffe57224 */ /* 0x000fe200078e007f */
        /* <DEDUP_REMOVED lines=8> */
[----:B------:R-:W-:Y:S01]  /*24ad0*/  MOV R230, R131 ;  /* 0x0000008300e67202 */ /* 0x000fe20000000f00 */
[----:B------:R-:W-:Y:S07]  /*24ae0*/  IMAD.MOV.U32 R131, RZ, RZ, R104 ;  /* 0x000000ffff837224 */ /* 0x000fee00078e0068 */
[----:B------:R2:W4:Y:S01]  /*24af0*/  MUFU.EX2 R177, R88 ;  /* 0x0000005800b17308 */ /* 0x0005220000000800 */
[----:B---3--:R-:W-:Y:S09]  /*24b00*/  FFMA.FTZ R92, R200, c[0x0][0x2d0], -R97 ;  /* 0x0000b400c85c7a23 */ /* 0x008ff20000010861 */
[----:B------:R3:W-:Y:S01]  /*24b10*/  MUFU.EX2 R99, R92 ;  /* 0x0000005c00637308 */ /* 0x0007e20000000800 */
[----:B-1----:R-:W-:Y:S02]  /*24b20*/  FFMA.FTZ R84, R203, c[0x0][0x2d0], -R96 ;  /* 0x0000b400cb547a23 */ /* 0x002fe40000010860 */
[----:B------:R-:W-:Y:S07]  /*24b30*/  IMAD.MOV.U32 R203, RZ, RZ, R107 ;  /* 0x000000ffffcb7224 */ /* 0x000fee00078e006b */
        /* <DEDUP_REMOVED lines=36> */
[----:B------:R-:W-:Y:S04]  /*24d80*/  FFMA.FTZ R74, R252, c[0x0][0x2d0], -R74 ;  /* 0x0000b400fc4a7a23 */ /* 0x000fe8000001084a */
[C---:B------:R-:W-:Y:S05]  /*24d90*/  HMMA.16816.F32.BF16 R16, R76.reuse, R90, R16 ;  /* 0x0000005a4c10723c */ /* 0x040fea0000041810 */
[----:B------:R3:W4:Y:S03]  /*24da0*/  MUFU.EX2 R171, R74 ;  /* 0x0000004a00ab7308 */ /* 0x0007260000000800 */
[-C--:B-1----:R-:W-:Y:S08]  /*24db0*/  HMMA.16816.F32.BF16 R20, R76, R84.reuse, R20 ;  /* 0x000000544c14723c */ /* 0x082ff00000041814 */
        /* <DEDUP_REMOVED lines=13> */
[C---:B------:R-:W-:Y:S01]  /*24e90*/  HMMA.16816.F32.BF16 R48, R76.reuse, R94, R48 ;  /* 0x0000005e4c30723c */ /* 0x040fe20000041830 */
[----:B------:R2:W-:Y:S03]  /*24ea0*/  MUFU.EX2 R168, R74 ;  /* 0x0000004a00a87308 */ /* 0x0005e60000000800 */
[----:B---3--:R-:W-:Y:S04]  /*24eb0*/  F2FP.BF16.PACK_AB R167, R169, R170 ;  /* 0x000000aaa9a7723e */ /* 0x008fe800000010ff */
[-C--:B-1----:R-:W-:Y:S08]  /*24ec0*/  HMMA.16816.F32.BF16 R52, R76, R88.reuse, R52 ;  /* 0x000000584c34723c */ /* 0x082ff00000041834 */
[C---:B------:R-:W-:Y:S08]  /*24ed0*/  HMMA.16816.F32.BF16 R56, R80.reuse, R88, R56 ;  /* 0x000000585038723c */ /* 0x040ff00000041838 */
[-C--:B------:R-:W-:Y:S04]  /*24ee0*/  HMMA.16816.F32.BF16 R60, R80, R90.reuse, R60 ;  /* 0x0000005a503c723c */ /* 0x080fe8000004183c */
[--C-:B--2---:R-:W-:Y:S04]  /*24ef0*/  FFMA.FTZ R74, R238, c[0x0][0x2d0], -R96.reuse ;  /* 0x0000b400ee4a7a23 */ /* 0x104fe80000010860 */
[----:B------:R-:W-:Y:S01]  /*24f00*/  HMMA.16816.F32.BF16 R64, R76, R90, R64 ;  /* 0x0000005a4c40723c */ /* 0x000fe20000041840 */
[----:B------:R-:W2:Y:S01]  /*24f10*/  LDL.LU R76, [R1+0x28] ;  /* 0x00002800014c7983 */ /* 0x000ea20000300800 */
[----:B------:R1:W3:Y:S06]  /*24f20*/  MUFU.EX2 R85, R74 ;  /* 0x0000004a00557308 */ /* 0x0002ec0000000800 */
[-C--:B------:R-:W-:Y:S05]  /*24f30*/  HMMA.16816.F32.BF16 R104, R164, R116.reuse, R4 ;  /* 0x00000074a468723c */ /* 0x080fea0000041804 */
[--C-:B-1----:R-:W-:Y:S01]  /*24f40*/  FFMA.FTZ R74, R239, c[0x0][0x2d0], -R96.reuse ;  /* 0x0000b400ef4a7a23 */ /* 0x102fe20000010860 */
[----:B---3--:R-:W-:Y:S01]  /*24f50*/  F2FP.BF16.PACK_AB R160, R85, R168 ;  /* 0x000000a855a0723e */ /* 0x008fe200000010ff */
[----:B------:R-:W-:Y:S02]  /*24f60*/  FFMA.FTZ R96, R245, c[0x0][0x2d0], -R96 ;  /* 0x0000b400f5607a23 */ /* 0x000fe40000010860 */
[----:B------:R1:W-:Y:S10]  /*24f70*/  MUFU.EX2 R86, R74 ;  /* 0x0000004a00567308 */ /* 0x0003f40000000800 */
[----:B------:R-:W3:Y:S01]  /*24f80*/  MUFU.EX2 R96, R96 ;  /* 0x0000006000607308 */ /* 0x000ee20000000800 */
[--C-:B-1----:R-:W-:Y:S09]  /*24f90*/  FFMA.FTZ R74, R205, c[0x0][0x2d0], -R97.reuse ;  /* 0x0000b400cd4a7a23 */ /* 0x102ff20000010861 */
[----:B------:R1:W-:Y:S01]  /*24fa0*/  MUFU.EX2 R75, R74 ;  /* 0x0000004a004b7308 */ /* 0x0003e20000000800 */
[----:B---3--:R-:W-:Y:S01]  /*24fb0*/  F2FP.BF16.PACK_AB R162, R96, R86 ;  /* 0x0000005660a2723e */ /* 0x008fe200000010ff */
[--C-:B-1----:R-:W-:Y:S08]  /*24fc0*/  FFMA.FTZ R74, R199, c[0x0][0x2d0], -R97.reuse ;  /* 0x0000b400c74a7a23 */ /* 0x102ff00000010861 */
[----:B------:R1:W3:Y:S02]  /*24fd0*/  MUFU.EX2 R84, R74 ;  /* 0x0000004a00547308 */ /* 0x0002e40000000800 */
[--C-:B-1----:R-:W-:Y:S02]  /*24fe0*/  FFMA.FTZ R74, R192, c[0x0][0x2d0], -R97.reuse ;  /* 0x0000b400c04a7a23 */ /* 0x102fe40000010861 */
[----:B------:R-:W-:Y:S02]  /*24ff0*/  FFMA.FTZ R97, R73, c[0x0][0x2d0], -R97 ;  /* 0x0000b40049617a23 */ /* 0x000fe40000010861 */
[----:B------:R-:W-:Y:S01]  /*25000*/  FADD.FTZ R73, R161, R69 ;  /* 0x00000045a1497221 */ /* 0x000fe20000010000 */
[----:B---3--:R-:W-:Y:S01]  /*25010*/  F2FP.BF16.PACK_AB R161, R84, R75 ;  /* 0x0000004b54a1723e */ /* 0x008fe200000010ff */
[----:B------:R-:W-:Y:S02]  /*25020*/  FADD.FTZ R69, R150, R68 ;  /* 0x0000004496457221 */ /* 0x000fe40000010000 */
[----:B------:R-:W-:Y:S01]  /*25030*/  MUFU.EX2 R74, R74 ;  /* 0x0000004a004a7308 */ /* 0x000fe20000000800 */
[----:B------:R-:W-:Y:S02]  /*25040*/  FADD.FTZ R68, R149, R2 ;  /* 0x0000000295447221 */ /* 0x000fe40000010000 */
[----:B------:R-:W-:Y:S01]  /*25050*/  FADD.FTZ R4, R183, R73 ;  /* 0x00000049b7047221 */ /* 0x000fe20000010000 */
[----:B------:R-:W1:Y:S01]  /*25060*/  LDSM.16.MT88.4 R148, [R210+0x2900] ;  /* 0x00290000d294783b */ /* 0x000e620000004200 */
[----:B------:R-:W-:Y:S02]  /*25070*/  FADD.FTZ R2, R123, R69 ;  /* 0x000000457b027221 */ /* 0x000fe40000010000 */
[----:B------:R-:W-:Y:S02]  /*25080*/  FADD.FTZ R5, R122, R68 ;  /* 0x000000447a057221 */ /* 0x000fe40000010000 */
[----:B------:R-:W-:Y:S01]  /*25090*/  FADD.FTZ R4, R230, R4 ;  /* 0x00000004e6047221 */ /* 0x000fe20000010000 */
[----:B------:R-:W3:Y:S01]  /*250a0*/  MUFU.EX2 R97, R97 ;  /* 0x0000006100617308 */ /* 0x000ee20000000800 */
[----:B------:R-:W-:Y:S02]  /*250b0*/  FADD.FTZ R2, R229, R2 ;  /* 0x00000002e5027221 */ /* 0x000fe40000010000 */
[----:B------:R-:W-:Y:S02]  /*250c0*/  FADD.FTZ R6, R126, R4 ;  /* 0x000000047e067221 */ /* 0x000fe40000010000 */
[----:B------:R-:W-:Y:S01]  /*250d0*/  IMAD.MOV.U32 R183, RZ, RZ, R120 ;  /* 0x000000ffffb77224 */ /* 0x000fe200078e0078 */
[----:B---3--:R-:W-:Y:S07]  /*250e0*/  F2FP.BF16.PACK_AB R163, R97, R74 ;  /* 0x0000004a61a3723e */ /* 0x008fee00000010ff */
[C---:B------:R-:W-:Y:S08]  /*250f0*/  HMMA.16816.F32.BF16 R108, R160.reuse, R116, R8 ;  /* 0x00000074a06c723c */ /* 0x040ff00000041808 */
[-C--:B------:R-:W-:Y:S08]  /*25100*/  HMMA.16816.F32.BF16 R112, R160, R118.reuse, R12 ;  /* 0x00000076a070723c */ /* 0x080ff0000004180c */
[C---:B------:R-:W-:Y:S08]  /*25110*/  HMMA.16816.F32.BF16 R116, R164.reuse, R118, R16 ;  /* 0x00000076a474723c */ /* 0x040ff00000041810 */
[-C--:B------:R-:W-:Y:S04]  /*25120*/  HMMA.16816.F32.BF16 R120, R164, R132.reuse, R20 ;  /* 0x00000084a478723c */ /* 0x080fe80000041814 */
[----:B--2---:R-:W-:Y:S02]  /*25130*/  FFMA.FTZ R8, R0, R76, R196 ;  /* 0x0000004c00087223 */ /* 0x004fe400000100c4 */
        /* <DEDUP_REMOVED lines=18> */
[----:B------:R-:W-:Y:S01]  /*25260*/  FADD.FTZ R11, R103, R4 ;  /* 0x00000004670b7221 */ /* 0x000fe20000010000 */
[----:B------:R-:W-:Y:S01]  /*25270*/  MOV R103, R3 ;  /* 0x0000000300677202 */ /* 0x000fe20000000f00 */
[----:B------:R-:W-:Y:S01]  /*25280*/  FADD.FTZ R8, R228, R2 ;  /* 0x00000002e4087221 */ /* 0x000fe20000010000 */
[----:B------:R-:W2:Y:S01]  /*25290*/  LDSM.16.MT88.4 R4, [R211+0x2900] ;  /* 0x00290000d304783b */ /* 0x000ea20000004200 */
        /* <DEDUP_REMOVED lines=84> */
.L_x_461:
[----:B------:R-:W3:Y:S04]  /*257e0*/  LDL.LU R0, [R1+0x1c] ;  /* 0x00001c0001007983 */ /* 0x000ee80000300800 */
[----:B-12---:R-:W2:Y:S04]  /*257f0*/  LDL.LU R4, [R1+0x20] ;  /* 0x0000200001047983 */ /* 0x006ea80000300800 */
[----:B------:R-:W4:Y:S04]  /*25800*/  LDL.LU R9, [R1+0x24] ;  /* 0x0000240001097983 */ /* 0x000f280000300800 */
[----:B------:R-:W4:Y:S01]  /*25810*/  LDL.LU R2, [R1+0x28] ;  /* 0x0000280001027983 */ /* 0x000f220000300800 */
[----:B------:R-:W-:-:S02]  /*25820*/  MOV R37, 0xff800000 ;  /* 0xff80000000257802 */ /* 0x000fc40000000f00 */
[----:B------:R-:W-:Y:S02]  /*25830*/  MOV R38, 0xff800000 ;  /* 0xff80000000267802 */ /* 0x000fe40000000f00 */
[----:B------:R-:W-:Y:S02]  /*25840*/  MOV R39, 0xff800000 ;  /* 0xff80000000277802 */ /* 0x000fe40000000f00 */
[----:B------:R-:W-:Y:S02]  /*25850*/  MOV R40, 0xff800000 ;  /* 0xff80000000287802 */ /* 0x000fe40000000f00 */
[----:B------:R-:W-:Y:S01]  /*25860*/  PLOP3.LUT P4, PT, PT, PT, PT, 0x8, 0x0 ;  /* 0x000000000000781c */ /* 0x000fe20003f8e170 */
[----:B---3--:R-:W1:Y:S04]  /*25870*/  SHFL.BFLY PT, R5, R0, 0x2, 0x1f ;  /* 0x0c401f0000057f89 */ /* 0x008e6800000e0000 */
[----:B--2---:R-:W2:Y:S04]  /*25880*/  SHFL.BFLY PT, R6, R4, 0x2, 0x1f ;  /* 0x0c401f0004067f89 */ /* 0x004ea800000e0000 */
        /* <DEDUP_REMOVED lines=110> */
.L_x_367:
[----:B--2---:R-:W2:Y:S02]  /*25f70*/  S2R R55, SR_CTAID.Y ;  /* 0x0000000000377919 */ /* 0x004ea40000002600 */
[----:B--2---:R-:W-:Y:S01]  /*25f80*/  SHF.R.S32.HI R43, RZ, 0x1f, R55 ;  /* 0x0000001fff2b7819 */ /* 0x004fe20000011437 */
[----:B------:R-:W-:Y:S05]  /*25f90*/  @P4 BRA `(.L_x_479) ;  /* 0x0000130000004947 */ /* 0x000fea0003800000 */
[----:B------:R-:W2:Y:S01]  /*25fa0*/  LDL R44, [R1+0x64] ;  /* 0x00006400012c7983 */ /* 0x000ea20000100800 */
[----:B------:R-:W-:Y:S01]  /*25fb0*/  IMAD.MOV.U32 R6, RZ, RZ, -0x10 ;  /* 0xfffffff0ff067424 */ /* 0x000fe200078e00ff */
[----:B------:R-:W-:Y:S02]  /*25fc0*/  F2FP.BF16.PACK_AB R5, R105, R104 ;  /* 0x000000686905723e */ /* 0x000fe400000010ff */
[----:B------:R-:W3:Y:S01]  /*25fd0*/  S2R R41, SR_TID.X ;  /* 0x0000000000297919 */ /* 0x000ee20000002100 */
        /* <DEDUP_REMOVED lines=12> */
[----:B---3--:R-:W-:Y:S02]  /*260a0*/  SHF.R.S32.HI R42, RZ, 0x1f, R41 ;  /* 0x0000001fff2a7819 */ /* 0x008fe40000011429 */
        /* <DEDUP_REMOVED lines=29> */
[----:B------:R-:W-:Y:S02]  /*26280*/  R2P PR, R3, 0x6 ;  /* 0x0000000603007804 */ /* 0x000fe40000000000 */
[----:B------:R-:W-:Y:S02]  /*26290*/  SEL R6, R6, 0x10, !P0 ;  /* 0x0000001006067807 */ /* 0x000fe40004000000 */
[C---:B------:R-:W-:Y:S02]  /*262a0*/  IADD3 R4, R2.reuse, 0x80, RZ ;  /* 0x0000008002047810 */ /* 0x040fe40007ffe0ff */
[C---:B------:R-:W-:Y:S01]  /*262b0*/  IADD3 R0, R2.reuse, 0xc0, RZ ;  /* 0x000000c002007810 */ /* 0x040fe20007ffe0ff */
[----:B------:R-:W-:Y:S01]  /*262c0*/  IMAD.IADD R3, R2, 0x1, R6 ;  /* 0x0000000102037824 */ /* 0x000fe200078e0206 */
[----:B------:R-:W-:-:S02]  /*262d0*/  F2FP.BF16.PACK_AB R26, R26, R146 ;  /* 0x000000921a1a723e */ /* 0x000fc400000010ff */
[----:B------:R-:W-:Y:S02]  /*262e0*/  F2FP.BF16.PACK_AB R18, R18, R152 ;  /* 0x000000981212723e */ /* 0x000fe400000010ff */
[----:B------:R-:W-:Y:S02]  /*262f0*/  F2FP.BF16.PACK_AB R16, R16, R154 ;  /* 0x0000009a1010723e */ /* 0x000fe400000010ff */
[----:B------:R-:W-:Y:S02]  /*26300*/  @P2 IADD3 R0, R4, -0x40, RZ ;  /* 0xffffffc004002810 */ /* 0x000fe40007ffe0ff */
[----:B------:R-:W-:Y:S02]  /*26310*/  F2FP.BF16.PACK_AB R12, R12, R164 ;  /* 0x000000a40c0c723e */ /* 0x000fe400000010ff */
[----:B------:R-:W-:Y:S02]  /*26320*/  F2FP.BF16.PACK_AB R11, R167, R166 ;  /* 0x000000a6a70b723e */ /* 0x000fe400000010ff */
[----:B------:R-:W-:-:S02]  /*26330*/  F2FP.BF16.PACK_AB R13, R13, R156 ;  /* 0x0000009c0d0d723e */ /* 0x000fc400000010ff */
[----:B------:R-:W-:Y:S01]  /*26340*/  F2FP.BF16.PACK_AB R15, R15, R158 ;  /* 0x0000009e0f0f723e */ /* 0x000fe200000010ff */
[----:B------:R3:W-:Y:S01]  /*26350*/  STS [R2+0x80], R5 ;  /* 0x0000800502007388 */ /* 0x0007e20000000800 */
[----:B------:R-:W-:Y:S02]  /*26360*/  F2FP.BF16.PACK_AB R10, R161, R160 ;  /* 0x000000a0a10a723e */ /* 0x000fe400000010ff */
[----:B-1----:R-:W-:Y:S01]  /*26370*/  F2FP.BF16.PACK_AB R9, R163, R162 ;  /* 0x000000a2a309723e */ /* 0x002fe200000010ff */
[----:B------:R-:W-:Y:S01]  /*26380*/  STS [R2+0x480], R7 ;  /* 0x0004800702007388 */ /* 0x000fe20000000800 */
[----:B------:R-:W-:-:S03]  /*26390*/  ISETP.NE.U32.AND P0, PT, RZ, c[0x0][0x500], PT ;  /* 0x00014000ff007a0c */ /* 0x000fc60003f05070 */
[----:B------:R1:W-:Y:S04]  /*263a0*/  STS [R3+0x80], R8 ;  /* 0x0000800803007388 */ /* 0x0003e80000000800 */
[----:B------:R-:W-:Y:S04]  /*263b0*/  STS [R3+0x480], R30 ;  /* 0x0004801e03007388 */ /* 0x000fe80000000800 */
[----:B------:R-:W-:Y:S04]  /*263c0*/  STS [R2+0x2080], R34 ;  /* 0x0020802202007388 */ /* 0x000fe80000000800 */
[----:B------:R4:W-:Y:S04]  /*263d0*/  STS [R2+0x2480], R110 ;  /* 0x0024806e02007388 */ /* 0x0009e80000000800 */
[----:B------:R-:W-:Y:S01]  /*263e0*/  STS [R3+0x2080], R33 ;  /* 0x0020802103007388 */ /* 0x000fe20000000800 */
[----:B---3--:R-:W-:-:S03]  /*263f0*/  IMAD.MOV.U32 R5, RZ, RZ, 0x20 ;  /* 0x00000020ff057424 */ /* 0x008fc600078e00ff */
[----:B------:R3:W-:Y:S02]  /*26400*/  STS [R3+0x2480], R114 ;  /* 0x0024807203007388 */ /* 0x0007e40000000800 */
[----:B-1----:R-:W-:Y:S02]  /*26410*/  SEL R8, R5, 0xffffffe0, !P1 ;  /* 0xffffffe005087807 */ /* 0x002fe40004800000 */
[----:B------:R-:W-:Y:S02]  /*26420*/  ISETP.NE.AND.EX P1, PT, RZ, c[0x0][0x504], PT, P0 ;  /* 0x00014100ff007a0c */ /* 0x000fe40003f25300 */
[----:B------:R-:W-:Y:S01]  /*26430*/  ISETP.NE.U32.AND P0, PT, RZ, c[0x0][0x508], PT ;  /* 0x00014200ff007a0c */ /* 0x000fe20003f05070 */
[----:B------:R-:W-:Y:S02]  /*26440*/  IMAD.IADD R5, R2, 0x1, R8 ;  /* 0x0000000102057824 */ /* 0x000fe400078e0208 */
[----:B------:R-:W-:Y:S01]  /*26450*/  IMAD.IADD R4, R8, 0x1, R3 ;  /* 0x0000000108047824 */ /* 0x000fe200078e0203 */
[----:B------:R-:W-:-:S02]  /*26460*/  ISETP.NE.AND.EX P0, PT, RZ, c[0x0][0x50c], PT, P0 ;  /* 0x00014300ff007a0c */ /* 0x000fc40003f05300 */
[----:B------:R-:W-:Y:S01]  /*26470*/  STS [R5+0x80], R29 ;  /* 0x0000801d05007388 */ /* 0x000fe20000000800 */
[----:B----4-:R-:W-:-:S03]  /*26480*/  IADD3 R2, R8, 0x400, R0 ;  /* 0x0000040008027810 */ /* 0x010fc60007ffe000 */
[----:B------:R-:W-:Y:S02]  /*26490*/  STS [R5+0x480], R28 ;  /* 0x0004801c05007388 */ /* 0x000fe40000000800 */
[C---:B------:R-:W-:Y:S02]  /*264a0*/  IMAD.IADD R7, R6.reuse, 0x1, R2 ;  /* 0x0000000106077824 */ /* 0x040fe400078e0202 */
[----:B------:R-:W-:Y:S01]  /*264b0*/  STS [R4+0x80], R14 ;  /* 0x0000800e04007388 */ /* 0x000fe20000000800 */
[----:B------:R-:W-:-:S03]  /*264c0*/  IMAD.IADD R2, R6, 0x1, R0 ;  /* 0x0000000106027824 */ /* 0x000fc600078e0200 */
[----:B------:R-:W-:Y:S01]  /*264d0*/  STS [R4+0x480], R25 ;  /* 0x0004801904007388 */ /* 0x000fe20000000800 */
[----:B---3--:R-:W-:-:S03]  /*264e0*/  IMAD.IADD R3, R8, 0x1, R2 ;  /* 0x0000000108037824 */ /* 0x008fc600078e0202 */
        /* <DEDUP_REMOVED lines=36> */
.L_x_480:
        /* <DEDUP_REMOVED lines=11> */
[C---:B------:R-:W-:Y:S01]  /*267e0*/  LOP3.LUT R6, R4.reuse, 0x1ffffffe, RZ, 0xc0, !PT ;  /* 0x1ffffffe04067812 */ /* 0x040fe200078ec0ff */
[----:B------:R-:W-:Y:S01]  /*267f0*/  IMAD.SHL.U32 R4, R4, 0x20, RZ ;  /* 0x0000002004047824 */ /* 0x000fe200078e00ff */
        /* <DEDUP_REMOVED lines=19> */
[----:B------:R-:W-:Y:S02]  /*26930*/  IMAD R6, R55, c[0x0][0x494], R6 ;  /* 0x0001250037067a24 */ /* 0x000fe400078e0206 */
[----:B------:R-:W-:Y:S02]  /*26940*/  IMAD.IADD R3, R3, 0x1, R0 ;  /* 0x0000000103037824 */ /* 0x000fe400078e0200 */
[----:B------:R-:W-:Y:S02]  /*26950*/  IMAD.IADD R8, R16, 0x1, R7 ;  /* 0x0000000110087824 */ /* 0x000fe400078e0207 */
[----:B------:R-:W-:Y:S02]  /*26960*/  IMAD.IADD R9, R41, 0x1, -R9 ;  /* 0x0000000129097824 */ /* 0x000fe400078e0a09 */
[----:B------:R-:W-:Y:S02]  /*26970*/  IMAD.SHL.U32 R0, R21, 0x40, RZ ;  /* 0x0000004015007824 */ /* 0x000fe400078e00ff */
[----:B------:R-:W-:-:S02]  /*26980*/  IMAD.IADD R5, R5, 0x1, R6 ;  /* 0x0000000105057824 */ /* 0x000fc400078e0206 */
[----:B-1----:R-:W-:Y:S01]  /*26990*/  IMAD R8, R24, 0x80, R8 ;  /* 0x0000008018087824 */ /* 0x002fe200078e0208 */
[----:B------:R-:W-:Y:S01]  /*269a0*/  LOP3.LUT R0, R0, 0x1c0, RZ, 0xc0, !PT ;  /* 0x000001c000007812 */ /* 0x000fe200078ec0ff */
[----:B------:R-:W-:Y:S02]  /*269b0*/  IMAD.SHL.U32 R6, R9, 0x8, RZ ;  /* 0x0000000809067824 */ /* 0x000fe400078e00ff */
[----:B------:R-:W-:-:S03]  /*269c0*/  @P2 IMAD.HI.U32 R10, R8, c[0x0][0x4ec], RZ ;  /* 0x00013b00080a2a27 */ /* 0x000fc600078e00ff */
[----:B------:R-:W-:Y:S01]  /*269d0*/  LOP3.LUT R11, R0, 0x38, R6, 0xf8, !PT ;  /* 0x00000038000b7812 */ /* 0x000fe200078ef806 */
[----:B------:R-:W-:Y:S01]  /*269e0*/  IMAD.MOV.U32 R7, RZ, RZ, R8 ;  /* 0x000000ffff077224 */ /* 0x000fe200078e0008 */
[----:B------:R-:W-:Y:S01]  /*269f0*/  SHF.R.U32.HI R0, RZ, 0x3, R0 ;  /* 0x00000003ff007819 */ /* 0x000fe20000011600 */
[----:B------:R-:W-:Y:S01]  /*26a00*/  IMAD R9, R9, 0x10, R21 ;  /* 0x0000001009097824 */ /* 0x000fe200078e0215 */
[----:B------:R-:W-:Y:S01]  /*26a10*/  @P2 SHF.R.U32.HI R7, RZ, c[0x0][0x4f0], R10 ;  /* 0x00013c00ff072a19 */ /* 0x000fe2000001160a */
[----:B------:R-:W-:Y:S01]  /*26a20*/  IMAD.WIDE.U32 R2, R55, c[0x0][0x3e8], R2 ;  /* 0x0000fa0037027a25 */ /* 0x000fe200078e0002 */
[----:B------:R-:W-:Y:S02]  /*26a30*/  LOP3.LUT R22, R11, R0, RZ, 0x3c, !PT ;  /* 0x000000000b167212 */ /* 0x000fe400078e3cff */
[----:B------:R-:W-:Y:S01]  /*26a40*/  SEL R11, R12, RZ, !P1 ;  /* 0x000000ff0c0b7207 */ /* 0x000fe20004800000 */
[----:B------:R-:W-:Y:S01]  /*26a50*/  IMAD R12, R24, 0x80, R9 ;  /* 0x00000080180c7824 */ /* 0x000fe200078e0209 */
[----:B------:R-:W-:Y:S01]  /*26a60*/  SEL R10, R44, RZ, !P1 ;  /* 0x000000ff2c0a7207 */ /* 0x000fe20004800000 */
[----:B------:R-:W-:Y:S01]  /*26a70*/  IMAD.MOV R0, RZ, RZ, -R7 ;  /* 0x000000ffff007224 */ /* 0x000fe200078e0a07 */
[----:B------:R-:W-:Y:S01]  /*26a80*/  SHF.R.S32.HI R53, RZ, 0x1f, R6 ;  /* 0x0000001fff357819 */ /* 0x000fe20000011406 */
[----:B------:R-:W-:-:S02]  /*26a90*/  IMAD.IADD R3, R3, 0x1, R13 ;  /* 0x0000000103037824 */ /* 0x000fc400078e020d */
        /* <DEDUP_REMOVED lines=11> */
[C---:B------:R-:W-:Y:S01]  /*26b50*/  IMAD.WIDE.U32 R2, R10.reuse, c[0x0][0x3f0], R2 ;  /* 0x0000fc000a027a25 */ /* 0x040fe200078e0002 */
        /* <DEDUP_REMOVED lines=9> */
[----:B------:R-:W-:Y:S01]  /*26bf0*/  IMAD R18, R10, c[0x0][0x4e8], R12 ;  /* 0x00013a000a127a24 */ /* 0x000fe200078e020c */
[----:B------:R-:W-:Y:S01]  /*26c00*/  SHFL.IDX PT, R14, R7, 0x1, 0x1c1f ;  /* 0x003c1f00070e7f89 */ /* 0x000fe200000e0000 */
[----:B------:R-:W-:Y:S01]  /*26c10*/  IMAD.IADD R3, R3, 0x1, R11 ;  /* 0x0000000103037824 */ /* 0x000fe200078e020b */
[----:B------:R-:W-:Y:S01]  /*26c20*/  LEA.HI.X R4, R4, c[0x0][0x454], R9, 0x2, P1 ;  /* 0x0001150004047a11 */ /* 0x000fe200008f1409 */
[----:B------:R-:W-:Y:S01]  /*26c30*/  IMAD R8, R13, c[0x0][0x3e0], RZ ;  /* 0x0000f8000d087a24 */ /* 0x000fe200078e02ff */
[----:B------:R-:W-:Y:S01]  /*26c40*/  SHF.R.S32.HI R9, RZ, 0x1f, R18 ;  /* 0x0000001fff097819 */ /* 0x000fe20000011412 */
[C---:B------:R-:W-:Y:S01]  /*26c50*/  IMAD.WIDE.U32 R2, R0.reuse, c[0x0][0x3e0], R2 ;  /* 0x0000f80000027a25 */ /* 0x040fe200078e0002 */
[----:B------:R-:W-:Y:S03]  /*26c60*/  SHFL.IDX PT, R12, R7, 0x2, 0x1c1f ;  /* 0x005c1f00070c7f89 */ /* 0x000fe600000e0000 */
[----:B------:R-:W-:Y:S01]  /*26c70*/  IMAD R8, R0, c[0x0][0x3e4], R8 ;  /* 0x0000f90000087a24 */ /* 0x000fe200078e0208 */
[----:B------:R-:W-:Y:S01]  /*26c80*/  SHFL.IDX PT, R17, R4, RZ, 0x1c1f ;  /* 0x001c1fff04117589 */ /* 0x000fe200000e0000 */
[----:B------:R-:W-:-:S02]  /*26c90*/  IMAD R5, R24, 0x80, R16 ;  /* 0x0000008018057824 */ /* 0x000fc400078e0210 */
[----:B-----5:R-:W-:Y:S01]  /*26ca0*/  IMAD R0, R15, c[0x0][0x4e8], RZ ;  /* 0x00013a000f007a24 */ /* 0x020fe200078e02ff */
[----:B------:R-:W1:Y:S01]  /*26cb0*/  SHFL.IDX PT, R16, R7, RZ, 0x1c1f ;  /* 0x001c1fff07107589 */ /* 0x000e6200000e0000 */
[----:B------:R-:W-:Y:S01]  /*26cc0*/  IMAD.IADD R3, R3, 0x1, R8 ;  /* 0x0000000103037824 */ /* 0x000fe200078e0208 */
[----:B------:R-:W-:Y:S01]  /*26cd0*/  IADD3 R20, R5, 0x8, RZ ;  /* 0x0000000805147810 */ /* 0x000fe20007ffe0ff */
[----:B------:R-:W-:Y:S01]  /*26ce0*/  IMAD R8, R9, c[0x0][0x3d8], RZ ;  /* 0x0000f60009087a24 */ /* 0x000fe200078e02ff */
[----:B------:R-:W2:Y:S01]  /*26cf0*/  SHFL.IDX PT, R15, R4, 0x1, 0x1c1f ;  /* 0x003c1f00040f7f89 */ /* 0x000ea200000e0000 */
[C---:B------:R-:W-:Y:S02]  /*26d00*/  ISETP.GE.OR P4, PT, R5.reuse, R0, P0 ;  /* 0x000000000500720c */ /* 0x040fe40000786670 */
[C---:B------:R-:W-:Y:S01]  /*26d10*/  IMAD R19, R18.reuse, c[0x0][0x3dc], R8 ;  /* 0x0000f70012137a24 */ /* 0x040fe200078e0208 */
[----:B------:R-:W3:Y:S01]  /*26d20*/  SHFL.IDX PT, R13, R4, 0x2, 0x1c1f ;  /* 0x005c1f00040d7f89 */ /* 0x000ee200000e0000 */
[----:B------:R-:W-:Y:S01]  /*26d30*/  IMAD.WIDE.U32 R8, R18, c[0x0][0x3d8], R2 ;  /* 0x0000f60012087a25 */ /* 0x000fe200078e0002 */
[----:B------:R-:W-:-:S02]  /*26d40*/  IADD3 R18, R5, 0x48, RZ ;  /* 0x0000004805127810 */ /* 0x000fc40007ffe0ff */
[----:B------:R4:W-:Y:S01]  /*26d50*/  SHFL.IDX PT, R10, R7, 0x3, 0x1c1f ;  /* 0x007c1f00070a7f89 */ /* 0x0009e200000e0000 */
[----:B------:R-:W-:Y:S01]  /*26d60*/  ISETP.GE.OR P3, PT, R20, R0, P0 ;  /* 0x000000001400720c */ /* 0x000fe20000766670 */
[----:B------:R-:W-:Y:S02]  /*26d70*/  IMAD.IADD R3, R9, 0x1, R19 ;  /* 0x0000000109037824 */ /* 0x000fe400078e0213 */
[----:B------:R3:W3:Y:S01]  /*26d80*/  SHFL.IDX PT, R11, R4, 0x3, 0x1c1f ;  /* 0x007c1f00040b7f89 */ /* 0x0006e200000e0000 */
[----:B------:R-:W-:-:S05]  /*26d90*/  IMAD R2, R24, 0x80, R21 ;  /* 0x0000008018027824 */ /* 0x000fca00078e0215 */
[C---:B------:R-:W-:Y:S01]  /*26da0*/  IADD3 R32, R2.reuse, 0x40, RZ ;  /* 0x0000004002207810 */ /* 0x040fe20007ffe0ff */
[----:B-1----:R-:W-:Y:S01]  /*26db0*/  @!P4 ST.E [R16.64], R37 ;  /* 0x000000251000c985 */ /* 0x002fe2000c101908 */
[----:B------:R-:W-:-:S03]  /*26dc0*/  IADD3 R54, R2, 0x60, RZ ;  /* 0x0000006002367810 */ /* 0x000fc60007ffe0ff */
[----:B--2---:R-:W-:Y:S01]  /*26dd0*/  @!P3 ST.E [R14.64], R38 ;  /* 0x000000260e00b985 */ /* 0x004fe2000c101908 */
[----:B----4-:R-:W-:Y:S01]  /*26de0*/  IMAD.SHL.U32 R7, R23, 0x8, RZ ;  /* 0x0000000817077824 */ /* 0x010fe200078e00ff */
[----:B---3--:R-:W-:-:S04]  /*26df0*/  IADD3 R4, R5, 0x40, RZ ;  /* 0x0000004005047810 */ /* 0x008fc80007ffe0ff */
[----:B------:R-:W-:Y:S02]  /*26e00*/  LOP3.LUT R5, R22, 0x7ffffe00, R7, 0xf8, !PT ;  /* 0x7ffffe0016057812 */ /* 0x000fe400078ef807 */
[-C--:B------:R-:W-:Y:S02]  /*26e10*/  ISETP.GE.OR P2, PT, R4, R0.reuse, P0 ;  /* 0x000000000400720c */ /* 0x080fe40000746670 */
[----:B------:R-:W-:Y:S01]  /*26e20*/  ISETP.GE.OR P0, PT, R18, R0, P0 ;  /* 0x000000001200720c */ /* 0x000fe20000706670 */
[----:B------:R-:W-:Y:S01]  /*26e30*/  IMAD.SHL.U32 R5, R5, 0x2, RZ ;  /* 0x0000000205057824 */ /* 0x000fe200078e00ff */
[----:B------:R-:W-:Y:S02]  /*26e40*/  LEA R4, P1, R8, c[0x0][0x380], 0x1 ;  /* 0x0000e00008047a11 */ /* 0x000fe400078208ff */
[----:B------:R-:W-:Y:S02]  /*26e50*/  IADD3 R7, R2, 0x10, RZ ;  /* 0x0000001002077810 */ /* 0x000fe40007ffe0ff */
[----:B------:R-:W-:Y:S01]  /*26e60*/  LEA.HI.X R3, R8, c[0x0][0x384], R3, 0x1, P1 ;  /* 0x0000e10008037a11 */ /* 0x000fe200008f0c03 */
[----:B------:R-:W-:Y:S04]  /*26e70*/  SHFL.IDX PT, R14, R4, 0x2, 0x181f ;  /* 0x00581f00040e7f89 */ /* 0x000fe800000e0000 */
[----:B------:R-:W1:Y:S04]  /*26e80*/  SHFL.IDX PT, R8, R4, 0x1, 0x181f ;  /* 0x00381f0004087f89 */ /* 0x000e6800000e0000 */
[----:B------:R-:W-:Y:S04]  /*26e90*/  @!P2 ST.E [R12.64], R39 ;  /* 0x000000270c00a985 */ /* 0x000fe8000c101908 */
[----:B------:R1:W-:Y:S01]  /*26ea0*/  @!P0 ST.E [R10.64], R40 ;  /* 0x000000280a008985 */ /* 0x0003e2000c101908 */
[----:B------:R-:W-:-:S03]  /*26eb0*/  ISETP.GE.AND P0, PT, R6, c[0x0][0x3c8], PT ;  /* 0x0000f20006007a0c */ /* 0x000fc60003f06270 */
[----:B------:R-:W2:Y:S01]  /*26ec0*/  SHFL.IDX PT, R12, R4, RZ, 0x181f ;  /* 0x00181fff040c7589 */ /* 0x000ea200000e0000 */
[-C--:B------:R-:W-:Y:S02]  /*26ed0*/  ISETP.GE.OR P4, PT, R7, R0.reuse, P0 ;  /* 0x000000000700720c */ /* 0x080fe40000786670 */
[C---:B------:R-:W-:Y:S01]  /*26ee0*/  ISETP.GE.OR P1, PT, R2.reuse, R0, P0 ;  /* 0x000000000200720c */ /* 0x040fe20000726670 */
[----:B------:R-:W3:Y:S01]  /*26ef0*/  SHFL.IDX PT, R9, R3, RZ, 0x181f ;  /* 0x00181fff03097589 */ /* 0x000ee200000e0000 */
[----:B------:R-:W-:-:S03]  /*26f00*/  IADD3 R7, R2, 0x20, RZ ;  /* 0x0000002002077810 */ /* 0x000fc60007ffe0ff */
[----:B------:R-:W-:Y:S01]  /*26f10*/  LDS.128 R24, [R5+0x80] ;  /* 0x0000800005187984 */ /* 0x000fe20000000c00 */
[-C--:B------:R-:W-:Y:S02]  /*26f20*/  ISETP.GE.OR P3, PT, R7, R0.reuse, P0 ;  /* 0x000000000700720c */ /* 0x080fe40000766670 */
[----:B------:R-:W-:Y:S01]  /*26f30*/  IADD3 R7, R2, 0x30, RZ ;  /* 0x0000003002077810 */ /* 0x000fe20007ffe0ff */
[----:B------:R-:W4:Y:S03]  /*26f40*/  SHFL.IDX PT, R11, R3, 0x1, 0x181f ;  /* 0x00381f00030b7f89 */ /* 0x000f2600000e0000 */
[----:B------:R-:W-:Y:S01]  /*26f50*/  ISETP.GE.OR P2, PT, R7, R0, P0 ;  /* 0x000000000700720c */ /* 0x000fe20000746670 */
[----:B------:R-:W4:Y:S04]  /*26f60*/  SHFL.IDX PT, R44, R3, 0x2, 0x181f ;  /* 0x00581f00032c7f89 */ /* 0x000f2800000e0000 */
[----:B------:R-:W4:Y:S01]  /*26f70*/  SHFL.IDX PT, R15, R4, 0x3, 0x181f ;  /* 0x00781f00040f7f89 */ /* 0x000f2200000e0000 */
[----:B-1----:R-:W-:-:S03]  /*26f80*/  @!P4 LEA R10, P6, R6, R8, 0x1 ;  /* 0x00000008060ac211 */ /* 0x002fc600078c08ff */
[----:B------:R-:W-:Y:S01]  /*26f90*/  LDS.128 R20, [R5+0x880] ;  /* 0x0008800005147984 */ /* 0x000fe20000000c00 */
[----:B--2---:R-:W-:-:S03]  /*26fa0*/  @!P1 LEA R12, P5, R6, R12, 0x1 ;  /* 0x0000000c060c9211 */ /* 0x004fc600078a08ff */
[----:B------:R-:W-:Y:S01]  /*26fb0*/  LDS.128 R16, [R5+0x1080] ;  /* 0x0010800005107984 */ /* 0x000fe20000000c00 */
[----:B---3--:R-:W-:-:S03]  /*26fc0*/  @!P1 LEA.HI.X R13, R6, R9, R53, 0x1, P5 ;  /* 0x00000009060d9211 */ /* 0x008fc600028f0c35 */
[----:B------:R-:W1:Y:S04]  /*26fd0*/  SHFL.IDX PT, R45, R3, 0x3, 0x181f ;  /* 0x00781f00032d7f89 */ /* 0x000e6800000e0000 */
[----:B------:R-:W2:Y:S01]  /*26fe0*/  LDS.128 R28, [R5+0x1880] ;  /* 0x00188000051c7984 */ /* 0x000ea20000000c00 */
[----:B------:R-:W-:Y:S02]  /*26ff0*/  P2R R7, PR, RZ, 0x40 ;  /* 0x00000040ff077803 */ /* 0x000fe40000000000 */
[----:B------:R-:W-:Y:S01]  /*27000*/  ISETP.GE.OR P6, PT, R32, R0, P0 ;  /* 0x000000002000720c */ /* 0x000fe200007c6670 */
[----:B------:R-:W-:Y:S01]  /*27010*/  LDS.128 R36, [R5+0x2880] ;  /* 0x0028800005247984 */ /* 0x000fe20000000c00 */
[----:B------:R-:W-:-:S03]  /*27020*/  ISETP.NE.AND P5, PT, R7, RZ, PT ;  /* 0x000000ff0700720c */ /* 0x000fc60003fa5270 */
[----:B------:R-:W-:Y:S01]  /*27030*/  LDS.128 R32, [R5+0x2080] ;  /* 0x0020800005207984 */ /* 0x000fe20000000c00 */
[C-C-:B----4-:R-:W-:Y:S02]  /*27040*/  @!P4 LEA.HI.X R11, R6.reuse, R11, R53.reuse, 0x1, P5 ;  /* 0x0000000b060bc211 */ /* 0x150fe400028f0c35 */
[C---:B------:R-:W-:Y:S01]  /*27050*/  @!P3 LEA R8, P5, R6.reuse, R14, 0x1 ;  /* 0x0000000e0608b211 */ /* 0x040fe200078a08ff */
[----:B------:R-:W-:Y:S03]  /*27060*/  LDS.128 R40, [R5+0x3080] ;  /* 0x0030800005287984 */ /* 0x000fe60000000c00 */
[C-C-:B------:R-:W-:Y:S01]  /*27070*/  @!P3 LEA.HI.X R9, R6.reuse, R44, R53.reuse, 0x1, P5 ;  /* 0x0000002c0609b211 */ /* 0x140fe200028f0c35 */
[----:B------:R-:W3:Y:S01]  /*27080*/  SHFL.IDX PT, R48, R4, 0x4, 0x181f ;  /* 0x00981f0004307f89 */ /* 0x000ee200000e0000 */
[----:B------:R-:W-:Y:S02]  /*27090*/  @!P2 LEA R14, P5, R6, R15, 0x1 ;  /* 0x0000000f060ea211 */ /* 0x000fe400078a08ff */
[----:B------:R-:W-:Y:S01]  /*270a0*/  IADD3 R44, R2, 0x50, RZ ;  /* 0x00000050022c7810 */ /* 0x000fe20007ffe0ff */
[----:B------:R-:W4:Y:S01]  /*270b0*/  SHFL.IDX PT, R7, R4, 0x5, 0x181f ;  /* 0x00b81f0004077f89 */ /* 0x000f2200000e0000 */
[----:B-1----:R-:W-:-:S02]  /*270c0*/  @!P2 LEA.HI.X R15, R6, R45, R53, 0x1, P5 ;  /* 0x0000002d060fa211 */ /* 0x002fc400028f0c35 */
[----:B------:R-:W-:Y:S01]  /*270d0*/  ISETP.GE.OR P5, PT, R44, R0, P0 ;  /* 0x000000002c00720c */ /* 0x000fe200007a6670 */
[----:B------:R-:W-:Y:S01]  /*270e0*/  SHFL.IDX PT, R49, R4, 0x6, 0x181f ;  /* 0x00d81f0004317f89 */ /* 0x000fe200000e0000 */
[----:B------:R-:W-:-:S03]  /*270f0*/  IADD3 R2, R2, 0x70, RZ ;  /* 0x0000007002027810 */ /* 0x000fc60007ffe0ff */
        /* <DEDUP_REMOVED lines=26> */
.L_x_479:
        /* <DEDUP_REMOVED lines=15> */
[----:B---3--:R-:W-:Y:S05]  /*27390*/  @!P0 BRA `(.L_x_481) ;  /* 0x0000003000008947 */ /* 0x008fea0003800000 */
[----:B------:R2:W3:Y:S04]  /*273a0*/  LDG.E R0, [R6.64] ;  /* 0x0000000806007981 */ /* 0x0004e8000c1e1900 */
[----:B--2---:R-:W3:Y:S02]  /*273b0*/  LDG.E R6, [R6.64+0x4] ;  /* 0x0000040806067981 */ /* 0x004ee4000c1e1900 */
[----:B---3-5:R-:W-:-:S02]  /*273c0*/  IADD3 R19, -R0, R6, RZ ;  /* 0x0000000600137210 */ /* 0x028fc40007ffe1ff */
.L_x_481:
[----:B---3--:R-:W2:Y:S01]  /*273d0*/  S2R R10, SR_TID.X ;  /* 0x00000000000a7919 */ /* 0x008ea20000002100 */
[----:B------:R-:W-:Y:S01]  /*273e0*/  SHF.R.S32.HI R0, RZ, 0x1f, R8 ;  /* 0x0000001fff007819 */ /* 0x000fe20000011408 */
[----:B------:R-:W-:Y:S01]  /*273f0*/  BSSY B0, `(.L_x_482) ;  /* 0x0000026000007945 */ /* 0x000fe20003800000 */
[----:B-1----:R-:W-:-:S02]  /*27400*/  SEL R9, R8, RZ, !P0 ;  /* 0x000000ff08097207 */ /* 0x002fc40004000000 */
[----:B------:R-:W-:Y:S02]  /*27410*/  SEL R11, R0, RZ, !P0 ;  /* 0x000000ff000b7207 */ /* 0x000fe40004000000 */
[----:B--2---:R-:W-:-:S13]  /*27420*/  ISETP.GT.AND P1, PT, R10, 0x7f, PT ;  /* 0x0000007f0a00780c */ /* 0x004fda0003f24270 */
        /* <DEDUP_REMOVED lines=34> */
.L_x_483:
[----:B------:R-:W-:Y:S05]  /*27650*/  BSYNC B0 ;  /* 0x0000000000007941 */ /* 0x000fea0003800000 */
.L_x_482:
        /* <DEDUP_REMOVED lines=103> */
.L_x_484:
        /* <DEDUP_REMOVED lines=11> */
.L_x_1475:


//--------------------- .text._ZN7cutlass13device_kernelIN5flash19enable_sm80_to_sm89INS1_16FlashAttnFwdSm80INS1_25CollectiveMainloopFwdSm80ILi4ELi1ELb0EN4cute5tupleIJNS5_1CILi128EEENS7_ILi112EEENS7_ILi64EEEEEELi64ENS_10bfloat16_tEfNS_4arch4Sm80ELb1ELb0ELb1ELb0ELb0ELb0ELb1ELb0EEENS1_21CollectiveEpilogueFwdINS6_IJS8_SA_S9_EEENS6_IJNS7_ILi1EEESI_SI_EEESC_SE_Li128ELb0ELb1ELb0ELb0EEENS1_30DynamicPersistentTileSchedulerILi128ELi128ELb0ELb1ELb0EEEEEEEEEvNT_6ParamsE --------------------------
	.section	.text._ZN7cutlass13device_kernelIN5flash19enable_sm80_to_sm89INS1_16FlashAttnFwdSm80INS1_25CollectiveMainloopFwdSm80ILi4ELi1ELb0EN4cute5tupleIJNS5_1CILi128EEENS7_ILi112EEENS7_ILi64EEEEEELi64ENS_10bfloat16_tEfNS_4arch4Sm80ELb1ELb0ELb1ELb0ELb0ELb0ELb1ELb0EEENS1_21CollectiveEpilogueFwdINS6_IJS8_SA_S9_EEENS6_IJNS7_ILi1EEESI_SI_EEESC_SE_Li128ELb0ELb1ELb0ELb0EEENS1_30DynamicPersistentTileSchedulerILi128ELi128ELb0ELb1ELb0EEEEEEEEEvNT_6ParamsE,"ax",@progbits
	.sectioninfo	@"SHI_REGISTERS=255"
	.align	128
.text._ZN7cutlass13device_kernelIN5flash19enable_sm80_to_sm89INS1_16FlashAttnFwdSm80INS1_25CollectiveMainloopFwdSm80ILi4ELi1ELb0EN4cute5tupleIJNS5_1CILi128EEENS7_ILi112EEENS7_ILi64EEEEEELi64ENS_10bfloat16_tEfNS_4arch4Sm80ELb1ELb0ELb1ELb0ELb0ELb0ELb1ELb0EEENS1_21CollectiveEpilogueFwdINS6_IJS8_SA_S9_EEENS6_IJNS7_ILi1EEESI_SI_EEESC_SE_Li128ELb0ELb1ELb0ELb0EEENS1_30DynamicPersistentTileSchedulerILi128ELi128ELb0ELb1ELb0EEEEEEEEEvNT_6ParamsE:
        .type           _ZN7cutlass13device_kernelIN5flash19enable_sm80_to_sm89INS1_16FlashAttnFwdSm80INS1_25CollectiveMainloopFwdSm80ILi4ELi1ELb0EN4cute5tupleIJNS5_1CILi128EEENS7_ILi112EEENS7_ILi64EEEEEELi64ENS_10bfloat16_tEfNS_4arch4Sm80ELb1ELb0ELb1ELb0ELb0ELb0ELb1ELb0EEENS1_21CollectiveEpilogueFwdINS6_IJS8_SA_S9_EEENS6_IJNS7_ILi1EEESI_SI_EEESC_SE_Li128ELb0ELb1ELb0ELb0EEENS1_30DynamicPersistentTileSchedulerILi128ELi128ELb0ELb1ELb0EEEEEEEEEvNT_6ParamsE,@function
        .size           _ZN7cutlass13device_kernelIN5flash19enable_sm80_to_sm89INS1_16FlashAttnFwdSm80INS1_25CollectiveMainloopFwdSm80ILi4ELi1ELb0EN4cute5tupleIJNS5_1CILi128EEENS7_ILi112EEENS7_ILi64EEEEEELi64ENS_10bfloat16_tEfNS_4arch4Sm80ELb1ELb0ELb1ELb0ELb0ELb0ELb1ELb0EEENS1_21CollectiveEpilogueFwdINS6_IJS8_SA_S9_EEENS6_IJNS7_ILi1EEESI_SI_EEESC_SE_Li128ELb0ELb1ELb0ELb0EEENS1_30DynamicPersistentTileSchedulerILi128ELi128ELb0ELb1ELb0EEEEEEEEEvNT_6ParamsE,(.L_x_1476 - _ZN7cutlass13device_kernelIN5flash19enable_sm80_to_sm89INS1_16FlashAttnFwdSm80INS1_25CollectiveMainloopFwdSm80ILi4ELi1ELb0EN4cute5tupleIJNS5_1CILi128EEENS7_ILi112EEENS7_ILi64EEEEEELi64ENS_10bfloat16_tEfNS_4arch4Sm80ELb1ELb0ELb1ELb0ELb0ELb0ELb1ELb0EEENS1_21CollectiveEpilogueFwdINS6_IJS8_SA_S9_EEENS6_IJNS7_ILi1EEESI_SI_EEESC_SE_Li128ELb0ELb1ELb0ELb0EEENS1_30DynamicPersistentTileSchedulerILi128ELi128ELb0ELb1ELb0EEEEEEEEEvNT_6ParamsE)
        .other          _ZN7cutlass13device_kernelIN5flash19enable_sm80_to_sm89INS1_16FlashAttnFwdSm80INS1_25CollectiveMainloopFwdSm80ILi4ELi1ELb0EN4cute5tupleIJNS5_1CILi128EEENS7_ILi112EEENS7_ILi64EEEEEELi64ENS_10bfloat16_tEfNS_4arch4Sm80ELb1ELb0ELb1ELb0ELb0ELb0ELb1ELb0EEENS1_21CollectiveEpilogueFwdINS6_IJS8_SA_S9_EEENS6_IJNS7_ILi1EEESI_SI_EEESC_SE_Li128ELb0ELb1ELb0ELb0EEENS1_30DynamicPersistentTileSchedulerILi128ELi128ELb0ELb1ELb0EEEEEEEEEvNT_6ParamsE,@"STO_CUDA_ENTRY STV_DEFAULT"
_ZN7cutlass13device_kernelIN5flash19enable_sm80_to_sm89INS1_16FlashAttnFwdSm80INS1_25CollectiveMainloopFwdSm80ILi4ELi1ELb0EN4cute5tupleIJNS5_1CILi128EEENS7_ILi112EEENS7_ILi64EEEEEELi64ENS_10bfloat16_tEfNS_4arch4Sm80ELb1ELb0ELb1ELb0ELb0ELb0ELb1ELb0EEENS1_21CollectiveEpilogueFwdINS6_IJS8_SA_S9_EEENS6_IJNS7_ILi1EEESI_SI_EEESC_SE_Li128ELb0ELb1ELb0ELb0EEENS1_30DynamicPersistentTileSchedulerILi128ELi128ELb0ELb1ELb0EEEEEEEEEvNT_6ParamsE:
[----:B------:R-:W-:-:S03]  /*0000*/  MOV R1, c[0x0][0x28] ;  /* 0x00000a0000017a02 */ /* 0x000fc60000000f00 */
[----:B------:R-:W1:Y:S01]  /*0010*/  S2R R16, SR_TID.X ;  /* 0x0000000000107919 */ /* 0x000e620000002100 */
[----:B------:R-:W-:-:S03]  /*0020*/  IADD3 R1, R1, -0xb0, RZ ;  /* 0xffffff5001017810 */ /* 0x000fc60007ffe0ff */
[----:B------:R-:W2:Y:S01]  /*0030*/  S2R R15, SR_CTAID.X ;  /* 0x00000000000f7919 */ /* 0x000ea20000002500 */
[----:B-1----:R-:W-:-:S05]  /*0040*/  SHF.R.U32.HI R2, RZ, 0x5, R16 ;  /* 0x00000005ff027819 */ /* 0x002fca0000011610 */
[----:B------:R-:W1:Y:S02]  /*0050*/  SHFL.IDX PT, R0, R2, RZ, 0x1f ;  /* 0x00001fff02007589 */ /* 0x000e6400000e0000 */
[----:B-1----:R-:W-:Y:S02]  /*0060*/  ISETP.GE.AND P0, PT, R0, 0x1, PT ;  /* 0x000000010000780c */ /* 0x002fe40003f06270 */
[----:B------:R1:W-:Y:S11]  /*0070*/  STL [R1+0x84], R0 ;  /* 0x0000840001007387 */ /* 0x0003f60000100800 */
[----:B------:R-:W-:Y:S06]  /*0080*/  @P0 BAR.ARV 0x4, 0x80 ;  /* 0x0102000000000b1d */ /* 0x000fec0000002000 */
[----:B--2---:R-:W-:-:S13]  /*0090*/  ISETP.GE.AND P0, PT, R15, c[0x0][0x538], PT ;  /* 0x00014e000f007a0c */ /* 0x004fda0003f06270 */
[----:B------:R-:W-:Y:S05]  /*00a0*/  @P0 EXIT ;  /* 0x000000000000094d */ /* 0x000fea0003800000 */
[----:B-1----:R-:W-:Y:S01]  /*00b0*/  SHF.R.S32.HI R14, RZ, 0x1f, R16 ;  /* 0x0000001fff0e7819 */ /* 0x002fe20000011410 */
[----:B------:R-:W-:Y:S01]  /*00c0*/  IMAD.MOV.U32 R227, RZ, RZ, 0x20 ;  /* 0x00000020ffe37424 */ /* 0x000fe200078e00ff */
[----:B------:R-:W-:Y:S01]  /*00d0*/  ULDC.64 UR8, c[0x0][0x118] ;  /* 0x0000460000087ab9 */ /* 0x000fe20000000a00 */
[----:B------:R-:W-:Y:S01]  /*00e0*/  IMAD.MOV.U32 R225, RZ, RZ, 0x40 ;  /* 0x00000040ffe17424 */ /* 0x000fe200078e00ff */
[CC--:B------:R-:W-:Y:S02]  /*00f0*/  LEA.HI R2, R14.reuse, R16.reuse, RZ, 0x4 ;  /* 0x000000100e027211 */ /* 0x0c0fe400078f20ff */
[CC--:B------:R-:W-:Y:S02]  /*0100*/  LEA.HI R10, R14.reuse, R16.reuse, RZ, 0x3 ;  /* 0x000000100e0a7211 */ /* 0x0c0fe400078f18ff */
[----:B------:R-:W-:Y:S02]  /*0110*/  SHF.R.S32.HI R3, RZ, 0x4, R2 ;  /* 0x00000004ff037819 */ /* 0x000fe40000011402 */
[----:B------:R-:W-:-:S02]  /*0120*/  LEA.HI R12, R14, R16, RZ, 0x2 ;  /* 0x000000100e0c7211 */ /* 0x000fc400078f10ff */
[----:B------:R-:W-:Y:S02]  /*0130*/  LEA.HI R0, R2, R3, RZ, 0x1 ;  /* 0x0000000302007211 */ /* 0x000fe400078f08ff */
[----:B------:R-:W-:Y:S02]  /*0140*/  LOP3.LUT R5, R10, 0xfffffff8, RZ, 0xc0, !PT ;  /* 0xfffffff80a057812 */ /* 0x000fe400078ec0ff */
[----:B------:R-:W-:Y:S02]  /*0150*/  LOP3.LUT R0, R0, 0xfffffffe, RZ, 0xc0, !PT ;  /* 0xfffffffe00007812 */ /* 0x000fe400078ec0ff */
[----:B------:R-:W-:Y:S01]  /*0160*/  SHF.R.S32.HI R20, RZ, 0x3, R10 ;  /* 0x00000003ff147819 */ /* 0x000fe2000001140a */
[----:B------:R-:W-:Y:S01]  /*0170*/  IMAD.IADD R8, R16, 0x1, -R5 ;  /* 0x0000000110087824 */ /* 0x000fe200078e0a05 */
[----:B------:R-:W-:Y:S01]  /*0180*/  SHF.R.S32.HI R7, RZ, 0x2, R12 ;  /* 0x00000002ff077819 */ /* 0x000fe2000001140c */
[----:B------:R-:W-:Y:S01]  /*0190*/  IMAD.IADD R13, R3, 0x1, -R0 ;  /* 0x00000001030d7824 */ /* 0x000fe200078e0a00 */
[----:B------:R-:W-:Y:S01]  /*01a0*/  LOP3.LUT R0, R2, 0xfffffff0, RZ, 0xc0, !PT ;  /* 0xfffffff002007812 */ /* 0x000fe200078ec0ff */
[----:B------:R-:W-:Y:S01]  /*01b0*/  IMAD.SHL.U32 R4, R20, 0x40, RZ ;  /* 0x0000004014047824 */ /* 0x000fe200078e00ff */
[----:B------:R-:W-:Y:S01]  /*01c0*/  SHF.R.S32.HI R3, RZ, 0x1f, R12 ;  /* 0x0000001fff037819 */ /* 0x000fe2000001140c */
[----:B------:R-:W-:-:S02]  /*01d0*/  IMAD.SHL.U32 R18, R8, 0x8, RZ ;  /* 0x0000000808127824 */ /* 0x000fc400078e00ff */
[----:B------:R-:W-:Y:S01]  /*01e0*/  IMAD.IADD R2, R16, 0x1, -R0 ;  /* 0x0000000110027824 */ /* 0x000fe200078e0a00 */
[----:B------:R-:W-:Y:S01]  /*01f0*/  LEA.HI R3, R3, R7, RZ, 0x3 ;  /* 0x0000000703037211 */ /* 0x000fe200078f18ff */
[----:B------:R-:W-:Y:S01]  /*0200*/  IMAD.SHL.U32 R9, R8, 0x40, RZ ;  /* 0x0000004008097824 */ /* 0x000fe200078e00ff */
[----:B------:R-:W-:Y:S02]  /*0210*/  LOP3.LUT R0, R4, 0x1c0, RZ, 0xc0, !PT ;  /* 0x000001c004007812 */ /* 0x000fe400078ec0ff */
[----:B------:R-:W-:Y:S02]  /*0220*/  SHF.R.S32.HI R6, RZ, 0x1f, R2 ;  /* 0x0000001fff067819 */ /* 0x000fe40000011402 */
[----:B------:R-:W-:Y:S02]  /*0230*/  LOP3.LUT R3, R3, 0xfffffff8, RZ, 0xc0, !PT ;  /* 0xfffffff803037812 */ /* 0x000fe400078ec0ff */
[----:B------:R-:W-:Y:S02]  /*0240*/  LEA.HI R11, R6, R2, RZ, 0x3 ;  /* 0x00000002060b7211 */ /* 0x000fe400078f18ff */
[----:B------:R-:W-:Y:S01]  /*0250*/  LOP3.LUT R5, R0, 0x38, R18, 0xf8, !PT ;  /* 0x0000003800057812 */ /* 0x000fe200078ef812 */
[----:B------:R-:W-:Y:S01]  /*0260*/  IMAD.IADD R7, R7, 0x1, -R3 ;  /* 0x0000000107077824 */ /* 0x000fe200078e0a03 */
[----:B------:R-:W-:-:S02]  /*0270*/  SHF.R.U32.HI R4, RZ, 0x3, R0 ;  /* 0x00000003ff047819 */ /* 0x000fc40000011600 */
[----:B------:R-:W-:Y:S02]  /*0280*/  LOP3.LUT R0, R9, 0x1c0, RZ, 0xc0, !PT ;  /* 0x000001c009007812 */ /* 0x000fe400078ec0ff */
[----:B------:R-:W-:Y:S02]  /*0290*/  LOP3.LUT R3, R11, 0xfffffff8, RZ, 0xc0, !PT ;  /* 0xfffffff80b037812 */ /* 0x000fe400078ec0ff */
[----:B------:R-:W-:Y:S02]  /*02a0*/  LEA.HI R6, R14, R16, RZ, 0x6 ;  /* 0x000000100e067211 */ /* 0x000fe400078f30ff */
[----:B------:R-:W-:Y:S01]  /*02b0*/  LOP3.LUT R5, R5, R4, RZ, 0x3c, !PT ;  /* 0x0000000405057212 */ /* 0x000fe200078e3cff */
[----:B------:R-:W-:Y:S01]  /*02c0*/  IMAD.IADD R9, R2, 0x1, -R3 ;  /* 0x0000000102097824 */ /* 0x000fe200078e0a03 */
[----:B------:R-:W-:Y:S01]  /*02d0*/  LOP3.LUT R4, R0, 0x8, R10, 0xf8, !PT ;  /* 0x0000000800047812 */ /* 0x000fe200078ef80a */
[----:B------:R-:W-:Y:S01]  /*02e0*/  IMAD.SHL.U32 R3, R6, 0x8, RZ ;  /* 0x0000000806037824 */ /* 0x000fe200078e00ff */
[----:B------:R-:W-:-:S02]  /*02f0*/  SHF.R.U32.HI R0, RZ, 0x3, R0 ;  /* 0x00000003ff007819 */ /* 0x000fc40000011600 */
[----:B------:R-:W-:Y:S02]  /*0300*/  LEA.HI R10, R14, R16, RZ, 0x5 ;  /* 0x000000100e0a7211 */ /* 0x000fe400078f28ff */
[----:B------:R-:W-:Y:S02]  /*0310*/  LOP3.LUT R2, R12, 0xfffffffc, RZ, 0xc0, !PT ;  /* 0xfffffffc0c027812 */ /* 0x000fe400078ec0ff */
[----:B------:R-:W-:Y:S02]  /*0320*/  LOP3.LUT R14, R4, R0, RZ, 0x3c, !PT ;  /* 0x00000000040e7212 */ /* 0x000fe400078e3cff */
[----:B------:R-:W-:Y:S01]  /*0330*/  LOP3.LUT R0, R10, 0xffffffe0, RZ, 0xc0, !PT ;  /* 0xffffffe00a007812 */ /* 0x000fe200078ec0ff */
[C---:B------:R-:W-:Y:S01]  /*0340*/  IMAD.IADD R6, R16.reuse, 0x1, -R2 ;  /* 0x0000000110067824 */ /* 0x040fe200078e0a02 */
[----:B------:R-:W-:Y:S02]  /*0350*/  LOP3.LUT R241, R5, 0x7ffffe00, R3, 0xf8, !PT ;  /* 0x7ffffe0005f17812 */ /* 0x000fe400078ef803 */
[----:B------:R-:W-:Y:S01]  /*0360*/  LOP3.LUT R3, R7, 0x1, RZ, 0xc0, !PT ;  /* 0x0000000107037812 */ /* 0x000fe200078ec0ff */
[----:B------:R-:W-:Y:S01]  /*0370*/  IMAD.IADD R17, R16, 0x1, -R0 ;  /* 0x0000000110117824 */ /* 0x000fe200078e0a00 */
[--C-:B------:R-:W-:Y:S01]  /*0380*/  SHF.R.S32.HI R230, RZ, 0x5, R10.reuse ;  /* 0x00000005ffe67819 */ /* 0x100fe2000001140a */
[----:B------:R-:W-:Y:S01]  /*0390*/  IMAD.SHL.U32 R241, R241, 0x2, RZ ;  /* 0x00000002f1f17824 */ /* 0x000fe200078e00ff */
[----:B------:R-:W-:-:S02]  /*03a0*/  SHF.R.S32.HI R2, RZ, 0x1f, R10 ;  /* 0x0000001fff027819 */ /* 0x000fc4000001140a */
[----:B------:R-:W-:Y:S02]  /*03b0*/  LEA.HI R0, R6, R6, RZ, 0x1 ;  /* 0x0000000606007211 */ /* 0x000fe400078f08ff */
[----:B------:R-:W-:Y:S02]  /*03c0*/  ISETP.NE.U32.AND P0, PT, R3, 0x1, PT ;  /* 0x000000010300780c */ /* 0x000fe40003f05070 */
[----:B------:R-:W-:Y:S02]  /*03d0*/  LEA.HI R3, R2, R230, RZ, 0x2 ;  /* 0x000000e602037211 */ /* 0x000fe400078f10ff */
[C---:B------:R-:W-:Y:S01]  /*03e0*/  LOP3.LUT R2, R0.reuse, 0x1ffffffe, RZ, 0xc0, !PT ;  /* 0x1ffffffe00027812 */ /* 0x040fe200078ec0ff */
[----:B------:R-:W-:Y:S01]  /*03f0*/  IMAD.SHL.U32 R0, R0, 0x20, RZ ;  /* 0x0000002000007824 */ /* 0x000fe200078e00ff */
[----:B------:R-:W-:Y:S02]  /*0400*/  LOP3.LUT R3, R3, 0xffffffc, RZ, 0xc0, !PT ;  /* 0x0ffffffc03037812 */ /* 0x000fe400078ec0ff */
[----:B------:R-:W-:Y:S01]  /*0410*/  SHF.R.S32.HI R10, RZ, 0x1f, R17 ;  /* 0x0000001fff0a7819 */ /* 0x000fe20000011411 */
[----:B------:R-:W-:Y:S01]  /*0420*/  IMAD.IADD R2, R6, 0x1, -R2 ;  /* 0x0000000106027824 */ /* 0x000fe200078e0a02 */
[----:B------:R-:W-:Y:S01]  /*0430*/  LOP3.LUT R0, R0, 0xffffffc0, RZ, 0xc0, !PT ;  /* 0xffffffc000007812 */ /* 0x000fe200078ec0ff */
[----:B------:R-:W-:Y:S01]  /*0440*/  IMAD.IADD R5, R230, 0x1, -R3 ;  /* 0x00000001e6057824 */ /* 0x000fe200078e0a03 */
[----:B------:R-:W-:Y:S01]  /*0450*/  LEA.HI R10, R10, R17, RZ, 0x2 ;  /* 0x000000110a0a7211 */ /* 0x000fe200078f10ff */
[----:B------:R-:W-:Y:S01]  /*0460*/  IMAD.SHL.U32 R3, R9, 0x40, RZ ;  /* 0x0000004009037824 */ /* 0x000fe200078e00ff */
[----:B------:R-:W-:Y:S01]  /*0470*/  R2P PR, R7, 0x6 ;  /* 0x0000000607007804 */ /* 0x000fe20000000000 */
[----:B------:R-:W-:Y:S01]  /*0480*/  IMAD R12, R2, 0x8, R0 ;  /* 0x00000008020c7824 */ /* 0x000fe200078e0200 */
[----:B------:R-:W-:Y:S01]  /*0490*/  SHF.R.S32.HI R4, RZ, 0x2, R10 ;  /* 0x00000002ff047819 */ /* 0x000fe2000001140a */
[----:B------:R-:W-:Y:S01]  /*04a0*/  IMAD.SHL.U32 R2, R13, 0x8, RZ ;  /* 0x000000080d027824 */ /* 0x000fe200078e00ff */
[----:B------:R-:W-:Y:S01]  /*04b0*/  LOP3.LUT R0, R3, 0x1c0, RZ, 0xc0, !PT ;  /* 0x000001c003007812 */ /* 0x000fe200078ec0ff */
[----:B------:R-:W-:Y:S01]  /*04c0*/  IMAD.SHL.U32 R3, R7, 0x40, RZ ;  /* 0x0000004007037824 */ /* 0x000fe200078e00ff */
[----:B------:R-:W-:Y:S01]  /*04d0*/  SHF.R.S32.HI R19, RZ, 0x1f, R18 ;  /* 0x0000001fff137819 */ /* 0x000fe20000011412 */
[----:B------:R-:W-:Y:S01]  /*04e0*/  IMAD R16, R5, 0x10, R4 ;  /* 0x0000001005107824 */ /* 0x000fe200078e0204 */
[----:B------:R-:W-:Y:S01]  /*04f0*/  LOP3.LUT R2, R0, 0x8, R2, 0xf8, !PT ;  /* 0x0000000800027812 */ /* 0x000fe200078ef802 */
[----:B------:R-:W-:Y:S01]  /*0500*/  IMAD.SHL.U32 R5, R11, 0x40, RZ ;  /* 0x000000400b057824 */ /* 0x000fe200078e00ff */
[----:B------:R-:W-:Y:S01]  /*0510*/  SHF.R.U32.HI R0, RZ, 0x3, R0 ;  /* 0x00000003ff007819 */ /* 0x000fe20000011600 */
[----:B------:R-:W-:Y:S01]  /*0520*/  IMAD.SHL.U32 R230, R230, 0x400, RZ ;  /* 0x00000400e6e67824 */ /* 0x000fe200078e00ff */
[----:B------:R-:W-:Y:S01]  /*0530*/  LOP3.LUT R3, R3, 0x1c0, RZ, 0xc0, !PT ;  /* 0x000001c003037812 */ /* 0x000fe200078ec0ff */
[----:B------:R-:W-:Y:S01]  /*0540*/  STL [R1+0x88], R16 ;  /* 0x0000881001007387 */ /* 0x000fe20000100800 */
[----:B------:R-:W-:Y:S01]  /*0550*/  LOP3.LUT R224, R2, R0, RZ, 0x3c, !PT ;  /* 0x0000000002e07212 */ /* 0x000fe200078e3cff */
[----:B------:R-:W-:Y:S01]  /*0560*/  IMAD R4, R6, 0x2, R230 ;  /* 0x0000000206047824 */ /* 0x000fe200078e02e6 */
[----:B------:R-:W-:Y:S01]  /*0570*/  LOP3.LUT R2, R5, 0xfffffe00, RZ, 0xc0, !PT ;  /* 0xfffffe0005027812 */ /* 0x000fe200078ec0ff */
[----:B------:R-:W-:Y:S01]  /*0580*/  IMAD R0, R13, 0x200, R14 ;  /* 0x000002000d007824 */ /* 0x000fe200078e020e */
[----:B------:R-:W-:Y:S01]  /*0590*/  LEA.HI R3, R3, R3, RZ, 0x1d ;  /* 0x0000000303037211 */ /* 0x000fe200078fe8ff */
[----:B------:R-:W-:Y:S01]  /*05a0*/  IMAD.MOV.U32 R5, RZ, RZ, -0x10 ;  /* 0xfffffff0ff057424 */ /* 0x000fe200078e00ff */
[CC--:B------:R-:W-:Y:S01]  /*05b0*/  IADD3 R230, R224.reuse, R2.reuse, R230 ;  /* 0x00000002e0e67210 */ /* 0x0c0fe20007ffe0e6 */
[----:B------:R-:W-:Y:S01]  /*05c0*/  STL [R1+0x54], R15 ;  /* 0x0000540f01007387 */ /* 0x000fe20000100800 */
[----:B------:R-:W-:Y:S01]  /*05d0*/  LOP3.LUT R224, R224, R2, RZ, 0xfc, !PT ;  /* 0x00000002e0e07212 */ /* 0x000fe200078efcff */
[----:B------:R-:W-:Y:S01]  /*05e0*/  IMAD.IADD R4, R4, 0x1, R3 ;  /* 0x0000000104047824 */ /* 0x000fe200078e0203 */
[----:B------:R-:W-:Y:S01]  /*05f0*/  LOP3.LUT R2, R10, 0x7ffffffc, RZ, 0xc0, !PT ;  /* 0x7ffffffc0a027812 */ /* 0x000fe200078ec0ff */
[----:B------:R-:W-:Y:S01]  /*0600*/  IMAD R3, R8, 0x10, R20 ;  /* 0x0000001008037824 */ /* 0x000fe200078e0214 */
[----:B------:R-:W-:Y:S01]  /*0610*/  LEA R119, R0, 0x3900, 0x1 ;  /* 0x0000390000777811 */ /* 0x000fe200078e08ff */
[----:B------:R-:W-:Y:S01]  /*0620*/  IMAD.IADD R6, R16, 0x1, R12 ;  /* 0x0000000110067824 */ /* 0x000fe200078e020c */
[----:B------:R-:W-:Y:S01]  /*0630*/  LEA R4, R4, 0x80, 0x1 ;  /* 0x0000008004047811 */ /* 0x000fe200078e08ff */
[----:B------:R-:W-:Y:S01]  /*0640*/  IMAD.IADD R2, R17, 0x1, -R2 ;  /* 0x0000000111027824 */ /* 0x000fe200078e0a02 */
[----:B------:R1:W-:Y:S01]  /*0650*/  STL [R1+0x78], R3 ;  /* 0x0000780301007387 */ /* 0x0003e20000100800 */
[----:B------:R-:W-:-:S02]  /*0660*/  SEL R0, R5, 0x10, !P0 ;  /* 0x0000001005007807 */ /* 0x000fc40004000000 */
[----:B------:R-:W-:Y:S01]  /*0670*/  IMAD.SHL.U32 R2, R2, 0x2, RZ ;  /* 0x0000000202027824 */ /* 0x000fe200078e00ff */
[----:B------:R-:W-:Y:S01]  /*0680*/  STL.64 [R1+0x28], R18 ;  /* 0x0000281201007387 */ /* 0x000fe20000100a00 */
[----:B------:R-:W-:Y:S01]  /*0690*/  LOP3.LUT P4, RZ, R8, 0x2, RZ, 0xc0, !PT ;  /* 0x0000000208ff7812 */ /* 0x000fe2000788c0ff */
[----:B------:R-:W-:Y:S01]  /*06a0*/  IMAD.IADD R7, R4, 0x1, R0 ;  /* 0x0000000104077824 */ /* 0x000fe200078e0200 */
[----:B------:R-:W-:Y:S01]  /*06b0*/  LOP3.LUT P3, RZ, R8, 0x4, RZ, 0xc0, !PT ;  /* 0x0000000408ff7812 */ /* 0x000fe2000786c0ff */
[----:B------:R2:W-:Y:S01]  /*06c0*/  STL [R1+0x74], R6 ;  /* 0x0000740601007387 */ /* 0x0005e20000100800 */
[----:B------:R-:W-:Y:S02]  /*06d0*/  LOP3.LUT P5, RZ, R9, 0x4, RZ, 0xc0, !PT ;  /* 0x0000000409ff7812 */ /* 0x000fe400078ac0ff */
[----:B------:R-:W-:Y:S01]  /*06e0*/  SEL R226, R225, 0xffffffc0, !P3 ;  /* 0xffffffc0e1e27807 */ /* 0x000fe20005800000 */
[----:B------:R3:W-:Y:S01]  /*06f0*/  STL [R1+0x4c], R2 ;  /* 0x00004c0201007387 */ /* 0x0007e20000100800 */
[----:B------:R-:W-:-:S02]  /*0700*/  LOP3.LUT P6, RZ, R9, 0x2, RZ, 0xc0, !PT ;  /* 0x0000000209ff7812 */ /* 0x000fc400078cc0ff */
[----:B------:R-:W-:Y:S01]  /*0710*/  SEL R225, R225, 0xffffffc0, !P5 ;  /* 0xffffffc0e1e17807 */ /* 0x000fe20006800000 */
[----:B------:R4:W-:Y:S01]  /*0720*/  STL [R1+0x58], R4 ;  /* 0x0000580401007387 */ /* 0x0009e20000100800 */
[----:B------:R-:W-:Y:S01]  /*0730*/  LEA R230, R230, 0x7100, 0x1 ;  /* 0x00007100e6e67811 */ /* 0x000fe200078e08ff */
[C---:B------:R-:W-:Y:S01]  /*0740*/  IMAD.IADD R229, R119.reuse, 0x1, R226 ;  /* 0x0000000177e57824 */ /* 0x040fe200078e02e2 */
[----:B------:R-:W-:Y:S02]  /*0750*/  LEA R224, R224, 0x100, 0x1 ;  /* 0x00000100e0e07811 */ /* 0x000fe400078e08ff */
[C---:B------:R-:W-:Y:S01]  /*0760*/  IADD3 R234, R119.reuse, 0x20, RZ ;  /* 0x0000002077ea7810 */ /* 0x040fe20007ffe0ff */
[----:B------:R-:W-:Y:S01]  /*0770*/  IMAD.IADD R231, R230, 0x1, R225 ;  /* 0x00000001e6e77824 */ /* 0x000fe200078e02e1 */
[----:B------:R-:W-:Y:S01]  /*0780*/  @P4 IADD3 R234, R119, -0x20, RZ ;  /* 0xffffffe077ea4810 */ /* 0x000fe20007ffe0ff */
[----:B------:R-:W-:Y:S01]  /*0790*/  IMAD.IADD R225, R225, 0x1, R224 ;  /* 0x00000001e1e17824 */ /* 0x000fe200078e02e0 */
[----:B-1----:R-:W-:-:S02]  /*07a0*/  SEL R3, R227, 0xffffffe0, !P1 ;  /* 0xffffffe0e3037807 */ /* 0x002fc40004800000 */
[----:B------:R-:W-:Y:S01]  /*07b0*/  SEL R227, R227, 0xffffffe0, !P6 ;  /* 0xffffffe0e3e37807 */ /* 0x000fe20007000000 */
[----:B------:R-:W-:Y:S01]  /*07c0*/  IMAD.IADD R226, R226, 0x1, R234 ;  /* 0x00000001e2e27824 */ /* 0x000fe200078e02ea */
[C---:B------:R-:W-:Y:S02]  /*07d0*/  IADD3 R240, R234.reuse, 0x800, RZ ;  /* 0x00000800eaf07810 */ /* 0x040fe40007ffe0ff */
[----:B------:R-:W-:Y:S01]  /*07e0*/  IADD3 R239, R234, 0x1000, RZ ;  /* 0x00001000eaef7810 */ /* 0x000fe20007ffe0ff */
[----:B------:R-:W-:Y:S01]  /*07f0*/  IMAD.IADD R233, R230, 0x1, R227 ;  /* 0x00000001e6e97824 */ /* 0x000fe200078e02e3 */
[C---:B--2---:R-:W-:Y:S01]  /*0800*/  IADD3 R6, R4.reuse, 0x40, RZ ;  /* 0x0000004004067810 */ /* 0x044fe20007ffe0ff */
[C---:B------:R-:W-:Y:S01]  /*0810*/  IMAD.IADD R228, R227.reuse, 0x1, R224 ;  /* 0x00000001e3e47824 */ /* 0x040fe200078e02e0 */
[----:B------:R-:W-:Y:S01]  /*0820*/  @P2 IADD3 R6, R4, -0x40, RZ ;  /* 0xffffffc004062810 */ /* 0x000fe20007ffe0ff */
[C---:B------:R-:W-:Y:S01]  /*0830*/  IMAD.IADD R232, R227.reuse, 0x1, R231 ;  /* 0x00000001e3e87824 */ /* 0x040fe200078e02e7 */
[----:B------:R-:W-:Y:S01]  /*0840*/  IADD3 R238, R234, 0x1800, RZ ;  /* 0x00001800eaee7810 */ /* 0x000fe20007ffe0ff */
[----:B---3--:R-:W-:Y:S01]  /*0850*/  IMAD.IADD R2, R4, 0x1, R3 ;  /* 0x0000000104027824 */ /* 0x008fe200078e0203 */
[C---:B------:R-:W-:Y:S01]  /*0860*/  IADD3 R237, R234.reuse, 0x2000, RZ ;  /* 0x00002000eaed7810 */ /* 0x040fe20007ffe0ff */
[----:B------:R-:W-:Y:S01]  /*0870*/  IMAD.IADD R227, R227, 0x1, R225 ;  /* 0x00000001e3e37824 */ /* 0x000fe200078e02e1 */
[C---:B------:R-:W-:Y:S01]  /*0880*/  IADD3 R236, R234.reuse, 0x2800, RZ ;  /* 0x00002800eaec7810 */ /* 0x040fe20007ffe0ff */
[----:B----4-:R-:W-:Y:S01]  /*0890*/  IMAD.IADD R4, R3, 0x1, R6 ;  /* 0x0000000103047824 */ /* 0x010fe200078e0206 */
[----:B------:R1:W-:Y:S01]  /*08a0*/  STL [R1+0x70], R2 ;  /* 0x0000700201007387 */ /* 0x0003e20000100800 */
[----:B------:R-:W-:-:S03]  /*08b0*/  IADD3 R235, R234, 0x3000, RZ ;  /* 0x00003000eaeb7810 */ /* 0x000fc60007ffe0ff */
[----:B------:R-:W-:Y:S01]  /*08c0*/  STL [R1+0x68], R7 ;  /* 0x0000680701007387 */ /* 0x000fe20000100800 */
[----:B-1----:R-:W-:-:S05]  /*08d0*/  IMAD.IADD R2, R7, 0x1, R3 ;  /* 0x0000000107027824 */ /* 0x002fca00078e0203 */
[----:B------:R1:W-:Y:S04]  /*08e0*/  STL [R1+0x6c], R2 ;  /* 0x00006c0201007387 */ /* 0x0003e80000100800 */
[----:B------:R-:W-:Y:S04]  /*08f0*/  STL [R1+0x5c], R6 ;  /* 0x00005c0601007387 */ /* 0x000fe80000100800 */
[----:B------:R2:W-:Y:S01]  /*0900*/  STL [R1+0x60], R4 ;  /* 0x0000600401007387 */ /* 0x0005e20000100800 */
[----:B-1----:R-:W-:-:S05]  /*0910*/  IMAD.IADD R2, R0, 0x1, R6 ;  /* 0x0000000100027824 */ /* 0x002fca00078e0206 */
[----:B------:R1:W-:Y:S01]  /*0920*/  STL [R1+0x64], R2 ;  /* 0x0000640201007387 */ /* 0x0003e20000100800 */
[----:B--2---:R-:W-:Y:S02]  /*0930*/  IMAD.IADD R4, R0, 0x1, R4 ;  /* 0x0000000100047824 */ /* 0x004fe400078e0204 */
[----:B------:R-:W-:-:S03]  /*0940*/  IMAD.IADD R0, R3, 0x1, R2 ;  /* 0x0000000103007824 */ /* 0x000fc600078e0202 */
[----:B------:R1:W-:Y:S04]  /*0950*/  STL [R1+0x80], R4 ;  /* 0x0000800401007387 */ /* 0x0003e80000100800 */
[----:B------:R1:W-:Y:S02]  /*0960*/  STL [R1+0x7c], R0 ;  /* 0x00007c0001007387 */ /* 0x0003e40000100800 */
.L_x_546:
[----:B-1----:R-:W2:Y:S01]  /*0970*/  LDL R4, [R1+0x54] ;  /* 0x0000540001047983 */ /* 0x002ea20000100800 */
[----:B------:R-:W-:Y:S01]  /*0980*/  IMAD.MOV.U32 R0, RZ, RZ, c[0x0][0x560] ;  /* 0x00015800ff007624 */ /* 0x000fe200078e00ff */
[----:B------:R-:W-:Y:S01]  /*0990*/  YIELD ;  /* 0x0000000000007946 */ /* 0x000fe20003800000 */
[----:B------:R-:W-:Y:S03]  /*09a0*/  BSSY B0, `(.L_x_485) ;  /* 0x0000016000007945 */ /* 0x000fe60003800000 */
[----:B------:R-:W-:-:S13]  /*09b0*/  ISETP.NE.AND P0, PT, R0, 0x1, PT ;  /* 0x000000010000780c */ /* 0x000fda0003f05270 */
[----:B--2---:R-:W-:Y:S01]  /*09c0*/  @P0 IMAD.HI.U32 R0, R4, c[0x0][0x564], RZ ;  /* 0x0001590004000a27 */ /* 0x004fe200078e00ff */
[----:B------:R-:W-:-:S04]  /*09d0*/  MOV R3, R4 ;  /* 0x0000000400037202 */ /* 0x000fc80000000f00 */
[----:B------:R-:W-:-:S04]  /*09e0*/  @P0 SHF.R.U32.HI R3, RZ, c[0x0][0x568], R0 ;  /* 0x00015a00ff030a19 */ /* 0x000fc80000011600 */
[----:B------:R-:W-:Y:S01]  /*09f0*/  ISETP.GE.AND P0, PT, R3, c[0x0][0x578], PT ;  /* 0x00015e0003007a0c */ /* 0x000fe20003f06270 */
[----:B------:R-:W-:-:S04]  /*0a00*/  IMAD.MOV R2, RZ, RZ, -R3 ;  /* 0x000000ffff027224 */ /* 0x000fc800078e0a03 */
[----:B------:R-:W-:-:S08]  /*0a10*/  IMAD R2, R2, c[0x0][0x560], R4 ;  /* 0x0001580002027a24 */ /* 0x000fd000078e0204 */
[----:B------:R-:W-:Y:S05]  /*0a20*/  @!P0 BRA `(.L_x_486) ;  /* 0x0000007000008947 */ /* 0x000fea0003800000 */
[----:B------:R-:W-:-:S04]  /*0a30*/  MOV R0, c[0x0][0x56c] ;  /* 0x00015b0000007a02 */ /* 0x000fc80000000f00 */
[----:B------:R-:W-:Y:S02]  /*0a40*/  ISETP.NE.AND P0, PT, R0, 0x1, PT ;  /* 0x000000010000780c */ /* 0x000fe40003f05270 */
[----:B------:R-:W-:-:S11]  /*0a50*/  MOV R0, R2 ;  /* 0x0000000200007202 */ /* 0x000fd60000000f00 */
[----:B------:R-:W-:-:S05]  /*0a60*/  @P0 IMAD.HI.U32 R4, R2, c[0x0][0x570], RZ ;  /* 0x00015c0002040a27 */ /* 0x000fca00078e00ff */
[----:B------:R-:W-:-:S05]  /*0a70*/  @P0 SHF.R.U32.HI R0, RZ, c[0x0][0x574], R4 ;  /* 0x00015d00ff000a19 */ /* 0x000fca0000011604 */
[----:B------:R-:W-:Y:S01]  /*0a80*/  IMAD R4, R0, c[0x0][0x56c], RZ ;  /* 0x00015b0000047a24 */ /* 0x000fe200078e02ff */
[----:B------:R-:W-:Y:S05]  /*0a90*/  BRA `(.L_x_487) ;  /* 0x0000006000007947 */ /* 0x000fea0003800000 */
.L_x_486:
[----:B------:R-:W-:-:S04]  /*0aa0*/  MOV R0, c[0x0][0x554] ;  /* 0x0001550000007a02 */ /* 0x000fc80000000f00 */
[----:B------:R-:W-:Y:S02]  /*0ab0*/  ISETP.NE.AND P0, PT, R0, 0x1, PT ;  /* 0x000000010000780c */ /* 0x000fe40003f05270 */
[----:B------:R-:W-:-:S11]  /*0ac0*/  MOV R0, R2 ;  /* 0x0000000200007202 */ /* 0x000fd60000000f00 */
[----:B------:R-:W-:-:S05]  /*0ad0*/  @P0 IMAD.HI.U32 R4, R2, c[0x0][0x558], RZ ;  /* 0x0001560002040a27 */ /* 0x000fca00078e00ff */
[----:B------:R-:W-:-:S05]  /*0ae0*/  @P0 SHF.R.U32.HI R0, RZ, c[0x0][0x55c], R4 ;  /* 0x00015700ff000a19 */ /* 0x000fca0000011604 */
[----:B------:R-:W-:Y:S02]  /*0af0*/  IMAD R4, R0, c[0x0][0x554], RZ ;  /* 0x0001550000047a24 */ /* 0x000fe400078e02ff */
.L_x_487:
[----:B------:R-:W-:Y:S05]  /*0b00*/  BSYNC B0 ;  /* 0x0000000000007941 */ /* 0x000fea0003800000 */
.L_x_485:
[----:B------:R-:W-:Y:S01]  /*0b10*/  LOP3.LUT R0, RZ, R0, RZ, 0x33, !PT ;  /* 0x00000000ff007212 */ /* 0x000fe200078e33ff */
[----:B------:R-:W-:Y:S01]  /*0b20*/  IMAD.MOV.U32 R5, RZ, RZ, c[0x0][0x2c4] ;  /* 0x0000b100ff057624 */ /* 0x000fe200078e00ff */
[----:B------:R-:W-:Y:S01]  /*0b30*/  MOV R6, c[0x0][0x168] ;  /* 0x00005a0000067a02 */ /* 0x000fe20000000f00 */
[----:B------:R-:W-:Y:S01]  /*0b40*/  IMAD.IADD R4, R2, 0x1, -R4 ;  /* 0x0000000102047824 */ /* 0x000fe200078e0a04 */
[----:B------:R-:W-:Y:S01]  /*0b50*/  IADD3 R0, R0, c[0x0][0x53c], RZ ;  /* 0x00014f0000007a10 */ /* 0x000fe20007ffe0ff */
[----:B------:R-:W-:Y:S01]  /*0b60*/  ULDC UR4, c[0x0][0x1d0] ;  /* 0x0000740000047ab9 */ /* 0x000fe20000000800 */
[----:B------:R-:W-:Y:S01]  /*0b70*/  ISETP.NE.AND P4, PT, R5, 0x1, PT ;  /* 0x000000010500780c */ /* 0x000fe20003f85270 */
[----:B------:R-:W-:Y:S01]  /*0b80*/  UIADD3 UR5, UR4, 0x6f, URZ ;  /* 0x0000006f04057890 */ /* 0x000fe2000fffe03f */
[----:B------:R-:W-:Y:S01]  /*0b90*/  MOV R5, c[0x0][0x548] ;  /* 0x0001520000057a02 */ /* 0x000fe20000000f00 */
[----:B------:R-:W-:Y:S01]  /*0ba0*/  IMAD.SHL.U32 R36, R0, 0x80, RZ ;  /* 0x0000008000247824 */ /* 0x000fe200078e00ff */
[----:B------:R-:W-:Y:S01]  /*0bb0*/  UMOV UR4, URZ ;  /* 0x0000003f00047c82 */ /* 0x000fe20008000000 */
[----:B------:R-:W-:Y:S01]  /*0bc0*/  CS2R R178, SRZ ;  /* 0x0000000000b27805 */ /* 0x000fe2000001ff00 */
[----:B------:R-:W-:Y:S01]  /*0bd0*/  ISETP.NE.AND P0, PT, R5, 0x1, PT ;  /* 0x000000010500780c */ /* 0x000fe20003f05270 */
[----:B------:R-:W-:Y:S01]  /*0be0*/  UIMAD.WIDE UR4, UR5, -0x6db6db6d, UR4 ;  /* 0x92492493050478a5 */ /* 0x000fe2000f8e0204 */
[----:B------:R-:W-:Y:S01]  /*0bf0*/  IADD3 R0, R36, 0x7f, RZ ;  /* 0x0000007f24007810 */ /* 0x000fe20007ffe0ff */
[----:B------:R-:W-:Y:S01]  /*0c00*/  STL [R1+0x50], R36 ;  /* 0x0000502401007387 */ /* 0x000fe20000100800 */
[----:B------:R-:W-:Y:S01]  /*0c10*/  CS2R R176, SRZ ;  /* 0x0000000000b07805 */ /* 0x000fe2000001ff00 */
[----:B------:R-:W-:Y:S01]  /*0c20*/  USHF.R.U32.HI UR4, URZ, 0x1f, UR5 ;  /* 0x0000001f3f047899 */ /* 0x000fe20008011605 */
[----:B------:R-:W-:Y:S01]  /*0c30*/  CS2R R182, SRZ ;  /* 0x0000000000b67805 */ /* 0x000fe2000001ff00 */
[----:B------:R-:W-:Y:S01]  /*0c40*/  @P4 IMAD.HI.U32 R5, R0, c[0x0][0x2c8], RZ ;  /* 0x0000b20000054a27 */ /* 0x000fe200078e00ff */
[----:B------:R-:W-:Y:S01]  /*0c50*/  CS2R R180, SRZ ;  /* 0x0000000000b47805 */ /* 0x000fe2000001ff00 */
[----:B------:R-:W-:Y:S01]  /*0c60*/  ULEA.HI.SX32 UR4, UR5, UR4, 0x1a ;  /* 0x0000000405047291 */ /* 0x000fe2000f8fd23f */
[----:B------:R-:W-:Y:S01]  /*0c70*/  CS2R R172, SRZ ;  /* 0x0000000000ac7805 */ /* 0x000fe2000001ff00 */
[----:B------:R-:W-:Y:S01]  /*0c80*/  IMAD.MOV.U32 R2, RZ, RZ, R0 ;  /* 0x000000ffff027224 */ /* 0x000fe200078e0000 */
[----:B------:R-:W-:Y:S01]  /*0c90*/  @P4 SHF.R.U32.HI R2, RZ, c[0x0][0x2cc], R5 ;  /* 0x0000b300ff024a19 */ /* 0x000fe20000011605 */
[----:B------:R-:W-:Y:S01]  /*0ca0*/  IMAD R0, R3, c[0x0][0x554], R4 ;  /* 0x0001550003007a24 */ /* 0x000fe200078e0204 */
[----:B------:R-:W-:Y:S01]  /*0cb0*/  IADD3 R3, -R6, 0x70, RZ ;  /* 0x0000007006037810 */ /* 0x000fe20007ffe1ff */
[----:B------:R-:W-:Y:S01]  /*0cc0*/  IMAD.MOV.U32 R5, RZ, RZ, RZ ;  /* 0x000000ffff057224 */ /* 0x000fe200078e00ff */
[----:B------:R-:W-:Y:S01]  /*0cd0*/  MOV R7, RZ ;  /* 0x000000ff00077202 */ /* 0x000fe20000000f00 */
[----:B------:R-:W-:Y:S01]  /*0ce0*/  @P0 IMAD.HI.U32 R4, R0, c[0x0][0x54c], RZ ;  /* 0x0001530000040a27 */ /* 0x000fe200078e00ff */
[----:B------:R-:W-:Y:S01]  /*0cf0*/  IADD3 R3, R2, c[0x0][0x1d0], R3 ;  /* 0x0000740002037a10 */ /* 0x000fe20007ffe003 */
[----:B------:R-:W-:Y:S01]  /*0d00*/  CS2R R8, SRZ ;  /* 0x0000000000087805 */ /* 0x000fe2000001ff00 */
[----:B------:R-:W-:Y:S01]  /*0d10*/  MOV R162, RZ ;  /* 0x000000ff00a27202 */ /* 0x000fe20000000f00 */
[----:B------:R-:W-:Y:S01]  /*0d20*/  IMAD.MOV.U32 R2, RZ, RZ, RZ ;  /* 0x000000ffff027224 */ /* 0x000fe200078e00ff */
[----:B------:R-:W-:Y:S01]  /*0d30*/  CS2R R10, SRZ ;  /* 0x00000000000a7805 */ /* 0x000fe2000001ff00 */
[----:B------:R-:W-:Y:S01]  /*0d40*/  IMAD.MOV.U32 R37, RZ, RZ, R0 ;  /* 0x000000ffff257224 */ /* 0x000fe200078e0000 */
[----:B------:R-:W-:Y:S01]  /*0d50*/  @P0 SHF.R.U32.HI R37, RZ, c[0x0][0x550], R4 ;  /* 0x00015400ff250a19 */ /* 0x000fe20000011604 */
[----:B------:R-:W-:Y:S01]  /*0d60*/  IMAD.HI R2, R3, -0x6db6db6d, R2 ;  /* 0x9249249303027827 */ /* 0x000fe200078e0202 */
[----:B------:R-:W-:Y:S01]  /*0d70*/  CS2R R12, SRZ ;  /* 0x00000000000c7805 */ /* 0x000fe2000001ff00 */
[----:B------:R-:W-:Y:S01]  /*0d80*/  MOV R164, RZ ;  /* 0x000000ff00a47202 */ /* 0x000fe20000000f00 */
[----:B------:R-:W-:Y:S01]  /*0d90*/  CS2R R14, SRZ ;  /* 0x00000000000e7805 */ /* 0x000fe2000001ff00 */
[----:B------:R-:W-:Y:S01]  /*0da0*/  IADD3 R3, -R37, RZ, RZ ;  /* 0x000000ff25037210 */ /* 0x000fe20007ffe1ff */
[----:B------:R-:W-:Y:S01]  /*0db0*/  STL [R1+0x48], R37 ;  /* 0x0000482501007387 */ /* 0x000fe20000100800 */
[----:B------:R-:W-:Y:S01]  /*0dc0*/  SHF.R.U32.HI R4, RZ, 0x1f, R2 ;  /* 0x0000001fff047819 */ /* 0x000fe20000011602 */
[----:B------:R-:W-:Y:S01]  /*0dd0*/  IMAD.MOV.U32 R174, RZ, RZ, RZ ;  /* 0x000000ffffae7224 */ /* 0x000fe200078e00ff */
[----:B------:R-:W-:Y:S01]  /*0de0*/  MOV R154, RZ ;  /* 0x000000ff009a7202 */ /* 0x000fe20000000f00 */
[--C-:B------:R-:W-:Y:S01]  /*0df0*/  IMAD R40, R3, c[0x0][0x548], R0.reuse ;  /* 0x0001520003287a24 */ /* 0x100fe200078e0200 */
[----:B------:R-:W-:Y:S01]  /*0e00*/  LEA.HI.SX32 R2, R2, R4, 0x1a ;  /* 0x0000000402027211 */ /* 0x000fe200078fd2ff */
[----:B------:R-:W-:Y:S01]  /*0e10*/  IMAD.MOV.U32 R170, RZ, RZ, RZ ;  /* 0x000000ffffaa7224 */ /* 0x000fe200078e00ff */
[----:B------:R-:W-:Y:S01]  /*0e20*/  PRMT R0, RZ, 0x7610, R0 ;  /* 0x00007610ff007816 */ /* 0x000fe20000000000 */
[----:B------:R-:W-:Y:S01]  /*0e30*/  IMAD.MOV.U32 R168, RZ, RZ, RZ ;  /* 0x000000ffffa87224 */ /* 0x000fe200078e00ff */
[----:B------:R-:W-:Y:S01]  /*0e40*/  IMNMX R31, R2, UR4, PT ;  /* 0x00000004021f7c17 */ /* 0x000fe2000b800200 */
[----:B------:R-:W-:Y:S01]  /*0e50*/  STL [R1+0x44], R40 ;  /* 0x0000442801007387 */ /* 0x000fe20000100800 */
[----:B------:R-:W-:Y:S01]  /*0e60*/  IMAD.MOV.U32 R160, RZ, RZ, RZ ;  /* 0x000000ffffa07224 */ /* 0x000fe200078e00ff */
[----:B------:R-:W-:Y:S01]  /*0e70*/  CS2R R16, SRZ ;  /* 0x0000000000107805 */ /* 0x000fe2000001ff00 */
[----:B------:R-:W-:Y:S01]  /*0e80*/  ISETP.GE.AND P0, PT, R31, 0x1, PT ;  /* 0x000000011f00780c */ /* 0x000fe20003f06270 */
[----:B------:R1:W-:Y:S01]  /*0e90*/  STL [R1], R31 ;  /* 0x0000001f01007387 */ /* 0x0003e20000100800 */
[----:B------:R-:W-:Y:S01]  /*0ea0*/  IMAD.MOV.U32 R166, RZ, RZ, RZ ;  /* 0x000000ffffa67224 */ /* 0x000fe200078e00ff */
[----:B------:R-:W-:Y:S01]  /*0eb0*/  MOV R146, RZ ;  /* 0x000000ff00927202 */ /* 0x000fe20000000f00 */
[----:B------:R-:W-:Y:S01]  /*0ec0*/  IMAD.MOV.U32 R158, RZ, RZ, RZ ;  /* 0x000000ffff9e7224 */ /* 0x000fe200078e00ff */
[----:B------:R-:W-:Y:S01]  /*0ed0*/  CS2R R18, SRZ ;  /* 0x0000000000127805 */ /* 0x000fe2000001ff00 */
        /* <DEDUP_REMOVED lines=10> */
[----:B------:R-:W-:Y:S01]  /*0f80*/  CS2R R24, SRZ ;  /* 0x0000000000187805 */ /* 0x000fe2000001ff00 */
[----:B------:R-:W-:Y:S01]  /*0f90*/  IMAD.MOV.U32 R136, RZ, RZ, RZ ;  /* 0x000000ffff887224 */ /* 0x000fe200078e00ff */
[----:B------:R-:W-:Y:S01]  /*0fa0*/  CS2R R130, SRZ ;  /* 0x0000000000827805 */ /* 0x000fe2000001ff00 */
        /* <DEDUP_REMOVED lines=9> */
[----:B-1----:R-:W-:Y:S01]  /*1040*/  CS2R R30, SRZ ;  /* 0x00000000001e7805 */ /* 0x002fe2000001ff00 */
[----:B------:R-:W-:Y:S01]  /*1050*/  MOV R34, RZ ;  /* 0x000000ff00227202 */ /* 0x000fe20000000f00 */
[----:B------:R-:W-:Y:S01]  /*1060*/  CS2R R32, SRZ ;  /* 0x0000000000207805 */ /* 0x000fe2000001ff00 */
[----:B------:R-:W-:Y:S05]  /*1070*/  @!P0 BRA `(.L_x_488) ;  /* 0x0001321000008947 */ /* 0x000fea0003800000 */
[----:B------:R-:W2:Y:S01]  /*1080*/  LDL R35, [R1+0x78] ;  /* 0x0000780001237983 */ /* 0x000ea20000100800 */
[----:B------:R-:W-:-:S03]  /*1090*/  ISETP.NE.U32.AND P0, PT, RZ, c[0x0][0x340], PT ;  /* 0x0000d000ff007a0c */ /* 0x000fc60003f05070 */
[----:B------:R-:W3:Y:S01]  /*10a0*/  LDL.64 R38, [R1+0x28] ;  /* 0x0000280001267983 */ /* 0x000ee20000100a00 */
[----:B------:R-:W-:-:S13]  /*10b0*/  ISETP.NE.AND.EX P0, PT, RZ, c[0x0][0x344], PT, P0 ;  /* 0x0000d100ff007a0c */ /* 0x000fda0003f05300 */
[----:B------:R-:W-:-:S05]  /*10c0*/  @P0 MOV R2, 0x4 ;  /* 0x0000000400020802 */ /* 0x000fca0000000f00 */
[----:B------:R-:W-:-:S05]  /*10d0*/  @P0 IMAD.WIDE R2, R37, R2, c[0x0][0x340] ;  /* 0x0000d00025020625 */ /* 0x000fca00078e0202 */
[----:B------:R1:W4:Y:S01]  /*10e0*/  @P0 LDG.E R14, [R2.64] ;  /* 0x00000008020e0981 */ /* 0x000322000c1e1900 */
[----:B------:R-:W-:Y:S02]  /*10f0*/  SHF.R.S32.HI R12, RZ, 0x1f, R40 ;  /* 0x0000001fff0c7819 */ /* 0x000fe40000011428 */
[----:B------:R-:W-:Y:S01]  /*1100*/  SHF.R.S32.HI R13, RZ, 0x1f, R37 ;  /* 0x0000001fff0d7819 */ /* 0x000fe20000011425 */
[----:B------:R-:W5:Y:S02]  /*1110*/  S2R R41, SR_TID.X ;  /* 0x0000000000297919 */ /* 0x000f640000002100 */
[----:B------:R-:W-:Y:S02]  /*1120*/  IMAD R4, R12, c[0x0][0x1b8], RZ ;  /* 0x00006e000c047a24 */ /* 0x000fe400078e02ff */
[----:B------:R-:W-:Y:S02]  /*1130*/  IMAD R10, R13, c[0x0][0x1c0], RZ ;  /* 0x000070000d0a7a24 */ /* 0x000fe400078e02ff */
[----:B------:R-:W-:Y:S01]  /*1140*/  IMAD R4, R40, c[0x0][0x1bc], R4 ;  /* 0x00006f0028047a24 */ /* 0x000fe200078e0204 */
[----:B--2---:R-:W-:-:S02]  /*1150*/  IADD3 R8, R35, R36, RZ ;  /* 0x0000002423087210 */ /* 0x004fc40007ffe0ff */
[----:B-----5:R-:W-:Y:S02]  /*1160*/  SHF.R.S32.HI R35, RZ, 0x1f, R41 ;  /* 0x0000001fff237819 */ /* 0x020fe40000011429 */
[----:B------:R-:W-:Y:S01]  /*1170*/  MOV R0, R8 ;  /* 0x0000000800007202 */ /* 0x000fe20000000f00 */
[----:B-1----:R-:W-:Y:S01]  /*1180*/  @P4 IMAD.HI.U32 R2, R8, c[0x0][0x2c8], RZ ;  /* 0x0000b20008024a27 */ /* 0x002fe200078e00ff */
[----:B------:R-:W-:Y:S02]  /*1190*/  LEA.HI R35, R35, R41, RZ, 0x3 ;  /* 0x0000002923237211 */ /* 0x000fe400078f18ff */
[----:B---3--:R-:W-:Y:S02]  /*11a0*/  ISETP.GE.AND P2, PT, R38, c[0x0][0x198], PT ;  /* 0x0000660026007a0c */ /* 0x008fe40003f46270 */
[----:B------:R-:W-:Y:S02]  /*11b0*/  SHF.R.S32.HI R35, RZ, 0x3, R35 ;  /* 0x00000003ff237819 */ /* 0x000fe40000011423 */
[----:B------:R-:W-:Y:S01]  /*11c0*/  @P4 SHF.R.U32.HI R0, RZ, c[0x0][0x2cc], R2 ;  /* 0x0000b300ff004a19 */ /* 0x000fe20000011602 */
[----:B------:R-:W-:Y:S01]  /*11d0*/  IMAD.WIDE.U32 R2, R40, c[0x0][0x1b8], RZ ;  /* 0x00006e0028027a25 */ /* 0x000fe200078e00ff */
[----:B------:R-:W-:-:S03]  /*11e0*/  SHF.R.S32.HI R11, RZ, 0x1f, R35 ;  /* 0x0000001fff0b7819 */ /* 0x000fc60000011423 */
[----:B------:R-:W-:Y:S01]  /*11f0*/  IMAD.WIDE.U32 R6, R35, c[0x0][0x1e0], R38 ;  /* 0x0000780023067a25 */ /* 0x000fe200078e0026 */
[----:B------:R-:W-:-:S03]  /*1200*/  IADD3 R3, R3, R4, RZ ;  /* 0x0000000403037210 */ /* 0x000fc60007ffe0ff */
[C---:B------:R-:W-:Y:S02]  /*1210*/  IMAD R5, R11.reuse, c[0x0][0x1e0], RZ ;  /* 0x000078000b057a24 */ /* 0x040fe400078e02ff */
[----:B------:R-:W-:Y:S02]  /*1220*/  IMAD R11, R11, c[0x0][0x208], RZ ;  /* 0x000082000b0b7a24 */ /* 0x000fe400078e02ff */
[----:B------:R-:W-:Y:S02]  /*1230*/  IMAD R9, R35, c[0x0][0x1e4], R5 ;  /* 0x0000790023097a24 */ /* 0x000fe400078e0205 */
[----:B------:R-:W-:-:S03]  /*1240*/  IMAD.WIDE.U32 R2, R37, c[0x0][0x1c0], R2 ;  /* 0x0000700025027a25 */ /* 0x000fc600078e0002 */
[----:B------:R-:W-:Y:S01]  /*1250*/  IADD3 R7, R7, R9, RZ ;  /* 0x0000000907077210 */ /* 0x000fe20007ffe0ff */
[----:B------:R-:W-:Y:S01]  /*1260*/  IMAD R9, R37, c[0x0][0x1c4], R10 ;  /* 0x0000710025097a24 */ /* 0x000fe200078e020a */
[----:B------:R-:W-:Y:S01]  /*1270*/  IADD3 R10, -R0, RZ, RZ ;  /* 0x000000ff000a7210 */ /* 0x000fe20007ffe1ff */
[----:B------:R-:W-:-:S03]  /*1280*/  IMAD.WIDE.U32 R4, R35, c[0x0][0x208], R38 ;  /* 0x0000820023047a25 */ /* 0x000fc600078e0026 */
[----:B------:R-:W-:Y:S01]  /*1290*/  IADD3 R3, R3, R9, RZ ;  /* 0x0000000903037210 */ /* 0x000fe20007ffe0ff */
[----:B------:R-:W-:Y:S01]  /*12a0*/  IMAD R11, R35, c[0x0][0x20c], R11 ;  /* 0x00008300230b7a24 */ /* 0x000fe200078e020b */
[----:B------:R-:W-:Y:S01]  /*12b0*/  SHF.R.S32.HI R9, RZ, 0x1f, R0 ;  /* 0x0000001fff097819 */ /* 0x000fe20000011400 */
[----:B------:R-:W-:-:S03]  /*12c0*/  IMAD.WIDE.U32 R6, R40, c[0x0][0x1e8], R6 ;  /* 0x00007a0028067a25 */ /* 0x000fc600078e0006 */
[----:B------:R-:W-:Y:S01]  /*12d0*/  IADD3 R5, R5, R11, RZ ;  /* 0x0000000b05057210 */ /* 0x000fe20007ffe0ff */
[C---:B------:R-:W-:Y:S02]  /*12e0*/  IMAD R11, R12.reuse, c[0x0][0x1e8], RZ ;  /* 0x00007a000c0b7a24 */ /* 0x040fe400078e02ff */
[----:B------:R-:W-:Y:S02]  /*12f0*/  IMAD R12, R12, c[0x0][0x210], RZ ;  /* 0x000084000c0c7a24 */ /* 0x000fe400078e02ff */
[----:B------:R-:W-:Y:S02]  /*1300*/  IMAD R9, R9, c[0x0][0x1b0], RZ ;  /* 0x00006c0009097a24 */ /* 0x000fe400078e02ff */
[----:B------:R-:W-:Y:S02]  /*1310*/  IMAD R11, R40, c[0x0][0x1ec], R11 ;  /* 0x00007b00280b7a24 */ /* 0x000fe400078e020b */
[----:B------:R-:W-:Y:S02]  /*1320*/  IMAD R10, R10, c[0x0][0x2c4], R8 ;  /* 0x0000b1000a0a7a24 */ /* 0x000fe400078e0208 */
[----:B------:R-:W-:-:S02]  /*1330*/  IMAD R12, R40, c[0x0][0x214], R12 ;  /* 0x00008500280c7a24 */ /* 0x000fc400078e020c */
[----:B------:R-:W-:-:S04]  /*1340*/  IMAD.WIDE.U32 R4, R40, c[0x0][0x210], R4 ;  /* 0x0000840028047a25 */ /* 0x000fc800078e0004 */
[C---:B------:R-:W-:Y:S01]  /*1350*/  IMAD R8, R0.reuse, c[0x0][0x1b4], R9 ;  /* 0x00006d0000087a24 */ /* 0x040fe200078e0209 */
[----:B------:R-:W-:Y:S01]  /*1360*/  IADD3 R9, R7, R11, RZ ;  /* 0x0000000b07097210 */ /* 0x000fe20007ffe0ff */
[----:B------:R-:W-:Y:S01]  /*1370*/  IMAD.WIDE.U32 R2, R0, c[0x0][0x1b0], R2 ;  /* 0x00006c0000027a25 */ /* 0x000fe200078e0002 */
[----:B------:R-:W-:Y:S02]  /*1380*/  SHF.R.S32.HI R11, RZ, 0x1f, R10 ;  /* 0x0000001fff0b7819 */ /* 0x000fe4000001140a */
[----:B------:R-:W-:Y:S02]  /*1390*/  IADD3 R7, R5, R12, RZ ;  /* 0x0000000c05077210 */ /* 0x000fe40007ffe0ff */
[----:B------:R-:W-:Y:S01]  /*13a0*/  IADD3 R5, R3, R8, RZ ;  /* 0x0000000803057210 */ /* 0x000fe20007ffe0ff */
[----:B------:R-:W-:Y:S01]  /*13b0*/  IMAD R11, R11, c[0x0][0x1a8], RZ ;  /* 0x00006a000b0b7a24 */ /* 0x000fe200078e02ff */
[----:B------:R-:W-:Y:S02]  /*13c0*/  MOV R8, R6 ;  /* 0x0000000600087202 */ /* 0x000fe40000000f00 */
[----:B------:R-:W-:Y:S01]  /*13d0*/  MOV R6, R4 ;  /* 0x0000000400067202 */ /* 0x000fe20000000f00 */
[----:B------:R-:W-:Y:S01]  /*13e0*/  IMAD R11, R10, c[0x0][0x1ac], R11 ;  /* 0x00006b000a0b7a24 */ /* 0x000fe200078e020b */
[----:B------:R-:W-:-:S02]  /*13f0*/  MOV R4, R2 ;  /* 0x0000000200047202 */ /* 0x000fc40000000f00 */
[----:B----4-:R-:W-:Y:S02]  /*1400*/  @P0 SHF.R.S32.HI R3, RZ, 0x1f, R14 ;  /* 0x0000001fff030819 */ /* 0x010fe4000001140e */
[----:B------:R-:W-:Y:S01]  /*1410*/  @P0 MOV R2, R14 ;  /* 0x0000000e00020202 */ /* 0x000fe20000000f00 */
[----:B------:R-:W-:Y:S01]  /*1420*/  IMAD.WIDE.U32 R4, R10, c[0x0][0x1a8], R4 ;  /* 0x00006a000a047a25 */ /* 0x000fe200078e0004 */
[----:B------:R-:W-:Y:S02]  /*1430*/  @!P0 MOV R2, R37 ;  /* 0x0000002500028202 */ /* 0x000fe40000000f00 */
[----:B------:R-:W-:-:S03]  /*1440*/  @!P0 MOV R3, R13 ;  /* 0x0000000d00038202 */ /* 0x000fc60000000f00 */
[----:B------:R-:W-:Y:S01]  /*1450*/  IMAD.WIDE.U32 R12, R2, c[0x0][0x218], R6 ;  /* 0x00008600020c7a25 */ /* 0x000fe200078e0006 */
[----:B------:R-:W-:-:S03]  /*1460*/  IADD3 R7, R5, R11, RZ ;  /* 0x0000000b05077210 */ /* 0x000fc60007ffe0ff */
[C---:B------:R-:W-:Y:S02]  /*1470*/  IMAD R0, R3.reuse, c[0x0][0x218], RZ ;  /* 0x0000860003007a24 */ /* 0x040fe400078e02ff */
[----:B------:R-:W-:Y:S01]  /*1480*/  IMAD R6, R3, c[0x0][0x1f0], RZ ;  /* 0x00007c0003067a24 */ /* 0x000fe200078e02ff */
[----:B------:R-:W-:Y:S01]  /*1490*/  LEA R3, P0, R4, c[0x0][0x160], 0x1 ;  /* 0x0000580004037a11 */ /* 0x000fe200078008ff */
[C---:B------:R-:W-:Y:S01]  /*14a0*/  IMAD R5, R2.reuse, c[0x0][0x21c], R0 ;  /* 0x0000870002057a24 */ /* 0x040fe200078e0200 */
[----:B------:R-:W-:Y:S01]  /*14b0*/  IADD3 R0, R35, R36, RZ ;  /* 0x0000002423007210 */ /* 0x000fe20007ffe0ff */
[----:B------:R-:W-:-:S04]  /*14c0*/  IMAD.WIDE.U32 R8, R2, c[0x0][0x1f0], R8 ;  /* 0x00007c0002087a25 */ /* 0x000fc800078e0008 */
[----:B------:R-:W-:Y:S01]  /*14d0*/  IMAD R6, R2, c[0x0][0x1f4], R6 ;  /* 0x00007d0002067a24 */ /* 0x000fe200078e0206 */
[----:B------:R-:W-:Y:S01]  /*14e0*/  LEA.HI.X R2, R4, c[0x0][0x164], R7, 0x1, P0 ;  /* 0x0000590004027a11 */ /* 0x000fe200000f0c07 */
[----:B------:R1:W-:Y:S01]  /*14f0*/  STL.64 [R1+0x30], R8 ;  /* 0x0000300801007387 */ /* 0x0003e20000100a00 */
[----:B------:R-:W-:Y:S02]  /*1500*/  IADD3 R4, R13, R5, RZ ;  /* 0x000000050d047210 */ /* 0x000fe40007ffe0ff */
[----:B------:R-:W-:Y:S01]  /*1510*/  IADD3 R6, R9, R6, RZ ;  /* 0x0000000609067210 */ /* 0x000fe20007ffe0ff */
[----:B------:R1:W-:Y:S04]  /*1520*/  STL.64 [R1+0x38], R12 ;  /* 0x0000380c01007387 */ /* 0x0003e80000100a00 */
[----:B------:R1:W-:Y:S04]  /*1530*/  STL [R1+0x40], R4 ;  /* 0x0000400401007387 */ /* 0x0003e80000100800 */
[----:B------:R1:W-:Y:S01]  /*1540*/  STL [R1+0x20], R6 ;  /* 0x0000200601007387 */ /* 0x0003e20000100800 */
[----:B------:R-:W-:Y:S05]  /*1550*/  BRA.DIV ~URZ, `(.L_x_489) ;  /* 0x000149027f007947 */ /* 0x000fea000b800000 */
[----:B------:R2:W3:Y:S02]  /*1560*/  SHFL.IDX PT, R5, R2, RZ, 0x181f ;  /* 0x00181fff02057589 */ /* 0x0004e400000e0000 */
.L_x_547:
[----:B------:R-:W-:Y:S05]  /*1570*/  BRA.DIV ~URZ, `(.L_x_490) ;  /* 0x000149527f007947 */ /* 0x000fea000b800000 */
[----:B-1----:R1:W4:Y:S02]  /*1580*/  SHFL.IDX PT, R4, R3, RZ, 0x181f ;  /* 0x00181fff03047589 */ /* 0x00232400000e0000 */
.L_x_548:
[----:B------:R-:W-:Y:S01]  /*1590*/  MOV R11, c[0x0][0x168] ;  /* 0x00005a00000b7a02 */ /* 0x000fe20000000f00 */
[----:B------:R-:W-:Y:S04]  /*15a0*/  BSSY B0, `(.L_x_491) ;  /* 0x000000b000007945 */ /* 0x000fe80003800000 */
[----:B------:R-:W-:-:S05]  /*15b0*/  IMAD R11, R11, c[0x0][0x2c4], RZ ;  /* 0x0000b1000b0b7a24 */ /* 0x000fca00078e02ff */
[----:B------:R-:W-:-:S13]  /*15c0*/  ISETP.GE.AND P0, PT, R0, R11, PT ;  /* 0x0000000b0000720c */ /* 0x000fda0003f06270 */
[----:B------:R-:W-:Y:S05]  /*15d0*/  @P0 BRA `(.L_x_492) ;  /* 0x0000007000000947 */ /* 0x000fea0003800000 */
[----:B------:R-:W5:Y:S02]  /*15e0*/  LDL.64 R6, [R1+0x28] ;  /* 0x0000280001067983 */ /* 0x000f640000100a00 */
[----:B----45:R-:W-:-:S04]  /*15f0*/  LEA R4, P0, R6, R4, 0x1 ;  /* 0x0000000406047211 */ /* 0x030fc800078008ff */
[----:B---3--:R-:W-:-:S05]  /*1600*/  LEA.HI.X R5, R6, R5, R7, 0x1, P0 ;  /* 0x0000000506057211 */ /* 0x008fca00000f0c07 */
[----:B------:R-:W-:Y:S01]  /*1610*/  @!PT LDS RZ, [RZ] ;  /* 0x00000000fffff984 */ /* 0x000fe20000000800 */
[----:B------:R-:W-:Y:S01]  /*1620*/  @!PT LDS RZ, [RZ] ;  /* 0x00000000fffff984 */ /* 0x000fe20000000800 */
[----:B------:R-:W-:Y:S01]  /*1630*/  @!PT LDS RZ, [RZ] ;  /* 0x00000000fffff984 */ /* 0x000fe20000000800 */
[----:B------:R3:W-:Y:S04]  /*1640*/  LDGSTS.E.BYPASS.LTC128B.128 [R241+0x7100], [R4.64], !P2 ;  /* 0x0710000004f17fae */ /* 0x0007e8000d101d48 */
.L_x_492:
[----:B------:R-:W-:Y:S05]  /*1650*/  BSYNC B0 ;  /* 0x0000000000007941 */ /* 0x000fea0003800000 */
.L_x_491:
[----:B------:R-:W-:Y:S05]  /*1660*/  BRA.DIV ~URZ, `(.L_x_493) ;  /* 0x000148d27f007947 */ /* 0x000fea000b800000 */
[----:B------:R1:W2:Y:S04]  /*1670*/  SHFL.IDX PT, R6, R2, 0x1, 0x181f ;  /* 0x00381f0002067f89 */ /* 0x0002a800000e0000 */
[----:B---34-:R1:W3:Y:S02]  /*1680*/  SHFL.IDX PT, R4, R3, 0x1, 0x181f ;  /* 0x00381f0003047f89 */ /* 0x0182e400000e0000 */
.L_x_549:
[----:B------:R-:W-:Y:S01]  /*1690*/  IADD3 R5, R0, 0x10, RZ ;  /* 0x0000001000057810 */ /* 0x000fe20007ffe0ff */
[----:B------:R-:W-:Y:S03]  /*16a0*/  BSSY B0, `(.L_x_494) ;  /* 0x000000a000007945 */ /* 0x000fe60003800000 */
[----:B------:R-:W-:-:S13]  /*16b0*/  ISETP.GE.AND P0, PT, R5, R11, PT ;  /* 0x0000000b0500720c */ /* 0x000fda0003f06270 */
[----:B------:R-:W-:Y:S05]  /*16c0*/  @P0 BRA `(.L_x_495) ;  /* 0x0000007000000947 */ /* 0x000fea0003800000 */
[----:B------:R-:W4:Y:S02]  /*16d0*/  LDL.64 R8, [R1+0x28] ;  /* 0x0000280001087983 */ /* 0x000f240000100a00 */
[----:B---34-:R-:W-:-:S04]  /*16e0*/  LEA R4, P0, R8, R4, 0x1 ;  /* 0x0000000408047211 */ /* 0x018fc800078008ff */
[----:B--2---:R-:W-:-:S05]  /*16f0*/  LEA.HI.X R5, R8, R6, R9, 0x1, P0 ;  /* 0x0000000608057211 */ /* 0x004fca00000f0c09 */
[----:B------:R-:W-:Y:S01]  /*1700*/  @!PT LDS RZ, [RZ] ;  /* 0x00000000fffff984 */ /* 0x000fe20000000800 */
[----:B------:R-:W-:Y:S01]  /*1710*/  @!PT LDS RZ, [RZ] ;  /* 0x00000000fffff984 */ /* 0x000fe20000000800 */
[----:B------:R-:W-:Y:S01]  /*1720*/  @!PT LDS RZ, [RZ] ;  /* 0x00000000fffff984 */ /* 0x000fe20000000800 */
[----:B------:R2:W-:Y:S04]  /*1730*/  LDGSTS.E.BYPASS.LTC128B.128 [R241+0x7900], [R4.64], !P2 ;  /* 0x0790000004f17fae */ /* 0x0005e8000d101d48 */
.L_x_495:
[----:B------:R-:W-:Y:S05]  /*1740*/  BSYNC B0 ;  /* 0x0000000000007941 */ /* 0x000fea0003800000 */
.L_x_494:
[----:B------:R-:W-:Y:S05]  /*1750*/  BRA.DIV ~URZ, `(.L_x_496) ;  /* 0x000148b27f007947 */ /* 0x000fea000b800000 */
[----:B--2---:R2:W4:Y:S02]  /*1760*/  SHFL.IDX PT, R6, R2, 0x2, 0x181f ;  /* 0x00581f0002067f89 */ /* 0x00452400000e0000 */
.L_x_550:
[----:B------:R-:W-:Y:S05]  /*1770*/  BRA.DIV ~URZ, `(.L_x_497) ;  /* 0x000149027f007947 */ /* 0x000fea000b800000 */
[----:B---3--:R3:W1:Y:S02]  /*1780*/  SHFL.IDX PT, R4, R3, 0x2, 0x181f ;  /* 0x00581f0003047f89 */ /* 0x00866400000e0000 */
.L_x_551:
[----:B------:R-:W-:Y:S01]  /*1790*/  IADD3 R5, R0, 0x20, RZ ;  /* 0x0000002000057810 */ /* 0x000fe20007ffe0ff */
[----:B------:R-:W-:Y:S03]  /*17a0*/  BSSY B0, `(.L_x_498) ;  /* 0x000000a000007945 */ /* 0x000fe60003800000 */
[----:B------:R-:W-:-:S13]  /*17b0*/  ISETP.GE.AND P0, PT, R5, R11, PT ;  /* 0x0000000b0500720c */ /* 0x000fda0003f06270 */
[----:B------:R-:W-:Y:S05]  /*17c0*/  @P0 BRA `(.L_x_499) ;  /* 0x0000007000000947 */ /* 0x000fea0003800000 */
[----:B------:R-:W5:Y:S02]  /*17d0*/  LDL.64 R8, [R1+0x28] ;  /* 0x0000280001087983 */ /* 0x000f640000100a00 */
[----:B-1---5:R-:W-:-:S04]  /*17e0*/  LEA R4, P0, R8, R4, 0x1 ;  /* 0x0000000408047211 */ /* 0x022fc800078008ff */
[----:B----4-:R-:W-:-:S05]  /*17f0*/  LEA.HI.X R5, R8, R6, R9, 0x1, P0 ;  /* 0x0000000608057211 */ /* 0x010fca00000f0c09 */
[----:B------:R-:W-:Y:S01]  /*1800*/  @!PT LDS RZ, [RZ] ;  /* 0x00000000fffff984 */ /* 0x000fe20000000800 */
[----:B------:R-:W-:Y:S01]  /*1810*/  @!PT LDS RZ, [RZ] ;  /* 0x00000000fffff984 */ /* 0x000fe20000000800 */
[----:B------:R-:W-:Y:S01]  /*1820*/  @!PT LDS RZ, [RZ] ;  /* 0x00000000fffff984 */ /* 0x000fe20000000800 */
[----:B------:R1:W-:Y:S04]  /*1830*/  LDGSTS.E.BYPASS.LTC128B.128 [R241+0x8100], [R4.64], !P2 ;  /* 0x0810000004f17fae */ /* 0x0003e8000d101d48 */
.L_x_499:
[----:B------:R-:W-:Y:S05]  /*1840*/  BSYNC B0 ;  /* 0x0000000000007941 */ /* 0x000fea0003800000 */
.L_x_498:
[----:B------:R-:W-:Y:S05]  /*1850*/  BRA.DIV ~URZ, `(.L_x_500) ;  /* 0x000148927f007947 */ /* 0x000fea000b800000 */
[----:B----4-:R4:W2:Y:S04]  /*1860*/  SHFL.IDX PT, R6, R2, 0x3, 0x181f ;  /* 0x00781f0002067f89 */ /* 0x0108a800000e0000 */
[----:B-1----:R4:W1:Y:S02]  /*1870*/  SHFL.IDX PT, R4, R3, 0x3, 0x181f ;  /* 0x00781f0003047f89 */ /* 0x00286400000e0000 */
.L_x_552:
[----:B------:R-:W-:Y:S01]  /*1880*/  IADD3 R5, R0, 0x30, RZ ;  /* 0x0000003000057810 */ /* 0x000fe20007ffe0ff */
[----:B------:R-:W-:Y:S03]  /*1890*/  BSSY B0, `(.L_x_501) ;  /* 0x000000a000007945 */ /* 0x000fe60003800000 */
[----:B------:R-:W-:-:S13]  /*18a0*/  ISETP.GE.AND P0, PT, R5, R11, PT ;  /* 0x0000000b0500720c */ /* 0x000fda0003f06270 */
[----:B------:R-:W-:Y:S05]  /*18b0*/  @P0 BRA `(.L_x_502) ;  /* 0x0000007000000947 */ /* 0x000fea0003800000 */
[----:B------:R-:W5:Y:S02]  /*18c0*/  LDL.64 R8, [R1+0x28] ;  /* 0x0000280001087983 */ /* 0x000f640000100a00 */
[----:B-1---5:R-:W-:-:S04]  /*18d0*/  LEA R4, P0, R8, R4, 0x1 ;  /* 0x0000000408047211 */ /* 0x022fc800078008ff */
[----:B--2---:R-:W-:-:S05]  /*18e0*/  LEA.HI.X R5, R8, R6, R9, 0x1, P0 ;  /* 0x0000000608057211 */ /* 0x004fca00000f0c09 */
[----:B------:R-:W-:Y:S01]  /*18f0*/  @!PT LDS RZ, [RZ] ;  /* 0x00000000fffff984 */ /* 0x000fe20000000800 */
[----:B------:R-:W-:Y:S01]  /*1900*/  @!PT LDS RZ, [RZ] ;  /* 0x00000000fffff984 */ /* 0x000fe20000000800 */
[----:B------:R-:W-:Y:S01]  /*1910*/  @!PT LDS RZ, [RZ] ;  /* 0x00000000fffff984 */ /* 0x000fe20000000800 */
[----:B------:R1:W-:Y:S04]  /*1920*/  LDGSTS.E.BYPASS.LTC128B.128 [R241+0x8900], [R4.64], !P2 ;  /* 0x0890000004f17fae */ /* 0x0003e8000d101d48 */
.L_x_502:
[----:B------:R-:W-:Y:S05]  /*1930*/  BSYNC B0 ;  /* 0x0000000000007941 */ /* 0x000fea0003800000 */
.L_x_501:
[----:B------:R-:W-:Y:S05]  /*1940*/  BRA.DIV ~URZ, `(.L_x_503) ;  /* 0x000148727f007947 */ /* 0x000fea000b800000 */
[----:B--2---:R2:W3:Y:S02]  /*1950*/  SHFL.IDX PT, R6, R2, 0x4, 0x181f ;  /* 0x00981f0002067f89 */ /* 0x0044e400000e0000 */
.L_x_553:
[----:B------:R-:W-:Y:S05]  /*1960*/  BRA.DIV ~URZ, `(.L_x_504) ;  /* 0x000148c27f007947 */ /* 0x000fea000b800000 */
[----:B-1----:R1:W2:Y:S02]  /*1970*/  SHFL.IDX PT, R4, R3, 0x4, 0x181f ;  /* 0x00981f0003047f89 */ /* 0x0022a400000e0000 */
.L_x_554:
[----:B------:R-:W-:Y:S01]  /*1980*/  IADD3 R5, R0, 0x40, RZ ;  /* 0x0000004000057810 */ /* 0x000fe20007ffe0ff */
[----:B------:R-:W-:Y:S03]  /*1990*/  BSSY B0, `(.L_x_505) ;  /* 0x000000a000007945 */ /* 0x000fe60003800000 */
[----:B------:R-:W-:-:S13]  /*19a0*/  ISETP.GE.AND P0, PT, R5, R11, PT ;  /* 0x0000000b0500720c */ /* 0x000fda0003f06270 */
[----:B------:R-:W-:Y:S05]  /*19b0*/  @P0 BRA `(.L_x_506) ;  /* 0x0000007000000947 */ /* 0x000fea0003800000 */
[----:B------:R-:W5:Y:S02]  /*19c0*/  LDL.64 R8, [R1+0x28] ;  /* 0x0000280001087983 */ /* 0x000f640000100a00 */
[----:B--2--5:R-:W-:-:S04]  /*19d0*/  LEA R4, P0, R8, R4, 0x1 ;  /* 0x0000000408047211 */ /* 0x024fc800078008ff */
[----:B---3--:R-:W-:-:S05]  /*19e0*/  LEA.HI.X R5, R8, R6, R9, 0x1, P0 ;  /* 0x0000000608057211 */ /* 0x008fca00000f0c09 */
[----:B------:R-:W-:Y:S01]  /*19f0*/  @!PT LDS RZ, [RZ] ;  /* 0x00000000fffff984 */ /* 0x000fe20000000800 */
[----:B------:R-:W-:Y:S01]  /*1a00*/  @!PT LDS RZ, [RZ] ;  /* 0x00000000fffff984 */ /* 0x000fe20000000800 */
[----:B------:R-:W-:Y:S01]  /*1a10*/  @!PT LDS RZ, [RZ] ;  /* 0x00000000fffff984 */ /* 0x000fe20000000800 */
[----:B------:R2:W-:Y:S04]  /*1a20*/  LDGSTS.E.BYPASS.LTC128B.128 [R241+0x9100], [R4.64], !P2 ;  /* 0x0910000004f17fae */ /* 0x0005e8000d101d48 */
.L_x_506:
[----:B------:R-:W-:Y:S05]  /*1a30*/  BSYNC B0 ;  /* 0x0000000000007941 */ /* 0x000fea0003800000 */
.L_x_505:
[----:B------:R-:W-:Y:S05]  /*1a40*/  BRA.DIV ~URZ, `(.L_x_507) ;  /* 0x000148527f007947 */ /* 0x000fea000b800000 */
[----:B---3--:R3:W1:Y:S04]  /*1a50*/  SHFL.IDX PT, R6, R2, 0x5, 0x181f ;  /* 0x00b81f0002067f89 */ /* 0x00866800000e0000 */
[----:B--2---:R3:W2:Y:S02]  /*1a60*/  SHFL.IDX PT, R4, R3, 0x5, 0x181f ;  /* 0x00b81f0003047f89 */ /* 0x0046a400000e0000 */
.L_x_555:
[----:B------:R-:W-:Y:S01]  /*1a70*/  IADD3 R5, R0, 0x50, RZ ;  /* 0x0000005000057810 */ /* 0x000fe20007ffe0ff */
[----:B------:R-:W-:Y:S03]  /*1a80*/  BSSY B0, `(.L_x_508) ;  /* 0x000000a000007945 */ /* 0x000fe60003800000 */
[----:B------:R-:W-:-:S13]  /*1a90*/  ISETP.GE.AND P0, PT, R5, R11, PT ;  /* 0x0000000b0500720c */ /* 0x000fda0003f06270 */
[----:B------:R-:W-:Y:S05]  /*1aa0*/  @P0 BRA `(.L_x_509) ;  /* 0x0000007000000947 */ /* 0x000fea0003800000 */
[----:B------:R-:W5:Y:S02]  /*1ab0*/  LDL.64 R8, [R1+0x28] ;  /* 0x0000280001087983 */ /* 0x000f640000100a00 */
[----:B--2--5:R-:W-:-:S04]  /*1ac0*/  LEA R4, P0, R8, R4, 0x1 ;  /* 0x0000000408047211 */ /* 0x024fc800078008ff */
[----:B-1----:R-:W-:-:S05]  /*1ad0*/  LEA.HI.X R5, R8, R6, R9, 0x1, P0 ;  /* 0x0000000608057211 */ /* 0x002fca00000f0c09 */
[----:B------:R-:W-:Y:S01]  /*1ae0*/  @!PT LDS RZ, [RZ] ;  /* 0x00000000fffff984 */ /* 0x000fe20000000800 */
[----:B------:R-:W-:Y:S01]  /*1af0*/  @!PT LDS RZ, [RZ] ;  /* 0x00000000fffff984 */ /* 0x000fe20000000800 */
[----:B------:R-:W-:Y:S01]  /*1b00*/  @!PT LDS RZ, [RZ] ;  /* 0x00000000fffff984 */ /* 0x000fe20000000800 */
[----:B------:R1:W-:Y:S04]  /*1b10*/  LDGSTS.E.BYPASS.LTC128B.128 [R241+0x9900], [R4.64], !P2 ;  /* 0x0990000004f17fae */ /* 0x0003e8000d101d48 */
.L_x_509:
[----:B------:R-:W-:Y:S05]  /*1b20*/  BSYNC B0 ;  /* 0x0000000000007941 */ /* 0x000fea0003800000 */
.L_x_508:
[----:B------:R-:W-:Y:S05]  /*1b30*/  BRA.DIV ~URZ, `(.L_x_510) ;  /* 0x000148327f007947 */ /* 0x000fea000b800000 */
[----:B-1----:R1:W3:Y:S02]  /*1b40*/  SHFL.IDX PT, R6, R2, 0x6, 0x181f ;  /* 0x00d81f0002067f89 */ /* 0x0022e400000e0000 */
.L_x_556:
[----:B------:R-:W-:Y:S05]  /*1b50*/  BRA.DIV ~URZ, `(.L_x_511) ;  /* 0x000148827f007947 */ /* 0x000fea000b800000 */
[----:B--2---:R2:W1:Y:S02]  /*1b60*/  SHFL.IDX PT, R4, R3, 0x6, 0x181f ;  /* 0x00d81f0003047f89 */ /* 0x00446400000e0000 */
.L_x_557:
[----:B------:R-:W-:Y:S01]  /*1b70*/  IADD3 R5, R0, 0x60, RZ ;  /* 0x0000006000057810 */ /* 0x000fe20007ffe0ff */
[----:B------:R-:W-:Y:S03]  /*1b80*/  BSSY B0, `(.L_x_512) ;  /* 0x000000a000007945 */ /* 0x000fe60003800000 */
[----:B------:R-:W-:-:S13]  /*1b90*/  ISETP.GE.AND P0, PT, R5, R11, PT ;  /* 0x0000000b0500720c */ /* 0x000fda0003f06270 */
[----:B------:R-:W-:Y:S05]  /*1ba0*/  @P0 BRA `(.L_x_513) ;  /* 0x0000007000000947 */ /* 0x000fea0003800000 */
[----:B------:R-:W5:Y:S02]  /*1bb0*/  LDL.64 R8, [R1+0x28] ;  /* 0x0000280001087983 */ /* 0x000f640000100a00 */
[----:B-1---5:R-:W-:-:S04]  /*1bc0*/  LEA R4, P0, R8, R4, 0x1 ;  /* 0x0000000408047211 */ /* 0x022fc800078008ff */
[----:B---3--:R-:W-:-:S05]  /*1bd0*/  LEA.HI.X R5, R8, R6, R9, 0x1, P0 ;  /* 0x0000000608057211 */ /* 0x008fca00000f0c09 */
[----:B------:R-:W-:Y:S01]  /*1be0*/  @!PT LDS RZ, [RZ] ;  /* 0x00000000fffff984 */ /* 0x000fe20000000800 */
[----:B------:R-:W-:Y:S01]  /*1bf0*/  @!PT LDS RZ, [RZ] ;  /* 0x00000000fffff984 */ /* 0x000fe20000000800 */
[----:B------:R-:W-:Y:S01]  /*1c00*/  @!PT LDS RZ, [RZ] ;  /* 0x00000000fffff984 */ /* 0x000fe20000000800 */
[----:B------:R1:W-:Y:S04]  /*1c10*/  LDGSTS.E.BYPASS.LTC128B.128 [R241+0xa100], [R4.64], !P2 ;  /* 0x0a10000004f17fae */ /* 0x0003e8000d101d48 */
.L_x_513:
[----:B------:R-:W-:Y:S05]  /*1c20*/  BSYNC B0 ;  /* 0x0000000000007941 */ /* 0x000fea0003800000 */
.L_x_512:
[----:B------:R-:W-:Y:S05]  /*1c30*/  BRA.DIV ~URZ, `(.L_x_514) ;  /* 0x000148127f007947 */ /* 0x000fea000b800000 */
[----:B-1----:R1:W2:Y:S04]  /*1c40*/  SHFL.IDX PT, R4, R2, 0x7, 0x181f ;  /* 0x00f81f0002047f89 */ /* 0x0022a800000e0000 */
[----:B--234-:R-:W2:Y:S02]  /*1c50*/  SHFL.IDX PT, R3, R3, 0x7, 0x181f ;  /* 0x00f81f0003037f89 */ /* 0x01cea400000e0000 */
.L_x_558:
[----:B------:R-:W3:Y:S04]  /*1c60*/  LDL.64 R18, [R1+0x28] ;  /* 0x0000280001127983 */ /* 0x000ee80000100a00 */
[----:B------:R-:W4:Y:S01]  /*1c70*/  LDL R217, [R1] ;  /* 0x0000000001d97983 */ /* 0x000f220000100800 */
[----:B------:R-:W-:-:S04]  /*1c80*/  IADD3 R0, R0, 0x70, RZ ;  /* 0x0000007000007810 */ /* 0x000fc80007ffe0ff */
[----:B------:R-:W-:-:S13]  /*1c90*/  ISETP.GE.AND P1, PT, R0, R11, PT ;  /* 0x0000000b0000720c */ /* 0x000fda0003f26270 */
[C---:B-123--:R-:W-:Y:S02]  /*1ca0*/  @!P1 LEA R2, P0, R18.reuse, R3, 0x1 ;  /* 0x0000000312029211 */ /* 0x04efe400078008ff */
[C---:B------:R-:W-:Y:S02]  /*1cb0*/  ISETP.GE.AND P6, PT, R18.reuse, c[0x0][0x1d4], PT ;  /* 0x0000750012007a0c */ /* 0x040fe40003fc6270 */
[----:B------:R-:W-:Y:S02]  /*1cc0*/  @!P1 LEA.HI.X R3, R18, R4, R19, 0x1, P0 ;  /* 0x0000000412039211 */ /* 0x000fe400000f0c13 */
[----:B----4-:R-:W-:-:S03]  /*1cd0*/  IADD3 R15, R217, -0x1, RZ ;  /* 0xffffffffd90f7810 */ /* 0x010fc60007ffe0ff */
[----:B------:R-:W-:Y:S01]  /*1ce0*/  @!PT LDS RZ, [RZ] ;  /* 0x00000000fffff984 */ /* 0x000fe20000000800 */
[----:B------:R-:W-:Y:S01]  /*1cf0*/  @!PT LDS RZ, [RZ] ;  /* 0x00000000fffff984 */ /* 0x000fe20000000800 */
[----:B------:R-:W-:Y:S01]  /*1d00*/  @!PT LDS RZ, [RZ] ;  /* 0x00000000fffff984 */ /* 0x000fe20000000800 */
[----:B------:R1:W-:Y:S04]  /*1d10*/  @!P1 LDGSTS.E.BYPASS.LTC128B.128 [R241+0xa900], [R2.64], !P2 ;  /* 0x0a90000002f19fae */ /* 0x0003e8000d101d48 */
[----:B------:R-:W0:Y:S01]  /*1d20*/  LDGDEPBAR ;  /* 0x00000000000079af */ /* 0x000e220000000000 */
[----:B------:R-:W-:Y:S02]  /*1d30*/  WARPSYNC 0xffffffff ;  /* 0xffffffff00007948 */ /* 0x000fe40003800000 */
[----:B------:R-:W2:Y:S04]  /*1d40*/  LDL R5, [R1+0x20] ;  /* 0x0000200001057983 */ /* 0x000ea80000100800 */
[----:B------:R-:W3:Y:S04]  /*1d50*/  LDL.64 R6, [R1+0x30] ;  /* 0x0000300001067983 */ /* 0x000ee80000100a00 */
[----:B------:R-:W4:Y:S04]  /*1d60*/  LDL R22, [R1+0x40] ;  /* 0x0000400001167983 */ /* 0x000f280000100800 */
[----:B------:R-:W5:Y:S04]  /*1d70*/  LDL.64 R20, [R1+0x38] ;  /* 0x0000380001147983 */ /* 0x000f680000100a00 */
[----:B------:R-:W1:Y:S01]  /*1d80*/  S2R R9, SR_TID.X ;  /* 0x0000000000097919 */ /* 0x000e620000002100 */
[----:B------:R-:W-:-:S02]  /*1d90*/  MOV R116, 0xffffff90 ;  /* 0xffffff9000747802 */ /* 0x000fc40000000f00 */
[----:B------:R-:W-:Y:S01]  /*1da0*/  SHF.R.S32.HI R16, RZ, 0x1f, R15 ;  /* 0x0000001fff107819 */ /* 0x000fe2000001140f */
[----:B-1----:R-:W-:Y:S01]  /*1db0*/  IMAD.WIDE.U32 R2, R15, c[0x0][0x1e0], RZ ;  /* 0x000078000f027a25 */ /* 0x002fe200078e00ff */
[----:B------:R-:W-:Y:S01]  /*1dc0*/  MOV R164, c[0x0][0x1e0] ;  /* 0x0000780000a47a02 */ /* 0x000fe20000000f00 */
[----:B------:R-:W-:Y:S02]  /*1dd0*/  ULDC.64 UR4, c[0x0][0x208] ;  /* 0x0000820000047ab9 */ /* 0x000fe40000000a00 */
[----:B------:R-:W-:Y:S02]  /*1de0*/  IMAD R116, R217, R116, 0x70 ;  /* 0x00000070d9747424 */ /* 0x000fe400078e0274 */
[----:B------:R-:W-:Y:S01]  /*1df0*/  IMAD R0, R16, c[0x0][0x1e0], RZ ;  /* 0x0000780010007a24 */ /* 0x000fe200078e02ff */
[----:B------:R-:W-:-:S04]  /*1e00*/  SHF.R.S32.HI R8, RZ, 0x1f, R9 ;  /* 0x0000001fff087819 */ /* 0x000fc80000011409 */
[----:B------:R-:W-:-:S04]  /*1e10*/  LEA.HI R8, R8, R9, RZ, 0x3 ;  /* 0x0000000908087211 */ /* 0x000fc800078f18ff */
[----:B------:R-:W-:Y:S01]  /*1e20*/  SHF.R.S32.HI R8, RZ, 0x3, R8 ;  /* 0x00000003ff087819 */ /* 0x000fe20000011408 */
[----:B------:R-:W-:-:S03]  /*1e30*/  IMAD R0, R15, c[0x0][0x1e4], R0 ;  /* 0x000079000f007a24 */ /* 0x000fc600078e0200 */
[----:B------:R-:W-:-:S04]  /*1e40*/  IADD3 R14, R116, c[0x0][0x1d0], -R8 ;  /* 0x00007400740e7a10 */ /* 0x000fc80007ffe808 */
[C---:B------:R-:W-:Y:S02]  /*1e50*/  ISETP.GE.AND P3, PT, R14.reuse, 0x1, PT ;  /* 0x000000010e00780c */ /* 0x040fe40003f66270 */
[----:B------:R-:W-:Y:S02]  /*1e60*/  ISETP.GE.AND P2, PT, R14, 0x11, PT ;  /* 0x000000110e00780c */ /* 0x000fe40003f46270 */
[----:B------:R-:W-:-:S05]  /*1e70*/  IADD3 R0, R3, R0, RZ ;  /* 0x0000000003007210 */ /* 0x000fca0007ffe0ff */
[----:B------:R-:W-:Y:S01]  /*1e80*/  IMAD R0, R0, 0x70, RZ ;  /* 0x0000007000007824 */ /* 0x000fe200078e02ff */
[----:B------:R-:W-:Y:S02]  /*1e90*/  ISETP.GE.AND P0, PT, R14, 0x21, PT ;  /* 0x000000210e00780c */ /* 0x000fe40003f06270 */
[----:B------:R-:W-:Y:S01]  /*1ea0*/  MOV R165, c[0x0][0x1e4] ;  /* 0x0000790000a57a02 */ /* 0x000fe20000000f00 */
[----:B------:R-:W-:-:S03]  /*1eb0*/  IMAD.WIDE.U32 R10, R164, 0x20, RZ ;  /* 0x00000020a40a7825 */ /* 0x000fc600078e00ff */
[----:B------:R-:W-:Y:S01]  /*1ec0*/  SHF.L.U32 R8, R165, 0x5, RZ ;  /* 0x00000005a5087819 */ /* 0x000fe200000006ff */
[----:B------:R-:W-:Y:S02]  /*1ed0*/  USHF.L.U32 UR7, UR4, 0x5, URZ ;  /* 0x0000000504077899 */ /* 0x000fe4000800063f */
[----:B------:R-:W-:Y:S02]  /*1ee0*/  UMOV UR6, 0x5 ;  /* 0x0000000500067882 */ /* 0x000fe40000000000 */
[----:B------:R-:W-:Y:S01]  /*1ef0*/  USHF.L.U64.HI UR5, UR4, UR6, UR5 ;  /* 0x0000000604057299 */ /* 0x000fe20008010205 */
[----:B------:R-:W-:Y:S01]  /*1f00*/  BAR.SYNC.DEFER_BLOCKING 0x0 ;  /* 0x0000000000007b1d */ /* 0x000fe20000010000 */
[----:B--2---:R-:W-:Y:S02]  /*1f10*/  MOV R129, R5 ;  /* 0x0000000500817202 */ /* 0x004fe40000000f00 */
[----:B---3--:R-:W-:-:S05]  /*1f20*/  MOV R128, R6 ;  /* 0x0000000600807202 */ /* 0x008fca0000000f00 */
[----:B------:R-:W-:-:S05]  /*1f30*/  IMAD.WIDE.U32 R2, R2, 0x70, R128 ;  /* 0x0000007002027825 */ /* 0x000fca00078e0080 */
[----:B------:R-:W-:Y:S02]  /*1f40*/  @P3 LEA R6, P5, R2, c[0x0][0x1c8], 0x1 ;  /* 0x0000720002063a11 */ /* 0x000fe400078a08ff */
[----:B------:R-:W-:Y:S02]  /*1f50*/  IADD3 R3, R3, R0, RZ ;  /* 0x0000000003037210 */ /* 0x000fe40007ffe0ff */
[----:B------:R-:W-:Y:S02]  /*1f60*/  @P2 LEA R0, P1, R164, R2, 0x4 ;  /* 0x00000002a4002211 */ /* 0x000fe400078220ff */
[----:B------:R-:W-:Y:S02]  /*1f70*/  @P3 LEA.HI.X R7, R2, c[0x0][0x1cc], R3, 0x1, P5 ;  /* 0x0000730002073a11 */ /* 0x000fe400028f0c03 */
[----:B------:R-:W-:Y:S02]  /*1f80*/  @P2 LEA R4, P5, R0, c[0x0][0x1c8], 0x1 ;  /* 0x0000720000042a11 */ /* 0x000fe400078a08ff */
[----:B------:R-:W-:Y:S01]  /*1f90*/  @P2 LEA.HI.X R5, R164, R3, R165, 0x4, P1 ;  /* 0x00000003a4052211 */ /* 0x000fe200008f24a5 */
[----:B------:R-:W-:Y:S01]  /*1fa0*/  @!PT LDS RZ, [RZ] ;  /* 0x00000000fffff984 */ /* 0x000fe20000000800 */
[----:B------:R-:W-:Y:S01]  /*1fb0*/  @!PT LDS RZ, [RZ] ;  /* 0x00000000fffff984 */ /* 0x000fe20000000800 */
[----:B------:R-:W-:Y:S01]  /*1fc0*/  @!PT LDS RZ, [RZ] ;  /* 0x00000000fffff984 */ /* 0x000fe20000000800 */
[----:B------:R1:W-:Y:S03]  /*1fd0*/  @P3 LDGSTS.E.BYPASS.LTC128B.128 [R241+0x3900], [R6.64], !P6 ;  /* 0x0390000006f13fae */ /* 0x0003e6000f101d48 */
[----:B------:R-:W-:-:S02]  /*1fe0*/  @P2 LEA.HI.X R5, R0, c[0x0][0x1cc], R5, 0x1, P5 ;  /* 0x0000730000052a11 */ /* 0x000fc400028f0c05 */
[----:B------:R-:W-:Y:S02]  /*1ff0*/  ISETP.GE.AND P5, PT, R14, 0x31, PT ;  /* 0x000000310e00780c */ /* 0x000fe40003fa6270 */
[----:B------:R-:W-:Y:S01]  /*2000*/  @P0 IADD3 R9, P1, R2, R10, RZ ;  /* 0x0000000a02090210 */ /* 0x000fe20007f3e0ff */
[----:B------:R2:W-:Y:S03]  /*2010*/  @P2 LDGSTS.E.BYPASS.LTC128B.128 [R241+0x4100], [R4.64], !P6 ;  /* 0x0410000004f12fae */ /* 0x0005e6000f101d48 */
[----:B------:R-:W-:Y:S02]  /*2020*/  @P0 IADD3.X R0, R3, R11, R8, P1, !PT ;  /* 0x0000000b03000210 */ /* 0x000fe40000ffe408 */
[----:B------:R-:W-:Y:S02]  /*2030*/  @P0 LEA R8, P1, R9, c[0x0][0x1c8], 0x1 ;  /* 0x0000720009080a11 */ /* 0x000fe400078208ff */
[----:B------:R-:W-:-:S02]  /*2040*/  ISETP.GE.AND P3, PT, R14, 0x41, PT ;  /* 0x000000410e00780c */ /* 0x000fc40003f66270 */
[----:B------:R-:W-:Y:S01]  /*2050*/  @P0 LEA.HI.X R9, R9, c[0x0][0x1cc], R0, 0x1, P1 ;  /* 0x0000730009090a11 */ /* 0x000fe200008f0c00 */
[----:B------:R-:W-:Y:S01]  /*2060*/  @P5 IMAD R0, R165, 0x30, RZ ;  /* 0x00000030a5005824 */ /* 0x000fe200078e02ff */
[C---:B------:R-:W-:Y:S02]  /*2070*/  ISETP.GE.AND P1, PT, R14.reuse, 0x61, PT ;  /* 0x000000610e00780c */ /* 0x040fe40003f26270 */
[----:B------:R-:W-:Y:S01]  /*2080*/  ISETP.GE.AND P2, PT, R14, 0x51, PT ;  /* 0x000000510e00780c */ /* 0x000fe20003f46270 */
[----:B------:R3:W-:Y:S01]  /*2090*/  @P0 LDGSTS.E.BYPASS.LTC128B.128 [R241+0x4900], [R8.64], !P6 ;  /* 0x0490000008f10fae */ /* 0x0007e2000f101d48 */
[----:B--2---:R-:W-:-:S05]  /*20a0*/  @P5 IMAD.WIDE.U32 R4, R164, 0x30, R2 ;  /* 0x00000030a4045825 */ /* 0x004fca00078e0002 */
[----:B------:R-:W-:Y:S02]  /*20b0*/  @P5 IADD3 R0, R5, R0, RZ ;  /* 0x0000000005005210 */ /* 0x000fe40007ffe0ff */
[----:B------:R-:W-:-:S04]  /*20c0*/  @P5 LEA R12, P0, R4, c[0x0][0x1c8], 0x1 ;  /* 0x00007200040c5a11 */ /* 0x000fc800078008ff */
[----:B------:R-:W-:Y:S02]  /*20d0*/  @P5 LEA.HI.X R13, R4, c[0x0][0x1cc], R0, 0x1, P0 ;  /* 0x00007300040d5a11 */ /* 0x000fe400000f0c00 */
[-C--:B------:R-:W-:Y:S01]  /*20e0*/  @P3 LEA R0, P0, R164, R2.reuse, 0x6 ;  /* 0x00000002a4003211 */ /* 0x080fe200078030ff */
[----:B-1----:R-:W-:Y:S01]  /*20f0*/  @P2 IMAD R7, R165, 0x50, RZ ;  /* 0x00000050a5072824 */ /* 0x002fe200078e02ff */
[----:B------:R-:W-:Y:S01]  /*2100*/  @P1 MOV R4, R2 ;  /* 0x0000000200041202 */ /* 0x000fe20000000f00 */
[----:B---3--:R-:W-:Y:S01]  /*2110*/  IMAD R9, R16, c[0x0][0x208], RZ ;  /* 0x0000820010097a24 */ /* 0x008fe200078e02ff */
[-C--:B------:R-:W-:Y:S01]  /*2120*/  @P3 LEA.HI.X R6, R164, R3.reuse, R165, 0x6, P0 ;  /* 0x00000003a4063211 */ /* 0x080fe200000f34a5 */
[----:B------:R1:W-:Y:S01]  /*2130*/  @P5 LDGSTS.E.BYPASS.LTC128B.128 [R241+0x5100], [R12.64], !P6 ;  /* 0x051000000cf15fae */ /* 0x0003e2000f101d48 */
[----:B------:R-:W-:Y:S02]  /*2140*/  @P3 LEA R10, P0, R0, c[0x0][0x1c8], 0x1 ;  /* 0x00007200000a3a11 */ /* 0x000fe400078008ff */
[----:B------:R-:W-:Y:S01]  /*2150*/  @P1 MOV R5, R3 ;  /* 0x0000000300051202 */ /* 0x000fe20000000f00 */
[----:B------:R-:W-:Y:S01]  /*2160*/  @P2 IMAD.WIDE.U32 R2, R164, 0x50, R2 ;  /* 0x00000050a4022825 */ /* 0x000fe200078e0002 */
[----:B------:R-:W-:-:S03]  /*2170*/  @P3 LEA.HI.X R11, R0, c[0x0][0x1cc], R6, 0x1, P0 ;  /* 0x00007300000b3a11 */ /* 0x000fc600000f0c06 */
[----:B------:R-:W-:Y:S01]  /*2180*/  @P1 IMAD R6, R165, 0x60, RZ ;  /* 0x00000060a5061824 */ /* 0x000fe200078e02ff */
[----:B------:R-:W-:Y:S01]  /*2190*/  @P2 IADD3 R0, R3, R7, RZ ;  /* 0x0000000703002210 */ /* 0x000fe20007ffe0ff */
[----:B------:R-:W-:Y:S01]  /*21a0*/  @P1 IMAD.WIDE.U32 R4, R164, 0x60, R4 ;  /* 0x00000060a4041825 */ /* 0x000fe200078e0004 */
[----:B------:R-:W-:Y:S01]  /*21b0*/  @P2 LEA R8, P0, R2, c[0x0][0x1c8], 0x1 ;  /* 0x0000720002082a11 */ /* 0x000fe200078008ff */
[----:B------:R2:W-:Y:S02]  /*21c0*/  @P3 LDGSTS.E.BYPASS.LTC128B.128 [R241+0x5900], [R10.64], !P6 ;  /* 0x059000000af13fae */ /* 0x0005e4000f101d48 */
[----:B------:R-:W-:Y:S01]  /*21d0*/  IMAD.WIDE.U32 R16, R15, c[0x0][0x208], RZ ;  /* 0x000082000f107a25 */ /* 0x000fe200078e00ff */
[----:B------:R-:W-:-:S03]  /*21e0*/  @P1 IADD3 R5, R5, R6, RZ ;  /* 0x0000000605051210 */ /* 0x000fc60007ffe0ff */
[----:B------:R-:W-:Y:S01]  /*21f0*/  IMAD R7, R15, c[0x0][0x20c], R9 ;  /* 0x000083000f077a24 */ /* 0x000fe200078e0209 */
[----:B------:R-:W-:Y:S02]  /*2200*/  @P2 LEA.HI.X R9, R2, c[0x0][0x1cc], R0, 0x1, P0 ;  /* 0x0000730002092a11 */ /* 0x000fe400000f0c00 */
[C---:B------:R-:W-:Y:S02]  /*2210*/  @P1 LEA R6, P0, R4.reuse, c[0x0][0x1c8], 0x1 ;  /* 0x0000720004061a11 */ /* 0x040fe400078008ff */
[----:B------:R-:W-:Y:S01]  /*2220*/  IADD3 R0, R17, R7, RZ ;  /* 0x0000000711007210 */ /* 0x000fe20007ffe0ff */
[----:B------:R3:W-:Y:S01]  /*2230*/  @P2 LDGSTS.E.BYPASS.LTC128B.128 [R241+0x6100], [R8.64], !P6 ;  /* 0x0610000008f12fae */ /* 0x0007e2000f101d48 */
[----:B------:R-:W-:-:S05]  /*2240*/  @P1 LEA.HI.X R7, R4, c[0x0][0x1cc], R5, 0x1, P0 ;  /* 0x0000730004071a11 */ /* 0x000fca00000f0c05 */
[----:B------:R1:W-:Y:S04]  /*2250*/  @P1 LDGSTS.E.BYPASS.LTC128B.128 [R241+0x6900], [R6.64], !P6 ;  /* 0x0690000006f11fae */ /* 0x0003e8000f101d48 */
[----:B------:R-:W0:Y:S01]  /*2260*/  LDGDEPBAR ;  /* 0x00000000000079af */ /* 0x000e220000000000 */
[----:B-----5:R-:W-:Y:S02]  /*2270*/  MOV R2, R20 ;  /* 0x0000001400027202 */ /* 0x020fe40000000f00 */
[----:B----4-:R-:W-:Y:S01]  /*2280*/  MOV R3, R22 ;  /* 0x0000001600037202 */ /* 0x010fe20000000f00 */
[----:B------:R-:W-:Y:S01]  /*2290*/  IMAD R0, R0, 0x70, RZ ;  /* 0x0000007000007824 */ /* 0x000fe200078e02ff */
[----:B------:R-:W-:-:S04]  /*22a0*/  DEPBAR.LE SB0, 0x1 ;  /* 0x000080400000791a */ /* 0x000fc80000000000 */
[----:B------:R-:W-:-:S04]  /*22b0*/  DEPBAR.LE SB0, 0x0 ;  /* 0x000080000000791a */ /* 0x000fc80000000000 */
[----:B------:R-:W-:Y:S01]  /*22c0*/  BAR.SYNC.DEFER_BLOCKING 0x0 ;  /* 0x0000000000007b1d */ /* 0x000fe20000010000 */
[----:B------:R-:W-:-:S05]  /*22d0*/  IMAD.WIDE.U32 R2, R16, 0x70, R2 ;  /* 0x0000007010027825 */ /* 0x000fca00078e0002 */
[----:B-1----:R-:W-:Y:S02]  /*22e0*/  LEA R12, P1, R2, c[0x0][0x1f8], 0x1 ;  /* 0x00007e00020c7a11 */ /* 0x002fe400078208ff */
[----:B------:R-:W-:Y:S02]  /*22f0*/  IADD3 R0, R3, R0, RZ ;  /* 0x0000000003007210 */ /* 0x000fe40007ffe0ff */
[----:B--2---:R-:W-:Y:S02]  /*2300*/  IADD3 R10, P0, R12, UR7, RZ ;  /* 0x000000070c0a7c10 */ /* 0x004fe4000ff1e0ff */
[----:B------:R-:W-:Y:S02]  /*2310*/  LEA.HI.X R13, R2, c[0x0][0x1fc], R0, 0x1, P1 ;  /* 0x00007f00020d7a11 */ /* 0x000fe400008f0c00 */
[----:B---3--:R-:W-:Y:S02]  /*2320*/  IADD3 R8, P2, R10, UR7, RZ ;  /* 0x000000070a087c10 */ /* 0x008fe4000ff5e0ff */
[----:B------:R-:W-:Y:S01]  /*2330*/  IADD3.X R11, R13, UR5, RZ, P0, !PT ;  /* 0x000000050d0b7c10 */ /* 0x000fe200087fe4ff */
[----:B------:R-:W-:Y:S04]  /*2340*/  LDSM.16.M88.4 R32, [R230] ;  /* 0x00000000e620783b */ /* 0x000fe80000000200 */
[----:B------:R-:W1:Y:S01]  /*2350*/  LDSM.16.M88.4 R44, [R119] ;  /* 0x00000000772c783b */ /* 0x000e620000000200 */
[----:B------:R-:W-:-:S02]  /*2360*/  IADD3 R6, P1, R8, UR7, RZ ;  /* 0x0000000708067c10 */ /* 0x000fc4000ff3e0ff */
[----:B------:R-:W-:Y:S01]  /*2370*/  IADD3.X R9, R11, UR5, RZ, P2, !PT ;  /* 0x000000050b097c10 */ /* 0x000fe200097fe4ff */
[----:B------:R-:W2:Y:S03]  /*2380*/  LDSM.16.M88.4 R28, [R230+0x2000] ;  /* 0x00200000e61c783b */ /* 0x000ea60000000200 */
[----:B------:R-:W-:Y:S01]  /*2390*/  IADD3.X R7, R9, UR5, RZ, P1, !PT ;  /* 0x0000000509077c10 */ /* 0x000fe20008ffe4ff */
[----:B------:R-:W-:Y:S01]  /*23a0*/  LDSM.16.M88.4 R24, [R233] ;  /* 0x00000000e918783b */ /* 0x000fe20000000200 */
[----:B------:R-:W-:Y:S02]  /*23b0*/  ISETP.GE.AND P1, PT, R18, c[0x0][0x1d4], PT ;  /* 0x0000750012007a0c */ /* 0x000fe40003f26270 */
[----:B------:R-:W-:Y:S01]  /*23c0*/  IADD3 R4, P0, R6, UR7, RZ ;  /* 0x0000000706047c10 */ /* 0x000fe2000ff1e0ff */
[----:B------:R-:W3:Y:S01]  /*23d0*/  LDSM.16.M88.4 R48, [R234] ;  /* 0x00000000ea30783b */ /* 0x000ee20000000200 */
[----:B------:R-:W-:-:S02]  /*23e0*/  ISETP.LT.OR P3, PT, R14, 0x1, P1 ;  /* 0x000000010e00780c */ /* 0x000fc40000f61670 */
[C---:B------:R-:W-:Y:S01]  /*23f0*/  ISETP.LT.OR P2, PT, R14.reuse, 0x11, P1 ;  /* 0x000000110e00780c */ /* 0x040fe20000f41670 */
[----:B------:R-:W-:Y:S01]  /*2400*/  LDSM.16.M88.4 R72, [R119+0x800] ;  /* 0x000800007748783b */ /* 0x000fe20000000200 */
[----:B------:R-:W-:Y:S02]  /*2410*/  IADD3.X R5, R7, UR5, RZ, P0, !PT ;  /* 0x0000000507057c10 */ /* 0x000fe400087fe4ff */
[----:B------:R-:W-:Y:S01]  /*2420*/  ISETP.LT.OR P0, PT, R14, 0x21, P1 ;  /* 0x000000210e00780c */ /* 0x000fe20000f01670 */
[----:B------:R-:W-:Y:S01]  /*2430*/  LDSM.16.M88.4 R84, [R119+0x1000] ;  /* 0x001000007754783b */ /* 0x000fe20000000200 */
[----:B------:R-:W-:-:S03]  /*2440*/  IADD3 R2, P5, R4, UR7, RZ ;  /* 0x0000000704027c10 */ /* 0x000fc6000ffbe0ff */
[----:B------:R-:W-:Y:S01]  /*2450*/  LDSM.16.M88.4 R92, [R119+0x1800] ;  /* 0x00180000775c783b */ /* 0x000fe20000000200 */
[----:B------:R-:W-:Y:S02]  /*2460*/  IADD3.X R3, R5, UR5, RZ, P5, !PT ;  /* 0x0000000505037c10 */ /* 0x000fe4000affe4ff */
[C---:B------:R-:W-:Y:S01]  /*2470*/  ISETP.LT.OR P5, PT, R14.reuse, 0x31, P1 ;  /* 0x000000310e00780c */ /* 0x040fe20000fa1670 */
[----:B------:R-:W-:Y:S04]  /*2480*/  LDSM.16.M88.4 R100, [R119+0x2000] ;  /* 0x002000007764783b */ /* 0x000fe80000000200 */
[----:B------:R-:W-:Y:S04]  /*2490*/  LDSM.16.M88.4 R108, [R119+0x2800] ;  /* 0x00280000776c783b */ /* 0x000fe80000000200 */
[----:B------:R-:W-:Y:S04]  /*24a0*/  LDSM.16.M88.4 R120, [R119+0x3000] ;  /* 0x003000007778783b */ /* 0x000fe80000000200 */
[----:B------:R-:W4:Y:S04]  /*24b0*/  LDSM.16.M88.4 R20, [R233+0x2000] ;  /* 0x00200000e914783b */ /* 0x000f280000000200 */
[----:B------:R-:W-:Y:S04]  /*24c0*/  LDSM.16.M88.4 R80, [R240] ;  /* 0x00000000f050783b */ /* 0x000fe80000000200 */
[----:B------:R-:W-:Y:S04]  /*24d0*/  LDSM.16.M88.4 R88, [R239] ;  /* 0x00000000ef58783b */ /* 0x000fe80000000200 */
[----:B------:R-:W-:Y:S04]  /*24e0*/  LDSM.16.M88.4 R96, [R238] ;  /* 0x00000000ee60783b */ /* 0x000fe80000000200 */
[----:B------:R-:W-:Y:S04]  /*24f0*/  LDSM.16.M88.4 R104, [R237] ;  /* 0x00000000ed68783b */ /* 0x000fe80000000200 */
[----:B------:R-:W-:Y:S04]  /*2500*/  LDSM.16.M88.4 R112, [R236] ;  /* 0x00000000ec70783b */ /* 0x000fe80000000200 */
[----:B------:R-:W-:Y:S04]  /*2510*/  LDSM.16.M88.4 R124, [R235] ;  /* 0x00000000eb7c783b */ /* 0x000fe80000000200 */
        /* <DEDUP_REMOVED lines=8> */
[----:B------:R2:W-:Y:S04]  /*25a0*/  LDGSTS.E.BYPASS.LTC128B.128 [R241+0x1100], [R8.64], !P0 ;  /* 0x0110000008f17fae */ /* 0x0005e8000c101d48 */
[----:B------:R3:W-:Y:S04]  /*25b0*/  LDGSTS.E.BYPASS.LTC128B.128 [R241+0x1900], [R6.64], !P5 ;  /* 0x0190000006f17fae */ /* 0x0007e8000e901d48 */
[----:B------:R3:W-:Y:S04]  /*25c0*/  LDGSTS.E.BYPASS.LTC128B.128 [R241+0x2100], [R4.64], !P3 ;  /* 0x0210000004f17fae */ /* 0x0007e8000d901d48 */
[----:B------:R3:W-:Y:S01]  /*25d0*/  LDGSTS.E.BYPASS.LTC128B.128 [R241+0x2900], [R2.64], !P2 ;  /* 0x0290000002f17fae */ /* 0x0007e2000d101d48 */
[----:B-1----:R-:W-:Y:S01]  /*25e0*/  HMMA.16816.F32.BF16 R12, R32, R44, RZ ;  /* 0x0000002c200c723c */ /* 0x002fe200000418ff */
[----:B--2---:R-:W-:-:S04]  /*25f0*/  IADD3 R8, P0, R2, UR7, RZ ;  /* 0x0000000702087c10 */ /* 0x004fc8000ff1e0ff */
[----:B------:R-:W-:-:S05]  /*2600*/  IADD3.X R9, R3, UR5, RZ, P0, !PT ;  /* 0x0000000503097c10 */ /* 0x000fca00087fe4ff */
[----:B------:R5:W-:Y:S04]  /*2610*/  LDGSTS.E.BYPASS.LTC128B.128 [R241+0x3100], [R8.64], !P1 ;  /* 0x0310000008f17fae */ /* 0x000be8000c901d48 */
[----:B------:R-:W-:Y:S04]  /*2620*/  LDSM.16.M88.4 R36, [R229] ;  /* 0x00000000e524783b */ /* 0x000fe80000000200 */
[----:B------:R-:W1:Y:S01]  /*2630*/  LDSM.16.M88.4 R16, [R231] ;  /* 0x00000000e710783b */ /* 0x000e620000000200 */
[----:B------:R-:W-:Y:S03]  /*2640*/  HMMA.16816.F32.BF16 R52, R28, R44, RZ ;  /* 0x0000002c1c34723c */ /* 0x000fe600000418ff */
[----:B------:R-:W-:Y:S04]  /*2650*/  LDSM.16.M88.4 R40, [R226] ;  /* 0x00000000e228783b */ /* 0x000fe80000000200 */
[----:B---3--:R-:W-:Y:S01]  /*2660*/  LDSM.16.M88.4 R4, [R232+0x2000] ;  /* 0x00200000e804783b */ /* 0x008fe20000000200 */
[----:B------:R-:W-:Y:S03]  /*2670*/  HMMA.16816.F32.BF16 R56, R24, R48, R12 ;  /* 0x000000301838723c */ /* 0x000fe6000004180c */
[----:B------:R-:W2:Y:S04]  /*2680*/  LDSM.16.M88.4 R12, [R231+0x2000] ;  /* 0x00200000e70c783b */ /* 0x000ea80000000200 */
[----:B------:R-:W0:Y:S04]  /*2690*/  LDGDEPBAR ;  /* 0x00000000000079af */ /* 0x000e280000000000 */
[----:B-----5:R-:W3:Y:S01]  /*26a0*/  LDSM.16.M88.4 R8, [R232] ;  /* 0x00000000e808783b */ /* 0x020ee20000000200 */
[----:B------:R-:W-:Y:S08]  /*26b0*/  HMMA.16816.F32.BF16 R64, R32, R46, RZ ;  /* 0x0000002e2040723c */ /* 0x000ff000000418ff */
[----:B----4-:R-:W-:Y:S08]  /*26c0*/  HMMA.16816.F32.BF16 R52, R20, R48, R52 ;  /* 0x000000301434723c */ /* 0x010ff00000041834 */
[----:B-1----:R-:W-:Y:S08]  /*26d0*/  HMMA.16816.F32.BF16 R60, R16, R36, R56 ;  /* 0x00000024103c723c */ /* 0x002ff00000041838 */
[----:B------:R-:W-:Y:S08]  /*26e0*/  HMMA.16816.F32.BF16 R56, R28, R46, RZ ;  /* 0x0000002e1c38723c */ /* 0x000ff000000418ff */
[----:B--2---:R-:W-:Y:S08]  /*26f0*/  HMMA.16816.F32.BF16 R44, R12, R36, R52 ;  /* 0x000000240c2c723c */ /* 0x004ff00000041834 */
[----:B------:R-:W-:Y:S08]  /*2700*/  HMMA.16816.F32.BF16 R52, R24, R50, R64 ;  /* 0x000000321834723c */ /* 0x000ff00000041840 */
[----:B---3--:R-:W-:Y:S08]  /*2710*/  HMMA.16816.F32.BF16 R64, R8, R40, R60 ;  /* 0x000000280840723c */ /* 0x008ff0000004183c */
[----:B------:R-:W-:Y:S08]  /*2720*/  HMMA.16816.F32.BF16 R60, R20, R50, R56 ;  /* 0x00000032143c723c */ /* 0x000ff00000041838 */
[----:B------:R-:W-:Y:S08]  /*2730*/  HMMA.16816.F32.BF16 R56, R32, R72, RZ ;  /* 0x000000482038723c */ /* 0x000ff000000418ff */
[----:B------:R-:W-:Y:S01]  /*2740*/  HMMA.16816.F32.BF16 R76, R4, R40, R44 ;  /* 0x00000028044c723c */ /* 0x000fe2000004182c */
[----:B------:R-:W1:Y:S07]  /*2750*/  LDSM.16.M88.4 R44, [R229+0x800] ;  /* 0x00080000e52c783b */ /* 0x000e6e0000000200 */
[----:B------:R-:W-:Y:S01]  /*2760*/  HMMA.16816.F32.BF16 R48, R16, R38, R52 ;  /* 0x000000261030723c */ /* 0x000fe20000041834 */
[----:B------:R-:W-:-:S07]  /*2770*/  FMUL.FTZ R0, R64, c[0x0][0x320] ;  /* 0x0000c80040007a20 */ /* 0x000fce0000410000 */
[----:B------:R-:W-:Y:S01]  /*2780*/  HMMA.16816.F32.BF16 R52, R28, R72, RZ ;  /* 0x000000481c34723c */ /* 0x000fe200000418ff */
[----:B------:R2:W3:Y:S07]  /*2790*/  MUFU.TANH R214, R0 ;  /* 0x0000000000d67308 */ /* 0x0004ee0000002400 */
[----:B------:R-:W-:Y:S01]  /*27a0*/  HMMA.16816.F32.BF16 R56, R24, R80, R56 ;  /* 0x000000501838723c */ /* 0x000fe20000041838 */
[----:B--2---:R-:W-:-:S07]  /*27b0*/  FMUL.FTZ R0, R65, c[0x0][0x320] ;  /* 0x0000c80041007a20 */ /* 0x004fce0000410000 */
[----:B------:R-:W-:Y:S01]  /*27c0*/  HMMA.16816.F32.BF16 R60, R12, R38, R60 ;  /* 0x000000260c3c723c */ /* 0x000fe2000004183c */
[----:B------:R-:W2:Y:S01]  /*27d0*/  LDSM.16.M88.4 R36, [R226+0x800] ;  /* 0x00080000e224783b */ /* 0x000ea20000000200 */
[----:B------:R4:W1:Y:S02]  /*27e0*/  MUFU.TANH R213, R0 ;  /* 0x0000000000d57308 */ /* 0x0008640000002400 */
[----:B----4-:R-:W-:-:S06]  /*27f0*/  FMUL.FTZ R0, R66, c[0x0][0x320] ;  /* 0x0000c80042007a20 */ /* 0x010fcc0000410000 */
[----:B------:R4:W1:Y:S02]  /*2800*/  MUFU.TANH R216, R0 ;  /* 0x0000000000d87308 */ /* 0x0008640000002400 */
[----:B----4-:R-:W-:Y:S02]  /*2810*/  FMUL.FTZ R0, R67, c[0x0][0x320] ;  /* 0x0000c80043007a20 */ /* 0x010fe40000410000 */
[----:B------:R-:W-:Y:S04]  /*2820*/  HMMA.16816.F32.BF16 R64, R8, R42, R48 ;  /* 0x0000002a0840723c */ /* 0x000fe80000041830 */
[----:B------:R4:W1:Y:S04]  /*2830*/  MUFU.TANH R215, R0 ;  /* 0x0000000000d77308 */ /* 0x0008680000002400 */
[----:B------:R-:W-:Y:S01]  /*2840*/  HMMA.16816.F32.BF16 R48, R20, R80, R52 ;  /* 0x000000501430723c */ /* 0x000fe20000041834 */
[----:B----4-:R-:W-:-:S07]  /*2850*/  FMUL.FTZ R0, R76, c[0x0][0x320] ;  /* 0x0000c8004c007a20 */ /* 0x010fce0000410000 */
[----:B------:R-:W-:Y:S01]  /*2860*/  HMMA.16816.F32.BF16 R52, R32, R74, RZ ;  /* 0x0000004a2034723c */ /* 0x000fe200000418ff */
[----:B------:R4:W2:Y:S07]  /*2870*/  MUFU.TANH R157, R0 ;  /* 0x00000000009d7308 */ /* 0x0008ae0000002400 */
[----:B-1----:R-:W-:Y:S01]  /*2880*/  HMMA.16816.F32.BF16 R56, R16, R44, R56 ;  /* 0x0000002c1038723c */ /* 0x002fe20000041838 */
[----:B----4-:R-:W-:-:S04]  /*2890*/  FMUL.FTZ R0, R77, c[0x0][0x320] ;  /* 0x0000c8004d007a20 */ /* 0x010fc80000410000 */
[----:B------:R1:W4:Y:S03]  /*28a0*/  MUFU.TANH R139, R0 ;  /* 0x00000000008b7308 */ /* 0x0003260000002400 */
[----:B------:R-:W-:Y:S01]  /*28b0*/  HMMA.16816.F32.BF16 R68, R4, R42, R60 ;  /* 0x0000002a0444723c */ /* 0x000fe2000004183c */
[----:B-1----:R-:W-:-:S04]  /*28c0*/  FMUL.FTZ R0, R78, c[0x0][0x320] ;  /* 0x0000c8004e007a20 */ /* 0x002fc80000410000 */
[----:B------:R1:W1:Y:S03]  /*28d0*/  MUFU.TANH R162, R0 ;  /* 0x0000000000a27308 */ /* 0x0002660000002400 */
[----:B------:R-:W-:Y:S01]  /*28e0*/  HMMA.16816.F32.BF16 R60, R28, R74, RZ ;  /* 0x0000004a1c3c723c */ /* 0x000fe200000418ff */
[----:B-1----:R-:W-:-:S04]  /*28f0*/  FMUL.FTZ R0, R79, c[0x0][0x320] ;  /* 0x0000c8004f007a20 */ /* 0x002fc80000410000 */
[----:B------:R1:W1:Y:S03]  /*2900*/  MUFU.TANH R161, R0 ;  /* 0x0000000000a17308 */ /* 0x0002660000002400 */
[----:B------:R-:W-:Y:S01]  /*2910*/  HMMA.16816.F32.BF16 R40, R12, R44, R48 ;  /* 0x0000002c0c28723c */ /* 0x000fe20000041830 */
[----:B-1----:R-:W-:-:S04]  /*2920*/  FMUL.FTZ R0, R64, c[0x0][0x320] ;  /* 0x0000c80040007a20 */ /* 0x002fc80000410000 */
[----:B------:R1:W1:Y:S03]  /*2930*/  MUFU.TANH R210, R0 ;  /* 0x0000000000d27308 */ /* 0x0002660000002400 */
[----:B------:R-:W-:Y:S01]  /*2940*/  HMMA.16816.F32.BF16 R48, R24, R82, R52 ;  /* 0x000000521830723c */ /* 0x000fe20000041834 */
[----:B-1----:R-:W-:-:S04]  /*2950*/  FMUL.FTZ R0, R65, c[0x0][0x320] ;  /* 0x0000c80041007a20 */ /* 0x002fc80000410000 */
[----:B------:R1:W1:Y:S03]  /*2960*/  MUFU.TANH R209, R0 ;  /* 0x0000000000d17308 */ /* 0x0002660000002400 */
[----:B------:R-:W-:Y:S01]  /*2970*/  HMMA.16816.F32.BF16 R60, R20, R82, R60 ;  /* 0x00000052143c723c */ /* 0x000fe2000004183c */
[----:B-1----:R-:W-:-:S04]  /*2980*/  FMUL.FTZ R0, R66, c[0x0][0x320] ;  /* 0x0000c80042007a20 */ /* 0x002fc80000410000 */
[----:B------:R1:W1:Y:S02]  /*2990*/  MUFU.TANH R212, R0 ;  /* 0x0000000000d47308 */ /* 0x0002640000002400 */
[----:B-1----:R-:W-:Y:S02]  /*29a0*/  FMUL.FTZ R0, R67, c[0x0][0x320] ;  /* 0x0000c80043007a20 */ /* 0x002fe40000410000 */
[----:B--2---:R-:W-:Y:S04]  /*29b0*/  HMMA.16816.F32.BF16 R64, R8, R36, R56 ;  /* 0x000000240840723c */ /* 0x004fe80000041838 */
[----:B------:R1:W2:Y:S04]  /*29c0*/  MUFU.TANH R211, R0 ;  /* 0x0000000000d37308 */ /* 0x0002a80000002400 */
[----:B------:R-:W-:Y:S01]  /*29d0*/  HMMA.16816.F32.BF16 R56, R32, R84, RZ ;  /* 0x000000542038723c */ /* 0x000fe200000418ff */
[----:B-1----:R-:W-:-:S04]  /*29e0*/  FMUL.FTZ R0, R68, c[0x0][0x320] ;  /* 0x0000c80044007a20 */ /* 0x002fc80000410000 */
[----:B------:R1:W1:Y:S03]  /*29f0*/  MUFU.TANH R138, R0 ;  /* 0x00000000008a7308 */ /* 0x0002660000002400 */
[----:B------:R-:W-:Y:S01]  /*2a00*/  HMMA.16816.F32.BF16 R72, R4, R36, R40 ;  /* 0x000000240448723c */ /* 0x000fe20000041828 */
[----:B------:R-:W5:Y:S07]  /*2a10*/  LDSM.16.M88.4 R40, [R229+0x1000] ;  /* 0x00100000e528783b */ /* 0x000f6e0000000200 */
[----:B------:R-:W-:Y:S01]  /*2a20*/  HMMA.16816.F32.BF16 R48, R16, R46, R48 ;  /* 0x0000002e1030723c */ /* 0x000fe20000041830 */
[----:B-1----:R-:W-:-:S04]  /*2a30*/  FMUL.FTZ R0, R69, c[0x0][0x320] ;  /* 0x0000c80045007a20 */ /* 0x002fc80000410000 */
[----:B------:R1:W1:Y:S03]  /*2a40*/  MUFU.TANH R137, R0 ;  /* 0x0000000000897308 */ /* 0x0002660000002400 */
[----:B------:R-:W-:Y:S01]  /*2a50*/  HMMA.16816.F32.BF16 R52, R28, R84, RZ ;  /* 0x000000541c34723c */ /* 0x000fe200000418ff */
[----:B-1----:R-:W-:-:S04]  /*2a60*/  FMUL.FTZ R0, R70, c[0x0][0x320] ;  /* 0x0000c80046007a20 */ /* 0x002fc80000410000 */
[----:B------:R1:W1:Y:S03]  /*2a70*/  MUFU.TANH R142, R0 ;  /* 0x00000000008e7308 */ /* 0x0002660000002400 */
[----:B------:R-:W-:Y:S01]  /*2a80*/  HMMA.16816.F32.BF16 R60, R12, R46, R60 ;  /* 0x0000002e0c3c723c */ /* 0x000fe2000004183c */
[----:B------:R-:W2:Y:S01]  /*2a90*/  LDSM.16.M88.4 R44, [R226+0x1000] ;  /* 0x00100000e22c783b */ /* 0x000ea20000000200 */
[----:B-1----:R-:W-:-:S04]  /*2aa0*/  FMUL.FTZ R0, R71, c[0x0][0x320] ;  /* 0x0000c80047007a20 */ /* 0x002fc80000410000 */
[----:B------:R1:W1:Y:S02]  /*2ab0*/  MUFU.TANH R143, R0 ;  /* 0x00000000008f7308 */ /* 0x0002640000002400 */
[----:B------:R-:W-:Y:S01]  /*2ac0*/  HMMA.16816.F32.BF16 R56, R24, R88, R56 ;  /* 0x000000581838723c */ /* 0x000fe20000041838 */
[----:B-1----:R-:W-:-:S05]  /*2ad0*/  FMUL.FTZ R0, R64, c[0x0][0x320] ;  /* 0x0000c80040007a20 */ /* 0x002fca0000410000 */
[----:B------:R1:W1:Y:S02]  /*2ae0*/  MUFU.TANH R206, R0 ;  /* 0x0000000000ce7308 */ /* 0x0002640000002400 */
[----:B-1----:R-:W-:-:S06]  /*2af0*/  FMUL.FTZ R0, R65, c[0x0][0x320] ;  /* 0x0000c80041007a20 */ /* 0x002fcc0000410000 */
[----:B------:R1:W1:Y:S02]  /*2b00*/  MUFU.TANH R205, R0 ;  /* 0x0000000000cd7308 */ /* 0x0002640000002400 */
[----:B-1----:R-:W-:-:S06]  /*2b10*/  FMUL.FTZ R0, R66, c[0x0][0x320] ;  /* 0x0000c80042007a20 */ /* 0x002fcc0000410000 */
[----:B------:R1:W1:Y:S02]  /*2b20*/  MUFU.TANH R208, R0 ;  /* 0x0000000000d07308 */ /* 0x0002640000002400 */
[----:B-1----:R-:W-:Y:S02]  /*2b30*/  FMUL.FTZ R0, R67, c[0x0][0x320] ;  /* 0x0000c80043007a20 */ /* 0x002fe40000410000 */
[----:B------:R-:W-:Y:S04]  /*2b40*/  HMMA.16816.F32.BF16 R64, R8, R38, R48 ;  /* 0x000000260840723c */ /* 0x000fe80000041830 */
[----:B------:R1:W1:Y:S04]  /*2b50*/  MUFU.TANH R207, R0 ;  /* 0x0000000000cf7308 */ /* 0x0002680000002400 */
[----:B------:R-:W-:Y:S01]  /*2b60*/  HMMA.16816.F32.BF16 R48, R20, R88, R52 ;  /* 0x000000581430723c */ /* 0x000fe20000041834 */
[----:B-1----:R-:W-:-:S07]  /*2b70*/  FMUL.FTZ R0, R72, c[0x0][0x320] ;  /* 0x0000c80048007a20 */ /* 0x002fce0000410000 */
[----:B------:R-:W-:Y:S01]  /*2b80*/  HMMA.16816.F32.BF16 R52, R32, R86, RZ ;  /* 0x000000562034723c */ /* 0x000fe200000418ff */
[----:B------:R1:W1:Y:S07]  /*2b90*/  MUFU.TANH R136, R0 ;  /* 0x0000000000887308 */ /* 0x00026e0000002400 */
[----:B------:R-:W-:Y:S01]  /*2ba0*/  HMMA.16816.F32.BF16 R68, R4, R38, R60 ;  /* 0x000000260444723c */ /* 0x000fe2000004183c */
[----:B-1----:R-:W-:-:S07]  /*2bb0*/  FMUL.FTZ R0, R73, c[0x0][0x320] ;  /* 0x0000c80049007a20 */ /* 0x002fce0000410000 */
[----:B-----5:R-:W-:Y:S01]  /*2bc0*/  HMMA.16816.F32.BF16 R56, R16, R40, R56 ;  /* 0x000000281038723c */ /* 0x020fe20000041838 */
[----:B------:R1:W1:Y:S07]  /*2bd0*/  MUFU.TANH R135, R0 ;  /* 0x0000000000877308 */ /* 0x00026e0000002400 */
        /* <DEDUP_REMOVED lines=12> */
[----:B-1----:R-:W-:-:S06]  /*2ca0*/  FMUL.FTZ R0, R66, c[0x0][0x320] ;  /* 0x0000c80042007a20 */ /* 0x002fcc0000410000 */
[----:B------:R1:W1:Y:S02]  /*2cb0*/  MUFU.TANH R204, R0 ;  /* 0x0000000000cc7308 */ /* 0x0002640000002400 */
[----:B-1----:R-:W-:Y:S02]  /*2cc0*/  FMUL.FTZ R0, R67, c[0x0][0x320] ;  /* 0x0000c80043007a20 */ /* 0x002fe40000410000 */
[----:B--2---:R-:W-:Y:S04]  /*2cd0*/  HMMA.16816.F32.BF16 R64, R8, R44, R56 ;  /* 0x0000002c0840723c */ /* 0x004fe80000041838 */
[----:B------:R1:W2:Y:S04]  /*2ce0*/  MUFU.TANH R203, R0 ;  /* 0x0000000000cb7308 */ /* 0x0002a80000002400 */
[----:B------:R-:W-:Y:S01]  /*2cf0*/  HMMA.16816.F32.BF16 R56, R32, R92, RZ ;  /* 0x0000005c2038723c */ /* 0x000fe200000418ff */
[----:B-1----:R-:W-:-:S04]  /*2d00*/  FMUL.FTZ R0, R68, c[0x0][0x320] ;  /* 0x0000c80044007a20 */ /* 0x002fc80000410000 */
[----:B------:R1:W1:Y:S03]  /*2d10*/  MUFU.TANH R132, R0 ;  /* 0x0000000000847308 */ /* 0x0002660000002400 */
[----:B------:R-:W-:Y:S08]  /*2d20*/  HMMA.16816.F32.BF16 R72, R4, R44, R36 ;  /* 0x0000002c0448723c */ /* 0x000ff00000041824 */
[----:B------:R-:W-:Y:S01]  /*2d30*/  HMMA.16816.F32.BF16 R36, R16, R42, R48 ;  /* 0x0000002a1024723c */ /* 0x000fe20000041830 */
[----:B------:R-:W5:Y:S01]  /*2d40*/  LDSM.16.M88.4 R48, [R229+0x1800] ;  /* 0x00180000e530783b */ /* 0x000f620000000200 */
[----:B-1----:R-:W-:-:S04]  /*2d50*/  FMUL.FTZ R0, R69, c[0x0][0x320] ;  /* 0x0000c80045007a20 */ /* 0x002fc80000410000 */
[----:B------:R1:W1:Y:S02]  /*2d60*/  MUFU.TANH R118, R0 ;  /* 0x0000000000767308 */ /* 0x0002640000002400 */
[----:B------:R-:W-:Y:S01]  /*2d70*/  HMMA.16816.F32.BF16 R60, R12, R42, R60 ;  /* 0x0000002a0c3c723c */ /* 0x000fe2000004183c */
[----:B-1----:R-:W-:-:S05]  /*2d80*/  FMUL.FTZ R0, R70, c[0x0][0x320] ;  /* 0x0000c80046007a20 */ /* 0x002fca0000410000 */
[----:B------:R1:W1:Y:S02]  /*2d90*/  MUFU.TANH R133, R0 ;  /* 0x0000000000857308 */ /* 0x0002640000002400 */
[----:B------:R-:W-:Y:S01]  /*2da0*/  HMMA.16816.F32.BF16 R52, R28, R92, RZ ;  /* 0x0000005c1c34723c */ /* 0x000fe200000418ff */
[----:B-1----:R-:W-:-:S05]  /*2db0*/  FMUL.FTZ R0, R71, c[0x0][0x320] ;  /* 0x0000c80047007a20 */ /* 0x002fca0000410000 */
[----:B------:R1:W1:Y:S02]  /*2dc0*/  MUFU.TANH R134, R0 ;  /* 0x0000000000867308 */ /* 0x0002640000002400 */
[----:B------:R-:W-:Y:S01]  /*2dd0*/  HMMA.16816.F32.BF16 R56, R24, R96, R56 ;  /* 0x000000601838723c */ /* 0x000fe20000041838 */
[----:B-1----:R-:W-:-:S05]  /*2de0*/  FMUL.FTZ R0, R64, c[0x0][0x320] ;  /* 0x0000c80040007a20 */ /* 0x002fca0000410000 */
[----:B------:R1:W1:Y:S02]  /*2df0*/  MUFU.TANH R198, R0 ;  /* 0x0000000000c67308 */ /* 0x0002640000002400 */
[----:B-1----:R-:W-:-:S06]  /*2e00*/  FMUL.FTZ R0, R65, c[0x0][0x320] ;  /* 0x0000c80041007a20 */ /* 0x002fcc0000410000 */
[----:B------:R1:W1:Y:S01]  /*2e10*/  MUFU.TANH R197, R0 ;  /* 0x0000000000c57308 */ /* 0x0002620000002400 */
[----:B------:R-:W-:Y:S01]  /*2e20*/  HMMA.16816.F32.BF16 R68, R4, R46, R60 ;  /* 0x0000002e0444723c */ /* 0x000fe2000004183c */
[----:B-1----:R-:W-:-:S06]  /*2e30*/  FMUL.FTZ R0, R66, c[0x0][0x320] ;  /* 0x0000c80042007a20 */ /* 0x002fcc0000410000 */
[----:B------:R1:W1:Y:S01]  /*2e40*/  MUFU.TANH R200, R0 ;  /* 0x0000000000c87308 */ /* 0x0002620000002400 */
[----:B------:R-:W-:Y:S01]  /*2e50*/  HMMA.16816.F32.BF16 R40, R20, R96, R52 ;  /* 0x000000601428723c */ /* 0x000fe20000041834 */
[----:B-1----:R-:W-:-:S07]  /*2e60*/  FMUL.FTZ R0, R67, c[0x0][0x320] ;  /* 0x0000c80043007a20 */ /* 0x002fce0000410000 */
[----:B------:R-:W-:Y:S01]  /*2e70*/  HMMA.16816.F32.BF16 R64, R8, R46, R36 ;  /* 0x0000002e0840723c */ /* 0x000fe20000041824 */
[----:B------:R-:W1:Y:S01]  /*2e80*/  LDSM.16.M88.4 R36, [R226+0x1800] ;  /* 0x00180000e224783b */ /* 0x000e620000000200 */
[----:B------:R2:W1:Y:S06]  /*2e90*/  MUFU.TANH R199, R0 ;  /* 0x0000000000c77308 */ /* 0x00046c0000002400 */
[----:B------:R-:W-:Y:S01]  /*2ea0*/  HMMA.16816.F32.BF16 R44, R32, R94, RZ ;  /* 0x0000005e202c723c */ /* 0x000fe200000418ff */
[----:B--2---:R-:W-:-:S04]  /*2eb0*/  FMUL.FTZ R0, R72, c[0x0][0x320] ;  /* 0x0000c80048007a20 */ /* 0x004fc80000410000 */
[----:B------:R2:W1:Y:S03]  /*2ec0*/  MUFU.TANH R117, R0 ;  /* 0x0000000000757308 */ /* 0x0004660000002400 */
[----:B-----5:R-:W-:Y:S01]  /*2ed0*/  HMMA.16816.F32.BF16 R52, R16, R48, R56 ;  /* 0x000000301034723c */ /* 0x020fe20000041838 */
[----:B--2---:R-:W-:-:S04]  /*2ee0*/  FMUL.FTZ R0, R73, c[0x0][0x320] ;  /* 0x0000c80049007a20 */ /* 0x004fc80000410000 */
[----:B------:R2:W1:Y:S03]  /*2ef0*/  MUFU.TANH R93, R0 ;  /* 0x00000000005d7308 */ /* 0x0004660000002400 */
[----:B------:R-:W-:Y:S01]  /*2f00*/  HMMA.16816.F32.BF16 R56, R28, R94, RZ ;  /* 0x0000005e1c38723c */ /* 0x000fe200000418ff */
[----:B--2---:R-:W-:-:S04]  /*2f10*/  FMUL.FTZ R0, R74, c[0x0][0x320] ;  /* 0x0000c8004a007a20 */ /* 0x004fc80000410000 */
[----:B------:R2:W1:Y:S03]  /*2f20*/  MUFU.TANH R96, R0 ;  /* 0x0000000000607308 */ /* 0x0004660000002400 */
[----:B------:R-:W-:Y:S01]  /*2f30*/  HMMA.16816.F32.BF16 R40, R12, R48, R40 ;  /* 0x000000300c28723c */ /* 0x000fe20000041828 */
[----:B--2---:R-:W-:-:S04]  /*2f40*/  FMUL.FTZ R0, R75, c[0x0][0x320] ;  /* 0x0000c8004b007a20 */ /* 0x004fc80000410000 */
[----:B------:R2:W1:Y:S03]  /*2f50*/  MUFU.TANH R97, R0 ;  /* 0x0000000000617308 */ /* 0x0004660000002400 */
[----:B------:R-:W-:Y:S01]  /*2f60*/  HMMA.16816.F32.BF16 R44, R24, R98, R44 ;  /* 0x00000062182c723c */ /* 0x000fe2000004182c */
[----:B--2---:R-:W-:-:S04]  /*2f70*/  FMUL.FTZ R0, R64, c[0x0][0x320] ;  /* 0x0000c80040007a20 */ /* 0x004fc80000410000 */
[----:B------:R2:W1:Y:S02]  /*2f80*/  MUFU.TANH R194, R0 ;  /* 0x0000000000c27308 */ /* 0x0004640000002400 */
[----:B--2---:R-:W-:-:S06]  /*2f90*/  FMUL.FTZ R0, R65, c[0x0][0x320] ;  /* 0x0000c80041007a20 */ /* 0x004fcc0000410000 */
[----:B------:R2:W1:Y:S01]  /*2fa0*/  MUFU.TANH R192, R0 ;  /* 0x0000000000c07308 */ /* 0x0004620000002400 */
[----:B------:R-:W-:Y:S01]  /*2fb0*/  HMMA.16816.F32.BF16 R60, R20, R98, R56 ;  /* 0x00000062143c723c */ /* 0x000fe20000041838 */
[----:B--2---:R-:W-:-:S06]  /*2fc0*/  FMUL.FTZ R0, R66, c[0x0][0x320] ;  /* 0x0000c80042007a20 */ /* 0x004fcc0000410000 */
[----:B------:R2:W1:Y:S01]  /*2fd0*/  MUFU.TANH R196, R0 ;  /* 0x0000000000c47308 */ /* 0x0004620000002400 */
[----:B------:R-:W-:Y:S01]  /*2fe0*/  HMMA.16816.F32.BF16 R56, R32, R100, RZ ;  /* 0x000000642038723c */ /* 0x000fe200000418ff */
[----:B--2---:R-:W-:-:S07]  /*2ff0*/  FMUL.FTZ R0, R67, c[0x0][0x320] ;  /* 0x0000c80043007a20 */ /* 0x004fce0000410000 */
[----:B-1----:R-:W-:Y:S01]  /*3000*/  HMMA.16816.F32.BF16 R64, R8, R36, R52 ;  /* 0x000000240840723c */ /* 0x002fe20000041834 */
[----:B------:R1:W2:Y:S02]  /*3010*/  MUFU.TANH R195, R0 ;  /* 0x0000000000c37308 */ /* 0x0002a40000002400 */
[----:B-1----:R-:W-:-:S06]  /*3020*/  FMUL.FTZ R0, R68, c[0x0][0x320] ;  /* 0x0000c80044007a20 */ /* 0x002fcc0000410000 */
[----:B------:R1:W1:Y:S01]  /*3030*/  MUFU.TANH R89, R0 ;  /* 0x0000000000597308 */ /* 0x0002620000002400 */
[----:B------:R-:W-:Y:S01]  /*3040*/  HMMA.16816.F32.BF16 R72, R4, R36, R40 ;  /* 0x000000240448723c */ /* 0x000fe20000041828 */
[----:B------:R-:W5:Y:S07]  /*3050*/  LDSM.16.M88.4 R40, [R229+0x2000] ;  /* 0x00200000e528783b */ /* 0x000f6e0000000200 */
[----:B------:R-:W-:Y:S01]  /*3060*/  HMMA.16816.F32.BF16 R44, R16, R50, R44 ;  /* 0x00000032102c723c */ /* 0x000fe2000004182c */
[----:B-1----:R-:W-:-:S07]  /*3070*/  FMUL.FTZ R0, R69, c[0x0][0x320] ;  /* 0x0000c80045007a20 */ /* 0x002fce0000410000 */
[----:B------:R-:W-:Y:S01]  /*3080*/  HMMA.16816.F32.BF16 R52, R28, R100, RZ ;  /* 0x000000641c34723c */ /* 0x000fe200000418ff */
[----:B------:R1:W1:Y:S02]  /*3090*/  MUFU.TANH R88, R0 ;  /* 0x0000000000587308 */ /* 0x0002640000002400 */
[----:B-1----:R-:W-:-:S06]  /*30a0*/  FMUL.FTZ R0, R70, c[0x0][0x320] ;  /* 0x0000c80046007a20 */ /* 0x002fcc0000410000 */
[----:B------:R1:W1:Y:S01]  /*30b0*/  MUFU.TANH R90, R0 ;  /* 0x00000000005a7308 */ /* 0x0002620000002400 */
[----:B------:R-:W-:Y:S01]  /*30c0*/  HMMA.16816.F32.BF16 R60, R12, R50, R60 ;  /* 0x000000320c3c723c */ /* 0x000fe2000004183c */
        /* <DEDUP_REMOVED lines=8> */
[----:B------:R-:W-:Y:S01]  /*3150*/  HMMA.16816.F32.BF16 R52, R32, R102, RZ ;  /* 0x000000662034723c */ /* 0x000fe200000418ff */
[----:B-1----:R-:W-:-:S06]  /*3160*/  FMUL.FTZ R0, R66, c[0x0][0x320] ;  /* 0x0000c80042007a20 */ /* 0x002fcc0000410000 */
[----:B------:R1:W1:Y:S02]  /*3170*/  MUFU.TANH R193, R0 ;  /* 0x0000000000c17308 */ /* 0x0002640000002400 */
[----:B-1----:R-:W-:Y:S02]  /*3180*/  FMUL.FTZ R0, R67, c[0x0][0x320] ;  /* 0x0000c80043007a20 */ /* 0x002fe40000410000 */
[----:B------:R-:W-:Y:S01]  /*3190*/  HMMA.16816.F32.BF16 R64, R8, R38, R44 ;  /* 0x000000260840723c */ /* 0x000fe2000004182c */
[----:B------:R-:W1:Y:S03]  /*31a0*/  LDSM.16.M88.4 R44, [R226+0x2000] ;  /* 0x00200000e22c783b */ /* 0x000e660000000200 */
[----:B------:R2:W1:Y:S02]  /*31b0*/  MUFU.TANH R191, R0 ;  /* 0x0000000000bf7308 */ /* 0x0004640000002400 */
[----:B--2---:R-:W-:-:S06]  /*31c0*/  FMUL.FTZ R0, R72, c[0x0][0x320] ;  /* 0x0000c80048007a20 */ /* 0x004fcc0000410000 */
[----:B------:R2:W1:Y:S01]  /*31d0*/  MUFU.TANH R87, R0 ;  /* 0x0000000000577308 */ /* 0x0004620000002400 */
[----:B------:R-:W-:Y:S08]  /*31e0*/  HMMA.16816.F32.BF16 R68, R4, R38, R60 ;  /* 0x000000260444723c */ /* 0x000ff0000004183c */
[----:B-----5:R-:W-:Y:S01]  /*31f0*/  HMMA.16816.F32.BF16 R56, R16, R40, R56 ;  /* 0x000000281038723c */ /* 0x020fe20000041838 */
[----:B--2---:R-:W-:-:S07]  /*3200*/  FMUL.FTZ R0, R73, c[0x0][0x320] ;  /* 0x0000c80049007a20 */ /* 0x004fce0000410000 */
[----:B------:R-:W-:Y:S01]  /*3210*/  HMMA.16816.F32.BF16 R60, R28, R102, RZ ;  /* 0x000000661c3c723c */ /* 0x000fe200000418ff */
[----:B------:R2:W1:Y:S07]  /*3220*/  MUFU.TANH R86, R0 ;  /* 0x0000000000567308 */ /* 0x00046e0000002400 */
        /* <DEDUP_REMOVED lines=10> */
[----:B------:R2:W2:Y:S01]  /*32d0*/  MUFU.TANH R152, R0 ;  /* 0x0000000000987308 */ /* 0x0004a20000002400 */
[----:B-1----:R-:W-:Y:S01]  /*32e0*/  HMMA.16816.F32.BF16 R72, R4, R44, R36 ;  /* 0x0000002c0448723c */ /* 0x002fe20000041824 */
[----:B--2---:R-:W-:-:S06]  /*32f0*/  FMUL.FTZ R0, R66, c[0x0][0x320] ;  /* 0x0000c80042007a20 */ /* 0x004fcc0000410000 */
[----:B------:R1:W2:Y:S01]  /*3300*/  MUFU.TANH R163, R0 ;  /* 0x0000000000a37308 */ /* 0x0002a20000002400 */
[----:B------:R-:W-:Y:S01]  /*3310*/  HMMA.16816.F32.BF16 R36, R16, R42, R48 ;  /* 0x0000002a1024723c */ /* 0x000fe20000041830 */
[----:B------:R-:W5:Y:S01]  /*3320*/  LDSM.16.M88.4 R48, [R229+0x2800] ;  /* 0x00280000e530783b */ /* 0x000f620000000200 */
[----:B-1----:R-:W-:-:S06]  /*3330*/  FMUL.FTZ R0, R67, c[0x0][0x320] ;  /* 0x0000c80043007a20 */ /* 0x002fcc0000410000 */
[----:B------:R-:W-:Y:S08]  /*3340*/  HMMA.16816.F32.BF16 R64, R8, R44, R56 ;  /* 0x0000002c0840723c */ /* 0x000ff00000041838 */
[----:B------:R-:W-:Y:S01]  /*3350*/  HMMA.16816.F32.BF16 R56, R32, R108, RZ ;  /* 0x0000006c2038723c */ /* 0x000fe200000418ff */
[----:B------:R1:W1:Y:S02]  /*3360*/  MUFU.TANH R160, R0 ;  /* 0x0000000000a07308 */ /* 0x0002640000002400 */
[----:B-1----:R-:W-:-:S06]  /*3370*/  FMUL.FTZ R0, R68, c[0x0][0x320] ;  /* 0x0000c80044007a20 */ /* 0x002fcc0000410000 */
[----:B------:R1:W1:Y:S01]  /*3380*/  MUFU.TANH R83, R0 ;  /* 0x0000000000537308 */ /* 0x0002620000002400 */
[----:B------:R-:W-:Y:S08]  /*3390*/  HMMA.16816.F32.BF16 R52, R28, R108, RZ ;  /* 0x0000006c1c34723c */ /* 0x000ff000000418ff */
        /* <DEDUP_REMOVED lines=8> */
[----:B-1----:R-:W-:-:S06]  /*3420*/  FMUL.FTZ R0, R64, c[0x0][0x320] ;  /* 0x0000c80040007a20 */ /* 0x002fcc0000410000 */
[----:B------:R1:W1:Y:S01]  /*3430*/  MUFU.TANH R99, R0 ;  /* 0x0000000000637308 */ /* 0x0002620000002400 */
[----:B------:R-:W-:Y:S01]  /*3440*/  HMMA.16816.F32.BF16 R40, R20, R112, R52 ;  /* 0x000000701428723c */ /* 0x000fe20000041834 */
[----:B-1----:R-:W-:-:S06]  /*3450*/  FMUL.FTZ R0, R65, c[0x0][0x320] ;  /* 0x0000c80041007a20 */ /* 0x002fcc0000410000 */
[----:B------:R1:W1:Y:S01]  /*3460*/  MUFU.TANH R98, R0 ;  /* 0x0000000000627308 */ /* 0x0002620000002400 */
[----:B------:R-:W-:Y:S08]  /*3470*/  HMMA.16816.F32.BF16 R68, R4, R46, R60 ;  /* 0x0000002e0444723c */ /* 0x000ff0000004183c */
[----:B-----5:R-:W-:Y:S01]  /*3480*/  HMMA.16816.F32.BF16 R52, R16, R48, R56 ;  /* 0x000000301034723c */ /* 0x020fe20000041838 */
[----:B-1----:R-:W-:-:S04]  /*3490*/  FMUL.FTZ R0, R66, c[0x0][0x320] ;  /* 0x0000c80042007a20 */ /* 0x002fc80000410000 */
[----:B------:R1:W1:Y:S03]  /*34a0*/  MUFU.TANH R156, R0 ;  /* 0x00000000009c7308 */ /* 0x0002660000002400 */
[----:B------:R-:W-:Y:S01]  /*34b0*/  HMMA.16816.F32.BF16 R56, R28, R110, RZ ;  /* 0x0000006e1c38723c */ /* 0x000fe200000418ff */
[----:B-1----:R-:W-:-:S07]  /*34c0*/  FMUL.FTZ R0, R67, c[0x0][0x320] ;  /* 0x0000c80043007a20 */ /* 0x002fce0000410000 */
[----:B------:R-:W-:Y:S01]  /*34d0*/  HMMA.16816.F32.BF16 R64, R8, R46, R36 ;  /* 0x0000002e0840723c */ /* 0x000fe20000041824 */
[----:B------:R-:W1:Y:S07]  /*34e0*/  LDSM.16.M88.4 R36, [R226+0x2800] ;  /* 0x00280000e224783b */ /* 0x000e6e0000000200 */
[----:B------:R-:W-:Y:S01]  /*34f0*/  HMMA.16816.F32.BF16 R44, R32, R110, RZ ;  /* 0x0000006e202c723c */ /* 0x000fe200000418ff */
[----:B------:R5:W1:Y:S07]  /*3500*/  MUFU.TANH R155, R0 ;  /* 0x00000000009b7308 */ /* 0x000a6e0000002400 */
[-C--:B------:R-:W-:Y:S01]  /*3510*/  HMMA.16816.F32.BF16 R60, R20, R114.reuse, R56 ;  /* 0x00000072143c723c */ /* 0x080fe20000041838 */
[----:B-----5:R-:W-:Y:S11]  /*3520*/  FMUL.FTZ R0, R72, c[0x0][0x320] ;  /* 0x0000c80048007a20 */ /* 0x020ff60000410000 */
[----:B------:R-:W-:Y:S04]  /*3530*/  @!UPT UIADD3 URZ, URZ, URZ, URZ ;  /* 0x0000003f3f3ff290 */ /* 0x000fe8000fffe03f */
[----:B------:R-:W-:Y:S01]  /*3540*/  HMMA.16816.F32.BF16 R44, R24, R114, R44 ;  /* 0x00000072182c723c */ /* 0x000fe2000004182c */
[----:B------:R5:W1:Y:S02]  /*3550*/  MUFU.TANH R79, R0 ;  /* 0x00000000004f7308 */ /* 0x000a640000002400 */
[----:B-----5:R-:W-:-:S06]  /*3560*/  FMUL.FTZ R0, R73, c[0x0][0x320] ;  /* 0x0000c80049007a20 */ /* 0x020fcc0000410000 */
[----:B------:R5:W1:Y:S01]  /*3570*/  MUFU.TANH R78, R0 ;  /* 0x00000000004e7308 */ /* 0x000a620000002400 */
[----:B------:R-:W-:Y:S01]  /*3580*/  HMMA.16816.F32.BF16 R40, R12, R48, R40 ;  /* 0x000000300c28723c */ /* 0x000fe20000041828 */
[----:B-----5:R-:W-:-:S06]  /*3590*/  FMUL.FTZ R0, R74, c[0x0][0x320] ;  /* 0x0000c8004a007a20 */ /* 0x020fcc0000410000 */
[----:B------:R5:W1:Y:S07]  /*35a0*/  MUFU.TANH R81, R0 ;  /* 0x0000000000517308 */ /* 0x000a6e0000002400 */
[-C--:B------:R-:W-:Y:S08]  /*35b0*/  HMMA.16816.F32.BF16 R44, R16, R50.reuse, R44 ;  /* 0x00000032102c723c */ /* 0x080ff0000004182c */
[----:B------:R-:W-:Y:S01]  /*35c0*/  HMMA.16816.F32.BF16 R48, R12, R50, R60 ;  /* 0x000000320c30723c */ /* 0x000fe2000004183c */
[----:B-----5:R-:W-:-:S04]  /*35d0*/  FMUL.FTZ R0, R75, c[0x0][0x320] ;  /* 0x0000c8004b007a20 */ /* 0x020fc80000410000 */
[----:B------:R5:W1:Y:S02]  /*35e0*/  MUFU.TANH R80, R0 ;  /* 0x0000000000507308 */ /* 0x000a640000002400 */
[----:B-----5:R-:W-:-:S06]  /*35f0*/  FMUL.FTZ R0, R64, c[0x0][0x320] ;  /* 0x0000c80040007a20 */ /* 0x020fcc0000410000 */
[----:B------:R5:W1:Y:S02]  /*3600*/  MUFU.TANH R95, R0 ;  /* 0x00000000005f7308 */ /* 0x000a640000002400 */
[----:B-----5:R-:W-:-:S06]  /*3610*/  FMUL.FTZ R0, R65, c[0x0][0x320] ;  /* 0x0000c80041007a20 */ /* 0x020fcc0000410000 */
[----:B------:R5:W1:Y:S01]  /*3620*/  MUFU.TANH R94, R0 ;  /* 0x00000000005e7308 */ /* 0x000a620000002400 */
[----:B------:R-:W-:Y:S01]  /*3630*/  HMMA.16816.F32.BF16 R56, R32, R120, RZ ;  /* 0x000000782038723c */ /* 0x000fe200000418ff */
[----:B-----5:R-:W-:-:S06]  /*3640*/  FMUL.FTZ R0, R66, c[0x0][0x320] ;  /* 0x0000c80042007a20 */ /* 0x020fcc0000410000 */
[----:B------:R5:W1:Y:S01]  /*3650*/  MUFU.TANH R150, R0 ;  /* 0x0000000000967308 */ /* 0x000a620000002400 */
[----:B------:R-:W-:Y:S01]  /*3660*/  HMMA.16816.F32.BF16 R32, R32, R122, RZ ;  /* 0x0000007a2020723c */ /* 0x000fe200000418ff */
[----:B-----5:R-:W-:-:S07]  /*3670*/  FMUL.FTZ R0, R67, c[0x0][0x320] ;  /* 0x0000c80043007a20 */ /* 0x020fce0000410000 */
[----:B-1----:R-:W-:Y:S01]  /*3680*/  HMMA.16816.F32.BF16 R64, R8, R36, R52 ;  /* 0x000000240840723c */ /* 0x002fe20000041834 */
[----:B------:R1:W1:Y:S07]  /*3690*/  MUFU.TANH R149, R0 ;  /* 0x0000000000957308 */ /* 0x00026e0000002400 */
[----:B------:R-:W-:Y:S01]  /*36a0*/  HMMA.16816.F32.BF16 R52, R28, R120, RZ ;  /* 0x000000781c34723c */ /* 0x000fe200000418ff */
[----:B-1----:R-:W-:-:S07]  /*36b0*/  FMUL.FTZ R0, R68, c[0x0][0x320] ;  /* 0x0000c80044007a20 */ /* 0x002fce0000410000 */
[----:B------:R-:W-:Y:S01]  /*36c0*/  HMMA.16816.F32.BF16 R60, R4, R38, R48 ;  /* 0x00000026043c723c */ /* 0x000fe20000041830 */
[----:B------:R1:W1:Y:S07]  /*36d0*/  MUFU.TANH R76, R0 ;  /* 0x00000000004c7308 */ /* 0x00026e0000002400 */
[----:B------:R-:W-:Y:S01]  /*36e0*/  HMMA.16816.F32.BF16 R48, R28, R122, RZ ;  /* 0x0000007a1c30723c */ /* 0x000fe200000418ff */
[----:B-1----:R-:W-:-:S07]  /*36f0*/  FMUL.FTZ R0, R69, c[0x0][0x320] ;  /* 0x0000c80045007a20 */ /* 0x002fce0000410000 */
[----:B------:R-:W-:Y:S01]  /*3700*/  HMMA.16816.F32.BF16 R72, R4, R36, R40 ;  /* 0x000000240448723c */ /* 0x000fe20000041828 */
[----:B------:R-:W1:Y:S01]  /*3710*/  LDSM.16.M88.4 R40, [R229+0x3000] ;  /* 0x00300000e528783b */ /* 0x000e620000000200 */
[----:B------:R5:W1:Y:S02]  /*3720*/  MUFU.TANH R69, R0 ;  /* 0x0000000000457308 */ /* 0x000a640000002400 */
[----:B-----5:R-:W-:-:S06]  /*3730*/  FMUL.FTZ R0, R70, c[0x0][0x320] ;  /* 0x0000c80046007a20 */ /* 0x020fcc0000410000 */
[----:B------:R5:W1:Y:S01]  /*3740*/  MUFU.TANH R77, R0 ;  /* 0x00000000004d7308 */ /* 0x000a620000002400 */
[----:B------:R-:W-:Y:S01]  /*3750*/  HMMA.16816.F32.BF16 R56, R24, R124, R56 ;  /* 0x0000007c1838723c */ /* 0x000fe20000041838 */
[----:B-----5:R-:W-:-:S06]  /*3760*/  FMUL.FTZ R0, R71, c[0x0][0x320] ;  /* 0x0000c80047007a20 */ /* 0x020fcc0000410000 */
[----:B------:R5:W1:Y:S01]  /*3770*/  MUFU.TANH R70, R0 ;  /* 0x0000000000467308 */ /* 0x000a620000002400 */
[----:B------:R-:W-:Y:S01]  /*3780*/  HMMA.16816.F32.BF16 R52, R20, R124, R52 ;  /* 0x0000007c1434723c */ /* 0x000fe20000041834 */
[----:B-----5:R-:W-:-:S06]  /*3790*/  FMUL.FTZ R0, R64, c[0x0][0x320] ;  /* 0x0000c80040007a20 */ /* 0x020fcc0000410000 */
[----:B------:R5:W1:Y:S01]  /*37a0*/  MUFU.TANH R144, R0 ;  /* 0x0000000000907308 */ /* 0x000a620000002400 */
[-C--:B------:R-:W-:Y:S08]  /*37b0*/  HMMA.16816.F32.BF16 R24, R24, R126.reuse, R32 ;  /* 0x0000007e1818723c */ /* 0x080ff00000041820 */
[----:B------:R-:W-:Y:S01]  /*37c0*/  HMMA.16816.F32.BF16 R32, R20, R126, R48 ;  /* 0x0000007e1420723c */ /* 0x000fe20000041830 */
[----:B-----5:R-:W-:-:S04]  /*37d0*/  FMUL.FTZ R0, R65, c[0x0][0x320] ;  /* 0x0000c80041007a20 */ /* 0x020fc80000410000 */
[----:B------:R5:W1:Y:S02]  /*37e0*/  MUFU.TANH R92, R0 ;  /* 0x00000000005c7308 */ /* 0x000a640000002400 */
[----:B-----5:R-:W-:-:S06]  /*37f0*/  FMUL.FTZ R0, R66, c[0x0][0x320] ;  /* 0x0000c80042007a20 */ /* 0x020fcc0000410000 */
[----:B------:R5:W1:Y:S02]  /*3800*/  MUFU.TANH R148, R0 ;  /* 0x0000000000947308 */ /* 0x000a640000002400 */
[----:B-----5:R-:W-:Y:S02]  /*3810*/  FMUL.FTZ R0, R67, c[0x0][0x320] ;  /* 0x0000c80043007a20 */ /* 0x020fe40000410000 */
[----:B------:R-:W-:Y:S01]  /*3820*/  HMMA.16816.F32.BF16 R64, R8, R38, R44 ;  /* 0x000000260840723c */ /* 0x000fe2000004182c */
[----:B------:R-:W5:Y:S07]  /*3830*/  LDSM.16.M88.4 R44, [R226+0x3000] ;  /* 0x00300000e22c783b */ /* 0x000f6e0000000200 */
[----:B-1----:R-:W-:Y:S01]  /*3840*/  HMMA.16816.F32.BF16 R28, R12, R40, R52 ;  /* 0x000000280c1c723c */ /* 0x002fe20000041834 */
[----:B------:R-:W-:Y:S01]  /*3850*/  FMUL.FTZ R73, R73, c[0x0][0x320] ;  /* 0x0000c80049497a20 */ /* 0x000fe20000410000 */
[----:B------:R1:W1:Y:S01]  /*3860*/  MUFU.TANH R154, R0 ;  /* 0x00000000009a7308 */ /* 0x0002620000002400 */
[----:B------:R-:W-:Y:S01]  /*3870*/  FMUL.FTZ R74, R74, c[0x0][0x320] ;  /* 0x0000c8004a4a7a20 */ /* 0x000fe20000410000 */
[----:B------:R-:W-:Y:S01]  /*3880*/  ISETP.GE.AND P0, PT, R217, 0x2, PT ;  /* 0x00000002d900780c */ /* 0x000fe20003f06270 */
[----:B------:R-:W-:Y:S01]  /*3890*/  FMUL.FTZ R75, R75, c[0x0][0x320] ;  /* 0x0000c8004b4b7a20 */ /* 0x000fe20000410000 */
[----:B------:R-:W-:-:S04]  /*38a0*/  DEPBAR.LE SB0, 0x0 ;  /* 0x000080000000791a */ /* 0x000fc80000000000 */
[C---:B------:R-:W-:Y:S08]  /*38b0*/  HMMA.16816.F32.BF16 R36, R16.reuse, R40, R56 ;  /* 0x000000281024723c */ /* 0x040ff00000041838 */
[-C--:B------:R-:W-:Y:S08]  /*38c0*/  HMMA.16816.F32.BF16 R16, R16, R42.reuse, R24 ;  /* 0x0000002a1010723c */ /* 0x080ff00000041818 */
[----:B------:R-:W-:Y:S08]  /*38d0*/  HMMA.16816.F32.BF16 R12, R12, R42, R32 ;  /* 0x0000002a0c0c723c */ /* 0x000ff00000041820 */
[-C--:B-----5:R-:W-:Y:S08]  /*38e0*/  HMMA.16816.F32.BF16 R20, R4, R44.reuse, R28 ;  /* 0x0000002c0414723c */ /* 0x0a0ff0000004181c */
[C---:B------:R-:W-:Y:S08]  /*38f0*/  HMMA.16816.F32.BF16 R36, R8.reuse, R44, R36 ;  /* 0x0000002c0824723c */ /* 0x040ff00000041824 */
[-C--:B------:R-:W-:Y:S08]  /*3900*/  HMMA.16816.F32.BF16 R8, R8, R46.reuse, R16 ;  /* 0x0000002e0808723c */ /* 0x080ff00000041810 */
[----:B------:R-:W-:Y:S01]  /*3910*/  HMMA.16816.F32.BF16 R4, R4, R46, R12 ;  /* 0x0000002e0404723c */ /* 0x000fe2000004180c */
[----:B------:R-:W-:-:S02]  /*3920*/  FMUL.FTZ R64, R64, c[0x0][0x320] ;  /* 0x0000c80040407a20 */ /* 0x000fc40000410000 */
[----:B------:R-:W-:Y:S02]  /*3930*/  FMUL.FTZ R65, R65, c[0x0][0x320] ;  /* 0x0000c80041417a20 */ /* 0x000fe40000410000 */
[----:B------:R-:W-:Y:S02]  /*3940*/  FMUL.FTZ R66, R66, c[0x0][0x320] ;  /* 0x0000c80042427a20 */ /* 0x000fe40000410000 */
[----:B------:R-:W-:Y:S02]  /*3950*/  FMUL.FTZ R67, R67, c[0x0][0x320] ;  /* 0x0000c80043437a20 */ /* 0x000fe40000410000 */
[----:B------:R-:W-:Y:S02]  /*3960*/  FMUL.FTZ R60, R60, c[0x0][0x320] ;  /* 0x0000c8003c3c7a20 */ /* 0x000fe40000410000 */
[----:B------:R-:W-:Y:S02]  /*3970*/  FMUL.FTZ R61, R61, c[0x0][0x320] ;  /* 0x0000c8003d3d7a20 */ /* 0x000fe40000410000 */
[----:B------:R-:W-:-:S02]  /*3980*/  FMUL.FTZ R62, R62, c[0x0][0x320] ;  /* 0x0000c8003e3e7a20 */ /* 0x000fc40000410000 */
[----:B------:R-:W-:Y:S02]  /*3990*/  FMUL.FTZ R63, R63, c[0x0][0x320] ;  /* 0x0000c8003f3f7a20 */ /* 0x000fe40000410000 */
[----:B------:R-:W-:Y:S02]  /*39a0*/  FMUL.FTZ R20, R20, c[0x0][0x320] ;  /* 0x0000c80014147a20 */ /* 0x000fe40000410000 */
[----:B------:R-:W-:Y:S02]  /*39b0*/  FMUL.FTZ R23, R23, c[0x0][0x320] ;  /* 0x0000c80017177a20 */ /* 0x000fe40000410000 */
[----:B-1----:R-:W-:Y:S02]  /*39c0*/  FMUL.FTZ R0, R72, c[0x0][0x320] ;  /* 0x0000c80048007a20 */ /* 0x002fe40000410000 */
[----:B------:R-:W-:Y:S02]  /*39d0*/  FMUL.FTZ R36, R36, c[0x0][0x320] ;  /* 0x0000c80024247a20 */ /* 0x000fe40000410000 */
        /* <DEDUP_REMOVED lines=10> */
[----:B------:R-:W-:Y:S02]  /*3a80*/  FMUL.FTZ R5, R5, c[0x0][0x320] ;  /* 0x0000c80005057a20 */ /* 0x000fe40000410000 */
[----:B------:R-:W-:Y:S02]  /*3a90*/  FMUL.FTZ R6, R6, c[0x0][0x320] ;  /* 0x0000c80006067a20 */ /* 0x000fe40000410000 */
[----:B------:R-:W-:Y:S01]  /*3aa0*/  FMUL.FTZ R7, R7, c[0x0][0x320] ;  /* 0x0000c80007077a20 */ /* 0x000fe20000410000 */
[----:B------:R1:W1:Y:S08]  /*3ab0*/  MUFU.TANH R71, R64 ;  /* 0x0000004000477308 */ /* 0x0002700000002400 */
[----:B------:R1:W1:Y:S08]  /*3ac0*/  MUFU.TANH R125, R65 ;  /* 0x00000041007d7308 */ /* 0x0002700000002400 */
[----:B------:R1:W1:Y:S08]  /*3ad0*/  MUFU.TANH R24, R20 ;  /* 0x0000001400187308 */ /* 0x0002700000002400 */
[----:B------:R1:W1:Y:S08]  /*3ae0*/  MUFU.TANH R27, R23 ;  /* 0x00000017001b7308 */ /* 0x0002700000002400 */
[----:B------:R1:W1:Y:S08]  /*3af0*/  MUFU.TANH R68, R0 ;  /* 0x0000000000447308 */ /* 0x0002700000002400 */
        /* <DEDUP_REMOVED lines=23> */
[----:B------:R-:W-:Y:S01]  /*3c70*/  BSSY B0, `(.L_x_515) ;  /* 0x0000026000007945 */ /* 0x000fe20003800000 */
[----:B------:R-:W-:Y:S06]  /*3c80*/  BAR.SYNC.DEFER_BLOCKING 0x0 ;  /* 0x0000000000007b1d */ /* 0x000fec0000010000 */
[----:B------:R-:W-:Y:S05]  /*3c90*/  @!P0 BRA `(.L_x_516) ;  /* 0x0000023000008947 */ /* 0x000fea0003800000 */
[----:B-1234-:R-:W-:Y:S01]  /*3ca0*/  IADD3 R0, R217, -0x2, RZ ;  /* 0xfffffffed9007810 */ /* 0x01efe20007ffe0ff */
[C---:B------:R-:W-:Y:S01]  /*3cb0*/  IMAD.SHL.U32 R15, R164.reuse, 0x20, RZ ;  /* 0x00000020a40f7824 */ /* 0x040fe200078e00ff */
[----:B------:R-:W-:-:S02]  /*3cc0*/  SHF.L.U64.HI R14, R164, 0x5, R165 ;  /* 0x00000005a40e7819 */ /* 0x000fc400000102a5 */
[----:B------:R-:W-:-:S05]  /*3cd0*/  SHF.R.S32.HI R2, RZ, 0x1f, R0 ;  /* 0x0000001fff027819 */ /* 0x000fca0000011400 */
[----:B------:R-:W-:Y:S02]  /*3ce0*/  IMAD R4, R2, c[0x0][0x1e0], RZ ;  /* 0x0000780002047a24 */ /* 0x000fe400078e02ff */
[----:B------:R-:W-:-:S04]  /*3cf0*/  IMAD.WIDE.U32 R2, R0, c[0x0][0x1e0], RZ ;  /* 0x0000780000027a25 */ /* 0x000fc800078e00ff */
[----:B------:R-:W-:-:S04]  /*3d00*/  IMAD R0, R0, c[0x0][0x1e4], R4 ;  /* 0x0000790000007a24 */ /* 0x000fc800078e0204 */
[----:B------:R-:W-:Y:S02]  /*3d10*/  IMAD.IADD R0, R3, 0x1, R0 ;  /* 0x0000000103007824 */ /* 0x000fe400078e0200 */
[----:B------:R-:W-:-:S04]  /*3d20*/  IMAD.WIDE.U32 R2, R2, 0x70, R128 ;  /* 0x0000007002027825 */ /* 0x000fc800078e0080 */
[----:B------:R-:W-:Y:S01]  /*3d30*/  IMAD R0, R0, 0x70, RZ ;  /* 0x0000007000007824 */ /* 0x000fe200078e02ff */
[----:B------:R-:W-:-:S03]  /*3d40*/  LEA R12, P0, R2, c[0x0][0x1c8], 0x1 ;  /* 0x00007200020c7a11 */ /* 0x000fc600078008ff */
[----:B------:R-:W-:Y:S01]  /*3d50*/  IMAD.IADD R0, R3, 0x1, R0 ;  /* 0x0000000103007824 */ /* 0x000fe200078e0200 */
[----:B------:R-:W-:-:S04]  /*3d60*/  IADD3 R10, P1, R15, R12, RZ ;  /* 0x0000000c0f0a7210 */ /* 0x000fc80007f3e0ff */
[----:B------:R-:W-:Y:S02]  /*3d70*/  LEA.HI.X R13, R2, c[0x0][0x1cc], R0, 0x1, P0 ;  /* 0x00007300020d7a11 */ /* 0x000fe400000f0c00 */
[----:B------:R-:W-:Y:S02]  /*3d80*/  IADD3 R8, P0, R10, R15, RZ ;  /* 0x0000000f0a087210 */ /* 0x000fe40007f1e0ff */
[----:B------:R-:W-:Y:S01]  /*3d90*/  IADD3.X R11, R14, R13, RZ, P1, !PT ;  /* 0x0000000d0e0b7210 */ /* 0x000fe20000ffe4ff */
[----:B------:R-:W-:Y:S01]  /*3da0*/  @!PT LDS RZ, [RZ] ;  /* 0x00000000fffff984 */ /* 0x000fe20000000800 */
[----:B------:R-:W-:Y:S01]  /*3db0*/  @!PT LDS RZ, [RZ] ;  /* 0x00000000fffff984 */ /* 0x000fe20000000800 */
[----:B------:R-:W-:Y:S01]  /*3dc0*/  @!PT LDS RZ, [RZ] ;  /* 0x00000000fffff984 */ /* 0x000fe20000000800 */
[----:B------:R1:W-:Y:S01]  /*3dd0*/  LDGSTS.E.BYPASS.LTC128B.128 [R241+0x3900], [R12.64], !P6 ;  /* 0x039000000cf17fae */ /* 0x0003e2000f101d48 */
[----:B------:R-:W-:-:S03]  /*3de0*/  IADD3 R6, P1, R8, R15, RZ ;  /* 0x0000000f08067210 */ /* 0x000fc60007f3e0ff */
[--C-:B------:R-:W-:Y:S01]  /*3df0*/  IMAD.X R9, R11, 0x1, R14.reuse, P0 ;  /* 0x000000010b097824 */ /* 0x100fe200000e060e */
[-C--:B------:R-:W-:Y:S01]  /*3e00*/  IADD3 R4, P0, R6, R15.reuse, RZ ;  /* 0x0000000f06047210 */ /* 0x080fe20007f1e0ff */
[----:B------:R2:W-:Y:S02]  /*3e10*/  LDGSTS.E.BYPASS.LTC128B.128 [R241+0x4100], [R10.64], !P6 ;  /* 0x041000000af17fae */ /* 0x0005e4000f101d48 */
[--C-:B------:R-:W-:Y:S01]  /*3e20*/  IMAD.X R7, R9, 0x1, R14.reuse, P1 ;  /* 0x0000000109077824 */ /* 0x100fe200008e060e */
[-C--:B------:R-:W-:Y:S01]  /*3e30*/  IADD3 R2, P1, R4, R15.reuse, RZ ;  /* 0x0000000f04027210 */ /* 0x080fe20007f3e0ff */
[----:B------:R2:W-:Y:S03]  /*3e40*/  LDGSTS.E.BYPASS.LTC128B.128 [R241+0x4900], [R8.64], !P6 ;  /* 0x0490000008f17fae */ /* 0x0005e6000f101d48 */
[----:B------:R-:W-:Y:S01]  /*3e50*/  IADD3.X R5, R7, R14, RZ, P0, !PT ;  /* 0x0000000e07057210 */ /* 0x000fe200007fe4ff */
[----:B------:R2:W-:Y:S04]  /*3e60*/  LDGSTS.E.BYPASS.LTC128B.128 [R241+0x5100], [R6.64], !P6 ;  /* 0x0510000006f17fae */ /* 0x0005e8000f101d48 */
[----:B------:R-:W-:Y:S01]  /*3e70*/  IMAD.X R3, R5, 0x1, R14, P1 ;  /* 0x0000000105037824 */ /* 0x000fe200008e060e */
[----:B------:R2:W-:Y:S04]  /*3e80*/  LDGSTS.E.BYPASS.LTC128B.128 [R241+0x5900], [R4.64], !P6 ;  /* 0x0590000004f17fae */ /* 0x0005e8000f101d48 */
[----:B------:R2:W-:Y:S01]  /*3e90*/  LDGSTS.E.BYPASS.LTC128B.128 [R241+0x6100], [R2.64], !P6 ;  /* 0x0610000002f17fae */ /* 0x0005e2000f101d48 */
[----:B-1----:R-:W-:-:S04]  /*3ea0*/  IADD3 R12, P0, R2, R15, RZ ;  /* 0x0000000f020c7210 */ /* 0x002fc80007f1e0ff */
[----:B------:R-:W-:-:S05]  /*3eb0*/  IADD3.X R13, R3, R14, RZ, P0, !PT ;  /* 0x0000000e030d7210 */ /* 0x000fca00007fe4ff */
[----:B------:R2:W-:Y:S04]  /*3ec0*/  LDGSTS.E.BYPASS.LTC128B.128 [R241+0x6900], [R12.64], !P6 ;  /* 0x069000000cf17fae */ /* 0x0005e8000f101d48 */
.L_x_516:
[----:B--234-:R-:W-:Y:S05]  /*3ed0*/  BSYNC B0 ;  /* 0x0000000000007941 */ /* 0x01cfea0003800000 */
.L_x_515:
[----:B------:R-:W2:Y:S04]  /*3ee0*/  LDL R2, [R1+0x50] ;  /* 0x0000500001027983 */ /* 0x000ea80000100800 */
[----:B-1----:R-:W2:Y:S04]  /*3ef0*/  LDL R0, [R1+0x74] ;  /* 0x0000740001007983 */ /* 0x002ea80000100800 */
[----:B------:R-:W3:Y:S04]  /*3f00*/  LDL R7, [R1+0x4c] ;  /* 0x00004c0001077983 */ /* 0x000ee80000100800 */
        /* <DEDUP_REMOVED lines=8> */
[----:B------:R-:W-:Y:S04]  /*3f90*/  LDSM.16.MT88.4 R48, [R224] ;  /* 0x00000000e030783b */ /* 0x000fe80000004200 */
[----:B------:R-:W-:Y:S04]  /*3fa0*/  LDSM.16.MT88.4 R52, [R228] ;  /* 0x00000000e434783b */ /* 0x000fe80000004200 */
[----:B------:R-:W-:Y:S04]  /*3fb0*/  LDSM.16.MT88.4 R56, [R224+0x800] ;  /* 0x00080000e038783b */ /* 0x000fe80000004200 */
[----:B------:R-:W0:Y:S01]  /*3fc0*/  LDGDEPBAR ;  /* 0x00000000000079af */ /* 0x000e220000000000 */
[----:B--2---:R-:W-:-:S04]  /*3fd0*/  IMAD.IADD R0, R0, 0x1, R2 ;  /* 0x0000000100007824 */ /* 0x004fc800078e0202 */
[----:B------:R-:W-:-:S04]  /*3fe0*/  @P4 IMAD.HI.U32 R2, R0, c[0x0][0x2c8], RZ ;  /* 0x0000b20000024a27 */ /* 0x000fc800078e00ff */
[----:B------:R-:W-:Y:S01]  /*3ff0*/  IMAD.MOV.U32 R5, RZ, RZ, R0 ;  /* 0x000000ffff057224 */ /* 0x000fe200078e0000 */
[----:B------:R-:W-:Y:S02]  /*4000*/  @P4 SHF.R.U32.HI R5, RZ, c[0x0][0x2cc], R2 ;  /* 0x0000b300ff054a19 */ /* 0x000fe40000011602 */
[----:B------:R-:W-:-:S03]  /*4010*/  IADD3 R0, R116, c[0x0][0x1d0], RZ ;  /* 0x0000740074007a10 */ /* 0x000fc60007ffe0ff */
[----:B------:R-:W1:Y:S01]  /*4020*/  SHFL.IDX PT, R2, R5, 0x2, 0x1c1f ;  /* 0x005c1f0005027f89 */ /* 0x000e6200000e0000 */
[----:B---3--:R-:W-:Y:S01]  /*4030*/  IADD3 R3, -R7, 0x1, R0 ;  /* 0x0000000107037810 */ /* 0x008fe20007ffe100 */
[----:B------:R-:W-:Y:S02]  /*4040*/  IMAD.IADD R7, R0, 0x1, -R7 ;  /* 0x0000000100077824 */ /* 0x000fe400078e0a07 */
[----:B------:R-:W2:Y:S01]  /*4050*/  SHFL.IDX PT, R4, R5, 0x3, 0x1c1f ;  /* 0x007c1f0005047f89 */ /* 0x000ea200000e0000 */
[----:B------:R-:W-:-:S05]  /*4060*/  IADD3 R6, R3, -c[0x0][0x168], RZ ;  /* 0x80005a0003067a10 */ /* 0x000fca0007ffe0ff */
[C---:B-1----:R-:W-:Y:S02]  /*4070*/  IMAD.IADD R2, R6.reuse, 0x1, R2 ;  /* 0x0000000106027824 */ /* 0x042fe400078e0202 */
[----:B--2---:R-:W-:-:S03]  /*4080*/  IMAD.IADD R0, R6, 0x1, R4 ;  /* 0x0000000106007824 */ /* 0x004fc600078e0204 */
[----:B------:R-:W-:-:S04]  /*4090*/  IMNMX R2, R7, R2, PT ;  /* 0x0000000207027217 */ /* 0x000fc80003800200 */
[C---:B------:R-:W-:Y:S02]  /*40a0*/  ISETP.GT.AND P1, PT, R2.reuse, RZ, PT ;  /* 0x000000ff0200720c */ /* 0x040fe40003f24270 */
[C---:B------:R-:W-:Y:S02]  /*40b0*/  ISETP.GT.AND P3, PT, R2.reuse, 0x9, PT ;  /* 0x000000090200780c */ /* 0x040fe40003f64270 */
[C---:B------:R-:W-:Y:S02]  /*40c0*/  ISETP.GT.AND P2, PT, R2.reuse, 0x10, PT ;  /* 0x000000100200780c */ /* 0x040fe40003f44270 */
[C---:B------:R-:W-:Y:S02]  /*40d0*/  ISETP.GT.AND P0, PT, R2.reuse, 0x1, PT ;  /* 0x000000010200780c */ /* 0x040fe40003f04270 */
[----:B------:R-:W-:Y:S02]  /*40e0*/  FSEL R8, R157, -INF , P1 ;  /* 0xff8000009d087808 */ /* 0x000fe40000800000 */
[----:B------:R-:W-:-:S02]  /*40f0*/  ISETP.GT.AND P1, PT, R2, 0x11, PT ;  /* 0x000000110200780c */ /* 0x000fc40003f24270 */
[----:B------:R-:W-:Y:S02]  /*4100*/  FSEL R15, R137, -INF , P3 ;  /* 0xff800000890f7808 */ /* 0x000fe40001800000 */
[----:B------:R-:W-:Y:S02]  /*4110*/  FSEL R16, R136, -INF , P2 ;  /* 0xff80000088107808 */ /* 0x000fe40001000000 */
[C---:B------:R-:W-:Y:S02]  /*4120*/  ISETP.GT.AND P3, PT, R2.reuse, 0x20, PT ;  /* 0x000000200200780c */ /* 0x040fe40003f64270 */
[C---:B------:R-:W-:Y:S02]  /*4130*/  ISETP.GT.AND P2, PT, R2.reuse, 0x21, PT ;  /* 0x000000210200780c */ /* 0x040fe40003f44270 */
[----:B------:R-:W-:Y:S02]  /*4140*/  ISETP.GT.AND P5, PT, R2, 0x8, PT ;  /* 0x000000080200780c */ /* 0x000fe40003fa4270 */
[----:B------:R-:W-:-:S02]  /*4150*/  FSEL R9, R139, -INF , P0 ;  /* 0xff8000008b097808 */ /* 0x000fc40000000000 */
[C---:B------:R-:W-:Y:S02]  /*4160*/  ISETP.GT.AND P0, PT, R2.reuse, 0x18, PT ;  /* 0x000000180200780c */ /* 0x040fe40003f04270 */
[----:B------:R-:W-:Y:S02]  /*4170*/  FSEL R18, R135, -INF , P1 ;  /* 0xff80000087127808 */ /* 0x000fe40000800000 */
[C---:B------:R-:W-:Y:S02]  /*4180*/  ISETP.GT.AND P1, PT, R2.reuse, 0x28, PT ;  /* 0x000000280200780c */ /* 0x040fe40003f24270 */
[----:B------:R-:W-:Y:S02]  /*4190*/  FSEL R104, R117, -INF , P3 ;  /* 0xff80000075687808 */ /* 0x000fe40001800000 */
[----:B------:R-:W-:Y:S02]  /*41a0*/  FSEL R105, R93, -INF , P2 ;  /* 0xff8000005d697808 */ /* 0x000fe40001000000 */
[----:B------:R-:W-:-:S02]  /*41b0*/  ISETP.GT.AND P3, PT, R2, 0x31, PT ;  /* 0x000000310200780c */ /* 0x000fc40003f64270 */
[----:B------:R-:W-:Y:S02]  /*41c0*/  ISETP.GT.AND P2, PT, R2, 0x38, PT ;  /* 0x000000380200780c */ /* 0x000fe40003f44270 */
[----:B------:R-:W-:Y:S02]  /*41d0*/  FSEL R14, R138, -INF , P5 ;  /* 0xff8000008a0e7808 */ /* 0x000fe40002800000 */
[----:B------:R-:W-:Y:S02]  /*41e0*/  ISETP.GT.AND P5, PT, R2, 0x19, PT ;  /* 0x000000190200780c */ /* 0x000fe40003fa4270 */
[----:B------:R-:W-:Y:S02]  /*41f0*/  FSEL R19, R132, -INF , P0 ;  /* 0xff80000084137808 */ /* 0x000fe40000000000 */
[----:B------:R-:W-:Y:S02]  /*4200*/  ISETP.GT.AND P0, PT, R2, 0x29, PT ;  /* 0x000000290200780c */ /* 0x000fe40003f04270 */
[----:B------:R-:W-:-:S02]  /*4210*/  FSEL R106, R89, -INF , P1 ;  /* 0xff800000596a7808 */ /* 0x000fc40000800000 */
[----:B------:R-:W-:Y:S02]  /*4220*/  ISETP.GT.AND P1, PT, R2, 0x39, PT ;  /* 0x000000390200780c */ /* 0x000fe40003f24270 */
[----:B------:R-:W-:Y:S02]  /*4230*/  FSEL R137, R86, -INF , P3 ;  /* 0xff80000056897808 */ /* 0x000fe40001800000 */
[----:B------:R-:W-:Y:S02]  /*4240*/  FSEL R139, R83, -INF , P2 ;  /* 0xff800000538b7808 */ /* 0x000fe40001000000 */
[C---:B------:R-:W-:Y:S02]  /*4250*/  ISETP.GT.AND P3, PT, R2.reuse, 0x48, PT ;  /* 0x000000480200780c */ /* 0x040fe40003f64270 */
[----:B------:R-:W-:Y:S02]  /*4260*/  ISETP.GT.AND P2, PT, R2, 0x49, PT ;  /* 0x000000490200780c */ /* 0x000fe40003f44270 */
[----:B------:R-:W-:-:S02]  /*4270*/  FSEL R21, R118, -INF , P5 ;  /* 0xff80000076157808 */ /* 0x000fc40002800000 */
[----:B------:R-:W-:Y:S02]  /*4280*/  ISETP.GT.AND P5, PT, R2, 0x30, PT ;  /* 0x000000300200780c */ /* 0x000fe40003fa4270 */
[----:B------:R-:W-:Y:S02]  /*4290*/  FSEL R107, R88, -INF , P0 ;  /* 0xff800000586b7808 */ /* 0x000fe40000000000 */
[----:B------:R-:W-:Y:S02]  /*42a0*/  ISETP.GT.AND P0, PT, R2, 0x40, PT ;  /* 0x000000400200780c */ /* 0x000fe40003f04270 */
[----:B------:R-:W-:Y:S02]  /*42b0*/  FSEL R138, R82, -INF , P1 ;  /* 0xff800000528a7808 */ /* 0x000fe40000800000 */
[----:B------:R-:W-:Y:S02]  /*42c0*/  ISETP.GT.AND P1, PT, R2, 0x50, PT ;  /* 0x000000500200780c */ /* 0x000fe40003f24270 */
[----:B------:R-:W-:-:S02]  /*42d0*/  FSEL R189, R76, -INF , P3 ;  /* 0xff8000004cbd7808 */ /* 0x000fc40001800000 */
[----:B------:R-:W-:Y:S02]  /*42e0*/  FSEL R190, R69, -INF , P2 ;  /* 0xff80000045be7808 */ /* 0x000fe40001000000 */
[----:B------:R-:W-:Y:S02]  /*42f0*/  FMNMX.FTZ R72, R8, R9, !PT ;  /* 0x0000000908487209 */ /* 0x000fe40007810000 */
[C---:B------:R-:W-:Y:S02]  /*4300*/  ISETP.GT.AND P3, PT, R2.reuse, 0x59, PT ;  /* 0x000000590200780c */ /* 0x040fe40003f64270 */
[----:B------:R-:W-:Y:S02]  /*4310*/  ISETP.GT.AND P2, PT, R2, 0x60, PT ;  /* 0x000000600200780c */ /* 0x000fe40003f44270 */
[----:B------:R-:W-:Y:S02]  /*4320*/  IMNMX R0, R7, R0, PT ;  /* 0x0000000007007217 */ /* 0x000fe40003800200 */
[----:B------:R-:W-:-:S02]  /*4330*/  FSEL R136, R87, -INF , P5 ;  /* 0xff80000057887808 */ /* 0x000fc40002800000 */
[C---:B------:R-:W-:Y:S02]  /*4340*/  ISETP.GT.AND P5, PT, R2.reuse, 0x41, PT ;  /* 0x000000410200780c */ /* 0x040fe40003fa4270 */
[----:B------:R-:W-:Y:S02]  /*4350*/  FSEL R187, R79, -INF , P0 ;  /* 0xff8000004fbb7808 */ /* 0x000fe40000000000 */
[----:B------:R-:W-:Y:S02]  /*4360*/  ISETP.GT.AND P0, PT, R2, 0x51, PT ;  /* 0x000000510200780c */ /* 0x000fe40003f04270 */
[----:B------:R-:W-:Y:S02]  /*4370*/  FSEL R223, R68, -INF , P1 ;  /* 0xff80000044df7808 */ /* 0x000fe40000800000 */
[----:B------:R-:W-:Y:S02]  /*4380*/  FMNMX.FTZ R72, R14, R72, !PT ;  /* 0x000000480e487209 */ /* 0x000fe40007810000 */
[----:B------:R-:W-:-:S02]  /*4390*/  ISETP.GT.AND P1, PT, R2, 0x61, PT ;  /* 0x000000610200780c */ /* 0x000fc40003f24270 */
[----:B------:R-:W-:Y:S02]  /*43a0*/  FSEL R232, R61, -INF , P3 ;  /* 0xff8000003de87808 */ /* 0x000fe40001800000 */
[----:B------:R-:W-:Y:S02]  /*43b0*/  FSEL R231, R24, -INF , P2 ;  /* 0xff80000018e77808 */ /* 0x000fe40001000000 */
[C---:B------:R-:W-:Y:S02]  /*43c0*/  ISETP.GT.AND P3, PT, R0.reuse, RZ, PT ;  /* 0x000000ff0000720c */ /* 0x040fe40003f64270 */
[----:B------:R-:W-:Y:S02]  /*43d0*/  ISETP.GT.AND P2, PT, R0, 0x1, PT ;  /* 0x000000010000780c */ /* 0x000fe40003f44270 */
[----:B------:R-:W-:Y:S02]  /*43e0*/  FSEL R188, R78, -INF , P5 ;  /* 0xff8000004ebc7808 */ /* 0x000fe40002800000 */
[----:B------:R-:W-:-:S02]  /*43f0*/  ISETP.GT.AND P5, PT, R2, 0x58, PT ;  /* 0x000000580200780c */ /* 0x000fc40003fa4270 */
[----:B------:R-:W-:Y:S02]  /*4400*/  FSEL R234, R73, -INF , P0 ;  /* 0xff80000049ea7808 */ /* 0x000fe40000000000 */
[----:B------:R-:W-:Y:S02]  /*4410*/  FMNMX.FTZ R72, R15, R72, !PT ;  /* 0x000000480f487209 */ /* 0x000fe40007810000 */
[----:B------:R-:W-:Y:S02]  /*4420*/  ISETP.GT.AND P0, PT, R2, 0x68, PT ;  /* 0x000000680200780c */ /* 0x000fe40003f04270 */
[----:B------:R-:W-:Y:S02]  /*4430*/  FSEL R249, R20, -INF , P1 ;  /* 0xff80000014f97808 */ /* 0x000fe40000800000 */
[----:B------:R-:W-:Y:S02]  /*4440*/  ISETP.GT.AND P1, PT, R0, 0x8, PT ;  /* 0x000000080000780c */ /* 0x000fe40003f24270 */
[----:B------:R-:W-:-:S02]  /*4450*/  FSEL R10, R162, -INF , P3 ;  /* 0xff800000a20a7808 */ /* 0x000fc40001800000 */
[----:B------:R-:W-:Y:S02]  /*4460*/  FSEL R13, R161, -INF , P2 ;  /* 0xff800000a10d7808 */ /* 0x000fe40001000000 */
[----:B------:R-:W-:Y:S02]  /*4470*/  FSEL R233, R60, -INF , P5 ;  /* 0xff8000003ce97808 */ /* 0x000fe40002800000 */
[----:B------:R-:W-:Y:S02]  /*4480*/  FMNMX.FTZ R72, R16, R72, !PT ;  /* 0x0000004810487209 */ /* 0x000fe40007810000 */
[----:B------:R-:W-:Y:S02]  /*4490*/  ISETP.GT.AND P5, PT, R2, 0x69, PT ;  /* 0x000000690200780c */ /* 0x000fe40003fa4270 */
[----:B------:R-:W-:Y:S02]  /*44a0*/  FSEL R229, R17, -INF , P0 ;  /* 0xff80000011e57808 */ /* 0x000fe40000000000 */
[----:B------:R-:W-:-:S02]  /*44b0*/  ISETP.GT.AND P0, PT, R0, 0x9, PT ;  /* 0x000000090000780c */ /* 0x000fc40003f04270 */
[----:B------:R-:W-:Y:S02]  /*44c0*/  FSEL R12, R142, -INF , P1 ;  /* 0xff8000008e0c7808 */ /* 0x000fe40000800000 */
[----:B------:R-:W-:Y:S02]  /*44d0*/  FMNMX.FTZ R2, R10, R13, !PT ;  /* 0x0000000d0a027209 */ /* 0x000fe40007810000 */
[----:B------:R-:W-:Y:S02]  /*44e0*/  FMNMX.FTZ R72, R18, R72, !PT ;  /* 0x0000004812487209 */ /* 0x000fe40007810000 */
[----:B------:R-:W-:Y:S02]  /*44f0*/  ISETP.GT.AND P2, PT, R0, 0x10, PT ;  /* 0x000000100000780c */ /* 0x000fe40003f44270 */
[----:B------:R-:W-:Y:S02]  /*4500*/  FSEL R11, R143, -INF , P0 ;  /* 0xff8000008f0b7808 */ /* 0x000fe40000000000 */
[----:B------:R-:W-:-:S02]  /*4510*/  FMNMX.FTZ R2, R12, R2, !PT ;  /* 0x000000020c027209 */ /* 0x000fc40007810000 */
[----:B------:R-:W-:Y:S02]  /*4520*/  FMNMX.FTZ R72, R19, R72, !PT ;  /* 0x0000004813487209 */ /* 0x000fe40007810000 */
[----:B------:R-:W-:Y:S02]  /*4530*/  ISETP.GT.AND P1, PT, R0, 0x11, PT ;  /* 0x000000110000780c */ /* 0x000fe40003f24270 */
[----:B------:R-:W-:Y:S02]  /*4540*/  FSEL R17, R140, -INF , P2 ;  /* 0xff8000008c117808 */ /* 0x000fe40001000000 */
[----:B------:R-:W-:Y:S02]  /*4550*/  FMNMX.FTZ R2, R11, R2, !PT ;  /* 0x000000020b027209 */ /* 0x000fe40007810000 */
[----:B------:R-:W-:Y:S02]  /*4560*/  FMNMX.FTZ R72, R21, R72, !PT ;  /* 0x0000004815487209 */ /* 0x000fe40007810000 */
        /* <DEDUP_REMOVED lines=26> */
[----:B------:R-:W-:Y:S01]  /*4710*/  FMNMX.FTZ R2, R101, R2, !PT ;  /* 0x0000000265027209 */ /* 0x000fe20007810000 */
[----:B------:R-:W-:Y:S01]  /*4720*/  LDSM.16.MT88.4 R88, [R227+0x800] ;  /* 0x00080000e358783b */ /* 0x000fe20000004200 */
        /* <DEDUP_REMOVED lines=15> */
[----:B------:R-:W-:Y:S01]  /*4820*/  FMNMX.FTZ R2, R129, R2, !PT ;  /* 0x0000000281027209 */ /* 0x000fe20007810000 */
[----:B------:R-:W-:Y:S01]  /*4830*/  LDSM.16.MT88.4 R84, [R227] ;  /* 0x00000000e354783b */ /* 0x000fe20000004200 */
[----:B------:R-:W-:-:S02]  /*4840*/  FMNMX.FTZ R72, R189, R72, !PT ;  /* 0x00000048bd487209 */ /* 0x000fc40007810000 */
[----:B------:R-:W-:Y:S02]  /*4850*/  ISETP.GT.AND P1, PT, R0, 0x41, PT ;  /* 0x000000410000780c */ /* 0x000fe40003f24270 */
[----:B------:R-:W-:Y:S02]  /*4860*/  FSEL R185, R81, -INF , P2 ;  /* 0xff80000051b97808 */ /* 0x000fe40001000000 */
[----:B------:R-:W-:Y:S02]  /*4870*/  FMNMX.FTZ R2, R128, R2, !PT ;  /* 0x0000000280027209 */ /* 0x000fe40007810000 */
[----:B------:R-:W-:Y:S02]  /*4880*/  FMNMX.FTZ R72, R190, R72, !PT ;  /* 0x00000048be487209 */ /* 0x000fe40007810000 */
[----:B------:R-:W-:Y:S02]  /*4890*/  ISETP.GT.AND P0, PT, R0, 0x48, PT ;  /* 0x000000480000780c */ /* 0x000fe40003f04270 */
[----:B------:R-:W-:-:S02]  /*48a0*/  FSEL R184, R80, -INF , P1 ;  /* 0xff80000050b87808 */ /* 0x000fc40000800000 */
[----:B------:R-:W-:Y:S01]  /*48b0*/  FMNMX.FTZ R2, R185, R2, !PT ;  /* 0x00000002b9027209 */ /* 0x000fe20007810000 */
[----:B------:R-:W-:Y:S01]  /*48c0*/  LDSM.16.MT88.4 R80, [R225+0x800] ;  /* 0x00080000e150783b */ /* 0x000fe20000004200 */
[----:B------:R-:W-:Y:S02]  /*48d0*/  FMNMX.FTZ R72, R223, R72, !PT ;  /* 0x00000048df487209 */ /* 0x000fe40007810000 */
[----:B------:R-:W-:Y:S02]  /*48e0*/  ISETP.GT.AND P2, PT, R0, 0x49, PT ;  /* 0x000000490000780c */ /* 0x000fe40003f44270 */
[----:B------:R-:W-:Y:S02]  /*48f0*/  FSEL R162, R77, -INF , P0 ;  /* 0xff8000004da27808 */ /* 0x000fe40000000000 */
[----:B------:R-:W-:Y:S01]  /*4900*/  FMNMX.FTZ R2, R184, R2, !PT ;  /* 0x00000002b8027209 */ /* 0x000fe20007810000 */
[----:B------:R-:W-:Y:S01]  /*4910*/  LDSM.16.MT88.4 R76, [R228+0x800] ;  /* 0x00080000e44c783b */ /* 0x000fe20000004200 */
[----:B------:R-:W-:-:S02]  /*4920*/  FMNMX.FTZ R72, R234, R72, !PT ;  /* 0x00000048ea487209 */ /* 0x000fc40007810000 */
[----:B------:R-:W-:Y:S02]  /*4930*/  ISETP.GT.AND P1, PT, R0, 0x50, PT ;  /* 0x000000500000780c */ /* 0x000fe40003f24270 */
[----:B------:R-:W-:Y:S02]  /*4940*/  FSEL R186, R70, -INF , P2 ;  /* 0xff80000046ba7808 */ /* 0x000fe40001000000 */
[----:B------:R-:W-:Y:S02]  /*4950*/  FMNMX.FTZ R2, R162, R2, !PT ;  /* 0x00000002a2027209 */ /* 0x000fe40007810000 */
[----:B------:R-:W-:Y:S02]  /*4960*/  FMNMX.FTZ R72, R233, R72, !PT ;  /* 0x00000048e9487209 */ /* 0x000fe40007810000 */
[----:B------:R-:W-:Y:S02]  /*4970*/  ISETP.GT.AND P0, PT, R0, 0x51, PT ;  /* 0x000000510000780c */ /* 0x000fe40003f04270 */
[----:B------:R-:W-:-:S02]  /*4980*/  FSEL R119, R74, -INF , P1 ;  /* 0xff8000004a777808 */ /* 0x000fc40000800000 */
[----:B------:R-:W-:Y:S02]  /*4990*/  FMNMX.FTZ R2, R186, R2, !PT ;  /* 0x00000002ba027209 */ /* 0x000fe40007810000 */
[----:B------:R-:W-:Y:S02]  /*49a0*/  FMNMX.FTZ R72, R232, R72, !PT ;  /* 0x00000048e8487209 */ /* 0x000fe40007810000 */
[----:B------:R-:W-:Y:S02]  /*49b0*/  ISETP.GT.AND P2, PT, R0, 0x58, PT ;  /* 0x000000580000780c */ /* 0x000fe40003f44270 */
[----:B------:R-:W-:Y:S02]  /*49c0*/  FSEL R251, R75, -INF , P0 ;  /* 0xff8000004bfb7808 */ /* 0x000fe40000000000 */
[----:B------:R-:W-:Y:S02]  /*49d0*/  FMNMX.FTZ R2, R119, R2, !PT ;  /* 0x0000000277027209 */ /* 0x000fe40007810000 */
        /* <DEDUP_REMOVED lines=8> */
[----:B------:R-:W-:Y:S01]  /*4a60*/  LDSM.16.MT88.4 R60, [R225] ;  /* 0x00000000e13c783b */ /* 0x000fe20000004200 */
[----:B------:R-:W-:Y:S02]  /*4a70*/  FSEL R226, R23, -INF , P5 ;  /* 0xff80000017e27808 */ /* 0x000fe40002800000 */
[----:B------:R-:W-:Y:S02]  /*4a80*/  FMNMX.FTZ R72, R229, R72, !PT ;  /* 0x00000048e5487209 */ /* 0x000fe40007810000 */
[----:B------:R-:W-:Y:S02]  /*4a90*/  ISETP.GT.AND P1, PT, R0, 0x61, PT ;  /* 0x000000610000780c */ /* 0x000fe40003f24270 */
[----:B------:R-:W-:Y:S02]  /*4aa0*/  FSEL R157, R28, -INF , P0 ;  /* 0xff8000001c9d7808 */ /* 0x000fe40000000000 */
[----:B------:R-:W-:-:S02]  /*4ab0*/  FMNMX.FTZ R2, R69, R2, !PT ;  /* 0x0000000245027209 */ /* 0x000fc40007810000 */
[----:B------:R-:W-:Y:S02]  /*4ac0*/  FMNMX.FTZ R72, R226, R72, !PT ;  /* 0x00000048e2487209 */ /* 0x000fe40007810000 */
[C---:B------:R-:W-:Y:S02]  /*4ad0*/  ISETP.GT.AND P0, PT, R0.reuse, 0x68, PT ;  /* 0x000000680000780c */ /* 0x040fe40003f04270 */
[----:B------:R-:W-:Y:S01]  /*4ae0*/  FSEL R244, R27, -INF , P1 ;  /* 0xff8000001bf47808 */ /* 0x000fe20000800000 */
[----:B------:R-:W1:Y:S01]  /*4af0*/  SHFL.BFLY PT, R3, R72, 0x2, 0x1f ;  /* 0x0c401f0048037f89 */ /* 0x000e6200000e0000 */
[----:B------:R-:W-:Y:S02]  /*4b00*/  FMNMX.FTZ R2, R157, R2, !PT ;  /* 0x000000029d027209 */ /* 0x000fe40007810000 */
[----:B------:R-:W-:Y:S02]  /*4b10*/  ISETP.GT.AND P1, PT, R0, 0x69, PT ;  /* 0x000000690000780c */ /* 0x000fe40003f24270 */
[----:B------:R-:W-:-:S02]  /*4b20*/  FSEL R252, R26, -INF , P0 ;  /* 0xff8000001afc7808 */ /* 0x000fc40000000000 */
[----:B------:R-:W-:Y:S02]  /*4b30*/  FMNMX.FTZ R0, R244, R2, !PT ;  /* 0x00000002f4007209 */ /* 0x000fe40007810000 */
[----:B------:R-:W-:Y:S02]  /*4b40*/  FSEL R250, R25, -INF , P1 ;  /* 0xff80000019fa7808 */ /* 0x000fe40000800000 */
[----:B------:R-:W-:-:S04]  /*4b50*/  FMNMX.FTZ R0, R252, R0, !PT ;  /* 0x00000000fc007209 */ /* 0x000fc80007810000 */
[----:B------:R-:W-:-:S05]  /*4b60*/  FMNMX.FTZ R0, R250, R0, !PT ;  /* 0x00000000fa007209 */ /* 0x000fca0007810000 */
[----:B------:R-:W2:Y:S01]  /*4b70*/  SHFL.BFLY PT, R2, R0, 0x2, 0x1f ;  /* 0x0c401f0000027f89 */ /* 0x000ea200000e0000 */
[----:B-1----:R-:W-:-:S05]  /*4b80*/  FMNMX.FTZ R72, R72, R3, !PT ;  /* 0x0000000348487209 */ /* 0x002fca0007810000 */
[----:B------:R-:W1:Y:S01]  /*4b90*/  SHFL.BFLY PT, R3, R72, 0x1, 0x1f ;  /* 0x0c201f0048037f89 */ /* 0x000e6200000e0000 */
[----:B--2---:R-:W-:-:S05]  /*4ba0*/  FMNMX.FTZ R0, R0, R2, !PT ;  /* 0x0000000200007209 */ /* 0x004fca0007810000 */
[----:B------:R-:W2:Y:S01]  /*4bb0*/  SHFL.BFLY PT, R70, R0, 0x1, 0x1f ;  /* 0x0c201f0000467f89 */ /* 0x000ea200000e0000 */
[----:B-1----:R-:W-:-:S04]  /*4bc0*/  FMNMX.FTZ R72, R72, R3, !PT ;  /* 0x0000000348487209 */ /* 0x002fc80007810000 */
[C---:B------:R-:W-:Y:S01]  /*4bd0*/  FSETP.NEU.FTZ.AND P0, PT, R72.reuse, -INF , PT ;  /* 0xff8000004800780b */ /* 0x040fe20003f1d000 */
[----:B------:R-:W-:-:S05]  /*4be0*/  FMUL.FTZ R4, R72, c[0x0][0x2d0] ;  /* 0x0000b40048047a20 */ /* 0x000fca0000410000 */
[----:B------:R-:W-:-:S05]  /*4bf0*/  FSEL R4, R4, RZ, P0 ;  /* 0x000000ff04047208 */ /* 0x000fca0000000000 */
[----:B------:R-:W-:-:S04]  /*4c00*/  FFMA.FTZ R2, R8, c[0x0][0x2d0], -R4 ;  /* 0x0000b40008027a23 */ /* 0x000fc80000010804 */
[----:B------:R1:W-:Y:S01]  /*4c10*/  MUFU.EX2 R243, R2 ;  /* 0x0000000200f37308 */ /* 0x0003e20000000800 */
[----:B--2---:R-:W-:Y:S01]  /*4c20*/  FMNMX.FTZ R70, R0, R70, !PT ;  /* 0x0000004600467209 */ /* 0x004fe20007810000 */
[----:B------:R-:W-:-:S03]  /*4c30*/  FFMA.FTZ R0, R9, c[0x0][0x2d0], -R4 ;  /* 0x0000b40009007a23 */ /* 0x000fc60000010804 */
[C---:B------:R-:W-:Y:S01]  /*4c40*/  FSETP.NEU.FTZ.AND P0, PT, R70.reuse, -INF , PT ;  /* 0xff8000004600780b */ /* 0x040fe20003f1d000 */
[----:B------:R-:W-:Y:S02]  /*4c50*/  FMUL.FTZ R3, R70, c[0x0][0x2d0] ;  /* 0x0000b40046037a20 */ /* 0x000fe40000410000 */
[----:B------:R2:W3:Y:S03]  /*4c60*/  MUFU.EX2 R47, R0 ;  /* 0x00000000002f7308 */ /* 0x0004e60000000800 */
[----:B------:R-:W-:Y:S01]  /*4c70*/  FSEL R3, R3, RZ, P0 ;  /* 0x000000ff03037208 */ /* 0x000fe20000000000 */
[----:B-1----:R-:W1:Y:S01]  /*4c80*/  SHFL.IDX PT, R2, R5, RZ, 0x1c1f ;  /* 0x001c1fff05027589 */ /* 0x002e6200000e0000 */
[----:B--2---:R-:W-:Y:S01]  /*4c90*/  FFMA.FTZ R0, R14, c[0x0][0x2d0], -R4 ;  /* 0x0000b4000e007a23 */ /* 0x004fe20000010804 */
[----:B---3--:R-:W-:-:S03]  /*4ca0*/  F2FP.BF16.PACK_AB R8, R47, R243 ;  /* 0x000000f32f08723e */ /* 0x008fc600000010ff */
[----:B------:R2:W-:Y:S01]  /*4cb0*/  MUFU.EX2 R248, R0 ;  /* 0x0000000000f87308 */ /* 0x0005e20000000800 */
[----:B-1----:R-:W-:Y:S02]  /*4cc0*/  IMAD.IADD R2, R6, 0x1, R2 ;  /* 0x0000000106027824 */ /* 0x002fe400078e0202 */
[----:B--2---:R-:W-:-:S03]  /*4cd0*/  FFMA.FTZ R0, R15, c[0x0][0x2d0], -R4 ;  /* 0x0000b4000f007a23 */ /* 0x004fc60000010804 */
[----:B------:R-:W-:Y:S02]  /*4ce0*/  IMNMX R2, R7, R2, PT ;  /* 0x0000000207027217 */ /* 0x000fe40003800200 */
[----:B------:R1:W2:Y:S02]  /*4cf0*/  MUFU.EX2 R247, R0 ;  /* 0x0000000000f77308 */ /* 0x0002a40000000800 */
[C---:B------:R-:W-:Y:S02]  /*4d00*/  ISETP.GT.AND P1, PT, R2.reuse, RZ, PT ;  /* 0x000000ff0200720c */ /* 0x040fe40003f24270 */
[C---:B------:R-:W-:Y:S02]  /*4d10*/  ISETP.GT.AND P0, PT, R2.reuse, 0x1, PT ;  /* 0x000000010200780c */ /* 0x040fe40003f04270 */
[C---:B------:R-:W-:Y:S02]  /*4d20*/  ISETP.GT.AND P5, PT, R2.reuse, 0x8, PT ;  /* 0x000000080200780c */ /* 0x040fe40003fa4270 */
[----:B------:R-:W-:-:S02]  /*4d30*/  ISETP.GT.AND P3, PT, R2, 0x9, PT ;  /* 0x000000090200780c */ /* 0x000fc40003f64270 */
[----:B------:R-:W-:Y:S01]  /*4d40*/  ISETP.GT.AND P2, PT, R2, 0x10, PT ;  /* 0x000000100200780c */ /* 0x000fe20003f44270 */
[----:B-1----:R-:W-:Y:S01]  /*4d50*/  FFMA.FTZ R0, R10, c[0x0][0x2d0], -R3 ;  /* 0x0000b4000a007a23 */ /* 0x002fe20000010803 */
[----:B--2---:R-:W-:-:S03]  /*4d60*/  F2FP.BF16.PACK_AB R10, R247, R248 ;  /* 0x000000f8f70a723e */ /* 0x004fc600000010ff */
        /* <DEDUP_REMOVED lines=11> */
[C---:B------:R-:W-:Y:S08]  /*4e20*/  HMMA.16816.F32.BF16 R40, R8.reuse, R48, RZ ;  /* 0x000000300828723c */ /* 0x040ff000000418ff */
[----:B------:R-:W-:Y:S01]  /*4e30*/  HMMA.16816.F32.BF16 R36, R8, R52, RZ ;  /* 0x000000340824723c */ /* 0x000fe200000418ff */
[----:B-1----:R-:W-:-:S04]  /*4e40*/  FFMA.FTZ R0, R18, c[0x0][0x2d0], -R4 ;  /* 0x0000b40012007a23 */ /* 0x002fc80000010804 */
[----:B------:R1:W2:Y:S03]  /*4e50*/  MUFU.EX2 R97, R0 ;  /* 0x0000000000617308 */ /* 0x0002a60000000800 */
[C---:B------:R-:W-:Y:S08]  /*4e60*/  HMMA.16816.F32.BF16 R32, R8.reuse, R60, RZ ;  /* 0x0000003c0820723c */ /* 0x040ff000000418ff */
[----:B------:R-:W-:Y:S01]  /*4e70*/  HMMA.16816.F32.BF16 R28, R8, R84, RZ ;  /* 0x00000054081c723c */ /* 0x000fe200000418ff */
[----:B-1----:R-:W-:-:S07]  /*4e80*/  FFMA.FTZ R0, R19, c[0x0][0x2d0], -R4 ;  /* 0x0000b40013007a23 */ /* 0x002fce0000010804 */
[C---:B------:R-:W-:Y:S01]  /*4e90*/  HMMA.16816.F32.BF16 R24, R8.reuse, R50, RZ ;  /* 0x000000320818723c */ /* 0x040fe200000418ff */
[----:B------:R1:W-:Y:S07]  /*4ea0*/  MUFU.EX2 R220, R0 ;  /* 0x0000000000dc7308 */ /* 0x0003ee0000000800 */
[----:B------:R-:W-:Y:S01]  /*4eb0*/  HMMA.16816.F32.BF16 R12, R8, R86, RZ ;  /* 0x00000056080c723c */ /* 0x000fe200000418ff */
[----:B-1----:R-:W-:-:S04]  /*4ec0*/  FFMA.FTZ R0, R21, c[0x0][0x2d0], -R4 ;  /* 0x0000b40015007a23 */ /* 0x002fc80000010804 */
[----:B------:R1:W-:Y:S02]  /*4ed0*/  MUFU.EX2 R219, R0 ;  /* 0x0000000000db7308 */ /* 0x0003e40000000800 */
[--C-:B-1----:R-:W-:Y:S02]  /*4ee0*/  FFMA.FTZ R0, R17, c[0x0][0x2d0], -R3.reuse ;  /* 0x0000b40011007a23 */ /* 0x102fe40000010803 */
[----:B------:R-:W-:Y:S04]  /*4ef0*/  HMMA.16816.F32.BF16 R16, R8, R62, RZ ;  /* 0x0000003e0810723c */ /* 0x000fe800000418ff */
[----:B------:R1:W-:Y:S02]  /*4f00*/  MUFU.EX2 R242, R0 ;  /* 0x0000000000f27308 */ /* 0x0003e40000000800 */
[----:B-1----:R-:W-:-:S06]  /*4f10*/  FFMA.FTZ R0, R20, c[0x0][0x2d0], -R3 ;  /* 0x0000b40014007a23 */ /* 0x002fcc0000010803 */
[----:B------:R1:W3:Y:S02]  /*4f20*/  MUFU.EX2 R96, R0 ;  /* 0x0000000000607308 */ /* 0x0002e40000000800 */
[----:B-1----:R-:W-:Y:S02]  /*4f30*/  FFMA.FTZ R0, R22, c[0x0][0x2d0], -R3 ;  /* 0x0000b40016007a23 */ /* 0x002fe40000010803 */
[----:B------:R-:W-:Y:S04]  /*4f40*/  HMMA.16816.F32.BF16 R20, R8, R54, RZ ;  /* 0x000000360814723c */ /* 0x000fe800000418ff */
[----:B------:R1:W-:Y:S03]  /*4f50*/  MUFU.EX2 R221, R0 ;  /* 0x0000000000dd7308 */ /* 0x0003e60000000800 */
[----:B--2---:R-:W-:-:S02]  /*4f60*/  F2FP.BF16.PACK_AB R8, R97, R245 ;  /* 0x000000f56108723e */ /* 0x004fc400000010ff */
[----:B---3--:R-:W-:Y:S02]  /*4f70*/  F2FP.BF16.PACK_AB R9, R96, R242 ;  /* 0x000000f26009723e */ /* 0x008fe400000010ff */
[----:B------:R-:W-:Y:S01]  /*4f80*/  F2FP.BF16.PACK_AB R10, R219, R220 ;  /* 0x000000dcdb0a723e */ /* 0x000fe200000010ff */
[----:B-1----:R-:W-:-:S04]  /*4f90*/  FFMA.FTZ R0, R44, c[0x0][0x2d0], -R3 ;  /* 0x0000b4002c007a23 */ /* 0x002fc80000010803 */
[----:B------:R1:W2:Y:S02]  /*4fa0*/  MUFU.EX2 R218, R0 ;  /* 0x0000000000da7308 */ /* 0x0002a40000000800 */
[----:B-1----:R-:W1:Y:S01]  /*4fb0*/  SHFL.IDX PT, R0, R5, 0x1, 0x1c1f ;  /* 0x003c1f0005007f89 */ /* 0x002e6200000e0000 */
[----:B--2---:R-:W-:-:S07]  /*4fc0*/  F2FP.BF16.PACK_AB R11, R218, R221 ;  /* 0x000000ddda0b723e */ /* 0x004fce00000010ff */
[C---:B------:R-:W-:Y:S08]  /*4fd0*/  HMMA.16816.F32.BF16 R132, R8.reuse, R56, R40 ;  /* 0x000000380884723c */ /* 0x040ff00000041828 */
[----:B------:R-:W-:Y:S01]  /*4fe0*/  HMMA.16816.F32.BF16 R164, R8, R76, R36 ;  /* 0x0000004c08a4723c */ /* 0x000fe20000041824 */
[----:B-1----:R-:W-:-:S07]  /*4ff0*/  IMAD.IADD R0, R6, 0x1, R0 ;  /* 0x0000000106007824 */ /* 0x002fce00078e0200 */
[----:B------:R-:W-:Y:S01]  /*5000*/  HMMA.16816.F32.BF16 R180, R8, R80, R32 ;  /* 0x0000005008b4723c */ /* 0x000fe20000041820 */
[----:B------:R-:W-:Y:S02]  /*5010*/  IMNMX R0, R7, R0, PT ;  /* 0x0000000007007217 */ /* 0x000fe40003800200 */
[----:B------:R-:W-:-:S04]  /*5020*/  FSEL R7, R214, -INF , P1 ;  /* 0xff800000d6077808 */ /* 0x000fc80000800000 */
[----:B------:R-:W-:Y:S01]  /*5030*/  IMAD.MOV.U32 R32, RZ, RZ, R116 ;  /* 0x000000ffff207224 */ /* 0x000fe200078e0074 */
[C---:B------:R-:W-:Y:S01]  /*5040*/  HMMA.16816.F32.BF16 R176, R8.reuse, R88, R28 ;  /* 0x0000005808b0723c */ /* 0x040fe2000004181c */
[----:B------:R-:W-:Y:S01]  /*5050*/  ISETP.GT.AND P1, PT, R2, 0x11, PT ;  /* 0x000000110200780c */ /* 0x000fe20003f24270 */
[----:B------:R-:W-:Y:S02]  /*5060*/  IMAD.MOV.U32 R34, RZ, RZ, R219 ;  /* 0x000000ffff227224 */ /* 0x000fe400078e00db */
[----:B------:R-:W-:Y:S02]  /*5070*/  IMAD.MOV.U32 R33, RZ, RZ, R218 ;  /* 0x000000ffff217224 */ /* 0x000fe400078e00da */
[----:B------:R-:W-:Y:S02]  /*5080*/  IMAD.MOV.U32 R35, RZ, RZ, R243 ;  /* 0x000000ffff237224 */ /* 0x000fe400078e00f3 */
[----:B------:R-:W-:Y:S01]  /*5090*/  HMMA.16816.F32.BF16 R108, R8, R58, R24 ;  /* 0x0000003a086c723c */ /* 0x000fe20000041818 */
[----:B------:R-:W-:-:S02]  /*50a0*/  IMAD.MOV.U32 R31, RZ, RZ, R217 ;  /* 0x000000ffff1f7224 */ /* 0x000fc400078e00d9 */
[----:B------:R-:W-:Y:S02]  /*50b0*/  IMAD.MOV.U32 R30, RZ, RZ, R47 ;  /* 0x000000ffff1e7224 */ /* 0x000fe400078e002f */
[----:B------:R-:W-:-:S03]  /*50c0*/  IMAD.MOV.U32 R214, RZ, RZ, R32 ;  /* 0x000000ffffd67224 */ /* 0x000fc600078e0020 */
[C---:B------:R-:W-:Y:S08]  /*50d0*/  HMMA.16816.F32.BF16 R172, R8.reuse, R78, R20 ;  /* 0x0000004e08ac723c */ /* 0x040ff00000041814 */
[C---:B------:R-:W-:Y:S07]  /*50e0*/  HMMA.16816.F32.BF16 R168, R8.reuse, R82, R16 ;  /* 0x0000005208a8723c */ /* 0x040fee0000041810 */
[----:B------:R-:W-:Y:S01]  /*50f0*/  FSEL R17, R209, -INF , P3 ;  /* 0xff800000d1117808 */ /* 0x000fe20001800000 */
[----:B------:R-:W-:Y:S01]  /*5100*/  HMMA.16816.F32.BF16 R140, R8, R90, R12 ;  /* 0x0000005a088c723c */ /* 0x000fe2000004180c */
[----:B------:R-:W-:-:S02]  /*5110*/  FSEL R18, R206, -INF , P2 ;  /* 0xff800000ce127808 */ /* 0x000fc40001000000 */
[----:B------:R-:W-:Y:S01]  /*5120*/  FSEL R19, R205, -INF , P1 ;  /* 0xff800000cd137808 */ /* 0x000fe20000800000 */
[----:B------:R-:W-:Y:S01]  /*5130*/  IMAD.MOV.U32 R205, RZ, RZ, R97 ;  /* 0x000000ffffcd7224 */ /* 0x000fe200078e0061 */
[----:B------:R-:W-:Y:S02]  /*5140*/  ISETP.GT.AND P3, PT, R2, 0x20, PT ;  /* 0x000000200200780c */ /* 0x000fe40003f64270 */
[----:B------:R-:W-:Y:S01]  /*5150*/  FSEL R11, R213, -INF , P0 ;  /* 0xff800000d50b7808 */ /* 0x000fe20000000000 */
[----:B------:R-:W-:Y:S01]  /*5160*/  IMAD.MOV.U32 R213, RZ, RZ, R33 ;  /* 0x000000ffffd57224 */ /* 0x000fe200078e0021 */
[----:B------:R-:W-:Y:S01]  /*5170*/  FSEL R15, R210, -INF , P5 ;  /* 0xff800000d20f7808 */ /* 0x000fe20002800000 */
[----:B------:R-:W-:Y:S01]  /*5180*/  IMAD.MOV.U32 R210, RZ, RZ, R34 ;  /* 0x000000ffffd27224 */ /* 0x000fe200078e0022 */
[----:B------:R-:W-:Y:S02]  /*5190*/  FMNMX.FTZ R5, R7, R11, !PT ;  /* 0x0000000b07057209 */ /* 0x000fe40007810000 */
[----:B------:R-:W-:-:S02]  /*51a0*/  ISETP.GT.AND P0, PT, R2, 0x18, PT ;  /* 0x000000180200780c */ /* 0x000fc40003f04270 */
[----:B------:R-:W-:Y:S02]  /*51b0*/  FMNMX.FTZ R5, R15, R5, !PT ;  /* 0x000000050f057209 */ /* 0x000fe40007810000 */
[----:B------:R-:W-:Y:S02]  /*51c0*/  ISETP.GT.AND P5, PT, R2, 0x19, PT ;  /* 0x000000190200780c */ /* 0x000fe40003fa4270 */
[----:B------:R-:W-:Y:S02]  /*51d0*/  FMNMX.FTZ R5, R17, R5, !PT ;  /* 0x0000000511057209 */ /* 0x000fe40007810000 */
[----:B------:R-:W-:Y:S01]  /*51e0*/  FSEL R21, R202, -INF , P0 ;  /* 0xff800000ca157808 */ /* 0x000fe20000000000 */
[----:B------:R-:W-:Y:S01]  /*51f0*/  IMAD.MOV.U32 R202, RZ, RZ, R96 ;  /* 0x000000ffffca7224 */ /* 0x000fe200078e0060 */
[----:B------:R-:W-:Y:S01]  /*5200*/  FSEL R22, R201, -INF , P5 ;  /* 0xff800000c9167808 */ /* 0x000fe20002800000 */
[----:B------:R-:W-:Y:S01]  /*5210*/  IMAD.MOV.U32 R201, RZ, RZ, R93 ;  /* 0x000000ffffc97224 */ /* 0x000fe200078e005d */
[----:B------:R-:W-:-:S02]  /*5220*/  ISETP.GT.AND P2, PT, R2, 0x21, PT ;  /* 0x000000210200780c */ /* 0x000fc40003f44270 */
[C---:B------:R-:W-:Y:S02]  /*5230*/  ISETP.GT.AND P1, PT, R2.reuse, 0x28, PT ;  /* 0x000000280200780c */ /* 0x040fe40003f24270 */
[C---:B------:R-:W-:Y:S02]  /*5240*/  ISETP.GT.AND P0, PT, R2.reuse, 0x29, PT ;  /* 0x000000290200780c */ /* 0x040fe40003f04270 */
[----:B------:R-:W-:Y:S02]  /*5250*/  ISETP.GT.AND P5, PT, R2, 0x30, PT ;  /* 0x000000300200780c */ /* 0x000fe40003fa4270 */
[----:B------:R-:W-:Y:S02]  /*5260*/  FMNMX.FTZ R5, R18, R5, !PT ;  /* 0x0000000512057209 */ /* 0x000fe40007810000 */
[----:B------:R-:W-:Y:S01]  /*5270*/  FSEL R40, R198, -INF , P3 ;  /* 0xff800000c6287808 */ /* 0x000fe20001800000 */
[----:B------:R-:W-:Y:S01]  /*5280*/  IMAD.MOV.U32 R198, RZ, RZ, R242 ;  /* 0x000000ffffc67224 */ /* 0x000fe200078e00f2 */
[----:B------:R-:W-:Y:S01]  /*5290*/  FSEL R41, R197, -INF , P2 ;  /* 0xff800000c5297808 */ /* 0x000fe20001000000 */
[----:B------:R-:W-:Y:S01]  /*52a0*/  IMAD.MOV.U32 R197, RZ, RZ, R245 ;  /* 0x000000ffffc57224 */ /* 0x000fe200078e00f5 */
[----:B------:R-:W-:-:S02]  /*52b0*/  FSEL R42, R194, -INF , P1 ;  /* 0xff800000c22a7808 */ /* 0x000fc40000800000 */
[----:B------:R-:W-:Y:S02]  /*52c0*/  FSEL R43, R192, -INF , P0 ;  /* 0xff800000c02b7808 */ /* 0x000fe40000000000 */
[----:B------:R-:W-:Y:S02]  /*52d0*/  FSEL R112, R159, -INF , P5 ;  /* 0xff8000009f707808 */ /* 0x000fe40002800000 */
[----:B------:R-:W-:Y:S02]  /*52e0*/  FMNMX.FTZ R5, R19, R5, !PT ;  /* 0x0000000513057209 */ /* 0x000fe40007810000 */
[C---:B------:R-:W-:Y:S02]  /*52f0*/  ISETP.GT.AND P3, PT, R2.reuse, 0x31, PT ;  /* 0x000000310200780c */ /* 0x040fe40003f64270 */
[C---:B------:R-:W-:Y:S02]  /*5300*/  ISETP.GT.AND P2, PT, R2.reuse, 0x38, PT ;  /* 0x000000380200780c */ /* 0x040fe40003f44270 */
[----:B------:R-:W-:-:S02]  /*5310*/  ISETP.GT.AND P1, PT, R2, 0x39, PT ;  /* 0x000000390200780c */ /* 0x000fc40003f24270 */
[C---:B------:R-:W-:Y:S02]  /*5320*/  ISETP.GT.AND P0, PT, R2.reuse, 0x40, PT ;  /* 0x000000400200780c */ /* 0x040fe40003f04270 */
[----:B------:R-:W-:Y:S02]  /*5330*/  ISETP.GT.AND P5, PT, R2, 0x41, PT ;  /* 0x000000410200780c */ /* 0x000fe40003fa4270 */
[----:B------:R-:W-:Y:S02]  /*5340*/  FMNMX.FTZ R5, R21, R5, !PT ;  /* 0x0000000515057209 */ /* 0x000fe40007810000 */
[----:B------:R-:W-:Y:S02]  /*5350*/  FSEL R113, R158, -INF , P3 ;  /* 0xff8000009e717808 */ /* 0x000fe40001800000 */
[----:B------:R-:W-:Y:S02]  /*5360*/  FSEL R115, R153, -INF , P2 ;  /* 0xff80000099737808 */ /* 0x000fe40001000000 */
[----:B------:R-:W-:-:S02]  /*5370*/  FSEL R114, R152, -INF , P1 ;  /* 0xff80000098727808 */ /* 0x000fc40000800000 */
[----:B------:R-:W-:Y:S02]  /*5380*/  FSEL R118, R99, -INF , P0 ;  /* 0xff80000063767808 */ /* 0x000fe40000000000 */
[----:B------:R-:W-:Y:S02]  /*5390*/  FSEL R123, R98, -INF , P5 ;  /* 0xff800000627b7808 */ /* 0x000fe40002800000 */
[C---:B------:R-:W-:Y:S02]  /*53a0*/  ISETP.GT.AND P3, PT, R2.reuse, 0x48, PT ;  /* 0x000000480200780c */ /* 0x040fe40003f64270 */
[C---:B------:R-:W-:Y:S02]  /*53b0*/  ISETP.GT.AND P2, PT, R2.reuse, 0x49, PT ;  /* 0x000000490200780c */ /* 0x040fe40003f44270 */
[C---:B------:R-:W-:Y:S02]  /*53c0*/  ISETP.GT.AND P1, PT, R2.reuse, 0x50, PT ;  /* 0x000000500200780c */ /* 0x040fe40003f24270 */
[----:B------:R-:W-:-:S02]  /*53d0*/  ISETP.GT.AND P0, PT, R2, 0x51, PT ;  /* 0x000000510200780c */ /* 0x000fc40003f04270 */
[----:B------:R-:W-:Y:S02]  /*53e0*/  ISETP.GT.AND P5, PT, R2, 0x58, PT ;  /* 0x000000580200780c */ /* 0x000fe40003fa4270 */
[----:B------:R-:W-:Y:S02]  /*53f0*/  FMNMX.FTZ R5, R22, R5, !PT ;  /* 0x0000000516057209 */ /* 0x000fe40007810000 */
        /* <DEDUP_REMOVED lines=10> */
[----:B------:R-:W-:Y:S02]  /*54a0*/  FMNMX.FTZ R2, R40, R5, !PT ;  /* 0x0000000528027209 */ /* 0x000fe40007810000 */
[----:B------:R-:W-:Y:S02]  /*54b0*/  FSEL R125, R125, -INF , P3 ;  /* 0xff8000007d7d7808 */ /* 0x000fe40001800000 */
[----:B------:R-:W-:Y:S02]  /*54c0*/  FSEL R124, R65, -INF , P2 ;  /* 0xff800000417c7808 */ /* 0x000fe40001000000 */
[C---:B------:R-:W-:Y:S02]  /*54d0*/  ISETP.GT.AND P3, PT, R0.reuse, RZ, PT ;  /* 0x000000ff0000720c */ /* 0x040fe40003f64270 */
[----:B------:R-:W-:Y:S02]  /*54e0*/  ISETP.GT.AND P2, PT, R0, 0x1, PT ;  /* 0x000000010000780c */ /* 0x000fe40003f44270 */
[----:B------:R-:W-:-:S02]  /*54f0*/  FMNMX.FTZ R2, R41, R2, !PT ;  /* 0x0000000229027209 */ /* 0x000fc40007810000 */
[----:B------:R-:W-:Y:S02]  /*5500*/  FSEL R120, R64, -INF , P1 ;  /* 0xff80000040787808 */ /* 0x000fe40000800000 */
[----:B------:R-:W-:Y:S02]  /*5510*/  ISETP.GT.AND P1, PT, R0, 0x8, PT ;  /* 0x000000080000780c */ /* 0x000fe40003f24270 */
[----:B------:R-:W-:Y:S02]  /*5520*/  FMNMX.FTZ R2, R42, R2, !PT ;  /* 0x000000022a027209 */ /* 0x000fe40007810000 */
[----:B------:R-:W-:Y:S02]  /*5530*/  FSEL R10, R216, -INF , P3 ;  /* 0xff800000d80a7808 */ /* 0x000fe40001800000 */
[----:B------:R-:W-:Y:S01]  /*5540*/  FSEL R14, R215, -INF , P2 ;  /* 0xff800000d70e7808 */ /* 0x000fe20001000000 */
[----:B------:R-:W-:Y:S01]  /*5550*/  IMAD.MOV.U32 R215, RZ, RZ, R251 ;  /* 0x000000ffffd77224 */ /* 0x000fe200078e00fb */
[----:B------:R-:W-:-:S02]  /*5560*/  FSEL R117, R45, -INF , P0 ;  /* 0xff8000002d757808 */ /* 0x000fc40000000000 */
[----:B------:R-:W-:Y:S02]  /*5570*/  ISETP.GT.AND P0, PT, R0, 0x9, PT ;  /* 0x000000090000780c */ /* 0x000fe40003f04270 */
[----:B------:R-:W-:Y:S02]  /*5580*/  FMNMX.FTZ R2, R43, R2, !PT ;  /* 0x000000022b027209 */ /* 0x000fe40007810000 */
[----:B------:R-:W-:Y:S01]  /*5590*/  FSEL R13, R212, -INF , P1 ;  /* 0xff800000d40d7808 */ /* 0x000fe20000800000 */
[----:B------:R-:W-:Y:S01]  /*55a0*/  IMAD.MOV.U32 R212, RZ, RZ, R249 ;  /* 0x000000ffffd47224 */ /* 0x000fe200078e00f9 */
[----:B------:R-:W-:Y:S02]  /*55b0*/  FMNMX.FTZ R5, R10, R14, !PT ;  /* 0x0000000e0a057209 */ /* 0x000fe40007810000 */
[----:B------:R-:W-:Y:S02]  /*55c0*/  ISETP.GT.AND P2, PT, R0, 0x10, PT ;  /* 0x000000100000780c */ /* 0x000fe40003f44270 */
[----:B------:R-:W-:-:S02]  /*55d0*/  FMNMX.FTZ R2, R112, R2, !PT ;  /* 0x0000000270027209 */ /* 0x000fc40007810000 */
[----:B------:R-:W-:Y:S01]  /*55e0*/  FSEL R12, R211, -INF , P0 ;  /* 0xff800000d30c7808 */ /* 0x000fe20000000000 */
[----:B------:R-:W-:Y:S01]  /*55f0*/  IMAD.MOV.U32 R211, RZ, RZ, R248 ;  /* 0x000000ffffd37224 */ /* 0x000fe200078e00f8 */
[----:B------:R-:W-:Y:S02]  /*5600*/  FMNMX.FTZ R5, R13, R5, !PT ;  /* 0x000000050d057209 */ /* 0x000fe40007810000 */
[----:B------:R-:W-:Y:S02]  /*5610*/  ISETP.GT.AND P1, PT, R0, 0x11, PT ;  /* 0x000000110000780c */ /* 0x000fe40003f24270 */
[----:B------:R-:W-:Y:S02]  /*5620*/  FMNMX.FTZ R2, R113, R2, !PT ;  /* 0x0000000271027209 */ /* 0x000fe40007810000 */
[----:B------:R-:W-:Y:S01]  /*5630*/  FSEL R9, R208, -INF , P2 ;  /* 0xff800000d0097808 */ /* 0x000fe20001000000 */
[----:B------:R-:W-:Y:S01]  /*5640*/  IMAD.MOV.U32 R208, RZ, RZ, R223 ;  /* 0x000000ffffd07224 */ /* 0x000fe200078e00df */
[----:B------:R-:W-:-:S02]  /*5650*/  FMNMX.FTZ R5, R12, R5, !PT ;  /* 0x000000050c057209 */ /* 0x000fc40007810000 */
[C---:B------:R-:W-:Y:S02]  /*5660*/  ISETP.GT.AND P0, PT, R0.reuse, 0x18, PT ;  /* 0x000000180000780c */ /* 0x040fe40003f04270 */
        /* <DEDUP_REMOVED lines=14> */
[----:B------:R-:W-:Y:S02]  /*5750*/  ISETP.GT.AND P0, PT, R0, 0x21, PT ;  /* 0x000000210000780c */ /* 0x000fe40003f04270 */
[----:B------:R-:W-:Y:S02]  /*5760*/  FMNMX.FTZ R2, R123, R2, !PT ;  /* 0x000000027b027209 */ /* 0x000fe40007810000 */
[----:B------:R-:W-:Y:S01]  /*5770*/  FSEL R39, R200, -INF , P1 ;  /* 0xff800000c8277808 */ /* 0x000fe20000800000 */
[----:B------:R-:W-:Y:S01]  /*5780*/  IMAD.MOV.U32 R200, RZ, RZ, R244 ;  /* 0x000000ffffc87224 */ /* 0x000fe200078e00f4 */
[----:B------:R-:W-:Y:S02]  /*5790*/  FMNMX.FTZ R5, R20, R5, !PT ;  /* 0x0000000514057209 */ /* 0x000fe40007810000 */
[----:B------:R-:W-:Y:S02]  /*57a0*/  ISETP.GT.AND P2, PT, R0, 0x28, PT ;  /* 0x000000280000780c */ /* 0x000fe40003f44270 */
[----:B------:R-:W-:-:S02]  /*57b0*/  FMNMX.FTZ R2, R122, R2, !PT ;  /* 0x000000027a027209 */ /* 0x000fc40007810000 */
[----:B------:R-:W-:Y:S02]  /*57c0*/  FSEL R38, R199, -INF , P0 ;  /* 0xff800000c7267808 */ /* 0x000fe40000000000 */
[----:B------:R-:W-:Y:S02]  /*57d0*/  FMNMX.FTZ R5, R39, R5, !PT ;  /* 0x0000000527057209 */ /* 0x000fe40007810000 */
[----:B------:R-:W-:Y:S02]  /*57e0*/  ISETP.GT.AND P1, PT, R0, 0x29, PT ;  /* 0x000000290000780c */ /* 0x000fe40003f24270 */
[----:B------:R-:W-:Y:S02]  /*57f0*/  FMNMX.FTZ R2, R121, R2, !PT ;  /* 0x0000000279027209 */ /* 0x000fe40007810000 */
[----:B------:R-:W-:Y:S02]  /*5800*/  FSEL R37, R196, -INF , P2 ;  /* 0xff800000c4257808 */ /* 0x000fe40001000000 */
        /* <DEDUP_REMOVED lines=17> */
[----:B------:R-:W-:Y:S02]  /*5920*/  FSEL R69, R163, -INF , P1 ;  /* 0xff800000a3457808 */ /* 0x000fe40000800000 */
        /* <DEDUP_REMOVED lines=9> */
[----:B------:R-:W-:Y:S02]  /*59c0*/  FSEL R116, R46, -INF , P5 ;  /* 0xff8000002e747808 */ /* 0x000fe40002800000 */
[----:B------:R-:W-:Y:S02]  /*59d0*/  FMNMX.FTZ R2, R117, R2, !PT ;  /* 0x0000000275027209 */ /* 0x000fe40007810000 */
[----:B------:R-:W-:Y:S02]  /*59e0*/  ISETP.GT.AND P0, PT, R0, 0x48, PT ;  /* 0x000000480000780c */ /* 0x000fe40003f04270 */
[----:B------:R-:W-:Y:S02]  /*59f0*/  FSEL R155, R155, -INF , P1 ;  /* 0xff8000009b9b7808 */ /* 0x000fe40000800000 */
[----:B------:R-:W-:Y:S02]  /*5a00*/  FMNMX.FTZ R5, R156, R5, !PT ;  /* 0x000000059c057209 */ /* 0x000fe40007810000 */
[----:B------:R-:W-:-:S02]  /*5a10*/  FMNMX.FTZ R2, R116, R2, !PT ;  /* 0x0000000274027209 */ /* 0x000fc40007810000 */
[----:B------:R-:W-:Y:S02]  /*5a20*/  ISETP.GT.AND P1, PT, R0, 0x49, PT ;  /* 0x000000490000780c */ /* 0x000fe40003f24270 */
[----:B------:R-:W-:Y:S01]  /*5a30*/  FSEL R150, R150, -INF , P0 ;  /* 0xff80000096967808 */ /* 0x000fe20000000000 */
[----:B------:R-:W1:Y:S01]  /*5a40*/  SHFL.BFLY PT, R6, R2, 0x2, 0x1f ;  /* 0x0c401f0002067f89 */ /* 0x000e6200000e0000 */
[----:B------:R-:W-:Y:S02]  /*5a50*/  FMNMX.FTZ R5, R155, R5, !PT ;  /* 0x000000059b057209 */ /* 0x000fe40007810000 */
[----:B------:R-:W-:Y:S02]  /*5a60*/  ISETP.GT.AND P0, PT, R0, 0x50, PT ;  /* 0x000000500000780c */ /* 0x000fe40003f04270 */
[----:B------:R-:W-:Y:S02]  /*5a70*/  FSEL R149, R149, -INF , P1 ;  /* 0xff80000095957808 */ /* 0x000fe40000800000 */
[----:B------:R-:W-:-:S02]  /*5a80*/  FMNMX.FTZ R5, R150, R5, !PT ;  /* 0x0000000596057209 */ /* 0x000fc40007810000 */
[----:B------:R-:W-:Y:S02]  /*5a90*/  ISETP.GT.AND P1, PT, R0, 0x51, PT ;  /* 0x000000510000780c */ /* 0x000fe40003f24270 */
[----:B------:R-:W-:Y:S02]  /*5aa0*/  FSEL R148, R148, -INF , P0 ;  /* 0xff80000094947808 */ /* 0x000fe40000000000 */
        /* <DEDUP_REMOVED lines=16> */
[----:B-1----:R-:W-:Y:S02]  /*5bb0*/  FMNMX.FTZ R2, R2, R6, !PT ;  /* 0x0000000602027209 */ /* 0x002fe40007810000 */
[----:B------:R-:W-:Y:S02]  /*5bc0*/  ISETP.GT.AND P1, PT, R0, 0x69, PT ;  /* 0x000000690000780c */ /* 0x000fe40003f24270 */
[----:B------:R-:W-:Y:S01]  /*5bd0*/  FSEL R146, R146, -INF , P0 ;  /* 0xff80000092927808 */ /* 0x000fe20000000000 */
[----:B------:R-:W1:Y:S01]  /*5be0*/  SHFL.BFLY PT, R6, R2, 0x1, 0x1f ;  /* 0x0c201f0002067f89 */ /* 0x000e6200000e0000 */
[----:B------:R-:W-:Y:S02]  /*5bf0*/  FMNMX.FTZ R0, R147, R5, !PT ;  /* 0x0000000593007209 */ /* 0x000fe40007810000 */
[----:B------:R-:W-:Y:S02]  /*5c00*/  FSEL R145, R145, -INF , P1 ;  /* 0xff80000091917808 */ /* 0x000fe40000800000 */
[----:B------:R-:W-:-:S04]  /*5c10*/  FMNMX.FTZ R0, R146, R0, !PT ;  /* 0x0000000092007209 */ /* 0x000fc80007810000 */
[----:B------:R-:W-:-:S05]  /*5c20*/  FMNMX.FTZ R0, R145, R0, !PT ;  /* 0x0000000091007209 */ /* 0x000fca0007810000 */
[----:B------:R-:W2:Y:S01]  /*5c30*/  SHFL.BFLY PT, R5, R0, 0x2, 0x1f ;  /* 0x0c401f0000057f89 */ /* 0x000ea200000e0000 */
[----:B-1----:R-:W-:-:S04]  /*5c40*/  FMNMX.FTZ R74, R2, R6, !PT ;  /* 0x00000006024a7209 */ /* 0x002fc80007810000 */
[C---:B------:R-:W-:Y:S01]  /*5c50*/  FSETP.NEU.FTZ.AND P0, PT, R74.reuse, -INF , PT ;  /* 0xff8000004a00780b */ /* 0x040fe20003f1d000 */
[----:B------:R-:W-:-:S05]  /*5c60*/  FMUL.FTZ R2, R74, c[0x0][0x2d0] ;  /* 0x0000b4004a027a20 */ /* 0x000fca0000410000 */
[----:B------:R-:W-:Y:S02]  /*5c70*/  FSEL R2, R2, RZ, P0 ;  /* 0x000000ff02027208 */ /* 0x000fe40000000000 */
[----:B--2---:R-:W-:-:S03]  /*5c80*/  FMNMX.FTZ R0, R0, R5, !PT ;  /* 0x0000000500007209 */ /* 0x004fc60007810000 */
[--C-:B------:R-:W-:Y:S02]  /*5c90*/  FFMA.FTZ R5, R7, c[0x0][0x2d0], -R2.reuse ;  /* 0x0000b40007057a23 */ /* 0x100fe40000010802 */
[----:B------:R-:W-:Y:S01]  /*5ca0*/  IMAD.MOV.U32 R7, RZ, RZ, R35 ;  /* 0x000000ffff077224 */ /* 0x000fe200078e0023 */
[----:B------:R-:W1:Y:S01]  /*5cb0*/  SHFL.BFLY PT, R6, R0, 0x1, 0x1f ;  /* 0x0c201f0000067f89 */ /* 0x000e6200000e0000 */
[----:B------:R2:W-:Y:S02]  /*5cc0*/  MUFU.EX2 R158, R5 ;  /* 0x00000005009e7308 */ /* 0x0005e40000000800 */
[----:B--2---:R-:W-:-:S06]  /*5cd0*/  FFMA.FTZ R5, R11, c[0x0][0x2d0], -R2 ;  /* 0x0000b4000b057a23 */ /* 0x004fcc0000010802 */
[----:B------:R2:W-:Y:S01]  /*5ce0*/  MUFU.EX2 R157, R5 ;  /* 0x00000005009d7308 */ /* 0x0005e20000000800 */
[----:B-1----:R-:W-:Y:S01]  /*5cf0*/  FMNMX.FTZ R73, R0, R6, !PT ;  /* 0x0000000600497209 */ /* 0x002fe20007810000 */
[----:B------:R-:W-:-:S03]  /*5d00*/  IMAD.MOV.U32 R6, RZ, RZ, R31 ;  /* 0x000000ffff067224 */ /* 0x000fc600078e001f */
[C---:B------:R-:W-:Y:S01]  /*5d10*/  FSETP.NEU.FTZ.AND P0, PT, R73.reuse, -INF , PT ;  /* 0xff8000004900780b */ /* 0x040fe20003f1d000 */
[----:B------:R-:W-:-:S05]  /*5d20*/  FMUL.FTZ R0, R73, c[0x0][0x2d0] ;  /* 0x0000b40049007a20 */ /* 0x000fca0000410000 */
[----:B------:R-:W-:Y:S01]  /*5d30*/  FSEL R0, R0, RZ, P0 ;  /* 0x000000ff00007208 */ /* 0x000fe20000000000 */
[----:B--2---:R-:W-:-:S04]  /*5d40*/  FFMA.FTZ R5, R15, c[0x0][0x2d0], -R2 ;  /* 0x0000b4000f057a23 */ /* 0x004fc80000010802 */
[----:B------:R1:W-:Y:S02]  /*5d50*/  MUFU.EX2 R163, R5 ;  /* 0x0000000500a37308 */ /* 0x0003e40000000800 */
[----:B-1----:R-:W-:-:S06]  /*5d60*/  FFMA.FTZ R5, R17, c[0x0][0x2d0], -R2 ;  /* 0x0000b40011057a23 */ /* 0x002fcc0000010802 */
        /* <DEDUP_REMOVED lines=8> */
[----:B------:R1:W2:Y:S02]  /*5df0*/  MUFU.EX2 R29, R5 ;  /* 0x00000005001d7308 */ /* 0x0002a40000000800 */
[----:B-1----:R-:W-:Y:S01]  /*5e00*/  FFMA.FTZ R5, R10, c[0x0][0x2d0], -R0 ;  /* 0x0000b4000a057a23 */ /* 0x002fe20000010800 */
[----:B--2---:R-:W-:-:S05]  /*5e10*/  F2FP.BF16.PACK_AB R10, R29, R28 ;  /* 0x0000001c1d0a723e */ /* 0x004fca00000010ff */
[----:B------:R1:W-:Y:S02]  /*5e20*/  MUFU.EX2 R160, R5 ;  /* 0x0000000500a07308 */ /* 0x0003e40000000800 */
[----:B-1----:R-:W-:Y:S01]  /*5e30*/  FFMA.FTZ R5, R14, c[0x0][0x2d0], -R0 ;  /* 0x0000b4000e057a23 */ /* 0x002fe20000010800 */
[----:B------:R-:W-:-:S05]  /*5e40*/  F2FP.BF16.PACK_AB R14, R209, R163 ;  /* 0x000000a3d10e723e */ /* 0x000fca00000010ff */
        /* <DEDUP_REMOVED lines=10> */
[----:B------:R-:W-:Y:S01]  /*5ef0*/  HMMA.16816.F32.BF16 R24, R12, R48, RZ ;  /* 0x000000300c18723c */ /* 0x000fe200000418ff */
[----:B-1----:R-:W-:Y:S01]  /*5f00*/  FFMA.FTZ R5, R8, c[0x0][0x2d0], -R0 ;  /* 0x0000b40008057a23 */ /* 0x002fe20000010800 */
[----:B------:R-:W-:-:S04]  /*5f10*/  F2FP.BF16.PACK_AB R8, R218, R219 ;  /* 0x000000dbda08723e */ /* 0x000fc800000010ff */
[----:B------:R1:W2:Y:S02]  /*5f20*/  MUFU.EX2 R243, R5 ;  /* 0x0000000500f37308 */ /* 0x0002a40000000800 */
[--C-:B-1----:R-:W-:Y:S01]  /*5f30*/  FFMA.FTZ R5, R16, c[0x0][0x2d0], -R0.reuse ;  /* 0x0000b40010057a23 */ /* 0x102fe20000010800 */
[----:B--2---:R-:W-:Y:S01]  /*5f40*/  F2FP.BF16.PACK_AB R9, R243, R217 ;  /* 0x000000d9f309723e */ /* 0x004fe200000010ff */
[----:B------:R-:W-:Y:S04]  /*5f50*/  HMMA.16816.F32.BF16 R16, R12, R60, RZ ;  /* 0x0000003c0c10723c */ /* 0x000fe800000418ff */
[----:B------:R1:W-:Y:S02]  /*5f60*/  MUFU.EX2 R244, R5 ;  /* 0x0000000500f47308 */ /* 0x0003e40000000800 */
[----:B-1----:R-:W-:-:S02]  /*5f70*/  FFMA.FTZ R5, R20, c[0x0][0x2d0], -R0 ;  /* 0x0000b40014057a23 */ /* 0x002fc40000010800 */
[----:B------:R-:W-:Y:S04]  /*5f80*/  HMMA.16816.F32.BF16 R20, R12, R52, RZ ;  /* 0x000000340c14723c */ /* 0x000fe800000418ff */
[----:B------:R1:W2:Y:S02]  /*5f90*/  MUFU.EX2 R206, R5 ;  /* 0x0000000500ce7308 */ /* 0x0002a40000000800 */
[----:B-1----:R-:W-:Y:S01]  /*5fa0*/  FFMA.FTZ R5, R40, c[0x0][0x2d0], -R2 ;  /* 0x0000b40028057a23 */ /* 0x002fe20000010802 */
[----:B--2---:R-:W-:-:S05]  /*5fb0*/  F2FP.BF16.PACK_AB R11, R206, R244 ;  /* 0x000000f4ce0b723e */ /* 0x004fca00000010ff */
[----:B------:R1:W-:Y:S04]  /*5fc0*/  MUFU.EX2 R223, R5 ;  /* 0x0000000500df7308 */ /* 0x0003e80000000800 */
[----:B------:R-:W-:Y:S07]  /*5fd0*/  HMMA.16816.F32.BF16 R92, R8, R80, R16 ;  /* 0x00000050085c723c */ /* 0x000fee0000041810 */
[----:B------:R-:W-:Y:S01]  /*5fe0*/  IMAD.MOV.U32 R80, RZ, RZ, R221 ;  /* 0x000000ffff507224 */ /* 0x000fe200078e00dd */
[----:B------:R-:W-:Y:S01]  /*5ff0*/  HMMA.16816.F32.BF16 R16, R12, R84, RZ ;  /* 0x000000540c10723c */ /* 0x000fe200000418ff */
[----:B------:R-:W-:-:S02]  /*6000*/  IMAD.MOV.U32 R81, RZ, RZ, R28 ;  /* 0x000000ffff517224 */ /* 0x000fc400078e001c */
[----:B-1----:R-:W-:-:S04]  /*6010*/  FFMA.FTZ R5, R41, c[0x0][0x2d0], -R2 ;  /* 0x0000b40029057a23 */ /* 0x002fc80000010802 */
[----:B------:R-:W-:Y:S01]  /*6020*/  IMAD.MOV.U32 R85, RZ, RZ, R220 ;  /* 0x000000ffff557224 */ /* 0x000fe200078e00dc */
[----:B------:R1:W2:Y:S01]  /*6030*/  MUFU.EX2 R242, R5 ;  /* 0x0000000500f27308 */ /* 0x0002a20000000800 */
[C---:B------:R-:W-:Y:S07]  /*6040*/  HMMA.16816.F32.BF16 R64, R8.reuse, R76, R20 ;  /* 0x0000004c0840723c */ /* 0x040fee0000041814 */
[----:B------:R-:W-:Y:S01]  /*6050*/  IMAD.MOV.U32 R77, RZ, RZ, R29 ;  /* 0x000000ffff4d7224 */ /* 0x000fe200078e001d */
[----:B------:R-:W-:Y:S01]  /*6060*/  HMMA.16816.F32.BF16 R44, R8, R56, R24 ;  /* 0x00000038082c723c */ /* 0x000fe20000041818 */
[----:B------:R-:W-:-:S02]  /*6070*/  IMAD.MOV.U32 R76, RZ, RZ, R30 ;  /* 0x000000ffff4c7224 */ /* 0x000fc400078e001e */
[----:B-1----:R-:W-:-:S05]  /*6080*/  FFMA.FTZ R5, R42, c[0x0][0x2d0], -R2 ;  /* 0x0000b4002a057a23 */ /* 0x002fca0000010802 */
[----:B------:R-:W-:Y:S01]  /*6090*/  HMMA.16816.F32.BF16 R28, R12, R50, RZ ;  /* 0x000000320c1c723c */ /* 0x000fe200000418ff */
[----:B------:R1:W-:Y:S07]  /*60a0*/  MUFU.EX2 R193, R5 ;  /* 0x0000000500c17308 */ /* 0x0003ee0000000800 */
[----:B------:R-:W-:Y:S01]  /*60b0*/  HMMA.16816.F32.BF16 R96, R8, R88, R16 ;  /* 0x000000580860723c */ /* 0x000fe20000041810 */
[----:B------:R-:W3:Y:S07]  /*60c0*/  LDSM.16.MT88.4 R16, [R224+0x1000] ;  /* 0x00100000e010783b */ /* 0x000eee0000004200 */
[----:B------:R-:W-:Y:S01]  /*60d0*/  HMMA.16816.F32.BF16 R24, R12, R54, RZ ;  /* 0x000000360c18723c */ /* 0x000fe200000418ff */
[----:B-1----:R-:W-:-:S04]  /*60e0*/  FFMA.FTZ R5, R43, c[0x0][0x2d0], -R2 ;  /* 0x0000b4002b057a23 */ /* 0x002fc80000010802 */
[----:B------:R1:W4:Y:S03]  /*60f0*/  MUFU.EX2 R194, R5 ;  /* 0x0000000500c27308 */ /* 0x0003260000000800 */
[C---:B------:R-:W-:Y:S08]  /*6100*/  HMMA.16816.F32.BF16 R20, R12.reuse, R62, RZ ;  /* 0x0000003e0c14723c */ /* 0x040ff000000418ff */
[----:B------:R-:W-:Y:S01]  /*6110*/  HMMA.16816.F32.BF16 R12, R12, R86, RZ ;  /* 0x000000560c0c723c */ /* 0x000fe200000418ff */
[----:B-1----:R-:W-:-:S07]  /*6120*/  FFMA.FTZ R5, R39, c[0x0][0x2d0], -R0 ;  /* 0x0000b40027057a23 */ /* 0x002fce0000010800 */
[C---:B------:R-:W-:Y:S01]  /*6130*/  HMMA.16816.F32.BF16 R32, R8.reuse, R58, R28 ;  /* 0x0000003a0820723c */ /* 0x040fe2000004181c */
[----:B------:R1:W-:Y:S07]  /*6140*/  MUFU.EX2 R222, R5 ;  /* 0x0000000500de7308 */ /* 0x0003ee0000000800 */
[C---:B------:R-:W-:Y:S01]  /*6150*/  HMMA.16816.F32.BF16 R60, R8.reuse, R78, R24 ;  /* 0x0000004e083c723c */ /* 0x040fe20000041818 */
[----:B------:R-:W3:Y:S07]  /*6160*/  LDSM.16.MT88.4 R24, [R228+0x1000] ;  /* 0x00100000e418783b */ /* 0x000eee0000004200 */
[----:B------:R-:W-:Y:S01]  /*6170*/  HMMA.16816.F32.BF16 R56, R8, R82, R20 ;  /* 0x000000520838723c */ /* 0x000fe20000041814 */
[----:B------:R-:W3:Y:S01]  /*6180*/  LDSM.16.MT88.4 R20, [R225+0x1000] ;  /* 0x00100000e114783b */ /* 0x000ee20000004200 */
[----:B-1----:R-:W-:-:S04]  /*6190*/  FFMA.FTZ R5, R38, c[0x0][0x2d0], -R0 ;  /* 0x0000b40026057a23 */ /* 0x002fc80000010800 */
[----:B------:R1:W1:Y:S02]  /*61a0*/  MUFU.EX2 R192, R5 ;  /* 0x0000000500c07308 */ /* 0x0002640000000800 */
[----:B------:R-:W-:Y:S07]  /*61b0*/  HMMA.16816.F32.BF16 R28, R8, R90, R12 ;  /* 0x0000005a081c723c */ /* 0x000fee000004180c */
[----:B--2---:R-:W-:Y:S02]  /*61c0*/  F2FP.BF16.PACK_AB R12, R242, R223 ;  /* 0x000000dff20c723e */ /* 0x004fe400000010ff */
[----:B----4-:R-:W-:Y:S01]  /*61d0*/  F2FP.BF16.PACK_AB R14, R194, R193 ;  /* 0x000000c1c20e723e */ /* 0x010fe200000010ff */
[----:B-1----:R-:W-:Y:S01]  /*61e0*/  FFMA.FTZ R5, R37, c[0x0][0x2d0], -R0 ;  /* 0x0000b40025057a23 */ /* 0x002fe20000010800 */
[----:B------:R-:W-:-:S03]  /*61f0*/  F2FP.BF16.PACK_AB R13, R192, R222 ;  /* 0x000000dec00d723e */ /* 0x000fc600000010ff */
        /* <DEDUP_REMOVED lines=25> */
[----:B-1----:R-:W-:Y:S02]  /*6390*/  FFMA.FTZ R5, R100, c[0x0][0x2d0], -R3 ;  /* 0x0000b40064057a23 */ /* 0x002fe40000010803 */
[----:B------:R-:W-:Y:S04]  /*63a0*/  HMMA.16816.F32.BF16 R100, R12, R26, R60 ;  /* 0x0000001a0c64723c */ /* 0x000fe8000004183c */
[----:B------:R-:W1:Y:S02]  /*63b0*/  MUFU.EX2 R247, R5 ;  /* 0x0000000500f77308 */ /* 0x000e640000000800 */
[----:B-1----:R-:W-:Y:S01]  /*63c0*/  F2FP.BF16.PACK_AB R11, R247, R246 ;  /* 0x000000f6f70b723e */ /* 0x002fe200000010ff */
[----:B------:R-:W-:-:S06]  /*63d0*/  FFMA.FTZ R5, R112, c[0x0][0x2d0], -R2 ;  /* 0x0000b40070057a23 */ /* 0x000fcc0000010802 */
[C---:B------:R-:W-:Y:S08]  /*63e0*/  HMMA.16816.F32.BF16 R48, R8.reuse, R16, R132 ;  /* 0x000000100830723c */ /* 0x040ff00000041884 */
[C---:B------:R-:W-:Y:S01]  /*63f0*/  HMMA.16816.F32.BF16 R52, R8.reuse, R18, R108 ;  /* 0x000000120834723c */ /* 0x040fe2000004186c */
[----:B------:R-:W1:Y:S07]  /*6400*/  LDSM.16.MT88.4 R16, [R227+0x1000] ;  /* 0x00100000e310783b */ /* 0x000e6e0000004200 */
[C---:B------:R-:W-:Y:S07]  /*6410*/  HMMA.16816.F32.BF16 R88, R8.reuse, R22, R168 ;  /* 0x000000160858723c */ /* 0x040fee00000418a8 */
[----:B------:R-:W-:Y:S01]  /*6420*/  IMAD.MOV.U32 R170, RZ, RZ, R212 ;  /* 0x000000ffffaa7224 */ /* 0x000fe200078e00d4 */
[----:B------:R-:W-:Y:S01]  /*6430*/  HMMA.16816.F32.BF16 R32, R8, R24, R164 ;  /* 0x000000180820723c */ /* 0x000fe200000418a4 */
[----:B------:R2:W-:Y:S01]  /*6440*/  MUFU.EX2 R212, R5 ;  /* 0x0000000500d47308 */ /* 0x0005e20000000800 */
[----:B------:R-:W-:-:S02]  /*6450*/  IMAD.MOV.U32 R171, RZ, RZ, R215 ;  /* 0x000000ffffab7224 */ /* 0x000fc400078e00d7 */
[----:B------:R-:W-:Y:S02]  /*6460*/  IMAD.MOV.U32 R169, RZ, RZ, R207 ;  /* 0x000000ffffa97224 */ /* 0x000fe400078e00cf */
[----:B------:R-:W-:Y:S02]  /*6470*/  IMAD.MOV.U32 R168, RZ, RZ, R208 ;  /* 0x000000ffffa87224 */ /* 0x000fe400078e00d0 */
[----:B------:R-:W-:Y:S02]  /*6480*/  IMAD.MOV.U32 R167, RZ, RZ, R85 ;  /* 0x000000ffffa77224 */ /* 0x000fe400078e0055 */
[----:B------:R-:W-:Y:S01]  /*6490*/  HMMA.16816.F32.BF16 R84, R8, R20, R180 ;  /* 0x000000140854723c */ /* 0x000fe200000418b4 */
[----:B------:R-:W-:Y:S02]  /*64a0*/  IMAD.MOV.U32 R164, RZ, RZ, R202 ;  /* 0x000000ffffa47224 */ /* 0x000fe400078e00ca */
[----:B------:R-:W-:Y:S02]  /*64b0*/  IMAD.MOV.U32 R166, RZ, RZ, R80 ;  /* 0x000000ffffa67224 */ /* 0x000fe400078e0050 */
[----:B------:R-:W-:-:S02]  /*64c0*/  IMAD.MOV.U32 R165, RZ, RZ, R81 ;  /* 0x000000ffffa57224 */ /* 0x000fc400078e0051 */
[----:B--2---:R-:W-:Y:S01]  /*64d0*/  FFMA.FTZ R5, R113, c[0x0][0x2d0], -R2 ;  /* 0x0000b40071057a23 */ /* 0x004fe20000010802 */
[----:B------:R-:W-:Y:S01]  /*64e0*/  HMMA.16816.F32.BF16 R80, R12, R22, R56 ;  /* 0x000000160c50723c */ /* 0x000fe20000041838 */
[----:B------:R-:W-:Y:S01]  /*64f0*/  IMAD.MOV.U32 R181, RZ, RZ, R76 ;  /* 0x000000ffffb57224 */ /* 0x000fe200078e004c */
[----:B------:R-:W-:Y:S01]  /*6500*/  LDSM.16.MT88.4 R20, [R225+0x1800] ;  /* 0x00180000e114783b */ /* 0x000fe20000004200 */
[----:B------:R-:W-:Y:S02]  /*6510*/  IMAD.MOV.U32 R180, RZ, RZ, R77 ;  /* 0x000000ffffb47224 */ /* 0x000fe400078e004d */
[----:B------:R-:W-:Y:S02]  /*6520*/  IMAD.MOV.U32 R182, RZ, RZ, R199 ;  /* 0x000000ffffb67224 */ /* 0x000fe400078e00c7 */
[----:B------:R-:W-:Y:S01]  /*6530*/  IMAD.MOV.U32 R183, RZ, RZ, R193 ;  /* 0x000000ffffb77224 */ /* 0x000fe200078e00c1 */
[-C--:B-1----:R-:W-:Y:S07]  /*6540*/  HMMA.16816.F32.BF16 R108, R8, R16.reuse, R176 ;  /* 0x00000010086c723c */ /* 0x082fee00000418b0 */
[----:B------:R-:W-:Y:S01]  /*6550*/  IMAD.MOV.U32 R176, RZ, RZ, R213 ;  /* 0x000000ffffb07224 */ /* 0x000fe200078e00d5 */
[----:B------:R-:W-:Y:S01]  /*6560*/  HMMA.16816.F32.BF16 R64, R12, R16, R96 ;  /* 0x000000100c40723c */ /* 0x000fe20000041860 */
[----:B------:R1:W2:Y:S01]  /*6570*/  MUFU.EX2 R213, R5 ;  /* 0x0000000500d57308 */ /* 0x0002a20000000800 */
[----:B------:R-:W-:-:S02]  /*6580*/  IMAD.MOV.U32 R178, RZ, RZ, R203 ;  /* 0x000000ffffb27224 */ /* 0x000fc400078e00cb */
[----:B------:R-:W-:Y:S02]  /*6590*/  IMAD.MOV.U32 R177, RZ, RZ, R204 ;  /* 0x000000ffffb17224 */ /* 0x000fe400078e00cc */
[----:B------:R-:W-:Y:S02]  /*65a0*/  IMAD.MOV.U32 R179, RZ, RZ, R200 ;  /* 0x000000ffffb37224 */ /* 0x000fe400078e00c8 */
[----:B------:R-:W-:Y:S01]  /*65b0*/  IMAD.MOV.U32 R98, RZ, RZ, R214 ;  /* 0x000000ffff627224 */ /* 0x000fe200078e00d6 */
[----:B------:R-:W-:Y:S01]  /*65c0*/  HMMA.16816.F32.BF16 R76, R8, R26, R172 ;  /* 0x0000001a084c723c */ /* 0x000fe200000418ac */
[----:B------:R-:W-:Y:S01]  /*65d0*/  IMAD.MOV.U32 R99, RZ, RZ, R211 ;  /* 0x000000ffff637224 */ /* 0x000fe200078e00d3 */
[----:B------:R-:W-:Y:S01]  /*65e0*/  LDSM.16.MT88.4 R24, [R228+0x1800] ;  /* 0x00180000e418783b */ /* 0x000fe20000004200 */
[----:B------:R-:W-:Y:S02]  /*65f0*/  IMAD.MOV.U32 R97, RZ, RZ, R169 ;  /* 0x000000ffff617224 */ /* 0x000fe400078e00a9 */
[----:B------:R-:W-:-:S02]  /*6600*/  IMAD.MOV.U32 R169, RZ, RZ, R198 ;  /* 0x000000ffffa97224 */ /* 0x000fc400078e00c6 */
[----:B------:R-:W-:Y:S01]  /*6610*/  IMAD.MOV.U32 R175, RZ, RZ, R210 ;  /* 0x000000ffffaf7224 */ /* 0x000fe200078e00d2 */
[-C--:B------:R-:W-:Y:S01]  /*6620*/  HMMA.16816.F32.BF16 R104, R8, R18.reuse, R140 ;  /* 0x000000120868723c */ /* 0x080fe2000004188c */
[----:B-1----:R-:W-:Y:S02]  /*6630*/  FFMA.FTZ R5, R115, c[0x0][0x2d0], -R2 ;  /* 0x0000b40073057a23 */ /* 0x002fe40000010802 */
[----:B------:R-:W-:Y:S02]  /*6640*/  IMAD.MOV.U32 R173, RZ, RZ, R205 ;  /* 0x000000ffffad7224 */ /* 0x000fe400078e00cd */
[----:B------:R1:W-:Y:S01]  /*6650*/  MUFU.EX2 R214, R5 ;  /* 0x0000000500d67308 */ /* 0x0003e20000000800 */
[----:B------:R-:W-:Y:S02]  /*6660*/  IMAD.MOV.U32 R174, RZ, RZ, R206 ;  /* 0x000000ffffae7224 */ /* 0x000fe400078e00ce */
[----:B------:R-:W-:Y:S01]  /*6670*/  HMMA.16816.F32.BF16 R28, R12, R18, R28 ;  /* 0x000000120c1c723c */ /* 0x000fe2000004181c */
[----:B------:R-:W3:Y:S01]  /*6680*/  LDSM.16.MT88.4 R16, [R224+0x1800] ;  /* 0x00180000e010783b */ /* 0x000ee20000004200 */
[----:B------:R-:W-:-:S02]  /*6690*/  IMAD.MOV.U32 R172, RZ, RZ, R201 ;  /* 0x000000ffffac7224 */ /* 0x000fc400078e00c9 */
[----:B------:R-:W-:Y:S02]  /*66a0*/  IMAD.MOV.U32 R96, RZ, RZ, R177 ;  /* 0x000000ffff607224 */ /* 0x000fe400078e00b1 */
[----:B------:R-:W-:Y:S01]  /*66b0*/  IMAD.MOV.U32 R177, RZ, RZ, R6 ;  /* 0x000000ffffb17224 */ /* 0x000fe200078e0006 */
[----:B--2---:R-:W-:Y:S01]  /*66c0*/  F2FP.BF16.PACK_AB R12, R213, R212 ;  /* 0x000000d4d50c723e */ /* 0x004fe200000010ff */
[--C-:B------:R-:W-:Y:S02]  /*66d0*/  FFMA.FTZ R6, R122, c[0x0][0x2d0], -R2.reuse ;  /* 0x0000b4007a067a23 */ /* 0x100fe40000010802 */
[----:B-1----:R-:W-:-:S04]  /*66e0*/  FFMA.FTZ R5, R114, c[0x0][0x2d0], -R2 ;  /* 0x0000b40072057a23 */ /* 0x002fc80000010802 */
[----:B------:R1:W2:Y:S02]  /*66f0*/  MUFU.EX2 R215, R5 ;  /* 0x0000000500d77308 */ /* 0x0002a40000000800 */
[----:B-1----:R-:W-:Y:S01]  /*6700*/  FFMA.FTZ R5, R75, c[0x0][0x2d0], -R0 ;  /* 0x0000b4004b057a23 */ /* 0x002fe20000010800 */
[----:B--2---:R-:W-:Y:S01]  /*6710*/  F2FP.BF16.PACK_AB R14, R215, R214 ;  /* 0x000000d6d70e723e */ /* 0x004fe200000010ff */
        /* <DEDUP_REMOVED lines=9> */
[----:B------:R1:W-:Y:S01]  /*67b0*/  MUFU.EX2 R210, R5 ;  /* 0x0000000500d27308 */ /* 0x0003e20000000800 */
[----:B------:R-:W-:Y:S02]  /*67c0*/  IMAD.MOV.U32 R179, RZ, RZ, R180 ;  /* 0x000000ffffb37224 */ /* 0x000fe400078e00b4 */
[----:B------:R-:W-:Y:S02]  /*67d0*/  IMAD.MOV.U32 R180, RZ, RZ, R192 ;  /* 0x000000ffffb47224 */ /* 0x000fe400078e00c0 */
[----:B-1----:R-:W-:Y:S02]  /*67e0*/  FFMA.FTZ R5, R68, c[0x0][0x2d0], -R0 ;  /* 0x0000b40044057a23 */ /* 0x002fe40000010800 */
[----:B------:R-:W-:Y:S02]  /*67f0*/  IMAD.MOV.U32 R68, RZ, RZ, R191 ;  /* 0x000000ffff447224 */ /* 0x000fe400078e00bf */
        /* <DEDUP_REMOVED lines=8> */
[----:B------:R-:W-:Y:S01]  /*6880*/  HMMA.16816.F32.BF16 R112, R12, R20, R92 ;  /* 0x000000140c70723c */ /* 0x000fe2000004185c */
[----:B-1----:R-:W-:Y:S01]  /*6890*/  FFMA.FTZ R5, R139, c[0x0][0x2d0], -R4 ;  /* 0x0000b4008b057a23 */ /* 0x002fe20000010804 */
[----:B--2---:R-:W-:-:S03]  /*68a0*/  F2FP.BF16.PACK_AB R8, R204, R203 ;  /* 0x000000cbcc08723e */ /* 0x004fc600000010ff */
[----:B------:R1:W-:Y:S02]  /*68b0*/  MUFU.EX2 R205, R5 ;  /* 0x0000000500cd7308 */ /* 0x0003e40000000800 */
[----:B-1----:R-:W-:Y:S02]  /*68c0*/  FFMA.FTZ R5, R138, c[0x0][0x2d0], -R4 ;  /* 0x0000b4008a057a23 */ /* 0x002fe40000010804 */
[----:B------:R-:W-:Y:S04]  /*68d0*/  HMMA.16816.F32.BF16 R136, R12, R18, R40 ;  /* 0x000000120c88723c */ /* 0x000fe80000041828 */
        /* <DEDUP_REMOVED lines=13> */
[----:B------:R-:W-:-:S05]  /*69b0*/  FFMA.FTZ R5, R187, c[0x0][0x2d0], -R4 ;  /* 0x0000b400bb057a23 */ /* 0x000fca0000010804 */
[----:B------:R1:W-:Y:S01]  /*69c0*/  MUFU.EX2 R193, R5 ;  /* 0x0000000500c17308 */ /* 0x0003e20000000800 */
[C---:B------:R-:W-:Y:S08]  /*69d0*/  HMMA.16816.F32.BF16 R60, R8.reuse, R16, R48 ;  /* 0x00000010083c723c */ /* 0x040ff00000041830 */
[----:B------:R-:W-:Y:S01]  /*69e0*/  HMMA.16816.F32.BF16 R56, R8, R18, R52 ;  /* 0x000000120838723c */ /* 0x000fe20000041834 */
[----:B------:R-:W2:Y:S01]  /*69f0*/  LDSM.16.MT88.4 R16, [R227+0x1800] ;  /* 0x00180000e310783b */ /* 0x000ea20000004200 */
[----:B-1----:R-:W-:-:S02]  /*6a00*/  FFMA.FTZ R5, R188, c[0x0][0x2d0], -R4 ;  /* 0x0000b400bc057a23 */ /* 0x002fc40000010804 */
[----:B------:R-:W-:-:S04]  /*6a10*/  IMAD.MOV.U32 R188, RZ, RZ, R98 ;  /* 0x000000ffffbc7224 */ /* 0x000fc800078e0062 */
[----:B------:R-:W-:Y:S01]  /*6a20*/  HMMA.16816.F32.BF16 R48, R8, R24, R32 ;  /* 0x000000180830723c */ /* 0x000fe20000041820 */
[----:B------:R1:W3:Y:S01]  /*6a30*/  MUFU.EX2 R195, R5 ;  /* 0x0000000500c37308 */ /* 0x0002e20000000800 */
[----:B------:R-:W-:Y:S02]  /*6a40*/  IMAD.MOV.U32 R98, RZ, RZ, R168 ;  /* 0x000000ffff627224 */ /* 0x000fe400078e00a8 */
[----:B------:R-:W-:-:S04]  /*6a50*/  IMAD.MOV.U32 R168, RZ, RZ, R197 ;  /* 0x000000ffffa87224 */ /* 0x000fc800078e00c5 */
[C---:B------:R-:W-:Y:S01]  /*6a60*/  HMMA.16816.F32.BF16 R44, R8.reuse, R26, R76 ;  /* 0x0000001a082c723c */ /* 0x040fe2000004184c */
[----:B------:R-:W4:Y:S06]  /*6a70*/  LDSM.16.MT88.4 R24, [R224+0x2000] ;  /* 0x00200000e018783b */ /* 0x000f2c0000004200 */
[----:B------:R-:W-:Y:S01]  /*6a80*/  IMAD.MOV.U32 R78, RZ, RZ, R181 ;  /* 0x000000ffff4e7224 */ /* 0x000fe200078e00b5 */
[----:B------:R-:W-:Y:S01]  /*6a90*/  HMMA.16816.F32.BF16 R36, R8, R22, R88 ;  /* 0x000000160824723c */ /* 0x000fe20000041858 */
[----:B-1----:R-:W-:Y:S02]  /*6aa0*/  FFMA.FTZ R5, R189, c[0x0][0x2d0], -R4 ;  /* 0x0000b400bd057a23 */ /* 0x002fe40000010804 */
[----:B------:R-:W-:Y:S01]  /*6ab0*/  IMAD.MOV.U32 R181, RZ, RZ, R194 ;  /* 0x000000ffffb57224 */ /* 0x000fe200078e00c2 */
[----:B------:R1:W-:Y:S01]  /*6ac0*/  MUFU.EX2 R189, R6 ;  /* 0x0000000600bd7308 */ /* 0x0003e20000000800 */
[----:B------:R-:W-:-:S02]  /*6ad0*/  IMAD.MOV.U32 R79, RZ, RZ, R7 ;  /* 0x000000ffff4f7224 */ /* 0x000fc400078e0007 */
[----:B------:R-:W-:Y:S01]  /*6ae0*/  FFMA.FTZ R7, R123, c[0x0][0x2d0], -R2 ;  /* 0x0000b4007b077a23 */ /* 0x000fe20000010802 */
[C---:B------:R-:W-:Y:S01]  /*6af0*/  HMMA.16816.F32.BF16 R40, R8.reuse, R20, R84 ;  /* 0x000000140828723c */ /* 0x040fe20000041854 */
[----:B------:R-:W-:Y:S02]  /*6b00*/  IMAD.MOV.U32 R77, RZ, RZ, R79 ;  /* 0x000000ffff4d7224 */ /* 0x000fe400078e004f */
[----:B------:R-:W-:Y:S01]  /*6b10*/  IMAD.MOV.U32 R79, RZ, RZ, R69 ;  /* 0x000000ffff4f7224 */ /* 0x000fe200078e0045 */
[----:B------:R3:W-:Y:S01]  /*6b20*/  MUFU.EX2 R197, R5 ;  /* 0x0000000500c57308 */ /* 0x0007e20000000800 */
[----:B------:R-:W-:Y:S02]  /*6b30*/  IMAD.MOV.U32 R69, RZ, RZ, R96 ;  /* 0x000000ffff457224 */ /* 0x000fe400078e0060 */
[----:B------:R-:W-:Y:S01]  /*6b40*/  IMAD.MOV.U32 R96, RZ, RZ, R98 ;  /* 0x000000ffff607224 */ /* 0x000fe200078e0062 */
[----:B--2---:R-:W-:Y:S01]  /*6b50*/  HMMA.16816.F32.BF16 R52, R8, R16, R108 ;  /* 0x000000100834723c */ /* 0x004fe2000004186c */
[----:B------:R-:W-:-:S02]  /*6b60*/  IMAD.MOV.U32 R98, RZ, RZ, R170 ;  /* 0x000000ffff627224 */ /* 0x000fc400078e00aa */
[----:B------:R-:W-:Y:S01]  /*6b70*/  IMAD.MOV.U32 R170, RZ, RZ, R172 ;  /* 0x000000ffffaa7224 */ /* 0x000fe200078e00ac */
[----:B------:R-:W-:Y:S01]  /*6b80*/  MUFU.EX2 R187, R7 ;  /* 0x0000000700bb7308 */ /* 0x000fe20000000800 */
[----:B------:R-:W-:Y:S02]  /*6b90*/  FFMA.FTZ R172, R120, c[0x0][0x2d0], -R2 ;  /* 0x0000b40078ac7a23 */ /* 0x000fe40000010802 */
[--C-:B-1----:R-:W-:Y:S01]  /*6ba0*/  FFMA.FTZ R6, R155, c[0x0][0x2d0], -R0.reuse ;  /* 0x0000b4009b067a23 */ /* 0x102fe20000010800 */
[----:B------:R-:W-:Y:S01]  /*6bb0*/  HMMA.16816.F32.BF16 R32, R8, R18, R104 ;  /* 0x000000120820723c */ /* 0x000fe20000041868 */
[----:B------:R-:W-:Y:S02]  /*6bc0*/  FFMA.FTZ R155, R145, c[0x0][0x2d0], -R0 ;  /* 0x0000b400919b7a23 */ /* 0x000fe40000010800 */
[----:B---3--:R-:W-:-:S04]  /*6bd0*/  FFMA.FTZ R5, R190, c[0x0][0x2d0], -R4 ;  /* 0x0000b400be057a23 */ /* 0x008fc80000010804 */
[----:B------:R-:W-:Y:S01]  /*6be0*/  F2FP.BF16.PACK_AB R8, R195, R193 ;  /* 0x000000c1c308723e */ /* 0x000fe200000010ff */
[----:B------:R1:W2:Y:S01]  /*6bf0*/  MUFU.EX2 R198, R5 ;  /* 0x0000000500c67308 */ /* 0x0002a20000000800 */
[C---:B------:R-:W-:Y:S01]  /*6c00*/  HMMA.16816.F32.BF16 R108, R12.reuse, R22, R80 ;  /* 0x000000160c6c723c */ /* 0x040fe20000041850 */
[----:B------:R-:W3:Y:S07]  /*6c10*/  LDSM.16.MT88.4 R20, [R228+0x2000] ;  /* 0x00200000e414783b */ /* 0x000eee0000004200 */
[----:B------:R-:W-:Y:S01]  /*6c20*/  HMMA.16816.F32.BF16 R100, R12, R16, R64 ;  /* 0x000000100c64723c */ /* 0x000fe20000041840 */
[----:B-1----:R-:W-:-:S07]  /*6c30*/  FFMA.FTZ R5, R185, c[0x0][0x2d0], -R3 ;  /* 0x0000b400b9057a23 */ /* 0x002fce0000010803 */
[----:B------:R-:W-:Y:S01]  /*6c40*/  HMMA.16816.F32.BF16 R88, R12, R18, R28 ;  /* 0x000000120c58723c */ /* 0x000fe2000004181c */
[----:B------:R-:W1:Y:S01]  /*6c50*/  LDSM.16.MT88.4 R16, [R225+0x2000] ;  /* 0x00200000e110783b */ /* 0x000e620000004200 */
[----:B------:R-:W-:Y:S01]  /*6c60*/  FFMA.FTZ R64, R144, c[0x0][0x2d0], -R2 ;  /* 0x0000b40090407a23 */ /* 0x000fe20000010802 */
[----:B------:R4:W-:Y:S01]  /*6c70*/  MUFU.EX2 R191, R5 ;  /* 0x0000000500bf7308 */ /* 0x0009e20000000800 */
[----:B------:R-:W-:Y:S01]  /*6c80*/  IMAD.MOV.U32 R144, RZ, RZ, R78 ;  /* 0x000000ffff907224 */ /* 0x000fe200078e004e */
[----:B------:R-:W1:Y:S01]  /*6c90*/  LDSM.16.MT88.4 R12, [R227+0x2000] ;  /* 0x00200000e30c783b */ /* 0x000e620000004200 */
[----:B------:R-:W-:Y:S01]  /*6ca0*/  IMAD.MOV.U32 R78, RZ, RZ, R68 ;  /* 0x000000ffff4e7224 */ /* 0x000fe200078e0044 */
[----:B--2---:R-:W-:Y:S01]  /*6cb0*/  F2FP.BF16.PACK_AB R10, R198, R197 ;  /* 0x000000c5c60a723e */ /* 0x004fe200000010ff */
[----:B------:R-:W-:Y:S02]  /*6cc0*/  IMAD.MOV.U32 R68, RZ, RZ, R75 ;  /* 0x000000ffff447224 */ /* 0x000fe400078e004b */
[----:B------:R-:W-:-:S02]  /*6cd0*/  IMAD.MOV.U32 R75, RZ, RZ, R97 ;  /* 0x000000ffff4b7224 */ /* 0x000fc400078e0061 */
[----:B------:R-:W-:Y:S02]  /*6ce0*/  IMAD.MOV.U32 R97, RZ, RZ, R99 ;  /* 0x000000ffff617224 */ /* 0x000fe400078e0063 */
[----:B------:R-:W-:Y:S02]  /*6cf0*/  IMAD.MOV.U32 R99, RZ, RZ, R171 ;  /* 0x000000ffff637224 */ /* 0x000fe400078e00ab */
[----:B------:R-:W-:Y:S02]  /*6d00*/  IMAD.MOV.U32 R171, RZ, RZ, R173 ;  /* 0x000000ffffab7224 */ /* 0x000fe400078e00ad */
[----:B------:R-:W-:Y:S02]  /*6d10*/  FFMA.FTZ R173, R117, c[0x0][0x2d0], -R2 ;  /* 0x0000b40075ad7a23 */ /* 0x000fe40000010802 */
[----:B----4-:R-:W-:Y:S02]  /*6d20*/  FFMA.FTZ R5, R184, c[0x0][0x2d0], -R3 ;  /* 0x0000b400b8057a23 */ /* 0x010fe40000010803 */
[----:B------:R-:W-:Y:S01]  /*6d30*/  IMAD.MOV.U32 R117, RZ, RZ, R77 ;  /* 0x000000ffff757224 */ /* 0x000fe200078e004d */
[----:B------:R-:W-:Y:S01]  /*6d40*/  MUFU.EX2 R184, R6 ;  /* 0x0000000600b87308 */ /* 0x000fe20000000800 */
[----:B------:R-:W-:-:S02]  /*6d50*/  IMAD.MOV.U32 R77, RZ, RZ, R78 ;  /* 0x000000ffff4d7224 */ /* 0x000fc400078e004e */
[----:B------:R-:W-:Y:S02]  /*6d60*/  IMAD.MOV.U32 R78, RZ, RZ, R79 ;  /* 0x000000ffff4e7224 */ /* 0x000fe400078e004f */
[----:B------:R-:W-:Y:S02]  /*6d70*/  IMAD.MOV.U32 R79, RZ, RZ, R69 ;  /* 0x000000ffff4f7224 */ /* 0x000fe400078e0045 */
[----:B------:R-:W-:Y:S01]  /*6d80*/  IMAD.MOV.U32 R69, RZ, RZ, R170 ;  /* 0x000000ffff457224 */ /* 0x000fe200078e00aa */
[----:B------:R-:W2:Y:S01]  /*6d90*/  MUFU.EX2 R192, R5 ;  /* 0x0000000500c07308 */ /* 0x000ea20000000800 */
[----:B------:R-:W-:Y:S02]  /*6da0*/  IMAD.MOV.U32 R170, RZ, RZ, R174 ;  /* 0x000000ffffaa7224 */ /* 0x000fe400078e00ae */
[----:B------:R-:W-:Y:S02]  /*6db0*/  FFMA.FTZ R174, R116, c[0x0][0x2d0], -R2 ;  /* 0x0000b40074ae7a23 */ /* 0x000fe40000010802 */
[----:B------:R-:W-:-:S02]  /*6dc0*/  IMAD.MOV.U32 R29, RZ, RZ, R75 ;  /* 0x000000ffff1d7224 */ /* 0x000fc400078e004b */
[--C-:B------:R-:W-:Y:S02]  /*6dd0*/  FFMA.FTZ R65, R127, c[0x0][0x2d0], -R2.reuse ;  /* 0x0000b4007f417a23 */ /* 0x100fe40000010802 */
[--C-:B------:R-:W-:Y:S02]  /*6de0*/  FFMA.FTZ R66, R126, c[0x0][0x2d0], -R2.reuse ;  /* 0x0000b4007e427a23 */ /* 0x100fe40000010802 */
[----:B------:R-:W-:Y:S02]  /*6df0*/  FFMA.FTZ R67, R125, c[0x0][0x2d0], -R2 ;  /* 0x0000b4007d437a23 */ /* 0x000fe40000010802 */
[----:B------:R-:W-:Y:S02]  /*6e00*/  IMAD.MOV.U32 R116, RZ, RZ, R78 ;  /* 0x000000ffff747224 */ /* 0x000fe400078e004e */
[----:B------:R-:W-:Y:S01]  /*6e10*/  IMAD.MOV.U32 R30, RZ, RZ, R79 ;  /* 0x000000ffff1e7224 */ /* 0x000fe200078e004f */
[----:B--2---:R-:W-:Y:S01]  /*6e20*/  F2FP.BF16.PACK_AB R9, R192, R191 ;  /* 0x000000bfc009723e */ /* 0x004fe200000010ff */
[----:B------:R-:W-:-:S02]  /*6e30*/  FFMA.FTZ R5, R162, c[0x0][0x2d0], -R3 ;  /* 0x0000b400a2057a23 */ /* 0x000fc40000010803 */
[--C-:B------:R-:W-:Y:S02]  /*6e40*/  FFMA.FTZ R162, R124, c[0x0][0x2d0], -R2.reuse ;  /* 0x0000b4007ca27a23 */ /* 0x100fe40000010802 */
[----:B------:R2:W-:Y:S01]  /*6e50*/  MUFU.EX2 R194, R5 ;  /* 0x0000000500c27308 */ /* 0x0005e20000000800 */
[----:B------:R-:W-:Y:S02]  /*6e60*/  IMAD.MOV.U32 R75, RZ, RZ, R97 ;  /* 0x000000ffff4b7224 */ /* 0x000fe400078e0061 */
[----:B------:R-:W-:Y:S02]  /*6e70*/  FFMA.FTZ R28, R118, c[0x0][0x2d0], -R2 ;  /* 0x0000b400761c7a23 */ /* 0x000fe40000010802 */
[--C-:B------:R-:W-:Y:S02]  /*6e80*/  FFMA.FTZ R31, R153, c[0x0][0x2d0], -R0.reuse ;  /* 0x0000b400991f7a23 */ /* 0x100fe40000010800 */
[----:B------:R-:W-:Y:S01]  /*6e90*/  FFMA.FTZ R153, R147, c[0x0][0x2d0], -R0 ;  /* 0x0000b40093997a23 */ /* 0x000fe20000010800 */
[----:B------:R-:W-:Y:S01]  /*6ea0*/  MUFU.EX2 R185, R28 ;  /* 0x0000001c00b97308 */ /* 0x000fe20000000800 */
[----:B--2---:R-:W-:-:S07]  /*6eb0*/  FFMA.FTZ R5, R186, c[0x0][0x2d0], -R3 ;  /* 0x0000b400ba057a23 */ /* 0x004fce0000010803 */
[----:B------:R-:W2:Y:S02]  /*6ec0*/  MUFU.EX2 R196, R5 ;  /* 0x0000000500c47308 */ /* 0x000ea40000000800 */
[----:B--2---:R-:W-:Y:S01]  /*6ed0*/  F2FP.BF16.PACK_AB R11, R196, R194 ;  /* 0x000000c2c40b723e */ /* 0x004fe200000010ff */
[----:B------:R-:W-:Y:S02]  /*6ee0*/  FFMA.FTZ R5, R121, c[0x0][0x2d0], -R2 ;  /* 0x0000b40079057a23 */ /* 0x000fe40000010802 */
[----:B------:R-:W-:-:S03]  /*6ef0*/  FFMA.FTZ R2, R156, c[0x0][0x2d0], -R0 ;  /* 0x0000b4009c027a23 */ /* 0x000fc60000010800 */
[----:B------:R2:W-:Y:S01]  /*6f00*/  MUFU.EX2 R190, R5 ;  /* 0x0000000500be7308 */ /* 0x0005e20000000800 */
[C---:B------:R-:W-:Y:S07]  /*6f10*/  HMMA.16816.F32.BF16 R120, R8.reuse, R24, R60 ;  /* 0x000000180878723c */ /* 0x040fee000004183c */
[----:B------:R4:W1:Y:S01]  /*6f20*/  MUFU.EX2 R118, R2 ;  /* 0x0000000200767308 */ /* 0x0008620000000800 */
[----:B------:R-:W-:Y:S01]  /*6f30*/  IMAD.MOV.U32 R60, RZ, RZ, R96 ;  /* 0x000000ffff3c7224 */ /* 0x000fe200078e0060 */
[----:B------:R-:W-:Y:S01]  /*6f40*/  HMMA.16816.F32.BF16 R124, R8, R26, R56 ;  /* 0x0000001a087c723c */ /* 0x000fe20000041838 */
[----:B------:R-:W-:-:S02]  /*6f50*/  IMAD.MOV.U32 R61, RZ, RZ, R98 ;  /* 0x000000ffff3d7224 */ /* 0x000fc400078e0062 */
[----:B------:R-:W-:Y:S02]  /*6f60*/  IMAD.MOV.U32 R62, RZ, RZ, R99 ;  /* 0x000000ffff3e7224 */ /* 0x000fe400078e0063 */
[----:B------:R-:W-:Y:S02]  /*6f70*/  IMAD.MOV.U32 R63, RZ, RZ, R77 ;  /* 0x000000ffff3f7224 */ /* 0x000fe400078e004d */
[----:B--2---:R-:W-:Y:S01]  /*6f80*/  FFMA.FTZ R5, R150, c[0x0][0x2d0], -R0 ;  /* 0x0000b40096057a23 */ /* 0x004fe20000010800 */
[C---:B---3--:R-:W-:Y:S01]  /*6f90*/  HMMA.16816.F32.BF16 R104, R8.reuse, R20, R48 ;  /* 0x000000140868723c */ /* 0x048fe20000041830 */
[----:B------:R-:W-:Y:S02]  /*6fa0*/  IMAD.MOV.U32 R59, RZ, RZ, R62 ;  /* 0x000000ffff3b7224 */ /* 0x000fe400078e003e */
[----:B----4-:R-:W-:Y:S01]  /*6fb0*/  FFMA.FTZ R2, R149, c[0x0][0x2d0], -R0 ;  /* 0x0000b40095027a23 */ /* 0x010fe20000010800 */
[----:B------:R-:W-:Y:S04]  /*6fc0*/  MUFU.EX2 R186, R5 ;  /* 0x0000000500ba7308 */ /* 0x000fe80000000800 */
[----:B------:R-:W-:Y:S01]  /*6fd0*/  HMMA.16816.F32.BF16 R96, R8, R22, R44 ;  /* 0x000000160860723c */ /* 0x000fe2000004182c */
[----:B------:R-:W-:-:S07]  /*6fe0*/  IMAD.MOV.U32 R58, RZ, RZ, R59 ;  /* 0x000000ffff3a7224 */ /* 0x000fce00078e003b */
[----:B-1----:R-:W-:Y:S01]  /*6ff0*/  HMMA.16816.F32.BF16 R92, R8, R16, R40 ;  /* 0x00000010085c723c */ /* 0x002fe20000041828 */
[----:B------:R-:W-:-:S07]  /*7000*/  IMAD.MOV.U32 R62, RZ, RZ, R63 ;  /* 0x000000ffff3e7224 */ /* 0x000fce00078e003f */
[C---:B------:R-:W-:Y:S08]  /*7010*/  HMMA.16816.F32.BF16 R84, R8.reuse, R18, R36 ;  /* 0x000000120854723c */ /* 0x040ff00000041824 */
[C---:B------:R-:W-:Y:S08]  /*7020*/  HMMA.16816.F32.BF16 R80, R8.reuse, R12, R52 ;  /* 0x0000000c0850723c */ /* 0x040ff00000041834 */
[----:B------:R-:W-:Y:S01]  /*7030*/  HMMA.16816.F32.BF16 R76, R8, R14, R32 ;  /* 0x0000000e084c723c */ /* 0x000fe20000041820 */
[----:B------:R-:W-:-:S02]  /*7040*/  FFMA.FTZ R45, R152, c[0x0][0x2d0], -R0 ;  /* 0x0000b400982d7a23 */ /* 0x000fc40000010800 */
[----:B------:R-:W-:Y:S02]  /*7050*/  IMAD.MOV.U32 R63, RZ, RZ, R144 ;  /* 0x000000ffff3f7224 */ /* 0x000fe400078e0090 */
[----:B------:R-:W-:Y:S02]  /*7060*/  FFMA.FTZ R46, R148, c[0x0][0x2d0], -R0 ;  /* 0x0000b400942e7a23 */ /* 0x000fe40000010800 */
[----:B------:R-:W-:Y:S02]  /*7070*/  FFMA.FTZ R11, R60, c[0x0][0x2d0], -R4 ;  /* 0x0000b4003c0b7a23 */ /* 0x000fe40000010804 */
[----:B------:R-:W-:Y:S02]  /*7080*/  IMAD.MOV.U32 R60, RZ, RZ, R61 ;  /* 0x000000ffff3c7224 */ /* 0x000fe400078e003d */
[----:B------:R-:W-:Y:S02]  /*7090*/  IMAD.MOV.U32 R61, RZ, RZ, R117 ;  /* 0x000000ffff3d7224 */ /* 0x000fe400078e0075 */
[----:B------:R-:W-:-:S02]  /*70a0*/  IMAD.MOV.U32 R57, RZ, RZ, R58 ;  /* 0x000000ffff397224 */ /* 0x000fc400078e003a */
[----:B------:R-:W-:Y:S02]  /*70b0*/  IMAD.MOV.U32 R59, RZ, RZ, R61 ;  /* 0x000000ffff3b7224 */ /* 0x000fe400078e003d */
[----:B------:R-:W-:Y:S02]  /*70c0*/  FFMA.FTZ R152, R151, c[0x0][0x2d0], -R0 ;  /* 0x0000b40097987a23 */ /* 0x000fe40000010800 */
[----:B------:R-:W-:Y:S02]  /*70d0*/  IMAD.MOV.U32 R58, RZ, RZ, R59 ;  /* 0x000000ffff3a7224 */ /* 0x000fe400078e003b */
[----:B------:R-:W-:Y:S02]  /*70e0*/  IMAD.MOV.U32 R59, RZ, RZ, R63 ;  /* 0x000000ffff3b7224 */ /* 0x000fe400078e003f */
[----:B------:R-:W-:Y:S02]  /*70f0*/  IMAD.MOV.U32 R117, RZ, RZ, R188 ;  /* 0x000000ffff757224 */ /* 0x000fe400078e00bc */
[----:B------:R-:W-:-:S02]  /*7100*/  IMAD.MOV.U32 R144, RZ, RZ, R230 ;  /* 0x000000ffff907224 */ /* 0x000fc400078e00e6 */
[----:B------:R-:W-:Y:S02]  /*7110*/  IMAD.MOV.U32 R148, RZ, RZ, R58 ;  /* 0x000000ffff947224 */ /* 0x000fe400078e003a */
[----:B------:R-:W-:Y:S01]  /*7120*/  IMAD.MOV.U32 R151, RZ, RZ, R59 ;  /* 0x000000ffff977224 */ /* 0x000fe200078e003b */
[----:B------:R1:W2:Y:S01]  /*7130*/  MUFU.EX2 R188, R2 ;  /* 0x0000000200bc7308 */ /* 0x0002a20000000800 */
[--C-:B------:R-:W-:Y:S02]  /*7140*/  FFMA.FTZ R44, R154, c[0x0][0x2d0], -R0.reuse ;  /* 0x0000b4009a2c7a23 */ /* 0x100fe40000010800 */
[----:B------:R-:W-:Y:S02]  /*7150*/  FFMA.FTZ R154, R146, c[0x0][0x2d0], -R0 ;  /* 0x0000b400929a7a23 */ /* 0x000fe40000010800 */
[----:B------:R-:W-:Y:S02]  /*7160*/  IMAD.MOV.U32 R149, RZ, RZ, R117 ;  /* 0x000000ffff957224 */ /* 0x000fe400078e0075 */
[----:B------:R-:W-:-:S02]  /*7170*/  IMAD.MOV.U32 R156, RZ, RZ, R144 ;  /* 0x000000ffff9c7224 */ /* 0x000fc400078e0090 */
[--C-:B------:R-:W-:Y:S02]  /*7180*/  FFMA.FTZ R0, R119, c[0x0][0x2d0], -R3.reuse ;  /* 0x0000b40077007a23 */ /* 0x100fe40000010803 */
[--C-:B------:R-:W-:Y:S02]  /*7190*/  FFMA.FTZ R29, R29, c[0x0][0x2d0], -R3.reuse ;  /* 0x0000b4001d1d7a23 */ /* 0x100fe40000010803 */
[--C-:B------:R-:W-:Y:S02]  /*71a0*/  FFMA.FTZ R30, R30, c[0x0][0x2d0], -R3.reuse ;  /* 0x0000b4001e1e7a23 */ /* 0x100fe40000010803 */
[--C-:B------:R-:W-:Y:S02]  /*71b0*/  FFMA.FTZ R68, R68, c[0x0][0x2d0], -R3.reuse ;  /* 0x0000b40044447a23 */ /* 0x100fe40000010803 */
[--C-:B-1----:R-:W-:Y:S02]  /*71c0*/  FFMA.FTZ R2, R57, c[0x0][0x2d0], -R3.reuse ;  /* 0x0000b40039027a23 */ /* 0x102fe40000010803 */
[----:B------:R-:W-:-:S02]  /*71d0*/  FFMA.FTZ R116, R116, c[0x0][0x2d0], -R3 ;  /* 0x0000b40074747a23 */ /* 0x000fc40000010803 */
[--C-:B------:R-:W-:Y:S02]  /*71e0*/  FFMA.FTZ R117, R252, c[0x0][0x2d0], -R3.reuse ;  /* 0x0000b400fc757a23 */ /* 0x100fe40000010803 */
[----:B------:R-:W-:Y:S02]  /*71f0*/  FFMA.FTZ R144, R250, c[0x0][0x2d0], -R3 ;  /* 0x0000b400fa907a23 */ /* 0x000fe40000010803 */
[----:B------:R-:W-:Y:S02]  /*7200*/  IMAD.MOV.U32 R150, RZ, RZ, R75 ;  /* 0x000000ffff967224 */ /* 0x000fe400078e004b */
[----:B------:R-:W-:Y:S02]  /*7210*/  FADD.FTZ R3, R148, R151 ;  /* 0x0000009794037221 */ /* 0x000fe40000010000 */
[----:B------:R-:W-:Y:S02]  /*7220*/  FFMA.FTZ R10, R234, c[0x0][0x2d0], -R4 ;  /* 0x0000b400ea0a7a23 */ /* 0x000fe40000010804 */
[----:B------:R-:W-:Y:S01]  /*7230*/  FADD.FTZ R3, R150, R3 ;  /* 0x0000000396037221 */ /* 0x000fe20000010000 */
[----:B------:R1:W5:Y:S01]  /*7240*/  LDL.LU R234, [R1+0xa8] ;  /* 0x0000a80001ea7983 */ /* 0x0003620000300800 */
[----:B------:R-:W-:-:S02]  /*7250*/  IMAD.MOV.U32 R150, RZ, RZ, R62 ;  /* 0x000000ffff967224 */ /* 0x000fc400078e003e */
[--C-:B------:R-:W-:Y:S02]  /*7260*/  FFMA.FTZ R9, R233, c[0x0][0x2d0], -R4.reuse ;  /* 0x0000b400e9097a23 */ /* 0x100fe40000010804 */
[----:B------:R-:W-:Y:S01]  /*7270*/  FADD.FTZ R3, R150, R3 ;  /* 0x0000000396037221 */ /* 0x000fe20000010000 */
[----:B------:R1:W5:Y:S01]  /*7280*/  LDL.LU R233, [R1+0xa4] ;  /* 0x0000a40001e97983 */ /* 0x0003620000300800 */
[--C-:B------:R-:W-:Y:S02]  /*7290*/  FFMA.FTZ R8, R232, c[0x0][0x2d0], -R4.reuse ;  /* 0x0000b400e8087a23 */ /* 0x100fe40000010804 */
[--C-:B------:R-:W-:Y:S01]  /*72a0*/  FFMA.FTZ R47, R231, c[0x0][0x2d0], -R4.reuse ;  /* 0x0000b400e72f7a23 */ /* 0x100fe20000010804 */
[----:B------:R1:W5:Y:S01]  /*72b0*/  LDL.LU R232, [R1+0xa0] ;  /* 0x0000a00001e87983 */ /* 0x0003620000300800 */
[----:B------:R-:W-:Y:S02]  /*72c0*/  IMAD.MOV.U32 R250, RZ, RZ, R171 ;  /* 0x000000fffffa7224 */ /* 0x000fe400078e00ab */
[----:B------:R-:W-:Y:S01]  /*72d0*/  FADD.FTZ R3, R168, R3 ;  /* 0x00000003a8037221 */ /* 0x000fe20000010000 */
[----:B------:R1:W5:Y:S01]  /*72e0*/  LDL.LU R231, [R1+0x9c] ;  /* 0x00009c0001e77983 */ /* 0x0003620000300800 */
[----:B------:R-:W-:-:S02]  /*72f0*/  FFMA.FTZ R61, R229, c[0x0][0x2d0], -R4 ;  /* 0x0000b400e53d7a23 */ /* 0x000fc40000010804 */
[--C-:B------:R-:W-:Y:S01]  /*7300*/  FFMA.FTZ R63, R226, c[0x0][0x2d0], -R4.reuse ;  /* 0x0000b400e23f7a23 */ /* 0x100fe20000010804 */
[----:B------:R1:W5:Y:S01]  /*7310*/  LDL.LU R230, [R1+0x98] ;  /* 0x0000980001e67983 */ /* 0x0003620000300800 */
[----:B------:R-:W-:Y:S01]  /*7320*/  FADD.FTZ R3, R250, R3 ;  /* 0x00000003fa037221 */ /* 0x000fe20000010000 */
[----:B------:R-:W-:Y:S01]  /*7330*/  F2FP.BF16.PACK_AB R5, R184, R118 ;  /* 0x00000076b805723e */ /* 0x000fe200000010ff */
[----:B------:R-:W-:Y:S01]  /*7340*/  FFMA.FTZ R60, R60, c[0x0][0x2d0], -R4 ;  /* 0x0000b4003c3c7a23 */ /* 0x000fe20000010804 */
[----:B------:R1:W5:Y:S04]  /*7350*/  LDL.LU R229, [R1+0x94] ;  /* 0x0000940001e57983 */ /* 0x0003680000300800 */
[----:B------:R1:W5:Y:S04]  /*7360*/  LDL.LU R226, [R1+0x90] ;  /* 0x0000900001e27983 */ /* 0x0003680000300800 */
[----:B------:R1:W5:Y:S01]  /*7370*/  LDL.LU R119, [R1+0x8c] ;  /* 0x00008c0001777983 */ /* 0x0003620000300800 */
[----:B------:R-:W-:Y:S01]  /*7380*/  F2FP.BF16.PACK_AB R4, R187, R185 ;  /* 0x000000b9bb04723e */ /* 0x000fe200000010ff */
[----:B------:R3:W-:Y:S01]  /*7390*/  MUFU.EX2 R75, R0 ;  /* 0x00000000004b7308 */ /* 0x0007e20000000800 */
[----:B------:R-:W-:Y:S01]  /*73a0*/  F2FP.BF16.PACK_AB R6, R190, R189 ;  /* 0x000000bdbe06723e */ /* 0x000fe200000010ff */
[----:B------:R-:W4:Y:S01]  /*73b0*/  LDL R250, [R1+0x50] ;  /* 0x0000500001fa7983 */ /* 0x000f220000100800 */
[----:B--2---:R-:W-:Y:S01]  /*73c0*/  F2FP.BF16.PACK_AB R7, R188, R186 ;  /* 0x000000babc07723e */ /* 0x004fe200000010ff */
[----:B------:R-:W-:-:S02]  /*73d0*/  FADD.FTZ R28, R158, R157 ;  /* 0x0000009d9e1c7221 */ /* 0x000fc40000010000 */
[----:B------:R-:W-:Y:S02]  /*73e0*/  IMAD.MOV.U32 R252, RZ, RZ, R164 ;  /* 0x000000fffffc7224 */ /* 0x000fe400078e00a4 */
[----:B------:R-:W-:Y:S01]  /*73f0*/  MUFU.EX2 R62, R46 ;  /* 0x0000002e003e7308 */ /* 0x000fe20000000800 */
[----:B------:R-:W-:Y:S01]  /*7400*/  IMAD.MOV.U32 R145, RZ, RZ, R165 ;  /* 0x000000ffff917224 */ /* 0x000fe200078e00a5 */
[C---:B------:R-:W-:Y:S01]  /*7410*/  HMMA.16816.F32.BF16 R32, R4.reuse, R16, R112 ;  /* 0x000000100420723c */ /* 0x040fe20000041870 */
[----:B------:R-:W-:Y:S02]  /*7420*/  IMAD.MOV.U32 R147, RZ, RZ, R166 ;  /* 0x000000ffff937224 */ /* 0x000fe400078e00a6 */
[----:B------:R-:W-:Y:S02]  /*7430*/  IMAD.MOV.U32 R146, RZ, RZ, R167 ;  /* 0x000000ffff927224 */ /* 0x000fe400078e00a7 */
[----:B------:R-:W-:Y:S01]  /*7440*/  LDSM.16.MT88.4 R164, [R225+0x3000] ;  /* 0x00300000e1a4783b */ /* 0x000fe20000004200 */
[----:B------:R-:W-:Y:S01]  /*7450*/  MUFU.EX2 R112, R8 ;  /* 0x0000000800707308 */ /* 0x000fe20000000800 */
[----:B---3--:R-:W-:Y:S01]  /*7460*/  FADD.FTZ R0, R160, R159 ;  /* 0x0000009fa0007221 */ /* 0x008fe20000010000 */
[----:B------:R-:W-:Y:S01]  /*7470*/  HMMA.16816.F32.BF16 R36, R4, R18, R108 ;  /* 0x000000120424723c */ /* 0x000fe2000004186c */
[----:B------:R-:W2:Y:S01]  /*7480*/  LDSM.16.MT88.4 R16, [R224+0x2800] ;  /* 0x00280000e010783b */ /* 0x000ea20000004200 */
[----:B------:R-:W-:-:S04]  /*7490*/  FADD.FTZ R3, R146, R3 ;  /* 0x0000000392037221 */ /* 0x000fc80000010000 */
[----:B------:R-:W-:Y:S02]  /*74a0*/  MUFU.EX2 R108, R11 ;  /* 0x0000000b006c7308 */ /* 0x000fe40000000800 */
[C---:B------:R-:W-:Y:S06]  /*74b0*/  HMMA.16816.F32.BF16 R48, R4.reuse, R20, R132 ;  /* 0x000000140430723c */ /* 0x040fec0000041884 */
[----:B------:R-:W-:Y:S02]  /*74c0*/  MUFU.EX2 R46, R44 ;  /* 0x0000002c002e7308 */ /* 0x000fe40000000800 */
[C---:B------:R-:W-:Y:S01]  /*74d0*/  HMMA.16816.F32.BF16 R40, R4.reuse, R22, R128 ;  /* 0x000000160428723c */ /* 0x040fe20000041880 */
[----:B------:R-:W-:Y:S05]  /*74e0*/  LDSM.16.MT88.4 R20, [R227+0x2800] ;  /* 0x00280000e314783b */ /* 0x000fea0000004200 */
[----:B------:R-:W-:Y:S02]  /*74f0*/  MUFU.EX2 R65, R65 ;  /* 0x0000004100417308 */ /* 0x000fe40000000800 */
[C---:B------:R-:W-:Y:S06]  /*7500*/  HMMA.16816.F32.BF16 R100, R4.reuse, R12, R100 ;  /* 0x0000000c0464723c */ /* 0x040fec0000041864 */
[----:B------:R-:W-:Y:S02]  /*7510*/  MUFU.EX2 R66, R66 ;  /* 0x0000004200427308 */ /* 0x000fe40000000800 */
[C---:B------:R-:W-:Y:S01]  /*7520*/  HMMA.16816.F32.BF16 R88, R4.reuse, R14, R88 ;  /* 0x0000000e0458723c */ /* 0x040fe20000041858 */
[----:B------:R-:W3:Y:S05]  /*7530*/  LDSM.16.MT88.4 R12, [R228+0x2800] ;  /* 0x00280000e40c783b */ /* 0x000eea0000004200 */
[----:B------:R-:W-:Y:S02]  /*7540*/  MUFU.EX2 R67, R67 ;  /* 0x0000004300437308 */ /* 0x000fe40000000800 */
[C---:B------:R-:W-:Y:S06]  /*7550*/  HMMA.16816.F32.BF16 R56, R4.reuse, R24, R140 ;  /* 0x000000180438723c */ /* 0x040fec000004188c */
[----:B------:R-:W-:Y:S01]  /*7560*/  MUFU.EX2 R45, R45 ;  /* 0x0000002d002d7308 */ /* 0x000fe20000000800 */
[----:B------:R-:W-:Y:S01]  /*7570*/  FADD.FTZ R24, R161, R0 ;  /* 0x00000000a1187221 */ /* 0x000fe20000010000 */
[----:B------:R-:W-:Y:S01]  /*7580*/  HMMA.16816.F32.BF16 R52, R4, R26, R136 ;  /* 0x0000001a0434723c */ /* 0x000fe20000041888 */
[----:B------:R-:W-:Y:S01]  /*7590*/  IMAD.MOV.U32 R113, RZ, RZ, R182 ;  /* 0x000000ffff717224 */ /* 0x000fe200078e00b6 */
[----:B------:R-:W-:Y:S01]  /*75a0*/  LDSM.16.MT88.4 R132, [R224+0x3000] ;  /* 0x00300000e084783b */ /* 0x000fe20000004200 */
[----:B------:R-:W-:-:S03]  /*75b0*/  FADD.FTZ R24, R216, R24 ;  /* 0x00000018d8187221 */ /* 0x000fc60000010000 */
[----:B------:R-:W1:Y:S01]  /*75c0*/  MUFU.EX2 R109, R10 ;  /* 0x0000000a006d7308 */ /* 0x000e620000000800 */
[----:B------:R-:W-:Y:S02]  /*75d0*/  FADD.FTZ R4, R163, R28 ;  /* 0x0000001ca3047221 */ /* 0x000fe40000010000 */
[----:B------:R-:W-:Y:S02]  /*75e0*/  FADD.FTZ R24, R217, R24 ;  /* 0x00000018d9187221 */ /* 0x000fe40000010000 */
[----:B------:R-:W-:Y:S02]  /*75f0*/  FADD.FTZ R0, R209, R4 ;  /* 0x00000004d1007221 */ /* 0x000fe40000010000 */
[----:B------:R-:W-:Y:S01]  /*7600*/  IMAD.MOV.U32 R138, RZ, RZ, R176 ;  /* 0x000000ffff8a7224 */ /* 0x000fe200078e00b0 */
[----:B------:R2:W2:Y:S01]  /*7610*/  MUFU.EX2 R111, R9 ;  /* 0x00000009006f7308 */ /* 0x0004a20000000800 */
[----:B------:R-:W-:Y:S02]  /*7620*/  FADD.FTZ R0, R219, R0 ;  /* 0x00000000db007221 */ /* 0x000fe40000010000 */
[----:B------:R-:W-:-:S02]  /*7630*/  IMAD.MOV.U32 R137, RZ, RZ, R175 ;  /* 0x000000ffff897224 */ /* 0x000fc400078e00af */
[----:B------:R-:W-:Y:S02]  /*7640*/  FADD.FTZ R0, R218, R0 ;  /* 0x00000000da007221 */ /* 0x000fe40000010000 */
[----:B------:R-:W-:Y:S01]  /*7650*/  IMAD.MOV.U32 R139, RZ, RZ, R178 ;  /* 0x000000ffff8b7224 */ /* 0x000fe200078e00b2 */
[----:B------:R-:W-:Y:S01]  /*7660*/  MUFU.EX2 R110, R64 ;  /* 0x00000040006e7308 */ /* 0x000fe20000000800 */
[----:B-1----:R-:W-:Y:S01]  /*7670*/  F2FP.BF16.PACK_AB R4, R109, R108 ;  /* 0x0000006c6d04723e */ /* 0x002fe200000010ff */
[----:B------:R-:W-:-:S04]  /*7680*/  FADD.FTZ R0, R145, R0 ;  /* 0x0000000091007221 */ /* 0x000fc80000010000 */
[----:B------:R-:W-:Y:S01]  /*7690*/  FADD.FTZ R0, R179, R0 ;  /* 0x00000000b3007221 */ /* 0x000fe20000010000 */
[----:B--2---:R-:W1:Y:S01]  /*76a0*/  LDSM.16.MT88.4 R8, [R225+0x2800] ;  /* 0x00280000e108783b */ /* 0x004e620000004200 */
[----:B------:R2:W2:Y:S01]  /*76b0*/  MUFU.EX2 R64, R2 ;  /* 0x0000000200407308 */ /* 0x0004a20000000800 */
[----:B------:R-:W-:-:S07]  /*76c0*/  F2FP.BF16.PACK_AB R6, R112, R111 ;  /* 0x0000006f7006723e */ /* 0x000fce00000010ff */
[----:B------:R-:W-:Y:S01]  /*76d0*/  MUFU.EX2 R44, R31 ;  /* 0x0000001f002c7308 */ /* 0x000fe20000000800 */
[----:B--2---:R-:W-:Y:S01]  /*76e0*/  FADD.FTZ R2, R69, R149 ;  /* 0x0000009545027221 */ /* 0x004fe20000010000 */
[----:B------:R-:W-:-:S06]  /*76f0*/  F2FP.BF16.PACK_AB R5, R64, R75 ;  /* 0x0000004b4005723e */ /* 0x000fcc00000010ff */
[----:B------:R-:W-:Y:S01]  /*7700*/  MUFU.EX2 R69, R29 ;  /* 0x0000001d00457308 */ /* 0x000fe20000000800 */
[----:B------:R-:W-:Y:S01]  /*7710*/  FADD.FTZ R0, R223, R0 ;  /* 0x00000000df007221 */ /* 0x000fe20000010000 */
[----:B------:R-:W2:Y:S01]  /*7720*/  LDSM.16.MT88.4 R148, [R228+0x3000] ;  /* 0x00300000e494783b */ /* 0x000ea20000004200 */
[----:B------:R-:W-:Y:S02]  /*7730*/  FADD.FTZ R2, R156, R2 ;  /* 0x000000029c027221 */ /* 0x000fe40000010000 */
[----:B------:R-:W-:-:S03]  /*7740*/  IMAD.MOV.U32 R156, RZ, RZ, R71 ;  /* 0x000000ffff9c7224 */ /* 0x000fc600078e0047 */
[----:B------:R-:W1:Y:S01]  /*7750*/  MUFU.EX2 R71, R30 ;  /* 0x0000001e00477308 */ /* 0x000e620000000800 */
[----:B------:R-:W-:Y:S02]  /*7760*/  FADD.FTZ R2, R156, R2 ;  /* 0x000000029c027221 */ /* 0x000fe40000010000 */
[----:B------:R-:W-:Y:S02]  /*7770*/  IMAD.MOV.U32 R156, RZ, RZ, R170 ;  /* 0x000000ffff9c7224 */ /* 0x000fe400078e00aa */
[----:B------:R-:W-:Y:S02]  /*7780*/  FADD.FTZ R2, R169, R2 ;  /* 0x00000002a9027221 */ /* 0x000fe40000010000 */
[----:B------:R-:W-:Y:S01]  /*7790*/  IMAD.MOV.U32 R136, RZ, RZ, R156 ;  /* 0x000000ffff887224 */ /* 0x000fe200078e009c */
[----:B------:R-:W-:Y:S01]  /*77a0*/  MUFU.EX2 R28, R68 ;  /* 0x00000044001c7308 */ /* 0x000fe20000000800 */
[----:B------:R-:W-:Y:S02]  /*77b0*/  FADD.FTZ R2, R252, R2 ;  /* 0x00000002fc027221 */ /* 0x000fe40000010000 */
[----:B------:R-:W-:-:S02]  /*77c0*/  FADD.FTZ R3, R137, R3 ;  /* 0x0000000389037221 */ /* 0x000fc40000010000 */
[----:B------:R-:W-:Y:S02]  /*77d0*/  FADD.FTZ R2, R147, R2 ;  /* 0x0000000293027221 */ /* 0x000fe40000010000 */
[----:B------:R-:W-:Y:S01]  /*77e0*/  IMAD.MOV.U32 R216, RZ, RZ, R180 ;  /* 0x000000ffffd87224 */ /* 0x000fe200078e00b4 */
[----:B-1----:R-:W-:Y:S01]  /*77f0*/  F2FP.BF16.PACK_AB R7, R71, R69 ;  /* 0x000000454707723e */ /* 0x002fe200000010ff */
[----:B------:R-:W-:Y:S01]  /*7800*/  IMAD.MOV.U32 R209, RZ, RZ, R183 ;  /* 0x000000ffffd17224 */ /* 0x000fe200078e00b7 */
[----:B------:R-:W-:Y:S01]  /*7810*/  MUFU.EX2 R47, R47 ;  /* 0x0000002f002f7308 */ /* 0x000fe20000000800 */
[----:B------:R-:W-:Y:S02]  /*7820*/  IMAD.MOV.U32 R115, RZ, RZ, R139 ;  /* 0x000000ffff737224 */ /* 0x000fe400078e008b */
[----:B------:R-:W-:Y:S02]  /*7830*/  IMAD.MOV.U32 R114, RZ, RZ, R181 ;  /* 0x000000ffff727224 */ /* 0x000fe400078e00b5 */
[----:B------:R-:W-:Y:S01]  /*7840*/  HMMA.16816.F32.BF16 R120, R4, R16, R120 ;  /* 0x000000100478723c */ /* 0x000fe20000041878 */
[----:B------:R-:W-:-:S02]  /*7850*/  IMAD.MOV.U32 R252, RZ, RZ, R177 ;  /* 0x000000fffffc7224 */ /* 0x000fc400078e00b1 */
[----:B------:R-:W-:Y:S05]  /*7860*/  MUFU.EX2 R27, R116 ;  /* 0x00000074001b7308 */ /* 0x000fea0000000800 */
[C---:B------:R-:W-:Y:S03]  /*7870*/  HMMA.16816.F32.BF16 R124, R4.reuse, R18, R124 ;  /* 0x00000012047c723c */ /* 0x040fe6000004187c */
[----:B------:R-:W-:Y:S05]  /*7880*/  MUFU.EX2 R31, R60 ;  /* 0x0000003c001f7308 */ /* 0x000fea0000000800 */
[C---:B---3--:R-:W-:Y:S03]  /*7890*/  HMMA.16816.F32.BF16 R104, R4.reuse, R12, R104 ;  /* 0x0000000c0468723c */ /* 0x048fe60000041868 */
[----:B------:R-:W-:Y:S05]  /*78a0*/  MUFU.EX2 R25, R117 ;  /* 0x0000007500197308 */ /* 0x000fea0000000800 */
[C---:B------:R-:W-:Y:S03]  /*78b0*/  HMMA.16816.F32.BF16 R96, R4.reuse, R14, R96 ;  /* 0x0000000e0460723c */ /* 0x040fe60000041860 */
[----:B------:R-:W-:Y:S05]  /*78c0*/  MUFU.EX2 R30, R61 ;  /* 0x0000003d001e7308 */ /* 0x000fea0000000800 */
[C---:B------:R-:W-:Y:S03]  /*78d0*/  HMMA.16816.F32.BF16 R92, R4.reuse, R8, R92 ;  /* 0x00000008045c723c */ /* 0x040fe6000004185c */
[----:B------:R-:W-:Y:S05]  /*78e0*/  MUFU.EX2 R26, R144 ;  /* 0x00000090001a7308 */ /* 0x000fea0000000800 */
[C---:B------:R-:W-:Y:S03]  /*78f0*/  HMMA.16816.F32.BF16 R84, R4.reuse, R10, R84 ;  /* 0x0000000a0454723c */ /* 0x040fe60000041854 */
[----:B------:R-:W-:Y:S05]  /*7900*/  MUFU.EX2 R29, R63 ;  /* 0x0000003f001d7308 */ /* 0x000fea0000000800 */
[C---:B------:R-:W-:Y:S08]  /*7910*/  HMMA.16816.F32.BF16 R80, R4.reuse, R20, R80 ;  /* 0x000000140450723c */ /* 0x040ff00000041850 */
[----:B------:R-:W-:Y:S07]  /*7920*/  HMMA.16816.F32.BF16 R76, R4, R22, R76 ;  /* 0x00000016044c723c */ /* 0x000fee000004184c */
[----:B------:R-:W-:-:S02]  /*7930*/  F2FP.BF16.PACK_AB R4, R65, R110 ;  /* 0x0000006e4104723e */ /* 0x000fc400000010ff */
[----:B------:R-:W-:Y:S02]  /*7940*/  F2FP.BF16.PACK_AB R5, R46, R62 ;  /* 0x0000003e2e05723e */ /* 0x000fe400000010ff */
[----:B------:R-:W-:Y:S02]  /*7950*/  F2FP.BF16.PACK_AB R6, R67, R66 ;  /* 0x000000424306723e */ /* 0x000fe400000010ff */
[----:B------:R-:W-:-:S07]  /*7960*/  F2FP.BF16.PACK_AB R7, R45, R44 ;  /* 0x0000002c2d07723e */ /* 0x000fce00000010ff */
[C---:B------:R-:W-:Y:S07]  /*7970*/  HMMA.16816.F32.BF16 R32, R4.reuse, R8, R32 ;  /* 0x000000080420723c */ /* 0x040fee0000041820 */
[----:B------:R-:W-:Y:S01]  /*7980*/  FADD.FTZ R8, R243, R24 ;  /* 0x00000018f3087221 */ /* 0x000fe20000010000 */
[----:B------:R-:W-:Y:S03]  /*7990*/  HMMA.16816.F32.BF16 R168, R4, R20, R100 ;  /* 0x0000001404a8723c */ /* 0x000fe60000041864 */
[----:B------:R-:W-:-:S02]  /*79a0*/  FADD.FTZ R8, R244, R8 ;  /* 0x00000008f4087221 */ /* 0x000fc40000010000 */
[----:B------:R-:W-:-:S03]  /*79b0*/  FADD.FTZ R2, R138, R2 ;  /* 0x000000028a027221 */ /* 0x000fc60000010000 */
[C---:B------:R-:W-:Y:S08]  /*79c0*/  HMMA.16816.F32.BF16 R56, R4.reuse, R16, R56 ;  /* 0x000000100438723c */ /* 0x040ff00000041838 */
[C---:B------:R-:W-:Y:S08]  /*79d0*/  HMMA.16816.F32.BF16 R52, R4.reuse, R18, R52 ;  /* 0x000000120434723c */ /* 0x040ff00000041834 */
[C---:B------:R-:W-:Y:S08]  /*79e0*/  HMMA.16816.F32.BF16 R48, R4.reuse, R12, R48 ;  /* 0x0000000c0430723c */ /* 0x040ff00000041830 */
[C---:B------:R-:W-:Y:S08]  /*79f0*/  HMMA.16816.F32.BF16 R40, R4.reuse, R14, R40 ;  /* 0x0000000e0428723c */ /* 0x040ff00000041828 */
[C---:B------:R-:W-:Y:S08]  /*7a00*/  HMMA.16816.F32.BF16 R36, R4.reuse, R10, R36 ;  /* 0x0000000a0424723c */ /* 0x040ff00000041824 */
[----:B------:R-:W-:Y:S01]  /*7a10*/  HMMA.16816.F32.BF16 R20, R4, R22, R88 ;  /* 0x000000160414723c */ /* 0x000fe20000041858 */
[----:B------:R-:W-:Y:S01]  /*7a20*/  MUFU.EX2 R9, R152 ;  /* 0x0000009800097308 */ /* 0x000fe20000000800 */
[----:B------:R-:W1:Y:S05]  /*7a30*/  LDSM.16.MT88.4 R12, [R227+0x3000] ;  /* 0x00300000e30c783b */ /* 0x000e6a0000004200 */
[----:B------:R-:W-:-:S04]  /*7a40*/  FADD.FTZ R4, R136, R8 ;  /* 0x0000000888047221 */ /* 0x000fc80000010000 */
[----:B------:R-:W-:Y:S02]  /*7a50*/  FADD.FTZ R7, R222, R4 ;  /* 0x00000004de077221 */ /* 0x000fe40000010000 */
[----:B------:R-:W-:Y:S02]  /*7a60*/  FADD.FTZ R4, R220, R2 ;  /* 0x00000002dc047221 */ /* 0x000fe40000010000 */
[----:B------:R-:W-:Y:S02]  /*7a70*/  FADD.FTZ R5, R242, R0 ;  /* 0x00000000f2057221 */ /* 0x000fe40000010000 */
[----:B----4-:R-:W-:-:S04]  /*7a80*/  @P4 IMAD.HI.U32 R2, R250, c[0x0][0x2c8], RZ ;  /* 0x0000b200fa024a27 */ /* 0x010fc800078e00ff */
[----:B------:R-:W-:Y:S01]  /*7a90*/  IMAD.MOV.U32 R0, RZ, RZ, R250 ;  /* 0x000000ffff007224 */ /* 0x000fe200078e00fa */
[----:B------:R-:W-:Y:S01]  /*7aa0*/  @P4 SHF.R.U32.HI R0, RZ, c[0x0][0x2cc], R2 ;  /* 0x0000b300ff004a19 */ /* 0x000fe20000011602 */
[----:B------:R-:W-:Y:S02]  /*7ab0*/  IMAD.MOV.U32 R2, RZ, RZ, c[0x0][0x168] ;  /* 0x00005a00ff027624 */ /* 0x000fe400078e00ff */
[----:B------:R-:W-:-:S03]  /*7ac0*/  FADD.FTZ R6, R221, R3 ;  /* 0x00000003dd067221 */ /* 0x000fc60000010000 */
[----:B------:R-:W-:Y:S01]  /*7ad0*/  IADD3 R3, R0, c[0x0][0x1d0], -R2 ;  /* 0x0000740000037a10 */ /* 0x000fe20007ffe802 */
[----:B------:R-:W-:-:S04]  /*7ae0*/  IMAD.MOV.U32 R2, RZ, RZ, RZ ;  /* 0x000000ffff027224 */ /* 0x000fc800078e00ff */
[----:B------:R-:W-:-:S05]  /*7af0*/  IMAD.HI R2, R3, -0x6db6db6d, R2 ;  /* 0x9249249303027827 */ /* 0x000fca00078e0202 */
[----:B------:R-:W-:Y:S01]  /*7b00*/  SHF.R.U32.HI R0, RZ, 0x1f, R2 ;  /* 0x0000001fff007819 */ /* 0x000fe20000011602 */
[----:B------:R-:W-:-:S03]  /*7b10*/  FADD.FTZ R3, R248, R6 ;  /* 0x00000006f8037221 */ /* 0x000fc60000010000 */
[----:B------:R-:W-:Y:S01]  /*7b20*/  LEA.HI.SX32 R8, R2, R0, 0x1a ;  /* 0x0000000002087211 */ /* 0x000fe200078fd2ff */
        /* <DEDUP_REMOVED lines=42> */
[----:B------:R-:W3:Y:S01]  /*7dd0*/  MUFU.EX2 R11, R162 ;  /* 0x000000a2000b7308 */ /* 0x000ee20000000800 */
[----:B------:R-:W-:-:S02]  /*7de0*/  FADD.FTZ R5, R110, R5 ;  /* 0x000000056e057221 */ /* 0x000fc40000010000 */
[----:B------:R-:W-:Y:S02]  /*7df0*/  FADD.FTZ R0, R62, R0 ;  /* 0x000000003e007221 */ /* 0x000fe40000010000 */
[----:B------:R-:W-:Y:S02]  /*7e00*/  FADD.FTZ R3, R108, R3 ;  /* 0x000000036c037221 */ /* 0x000fe40000010000 */
[----:B------:R-:W-:Y:S01]  /*7e10*/  FADD.FTZ R4, R75, R4 ;  /* 0x000000044b047221 */ /* 0x000fe20000010000 */
[----:B------:R-:W4:Y:S01]  /*7e20*/  MUFU.EX2 R10, R172 ;  /* 0x000000ac000a7308 */ /* 0x000f220000000800 */
[----:B------:R-:W-:Y:S02]  /*7e30*/  FADD.FTZ R5, R65, R5 ;  /* 0x0000000541057221 */ /* 0x000fe40000010000 */
[----:B------:R-:W-:Y:S02]  /*7e40*/  FADD.FTZ R2, R46, R0 ;  /* 0x000000002e027221 */ /* 0x000fe40000010000 */
[----:B------:R-:W-:-:S02]  /*7e50*/  FADD.FTZ R0, R109, R3 ;  /* 0x000000036d007221 */ /* 0x000fc40000010000 */
[----:B------:R-:W-:Y:S01]  /*7e60*/  FADD.FTZ R4, R64, R4 ;  /* 0x0000000440047221 */ /* 0x000fe20000010000 */
[----:B------:R-:W1:Y:S01]  /*7e70*/  MUFU.EX2 R16, R153 ;  /* 0x0000009900107308 */ /* 0x000e620000000800 */
[----:B------:R-:W-:Y:S02]  /*7e80*/  FADD.FTZ R5, R66, R5 ;  /* 0x0000000542057221 */ /* 0x000fe40000010000 */
[----:B------:R-:W-:Y:S02]  /*7e90*/  FADD.FTZ R3, R44, R2 ;  /* 0x000000022c037221 */ /* 0x000fe40000010000 */
[----:B------:R-:W-:-:S03]  /*7ea0*/  FADD.FTZ R2, R111, R0 ;  /* 0x000000006f027221 */ /* 0x000fc60000010000 */
[----:B------:R-:W1:Y:S01]  /*7eb0*/  MUFU.EX2 R17, R173 ;  /* 0x000000ad00117308 */ /* 0x000e620000000800 */
[----:B------:R-:W-:Y:S02]  /*7ec0*/  FADD.FTZ R0, R69, R4 ;  /* 0x0000000445007221 */ /* 0x000fe40000010000 */
[----:B------:R-:W-:Y:S02]  /*7ed0*/  FADD.FTZ R5, R67, R5 ;  /* 0x0000000543057221 */ /* 0x000fe40000010000 */
[----:B------:R-:W-:-:S03]  /*7ee0*/  FADD.FTZ R4, R45, R3 ;  /* 0x000000032d047221 */ /* 0x000fc60000010000 */
[----:B------:R-:W1:Y:S01]  /*7ef0*/  MUFU.EX2 R18, R154 ;  /* 0x0000009a00127308 */ /* 0x000e620000000800 */
[----:B------:R-:W-:Y:S02]  /*7f00*/  FADD.FTZ R3, R112, R2 ;  /* 0x0000000270037221 */ /* 0x000fe40000010000 */
[----:B------:R-:W-:-:S05]  /*7f10*/  FADD.FTZ R2, R71, R0 ;  /* 0x0000000047027221 */ /* 0x000fca0000010000 */
[----:B------:R-:W2:Y:S01]  /*7f20*/  MUFU.EX2 R19, R174 ;  /* 0x000000ae00137308 */ /* 0x000ea20000000800 */
[----:B---3--:R-:W-:Y:S02]  /*7f30*/  FADD.FTZ R0, R11, R5 ;  /* 0x000000050b007221 */ /* 0x008fe40000010000 */
[----:B------:R-:W-:-:S05]  /*7f40*/  FADD.FTZ R4, R9, R4 ;  /* 0x0000000409047221 */ /* 0x000fca0000010000 */
[----:B------:R-:W3:Y:S01]  /*7f50*/  MUFU.EX2 R24, R155 ;  /* 0x0000009b00187308 */ /* 0x000ee20000000800 */
[----:B------:R-:W-:Y:S02]  /*7f60*/  FADD.FTZ R6, R28, R2 ;  /* 0x000000021c067221 */ /* 0x000fe40000010000 */
[----:B------:R-:W-:Y:S02]  /*7f70*/  FADD.FTZ R3, R47, R3 ;  /* 0x000000032f037221 */ /* 0x000fe40000010000 */
[----:B----4-:R-:W-:Y:S02]  /*7f80*/  FADD.FTZ R2, R10, R0 ;  /* 0x000000000a027221 */ /* 0x010fe40000010000 */
[----:B-1----:R-:W-:Y:S02]  /*7f90*/  FADD.FTZ R0, R16, R4 ;  /* 0x0000000410007221 */ /* 0x002fe40000010000 */
[----:B------:R-:W-:Y:S02]  /*7fa0*/  FADD.FTZ R6, R27, R6 ;  /* 0x000000061b067221 */ /* 0x000fe40000010000 */
[----:B------:R-:W-:-:S02]  /*7fb0*/  FADD.FTZ R4, R31, R3 ;  /* 0x000000031f047221 */ /* 0x000fc40000010000 */
[----:B------:R-:W-:Y:S02]  /*7fc0*/  FADD.FTZ R5, R17, R2 ;  /* 0x0000000211057221 */ /* 0x000fe40000010000 */
[----:B------:R-:W-:Y:S01]  /*7fd0*/  FADD.FTZ R3, R18, R0 ;  /* 0x0000000012037221 */ /* 0x000fe20000010000 */
[----:B------:R-:W-:Y:S01]  /*7fe0*/  IMNMX R7, RZ, R8, !PT ;  /* 0x00000008ff077217 */ /* 0x000fe20007800200 */
[----:B------:R-:W-:Y:S02]  /*7ff0*/  FADD.FTZ R0, R25, R6 ;  /* 0x0000000619007221 */ /* 0x000fe40000010000 */
[----:B------:R-:W-:Y:S02]  /*8000*/  FADD.FTZ R2, R30, R4 ;  /* 0x000000041e027221 */ /* 0x000fe40000010000 */
[----:B--2---:R-:W-:Y:S02]  /*8010*/  FADD.FTZ R4, R19, R5 ;  /* 0x0000000513047221 */ /* 0x004fe40000010000 */
[----:B---3--:R-:W-:-:S02]  /*8020*/  FADD.FTZ R3, R24, R3 ;  /* 0x0000000318037221 */ /* 0x008fc40000010000 */
[----:B------:R-:W-:Y:S01]  /*8030*/  FADD.FTZ R0, R26, R0 ;  /* 0x000000001a007221 */ /* 0x000fe20000010000 */
[----:B------:R1:W-:Y:S01]  /*8040*/  STL [R1+0x8], R7 ;  /* 0x0000080701007387 */ /* 0x0003e20000100800 */
[----:B------:R-:W-:-:S03]  /*8050*/  FADD.FTZ R2, R29, R2 ;  /* 0x000000021d027221 */ /* 0x000fc60000010000 */
[----:B------:R1:W-:Y:S01]  /*8060*/  STL [R1+0x10], R4 ;  /* 0x0000100401007387 */ /* 0x0003e20000100800 */
[----:B------:R-:W-:-:S03]  /*8070*/  IADD3 R242, R252, -0x2, RZ ;  /* 0xfffffffefcf27810 */ /* 0x000fc60007ffe0ff */
[----:B------:R1:W-:Y:S04]  /*8080*/  STL [R1+0x18], R3 ;  /* 0x0000180301007387 */ /* 0x0003e80000100800 */
[----:B------:R1:W-:Y:S04]  /*8090*/  STL [R1+0x1c], R0 ;  /* 0x00001c0001007387 */ /* 0x0003e80000100800 */
[----:B------:R1:W-:Y:S01]  /*80a0*/  STL [R1+0x14], R2 ;  /* 0x0000140201007387 */ /* 0x0003e20000100800 */
[----:B------:R-:W-:Y:S02]  /*80b0*/  ISETP.GE.AND P0, PT, R242, R7, PT ;  /* 0x00000007f200720c */ /* 0x000fe40003f06270 */
        /* <DEDUP_REMOVED lines=25> */
[----:B-1----:R-:W2:Y:S01]  /*8250*/  LDL R252, [R1+0x74] ;  /* 0x0000740001fc7983 */ /* 0x002ea20000100800 */
[----:B------:R-:W-:Y:S01]  /*8260*/  IMAD.MOV.U32 R116, RZ, RZ, R73 ;  /* 0x000000ffff747224 */ /* 0x000fe200078e0049 */
[----:B------:R-:W-:Y:S01]  /*8270*/  MOV R3, R74 ;  /* 0x0000004a00037202 */ /* 0x000fe20000000f00 */
[----:B------:R-:W-:Y:S01]  /*8280*/  IMAD.MOV.U32 R118, RZ, RZ, R70 ;  /* 0x000000ffff767224 */ /* 0x000fe200078e0046 */
[----:B------:R-:W-:-:S02]  /*8290*/  MOV R117, R72 ;  /* 0x0000004800757202 */ /* 0x000fc40000000f00 */
[----:B------:R-:W-:Y:S01]  /*82a0*/  MOV R196, R242 ;  /* 0x000000f200c47202 */ /* 0x000fe20000000f00 */
[----:B--2---:R-:W-:-:S05]  /*82b0*/  IMAD.IADD R0, R252, 0x1, R250 ;  /* 0x00000001fc007824 */ /* 0x004fca00078e02fa */
[----:B------:R1:W-:Y:S02]  /*82c0*/  STL [R1+0x4], R0 ;  /* 0x0000040001007387 */ /* 0x0003e40000100800 */
[----:B-1----:R-:W-:-:S05]  /*82d0*/  @P4 IMAD.HI.U32 R0, R0, c[0x0][0x2c8], RZ ;  /* 0x0000b20000004a27 */ /* 0x002fca00078e00ff */
[----:B------:R-:W-:-:S05]  /*82e0*/  @P4 SHF.R.U32.HI R0, RZ, c[0x0][0x2cc], R0 ;  /* 0x0000b300ff004a19 */ /* 0x000fca0000011600 */
[----:B------:R1:W-:Y:S02]  /*82f0*/  @P4 STL [R1+0xc], R0 ;  /* 0x00000c0001004387 */ /* 0x0003e40000100800 */
.L_x_518:
[----:B------:R-:W-:Y:S04]  /*8300*/  DEPBAR.LE SB0, 0x0 ;  /* 0x000080000000791a */ /* 0x000fe80000000000 */
[----:B------:R-:W-:Y:S01]  /*8310*/  WARPSYNC 0xffffffff ;  /* 0xffffffff00007948 */ /* 0x000fe20003800000 */
[----:B------:R-:W-:Y:S01]  /*8320*/  BAR.SYNC.DEFER_BLOCKING 0x0 ;  /* 0x0000000000007b1d */ /* 0x000fe20000010000 */
[----:B------:R-:W-:Y:S11]  /*8330*/  ISETP.GE.AND P2, PT, R196, RZ, PT ;  /* 0x000000ffc400720c */ /* 0x000ff60003f46270 */
[----:B------:R-:W-:Y:S02]  /*8340*/  @!UPT UIADD3 URZ, URZ, URZ, URZ ;  /* 0x0000003f3f3ff290 */ /* 0x000fe4000fffe03f */
[----:B-12---:R-:W-:Y:S05]  /*8350*/  @P2 SHF.R.S32.HI R0, RZ, 0x1f, R196 ;  /* 0x0000001fff002819 */ /* 0x006fea00000114c4 */
[----:B------:R-:W-:Y:S04]  /*8360*/  @P2 IMAD R0, R0, c[0x0][0x208], RZ ;  /* 0x0000820000002a24 */ /* 0x000fe800078e02ff */
[C---:B------:R-:W-:Y:S01]  /*8370*/  @P2 IMAD R0, R196.reuse, c[0x0][0x20c], R0 ;  /* 0x00008300c4002a24 */ /* 0x040fe200078e0200 */
[----:B-----5:R-:W-:Y:S08]  /*8380*/  LDSM.16.M88.4 R112, [R230] ;  /* 0x00000000e670783b */ /* 0x020ff00000000200 */
[----:B------:R-:W1:Y:S08]  /*8390*/  LDSM.16.M88.4 R16, [R119] ;  /* 0x000000007710783b */ /* 0x000e700000000200 */
[----:B------:R-:W2:Y:S08]  /*83a0*/  LDSM.16.M88.4 R108, [R230+0x2000] ;  /* 0x00200000e66c783b */ /* 0x000eb00000000200 */
[----:B------:R-:W3:Y:S08]  /*83b0*/  LDSM.16.M88.4 R32, [R119+0x800] ;  /* 0x000800007720783b */ /* 0x000ef00000000200 */
[----:B------:R-:W2:Y:S08]  /*83c0*/  LDSM.16.M88.4 R48, [R119+0x1000] ;  /* 0x001000007730783b */ /* 0x000eb00000000200 */
[----:B------:R-:W1:Y:S08]  /*83d0*/  LDSM.16.M88.4 R64, [R119+0x1800] ;  /* 0x001800007740783b */ /* 0x000e700000000200 */
[----:B------:R-:W1:Y:S08]  /*83e0*/  LDSM.16.M88.4 R80, [R119+0x2000] ;  /* 0x002000007750783b */ /* 0x000e700000000200 */
[----:B------:R-:W1:Y:S08]  /*83f0*/  LDSM.16.M88.4 R96, [R119+0x2800] ;  /* 0x002800007760783b */ /* 0x000e700000000200 */
[----:B------:R-:W1:Y:S08]  /*8400*/  LDSM.16.M88.4 R184, [R119+0x3000] ;  /* 0x0030000077b8783b */ /* 0x000e700000000200 */
[----:B------:R-:W-:Y:S08]  /*8410*/  LDSM.16.M88.4 R188, [R233] ;  /* 0x00000000e9bc783b */ /* 0x000ff00000000200 */
[----:B------:R-:W1:Y:S08]  /*8420*/  LDSM.16.M88.4 R192, [R234] ;  /* 0x00000000eac0783b */ /* 0x000e700000000200 */
[----:B------:R-:W4:Y:S04]  /*8430*/  LDL R2, [R1+0x40] ;  /* 0x0000400001027983 */ /* 0x000f280000100800 */
[----:B------:R-:W4:Y:S06]  /*8440*/  LDL.64 R198, [R1+0x38] ;  /* 0x0000380001c67983 */ /* 0x000f2c0000100a00 */
[----:B------:R1:W-:Y:S04]  /*8450*/  STL [R1+0x8c], R230 ;  /* 0x00008ce601007387 */ /* 0x0003e80000100800 */
[----:B------:R2:W-:Y:S04]  /*8460*/  STL [R1+0x90], R119 ;  /* 0x0000907701007387 */ /* 0x0005e80000100800 */
[----:B------:R-:W-:Y:S04]  /*8470*/  STL [R1+0x94], R234 ;  /* 0x000094ea01007387 */ /* 0x000fe80000100800 */
[----:B------:R-:W-:Y:S04]  /*8480*/  STL [R1+0x98], R233 ;  /* 0x000098e901007387 */ /* 0x000fe80000100800 */
[----:B------:R-:W-:Y:S04]  /*8490*/  STL [R1+0x9c], R240 ;  /* 0x00009cf001007387 */ /* 0x000fe80000100800 */
[----:B------:R-:W-:Y:S04]  /*84a0*/  STL [R1+0xa0], R239 ;  /* 0x0000a0ef01007387 */ /* 0x000fe80000100800 */
[----:B-1----:R-:W4:Y:S04]  /*84b0*/  LDL R230, [R1+0xc] ;  /* 0x00000c0001e67983 */ /* 0x002f280000100800 */
[----:B--2---:R-:W2:Y:S01]  /*84c0*/  LDL R119, [R1+0x4c] ;  /* 0x00004c0001777983 */ /* 0x004ea20000100800 */
[-C--:B------:R-:W-:Y:S08]  /*84d0*/  HMMA.16816.F32.BF16 R4, R112, R16.reuse, RZ ;  /* 0x000000107004723c */ /* 0x080ff000000418ff */
[C---:B------:R-:W-:Y:S08]  /*84e0*/  HMMA.16816.F32.BF16 R8, R108.reuse, R16, RZ ;  /* 0x000000106c08723c */ /* 0x040ff000000418ff */
[-C--:B------:R-:W-:Y:S08]  /*84f0*/  HMMA.16816.F32.BF16 R12, R108, R18.reuse, RZ ;  /* 0x000000126c0c723c */ /* 0x080ff000000418ff */
[C---:B------:R-:W-:Y:S08]  /*8500*/  HMMA.16816.F32.BF16 R16, R112.reuse, R18, RZ ;  /* 0x000000127010723c */ /* 0x040ff000000418ff */
[-C--:B---3--:R-:W-:Y:S08]  /*8510*/  HMMA.16816.F32.BF16 R20, R112, R32.reuse, RZ ;  /* 0x000000207014723c */ /* 0x088ff000000418ff */
        /* <DEDUP_REMOVED lines=23> */
[----:B------:R-:W1:Y:S07]  /*8690*/  LDSM.16.M88.4 R184, [R233+0x2000] ;  /* 0x00200000e9b8783b */ /* 0x000e6e0000000200 */
[-C--:B------:R-:W-:Y:S08]  /*86a0*/  HMMA.16816.F32.BF16 R4, R188, R192.reuse, R4 ;  /* 0x000000c0bc04723c */ /* 0x080ff00000041804 */
[C---:B-1----:R-:W-:Y:S08]  /*86b0*/  HMMA.16816.F32.BF16 R8, R184.reuse, R192, R8 ;  /* 0x000000c0b808723c */ /* 0x042ff00000041808 */
[-C--:B------:R-:W-:Y:S08]  /*86c0*/  HMMA.16816.F32.BF16 R12, R184, R194.reuse, R12 ;  /* 0x000000c2b80c723c */ /* 0x080ff0000004180c */
[C---:B------:R-:W-:Y:S01]  /*86d0*/  HMMA.16816.F32.BF16 R16, R188.reuse, R194, R16 ;  /* 0x000000c2bc10723c */ /* 0x040fe20000041810 */
[----:B------:R-:W1:Y:S07]  /*86e0*/  LDSM.16.M88.4 R192, [R240] ;  /* 0x00000000f0c0783b */ /* 0x000e6e0000000200 */
[-C--:B-1----:R-:W-:Y:S08]  /*86f0*/  HMMA.16816.F32.BF16 R20, R188, R192.reuse, R20 ;  /* 0x000000c0bc14723c */ /* 0x082ff00000041814 */
[C---:B------:R-:W-:Y:S08]  /*8700*/  HMMA.16816.F32.BF16 R24, R184.reuse, R192, R24 ;  /* 0x000000c0b818723c */ /* 0x040ff00000041818 */
        /* <DEDUP_REMOVED lines=24> */
[C---:B------:R-:W-:Y:S07]  /*8890*/  HMMA.16816.F32.BF16 R104, R184.reuse, R192, R104 ;  /* 0x000000c0b868723c */ /* 0x040fee0000041868 */
[----:B------:R-:W-:Y:S01]  /*88a0*/  @P2 IMAD.MOV.U32 R192, RZ, RZ, c[0x0][0x208] ;  /* 0x00008200ffc02624 */ /* 0x000fe200078e00ff */
[-C--:B------:R-:W-:Y:S07]  /*88b0*/  HMMA.16816.F32.BF16 R108, R184, R194.reuse, R108 ;  /* 0x000000c2b86c723c */ /* 0x080fee000004186c */
[----:B------:R-:W-:Y:S01]  /*88c0*/  @P2 IMAD.WIDE.U32 R184, R196, c[0x0][0x208], RZ ;  /* 0x00008200c4b82a25 */ /* 0x000fe200078e00ff */
[----:B----4-:R-:W-:Y:S01]  /*88d0*/  @P2 MOV R187, R2 ;  /* 0x0000000200bb2202 */ /* 0x010fe20000000f00 */
[----:B------:R-:W-:Y:S04]  /*88e0*/  HMMA.16816.F32.BF16 R112, R188, R194, R112 ;  /* 0x000000c2bc70723c */ /* 0x000fe80000041870 */
[----:B------:R-:W-:Y:S02]  /*88f0*/  @P2 IMAD.IADD R0, R185, 0x1, R0 ;  /* 0x00000001b9002824 */ /* 0x000fe400078e0200 */
[----:B------:R-:W-:Y:S02]  /*8900*/  @P2 IMAD.MOV.U32 R186, RZ, RZ, R198 ;  /* 0x000000ffffba2224 */ /* 0x000fe400078e00c6 */
[----:B------:R-:W-:Y:S04]  /*8910*/  @P2 IMAD R2, R0, 0x70, RZ ;  /* 0x0000007000022824 */ /* 0x000fe800078e02ff */
[----:B------:R-:W-:Y:S04]  /*8920*/  @P2 IMAD.WIDE.U32 R186, R184, 0x70, R186 ;  /* 0x00000070b8ba2825 */ /* 0x000fe800078e00ba */
[----:B------:R-:W-:Y:S01]  /*8930*/  @P2 IMAD.MOV.U32 R184, RZ, RZ, 0x5 ;  /* 0x00000005ffb82424 */ /* 0x000fe200078e00ff */
[----:B------:R-:W-:Y:S01]  /*8940*/  @P2 IADD3 R185, R187, R2, RZ ;  /* 0x00000002bbb92210 */ /* 0x000fe20007ffe0ff */
[C---:B------:R-:W-:Y:S03]  /*8950*/  @P2 IMAD.SHL.U32 R2, R192.reuse, 0x20, RZ ;  /* 0x00000020c0022824 */ /* 0x040fe600078e00ff */
[----:B------:R-:W-:Y:S02]  /*8960*/  @P2 SHF.L.U64.HI R0, R192, R184, c[0x0][0x20c] ;  /* 0x00008300c0002619 */ /* 0x000fe400000102b8 */
[C---:B------:R-:W-:Y:S04]  /*8970*/  @P2 LEA R184, P0, R186.reuse, c[0x0][0x1f8], 0x1 ;  /* 0x00007e00bab82a11 */ /* 0x040fe800078008ff */
[----:B------:R-:W-:Y:S02]  /*8980*/  @P2 LEA.HI.X R185, R186, c[0x0][0x1fc], R185, 0x1, P0 ;  /* 0x00007f00bab92a11 */ /* 0x000fe400000f0cb9 */
[-C--:B------:R-:W-:Y:S03]  /*8990*/  @P2 IADD3 R186, P0, R184, R2.reuse, RZ ;  /* 0x00000002b8ba2210 */ /* 0x080fe60007f1e0ff */
[----:B------:R-:W-:Y:S01]  /*89a0*/  @!PT LDS RZ, [RZ] ;  /* 0x00000000fffff984 */ /* 0x000fe20000000800 */
[----:B------:R-:W-:Y:S01]  /*89b0*/  @!PT LDS RZ, [RZ] ;  /* 0x00000000fffff984 */ /* 0x000fe20000000800 */
[----:B------:R-:W-:Y:S01]  /*89c0*/  @!PT LDS RZ, [RZ] ;  /* 0x00000000fffff984 */ /* 0x000fe20000000800 */
[----:B------:R1:W-:Y:S02]  /*89d0*/  @P2 LDGSTS.E.BYPASS.LTC128B.128 [R241+0x100], [R184.64], !P6 ;  /* 0x00100000b8f12fae */ /* 0x0003e4000f101d48 */
[--C-:B------:R-:W-:Y:S06]  /*89e0*/  @P2 IMAD.X R187, R185, 0x1, R0.reuse, P0 ;  /* 0x00000001b9bb2824 */ /* 0x100fec00000e0600 */
[----:B------:R3:W-:Y:S01]  /*89f0*/  @P2 LDGSTS.E.BYPASS.LTC128B.128 [R241+0x900], [R186.64], !P6 ;  /* 0x00900000baf12fae */ /* 0x0007e2000f101d48 */
[----:B-1----:R-:W-:Y:S04]  /*8a00*/  @P2 IADD3 R184, P1, R186, R2, RZ ;  /* 0x00000002bab82210 */ /* 0x002fe80007f3e0ff */
[----:B------:R-:W-:Y:S02]  /*8a10*/  @P2 IADD3.X R185, R187, R0, RZ, P1, !PT ;  /* 0x00000000bbb92210 */ /* 0x000fe40000ffe4ff */
[-C--:B------:R-:W-:Y:S03]  /*8a20*/  @P2 IADD3 R192, P0, R184, R2.reuse, RZ ;  /* 0x00000002b8c02210 */ /* 0x080fe60007f1e0ff */
[----:B------:R1:W-:Y:S02]  /*8a30*/  @P2 LDGSTS.E.BYPASS.LTC128B.128 [R241+0x1100], [R184.64], !P6 ;  /* 0x01100000b8f12fae */ /* 0x0003e4000f101d48 */
[--C-:B------:R-:W-:Y:S01]  /*8a40*/  @P2 IMAD.X R193, R185, 0x1, R0.reuse, P0 ;  /* 0x00000001b9c12824 */ /* 0x100fe200000e0600 */
[-C--:B---3--:R-:W-:Y:S05]  /*8a50*/  @P2 IADD3 R186, P0, R192, R2.reuse, RZ ;  /* 0x00000002c0ba2210 */ /* 0x088fea0007f1e0ff */
[----:B------:R3:W-:Y:S01]  /*8a60*/  @P2 LDGSTS.E.BYPASS.LTC128B.128 [R241+0x1900], [R192.64], !P6 ;  /* 0x01900000c0f12fae */ /* 0x0007e2000f101d48 */
[--C-:B------:R-:W-:Y:S07]  /*8a70*/  @P2 IMAD.X R187, R193, 0x1, R0.reuse, P0 ;  /* 0x00000001c1bb2824 */ /* 0x100fee00000e0600 */
[----:B------:R4:W-:Y:S01]  /*8a80*/  @P2 LDGSTS.E.BYPASS.LTC128B.128 [R241+0x2100], [R186.64], !P6 ;  /* 0x02100000baf12fae */ /* 0x0009e2000f101d48 */
[----:B-1----:R-:W-:Y:S04]  /*8a90*/  @P2 IADD3 R184, P1, R186, R2, RZ ;  /* 0x00000002bab82210 */ /* 0x002fe80007f3e0ff */
[----:B------:R-:W-:Y:S02]  /*8aa0*/  @P2 IADD3.X R185, R187, R0, RZ, P1, !PT ;  /* 0x00000000bbb92210 */ /* 0x000fe40000ffe4ff */
[----:B---3--:R-:W-:Y:S03]  /*8ab0*/  @P2 IADD3 R192, P0, R184, R2, RZ ;  /* 0x00000002b8c02210 */ /* 0x008fe60007f1e0ff */
[----:B------:R4:W-:Y:S02]  /*8ac0*/  @P2 LDGSTS.E.BYPASS.LTC128B.128 [R241+0x2900], [R184.64], !P6 ;  /* 0x02900000b8f12fae */ /* 0x0009e4000f101d48 */
[----:B------:R-:W-:Y:S06]  /*8ad0*/  @P2 IMAD.X R193, R185, 0x1, R0, P0 ;  /* 0x00000001b9c12824 */ /* 0x000fec00000e0600 */
[----:B------:R1:W3:Y:S04]  /*8ae0*/  LDL R0, [R1+0x4] ;  /* 0x0000040001007983 */ /* 0x0002e80000100800 */
[----:B------:R1:W-:Y:S08]  /*8af0*/  @P2 LDGSTS.E.BYPASS.LTC128B.128 [R241+0x3100], [R192.64], !P6 ;  /* 0x03100000c0f12fae */ /* 0x0003f0000f101d48 */
[----:B------:R-:W-:Y:S08]  /*8b00*/  LDSM.16.M88.4 R188, [R229] ;  /* 0x00000000e5bc783b */ /* 0x000ff00000000200 */
[----:B----4-:R-:W4:Y:S08]  /*8b10*/  LDSM.16.M88.4 R184, [R231] ;  /* 0x00000000e7b8783b */ /* 0x010f300000000200 */
[----:B------:R-:W0:Y:S08]  /*8b20*/  LDGDEPBAR ;  /* 0x00000000000079af */ /* 0x000e300000000000 */
[----:B-1----:R-:W1:Y:S01]  /*8b30*/  LDSM.16.M88.4 R192, [R231+0x2000] ;  /* 0x00200000e7c0783b */ /* 0x002e620000000200 */
[-C--:B----4-:R-:W-:Y:S08]  /*8b40*/  HMMA.16816.F32.BF16 R4, R184, R188.reuse, R4 ;  /* 0x000000bcb804723c */ /* 0x090ff00000041804 */
[C---:B-1----:R-:W-:Y:S08]  /*8b50*/  HMMA.16816.F32.BF16 R8, R192.reuse, R188, R8 ;  /* 0x000000bcc008723c */ /* 0x042ff00000041808 */
[-C--:B------:R-:W-:Y:S08]  /*8b60*/  HMMA.16816.F32.BF16 R12, R192, R190.reuse, R12 ;  /* 0x000000bec00c723c */ /* 0x080ff0000004180c */
[C---:B------:R-:W-:Y:S01]  /*8b70*/  HMMA.16816.F32.BF16 R16, R184.reuse, R190, R16 ;  /* 0x000000beb810723c */ /* 0x040fe20000041810 */
[----:B------:R-:W1:Y:S07]  /*8b80*/  LDSM.16.M88.4 R188, [R229+0x800] ;  /* 0x00080000e5bc783b */ /* 0x000e6e0000000200 */
[-C--:B-1----:R-:W-:Y:S08]  /*8b90*/  HMMA.16816.F32.BF16 R20, R184, R188.reuse, R20 ;  /* 0x000000bcb814723c */ /* 0x082ff00000041814 */
[C---:B------:R-:W-:Y:S08]  /*8ba0*/  HMMA.16816.F32.BF16 R24, R192.reuse, R188, R24 ;  /* 0x000000bcc018723c */ /* 0x040ff00000041818 */
        /* <DEDUP_REMOVED lines=12> */
[----:B------:R-:W1:Y:S03]  /*8c70*/  LDSM.16.M88.4 R188, [R229+0x2000] ;  /* 0x00200000e5bc783b */ /* 0x000e660000000200 */
[----:B---3--:R-:W-:Y:S05]  /*8c80*/  @P4 IMAD.MOV.U32 R0, RZ, RZ, R230 ;  /* 0x000000ffff004224 */ /* 0x008fea00078e00e6 */
[----:B------:R-:W-:Y:S01]  /*8c90*/  SHFL.IDX PT, R2, R0, 0x2, 0x1c1f ;  /* 0x005c1f0000027f89 */ /* 0x000fe200000e0000 */
        /* <DEDUP_REMOVED lines=12> */
[-C--:B------:R-:W-:Y:S01]  /*8d60*/  HMMA.16816.F32.BF16 R108, R192, R190.reuse, R108 ;  /* 0x000000bec06c723c */ /* 0x080fe2000004186c */
[----:B------:R-:W-:Y:S07]  /*8d70*/  LDSM.16.M88.4 R192, [R232] ;  /* 0x00000000e8c0783b */ /* 0x000fee0000000200 */
[----:B------:R-:W-:Y:S01]  /*8d80*/  HMMA.16816.F32.BF16 R112, R184, R190, R112 ;  /* 0x000000beb870723c */ /* 0x000fe20000041870 */
[----:B------:R-:W1:Y:S08]  /*8d90*/  LDSM.16.M88.4 R184, [R226] ;  /* 0x00000000e2b8783b */ /* 0x000e700000000200 */
[----:B------:R-:W3:Y:S01]  /*8da0*/  LDSM.16.M88.4 R188, [R232+0x2000] ;  /* 0x00200000e8bc783b */ /* 0x000ee20000000200 */
[-C--:B-1----:R-:W-:Y:S08]  /*8db0*/  HMMA.16816.F32.BF16 R4, R192, R184.reuse, R4 ;  /* 0x000000b8c004723c */ /* 0x082ff00000041804 */
[C---:B---3--:R-:W-:Y:S08]  /*8dc0*/  HMMA.16816.F32.BF16 R8, R188.reuse, R184, R8 ;  /* 0x000000b8bc08723c */ /* 0x048ff00000041808 */
        /* <DEDUP_REMOVED lines=23> */
[----:B------:R4:W1:Y:S01]  /*8f40*/  MUFU.TANH R243, R8 ;  /* 0x0000000800f37308 */ /* 0x0008620000002400 */
[----:B---3--:R-:W3:Y:S09]  /*8f50*/  LDSM.16.M88.4 R4, [R226+0x800] ;  /* 0x00080000e204783b */ /* 0x008ef20000000200 */
[----:B------:R-:W-:Y:S10]  /*8f60*/  MUFU.TANH R220, R14 ;  /* 0x0000000e00dc7308 */ /* 0x000ff40000002400 */
[----:B------:R-:W-:Y:S01]  /*8f70*/  MUFU.TANH R14, R16 ;  /* 0x00000010000e7308 */ /* 0x000fe20000002400 */
[----:B----4-:R-:W-:Y:S09]  /*8f80*/  SHFL.IDX PT, R8, R0, 0x3, 0x1c1f ;  /* 0x007c1f0000087f89 */ /* 0x010ff200000e0000 */
[----:B------:R-:W4:Y:S10]  /*8f90*/  MUFU.TANH R222, R11 ;  /* 0x0000000b00de7308 */ /* 0x000f340000002400 */
[----:B------:R-:W-:Y:S01]  /*8fa0*/  MUFU.TANH R218, R15 ;  /* 0x0000000f00da7308 */ /* 0x000fe20000002400 */
[-C--:B---3--:R-:W-:Y:S09]  /*8fb0*/  HMMA.16816.F32.BF16 R20, R192, R4.reuse, R20 ;  /* 0x00000004c014723c */ /* 0x088ff20000041814 */
[----:B------:R-:W-:Y:S01]  /*8fc0*/  MUFU.TANH R15, R17 ;  /* 0x00000011000f7308 */ /* 0x000fe20000002400 */
[C---:B------:R-:W-:Y:S09]  /*8fd0*/  HMMA.16816.F32.BF16 R24, R188.reuse, R4, R24 ;  /* 0x00000004bc18723c */ /* 0x040ff20000041818 */
[----:B------:R-:W3:Y:S01]  /*8fe0*/  MUFU.TANH R221, R12 ;  /* 0x0000000c00dd7308 */ /* 0x000ee20000002400 */
[-C--:B------:R-:W-:Y:S04]  /*8ff0*/  HMMA.16816.F32.BF16 R28, R188, R6.reuse, R28 ;  /* 0x00000006bc1c723c */ /* 0x080fe8000004181c */
[----:B------:R-:W-:Y:S04]  /*9000*/  FMUL.FTZ R20, R20, c[0x0][0x320] ;  /* 0x0000c80014147a20 */ /* 0x000fe80000410000 */
[C---:B------:R-:W-:Y:S01]  /*9010*/  HMMA.16816.F32.BF16 R32, R192.reuse, R6, R32 ;  /* 0x00000006c020723c */ /* 0x040fe20000041820 */
[----:B------:R1:W-:Y:S01]  /*9020*/  MUFU.TANH R242, R10 ;  /* 0x0000000a00f27308 */ /* 0x0003e20000002400 */
[----:B------:R-:W1:Y:S02]  /*9030*/  LDSM.16.M88.4 R4, [R226+0x1000] ;  /* 0x00100000e204783b */ /* 0x000e640000000200 */
        /* <DEDUP_REMOVED lines=17> */
[----:B------:R-:W-:Y:S07]  /*9150*/  FMUL.FTZ R30, R30, c[0x0][0x320] ;  /* 0x0000c8001e1e7a20 */ /* 0x000fee0000410000 */
[----:B------:R-:W-:Y:S01]  /*9160*/  MUFU.TANH R215, R22 ;  /* 0x0000001600d77308 */ /* 0x000fe20000002400 */
[-C--:B-1----:R-:W-:Y:S08]  /*9170*/  HMMA.16816.F32.BF16 R36, R192, R4.reuse, R36 ;  /* 0x00000004c024723c */ /* 0x082ff00000041824 */
[C---:B------:R-:W-:Y:S01]  /*9180*/  HMMA.16816.F32.BF16 R40, R188.reuse, R4, R40 ;  /* 0x00000004bc28723c */ /* 0x040fe20000041828 */
[----:B------:R-:W1:Y:S07]  /*9190*/  MUFU.TANH R214, R23 ;  /* 0x0000001700d67308 */ /* 0x000e6e0000002400 */
[-C--:B------:R-:W-:Y:S03]  /*91a0*/  HMMA.16816.F32.BF16 R44, R188, R6.reuse, R44 ;  /* 0x00000006bc2c723c */ /* 0x080fe6000004182c */
[----:B------:R-:W-:Y:S05]  /*91b0*/  MUFU.TANH R199, R31 ;  /* 0x0000001f00c77308 */ /* 0x000fea0000002400 */
[C---:B------:R-:W-:Y:S01]  /*91c0*/  HMMA.16816.F32.BF16 R48, R192.reuse, R6, R48 ;  /* 0x00000006c030723c */ /* 0x040fe20000041830 */
[----:B------:R-:W1:Y:S03]  /*91d0*/  LDSM.16.M88.4 R4, [R226+0x1800] ;  /* 0x00180000e204783b */ /* 0x000e660000000200 */
[----:B------:R-:W-:Y:S01]  /*91e0*/  FMUL.FTZ R36, R36, c[0x0][0x320] ;  /* 0x0000c80024247a20 */ /* 0x000fe20000410000 */
[----:B------:R-:W1:Y:S01]  /*91f0*/  MUFU.TANH R210, R25 ;  /* 0x0000001900d27308 */ /* 0x000e620000002400 */
[----:B------:R-:W-:Y:S02]  /*9200*/  FMUL.FTZ R38, R38, c[0x0][0x320] ;  /* 0x0000c80026267a20 */ /* 0x000fe40000410000 */
[----:B------:R-:W-:Y:S04]  /*9210*/  FMUL.FTZ R43, R43, c[0x0][0x320] ;  /* 0x0000c8002b2b7a20 */ /* 0x000fe80000410000 */
        /* <DEDUP_REMOVED lines=15> */
[----:B------:R-:W-:Y:S01]  /*9310*/  FMUL.FTZ R40, R40, c[0x0][0x320] ;  /* 0x0000c80028287a20 */ /* 0x000fe20000410000 */
[-C--:B-1----:R-:W-:Y:S08]  /*9320*/  HMMA.16816.F32.BF16 R52, R192, R4.reuse, R52 ;  /* 0x00000004c034723c */ /* 0x082ff00000041834 */
[----:B------:R-:W1:Y:S01]  /*9330*/  MUFU.TANH R203, R33 ;  /* 0x0000002100cb7308 */ /* 0x000e620000002400 */
[C---:B------:R-:W-:Y:S09]  /*9340*/  HMMA.16816.F32.BF16 R56, R188.reuse, R4, R56 ;  /* 0x00000004bc38723c */ /* 0x040ff20000041838 */
[----:B------:R-:W-:Y:S01]  /*9350*/  MUFU.TANH R202, R34 ;  /* 0x0000002200ca7308 */ /* 0x000fe20000002400 */
[-C--:B------:R-:W-:Y:S09]  /*9360*/  HMMA.16816.F32.BF16 R60, R188, R6.reuse, R60 ;  /* 0x00000006bc3c723c */ /* 0x080ff2000004183c */
[----:B------:R1:W-:Y:S01]  /*9370*/  MUFU.TANH R212, R24 ;  /* 0x0000001800d47308 */ /* 0x0003e20000002400 */
[C---:B------:R-:W-:Y:S01]  /*9380*/  HMMA.16816.F32.BF16 R64, R192.reuse, R6, R64 ;  /* 0x00000006c040723c */ /* 0x040fe20000041840 */
[----:B------:R-:W1:Y:S03]  /*9390*/  LDSM.16.M88.4 R4, [R226+0x2000] ;  /* 0x00200000e204783b */ /* 0x000e660000000200 */
[----:B------:R-:W-:Y:S02]  /*93a0*/  FMUL.FTZ R52, R52, c[0x0][0x320] ;  /* 0x0000c80034347a20 */ /* 0x000fe40000410000 */
[----:B------:R-:W-:Y:S02]  /*93b0*/  FMUL.FTZ R53, R53, c[0x0][0x320] ;  /* 0x0000c80035357a20 */ /* 0x000fe40000410000 */
[----:B------:R-:W-:Y:S01]  /*93c0*/  FMUL.FTZ R56, R56, c[0x0][0x320] ;  /* 0x0000c80038387a20 */ /* 0x000fe20000410000 */
[----:B------:R-:W-:Y:S03]  /*93d0*/  MUFU.TANH R34, R52 ;  /* 0x0000003400227308 */ /* 0x000fe60000002400 */
        /* <DEDUP_REMOVED lines=14> */
[----:B------:R-:W-:Y:S03]  /*94c0*/  FMUL.FTZ R59, R59, c[0x0][0x320] ;  /* 0x0000c8003b3b7a20 */ /* 0x000fe60000410000 */
[----:B------:R2:W2:Y:S01]  /*94d0*/  MUFU.TANH R197, R27 ;  /* 0x0000001b00c57308 */ /* 0x0004a20000002400 */
[-C--:B-1----:R-:W-:Y:S09]  /*94e0*/  HMMA.16816.F32.BF16 R68, R192, R4.reuse, R68 ;  /* 0x00000004c044723c */ /* 0x082ff20000041844 */
[----:B------:R-:W1:Y:S01]  /*94f0*/  MUFU.TANH R208, R38 ;  /* 0x0000002600d07308 */ /* 0x000e620000002400 */
[C---:B------:R-:W-:Y:S08]  /*9500*/  HMMA.16816.F32.BF16 R72, R188.reuse, R4, R72 ;  /* 0x00000004bc48723c */ /* 0x040ff00000041848 */
[-C--:B------:R-:W-:Y:S01]  /*9510*/  HMMA.16816.F32.BF16 R76, R188, R6.reuse, R76 ;  /* 0x00000006bc4c723c */ /* 0x080fe2000004184c */
[----:B------:R-:W-:Y:S05]  /*9520*/  MUFU.TANH R248, R44 ;  /* 0x0000002c00f87308 */ /* 0x000fea0000002400 */
[----:B------:R-:W-:Y:S02]  /*9530*/  FMUL.FTZ R69, R69, c[0x0][0x320] ;  /* 0x0000c80045457a20 */ /* 0x000fe40000410000 */
[C---:B------:R-:W-:Y:S01]  /*9540*/  HMMA.16816.F32.BF16 R80, R192.reuse, R6, R80 ;  /* 0x00000006c050723c */ /* 0x040fe20000041850 */
[----:B------:R-:W1:Y:S02]  /*9550*/  LDSM.16.M88.4 R4, [R226+0x2800] ;  /* 0x00280000e204783b */ /* 0x000e640000000200 */
        /* <DEDUP_REMOVED lines=18> */
[-C--:B-1----:R-:W-:Y:S09]  /*9680*/  HMMA.16816.F32.BF16 R84, R192, R4.reuse, R84 ;  /* 0x00000004c054723c */ /* 0x082ff20000041854 */
[----:B------:R-:W-:Y:S01]  /*9690*/  MUFU.TANH R187, R37 ;  /* 0x0000002500bb7308 */ /* 0x000fe20000002400 */
[C---:B------:R-:W-:Y:S09]  /*96a0*/  HMMA.16816.F32.BF16 R88, R188.reuse, R4, R88 ;  /* 0x00000004bc58723c */ /* 0x040ff20000041858 */
[----:B------:R-:W-:Y:S01]  /*96b0*/  MUFU.TANH R250, R42 ;  /* 0x0000002a00fa7308 */ /* 0x000fe20000002400 */
[-C--:B------:R-:W-:Y:S09]  /*96c0*/  HMMA.16816.F32.BF16 R92, R188, R6.reuse, R92 ;  /* 0x00000006bc5c723c */ /* 0x080ff2000004185c */
[----:B------:R1:W1:Y:S01]  /*96d0*/  MUFU.TANH R185, R46 ;  /* 0x0000002e00b97308 */ /* 0x0002620000002400 */
[C---:B------:R-:W-:Y:S01]  /*96e0*/  HMMA.16816.F32.BF16 R96, R192.reuse, R6, R96 ;  /* 0x00000006c060723c */ /* 0x040fe20000041860 */
[----:B------:R-:W3:Y:S01]  /*96f0*/  LDSM.16.M88.4 R4, [R226+0x3000] ;  /* 0x00300000e204783b */ /* 0x000ee20000000200 */
[----:B------:R-:W-:Y:S04]  /*9700*/  DEPBAR.LE SB0, 0x0 ;  /* 0x000080000000791a */ /* 0x000fe80000000000 */
[----:B------:R-:W-:Y:S03]  /*9710*/  FMUL.FTZ R10, R86, c[0x0][0x320] ;  /* 0x0000c800560a7a20 */ /* 0x000fe60000410000 */
[----:B------:R-:W3:Y:S01]  /*9720*/  MUFU.TANH R42, R48 ;  /* 0x00000030002a7308 */ /* 0x000ee20000002400 */
[----:B------:R-:W-:Y:S02]  /*9730*/  BAR.SYNC.DEFER_BLOCKING 0x0 ;  /* 0x0000000000007b1d */ /* 0x000fe40000010000 */
[----:B------:R-:W-:Y:S02]  /*9740*/  FMUL.FTZ R24, R90, c[0x0][0x320] ;  /* 0x0000c8005a187a20 */ /* 0x000fe40000410000 */
[----:B--2---:R-:W-:Y:S02]  /*9750*/  FMUL.FTZ R27, R91, c[0x0][0x320] ;  /* 0x0000c8005b1b7a20 */ /* 0x004fe40000410000 */
[----:B------:R-:W-:Y:S03]  /*9760*/  FMUL.FTZ R11, R89, c[0x0][0x320] ;  /* 0x0000c800590b7a20 */ /* 0x000fe60000410000 */
        /* <DEDUP_REMOVED lines=8> */
[----:B-1----:R-:W-:Y:S02]  /*97f0*/  FMUL.FTZ R46, R85, c[0x0][0x320] ;  /* 0x0000c800552e7a20 */ /* 0x002fe40000410000 */
[----:B------:R-:W-:Y:S02]  /*9800*/  FMUL.FTZ R92, R92, c[0x0][0x320] ;  /* 0x0000c8005c5c7a20 */ /* 0x000fe40000410000 */
[----:B------:R-:W-:Y:S03]  /*9810*/  FMUL.FTZ R94, R94, c[0x0][0x320] ;  /* 0x0000c8005e5e7a20 */ /* 0x000fe60000410000 */
[----:B------:R-:W-:Y:S01]  /*9820*/  MUFU.TANH R11, R11 ;  /* 0x0000000b000b7308 */ /* 0x000fe20000002400 */
[-C--:B---3--:R-:W-:Y:S09]  /*9830*/  HMMA.16816.F32.BF16 R100, R192, R4.reuse, R100 ;  /* 0x00000004c064723c */ /* 0x088ff20000041864 */
[----:B------:R1:W-:Y:S01]  /*9840*/  MUFU.TANH R184, R47 ;  /* 0x0000002f00b87308 */ /* 0x0003e20000002400 */
[C---:B------:R-:W-:Y:S01]  /*9850*/  HMMA.16816.F32.BF16 R104, R188.reuse, R4, R104 ;  /* 0x00000004bc68723c */ /* 0x040fe20000041868 */
[----:B------:R-:W3:Y:S07]  /*9860*/  SHFL.IDX PT, R5, R0, RZ, 0x1c1f ;  /* 0x001c1fff00057589 */ /* 0x000eee00000e0000 */
[-C--:B------:R-:W-:Y:S01]  /*9870*/  HMMA.16816.F32.BF16 R108, R188, R6.reuse, R108 ;  /* 0x00000006bc6c723c */ /* 0x080fe2000004186c */
[----:B------:R-:W-:Y:S01]  /*9880*/  MUFU.TANH R95, R95 ;  /* 0x0000005f005f7308 */ /* 0x000fe20000002400 */
[----:B------:R2:W2:Y:S04]  /*9890*/  SHFL.IDX PT, R4, R0, 0x1, 0x1c1f ;  /* 0x003c1f0000047f89 */ /* 0x0004a800000e0000 */
[----:B------:R-:W-:Y:S02]  /*98a0*/  FMUL.FTZ R52, R100, c[0x0][0x320] ;  /* 0x0000c80064347a20 */ /* 0x000fe40000410000 */
[----:B------:R-:W-:Y:S03]  /*98b0*/  HMMA.16816.F32.BF16 R112, R192, R6, R112 ;  /* 0x00000006c070723c */ /* 0x000fe60000041870 */
[----:B------:R-:W3:Y:S01]  /*98c0*/  MUFU.TANH R56, R56 ;  /* 0x0000003800387308 */ /* 0x000ee20000002400 */
[----:B------:R-:W-:Y:S02]  /*98d0*/  FMUL.FTZ R102, R102, c[0x0][0x320] ;  /* 0x0000c80066667a20 */ /* 0x000fe40000410000 */
[----:B-1----:R-:W-:Y:S02]  /*98e0*/  FMUL.FTZ R47, R84, c[0x0][0x320] ;  /* 0x0000c800542f7a20 */ /* 0x002fe40000410000 */
[----:B------:R-:W-:Y:S05]  /*98f0*/  FMUL.FTZ R103, R103, c[0x0][0x320] ;  /* 0x0000c80067677a20 */ /* 0x000fea0000410000 */
[----:B------:R-:W-:Y:S01]  /*9900*/  MUFU.TANH R58, R58 ;  /* 0x0000003a003a7308 */ /* 0x000fe20000002400 */
[----:B------:R-:W-:Y:S02]  /*9910*/  FMUL.FTZ R104, R104, c[0x0][0x320] ;  /* 0x0000c80068687a20 */ /* 0x000fe40000410000 */
[----:B------:R-:W-:Y:S02]  /*9920*/  FMUL.FTZ R105, R105, c[0x0][0x320] ;  /* 0x0000c80069697a20 */ /* 0x000fe40000410000 */
[----:B--2---:R-:W-:Y:S02]  /*9930*/  IMAD R0, R196, -0x70, RZ ;  /* 0xffffff90c4007824 */ /* 0x004fe400078e02ff */
[----:B------:R-:W-:Y:S02]  /*9940*/  FMUL.FTZ R106, R106, c[0x0][0x320] ;  /* 0x0000c8006a6a7a20 */ /* 0x000fe40000410000 */
[----:B------:R-:W-:Y:S01]  /*9950*/  FMUL.FTZ R108, R108, c[0x0][0x320] ;  /* 0x0000c8006c6c7a20 */ /* 0x000fe20000410000 */
[----:B------:R-:W1:Y:S01]  /*9960*/  MUFU.TANH R61, R61 ;  /* 0x0000003d003d7308 */ /* 0x000e620000002400 */
[----:B------:R-:W-:Y:S01]  /*9970*/  IADD3 R0, -R119, 0x1, R0 ;  /* 0x0000000177007810 */ /* 0x000fe20007ffe100 */
[----:B------:R-:W-:Y:S02]  /*9980*/  FMUL.FTZ R112, R112, c[0x0][0x320] ;  /* 0x0000c80070707a20 */ /* 0x000fe40000410000 */
[----:B------:R-:W-:Y:S01]  /*9990*/  FMUL.FTZ R114, R114, c[0x0][0x320] ;  /* 0x0000c80072727a20 */ /* 0x000fe20000410000 */
[----:B------:R-:W-:Y:S01]  /*99a0*/  IADD3 R0, R0, c[0x0][0x1d0], RZ ;  /* 0x0000740000007a10 */ /* 0x000fe20007ffe0ff */
[----:B------:R-:W-:Y:S02]  /*99b0*/  FMUL.FTZ R113, R113, c[0x0][0x320] ;  /* 0x0000c80071717a20 */ /* 0x000fe40000410000 */
[----:B------:R-:W-:Y:S01]  /*99c0*/  FMUL.FTZ R110, R110, c[0x0][0x320] ;  /* 0x0000c8006e6e7a20 */ /* 0x000fe20000410000 */
[----:B------:R-:W-:Y:S01]  /*99d0*/  IADD3 R0, R0, -c[0x0][0x168], RZ ;  /* 0x80005a0000007a10 */ /* 0x000fe20007ffe0ff */
[----:B------:R-:W-:Y:S03]  /*99e0*/  MUFU.TANH R63, R63 ;  /* 0x0000003f003f7308 */ /* 0x000fe60000002400 */
[C---:B---3--:R-:W-:Y:S01]  /*99f0*/  IADD3 R5, R0.reuse, R5, RZ ;  /* 0x0000000500057210 */ /* 0x048fe20007ffe0ff */
[C---:B------:R-:W-:Y:S02]  /*9a00*/  IMAD.IADD R4, R0.reuse, 0x1, R4 ;  /* 0x0000000100047824 */ /* 0x040fe400078e0204 */
[C---:B------:R-:W-:Y:S01]  /*9a10*/  IMAD.IADD R2, R0.reuse, 0x1, R2 ;  /* 0x0000000100027824 */ /* 0x040fe200078e0202 */
[----:B------:R-:W-:Y:S01]  /*9a20*/  IADD3 R0, R0, R8, RZ ;  /* 0x0000000800007210 */ /* 0x000fe20007ffe0ff */
[----:B------:R-:W-:Y:S01]  /*9a30*/  FMUL.FTZ R8, R82, c[0x0][0x320] ;  /* 0x0000c80052087a20 */ /* 0x000fe20000410000 */
[----:B------:R-:W-:Y:S01]  /*9a40*/  ISETP.GT.AND P1, PT, R4, RZ, PT ;  /* 0x000000ff0400720c */ /* 0x000fe20003f24270 */
[----:B------:R-:W-:Y:S01]  /*9a50*/  MUFU.TANH R213, R39 ;  /* 0x0000002700d57308 */ /* 0x000fe20000002400 */
[----:B------:R-:W-:Y:S02]  /*9a60*/  ISETP.GT.AND P3, PT, R2, RZ, PT ;  /* 0x000000ff0200720c */ /* 0x000fe40003f64270 */
[----:B------:R-:W-:Y:S02]  /*9a70*/  FSEL R16, R246, -INF , P1 ;  /* 0xff800000f6107808 */ /* 0x000fe40000800000 */
[----:B------:R-:W-:Y:S02]  /*9a80*/  FSEL R20, R243, -INF , P3 ;  /* 0xff800000f3147808 */ /* 0x000fe40001800000 */
[C---:B------:R-:W-:Y:S02]  /*9a90*/  ISETP.GT.AND P1, PT, R0.reuse, 0x1, PT ;  /* 0x000000010000780c */ /* 0x040fe40003f24270 */
[----:B------:R-:W-:Y:S01]  /*9aa0*/  ISETP.GT.AND P3, PT, R0, 0x8, PT ;  /* 0x000000080000780c */ /* 0x000fe20003f64270 */
[----:B------:R-:W-:Y:S01]  /*9ab0*/  MUFU.TANH R57, R57 ;  /* 0x0000003900397308 */ /* 0x000fe20000002400 */
[----:B----4-:R-:W-:Y:S02]  /*9ac0*/  FSEL R29, R222, -INF , P1 ;  /* 0xff800000de1d7808 */ /* 0x010fe40000800000 */
[----:B------:R-:W-:Y:S02]  /*9ad0*/  FSEL R50, R220, -INF , P3 ;  /* 0xff800000dc327808 */ /* 0x000fe40001800000 */
[C---:B------:R-:W-:Y:S02]  /*9ae0*/  ISETP.GT.AND P5, PT, R4.reuse, 0x1, PT ;  /* 0x000000010400780c */ /* 0x040fe40003fa4270 */
[C---:B------:R-:W-:Y:S02]  /*9af0*/  ISETP.GT.AND P1, PT, R5.reuse, 0x8, PT ;  /* 0x000000080500780c */ /* 0x040fe40003f24270 */
[----:B------:R-:W-:Y:S01]  /*9b00*/  ISETP.GT.AND P3, PT, R4, 0x8, PT ;  /* 0x000000080400780c */ /* 0x000fe20003f64270 */
[----:B------:R-:W2:Y:S01]  /*9b10*/  MUFU.TANH R66, R66 ;  /* 0x0000004200427308 */ /* 0x000ea20000002400 */
[----:B------:R-:W-:Y:S02]  /*9b20*/  FSEL R17, R244, -INF , P5 ;  /* 0xff800000f4117808 */ /* 0x000fe40002800000 */
[----:B------:R-:W-:Y:S02]  /*9b30*/  ISETP.GT.AND P5, PT, R2, 0x8, PT ;  /* 0x000000080200780c */ /* 0x000fe40003fa4270 */
[----:B------:R-:W-:Y:S02]  /*9b40*/  FSEL R18, R18, -INF , P3 ;  /* 0xff80000012127808 */ /* 0x000fe40001800000 */
[----:B------:R-:W-:Y:S02]  /*9b50*/  FSEL R14, R14, -INF , P1 ;  /* 0xff8000000e0e7808 */ /* 0x000fe40000800000 */
[----:B------:R-:W-:Y:S01]  /*9b60*/  ISETP.GT.AND P1, PT, R5, 0x11, PT ;  /* 0x000000110500780c */ /* 0x000fe20003f24270 */
[----:B------:R-:W-:Y:S01]  /*9b70*/  MUFU.TANH R39, R68 ;  /* 0x0000004400277308 */ /* 0x000fe20000002400 */
[----:B------:R-:W-:Y:S02]  /*9b80*/  ISETP.GT.AND P3, PT, R4, 0x11, PT ;  /* 0x000000110400780c */ /* 0x000fe40003f64270 */
[----:B------:R-:W-:Y:S02]  /*9b90*/  FSEL R22, R221, -INF , P5 ;  /* 0xff800000dd167808 */ /* 0x000fe40002800000 */
[----:B------:R-:W-:Y:S02]  /*9ba0*/  FSEL R36, R216, -INF , P1 ;  /* 0xff800000d8247808 */ /* 0x000fe40000800000 */
[----:B------:R-:W-:Y:S02]  /*9bb0*/  FSEL R96, R214, -INF , P3 ;  /* 0xff800000d6607808 */ /* 0x000fe40001800000 */
[C---:B------:R-:W-:Y:S01]  /*9bc0*/  ISETP.GT.AND P1, PT, R2.reuse, 0x11, PT ;  /* 0x000000110200780c */ /* 0x040fe20003f24270 */
[----:B------:R-:W-:Y:S01]  /*9bd0*/  MUFU.TANH R48, R81 ;  /* 0x0000005100307308 */ /* 0x000fe20000002400 */
[----:B------:R-:W-:Y:S02]  /*9be0*/  ISETP.GT.AND P3, PT, R2, 0x18, PT ;  /* 0x000000180200780c */ /* 0x000fe40003f64270 */
[----:B------:R-:W-:Y:S02]  /*9bf0*/  ISETP.GT.AND P5, PT, R5, 0x9, PT ;  /* 0x000000090500780c */ /* 0x000fe40003fa4270 */
[----:B------:R-:W-:Y:S02]  /*9c00*/  FSEL R99, R210, -INF , P1 ;  /* 0xff800000d2637808 */ /* 0x000fe40000800000 */
[----:B------:R-:W-:Y:S02]  /*9c10*/  FSEL R15, R15, -INF , P5 ;  /* 0xff8000000f0f7808 */ /* 0x000fe40002800000 */
[----:B------:R-:W-:Y:S01]  /*9c20*/  ISETP.GT.AND P5, PT, R4, 0x10, PT ;  /* 0x000000100400780c */ /* 0x000fe20003fa4270 */
[----:B------:R-:W-:Y:S01]  /*9c30*/  MUFU.TANH R211, R26 ;  /* 0x0000001a00d37308 */ /* 0x000fe20000002400 */
[----:B------:R-:W-:Y:S02]  /*9c40*/  ISETP.GT.AND P1, PT, R0, 0x19, PT ;  /* 0x000000190000780c */ /* 0x000fe40003f24270 */
[----:B------:R-:W-:Y:S02]  /*9c50*/  FSEL R100, R206, -INF , P3 ;  /* 0xff800000ce647808 */ /* 0x000fe40001800000 */
[----:B------:R-:W-:Y:S02]  /*9c60*/  ISETP.GT.AND P3, PT, R5, 0x19, PT ;  /* 0x000000190500780c */ /* 0x000fe40003f64270 */
[----:B------:R-:W-:Y:S02]  /*9c70*/  FSEL R90, R215, -INF , P5 ;  /* 0xff800000d75a7808 */ /* 0x000fe40002800000 */
[----:B------:R-:W-:Y:S01]  /*9c80*/  FSEL R199, R199, -INF , P1 ;  /* 0xff800000c7c77808 */ /* 0x000fe20000800000 */
[----:B------:R-:W-:Y:S01]  /*9c90*/  MUFU.TANH R62, R62 ;  /* 0x0000003e003e7308 */ /* 0x000fe20000002400 */
[----:B------:R-:W-:Y:S02]  /*9ca0*/  FSEL R45, R203, -INF , P3 ;  /* 0xff800000cb2d7808 */ /* 0x000fe40001800000 */
[----:B------:R-:W-:Y:S02]  /*9cb0*/  ISETP.GT.AND P5, PT, R0, 0x11, PT ;  /* 0x000000110000780c */ /* 0x000fe40003fa4270 */
[----:B------:R-:W-:Y:S02]  /*9cc0*/  ISETP.GT.AND P1, PT, R5, 0x20, PT ;  /* 0x000000200500780c */ /* 0x000fe40003f24270 */
[----:B------:R-:W-:Y:S02]  /*9cd0*/  ISETP.GT.AND P3, PT, R4, 0x20, PT ;  /* 0x000000200400780c */ /* 0x000fe40003f64270 */
[----:B------:R-:W-:Y:S01]  /*9ce0*/  FSEL R197, R197, -INF , P5 ;  /* 0xff800000c5c57808 */ /* 0x000fe20002800000 */
[----:B------:R-:W-:Y:S01]  /*9cf0*/  MUFU.TANH R32, R64 ;  /* 0x0000004000207308 */ /* 0x000fe20000002400 */
[----:B------:R-:W-:Y:S02]  /*9d00*/  FSEL R44, R200, -INF , P1 ;  /* 0xff800000c82c7808 */ /* 0x000fe40000800000 */
[----:B------:R-:W-:Y:S02]  /*9d10*/  FSEL R208, R208, -INF , P3 ;  /* 0xff800000d0d07808 */ /* 0x000fe40001800000 */
[----:B------:R-:W-:Y:S02]  /*9d20*/  ISETP.GT.AND P3, PT, R0, 0x21, PT ;  /* 0x000000210000780c */ /* 0x000fe40003f64270 */
[----:B------:R-:W-:Y:S02]  /*9d30*/  ISETP.GT.AND P1, PT, R2, 0x21, PT ;  /* 0x000000210200780c */ /* 0x000fe40003f24270 */
[----:B------:R-:W-:Y:S01]  /*9d40*/  ISETP.GT.AND P5, PT, R5, 0x18, PT ;  /* 0x000000180500780c */ /* 0x000fe20003fa4270 */
[----:B------:R-:W3:Y:S01]  /*9d50*/  MUFU.TANH R71, R71 ;  /* 0x0000004700477308 */ /* 0x000ee20000002400 */
[----:B------:R-:W-:Y:S02]  /*9d60*/  FSEL R82, R186, -INF , P3 ;  /* 0xff800000ba527808 */ /* 0x000fe40001800000 */
[----:B------:R-:W-:Y:S02]  /*9d70*/  FSEL R35, R204, -INF , P5 ;  /* 0xff800000cc237808 */ /* 0x000fe40002800000 */
[----:B------:R-:W-:Y:S02]  /*9d80*/  FSEL R247, R247, -INF , P1 ;  /* 0xff800000f7f77808 */ /* 0x000fe40000800000 */
[C---:B------:R-:W-:Y:S02]  /*9d90*/  ISETP.GT.AND P1, PT, R0.reuse, 0x28, PT ;  /* 0x000000280000780c */ /* 0x040fe40003f24270 */
[C---:B------:R-:W-:Y:S01]  /*9da0*/  ISETP.GT.AND P2, PT, R5.reuse, 0x1, PT ;  /* 0x000000010500780c */ /* 0x040fe20003f44270 */
[----:B------:R-:W-:Y:S01]  /*9db0*/  MUFU.TANH R73, R73 ;  /* 0x0000004900497308 */ /* 0x000fe20000002400 */
[C---:B------:R-:W-:Y:S02]  /*9dc0*/  ISETP.GT.AND P5, PT, R5.reuse, 0x21, PT ;  /* 0x000000210500780c */ /* 0x040fe40003fa4270 */
[----:B------:R-:W-:Y:S02]  /*9dd0*/  ISETP.GT.AND P3, PT, R5, 0x28, PT ;  /* 0x000000280500780c */ /* 0x000fe40003f64270 */
[----:B------:R-:W-:Y:S02]  /*9de0*/  FSEL R239, R185, -INF , P1 ;  /* 0xff800000b9ef7808 */ /* 0x000fe40000800000 */
[----:B------:R-:W-:Y:S02]  /*9df0*/  FSEL R43, R187, -INF , P5 ;  /* 0xff800000bb2b7808 */ /* 0x000fe40002800000 */
[----:B------:R-:W-:Y:S01]  /*9e00*/  ISETP.GT.AND P5, PT, R0, 0x20, PT ;  /* 0x000000200000780c */ /* 0x000fe20003fa4270 */
[----:B------:R4:W-:Y:S01]  /*9e10*/  MUFU.TANH R219, R13 ;  /* 0x0000000d00db7308 */ /* 0x0009e20000002400 */
[----:B------:R-:W-:Y:S02]  /*9e20*/  ISETP.GT.AND P1, PT, R4, 0x29, PT ;  /* 0x000000290400780c */ /* 0x000fe40003f24270 */
[----:B------:R-:W-:Y:S02]  /*9e30*/  FSEL R250, R250, -INF , P5 ;  /* 0xff800000fafa7808 */ /* 0x000fe40002800000 */
[----:B------:R-:W-:Y:S02]  /*9e40*/  FSEL R42, R42, -INF , P3 ;  /* 0xff8000002a2a7808 */ /* 0x000fe40001800000 */
[----:B------:R-:W-:Y:S02]  /*9e50*/  FSEL R209, R209, -INF , P1 ;  /* 0xff800000d1d17808 */ /* 0x000fe40000800000 */
[----:B------:R-:W-:Y:S01]  /*9e60*/  ISETP.GT.AND P1, PT, R2, 0x30, PT ;  /* 0x000000300200780c */ /* 0x000fe20003f24270 */
[----:B------:R-:W-:Y:S01]  /*9e70*/  MUFU.TANH R67, R67 ;  /* 0x0000004300437308 */ /* 0x000fe20000002400 */
[----:B------:R-:W-:Y:S02]  /*9e80*/  ISETP.GT.AND P3, PT, R5, 0x31, PT ;  /* 0x000000310500780c */ /* 0x000fe40003f64270 */
[----:B------:R-:W-:Y:S02]  /*9e90*/  FSEL R234, R56, -INF , P1 ;  /* 0xff80000038ea7808 */ /* 0x000fe40000800000 */
[----:B------:R-:W-:Y:S02]  /*9ea0*/  FSEL R33, R33, -INF , P3 ;  /* 0xff80000021217808 */ /* 0x000fe40001800000 */
[----:B------:R-:W-:Y:S02]  /*9eb0*/  ISETP.GT.AND P1, PT, R2, 0x39, PT ;  /* 0x000000390200780c */ /* 0x000fe40003f24270 */
[----:B------:R-:W-:Y:S01]  /*9ec0*/  ISETP.GT.AND P5, PT, R0, 0x29, PT ;  /* 0x000000290000780c */ /* 0x000fe20003fa4270 */
[----:B------:R-:W-:Y:S01]  /*9ed0*/  MUFU.TANH R38, R69 ;  /* 0x0000004500267308 */ /* 0x000fe20000002400 */
[----:B-1----:R-:W-:Y:S02]  /*9ee0*/  FSEL R61, R61, -INF , P1 ;  /* 0xff8000003d3d7808 */ /* 0x002fe40000800000 */
[----:B------:R-:W-:Y:S02]  /*9ef0*/  ISETP.GT.AND P1, PT, R4, 0x38, PT ;  /* 0x000000380400780c */ /* 0x000fe40003f24270 */
[----:B----4-:R-:W-:Y:S02]  /*9f00*/  FSEL R13, R251, -INF , P2 ;  /* 0xff800000fb0d7808 */ /* 0x010fe40001000000 */
[----:B--2---:R-:W-:Y:S02]  /*9f10*/  FSEL R81, R66, -INF , P1 ;  /* 0xff80000042517808 */ /* 0x004fe40000800000 */
[----:B------:R-:W-:Y:S01]  /*9f20*/  ISETP.GT.AND P2, PT, R2, 0x1, PT ;  /* 0x000000010200780c */ /* 0x000fe20003f44270 */
[----:B------:R-:W1:Y:S01]  /*9f30*/  MUFU.TANH R76, R76 ;  /* 0x0000004c004c7308 */ /* 0x000e620000002400 */
[----:B------:R-:W-:Y:S02]  /*9f40*/  FSEL R184, R184, -INF , P5 ;  /* 0xff800000b8b87808 */ /* 0x000fe40002800000 */
[----:B------:R-:W-:Y:S02]  /*9f50*/  ISETP.GT.AND P5, PT, R5, 0x30, PT ;  /* 0x000000300500780c */ /* 0x000fe40003fa4270 */
[----:B------:R-:W-:Y:S02]  /*9f60*/  ISETP.GT.AND P1, PT, R4, 0x41, PT ;  /* 0x000000410400780c */ /* 0x000fe40003f24270 */
[----:B------:R-:W-:Y:S02]  /*9f70*/  FSEL R34, R34, -INF , P5 ;  /* 0xff80000022227808 */ /* 0x000fe40002800000 */
[C---:B------:R-:W-:Y:S01]  /*9f80*/  ISETP.GT.AND P5, PT, R2.reuse, 0x31, PT ;  /* 0x000000310200780c */ /* 0x040fe20003fa4270 */
[----:B------:R-:W-:Y:S01]  /*9f90*/  MUFU.TANH R78, R78 ;  /* 0x0000004e004e7308 */ /* 0x000fe20000002400 */
[----:B---3--:R-:W-:Y:S01]  /*9fa0*/  FSEL R64, R71, -INF , P1 ;  /* 0xff80000047407808 */ /* 0x008fe20000800000 */
[----:B------:R-:W-:Y:S01]  /*9fb0*/  FMUL.FTZ R71, R111, c[0x0][0x320] ;  /* 0x0000c8006f477a20 */ /* 0x000fe20000410000 */
[----:B------:R-:W-:Y:S02]  /*9fc0*/  FSEL R119, R57, -INF , P5 ;  /* 0xff80000039777808 */ /* 0x000fe40002800000 */
[----:B------:R-:W-:Y:S02]  /*9fd0*/  ISETP.GT.AND P1, PT, R2, 0x48, PT ;  /* 0x000000480200780c */ /* 0x000fe40003f24270 */
[----:B------:R-:W-:Y:S02]  /*9fe0*/  ISETP.GT.AND P3, PT, R0, 0x30, PT ;  /* 0x000000300000780c */ /* 0x000fe40003f64270 */
[----:B------:R-:W-:Y:S01]  /*9ff0*/  ISETP.GT.AND P0, PT, R5, RZ, PT ;  /* 0x000000ff0500720c */ /* 0x000fe20003f04270 */
[----:B------:R-:W-:Y:S01]  /*a000*/  MUFU.TANH R71, R71 ;  /* 0x0000004700477308 */ /* 0x000fe20000002400 */
[----:B------:R-:W-:Y:S02]  /*a010*/  FSEL R58, R58, -INF , P3 ;  /* 0xff8000003a3a7808 */ /* 0x000fe40001800000 */
[----:B------:R-:W-:Y:S02]  /*a020*/  ISETP.GT.AND P3, PT, R0, 0x39, PT ;  /* 0x000000390000780c */ /* 0x000fe40003f64270 */
[----:B-1----:R-:W-:Y:S02]  /*a030*/  FSEL R69, R76, -INF , P1 ;  /* 0xff8000004c457808 */ /* 0x002fe40000800000 */
[----:B------:R-:W-:Y:S02]  /*a040*/  FSEL R63, R63, -INF , P3 ;  /* 0xff8000003f3f7808 */ /* 0x000fe40001800000 */
[----:B------:R-:W-:Y:S01]  /*a050*/  ISETP.GT.AND P3, PT, R5, 0x40, PT ;  /* 0x000000400500780c */ /* 0x000fe20003f64270 */
[----:B------:R-:W1:Y:S01]  /*a060*/  MUFU.TANH R19, R19 ;  /* 0x0000001300137308 */ /* 0x000e620000002400 */
[----:B------:R-:W-:Y:S02]  /*a070*/  FSEL R7, R252, -INF , P0 ;  /* 0xff800000fc077808 */ /* 0x000fe40000000000 */
[----:B------:R-:W-:Y:S02]  /*a080*/  FSEL R39, R39, -INF , P3 ;  /* 0xff80000027277808 */ /* 0x000fe40001800000 */
[----:B------:R-:W-:Y:S02]  /*a090*/  ISETP.GT.AND P0, PT, R0, RZ, PT ;  /* 0x000000ff0000720c */ /* 0x000fe40003f04270 */
[----:B------:R-:W-:Y:S02]  /*a0a0*/  ISETP.GT.AND P3, PT, R2, 0x41, PT ;  /* 0x000000410200780c */ /* 0x000fe40003f64270 */
[----:B------:R-:W-:Y:S01]  /*a0b0*/  FSEL R26, R242, -INF , P0 ;  /* 0xff800000f21a7808 */ /* 0x000fe20000000000 */
[----:B------:R-:W2:Y:S01]  /*a0c0*/  MUFU.TANH R6, R83 ;  /* 0x0000005300067308 */ /* 0x000ea20000002400 */
[----:B------:R-:W-:Y:S02]  /*a0d0*/  ISETP.GT.AND P0, PT, R2, 0x9, PT ;  /* 0x000000090200780c */ /* 0x000fe40003f04270 */
[----:B------:R-:W-:Y:S02]  /*a0e0*/  IADD3 R242, R196, -0x1, RZ ;  /* 0xffffffffc4f27810 */ /* 0x000fe40007ffe0ff */
[----:B------:R-:W-:Y:S02]  /*a0f0*/  FSEL R23, R219, -INF , P0 ;  /* 0xff800000db177808 */ /* 0x000fe40000000000 */
[----:B------:R-:W-:Y:S02]  /*a100*/  ISETP.GT.AND P5, PT, R0, 0x38, PT ;  /* 0x000000380000780c */ /* 0x000fe40003fa4270 */
[----:B------:R-:W-:Y:S01]  /*a110*/  ISETP.GT.AND P0, PT, R4, 0x9, PT ;  /* 0x000000090400780c */ /* 0x000fe20003f04270 */
[----:B------:R-:W3:Y:S01]  /*a120*/  MUFU.TANH R12, R12 ;  /* 0x0000000c000c7308 */ /* 0x000ee20000002400 */
[----:B------:R-:W-:Y:S02]  /*a130*/  FSEL R62, R62, -INF , P5 ;  /* 0xff8000003e3e7808 */ /* 0x000fe40002800000 */
[----:B------:R-:W-:Y:S02]  /*a140*/  ISETP.GT.AND P5, PT, R4, 0x39, PT ;  /* 0x000000390400780c */ /* 0x000fe40003fa4270 */
[----:B-1----:R-:W-:Y:S02]  /*a150*/  FSEL R19, R19, -INF , P0 ;  /* 0xff80000013137808 */ /* 0x002fe40000000000 */
        /* <DEDUP_REMOVED lines=12> */
[C---:B------:R-:W-:Y:S02]  /*a220*/  ISETP.GT.AND P3, PT, R0.reuse, 0x48, PT ;  /* 0x000000480000780c */ /* 0x040fe40003f64270 */
[----:B------:R-:W-:Y:S01]  /*a230*/  ISETP.GT.AND P1, PT, R0, 0x51, PT ;  /* 0x000000510000780c */ /* 0x000fe20003f24270 */
[----:B------:R-:W1:Y:S01]  /*a240*/  MUFU.TANH R27, R27 ;  /* 0x0000001b001b7308 */ /* 0x000e620000002400 */
[----:B------:R-:W-:Y:S02]  /*a250*/  FSEL R67, R78, -INF , P3 ;  /* 0xff8000004e437808 */ /* 0x000fe40001800000 */
[----:B------:R-:W-:Y:S04]  /*a260*/  ISETP.GT.AND P3, PT, R4, 0x49, PT ;  /* 0x000000490400780c */ /* 0x000fe80003f64270 */
[----:B--2---:R-:W-:Y:S02]  /*a270*/  FSEL R216, R6, -INF , P3 ;  /* 0xff80000006d87808 */ /* 0x004fe40001800000 */
[----:B------:R-:W-:Y:S01]  /*a280*/  ISETP.GT.AND P3, PT, R2, 0x50, PT ;  /* 0x000000500200780c */ /* 0x000fe20003f64270 */
[----:B------:R-:W2:Y:S03]  /*a290*/  MUFU.TANH R93, R93 ;  /* 0x0000005d005d7308 */ /* 0x000ea60000002400 */
[----:B---3--:R-:W-:Y:S01]  /*a2a0*/  FSEL R252, R12, -INF , P3 ;  /* 0xff8000000cfc7808 */ /* 0x008fe20001800000 */
[----:B------:R-:W-:Y:S01]  /*a2b0*/  FMUL.FTZ R12, R107, c[0x0][0x320] ;  /* 0x0000c8006b0c7a20 */ /* 0x000fe20000410000 */
[----:B------:R-:W-:Y:S05]  /*a2c0*/  ISETP.GT.AND P3, PT, R2, 0x59, PT ;  /* 0x000000590200780c */ /* 0x000fea0003f64270 */
[----:B------:R-:W3:Y:S01]  /*a2d0*/  MUFU.TANH R72, R72 ;  /* 0x0000004800487308 */ /* 0x000ee20000002400 */
[----:B-1----:R-:W-:Y:S02]  /*a2e0*/  FSEL R65, R27, -INF , P1 ;  /* 0xff8000001b417808 */ /* 0x002fe40000800000 */
[----:B------:R-:W-:Y:S07]  /*a2f0*/  ISETP.GT.AND P1, PT, R4, 0x58, PT ;  /* 0x000000580400780c */ /* 0x000fee0003f24270 */
[----:B------:R-:W1:Y:S01]  /*a300*/  MUFU.TANH R28, R28 ;  /* 0x0000001c001c7308 */ /* 0x000e620000002400 */
[----:B--2---:R-:W-:Y:S02]  /*a310*/  FSEL R244, R93, -INF , P3 ;  /* 0xff8000005df47808 */ /* 0x004fe40001800000 */
[C---:B------:R-:W-:Y:S07]  /*a320*/  ISETP.GT.AND P3, PT, R5.reuse, 0x60, PT ;  /* 0x000000600500780c */ /* 0x040fee0003f64270 */
[----:B------:R-:W2:Y:S01]  /*a330*/  MUFU.TANH R52, R52 ;  /* 0x0000003400347308 */ /* 0x000ea20000002400 */
[----:B---3--:R-:W-:Y:S02]  /*a340*/  FSEL R83, R72, -INF , P5 ;  /* 0xff80000048537808 */ /* 0x008fe40002800000 */
[----:B------:R-:W-:Y:S07]  /*a350*/  ISETP.GT.AND P5, PT, R2, 0x49, PT ;  /* 0x000000490200780c */ /* 0x000fee0003fa4270 */
[----:B------:R-:W3:Y:S01]  /*a360*/  MUFU.TANH R77, R77 ;  /* 0x0000004d004d7308 */ /* 0x000ee20000002400 */
[----:B-1----:R-:W-:Y:S02]  /*a370*/  FSEL R206, R28, -INF , P1 ;  /* 0xff8000001cce7808 */ /* 0x002fe40000800000 */
[----:B------:R-:W-:Y:S07]  /*a380*/  ISETP.GT.AND P1, PT, R5, 0x69, PT ;  /* 0x000000690500780c */ /* 0x000fee0003f24270 */
[----:B------:R-:W1:Y:S01]  /*a390*/  MUFU.TANH R198, R30 ;  /* 0x0000001e00c67308 */ /* 0x000e620000002400 */
[----:B--2---:R-:W-:Y:S02]  /*a3a0*/  FSEL R28, R52, -INF , P3 ;  /* 0xff800000341c7808 */ /* 0x004fe40001800000 */
[----:B------:R-:W2:Y:S01]  /*a3b0*/  LDL R52, [R1+0x20] ;  /* 0x0000200001347983 */ /* 0x000ea20000100800 */
[C---:B------:R-:W-:Y:S06]  /*a3c0*/  ISETP.GT.AND P3, PT, R4.reuse, 0x61, PT ;  /* 0x000000610400780c */ /* 0x040fec0003f64270 */
[----:B------:R4:W4:Y:S01]  /*a3d0*/  MUFU.TANH R223, R9 ;  /* 0x0000000900df7308 */ /* 0x0009220000002400 */
[----:B---3--:R-:W-:Y:S02]  /*a3e0*/  FSEL R66, R77, -INF , P5 ;  /* 0xff8000004d427808 */ /* 0x008fe40002800000 */
[----:B------:R-:W3:Y:S01]  /*a3f0*/  LDL.64 R76, [R1+0x30] ;  /* 0x00003000014c7983 */ /* 0x000ee20000100a00 */
[----:B------:R-:W-:Y:S06]  /*a400*/  ISETP.GT.AND P5, PT, R4, 0x48, PT ;  /* 0x000000480400780c */ /* 0x000fec0003fa4270 */
[----:B------:R-:W4:Y:S01]  /*a410*/  MUFU.TANH R41, R49 ;  /* 0x0000003100297308 */ /* 0x000f220000002400 */
[----:B-1----:R-:W-:Y:S01]  /*a420*/  FSEL R198, R198, -INF , P0 ;  /* 0xff800000c6c67808 */ /* 0x002fe20000000000 */
[----:B------:R-:W-:Y:S01]  /*a430*/  FMUL.FTZ R30, R97, c[0x0][0x320] ;  /* 0x0000c800611e7a20 */ /* 0x000fe20000410000 */
[----:B------:R-:W-:Y:S07]  /*a440*/  ISETP.GT.AND P0, PT, R4, 0x18, PT ;  /* 0x000000180400780c */ /* 0x000fee0003f04270 */
[----:B------:R1:W1:Y:S01]  /*a450*/  MUFU.TANH R25, R54 ;  /* 0x0000003600197308 */ /* 0x0002620000002400 */
[----:B------:R-:W-:Y:S02]  /*a460*/  FSEL R91, R202, -INF , P0 ;  /* 0xff800000ca5b7808 */ /* 0x000fe40000000000 */
[----:B------:R-:W-:Y:S01]  /*a470*/  ISETP.GT.AND P0, PT, R4, 0x21, PT ;  /* 0x000000210400780c */ /* 0x000fe20003f04270 */
[----:B----4-:R-:W-:Y:S01]  /*a480*/  FMUL.FTZ R9, R87, c[0x0][0x320] ;  /* 0x0000c80057097a20 */ /* 0x010fe20000410000 */
[----:B------:R-:W-:Y:S02]  /*a490*/  FSEL R21, R223, -INF , P2 ;  /* 0xff800000df157808 */ /* 0x000fe40001000000 */
[----:B------:R-:W-:Y:S02]  /*a4a0*/  ISETP.GT.AND P2, PT, R0, 0x9, PT ;  /* 0x000000090000780c */ /* 0x000fe40003f44270 */
[----:B------:R-:W-:Y:S01]  /*a4b0*/  FSEL R213, R213, -INF , P0 ;  /* 0xff800000d5d57808 */ /* 0x000fe20000000000 */
[----:B------:R-:W4:Y:S01]  /*a4c0*/  MUFU.TANH R59, R59 ;  /* 0x0000003b003b7308 */ /* 0x000f220000002400 */
[----:B------:R-:W-:Y:S02]  /*a4d0*/  FSEL R51, R218, -INF , P2 ;  /* 0xff800000da337808 */ /* 0x000fe40001000000 */
[----:B------:R-:W-:Y:S02]  /*a4e0*/  ISETP.GT.AND P2, PT, R5, 0x10, PT ;  /* 0x000000100500780c */ /* 0x000fe40003f44270 */
[----:B------:R-:W-:Y:S02]  /*a4f0*/  ISETP.GT.AND P0, PT, R2, 0x28, PT ;  /* 0x000000280200780c */ /* 0x000fe40003f04270 */
[----:B------:R-:W-:Y:S02]  /*a500*/  FSEL R37, R217, -INF , P2 ;  /* 0xff800000d9257808 */ /* 0x000fe40001000000 */
[----:B------:R-:W-:Y:S01]  /*a510*/  ISETP.GT.AND P2, PT, R0, 0x10, PT ;  /* 0x000000100000780c */ /* 0x000fe20003f44270 */
[----:B------:R-:W4:Y:S01]  /*a520*/  MUFU.TANH R74, R74 ;  /* 0x0000004a004a7308 */ /* 0x000f220000002400 */
[----:B------:R-:W-:Y:S02]  /*a530*/  FSEL R248, R248, -INF , P0 ;  /* 0xff800000f8f87808 */ /* 0x000fe40000000000 */
[----:B------:R-:W-:Y:S01]  /*a540*/  ISETP.GT.AND P0, PT, R5, 0x29, PT ;  /* 0x000000290500780c */ /* 0x000fe20003f04270 */
[----:B-1----:R-:W-:Y:S01]  /*a550*/  FMUL.FTZ R54, R101, c[0x0][0x320] ;  /* 0x0000c80065367a20 */ /* 0x002fe20000410000 */
[----:B------:R-:W-:Y:S02]  /*a560*/  FSEL R195, R211, -INF , P2 ;  /* 0xff800000d3c37808 */ /* 0x000fe40001000000 */
[----:B------:R-:W-:Y:S02]  /*a570*/  FSEL R41, R41, -INF , P0 ;  /* 0xff80000029297808 */ /* 0x000fe40000000000 */
[----:B------:R-:W-:Y:S01]  /*a580*/  ISETP.GT.AND P0, PT, R4, 0x30, PT ;  /* 0x000000300400780c */ /* 0x000fe20003f04270 */
[----:B------:R-:W1:Y:S01]  /*a590*/  MUFU.TANH R55, R55 ;  /* 0x0000003700377308 */ /* 0x000e620000002400 */
[----:B------:R-:W-:Y:S02]  /*a5a0*/  ISETP.GT.AND P2, PT, R2, 0x19, PT ;  /* 0x000000190200780c */ /* 0x000fe40003f44270 */
[----:B------:R-:W-:Y:S02]  /*a5b0*/  FSEL R240, R25, -INF , P0 ;  /* 0xff80000019f07808 */ /* 0x000fe40000000000 */
[----:B------:R-:W-:Y:S02]  /*a5c0*/  FSEL R101, R205, -INF , P2 ;  /* 0xff800000cd657808 */ /* 0x000fe40001000000 */
[----:B------:R-:W-:Y:S02]  /*a5d0*/  ISETP.GT.AND P2, PT, R4, 0x19, PT ;  /* 0x000000190400780c */ /* 0x000fe40003f44270 */
[----:B------:R-:W-:Y:S01]  /*a5e0*/  ISETP.GT.AND P0, PT, R0, 0x31, PT ;  /* 0x000000310000780c */ /* 0x000fe20003f04270 */
[----:B------:R-:W1:Y:S01]  /*a5f0*/  MUFU.TANH R60, R60 ;  /* 0x0000003c003c7308 */ /* 0x000e620000002400 */
[----:B------:R-:W-:Y:S02]  /*a600*/  FSEL R97, R201, -INF , P2 ;  /* 0xff800000c9617808 */ /* 0x000fe40001000000 */
[C---:B------:R-:W-:Y:S02]  /*a610*/  ISETP.GT.AND P2, PT, R2.reuse, 0x20, PT ;  /* 0x000000200200780c */ /* 0x040fe40003f44270 */
[----:B----4-:R-:W-:Y:S02]  /*a620*/  FSEL R59, R59, -INF , P0 ;  /* 0xff8000003b3b7808 */ /* 0x010fe40000000000 */
[----:B------:R-:W-:Y:S02]  /*a630*/  ISETP.GT.AND P0, PT, R5, 0x38, PT ;  /* 0x000000380500780c */ /* 0x000fe40003f04270 */
[----:B------:R-:W-:Y:S01]  /*a640*/  FSEL R245, R245, -INF , P2 ;  /* 0xff800000f5f57808 */ /* 0x000fe20001000000 */
[----:B------:R-:W4:Y:S01]  /*a650*/  MUFU.TANH R70, R70 ;  /* 0x0000004600467308 */ /* 0x000f220000002400 */
[----:B------:R-:W-:Y:S02]  /*a660*/  ISETP.GT.AND P2, PT, R2, 0x29, PT ;  /* 0x000000290200780c */ /* 0x000fe40003f44270 */
[----:B------:R-:W-:Y:S02]  /*a670*/  FSEL R32, R32, -INF , P0 ;  /* 0xff80000020207808 */ /* 0x000fe40000000000 */
[----:B------:R-:W-:Y:S02]  /*a680*/  ISETP.GT.AND P0, PT, R5, 0x41, PT ;  /* 0x000000410500780c */ /* 0x000fe40003f04270 */
[----:B------:R-:W-:Y:S02]  /*a690*/  FSEL R249, R249, -INF , P2 ;  /* 0xff800000f9f97808 */ /* 0x000fe40001000000 */
[----:B------:R-:W-:Y:S01]  /*a6a0*/  FSEL R38, R38, -INF , P0 ;  /* 0xff80000026267808 */ /* 0x000fe20000000000 */
[----:B------:R4:W-:Y:S01]  /*a6b0*/  MUFU.TANH R49, R80 ;  /* 0x0000005000317308 */ /* 0x0009e20000002400 */
[----:B------:R-:W-:Y:S02]  /*a6c0*/  ISETP.GT.AND P2, PT, R4, 0x28, PT ;  /* 0x000000280400780c */ /* 0x000fe40003f44270 */
[----:B------:R-:W-:Y:S02]  /*a6d0*/  ISETP.GT.AND P0, PT, R0, 0x40, PT ;  /* 0x000000400000780c */ /* 0x000fe40003f04270 */
[----:B------:R-:W-:Y:S02]  /*a6e0*/  FSEL R207, R207, -INF , P2 ;  /* 0xff800000cfcf7808 */ /* 0x000fe40001000000 */
[----:B------:R-:W-:Y:S02]  /*a6f0*/  ISETP.GT.AND P2, PT, R4, 0x31, PT ;  /* 0x000000310400780c */ /* 0x000fe40003f44270 */
[----:B------:R-:W-:Y:S01]  /*a700*/  FSEL R56, R74, -INF , P0 ;  /* 0xff8000004a387808 */ /* 0x000fe20000000000 */
[----:B------:R-:W4:Y:S01]  /*a710*/  MUFU.TANH R75, R75 ;  /* 0x0000004b004b7308 */ /* 0x000f220000002400 */
[----:B-1----:R-:W-:Y:S02]  /*a720*/  FSEL R233, R55, -INF , P2 ;  /* 0xff80000037e97808 */ /* 0x002fe40001000000 */
[----:B------:R-:W-:Y:S02]  /*a730*/  ISETP.GT.AND P2, PT, R2, 0x38, PT ;  /* 0x000000380200780c */ /* 0x000fe40003f44270 */
[----:B------:R-:W-:Y:S02]  /*a740*/  FMNMX.FTZ R74, R7, R3, !PT ;  /* 0x00000003074a7209 */ /* 0x000fe40007810000 */
[----:B------:R-:W-:Y:S01]  /*a750*/  FSEL R230, R60, -INF , P2 ;  /* 0xff8000003ce67808 */ /* 0x000fe20001000000 */
[----:B------:R-:W-:Y:S01]  /*a760*/  IMAD.MOV.U32 R60, RZ, RZ, R58 ;  /* 0x000000ffff3c7224 */ /* 0x000fe200078e003a */
[----:B------:R-:W-:Y:S01]  /*a770*/  FMNMX.FTZ R74, R13, R74, !PT ;  /* 0x0000004a0d4a7209 */ /* 0x000fe20007810000 */
[----:B------:R-:W1:Y:S01]  /*a780*/  MUFU.TANH R8, R8 ;  /* 0x0000000800087308 */ /* 0x000e620000002400 */
[----:B------:R-:W-:Y:S02]  /*a790*/  ISETP.GT.AND P2, PT, R5, 0x39, PT ;  /* 0x000000390500780c */ /* 0x000fe40003f44270 */
[----:B------:R-:W-:Y:S02]  /*a7a0*/  FMNMX.FTZ R74, R14, R74, !PT ;  /* 0x0000004a0e4a7209 */ /* 0x000fe40007810000 */
[----:B------:R-:W-:Y:S02]  /*a7b0*/  FSEL R40, R40, -INF , P2 ;  /* 0xff80000028287808 */ /* 0x000fe40001000000 */
[----:B------:R-:W-:Y:S02]  /*a7c0*/  ISETP.GT.AND P2, PT, R4, 0x40, PT ;  /* 0x000000400400780c */ /* 0x000fe40003f44270 */
[----:B------:R-:W-:Y:S01]  /*a7d0*/  FMNMX.FTZ R74, R15, R74, !PT ;  /* 0x0000004a0f4a7209 */ /* 0x000fe20007810000 */
[----:B------:R-:W1:Y:S01]  /*a7e0*/  MUFU.TANH R46, R46 ;  /* 0x0000002e002e7308 */ /* 0x000e620000002400 */
[----:B----4-:R-:W-:Y:S02]  /*a7f0*/  FSEL R80, R70, -INF , P2 ;  /* 0xff80000046507808 */ /* 0x010fe40001000000 */
[----:B------:R-:W-:Y:S02]  /*a800*/  ISETP.GT.AND P2, PT, R0, 0x41, PT ;  /* 0x000000410000780c */ /* 0x000fe40003f44270 */
[----:B------:R-:W-:Y:S02]  /*a810*/  FMNMX.FTZ R74, R37, R74, !PT ;  /* 0x0000004a254a7209 */ /* 0x000fe40007810000 */
[----:B------:R-:W-:Y:S02]  /*a820*/  FSEL R55, R75, -INF , P2 ;  /* 0xff8000004b377808 */ /* 0x000fe40001000000 */
[----:B------:R-:W-:Y:S01]  /*a830*/  FMNMX.FTZ R74, R36, R74, !PT ;  /* 0x0000004a244a7209 */ /* 0x000fe20007810000 */
[----:B------:R-:W4:Y:S01]  /*a840*/  MUFU.TANH R79, R79 ;  /* 0x0000004f004f7308 */ /* 0x000f220000002400 */
[----:B------:R-:W-:Y:S02]  /*a850*/  ISETP.GT.AND P0, PT, R0, 0x49, PT ;  /* 0x000000490000780c */ /* 0x000fe40003f04270 */
[----:B------:R-:W-:Y:S02]  /*a860*/  FMNMX.FTZ R74, R35, R74, !PT ;  /* 0x0000004a234a7209 */ /* 0x000fe40007810000 */
[----:B-1----:R-:W-:Y:S02]  /*a870*/  FSEL R217, R8, -INF , P5 ;  /* 0xff80000008d97808 */ /* 0x002fe40002800000 */
[----:B------:R-:W-:Y:S02]  /*a880*/  FMNMX.FTZ R74, R45, R74, !PT ;  /* 0x0000004a2d4a7209 */ /* 0x000fe40007810000 */
[----:B------:R-:W-:Y:S01]  /*a890*/  ISETP.GT.AND P5, PT, R4, 0x51, PT ;  /* 0x000000510400780c */ /* 0x000fe20003fa4270 */
[----:B------:R-:W1:Y:S01]  /*a8a0*/  MUFU.TANH R24, R24 ;  /* 0x0000001800187308 */ /* 0x000e620000002400 */
[----:B------:R-:W-:Y:S02]  /*a8b0*/  FMNMX.FTZ R74, R44, R74, !PT ;  /* 0x0000004a2c4a7209 */ /* 0x000fe40007810000 */
[----:B------:R-:W-:Y:S02]  /*a8c0*/  ISETP.GT.AND P2, PT, R5, 0x48, PT ;  /* 0x000000480500780c */ /* 0x000fe40003f44270 */
[----:B------:R-:W-:Y:S02]  /*a8d0*/  FMNMX.FTZ R74, R43, R74, !PT ;  /* 0x0000004a2b4a7209 */ /* 0x000fe40007810000 */
[----:B------:R-:W-:Y:S02]  /*a8e0*/  FSEL R49, R49, -INF , P2 ;  /* 0xff80000031317808 */ /* 0x000fe40001000000 */
[----:B------:R-:W-:Y:S01]  /*a8f0*/  FMNMX.FTZ R74, R42, R74, !PT ;  /* 0x0000004a2a4a7209 */ /* 0x000fe20007810000 */
[----:B------:R1:W1:Y:S01]  /*a900*/  MUFU.TANH R6, R103 ;  /* 0x0000006700067308 */ /* 0x0002620000002400 */
[----:B------:R-:W-:Y:S02]  /*a910*/  ISETP.GT.AND P2, PT, R5, 0x51, PT ;  /* 0x000000510500780c */ /* 0x000fe40003f44270 */
[----:B------:R-:W-:Y:S02]  /*a920*/  FMNMX.FTZ R74, R41, R74, !PT ;  /* 0x0000004a294a7209 */ /* 0x000fe40007810000 */
[----:B------:R-:W-:Y:S02]  /*a930*/  FSEL R46, R46, -INF , P2 ;  /* 0xff8000002e2e7808 */ /* 0x000fe40001000000 */
[----:B------:R-:W-:Y:S02]  /*a940*/  ISETP.GT.AND P2, PT, R0, 0x50, PT ;  /* 0x000000500000780c */ /* 0x000fe40003f44270 */
[----:B----4-:R-:W-:Y:S01]  /*a950*/  FSEL R79, R79, -INF , P0 ;  /* 0xff8000004f4f7808 */ /* 0x010fe20000000000 */
[----:B------:R-:W4:Y:S01]  /*a960*/  MUFU.TANH R47, R47 ;  /* 0x0000002f002f7308 */ /* 0x000f220000002400 */
[----:B------:R-:W-:Y:S02]  /*a970*/  FMNMX.FTZ R74, R34, R74, !PT ;  /* 0x0000004a224a7209 */ /* 0x000fe40007810000 */
[----:B------:R-:W-:Y:S02]  /*a980*/  ISETP.GT.AND P0, PT, R5, 0x50, PT ;  /* 0x000000500500780c */ /* 0x000fe40003f04270 */
[----:B------:R-:W-:Y:S04]  /*a990*/  FMNMX.FTZ R74, R33, R74, !PT ;  /* 0x0000004a214a7209 */ /* 0x000fe80007810000 */
[----:B------:R-:W-:Y:S01]  /*a9a0*/  FMNMX.FTZ R74, R32, R74, !PT ;  /* 0x0000004a204a7209 */ /* 0x000fe20007810000 */
[----:B------:R-:W4:Y:S03]  /*a9b0*/  MUFU.TANH R9, R9 ;  /* 0x0000000900097308 */ /* 0x000f260000002400 */
[----:B------:R-:W-:Y:S01]  /*a9c0*/  FMNMX.FTZ R74, R40, R74, !PT ;  /* 0x0000004a284a7209 */ /* 0x000fe20007810000 */
[----:B-1----:R-:W-:Y:S01]  /*a9d0*/  IMAD.MOV.U32 R103, RZ, RZ, R64 ;  /* 0x000000ffff677224 */ /* 0x002fe200078e0040 */
[----:B------:R-:W-:Y:S02]  /*a9e0*/  FSEL R64, R24, -INF , P2 ;  /* 0xff80000018407808 */ /* 0x000fe40001000000 */
[----:B------:R-:W-:Y:S02]  /*a9f0*/  FMNMX.FTZ R74, R39, R74, !PT ;  /* 0x0000004a274a7209 */ /* 0x000fe40007810000 */
[----:B------:R-:W-:Y:S01]  /*aa00*/  FSEL R202, R6, -INF , P3 ;  /* 0xff80000006ca7808 */ /* 0x000fe20001800000 */
[----:B------:R-:W1:Y:S01]  /*aa10*/  MUFU.TANH R92, R92 ;  /* 0x0000005c005c7308 */ /* 0x000e620000002400 */
[----:B------:R-:W-:Y:S02]  /*aa20*/  FMNMX.FTZ R74, R38, R74, !PT ;  /* 0x0000004a264a7209 */ /* 0x000fe40007810000 */
[C---:B------:R-:W-:Y:S02]  /*aa30*/  ISETP.GT.AND P3, PT, R2.reuse, 0x60, PT ;  /* 0x000000600200780c */ /* 0x040fe40003f64270 */
[----:B----4-:R-:W-:Y:S02]  /*aa40*/  FSEL R47, R47, -INF , P0 ;  /* 0xff8000002f2f7808 */ /* 0x010fe40000000000 */
[C---:B------:R-:W-:Y:S02]  /*aa50*/  ISETP.GT.AND P0, PT, R2.reuse, 0x51, PT ;  /* 0x000000510200780c */ /* 0x040fe40003f04270 */
[----:B------:R-:W-:Y:S01]  /*aa60*/  ISETP.GT.AND P2, PT, R5, 0x59, PT ;  /* 0x000000590500780c */ /* 0x000fe20003f44270 */
[----:B------:R-:W4:Y:S01]  /*aa70*/  MUFU.TANH R31, R31 ;  /* 0x0000001f001f7308 */ /* 0x000f220000002400 */
[----:B------:R-:W-:Y:S02]  /*aa80*/  FSEL R251, R11, -INF , P0 ;  /* 0xff8000000bfb7808 */ /* 0x000fe40000000000 */
[----:B------:R-:W-:Y:S02]  /*aa90*/  ISETP.GT.AND P0, PT, R5, 0x58, PT ;  /* 0x000000580500780c */ /* 0x000fe40003f04270 */
[----:B------:R-:W-:Y:S01]  /*aaa0*/  FSEL R210, R9, -INF , P5 ;  /* 0xff80000009d27808 */ /* 0x000fe20002800000 */
[----:B------:R-:W-:Y:S01]  /*aab0*/  FMUL.FTZ R9, R115, c[0x0][0x320] ;  /* 0x0000c80073097a20 */ /* 0x000fe20000410000 */
[----:B------:R-:W-:Y:S01]  /*aac0*/  ISETP.GT.AND P5, PT, R2, 0x58, PT ;  /* 0x000000580200780c */ /* 0x000fe20003fa4270 */
[----:B------:R-:W-:Y:S01]  /*aad0*/  IMAD.MOV.U32 R115, RZ, RZ, R69 ;  /* 0x000000ffff737224 */ /* 0x000fe200078e0045 */
[----:B------:R-:W-:Y:S01]  /*aae0*/  FMNMX.FTZ R74, R49, R74, !PT ;  /* 0x0000004a314a7209 */ /* 0x000fe20007810000 */
[----:B------:R-:W4:Y:S03]  /*aaf0*/  MUFU.TANH R53, R53 ;  /* 0x0000003500357308 */ /* 0x000f260000002400 */
[----:B------:R-:W-:Y:S02]  /*ab00*/  FMNMX.FTZ R74, R48, R74, !PT ;  /* 0x0000004a304a7209 */ /* 0x000fe40007810000 */
[----:B-1----:R-:W-:Y:S02]  /*ab10*/  FSEL R246, R92, -INF , P5 ;  /* 0xff8000005cf67808 */ /* 0x002fe40002800000 */
[----:B------:R-:W-:Y:S02]  /*ab20*/  ISETP.GT.AND P5, PT, R4, 0x59, PT ;  /* 0x000000590400780c */ /* 0x000fe40003fa4270 */
[----:B------:R-:W-:Y:S01]  /*ab30*/  FMNMX.FTZ R74, R47, R74, !PT ;  /* 0x0000004a2f4a7209 */ /* 0x000fe20007810000 */
[----:B------:R-:W1:Y:S03]  /*ab40*/  MUFU.TANH R54, R54 ;  /* 0x0000003600367308 */ /* 0x000e660000002400 */
[----:B------:R-:W-:Y:S02]  /*ab50*/  FMNMX.FTZ R74, R46, R74, !PT ;  /* 0x0000004a2e4a7209 */ /* 0x000fe40007810000 */
[----:B----4-:R-:W-:Y:S02]  /*ab60*/  FSEL R31, R31, -INF , P0 ;  /* 0xff8000001f1f7808 */ /* 0x010fe40000000000 */
[----:B------:R-:W-:Y:S02]  /*ab70*/  ISETP.GT.AND P0, PT, R5, 0x61, PT ;  /* 0x000000610500780c */ /* 0x000fe40003f04270 */
[----:B------:R-:W-:Y:S01]  /*ab80*/  FMNMX.FTZ R74, R31, R74, !PT ;  /* 0x0000004a1f4a7209 */ /* 0x000fe20007810000 */
[----:B------:R-:W4:Y:S01]  /*ab90*/  MUFU.TANH R8, R102 ;  /* 0x0000006600087308 */ /* 0x000f220000002400 */
[----:B------:R-:W-:Y:S02]  /*aba0*/  FSEL R204, R53, -INF , P5 ;  /* 0xff80000035cc7808 */ /* 0x000fe40002800000 */
[----:B------:R-:W-:Y:S02]  /*abb0*/  MOV R53, R61 ;  /* 0x0000003d00357202 */ /* 0x000fe40000000f00 */
[----:B------:R-:W-:Y:S05]  /*abc0*/  ISETP.GT.AND P5, PT, R4, 0x60, PT ;  /* 0x000000600400780c */ /* 0x000fea0003fa4270 */
[----:B------:R-:W4:Y:S01]  /*abd0*/  MUFU.TANH R30, R30 ;  /* 0x0000001e001e7308 */ /* 0x000f220000002400 */
[----:B-1----:R-:W-:Y:S02]  /*abe0*/  FSEL R27, R54, -INF , P0 ;  /* 0xff800000361b7808 */ /* 0x002fe40000000000 */
[----:B------:R-:W-:Y:S07]  /*abf0*/  ISETP.GT.AND P0, PT, R4, 0x68, PT ;  /* 0x000000680400780c */ /* 0x000fee0003f04270 */
[----:B------:R-:W1:Y:S01]  /*ac00*/  MUFU.TANH R25, R112 ;  /* 0x0000007000197308 */ /* 0x000e620000002400 */
[----:B----4-:R-:W-:Y:S01]  /*ac10*/  FSEL R203, R8, -INF , P5 ;  /* 0xff80000008cb7808 */ /* 0x010fe20002800000 */
[----:B------:R-:W-:Y:S01]  /*ac20*/  FMUL.FTZ R8, R109, c[0x0][0x320] ;  /* 0x0000c8006d087a20 */ /* 0x000fe20000410000 */
[----:B------:R-:W-:Y:S02]  /*ac30*/  ISETP.GT.AND P5, PT, R4, 0x69, PT ;  /* 0x000000690400780c */ /* 0x000fe40003fa4270 */
[----:B------:R-:W-:Y:S05]  /*ac40*/  FMNMX.FTZ R4, R16, R116, !PT ;  /* 0x0000007410047209 */ /* 0x000fea0007810000 */
[----:B------:R-:W4:Y:S01]  /*ac50*/  MUFU.TANH R24, R113 ;  /* 0x0000007100187308 */ /* 0x000f220000002400 */
[----:B------:R-:W-:Y:S02]  /*ac60*/  FMNMX.FTZ R4, R17, R4, !PT ;  /* 0x0000000411047209 */ /* 0x000fe40007810000 */
[----:B------:R-:W-:Y:S02]  /*ac70*/  FSEL R30, R30, -INF , P2 ;  /* 0xff8000001e1e7808 */ /* 0x000fe40001000000 */
[----:B------:R-:W-:Y:S02]  /*ac80*/  FMNMX.FTZ R4, R18, R4, !PT ;  /* 0x0000000412047209 */ /* 0x000fe40007810000 */
[----:B------:R-:W-:Y:S03]  /*ac90*/  ISETP.GT.AND P2, PT, R5, 0x68, PT ;  /* 0x000000680500780c */ /* 0x000fe60003f44270 */
[----:B------:R-:W-:Y:S01]  /*aca0*/  MUFU.TANH R8, R8 ;  /* 0x0000000800087308 */ /* 0x000fe20000002400 */
[----:B------:R-:W-:Y:S02]  /*acb0*/  FMNMX.FTZ R74, R30, R74, !PT ;  /* 0x0000004a1e4a7209 */ /* 0x000fe40007810000 */
[----:B------:R-:W-:Y:S02]  /*acc0*/  FMNMX.FTZ R5, R26, R118, !PT ;  /* 0x000000761a057209 */ /* 0x000fe40007810000 */
[----:B-1----:R-:W-:Y:S02]  /*acd0*/  FSEL R25, R25, -INF , P2 ;  /* 0xff80000019197808 */ /* 0x002fe40001000000 */
[----:B------:R-:W-:Y:S02]  /*ace0*/  FMNMX.FTZ R74, R28, R74, !PT ;  /* 0x0000004a1c4a7209 */ /* 0x000fe40007810000 */
[----:B------:R-:W-:Y:S01]  /*acf0*/  ISETP.GT.AND P2, PT, R2, 0x61, PT ;  /* 0x000000610200780c */ /* 0x000fe20003f44270 */
[----:B------:R-:W1:Y:S01]  /*ad00*/  MUFU.TANH R114, R114 ;  /* 0x0000007200727308 */ /* 0x000e620000002400 */
[----:B------:R-:W-:Y:S02]  /*ad10*/  FMNMX.FTZ R74, R27, R74, !PT ;  /* 0x0000004a1b4a7209 */ /* 0x000fe40007810000 */
[----:B------:R-:W-:Y:S02]  /*ad20*/  FMNMX.FTZ R5, R29, R5, !PT ;  /* 0x000000051d057209 */ /* 0x000fe40007810000 */
[----:B----4-:R-:W-:Y:S02]  /*ad30*/  FSEL R24, R24, -INF , P1 ;  /* 0xff80000018187808 */ /* 0x010fe40000800000 */
[----:B------:R-:W-:Y:S02]  /*ad40*/  ISETP.GT.AND P1, PT, R2, 0x68, PT ;  /* 0x000000680200780c */ /* 0x000fe40003f24270 */
[----:B------:R-:W-:Y:S01]  /*ad50*/  FMNMX.FTZ R74, R25, R74, !PT ;  /* 0x0000004a194a7209 */ /* 0x000fe20007810000 */
[----:B------:R-:W4:Y:S01]  /*ad60*/  MUFU.TANH R9, R9 ;  /* 0x0000000900097308 */ /* 0x000f220000002400 */
[----:B------:R-:W-:Y:S02]  /*ad70*/  FMNMX.FTZ R5, R50, R5, !PT ;  /* 0x0000000532057209 */ /* 0x000fe40007810000 */
[----:B------:R-:W-:Y:S02]  /*ad80*/  FMNMX.FTZ R74, R24, R74, !PT ;  /* 0x0000004a184a7209 */ /* 0x000fe40007810000 */
[----:B------:R-:W-:Y:S02]  /*ad90*/  FMNMX.FTZ R5, R51, R5, !PT ;  /* 0x0000000533057209 */ /* 0x000fe40007810000 */
[----:B------:R-:W-:Y:S01]  /*ada0*/  MOV R113, R184 ;  /* 0x000000b800717202 */ /* 0x000fe20000000f00 */
[----:B------:R-:W2:Y:S01]  /*adb0*/  SHFL.BFLY PT, R6, R74, 0x2, 0x1f ;  /* 0x0c401f004a067f89 */ /* 0x000ea200000e0000 */
[----:B------:R-:W-:Y:S01]  /*adc0*/  FMNMX.FTZ R5, R195, R5, !PT ;  /* 0x00000005c3057209 */ /* 0x000fe20007810000 */
[----:B------:R-:W2:Y:S03]  /*add0*/  MUFU.TANH R104, R104 ;  /* 0x0000006800687308 */ /* 0x000ea60000002400 */
[----:B------:R-:W-:Y:S02]  /*ade0*/  FMNMX.FTZ R5, R197, R5, !PT ;  /* 0x00000005c5057209 */ /* 0x000fe40007810000 */
[----:B-1----:R-:W-:Y:S01]  /*adf0*/  FSEL R112, R114, -INF , P0 ;  /* 0xff80000072707808 */ /* 0x002fe20000000000 */
[----:B------:R-:W-:Y:S01]  /*ae00*/  IMAD.MOV.U32 R114, RZ, RZ, R73 ;  /* 0x000000ffff727224 */ /* 0x000fe200078e0049 */
[----:B------:R-:W-:Y:S02]  /*ae10*/  ISETP.GT.AND P0, PT, R2, 0x69, PT ;  /* 0x000000690200780c */ /* 0x000fe40003f04270 */
[----:B------:R-:W-:Y:S01]  /*ae20*/  FMNMX.FTZ R2, R19, R4, !PT ;  /* 0x0000000413027209 */ /* 0x000fe20007810000 */
[----:B------:R-:W1:Y:S01]  /*ae30*/  MUFU.TANH R105, R105 ;  /* 0x0000006900697308 */ /* 0x000e620000002400 */
[----:B------:R-:W-:Y:S02]  /*ae40*/  FMNMX.FTZ R4, R20, R117, !PT ;  /* 0x0000007514047209 */ /* 0x000fe40007810000 */
[----:B------:R-:W-:Y:S02]  /*ae50*/  FMNMX.FTZ R2, R90, R2, !PT ;  /* 0x000000025a027209 */ /* 0x000fe40007810000 */
[----:B------:R-:W-:Y:S02]  /*ae60*/  FMNMX.FTZ R4, R21, R4, !PT ;  /* 0x0000000415047209 */ /* 0x000fe40007810000 */
[----:B------:R-:W-:Y:S02]  /*ae70*/  FMNMX.FTZ R2, R96, R2, !PT ;  /* 0x0000000260027209 */ /* 0x000fe40007810000 */
        /* <DEDUP_REMOVED lines=41> */
[----:B--2---:R-:W-:Y:S02]  /*b110*/  FMNMX.FTZ R74, R74, R6, !PT ;  /* 0x000000064a4a7209 */ /* 0x004fe40007810000 */
[----:B------:R-:W-:Y:S02]  /*b120*/  FMNMX.FTZ R2, R203, R2, !PT ;  /* 0x00000002cb027209 */ /* 0x000fe40007810000 */
[----:B------:R-:W-:Y:S01]  /*b130*/  FMNMX.FTZ R5, R239, R5, !PT ;  /* 0x00000005ef057209 */ /* 0x000fe20007810000 */
[----:B------:R-:W2:Y:S01]  /*b140*/  SHFL.BFLY PT, R6, R74, 0x1, 0x1f ;  /* 0x0c201f004a067f89 */ /* 0x000ea200000e0000 */
[----:B------:R-:W-:Y:S02]  /*b150*/  FMNMX.FTZ R4, R114, R4, !PT ;  /* 0x0000000472047209 */ /* 0x000fe40007810000 */
[----:B------:R-:W-:Y:S02]  /*b160*/  FMNMX.FTZ R2, R202, R2, !PT ;  /* 0x00000002ca027209 */ /* 0x000fe40007810000 */
[----:B------:R-:W-:Y:S02]  /*b170*/  FMNMX.FTZ R4, R115, R4, !PT ;  /* 0x0000000473047209 */ /* 0x000fe40007810000 */
[----:B------:R-:W-:Y:S02]  /*b180*/  FMNMX.FTZ R5, R113, R5, !PT ;  /* 0x0000000571057209 */ /* 0x000fe40007810000 */
[----:B----4-:R-:W-:Y:S02]  /*b190*/  FSEL R89, R9, -INF , P5 ;  /* 0xff80000009597808 */ /* 0x010fe40002800000 */
[----:B------:R-:W4:Y:S01]  /*b1a0*/  MUFU.TANH R9, R110 ;  /* 0x0000006e00097308 */ /* 0x000f220000002400 */
[----:B------:R-:W-:Y:S02]  /*b1b0*/  FMNMX.FTZ R2, R112, R2, !PT ;  /* 0x0000000270027209 */ /* 0x000fe40007810000 */
[----:B------:R-:W-:Y:S02]  /*b1c0*/  FMNMX.FTZ R5, R60, R5, !PT ;  /* 0x000000053c057209 */ /* 0x000fe40007810000 */
[----:B------:R-:W-:Y:S02]  /*b1d0*/  FMNMX.FTZ R4, R66, R4, !PT ;  /* 0x0000000442047209 */ /* 0x000fe40007810000 */
[----:B------:R-:W-:Y:S02]  /*b1e0*/  FMNMX.FTZ R2, R89, R2, !PT ;  /* 0x0000000259027209 */ /* 0x000fe40007810000 */
[----:B------:R-:W-:Y:S02]  /*b1f0*/  FMNMX.FTZ R5, R59, R5, !PT ;  /* 0x000000053b057209 */ /* 0x000fe40007810000 */
[----:B------:R-:W-:Y:S01]  /*b200*/  FMNMX.FTZ R4, R252, R4, !PT ;  /* 0x00000004fc047209 */ /* 0x000fe20007810000 */
[----:B------:R-:W3:Y:S01]  /*b210*/  SHFL.BFLY PT, R73, R2, 0x2, 0x1f ;  /* 0x0c401f0002497f89 */ /* 0x000ee200000e0000 */
[----:B------:R-:W-:Y:S02]  /*b220*/  FMNMX.FTZ R5, R62, R5, !PT ;  /* 0x000000053e057209 */ /* 0x000fe40007810000 */
[----:B------:R-:W-:Y:S02]  /*b230*/  FMNMX.FTZ R4, R251, R4, !PT ;  /* 0x00000004fb047209 */ /* 0x000fe40007810000 */
[----:B------:R-:W-:Y:S02]  /*b240*/  FMNMX.FTZ R5, R63, R5, !PT ;  /* 0x000000053f057209 */ /* 0x000fe40007810000 */
[----:B------:R-:W-:Y:S02]  /*b250*/  FMNMX.FTZ R4, R246, R4, !PT ;  /* 0x00000004f6047209 */ /* 0x000fe40007810000 */
[----:B------:R-:W-:Y:S02]  /*b260*/  FMNMX.FTZ R5, R56, R5, !PT ;  /* 0x0000000538057209 */ /* 0x000fe40007810000 */
[----:B------:R-:W-:Y:S02]  /*b270*/  FSEL R192, R104, -INF , P3 ;  /* 0xff80000068c07808 */ /* 0x000fe40001800000 */
[----:B------:R-:W-:Y:S02]  /*b280*/  FMNMX.FTZ R4, R244, R4, !PT ;  /* 0x00000004f4047209 */ /* 0x000fe40007810000 */
[----:B--2---:R-:W-:Y:S02]  /*b290*/  FMNMX.FTZ R74, R74, R6, !PT ;  /* 0x000000064a4a7209 */ /* 0x004fe40007810000 */
[C---:B------:R-:W-:Y:S02]  /*b2a0*/  ISETP.GT.AND P5, PT, R0.reuse, 0x58, PT ;  /* 0x000000580000780c */ /* 0x040fe40003fa4270 */
[----:B------:R-:W-:Y:S01]  /*b2b0*/  ISETP.GT.AND P3, PT, R0, 0x60, PT ;  /* 0x000000600000780c */ /* 0x000fe20003f64270 */
[----:B------:R-:W-:Y:S01]  /*b2c0*/  FMUL.FTZ R6, R74, c[0x0][0x2d0] ;  /* 0x0000b4004a067a20 */ /* 0x000fe20000410000 */
[----:B------:R-:W-:Y:S02]  /*b2d0*/  FMNMX.FTZ R5, R55, R5, !PT ;  /* 0x0000000537057209 */ /* 0x000fe40007810000 */
[----:B-1----:R-:W-:Y:S02]  /*b2e0*/  FSEL R191, R105, -INF , P2 ;  /* 0xff80000069bf7808 */ /* 0x002fe40001000000 */
[----:B------:R-:W-:Y:S02]  /*b2f0*/  FMNMX.FTZ R4, R192, R4, !PT ;  /* 0x00000004c0047209 */ /* 0x000fe40007810000 */
[----:B------:R-:W-:Y:S02]  /*b300*/  FSEL R243, R94, -INF , P5 ;  /* 0xff8000005ef37808 */ /* 0x000fe40002800000 */
[----:B------:R-:W-:Y:S02]  /*b310*/  ISETP.GT.AND P5, PT, R0, 0x59, PT ;  /* 0x000000590000780c */ /* 0x000fe40003fa4270 */
[----:B------:R-:W-:Y:S02]  /*b320*/  FSEL R220, R106, -INF , P3 ;  /* 0xff8000006adc7808 */ /* 0x000fe40001800000 */
[----:B------:R-:W-:Y:S02]  /*b330*/  FSETP.NEU.FTZ.AND P3, PT, R74, -INF , PT ;  /* 0xff8000004a00780b */ /* 0x000fe40003f7d000 */
[----:B------:R-:W-:Y:S02]  /*b340*/  FSEL R190, R108, -INF , P1 ;  /* 0xff8000006cbe7808 */ /* 0x000fe40000800000 */
[----:B------:R-:W-:Y:S02]  /*b350*/  FMNMX.FTZ R5, R67, R5, !PT ;  /* 0x0000000543057209 */ /* 0x000fe40007810000 */
[----:B------:R-:W-:Y:S02]  /*b360*/  FMNMX.FTZ R4, R191, R4, !PT ;  /* 0x00000004bf047209 */ /* 0x000fe40007810000 */
[----:B------:R-:W-:Y:S02]  /*b370*/  FSEL R223, R95, -INF , P5 ;  /* 0xff8000005fdf7808 */ /* 0x000fe40002800000 */
[----:B------:R-:W-:Y:S02]  /*b380*/  ISETP.GE.AND P5, PT, R196, 0x1, PT ;  /* 0x00000001c400780c */ /* 0x000fe40003fa6270 */
[----:B------:R-:W-:Y:S02]  /*b390*/  FSEL R6, R6, RZ, P3 ;  /* 0x000000ff06067208 */ /* 0x000fe40001800000 */
[----:B------:R-:W-:Y:S02]  /*b3a0*/  FMNMX.FTZ R5, R79, R5, !PT ;  /* 0x000000054f057209 */ /* 0x000fe40007810000 */
[----:B------:R-:W-:Y:S01]  /*b3b0*/  FSEL R189, R8, -INF , P0 ;  /* 0xff80000008bd7808 */ /* 0x000fe20000000000 */
[--C-:B------:R-:W-:Y:S01]  /*b3c0*/  FFMA.FTZ R86, R36, c[0x0][0x2d0], -R6.reuse ;  /* 0x0000b40024567a23 */ /* 0x100fe20000010806 */
[----:B------:R-:W-:Y:S01]  /*b3d0*/  FMNMX.FTZ R4, R190, R4, !PT ;  /* 0x00000004be047209 */ /* 0x000fe20007810000 */
[--C-:B------:R-:W-:Y:S01]  /*b3e0*/  FFMA.FTZ R54, R38, c[0x0][0x2d0], -R6.reuse ;  /* 0x0000b40026367a23 */ /* 0x100fe20000010806 */
[----:B------:R-:W-:Y:S01]  /*b3f0*/  FMNMX.FTZ R5, R64, R5, !PT ;  /* 0x0000000540057209 */ /* 0x000fe20007810000 */
[--C-:B------:R-:W-:Y:S01]  /*b400*/  FFMA.FTZ R87, R37, c[0x0][0x2d0], -R6.reuse ;  /* 0x0000b40025577a23 */ /* 0x100fe20000010806 */
[----:B------:R-:W-:Y:S01]  /*b410*/  FMNMX.FTZ R4, R189, R4, !PT ;  /* 0x00000004bd047209 */ /* 0x000fe20007810000 */
[----:B------:R-:W-:Y:S01]  /*b420*/  @P5 IMAD.WIDE.U32 R10, R242, c[0x0][0x1e0], RZ ;  /* 0x00007800f20a5a25 */ /* 0x000fe200078e00ff */
[----:B---3--:R-:W-:Y:S02]  /*b430*/  FMNMX.FTZ R73, R2, R73, !PT ;  /* 0x0000004902497209 */ /* 0x008fe40007810000 */
[C---:B------:R-:W-:Y:S01]  /*b440*/  ISETP.GT.AND P0, PT, R0.reuse, 0x69, PT ;  /* 0x000000690000780c */ /* 0x040fe20003f04270 */
[--C-:B------:R-:W-:Y:S01]  /*b450*/  FFMA.FTZ R2, R7, c[0x0][0x2d0], -R6.reuse ;  /* 0x0000b40007027a23 */ /* 0x100fe20000010806 */
[----:B------:R-:W-:Y:S01]  /*b460*/  ISETP.GT.AND P2, PT, R0, 0x61, PT ;  /* 0x000000610000780c */ /* 0x000fe20003f44270 */
[--C-:B------:R-:W-:Y:S01]  /*b470*/  FFMA.FTZ R7, R13, c[0x0][0x2d0], -R6.reuse ;  /* 0x0000b4000d077a23 */ /* 0x100fe20000010806 */
[----:B------:R-:W-:Y:S01]  /*b480*/  MOV R37, R64 ;  /* 0x0000004000257202 */ /* 0x000fe20000000f00 */
[----:B------:R-:W-:Y:S01]  /*b490*/  MUFU.EX2 R186, R2 ;  /* 0x0000000200ba7308 */ /* 0x000fe20000000800 */
[----:B------:R-:W1:Y:S01]  /*b4a0*/  SHFL.BFLY PT, R72, R4, 0x2, 0x1f ;  /* 0x0c401f0004487f89 */ /* 0x000e6200000e0000 */
[----:B------:R-:W-:Y:S01]  /*b4b0*/  FSEL R71, R71, -INF , P0 ;  /* 0xff80000047477808 */ /* 0x000fe20000000000 */
[--C-:B------:R-:W-:Y:S01]  /*b4c0*/  FFMA.FTZ R84, R45, c[0x0][0x2d0], -R6.reuse ;  /* 0x0000b4002d547a23 */ /* 0x100fe20000010806 */
[----:B------:R-:W-:Y:S01]  /*b4d0*/  FSEL R219, R12, -INF , P2 ;  /* 0xff8000000cdb7808 */ /* 0x000fe20001000000 */
[--C-:B------:R-:W-:Y:S01]  /*b4e0*/  FFMA.FTZ R102, R44, c[0x0][0x2d0], -R6.reuse ;  /* 0x0000b4002c667a23 */ /* 0x100fe20000010806 */
[----:B------:R-:W-:Y:S01]  /*b4f0*/  ISETP.GT.AND P1, PT, R0, 0x68, PT ;  /* 0x000000680000780c */ /* 0x000fe20003f24270 */
[----:B------:R-:W-:Y:S01]  /*b500*/  FFMA.FTZ R95, R43, c[0x0][0x2d0], -R6 ;  /* 0x0000b4002b5f7a23 */ /* 0x000fe20000010806 */
[----:B------:R-:W-:Y:S01]  /*b510*/  FMNMX.FTZ R0, R65, R5, !PT ;  /* 0x0000000541007209 */ /* 0x000fe20007810000 */
[----:B------:R-:W2:Y:S01]  /*b520*/  SHFL.BFLY PT, R12, R73, 0x1, 0x1f ;  /* 0x0c201f00490c7f89 */ /* 0x000ea200000e0000 */
[----:B------:R3:W2:Y:S01]  /*b530*/  MUFU.EX2 R205, R7 ;  /* 0x0000000700cd7308 */ /* 0x0006a20000000800 */
[----:B------:R-:W-:Y:S01]  /*b540*/  @P5 SHF.R.S32.HI R5, RZ, 0x1f, R242 ;  /* 0x0000001fff055819 */ /* 0x000fe200000114f2 */
[----:B------:R-:W-:Y:S01]  /*b550*/  @P5 IMAD.MOV.U32 R8, RZ, RZ, R76 ;  /* 0x000000ffff085224 */ /* 0x000fe200078e004c */
[----:B------:R-:W-:Y:S01]  /*b560*/  FMNMX.FTZ R0, R243, R0, !PT ;  /* 0x00000000f3007209 */ /* 0x000fe20007810000 */
[--C-:B------:R-:W-:Y:S01]  /*b570*/  FFMA.FTZ R94, R42, c[0x0][0x2d0], -R6.reuse ;  /* 0x0000b4002a5e7a23 */ /* 0x100fe20000010806 */
[----:B----4-:R-:W-:Y:S01]  /*b580*/  FSEL R218, R9, -INF , P1 ;  /* 0xff80000009da7808 */ /* 0x010fe20000800000 */
[----:B------:R-:W-:Y:S01]  /*b590*/  @P5 IMAD R5, R5, c[0x0][0x1e0], RZ ;  /* 0x0000780005055a24 */ /* 0x000fe200078e02ff */
[----:B------:R-:W-:Y:S01]  /*b5a0*/  FMNMX.FTZ R0, R223, R0, !PT ;  /* 0x00000000df007209 */ /* 0x000fe20007810000 */
[--C-:B------:R-:W-:Y:S01]  /*b5b0*/  FFMA.FTZ R93, R41, c[0x0][0x2d0], -R6.reuse ;  /* 0x0000b400295d7a23 */ /* 0x100fe20000010806 */
[----:B------:R-:W-:Y:S01]  /*b5c0*/  @P5 MOV R9, R52 ;  /* 0x0000003400095202 */ /* 0x000fe20000000f00 */
[----:B------:R-:W-:Y:S01]  /*b5d0*/  @P5 IMAD R5, R242, c[0x0][0x1e4], R5 ;  /* 0x00007900f2055a24 */ /* 0x000fe200078e0205 */
[----:B------:R-:W-:Y:S01]  /*b5e0*/  FMNMX.FTZ R0, R220, R0, !PT ;  /* 0x00000000dc007209 */ /* 0x000fe20007810000 */
[----:B------:R-:W-:Y:S02]  /*b5f0*/  FFMA.FTZ R52, R39, c[0x0][0x2d0], -R6 ;  /* 0x0000b40027347a23 */ /* 0x000fe40000010806 */
[----:B------:R-:W-:Y:S01]  /*b600*/  @P5 IMAD.IADD R5, R11, 0x1, R5 ;  /* 0x000000010b055824 */ /* 0x000fe200078e0205 */
[----:B------:R-:W-:Y:S01]  /*b610*/  FMNMX.FTZ R0, R219, R0, !PT ;  /* 0x00000000db007209 */ /* 0x000fe20007810000 */
[----:B------:R-:W-:Y:S01]  /*b620*/  @P5 IMAD.WIDE.U32 R8, R10, 0x70, R8 ;  /* 0x000000700a085825 */ /* 0x000fe200078e0008 */
[----:B-1----:R-:W-:Y:S02]  /*b630*/  FMNMX.FTZ R72, R4, R72, !PT ;  /* 0x0000004804487209 */ /* 0x002fe40007810000 */
[----:B------:R-:W-:Y:S01]  /*b640*/  FMNMX.FTZ R0, R218, R0, !PT ;  /* 0x00000000da007209 */ /* 0x000fe20007810000 */
[----:B------:R-:W-:Y:S01]  /*b650*/  @P5 IMAD R5, R5, 0x70, RZ ;  /* 0x0000007005055824 */ /* 0x000fe200078e02ff */
[----:B------:R-:W-:Y:S01]  /*b660*/  @P5 LEA R4, P0, R8, c[0x0][0x1c8], 0x1 ;  /* 0x0000720008045a11 */ /* 0x000fe200078008ff */
[----:B------:R-:W-:Y:S01]  /*b670*/  IMAD.MOV.U32 R10, RZ, RZ, R68 ;  /* 0x000000ffff0a7224 */ /* 0x000fe200078e0044 */
[----:B------:R-:W-:Y:S01]  /*b680*/  FMNMX.FTZ R0, R71, R0, !PT ;  /* 0x0000000047007209 */ /* 0x000fe20007810000 */
[--C-:B---3--:R-:W-:Y:S01]  /*b690*/  FFMA.FTZ R7, R14, c[0x0][0x2d0], -R6.reuse ;  /* 0x0000b4000e077a23 */ /* 0x108fe20000010806 */
[----:B------:R-:W-:Y:S01]  /*b6a0*/  @P5 IADD3 R5, R9, R5, RZ ;  /* 0x0000000509055210 */ /* 0x000fe20007ffe0ff */
[--C-:B------:R-:W-:Y:S01]  /*b6b0*/  FFMA.FTZ R106, R40, c[0x0][0x2d0], -R6.reuse ;  /* 0x0000b400286a7a23 */ /* 0x100fe20000010806 */
[----:B--2---:R-:W-:Y:S01]  /*b6c0*/  FMNMX.FTZ R73, R73, R12, !PT ;  /* 0x0000000c49497209 */ /* 0x004fe20007810000 */
[----:B------:R1:W-:Y:S01]  /*b6d0*/  MUFU.EX2 R222, R7 ;  /* 0x0000000700de7308 */ /* 0x0003e20000000800 */
[----:B------:R-:W-:Y:S01]  /*b6e0*/  @P5 LEA.HI.X R5, R8, c[0x0][0x1cc], R5, 0x1, P0 ;  /* 0x0000730008055a11 */ /* 0x000fe200000f0c05 */
[----:B------:R-:W2:Y:S01]  /*b6f0*/  SHFL.BFLY PT, R2, R0, 0x2, 0x1f ;  /* 0x0c401f0000027f89 */ /* 0x000ea200000e0000 */
[----:B------:R-:W-:Y:S01]  /*b700*/  @P5 IMAD.MOV.U32 R8, RZ, RZ, c[0x0][0x1e0] ;  /* 0x00007800ff085624 */ /* 0x000fe200078e00ff */
[C---:B------:R-:W-:Y:S01]  /*b710*/  FSETP.NEU.FTZ.AND P2, PT, R73.reuse, -INF , PT ;  /* 0xff8000004900780b */ /* 0x040fe20003f5d000 */
[----:B------:R-:W-:Y:S01]  /*b720*/  FMUL.FTZ R88, R73, c[0x0][0x2d0] ;  /* 0x0000b40049587a20 */ /* 0x000fe20000410000 */
[----:B------:R-:W-:Y:S01]  /*b730*/  F2FP.BF16.PACK_AB R76, R205, R186 ;  /* 0x000000bacd4c723e */ /* 0x000fe200000010ff */
[--C-:B------:R-:W-:Y:S02]  /*b740*/  FFMA.FTZ R104, R30, c[0x0][0x2d0], -R6.reuse ;  /* 0x0000b4001e687a23 */ /* 0x100fe40000010806 */
[--C-:B------:R-:W-:Y:S01]  /*b750*/  FFMA.FTZ R57, R28, c[0x0][0x2d0], -R6.reuse ;  /* 0x0000b4001c397a23 */ /* 0x100fe20000010806 */
[----:B------:R3:W-:Y:S01]  /*b760*/  @P5 LDGSTS.E.BYPASS.LTC128B.128 [R241+0x3900], [R4.64], !P6 ;  /* 0x0390000004f15fae */ /* 0x0007e2000f101d48 */
[----:B------:R-:W-:Y:S01]  /*b770*/  FSEL R88, R88, RZ, P2 ;  /* 0x000000ff58587208 */ /* 0x000fe20001000000 */
[--C-:B------:R-:W-:Y:S02]  /*b780*/  FFMA.FTZ R61, R25, c[0x0][0x2d0], -R6.reuse ;  /* 0x0000b400193d7a23 */ /* 0x100fe40000010806 */
[----:B------:R-:W-:Y:S02]  /*b790*/  IMAD.MOV.U32 R11, RZ, RZ, R63 ;  /* 0x000000ffff0b7224 */ /* 0x000fe400078e003f */
[--C-:B------:R-:W-:Y:S02]  /*b7a0*/  FFMA.FTZ R63, R24, c[0x0][0x2d0], -R6.reuse ;  /* 0x0000b400183f7a23 */ /* 0x100fe40000010806 */
[----:B------:R-:W4:Y:S01]  /*b7b0*/  SHFL.BFLY PT, R9, R72, 0x1, 0x1f ;  /* 0x0c201f0048097f89 */ /* 0x000f2200000e0000 */
[--C-:B------:R-:W-:Y:S02]  /*b7c0*/  FFMA.FTZ R85, R35, c[0x0][0x2d0], -R6.reuse ;  /* 0x0000b40023557a23 */ /* 0x100fe40000010806 */
[--C-:B------:R-:W-:Y:S02]  /*b7d0*/  FFMA.FTZ R109, R34, c[0x0][0x2d0], -R6.reuse ;  /* 0x0000b400226d7a23 */ /* 0x100fe40000010806 */
[--C-:B------:R-:W-:Y:S02]  /*b7e0*/  FFMA.FTZ R108, R33, c[0x0][0x2d0], -R6.reuse ;  /* 0x0000b400216c7a23 */ /* 0x100fe40000010806 */
[----:B-1----:R-:W-:Y:S01]  /*b7f0*/  @P5 IMAD.MOV.U32 R7, RZ, RZ, 0x5 ;  /* 0x00000005ff075424 */ /* 0x002fe200078e00ff */
[----:B--2---:R-:W-:Y:S01]  /*b800*/  FMNMX.FTZ R0, R0, R2, !PT ;  /* 0x0000000200007209 */ /* 0x004fe20007810000 */
[----:B------:R-:W-:Y:S02]  /*b810*/  FFMA.FTZ R2, R15, c[0x0][0x2d0], -R6 ;  /* 0x0000b4000f027a23 */ /* 0x000fe40000010806 */
[----:B------:R-:W-:Y:S01]  /*b820*/  FFMA.FTZ R103, R103, c[0x0][0x2d0], -R88 ;  /* 0x0000b40067677a23 */ /* 0x000fe20000010858 */
[C---:B------:R-:W-:Y:S01]  /*b830*/  @P5 SHF.L.U64.HI R7, R8.reuse, R7, c[0x0][0x1e4] ;  /* 0x0000790008075619 */ /* 0x040fe20000010207 */
[----:B------:R1:W2:Y:S01]  /*b840*/  MUFU.EX2 R221, R2 ;  /* 0x0000000200dd7308 */ /* 0x0002a20000000800 */
[----:B------:R-:W-:Y:S01]  /*b850*/  @P5 SHF.L.U32 R8, R8, 0x5, RZ ;  /* 0x0000000508085819 */ /* 0x000fe200000006ff */
[--C-:B------:R-:W-:Y:S02]  /*b860*/  FFMA.FTZ R107, R32, c[0x0][0x2d0], -R6.reuse ;  /* 0x0000b400206b7a23 */ /* 0x100fe40000010806 */
[--C-:B------:R-:W-:Y:S01]  /*b870*/  FFMA.FTZ R49, R49, c[0x0][0x2d0], -R6.reuse ;  /* 0x0000b40031317a23 */ /* 0x100fe20000010806 */
[----:B---3--:R-:W-:Y:S01]  /*b880*/  @P5 IADD3 R4, P0, R4, R8, RZ ;  /* 0x0000000804045210 */ /* 0x008fe20007f1e0ff */
[--C-:B------:R-:W-:Y:S02]  /*b890*/  FFMA.FTZ R110, R48, c[0x0][0x2d0], -R6.reuse ;  /* 0x0000b400306e7a23 */ /* 0x100fe40000010806 */
[----:B------:R-:W-:Y:S02]  /*b8a0*/  FFMA.FTZ R47, R47, c[0x0][0x2d0], -R6 ;  /* 0x0000b4002f2f7a23 */ /* 0x000fe40000010806 */
[----:B------:R-:W-:Y:S01]  /*b8b0*/  @P5 IMAD.X R5, R7, 0x1, R5, P0 ;  /* 0x0000000107055824 */ /* 0x000fe200000e0605 */
[----:B----4-:R-:W-:Y:S01]  /*b8c0*/  FMNMX.FTZ R72, R72, R9, !PT ;  /* 0x0000000948487209 */ /* 0x010fe20007810000 */
[----:B------:R-:W-:Y:S02]  /*b8d0*/  FFMA.FTZ R9, R16, c[0x0][0x2d0], -R88 ;  /* 0x0000b40010097a23 */ /* 0x000fe40000010858 */
[--C-:B------:R-:W-:Y:S01]  /*b8e0*/  FFMA.FTZ R111, R46, c[0x0][0x2d0], -R6.reuse ;  /* 0x0000b4002e6f7a23 */ /* 0x100fe20000010806 */
[----:B------:R3:W-:Y:S01]  /*b8f0*/  @P5 LDGSTS.E.BYPASS.LTC128B.128 [R241+0x4100], [R4.64], !P6 ;  /* 0x0410000004f15fae */ /* 0x0007e2000f101d48 */
[----:B------:R4:W-:Y:S01]  /*b900*/  MUFU.EX2 R105, R9 ;  /* 0x0000000900697308 */ /* 0x0009e20000000800 */
[C---:B------:R-:W-:Y:S01]  /*b910*/  FMUL.FTZ R75, R72.reuse, c[0x0][0x2d0] ;  /* 0x0000b400484b7a20 */ /* 0x040fe20000410000 */
[----:B------:R-:W-:Y:S01]  /*b920*/  FSETP.NEU.FTZ.AND P1, PT, R72, -INF , PT ;  /* 0xff8000004800780b */ /* 0x000fe20003f3d000 */
[--C-:B------:R-:W-:Y:S02]  /*b930*/  FFMA.FTZ R35, R31, c[0x0][0x2d0], -R6.reuse ;  /* 0x0000b4001f237a23 */ /* 0x100fe40000010806 */
[----:B------:R-:W-:Y:S01]  /*b940*/  FFMA.FTZ R58, R27, c[0x0][0x2d0], -R6 ;  /* 0x0000b4001b3a7a23 */ /* 0x000fe20000010806 */
[----:B------:R-:W-:Y:S01]  /*b950*/  FSEL R75, R75, RZ, P1 ;  /* 0x000000ff4b4b7208 */ /* 0x000fe20000800000 */
[----:B-1----:R-:W1:Y:S01]  /*b960*/  SHFL.BFLY PT, R2, R0, 0x1, 0x1f ;  /* 0x0c201f0000027f89 */ /* 0x002e6200000e0000 */
[----:B--2---:R-:W-:Y:S01]  /*b970*/  F2FP.BF16.PACK_AB R78, R221, R222 ;  /* 0x000000dedd4e723e */ /* 0x004fe200000010ff */
[--C-:B----4-:R-:W-:Y:S01]  /*b980*/  FFMA.FTZ R9, R17, c[0x0][0x2d0], -R88.reuse ;  /* 0x0000b40011097a23 */ /* 0x110fe20000010858 */
[----:B---3--:R-:W-:Y:S03]  /*b990*/  @P5 IADD3 R4, P0, R4, R8, RZ ;  /* 0x0000000804045210 */ /* 0x008fe60007f1e0ff */
[----:B------:R2:W3:Y:S02]  /*b9a0*/  MUFU.EX2 R201, R9 ;  /* 0x0000000900c97308 */ /* 0x0004e40000000800 */
[----:B------:R-:W-:Y:S01]  /*b9b0*/  @P5 IMAD.X R5, R5, 0x1, R7, P0 ;  /* 0x0000000105055824 */ /* 0x000fe200000e0607 */
[----:B-1----:R-:W-:Y:S01]  /*b9c0*/  FMNMX.FTZ R70, R0, R2, !PT ;  /* 0x0000000200467209 */ /* 0x002fe20007810000 */
[--C-:B------:R-:W-:Y:S03]  /*b9d0*/  FFMA.FTZ R0, R19, c[0x0][0x2d0], -R88.reuse ;  /* 0x0000b40013007a23 */ /* 0x100fe60000010858 */
[----:B------:R1:W-:Y:S01]  /*b9e0*/  @P5 LDGSTS.E.BYPASS.LTC128B.128 [R241+0x4900], [R4.64], !P6 ;  /* 0x0490000004f15fae */ /* 0x0003e2000f101d48 */
[----:B------:R-:W-:Y:S02]  /*b9f0*/  FMUL.FTZ R92, R70, c[0x0][0x2d0] ;  /* 0x0000b400465c7a20 */ /* 0x000fe40000410000 */
[----:B------:R4:W-:Y:S01]  /*ba00*/  MUFU.EX2 R215, R0 ;  /* 0x0000000000d77308 */ /* 0x0009e20000000800 */
[----:B--2---:R-:W-:Y:S01]  /*ba10*/  FFMA.FTZ R9, R18, c[0x0][0x2d0], -R88 ;  /* 0x0000b40012097a23 */ /* 0x004fe20000010858 */
[----:B---3--:R-:W-:Y:S08]  /*ba20*/  F2FP.BF16.PACK_AB R77, R201, R105 ;  /* 0x00000069c94d723e */ /* 0x008ff000000010ff */
[----:B------:R-:W-:Y:S01]  /*ba30*/  MUFU.EX2 R214, R9 ;  /* 0x0000000900d67308 */ /* 0x000fe20000000800 */
[--C-:B----4-:R-:W-:Y:S01]  /*ba40*/  FFMA.FTZ R0, R20, c[0x0][0x2d0], -R75.reuse ;  /* 0x0000b40014007a23 */ /* 0x110fe2000001084b */
[-C--:B-1----:R-:W-:Y:S08]  /*ba50*/  @P5 IADD3 R4, P0, R4, R8.reuse, RZ ;  /* 0x0000000804045210 */ /* 0x082ff00007f1e0ff */
[----:B------:R1:W-:Y:S01]  /*ba60*/  MUFU.EX2 R184, R0 ;  /* 0x0000000000b87308 */ /* 0x0003e20000000800 */
[----:B------:R-:W-:Y:S05]  /*ba70*/  @P5 IADD3.X R5, R5, R7, RZ, P0, !PT ;  /* 0x0000000705055210 */ /* 0x000fea00007fe4ff */
[----:B------:R2:W-:Y:S01]  /*ba80*/  @P5 LDGSTS.E.BYPASS.LTC128B.128 [R241+0x5100], [R4.64], !P6 ;  /* 0x0510000004f15fae */ /* 0x0005e2000f101d48 */
[----:B-1----:R-:W-:Y:S04]  /*ba90*/  FFMA.FTZ R0, R21, c[0x0][0x2d0], -R75 ;  /* 0x0000b40015007a23 */ /* 0x002fe8000001084b */
[----:B------:R1:W3:Y:S01]  /*baa0*/  MUFU.EX2 R194, R0 ;  /* 0x0000000000c27308 */ /* 0x0002e20000000800 */
[----:B--2---:R-:W-:Y:S05]  /*bab0*/  @P5 IADD3 R4, P0, R4, R8, RZ ;  /* 0x0000000804045210 */ /* 0x004fea0007f1e0ff */
[----:B------:R-:W-:Y:S05]  /*bac0*/  @P5 IMAD.X R5, R5, 0x1, R7, P0 ;  /* 0x0000000105055824 */ /* 0x000fea00000e0607 */
[----:B------:R2:W-:Y:S01]  /*bad0*/  @P5 LDGSTS.E.BYPASS.LTC128B.128 [R241+0x5900], [R4.64], !P6 ;  /* 0x0590000004f15fae */ /* 0x0005e2000f101d48 */
[----:B-1----:R-:W-:Y:S01]  /*bae0*/  FFMA.FTZ R0, R22, c[0x0][0x2d0], -R75 ;  /* 0x0000b40016007a23 */ /* 0x002fe2000001084b */
[----:B---3--:R-:W-:Y:S03]  /*baf0*/  F2FP.BF16.PACK_AB R64, R194, R184 ;  /* 0x000000b8c240723e */ /* 0x008fe600000010ff */
[----:B------:R1:W-:Y:S01]  /*bb00*/  MUFU.EX2 R200, R0 ;  /* 0x0000000000c87308 */ /* 0x0003e20000000800 */
[----:B--2---:R-:W-:Y:S05]  /*bb10*/  @P5 IADD3 R4, P0, R4, R8, RZ ;  /* 0x0000000804045210 */ /* 0x004fea0007f1e0ff */
[----:B------:R-:W-:Y:S01]  /*bb20*/  @P5 IMAD.X R5, R5, 0x1, R7, P0 ;  /* 0x0000000105055824 */ /* 0x000fe200000e0607 */
[----:B------:R-:W-:Y:S01]  /*bb30*/  FSETP.NEU.FTZ.AND P0, PT, R70, -INF , PT ;  /* 0xff8000004600780b */ /* 0x000fe20003f1d000 */
[----:B-1----:R-:W-:Y:S03]  /*bb40*/  FFMA.FTZ R0, R23, c[0x0][0x2d0], -R75 ;  /* 0x0000b40017007a23 */ /* 0x002fe6000001084b */
[----:B------:R-:W-:Y:S01]  /*bb50*/  FSEL R92, R92, RZ, P0 ;  /* 0x000000ff5c5c7208 */ /* 0x000fe20000000000 */
[----:B------:R1:W-:Y:S01]  /*bb60*/  @P5 LDGSTS.E.BYPASS.LTC128B.128 [R241+0x6100], [R4.64], !P6 ;  /* 0x0610000004f15fae */ /* 0x0003e2000f101d48 */
[----:B------:R2:W3:Y:S03]  /*bb70*/  MUFU.EX2 R211, R0 ;  /* 0x0000000000d37308 */ /* 0x0004e60000000800 */
[--C-:B------:R-:W-:Y:S01]  /*bb80*/  FFMA.FTZ R2, R26, c[0x0][0x2d0], -R92.reuse ;  /* 0x0000b4001a027a23 */ /* 0x100fe2000001085c */
[----:B------:R-:W-:Y:S01]  /*bb90*/  MOV R26, R79 ;  /* 0x0000004f001a7202 */ /* 0x000fe20000000f00 */
[--C-:B------:R-:W-:Y:S01]  /*bba0*/  FFMA.FTZ R220, R220, c[0x0][0x2d0], -R92.reuse ;  /* 0x0000b400dcdc7a23 */ /* 0x100fe2000001085c */
[----:B------:R-:W-:Y:S01]  /*bbb0*/  F2FP.BF16.PACK_AB R79, R215, R214 ;  /* 0x000000d6d74f723e */ /* 0x000fe200000010ff */
[--C-:B------:R-:W-:Y:S02]  /*bbc0*/  FFMA.FTZ R219, R219, c[0x0][0x2d0], -R92.reuse ;  /* 0x0000b400dbdb7a23 */ /* 0x100fe4000001085c */
[--C-:B------:R-:W-:Y:S01]  /*bbd0*/  FFMA.FTZ R218, R218, c[0x0][0x2d0], -R92.reuse ;  /* 0x0000b400dada7a23 */ /* 0x100fe2000001085c */
[----:B------:R4:W-:Y:S01]  /*bbe0*/  MUFU.EX2 R185, R2 ;  /* 0x0000000200b97308 */ /* 0x0009e20000000800 */
[----:B--2---:R-:W-:Y:S02]  /*bbf0*/  FSEL R0, R74, RZ, P3 ;  /* 0x000000ff4a007208 */ /* 0x004fe40001800000 */
[----:B------:R-:W-:Y:S04]  /*bc00*/  @P5 IADD3 R8, P3, R4, R8, RZ ;  /* 0x0000000804085210 */ /* 0x000fe80007f7e0ff */
[----:B------:R-:W-:Y:S01]  /*bc10*/  @P5 IADD3.X R9, R5, R7, RZ, P3, !PT ;  /* 0x0000000705095210 */ /* 0x000fe20001ffe4ff */
[----:B-1----:R-:W-:Y:S01]  /*bc20*/  FADD.FTZ R5, -R0, R3 ;  /* 0x0000000300057221 */ /* 0x002fe20000010100 */
[----:B------:R-:W-:Y:S01]  /*bc30*/  FSEL R3, R73, RZ, P2 ;  /* 0x000000ff49037208 */ /* 0x000fe20001000000 */
[----:B------:R-:W-:Y:S01]  /*bc40*/  FFMA.FTZ R7, R29, c[0x0][0x2d0], -R92 ;  /* 0x0000b4001d077a23 */ /* 0x000fe2000001085c */
[----:B----4-:R-:W-:Y:S01]  /*bc50*/  FSEL R2, R72, RZ, P1 ;  /* 0x000000ff48027208 */ /* 0x010fe20000800000 */
[----:B------:R1:W-:Y:S01]  /*bc60*/  @P5 LDGSTS.E.BYPASS.LTC128B.128 [R241+0x6900], [R8.64], !P6 ;  /* 0x0690000008f15fae */ /* 0x0003e2000f101d48 */
[----:B------:R-:W-:Y:S01]  /*bc70*/  FSEL R0, R70, RZ, P0 ;  /* 0x000000ff46007208 */ /* 0x000fe20000000000 */
[----:B------:R-:W2:Y:S01]  /*bc80*/  MUFU.EX2 R193, R7 ;  /* 0x0000000700c17308 */ /* 0x000ea20000000800 */
[----:B------:R-:W-:Y:S01]  /*bc90*/  FADD.FTZ R4, -R3, R116 ;  /* 0x0000007403047221 */ /* 0x000fe20000010100 */
[----:B------:R-:W-:Y:S01]  /*bca0*/  MOV R116, R66 ;  /* 0x0000004200747202 */ /* 0x000fe20000000f00 */
[----:B------:R-:W-:Y:S01]  /*bcb0*/  FADD.FTZ R3, -R2, R117 ;  /* 0x0000007502037221 */ /* 0x000fe20000010100 */
[----:B---3--:R-:W-:Y:S01]  /*bcc0*/  F2FP.BF16.PACK_AB R66, R211, R200 ;  /* 0x000000c8d342723e */ /* 0x008fe200000010ff */
[----:B------:R-:W-:Y:S01]  /*bcd0*/  FADD.FTZ R2, -R0, R118 ;  /* 0x0000007600027221 */ /* 0x000fe20000010100 */
[----:B------:R-:W3:Y:S01]  /*bce0*/  LDSM.16.MT88.4 R20, [R224] ;  /* 0x00000000e014783b */ /* 0x000ee20000004200 */
[----:B------:R-:W-:Y:S02]  /*bcf0*/  FMUL.FTZ R0, R5, c[0x0][0x2d0] ;  /* 0x0000b40005007a20 */ /* 0x000fe40000410000 */
[----:B------:R-:W-:Y:S02]  /*bd00*/  IMAD.MOV.U32 R29, RZ, RZ, R67 ;  /* 0x000000ffff1d7224 */ /* 0x000fe400078e0043 */
[----:B------:R4:W1:Y:S01]  /*bd10*/  MUFU.EX2 R69, R0 ;  /* 0x0000000000457308 */ /* 0x0008620000000800 */
[----:B------:R-:W-:Y:S02]  /*bd20*/  IMAD.MOV.U32 R118, RZ, RZ, R11 ;  /* 0x000000ffff767224 */ /* 0x000fe400078e000b */
[----:B------:R-:W-:Y:S01]  /*bd30*/  IMAD.MOV.U32 R117, RZ, RZ, R65 ;  /* 0x000000ffff757224 */ /* 0x000fe200078e0041 */
[----:B------:R-:W0:Y:S01]  /*bd40*/  LDGDEPBAR ;  /* 0x00000000000079af */ /* 0x000e220000000000 */
[----:B--2---:R-:W-:Y:S01]  /*bd50*/  F2FP.BF16.PACK_AB R65, R193, R185 ;  /* 0x000000b9c141723e */ /* 0x004fe200000010ff */
[----:B----4-:R-:W-:Y:S02]  /*bd60*/  FMUL.FTZ R0, R4, c[0x0][0x2d0] ;  /* 0x0000b40004007a20 */ /* 0x010fe40000410000 */
[C---:B-1----:R-:W-:Y:S02]  /*bd70*/  FMUL.FTZ R4, R69.reuse, R124 ;  /* 0x0000007c45047220 */ /* 0x042fe40000410000 */
[----:B------:R1:W2:Y:S01]  /*bd80*/  MUFU.EX2 R68, R0 ;  /* 0x0000000000447308 */ /* 0x0002a20000000800 */
[C---:B------:R-:W-:Y:S02]  /*bd90*/  FMUL.FTZ R5, R69.reuse, R125 ;  /* 0x0000007d45057220 */ /* 0x040fe40000410000 */
[C---:B------:R-:W-:Y:S02]  /*bda0*/  FMUL.FTZ R16, R69.reuse, R132 ;  /* 0x0000008445107220 */ /* 0x040fe40000410000 */
[C---:B------:R-:W-:Y:S02]  /*bdb0*/  FMUL.FTZ R17, R69.reuse, R133 ;  /* 0x0000008545117220 */ /* 0x040fe40000410000 */
[C---:B------:R-:W-:Y:S01]  /*bdc0*/  FMUL.FTZ R32, R69.reuse, R148 ;  /* 0x0000009445207220 */ /* 0x040fe20000410000 */
[----:B------:R-:W-:Y:S01]  /*bdd0*/  MOV R148, R35 ;  /* 0x0000002300947202 */ /* 0x000fe20000000f00 */
[C---:B------:R-:W-:Y:S02]  /*bde0*/  FMUL.FTZ R33, R69.reuse, R149 ;  /* 0x0000009545217220 */ /* 0x040fe40000410000 */
[----:B------:R-:W-:Y:S02]  /*bdf0*/  FMUL.FTZ R48, R69, R164 ;  /* 0x000000a445307220 */ /* 0x000fe40000410000 */
[----:B------:R-:W-:Y:S02]  /*be00*/  IMAD.MOV.U32 R164, RZ, RZ, R115 ;  /* 0x000000ffffa47224 */ /* 0x000fe400078e0073 */
[----:B------:R-:W-:Y:S02]  /*be10*/  IMAD.MOV.U32 R149, RZ, RZ, R118 ;  /* 0x000000ffff957224 */ /* 0x000fe400078e0076 */
[----:B------:R-:W-:Y:S01]  /*be20*/  MUFU.EX2 R118, R86 ;  /* 0x0000005600767308 */ /* 0x000fe20000000800 */
[----:B-1----:R-:W-:Y:S02]  /*be30*/  FMUL.FTZ R0, R3, c[0x0][0x2d0] ;  /* 0x0000b40003007a20 */ /* 0x002fe40000410000 */
[C---:B--2---:R-:W-:Y:S07]  /*be40*/  FMUL.FTZ R6, R68.reuse, R126 ;  /* 0x0000007e44067220 */ /* 0x044fee0000410000 */
[----:B------:R1:W2:Y:S01]  /*be50*/  MUFU.EX2 R3, R0 ;  /* 0x0000000000037308 */ /* 0x0002a20000000800 */
[C---:B------:R-:W-:Y:S02]  /*be60*/  FMUL.FTZ R7, R68.reuse, R127 ;  /* 0x0000007f44077220 */ /* 0x040fe40000410000 */
[----:B------:R-:W-:Y:S02]  /*be70*/  IMAD.MOV.U32 R126, RZ, RZ, R10 ;  /* 0x000000ffff7e7224 */ /* 0x000fe400078e000a */
[C---:B------:R-:W-:Y:S02]  /*be80*/  FMUL.FTZ R18, R68.reuse, R134 ;  /* 0x0000008644127220 */ /* 0x040fe40000410000 */
[C---:B------:R-:W-:Y:S01]  /*be90*/  FMUL.FTZ R19, R68.reuse, R135 ;  /* 0x0000008744137220 */ /* 0x040fe20000410000 */
[-C--:B---3--:R-:W-:Y:S02]  /*bea0*/  HMMA.16816.F32.BF16 R4, R76, R20.reuse, R4 ;  /* 0x000000144c04723c */ /* 0x088fe40000041804 */
[----:B------:R-:W-:Y:S03]  /*beb0*/  MUFU.EX2 R135, R84 ;  /* 0x0000005400877308 */ /* 0x000fe60000000800 */
[C---:B------:R-:W-:Y:S01]  /*bec0*/  FMUL.FTZ R34, R68.reuse, R150 ;  /* 0x0000009644227220 */ /* 0x040fe20000410000 */
[----:B------:R-:W-:Y:S01]  /*bed0*/  MOV R150, R54 ;  /* 0x0000003600967202 */ /* 0x000fe20000000f00 */
[----:B------:R-:W-:Y:S02]  /*bee0*/  FMUL.FTZ R35, R68, R151 ;  /* 0x0000009744237220 */ /* 0x000fe40000410000 */
[----:B------:R-:W-:Y:S03]  /*bef0*/  IMAD.MOV.U32 R151, RZ, RZ, R53 ;  /* 0x000000ffff977224 */ /* 0x000fe600078e0035 */
[----:B------:R-:W-:Y:S02]  /*bf00*/  IMAD.MOV.U32 R134, RZ, RZ, R56 ;  /* 0x000000ffff867224 */ /* 0x000fe400078e0038 */
[----:B-1----:R-:W-:Y:S02]  /*bf10*/  FMUL.FTZ R0, R2, c[0x0][0x2d0] ;  /* 0x0000b40002007a20 */ /* 0x002fe40000410000 */
[--C-:B------:R-:W-:Y:S02]  /*bf20*/  FFMA.FTZ R2, R50, c[0x0][0x2d0], -R92.reuse ;  /* 0x0000b40032027a23 */ /* 0x100fe4000001085c */
[C---:B--2---:R-:W-:Y:S02]  /*bf30*/  FMUL.FTZ R8, R3.reuse, R120 ;  /* 0x0000007803087220 */ /* 0x044fe40000410000 */
[----:B------:R1:W-:Y:S01]  /*bf40*/  MUFU.EX2 R187, R2 ;  /* 0x0000000200bb7308 */ /* 0x0003e20000000800 */
[C---:B------:R-:W-:Y:S02]  /*bf50*/  FMUL.FTZ R9, R3.reuse, R121 ;  /* 0x0000007903097220 */ /* 0x040fe40000410000 */
[C---:B------:R-:W-:Y:S02]  /*bf60*/  FMUL.FTZ R12, R3.reuse, R128 ;  /* 0x00000080030c7220 */ /* 0x040fe40000410000 */
[C---:B------:R-:W-:Y:S02]  /*bf70*/  FMUL.FTZ R13, R3.reuse, R129 ;  /* 0x00000081030d7220 */ /* 0x040fe40000410000 */
[C---:B------:R-:W-:Y:S02]  /*bf80*/  FMUL.FTZ R24, R3.reuse, R140 ;  /* 0x0000008c03187220 */ /* 0x040fe40000410000 */
[C---:B------:R-:W-:Y:S01]  /*bf90*/  FMUL.FTZ R25, R3.reuse, R141 ;  /* 0x0000008d03197220 */ /* 0x040fe20000410000 */
[----:B------:R-:W2:Y:S01]  /*bfa0*/  MUFU.EX2 R0, R0 ;  /* 0x0000000000007308 */ /* 0x000ea20000000800 */
[C---:B------:R-:W-:Y:S02]  /*bfb0*/  FMUL.FTZ R28, R3.reuse, R144 ;  /* 0x00000090031c7220 */ /* 0x040fe40000410000 */
[C---:B------:R-:W-:Y:S01]  /*bfc0*/  FMUL.FTZ R40, R3.reuse, R156 ;  /* 0x0000009c03287220 */ /* 0x040fe20000410000 */
[----:B------:R-:W-:Y:S01]  /*bfd0*/  MOV R156, R59 ;  /* 0x0000003b009c7202 */ /* 0x000fe20000000f00 */
[C---:B------:R-:W-:Y:S02]  /*bfe0*/  FMUL.FTZ R41, R3.reuse, R157 ;  /* 0x0000009d03297220 */ /* 0x040fe40000410000 */
[C---:B------:R-:W-:Y:S02]  /*bff0*/  FMUL.FTZ R45, R3.reuse, R161 ;  /* 0x000000a1032d7220 */ /* 0x040fe40000410000 */
[----:B------:R-:W-:Y:S01]  /*c000*/  FMUL.FTZ R44, R3, R160 ;  /* 0x000000a0032c7220 */ /* 0x000fe20000410000 */
[----:B------:R-:W-:Y:S01]  /*c010*/  MUFU.EX2 R129, R85 ;  /* 0x0000005500817308 */ /* 0x000fe20000000800 */
[----:B------:R-:W-:Y:S01]  /*c020*/  MOV R160, R111 ;  /* 0x0000006f00a07202 */ /* 0x000fe20000000f00 */
[C---:B------:R-:W-:Y:S02]  /*c030*/  FMUL.FTZ R50, R68.reuse, R166 ;  /* 0x000000a644327220 */ /* 0x040fe40000410000 */
[----:B-1----:R-:W-:Y:S02]  /*c040*/  FFMA.FTZ R2, R51, c[0x0][0x2d0], -R92 ;  /* 0x0000b40033027a23 */ /* 0x002fe4000001085c */
[C---:B------:R-:W-:Y:S01]  /*c050*/  FMUL.FTZ R56, R3.reuse, R172 ;  /* 0x000000ac03387220 */ /* 0x040fe20000410000 */
[----:B------:R-:W-:Y:S01]  /*c060*/  MOV R172, R107 ;  /* 0x0000006b00ac7202 */ /* 0x000fe20000000f00 */
[----:B------:R-:W-:Y:S01]  /*c070*/  FMUL.FTZ R51, R68, R167 ;  /* 0x000000a744337220 */ /* 0x000fe20000410000 */
[----:B------:R-:W-:Y:S01]  /*c080*/  MOV R167, R63 ;  /* 0x0000003f00a77202 */ /* 0x000fe20000000f00 */
[----:B------:R-:W1:Y:S01]  /*c090*/  MUFU.EX2 R188, R2 ;  /* 0x0000000200bc7308 */ /* 0x000e620000000800 */
[----:B------:R-:W-:Y:S02]  /*c0a0*/  IMAD.MOV.U32 R157, RZ, RZ, R57 ;  /* 0x000000ffff9d7224 */ /* 0x000fe400078e0039 */
[----:B------:R-:W-:Y:S02]  /*c0b0*/  FMUL.FTZ R57, R3, R173 ;  /* 0x000000ad03397220 */ /* 0x000fe40000410000 */
[C---:B--2---:R-:W-:Y:S02]  /*c0c0*/  FMUL.FTZ R10, R0.reuse, R122 ;  /* 0x0000007a000a7220 */ /* 0x044fe40000410000 */
[C---:B------:R-:W-:Y:S02]  /*c0d0*/  FMUL.FTZ R11, R0.reuse, R123 ;  /* 0x0000007b000b7220 */ /* 0x040fe40000410000 */
[C---:B------:R-:W-:Y:S01]  /*c0e0*/  FMUL.FTZ R14, R0.reuse, R130 ;  /* 0x00000082000e7220 */ /* 0x040fe20000410000 */
[----:B------:R-:W-:Y:S01]  /*c0f0*/  MUFU.EX2 R128, R102 ;  /* 0x0000006600807308 */ /* 0x000fe20000000800 */
[C---:B------:R-:W-:Y:S02]  /*c100*/  FMUL.FTZ R15, R0.reuse, R131 ;  /* 0x00000083000f7220 */ /* 0x040fe40000410000 */
[C---:B------:R-:W-:Y:S01]  /*c110*/  FMUL.FTZ R27, R0.reuse, R143 ;  /* 0x0000008f001b7220 */ /* 0x040fe20000410000 */
[----:B------:R-:W-:Y:S01]  /*c120*/  MOV R143, R83 ;  /* 0x00000053008f7202 */ /* 0x000fe20000000f00 */
[C---:B------:R-:W-:Y:S02]  /*c130*/  FMUL.FTZ R30, R0.reuse, R146 ;  /* 0x00000092001e7220 */ /* 0x040fe40000410000 */
[C---:B------:R-:W-:Y:S02]  /*c140*/  FMUL.FTZ R31, R0.reuse, R147 ;  /* 0x00000093001f7220 */ /* 0x040fe40000410000 */
[C---:B------:R-:W-:Y:S01]  /*c150*/  FMUL.FTZ R43, R0.reuse, R159 ;  /* 0x0000009f002b7220 */ /* 0x040fe20000410000 */
[----:B------:R2:W-:Y:S01]  /*c160*/  MUFU.EX2 R146, R94 ;  /* 0x0000005e00927308 */ /* 0x0005e20000000800 */
[----:B------:R-:W-:Y:S01]  /*c170*/  MOV R159, R52 ;  /* 0x00000034009f7202 */ /* 0x000fe20000000f00 */
[----:B------:R-:W-:Y:S01]  /*c180*/  FMUL.FTZ R42, R0, R158 ;  /* 0x0000009e002a7220 */ /* 0x000fe20000410000 */
[----:B-1----:R-:W-:Y:S01]  /*c190*/  F2FP.BF16.PACK_AB R67, R188, R187 ;  /* 0x000000bbbc43723e */ /* 0x002fe200000010ff */
[----:B------:R-:W-:Y:S02]  /*c1a0*/  FFMA.FTZ R2, R90, c[0x0][0x2d0], -R88 ;  /* 0x0000b4005a027a23 */ /* 0x000fe40000010858 */
[C---:B------:R-:W-:Y:S02]  /*c1b0*/  FMUL.FTZ R46, R0.reuse, R162 ;  /* 0x000000a2002e7220 */ /* 0x040fe40000410000 */
[----:B------:R-:W-:Y:S02]  /*c1c0*/  IMAD.MOV.U32 R158, RZ, RZ, R47 ;  /* 0x000000ffff9e7224 */ /* 0x000fe400078e002f */
[----:B------:R1:W-:Y:S01]  /*c1d0*/  MUFU.EX2 R131, R95 ;  /* 0x0000005f00837308 */ /* 0x0003e20000000800 */
[C---:B------:R-:W-:Y:S04]  /*c1e0*/  HMMA.16816.F32.BF16 R8, R64.reuse, R20, R8 ;  /* 0x000000144008723c */ /* 0x040fe80000041808 */
[----:B------:R-:W-:Y:S01]  /*c1f0*/  FMUL.FTZ R47, R0, R163 ;  /* 0x000000a3002f7220 */ /* 0x000fe20000410000 */
[----:B------:R-:W-:Y:S01]  /*c200*/  MOV R163, R116 ;  /* 0x0000007400a37202 */ /* 0x000fe20000000f00 */
[----:B------:R-:W-:Y:S01]  /*c210*/  IMAD.MOV.U32 R162, RZ, RZ, R104 ;  /* 0x000000ffffa27224 */ /* 0x000fe200078e0068 */
[----:B------:R-:W-:Y:S01]  /*c220*/  MOV R104, R80 ;  /* 0x0000005000687202 */ /* 0x000fe20000000f00 */
[-C--:B------:R-:W-:Y:S01]  /*c230*/  HMMA.16816.F32.BF16 R12, R64, R22.reuse, R12 ;  /* 0x00000016400c723c */ /* 0x080fe2000004180c */
[----:B------:R-:W-:Y:S03]  /*c240*/  MUFU.EX2 R116, R87 ;  /* 0x0000005700747308 */ /* 0x000fe60000000800 */
[C---:B------:R-:W-:Y:S01]  /*c250*/  FMUL.FTZ R20, R69.reuse, R136 ;  /* 0x0000008845147220 */ /* 0x040fe20000410000 */
[----:B------:R-:W-:Y:S01]  /*c260*/  MOV R136, R62 ;  /* 0x0000003e00887202 */ /* 0x000fe20000000f00 */
[----:B------:R-:W-:Y:S01]  /*c270*/  FMUL.FTZ R21, R69, R137 ;  /* 0x0000008945157220 */ /* 0x000fe20000410000 */
[----:B------:R-:W-:Y:S01]  /*c280*/  MOV R137, R117 ;  /* 0x0000007500897202 */ /* 0x000fe20000000f00 */
[C---:B------:R-:W-:Y:S04]  /*c290*/  HMMA.16816.F32.BF16 R16, R76.reuse, R22, R16 ;  /* 0x000000164c10723c */ /* 0x040fe80000041810 */
[----:B------:R-:W-:Y:S01]  /*c2a0*/  IMAD.MOV.U32 R117, RZ, RZ, R29 ;  /* 0x000000ffff757224 */ /* 0x000fe200078e001d */
[----:B------:R-:W-:Y:S01]  /*c2b0*/  MOV R173, R158 ;  /* 0x0000009e00ad7202 */ /* 0x000fe20000000f00 */
[----:B------:R-:W-:Y:S02]  /*c2c0*/  FMUL.FTZ R29, R3, R145 ;  /* 0x00000091031d7220 */ /* 0x000fe40000410000 */
[C---:B------:R-:W-:Y:S04]  /*c2d0*/  FMUL.FTZ R22, R68.reuse, R138 ;  /* 0x0000008a44167220 */ /* 0x040fe80000410000 */
[----:B------:R-:W-:Y:S02]  /*c2e0*/  IMAD.MOV.U32 R138, RZ, RZ, R37 ;  /* 0x000000ffff8a7224 */ /* 0x000fe400078e0025 */
[----:B------:R-:W3:Y:S01]  /*c2f0*/  LDSM.16.MT88.4 R36, [R228] ;  /* 0x00000000e424783b */ /* 0x000ee20000004200 */
[----:B------:R-:W-:Y:S02]  /*c300*/  FMUL.FTZ R23, R68, R139 ;  /* 0x0000008b44177220 */ /* 0x000fe40000410000 */
[----:B------:R-:W-:Y:S02]  /*c310*/  IMAD.MOV.U32 R139, RZ, RZ, R26 ;  /* 0x000000ffff8b7224 */ /* 0x000fe400078e001a */
[C---:B------:R-:W-:Y:S01]  /*c320*/  FMUL.FTZ R26, R0.reuse, R142 ;  /* 0x0000008e001a7220 */ /* 0x040fe20000410000 */
[----:B------:R-:W-:Y:S01]  /*c330*/  MOV R142, R49 ;  /* 0x00000031008e7202 */ /* 0x000fe20000000f00 */
[----:B------:R-:W-:Y:S02]  /*c340*/  IMAD.MOV.U32 R161, RZ, RZ, R117 ;  /* 0x000000ffffa17224 */ /* 0x000fe400078e0075 */
[----:B------:R-:W-:Y:S01]  /*c350*/  FMUL.FTZ R49, R69, R165 ;  /* 0x000000a545317220 */ /* 0x000fe20000410000 */
[----:B------:R-:W-:Y:S01]  /*c360*/  MOV R158, R142 ;  /* 0x0000008e009e7202 */ /* 0x000fe20000000f00 */
[----:B------:R-:W-:Y:S02]  /*c370*/  IMAD.MOV.U32 R165, RZ, RZ, R58 ;  /* 0x000000ffffa57224 */ /* 0x000fe400078e003a */
[C---:B------:R-:W-:Y:S02]  /*c380*/  FMUL.FTZ R58, R0.reuse, R174 ;  /* 0x000000ae003a7220 */ /* 0x040fe40000410000 */
[C---:B------:R-:W-:Y:S01]  /*c390*/  FMUL.FTZ R59, R0.reuse, R175 ;  /* 0x000000af003b7220 */ /* 0x040fe20000410000 */
[----:B------:R-:W-:Y:S01]  /*c3a0*/  MOV R175, R164 ;  /* 0x000000a400af7202 */ /* 0x000fe20000000f00 */
[----:B------:R-:W-:Y:S02]  /*c3b0*/  IMAD.MOV.U32 R166, RZ, RZ, R61 ;  /* 0x000000ffffa67224 */ /* 0x000fe400078e003d */
[----:B------:R-:W-:Y:S01]  /*c3c0*/  FMUL.FTZ R61, R3, R177 ;  /* 0x000000b1033d7220 */ /* 0x000fe20000410000 */
[----:B------:R-:W-:Y:S01]  /*c3d0*/  MOV R177, R151 ;  /* 0x0000009700b17202 */ /* 0x000fe20000000f00 */
[C---:B------:R-:W-:Y:S02]  /*c3e0*/  FMUL.FTZ R62, R0.reuse, R178 ;  /* 0x000000b2003e7220 */ /* 0x040fe40000410000 */
[----:B------:R-:W-:Y:S02]  /*c3f0*/  FMUL.FTZ R63, R0, R179 ;  /* 0x000000b3003f7220 */ /* 0x000fe40000410000 */
[--C-:B--2---:R-:W-:Y:S02]  /*c400*/  FFMA.FTZ R94, R240, c[0x0][0x2d0], -R88.reuse ;  /* 0x0000b400f05e7a23 */ /* 0x104fe40000010858 */
[--C-:B------:R-:W-:Y:S02]  /*c410*/  FFMA.FTZ R151, R89, c[0x0][0x2d0], -R88.reuse ;  /* 0x0000b40059977a23 */ /* 0x100fe40000010858 */
[----:B------:R-:W-:Y:S02]  /*c420*/  FFMA.FTZ R89, R234, c[0x0][0x2d0], -R75 ;  /* 0x0000b400ea597a23 */ /* 0x000fe4000001084b */
[--C-:B------:R-:W-:Y:S02]  /*c430*/  FFMA.FTZ R90, R126, c[0x0][0x2d0], -R88.reuse ;  /* 0x0000b4007e5a7a23 */ /* 0x100fe40000010858 */
[----:B------:R-:W-:Y:S02]  /*c440*/  FFMA.FTZ R104, R104, c[0x0][0x2d0], -R88 ;  /* 0x0000b40068687a23 */ /* 0x000fe40000010858 */
[----:B------:R-:W-:Y:S02]  /*c450*/  IMAD.MOV.U32 R174, RZ, RZ, R163 ;  /* 0x000000ffffae7224 */ /* 0x000fe400078e00a3 */
[----:B------:R-:W-:Y:S02]  /*c460*/  IMAD.MOV.U32 R164, RZ, RZ, R148 ;  /* 0x000000ffffa47224 */ /* 0x000fe400078e0094 */
[--C-:B------:R-:W-:Y:S01]  /*c470*/  FFMA.FTZ R148, R203, c[0x0][0x2d0], -R88.reuse ;  /* 0x0000b400cb947a23 */ /* 0x100fe20000010858 */
[-C--:B---3--:R-:W-:Y:S03]  /*c480*/  HMMA.16816.F32.BF16 R20, R76, R36.reuse, R20 ;  /* 0x000000244c14723c */ /* 0x088fe60000041814 */
[--C-:B------:R-:W-:Y:S02]  /*c490*/  FFMA.FTZ R102, R217, c[0x0][0x2d0], -R88.reuse ;  /* 0x0000b400d9667a23 */ /* 0x100fe40000010858 */
[--C-:B------:R-:W-:Y:S02]  /*c4a0*/  FFMA.FTZ R107, R210, c[0x0][0x2d0], -R88.reuse ;  /* 0x0000b400d26b7a23 */ /* 0x100fe40000010858 */
[----:B------:R-:W-:Y:S01]  /*c4b0*/  MUFU.EX2 R203, R102 ;  /* 0x0000006600cb7308 */ /* 0x000fe20000000800 */
[C---:B------:R-:W-:Y:S04]  /*c4c0*/  HMMA.16816.F32.BF16 R24, R64.reuse, R36, R24 ;  /* 0x000000244018723c */ /* 0x040fe80000041818 */
[----:B------:R-:W-:Y:S02]  /*c4d0*/  IMAD.MOV.U32 R163, RZ, RZ, R159 ;  /* 0x000000ffffa37224 */ /* 0x000fe400078e009f */
[----:B------:R-:W-:Y:S01]  /*c4e0*/  IMAD.MOV.U32 R159, RZ, RZ, R139 ;  /* 0x000000ffff9f7224 */ /* 0x000fe200078e008b */
[----:B------:R-:W-:Y:S01]  /*c4f0*/  MOV R139, R109 ;  /* 0x0000006d008b7202 */ /* 0x000fe20000000f00 */
[-C--:B------:R-:W-:Y:S02]  /*c500*/  HMMA.16816.F32.BF16 R28, R64, R38.reuse, R28 ;  /* 0x00000026401c723c */ /* 0x080fe4000004181c */
[----:B------:R-:W-:Y:S02]  /*c510*/  MUFU.EX2 R163, R163 ;  /* 0x000000a300a37308 */ /* 0x000fe40000000800 */
[C---:B------:R-:W-:Y:S01]  /*c520*/  FMUL.FTZ R36, R69.reuse, R152 ;  /* 0x0000009845247220 */ /* 0x040fe20000410000 */
[----:B------:R-:W-:Y:S01]  /*c530*/  MOV R152, R60 ;  /* 0x0000003c00987202 */ /* 0x000fe20000000f00 */
[----:B------:R-:W-:Y:S02]  /*c540*/  FMUL.FTZ R37, R69, R153 ;  /* 0x0000009945257220 */ /* 0x000fe40000410000 */
[C---:B------:R-:W-:Y:S04]  /*c550*/  HMMA.16816.F32.BF16 R32, R76.reuse, R38, R32 ;  /* 0x000000264c20723c */ /* 0x040fe80000041820 */
[----:B------:R-:W-:Y:S01]  /*c560*/  MUFU.EX2 R139, R139 ;  /* 0x0000008b008b7308 */ /* 0x000fe20000000800 */
[----:B------:R-:W-:Y:S02]  /*c570*/  FMUL.FTZ R60, R3, R176 ;  /* 0x000000b0033c7220 */ /* 0x000fe40000410000 */
[C---:B------:R-:W-:Y:S01]  /*c580*/  FMUL.FTZ R39, R68.reuse, R155 ;  /* 0x0000009b44277220 */ /* 0x040fe20000410000 */
[----:B------:R-:W-:Y:S01]  /*c590*/  MOV R155, R55 ;  /* 0x00000037009b7202 */ /* 0x000fe20000000f00 */
[----:B------:R-:W-:Y:S01]  /*c5a0*/  FMUL.FTZ R38, R68, R154 ;  /* 0x0000009a44267220 */ /* 0x000fe20000410000 */
[----:B------:R-:W2:Y:S02]  /*c5b0*/  LDSM.16.MT88.4 R52, [R225] ;  /* 0x00000000e134783b */ /* 0x000ea40000004200 */
[--C-:B-1----:R-:W-:Y:S02]  /*c5c0*/  FFMA.FTZ R95, R230, c[0x0][0x2d0], -R75.reuse ;  /* 0x0000b400e65f7a23 */ /* 0x102fe4000001084b */
[----:B------:R1:W-:Y:S01]  /*c5d0*/  MUFU.EX2 R154, R93 ;  /* 0x0000005d009a7308 */ /* 0x0003e20000000800 */
[----:B------:R-:W-:Y:S02]  /*c5e0*/  FFMA.FTZ R109, R204, c[0x0][0x2d0], -R88 ;  /* 0x0000b400cc6d7a23 */ /* 0x000fe40000010858 */
[----:B------:R-:W-:Y:S01]  /*c5f0*/  IMAD.MOV.U32 R179, RZ, RZ, R172 ;  /* 0x000000ffffb37224 */ /* 0x000fe200078e00ac */
[----:B------:R-:W-:Y:S02]  /*c600*/  MOV R172, R157 ;  /* 0x0000009d00ac7202 */ /* 0x000fe40000000f00 */
[----:B------:R-:W-:Y:S01]  /*c610*/  MOV R157, R134 ;  /* 0x00000086009d7202 */ /* 0x000fe20000000f00 */
[----:B------:R-:W-:Y:S02]  /*c620*/  FFMA.FTZ R134, R246, c[0x0][0x2d0], -R75 ;  /* 0x0000b400f6867a23 */ /* 0x000fe4000001084b */
[----:B-1----:R-:W-:Y:S01]  /*c630*/  FFMA.FTZ R93, R233, c[0x0][0x2d0], -R88 ;  /* 0x0000b400e95d7a23 */ /* 0x002fe20000010858 */
[-C--:B--2---:R-:W-:Y:S08]  /*c640*/  HMMA.16816.F32.BF16 R36, R76, R52.reuse, R36 ;  /* 0x000000344c24723c */ /* 0x084ff00000041824 */
[C---:B------:R-:W-:Y:S07]  /*c650*/  HMMA.16816.F32.BF16 R40, R64.reuse, R52, R40 ;  /* 0x000000344028723c */ /* 0x040fee0000041828 */
[C---:B------:R-:W-:Y:S01]  /*c660*/  FMUL.FTZ R52, R69.reuse, R168 ;  /* 0x000000a845347220 */ /* 0x040fe20000410000 */
[----:B------:R-:W-:Y:S01]  /*c670*/  MOV R168, R114 ;  /* 0x0000007200a87202 */ /* 0x000fe20000000f00 */
[----:B------:R-:W-:Y:S01]  /*c680*/  FMUL.FTZ R53, R69, R169 ;  /* 0x000000a945357220 */ /* 0x000fe20000410000 */
[----:B------:R1:W-:Y:S01]  /*c690*/  MUFU.EX2 R114, R2 ;  /* 0x0000000200727308 */ /* 0x0003e20000000800 */
[-C--:B------:R-:W-:Y:S03]  /*c6a0*/  HMMA.16816.F32.BF16 R44, R64, R54.reuse, R44 ;  /* 0x00000036402c723c */ /* 0x080fe6000004182c */
[----:B------:R-:W-:Y:S02]  /*c6b0*/  IMAD.MOV.U32 R169, RZ, RZ, R113 ;  /* 0x000000ffffa97224 */ /* 0x000fe400078e0071 */
[----:B------:R-:W-:Y:S01]  /*c6c0*/  IMAD.MOV.U32 R176, RZ, RZ, R168 ;  /* 0x000000ffffb07224 */ /* 0x000fe200078e00a8 */
[----:B------:R-:W-:Y:S01]  /*c6d0*/  MOV R168, R149 ;  /* 0x0000009500a87202 */ /* 0x000fe20000000f00 */
[----:B------:R-:W-:Y:S01]  /*c6e0*/  FFMA.FTZ R149, R202, c[0x0][0x2d0], -R88 ;  /* 0x0000b400ca957a23 */ /* 0x000fe20000010858 */
[C---:B------:R-:W-:Y:S04]  /*c6f0*/  HMMA.16816.F32.BF16 R48, R76.reuse, R54, R48 ;  /* 0x000000364c30723c */ /* 0x040fe80000041830 */
[----:B------:R-:W-:Y:S01]  /*c700*/  MOV R178, R169 ;  /* 0x000000a900b27202 */ /* 0x000fe20000000f00 */
[----:B------:R-:W-:Y:S02]  /*c710*/  IMAD.MOV.U32 R169, RZ, RZ, R106 ;  /* 0x000000ffffa97224 */ /* 0x000fe400078e006a */
[C---:B------:R-:W-:Y:S02]  /*c720*/  FMUL.FTZ R54, R68.reuse, R170 ;  /* 0x000000aa44367220 */ /* 0x040fe40000410000 */
[----:B------:R-:W-:Y:S03]  /*c730*/  IMAD.MOV.U32 R170, RZ, RZ, R81 ;  /* 0x000000ffffaa7224 */ /* 0x000fe600078e0051 */
[----:B------:R-:W-:Y:S02]  /*c740*/  FMUL.FTZ R55, R68, R171 ;  /* 0x000000ab44377220 */ /* 0x000fe40000410000 */
[----:B------:R-:W-:Y:S02]  /*c750*/  IMAD.MOV.U32 R171, RZ, RZ, R82 ;  /* 0x000000ffffab7224 */ /* 0x000fe400078e0052 */
[--C-:B-1----:R-:W-:Y:S01]  /*c760*/  FFMA.FTZ R2, R96, c[0x0][0x2d0], -R88.reuse ;  /* 0x0000b40060027a23 */ /* 0x102fe20000010858 */
[----:B------:R-:W1:Y:S01]  /*c770*/  LDSM.16.MT88.4 R80, [R227] ;  /* 0x00000000e350783b */ /* 0x000e620000004200 */
[----:B------:R-:W-:Y:S01]  /*c780*/  FFMA.FTZ R96, R177, c[0x0][0x2d0], -R75 ;  /* 0x0000b400b1607a23 */ /* 0x000fe2000001084b */
[----:B------:R-:W-:Y:S01]  /*c790*/  MOV R177, R173 ;  /* 0x000000ad00b17202 */ /* 0x000fe20000000f00 */
[----:B------:R2:W-:Y:S01]  /*c7a0*/  MUFU.EX2 R120, R2 ;  /* 0x0000000200787308 */ /* 0x0005e20000000800 */
[--C-:B------:R-:W-:Y:S02]  /*c7b0*/  FFMA.FTZ R106, R212, c[0x0][0x2d0], -R88.reuse ;  /* 0x0000b400d46a7a23 */ /* 0x100fe40000010858 */
[----:B------:R-:W-:Y:S02]  /*c7c0*/  IMAD.MOV.U32 R173, RZ, RZ, R165 ;  /* 0x000000ffffad7224 */ /* 0x000fe400078e00a5 */
[----:B------:R-:W-:Y:S02]  /*c7d0*/  FFMA.FTZ R165, R192, c[0x0][0x2d0], -R75 ;  /* 0x0000b400c0a57a23 */ /* 0x000fe4000001084b */
[--C-:B--2---:R-:W-:Y:S02]  /*c7e0*/  FFMA.FTZ R2, R91, c[0x0][0x2d0], -R88.reuse ;  /* 0x0000b4005b027a23 */ /* 0x104fe40000010858 */
[----:B------:R-:W-:Y:S01]  /*c7f0*/  FFMA.FTZ R91, R170, c[0x0][0x2d0], -R88 ;  /* 0x0000b400aa5b7a23 */ /* 0x000fe20000010858 */
[----:B------:R-:W-:Y:S01]  /*c800*/  MOV R170, R161 ;  /* 0x000000a100aa7202 */ /* 0x000fe20000000f00 */
[----:B------:R2:W-:Y:S01]  /*c810*/  MUFU.EX2 R125, R2 ;  /* 0x00000002007d7308 */ /* 0x0005e20000000800 */
[----:B------:R-:W-:Y:S02]  /*c820*/  IMAD.MOV.U32 R161, RZ, RZ, R155 ;  /* 0x000000ffffa17224 */ /* 0x000fe400078e009b */
[----:B------:R-:W-:Y:S02]  /*c830*/  IMAD.MOV.U32 R155, RZ, RZ, R108 ;  /* 0x000000ffff9b7224 */ /* 0x000fe400078e006c */
[--C-:B------:R-:W-:Y:S01]  /*c840*/  FFMA.FTZ R108, R206, c[0x0][0x2d0], -R88.reuse ;  /* 0x0000b400ce6c7a23 */ /* 0x100fe20000010858 */
[-C--:B-1----:R-:W-:Y:S04]  /*c850*/  HMMA.16816.F32.BF16 R52, R76, R80.reuse, R52 ;  /* 0x000000504c34723c */ /* 0x082fe80000041834 */
[----:B------:R-:W-:Y:S04]  /*c860*/  MUFU.EX2 R210, R91 ;  /* 0x0000005b00d27308 */ /* 0x000fe80000000800 */
[C---:B------:R-:W-:Y:S06]  /*c870*/  HMMA.16816.F32.BF16 R56, R64.reuse, R80, R56 ;  /* 0x000000504038723c */ /* 0x040fec0000041838 */
[----:B------:R-:W-:Y:S01]  /*c880*/  MUFU.EX2 R155, R155 ;  /* 0x0000009b009b7308 */ /* 0x000fe20000000800 */
[----:B--2---:R-:W-:Y:S01]  /*c890*/  FFMA.FTZ R2, R97, c[0x0][0x2d0], -R88 ;  /* 0x0000b40061027a23 */ /* 0x004fe20000010858 */
[-C--:B------:R-:W-:Y:S04]  /*c8a0*/  HMMA.16816.F32.BF16 R60, R64, R82.reuse, R60 ;  /* 0x00000052403c723c */ /* 0x080fe8000004183c */
[--C-:B------:R-:W-:Y:S04]  /*c8b0*/  FFMA.FTZ R97, R174, c[0x0][0x2d0], -R75.reuse ;  /* 0x0000b400ae617a23 */ /* 0x100fe8000001084b */
[----:B------:R1:W2:Y:S01]  /*c8c0*/  MUFU.EX2 R133, R2 ;  /* 0x0000000200857308 */ /* 0x0002a20000000800 */
[----:B------:R-:W-:Y:S03]  /*c8d0*/  MOV R174, R166 ;  /* 0x000000a600ae7202 */ /* 0x000fe60000000f00 */
[C---:B------:R-:W-:Y:S01]  /*c8e0*/  FMUL.FTZ R64, R69.reuse, R180 ;  /* 0x000000b445407220 */ /* 0x040fe20000410000 */
[----:B------:R-:W-:Y:S01]  /*c8f0*/  MOV R180, R158 ;  /* 0x0000009e00b47202 */ /* 0x000fe20000000f00 */
[----:B------:R-:W-:Y:S02]  /*c900*/  FMUL.FTZ R65, R69, R181 ;  /* 0x000000b545417220 */ /* 0x000fe40000410000 */
[C---:B------:R-:W-:Y:S02]  /*c910*/  FMUL.FTZ R66, R68.reuse, R182 ;  /* 0x000000b644427220 */ /* 0x040fe40000410000 */
[----:B------:R-:W-:Y:S01]  /*c920*/  FMUL.FTZ R67, R68, R183 ;  /* 0x000000b744437220 */ /* 0x000fe20000410000 */
[----:B------:R-:W-:Y:S01]  /*c930*/  MUFU.EX2 R206, R180 ;  /* 0x000000b400ce7308 */ /* 0x000fe20000000800 */
[--C-:B------:R-:W-:Y:S05]  /*c940*/  FFMA.FTZ R166, R191, c[0x0][0x2d0], -R75.reuse ;  /* 0x0000b400bfa67a23 */ /* 0x100fea000001084b */
[----:B------:R-:W-:Y:S01]  /*c950*/  HMMA.16816.F32.BF16 R64, R76, R82, R64 ;  /* 0x000000524c40723c */ /* 0x000fe20000041840 */
[----:B------:R-:W3:Y:S03]  /*c960*/  LDSM.16.MT88.4 R80, [R224+0x800] ;  /* 0x00080000e050783b */ /* 0x000ee60000004200 */
[----:B------:R-:W-:Y:S03]  /*c970*/  MUFU.EX2 R158, R95 ;  /* 0x0000005f009e7308 */ /* 0x000fe60000000800 */
[----:B------:R-:W-:Y:S01]  /*c980*/  F2FP.BF16.PACK_AB R78, R135, R129 ;  /* 0x00000081874e723e */ /* 0x000fe200000010ff */
[--C-:B-1----:R-:W-:Y:S01]  /*c990*/  FFMA.FTZ R2, R98, c[0x0][0x2d0], -R75.reuse ;  /* 0x0000b40062027a23 */ /* 0x102fe2000001084b */
[----:B--2---:R-:W-:Y:S03]  /*c9a0*/  F2FP.BF16.PACK_AB R79, R133, R125 ;  /* 0x0000007d854f723e */ /* 0x004fe600000010ff */
[----:B------:R-:W-:Y:S01]  /*c9b0*/  FFMA.FTZ R98, R175, c[0x0][0x2d0], -R75 ;  /* 0x0000b400af627a23 */ /* 0x000fe2000001084b */
[----:B------:R-:W-:Y:S01]  /*c9c0*/  F2FP.BF16.PACK_AB R76, R118, R116 ;  /* 0x00000074764c723e */ /* 0x000fe200000010ff */
[----:B------:R1:W-:Y:S01]  /*c9d0*/  MUFU.EX2 R117, R2 ;  /* 0x0000000200757308 */ /* 0x0003e20000000800 */
[----:B------:R-:W-:Y:S01]  /*c9e0*/  F2FP.BF16.PACK_AB R77, R120, R114 ;  /* 0x00000072784d723e */ /* 0x000fe200000010ff */
[----:B------:R-:W-:Y:S02]  /*c9f0*/  IMAD.MOV.U32 R175, RZ, RZ, R167 ;  /* 0x000000ffffaf7224 */ /* 0x000fe400078e00a7 */
[--C-:B------:R-:W-:Y:S06]  /*ca00*/  FFMA.FTZ R167, R190, c[0x0][0x2d0], -R75.reuse ;  /* 0x0000b400bea77a23 */ /* 0x100fec000001084b */
[----:B------:R-:W-:Y:S10]  /*ca10*/  MUFU.EX2 R204, R98 ;  /* 0x0000006200cc7308 */ /* 0x000ff40000000800 */
[----:B------:R-:W-:Y:S01]  /*ca20*/  MUFU.EX2 R190, R107 ;  /* 0x0000006b00be7308 */ /* 0x000fe20000000800 */
[--C-:B-1----:R-:W-:Y:S02]  /*ca30*/  FFMA.FTZ R2, R99, c[0x0][0x2d0], -R75.reuse ;  /* 0x0000b40063027a23 */ /* 0x102fe4000001084b */
[--C-:B------:R-:W-:Y:S01]  /*ca40*/  FFMA.FTZ R99, R176, c[0x0][0x2d0], -R75.reuse ;  /* 0x0000b400b0637a23 */ /* 0x100fe2000001084b */
[-C--:B---3--:R-:W-:Y:S06]  /*ca50*/  HMMA.16816.F32.BF16 R4, R76, R80.reuse, R4 ;  /* 0x000000504c04723c */ /* 0x088fec0000041804 */
[----:B------:R1:W2:Y:S01]  /*ca60*/  MUFU.EX2 R121, R2 ;  /* 0x0000000200797308 */ /* 0x0002a20000000800 */
[----:B------:R-:W-:Y:S02]  /*ca70*/  IMAD.MOV.U32 R176, RZ, RZ, R110 ;  /* 0x000000ffffb07224 */ /* 0x000fe400078e006e */
[--C-:B------:R-:W-:Y:S07]  /*ca80*/  FFMA.FTZ R110, R252, c[0x0][0x2d0], -R75.reuse ;  /* 0x0000b400fc6e7a23 */ /* 0x100fee000001084b */
[----:B------:R-:W-:Y:S10]  /*ca90*/  MUFU.EX2 R107, R149 ;  /* 0x00000095006b7308 */ /* 0x000ff40000000800 */
[----:B------:R3:W-:Y:S01]  /*caa0*/  MUFU.EX2 R212, R176 ;  /* 0x000000b000d47308 */ /* 0x0007e20000000800 */
[--C-:B-1----:R-:W-:Y:S01]  /*cab0*/  FFMA.FTZ R2, R100, c[0x0][0x2d0], -R75.reuse ;  /* 0x0000b40064027a23 */ /* 0x102fe2000001084b */
[----:B--2---:R-:W-:Y:S01]  /*cac0*/  F2FP.BF16.PACK_AB R84, R121, R117 ;  /* 0x000000757954723e */ /* 0x004fe200000010ff */
[--C-:B------:R-:W-:Y:S07]  /*cad0*/  FFMA.FTZ R100, R143, c[0x0][0x2d0], -R75.reuse ;  /* 0x0000b4008f647a23 */ /* 0x100fee000001084b */
[----:B------:R1:W-:Y:S10]  /*cae0*/  MUFU.EX2 R123, R2 ;  /* 0x00000002007b7308 */ /* 0x0003f40000000800 */
[----:B------:R-:W-:Y:S01]  /*caf0*/  MUFU.EX2 R191, R106 ;  /* 0x0000006a00bf7308 */ /* 0x000fe20000000800 */
[----:B---3--:R-:W-:Y:S09]  /*cb00*/  IMAD.MOV.U32 R176, RZ, RZ, R162 ;  /* 0x000000ffffb07224 */ /* 0x008ff200078e00a2 */
[----:B------:R2:W-:Y:S01]  /*cb10*/  MUFU.EX2 R162, R104 ;  /* 0x0000006800a27308 */ /* 0x0005e20000000800 */
[----:B-1----:R-:W-:Y:S02]  /*cb20*/  FFMA.FTZ R2, R101, c[0x0][0x2d0], -R75 ;  /* 0x0000b40065027a23 */ /* 0x002fe4000001084b */
[----:B------:R-:W-:Y:S07]  /*cb30*/  FFMA.FTZ R101, R216, c[0x0][0x2d0], -R88 ;  /* 0x0000b400d8657a23 */ /* 0x000fee0000010858 */
[----:B------:R1:W3:Y:S10]  /*cb40*/  MUFU.EX2 R141, R2 ;  /* 0x00000002008d7308 */ /* 0x0002f40000000800 */
[----:B------:R-:W-:Y:S01]  /*cb50*/  MUFU.EX2 R216, R90 ;  /* 0x0000005a00d87308 */ /* 0x000fe20000000800 */
[--C-:B--2---:R-:W-:Y:S02]  /*cb60*/  FFMA.FTZ R104, R223, c[0x0][0x2d0], -R92.reuse ;  /* 0x0000b400df687a23 */ /* 0x104fe4000001085c */
[----:B-1----:R-:W-:Y:S01]  /*cb70*/  FFMA.FTZ R2, R195, c[0x0][0x2d0], -R92 ;  /* 0x0000b400c3027a23 */ /* 0x002fe2000001085c */
[----:B---3--:R-:W-:Y:S06]  /*cb80*/  F2FP.BF16.PACK_AB R86, R141, R123 ;  /* 0x0000007b8d56723e */ /* 0x008fec00000010ff */
[----:B------:R1:W-:Y:S10]  /*cb90*/  MUFU.EX2 R195, R177 ;  /* 0x000000b100c37308 */ /* 0x0003f40000000800 */
[----:B------:R2:W-:Y:S01]  /*cba0*/  MUFU.EX2 R111, R2 ;  /* 0x00000002006f7308 */ /* 0x0005e20000000800 */
[----:B-1----:R-:W-:Y:S02]  /*cbb0*/  IMAD.MOV.U32 R177, RZ, RZ, R164 ;  /* 0x000000ffffb17224 */ /* 0x002fe400078e00a4 */
[--C-:B------:R-:W-:Y:S02]  /*cbc0*/  FFMA.FTZ R164, R71, c[0x0][0x2d0], -R92.reuse ;  /* 0x0000b40047a47a23 */ /* 0x100fe4000001085c */
[--C-:B--2---:R-:W-:Y:S05]  /*cbd0*/  FFMA.FTZ R2, R197, c[0x0][0x2d0], -R92.reuse ;  /* 0x0000b400c5027a23 */ /* 0x104fea000001085c */
[----:B------:R-:W-:Y:S10]  /*cbe0*/  MUFU.EX2 R197, R96 ;  /* 0x0000006000c57308 */ /* 0x000ff40000000800 */
[----:B------:R1:W2:Y:S02]  /*cbf0*/  MUFU.EX2 R113, R2 ;  /* 0x0000000200717308 */ /* 0x0002a40000000800 */
[--C-:B-1----:R-:W-:Y:S01]  /*cc00*/  FFMA.FTZ R2, R198, c[0x0][0x2d0], -R92.reuse ;  /* 0x0000b400c6027a23 */ /* 0x102fe2000001085c */
[----:B--2---:R-:W-:Y:S07]  /*cc10*/  F2FP.BF16.PACK_AB R85, R113, R111 ;  /* 0x0000006f7155723e */ /* 0x004fee00000010ff */
[----:B------:R-:W-:Y:S10]  /*cc20*/  MUFU.EX2 R198, R99 ;  /* 0x0000006300c67308 */ /* 0x000ff40000000800 */
[----:B------:R1:W-:Y:S02]  /*cc30*/  MUFU.EX2 R115, R2 ;  /* 0x0000000200737308 */ /* 0x0003e40000000800 */
[--C-:B-1----:R-:W-:Y:S08]  /*cc40*/  FFMA.FTZ R2, R199, c[0x0][0x2d0], -R92.reuse ;  /* 0x0000b400c7027a23 */ /* 0x102ff0000001085c */
[----:B------:R1:W-:Y:S10]  /*cc50*/  MUFU.EX2 R199, R103 ;  /* 0x0000006700c77308 */ /* 0x0003f40000000800 */
[----:B------:R2:W3:Y:S01]  /*cc60*/  MUFU.EX2 R140, R2 ;  /* 0x00000002008c7308 */ /* 0x0004e20000000800 */
[----:B-1----:R-:W-:Y:S02]  /*cc70*/  FFMA.FTZ R103, R243, c[0x0][0x2d0], -R92 ;  /* 0x0000b400f3677a23 */ /* 0x002fe4000001085c */
[--C-:B--2---:R-:W-:Y:S01]  /*cc80*/  FFMA.FTZ R2, R208, c[0x0][0x2d0], -R88.reuse ;  /* 0x0000b400d0027a23 */ /* 0x104fe20000010858 */
[----:B---3--:R-:W-:Y:S06]  /*cc90*/  F2FP.BF16.PACK_AB R87, R140, R115 ;  /* 0x000000738c57723e */ /* 0x008fec00000010ff */
[----:B------:R-:W-:Y:S01]  /*cca0*/  MUFU.EX2 R208, R93 ;  /* 0x0000005d00d07308 */ /* 0x000fe20000000800 */
[C---:B------:R-:W-:Y:S09]  /*ccb0*/  HMMA.16816.F32.BF16 R8, R84.reuse, R80, R8 ;  /* 0x000000505408723c */ /* 0x040ff20000041808 */
[----:B------:R1:W-:Y:S01]  /*ccc0*/  MUFU.EX2 R127, R2 ;  /* 0x00000002007f7308 */ /* 0x0003e20000000800 */
[-C--:B------:R-:W-:Y:S08]  /*ccd0*/  HMMA.16816.F32.BF16 R12, R84, R82.reuse, R12 ;  /* 0x00000052540c723c */ /* 0x080ff0000004180c */
[C---:B------:R-:W-:Y:S01]  /*cce0*/  HMMA.16816.F32.BF16 R16, R76.reuse, R82, R16 ;  /* 0x000000524c10723c */ /* 0x040fe20000041810 */
[----:B------:R-:W2:Y:S03]  /*ccf0*/  LDSM.16.MT88.4 R80, [R228+0x800] ;  /* 0x00080000e450783b */ /* 0x000ea60000004200 */
[----:B-1----:R-:W-:Y:S02]  /*cd00*/  FFMA.FTZ R2, R213, c[0x0][0x2d0], -R88 ;  /* 0x0000b400d5027a23 */ /* 0x002fe40000010858 */
[----:B------:R1:W-:Y:S10]  /*cd10*/  MUFU.EX2 R213, R179 ;  /* 0x000000b300d57308 */ /* 0x0003f40000000800 */
[----:B------:R3:W4:Y:S01]  /*cd20*/  MUFU.EX2 R130, R2 ;  /* 0x0000000200827308 */ /* 0x0007220000000800 */
[----:B-1----:R-:W-:Y:S09]  /*cd30*/  IMAD.MOV.U32 R179, RZ, RZ, R138 ;  /* 0x000000ffffb37224 */ /* 0x002ff200078e008a */
[----:B------:R-:W-:Y:S01]  /*cd40*/  MUFU.EX2 R138, R94 ;  /* 0x0000005e008a7308 */ /* 0x000fe20000000800 */
[-C--:B--2---:R-:W-:Y:S03]  /*cd50*/  HMMA.16816.F32.BF16 R20, R76, R80.reuse, R20 ;  /* 0x000000504c14723c */ /* 0x084fe60000041814 */
[----:B------:R-:W-:Y:S02]  /*cd60*/  IMAD.MOV.U32 R180, RZ, RZ, R179 ;  /* 0x000000ffffb47224 */ /* 0x000fe400078e00b3 */
[--C-:B---3--:R-:W-:Y:S03]  /*cd70*/  FFMA.FTZ R2, R207, c[0x0][0x2d0], -R88.reuse ;  /* 0x0000b400cf027a23 */ /* 0x108fe60000010858 */
[C---:B------:R-:W-:Y:S01]  /*cd80*/  HMMA.16816.F32.BF16 R24, R84.reuse, R80, R24 ;  /* 0x000000505418723c */ /* 0x040fe20000041818 */
[----:B------:R1:W-:Y:S07]  /*cd90*/  MUFU.EX2 R207, R97 ;  /* 0x0000006100cf7308 */ /* 0x0003ee0000000800 */
[-C--:B------:R-:W-:Y:S03]  /*cda0*/  HMMA.16816.F32.BF16 R28, R84, R82.reuse, R28 ;  /* 0x00000052541c723c */ /* 0x080fe6000004181c */
[----:B------:R2:W-:Y:S05]  /*cdb0*/  MUFU.EX2 R144, R2 ;  /* 0x0000000200907308 */ /* 0x0005ea0000000800 */
[C---:B------:R-:W-:Y:S01]  /*cdc0*/  HMMA.16816.F32.BF16 R32, R76.reuse, R82, R32 ;  /* 0x000000524c20723c */ /* 0x040fe20000041820 */
[----:B------:R-:W3:Y:S08]  /*cdd0*/  LDSM.16.MT88.4 R80, [R225+0x800] ;  /* 0x00080000e150783b */ /* 0x000ef00000004200 */
[----:B-1----:R-:W-:Y:S03]  /*cde0*/  LDSM.16.MT88.4 R96, [R225+0x1800] ;  /* 0x00180000e160783b */ /* 0x002fe60000004200 */
[----:B--2---:R-:W-:Y:S02]  /*cdf0*/  FFMA.FTZ R2, R209, c[0x0][0x2d0], -R88 ;  /* 0x0000b400d1027a23 */ /* 0x004fe40000010858 */
[----:B------:R1:W-:Y:S10]  /*ce00*/  MUFU.EX2 R209, R101 ;  /* 0x0000006500d17308 */ /* 0x0003f40000000800 */
[----:B------:R2:W2:Y:S01]  /*ce10*/  MUFU.EX2 R153, R2 ;  /* 0x0000000200997308 */ /* 0x0004a20000000800 */
[-C--:B---3--:R-:W-:Y:S03]  /*ce20*/  HMMA.16816.F32.BF16 R36, R76, R80.reuse, R36 ;  /* 0x000000504c24723c */ /* 0x088fe60000041824 */
[--C-:B-1----:R-:W-:Y:S05]  /*ce30*/  FFMA.FTZ R101, R180, c[0x0][0x2d0], -R92.reuse ;  /* 0x0000b400b4657a23 */ /* 0x102fea000001085c */
[C---:B------:R-:W-:Y:S04]  /*ce40*/  HMMA.16816.F32.BF16 R40, R84.reuse, R80, R40 ;  /* 0x000000505428723c */ /* 0x040fe80000041828 */
[--C-:B--2---:R-:W-:Y:S04]  /*ce50*/  FFMA.FTZ R2, R245, c[0x0][0x2d0], -R75.reuse ;  /* 0x0000b400f5027a23 */ /* 0x104fe8000001084b */
[-C--:B------:R-:W-:Y:S01]  /*ce60*/  HMMA.16816.F32.BF16 R44, R84, R82.reuse, R44 ;  /* 0x00000052542c723c */ /* 0x080fe2000004182c */
[----:B------:R1:W-:Y:S07]  /*ce70*/  MUFU.EX2 R124, R2 ;  /* 0x00000002007c7308 */ /* 0x0003ee0000000800 */
[C---:B------:R-:W-:Y:S01]  /*ce80*/  HMMA.16816.F32.BF16 R48, R76.reuse, R82, R48 ;  /* 0x000000524c30723c */ /* 0x040fe20000041830 */
[----:B------:R-:W2:Y:S03]  /*ce90*/  LDSM.16.MT88.4 R80, [R227+0x800] ;  /* 0x00080000e350783b */ /* 0x000ea60000004200 */
[--C-:B-1----:R-:W-:Y:S04]  /*cea0*/  FFMA.FTZ R2, R247, c[0x0][0x2d0], -R75.reuse ;  /* 0x0000b400f7027a23 */ /* 0x102fe8000001084b */
[----:B------:R1:W-:Y:S01]  /*ceb0*/  MUFU.EX2 R132, R2 ;  /* 0x0000000200847308 */ /* 0x0003e20000000800 */
[-C--:B--2---:R-:W-:Y:S03]  /*cec0*/  HMMA.16816.F32.BF16 R52, R76, R80.reuse, R52 ;  /* 0x000000504c34723c */ /* 0x084fe60000041834 */
[--C-:B-1----:R-:W-:Y:S05]  /*ced0*/  FFMA.FTZ R2, R248, c[0x0][0x2d0], -R75.reuse ;  /* 0x0000b400f8027a23 */ /* 0x102fea000001084b */
[C---:B------:R-:W-:Y:S01]  /*cee0*/  HMMA.16816.F32.BF16 R56, R84.reuse, R80, R56 ;  /* 0x000000505438723c */ /* 0x040fe20000041838 */
[----:B------:R1:W-:Y:S07]  /*cef0*/  MUFU.EX2 R145, R2 ;  /* 0x0000000200917308 */ /* 0x0003ee0000000800 */
[-C--:B------:R-:W-:Y:S08]  /*cf00*/  HMMA.16816.F32.BF16 R60, R84, R82.reuse, R60 ;  /* 0x00000052543c723c */ /* 0x080ff0000004183c */
[----:B------:R-:W-:Y:S01]  /*cf10*/  HMMA.16816.F32.BF16 R64, R76, R82, R64 ;  /* 0x000000524c40723c */ /* 0x000fe20000041840 */
[----:B------:R-:W2:Y:S06]  /*cf20*/  LDSM.16.MT88.4 R80, [R224+0x1000] ;  /* 0x00100000e050783b */ /* 0x000eac0000004200 */
[----:B------:R-:W-:Y:S01]  /*cf30*/  FFMA.FTZ R76, R171, c[0x0][0x2d0], -R92 ;  /* 0x0000b400ab4c7a23 */ /* 0x000fe2000001085c */
[----:B------:R-:W-:Y:S01]  /*cf40*/  F2FP.BF16.PACK_AB R78, R154, R146 ;  /* 0x000000929a4e723e */ /* 0x000fe200000010ff */
[--C-:B-1----:R-:W-:Y:S02]  /*cf50*/  FFMA.FTZ R2, R249, c[0x0][0x2d0], -R75.reuse ;  /* 0x0000b400f9027a23 */ /* 0x102fe4000001084b */
[----:B------:R1:W-:Y:S01]  /*cf60*/  MUFU.EX2 R126, R76 ;  /* 0x0000004c007e7308 */ /* 0x0003e20000000800 */
[----:B------:R-:W-:Y:S01]  /*cf70*/  IMAD.MOV.U32 R171, RZ, RZ, R150 ;  /* 0x000000ffffab7224 */ /* 0x000fe200078e0096 */
[----:B----4-:R-:W-:Y:S01]  /*cf80*/  F2FP.BF16.PACK_AB R77, R130, R127 ;  /* 0x0000007f824d723e */ /* 0x010fe200000010ff */
[----:B------:R-:W-:Y:S01]  /*cf90*/  FFMA.FTZ R150, R112, c[0x0][0x2d0], -R88 ;  /* 0x0000b40070967a23 */ /* 0x000fe20000010858 */
[----:B------:R-:W-:Y:S01]  /*cfa0*/  F2FP.BF16.PACK_AB R79, R153, R144 ;  /* 0x00000090994f723e */ /* 0x000fe200000010ff */
[----:B------:R-:W-:Y:S01]  /*cfb0*/  FFMA.FTZ R88, R119, c[0x0][0x2d0], -R75 ;  /* 0x0000b40077587a23 */ /* 0x000fe2000001084b */
[----:B------:R-:W-:Y:S01]  /*cfc0*/  MOV R181, R171 ;  /* 0x000000ab00b57202 */ /* 0x000fe20000000f00 */
[----:B------:R-:W-:Y:S02]  /*cfd0*/  IMAD.MOV.U32 R171, RZ, RZ, R159 ;  /* 0x000000ffffab7224 */ /* 0x000fe400078e009f */
[--C-:B------:R-:W-:Y:S01]  /*cfe0*/  FFMA.FTZ R112, R251, c[0x0][0x2d0], -R75.reuse ;  /* 0x0000b400fb707a23 */ /* 0x100fe2000001084b */
[----:B------:R3:W4:Y:S10]  /*cff0*/  MUFU.EX2 R147, R2 ;  /* 0x0000000200937308 */ /* 0x0007340000000800 */
[----:B------:R-:W-:Y:S01]  /*d000*/  MUFU.EX2 R159, R88 ;  /* 0x00000058009f7308 */ /* 0x000fe20000000800 */
[----:B-1----:R-:W-:Y:S09]  /*d010*/  F2FP.BF16.PACK_AB R76, R131, R128 ;  /* 0x00000080834c723e */ /* 0x002ff200000010ff */
[----:B------:R-:W-:Y:S01]  /*d020*/  MUFU.EX2 R202, R181 ;  /* 0x000000b500ca7308 */ /* 0x000fe20000000800 */
[-C--:B--2---:R-:W-:Y:S03]  /*d030*/  HMMA.16816.F32.BF16 R4, R76, R80.reuse, R4 ;  /* 0x000000504c04723c */ /* 0x084fe60000041804 */
[--C-:B---3--:R-:W-:Y:S01]  /*d040*/  FFMA.FTZ R2, R250, c[0x0][0x2d0], -R92.reuse ;  /* 0x0000b400fa027a23 */ /* 0x108fe2000001085c */
[----:B----4-:R-:W-:Y:S05]  /*d050*/  F2FP.BF16.PACK_AB R86, R147, R145 ;  /* 0x000000919356723e */ /* 0x010fea00000010ff */
[----:B------:R1:W2:Y:S03]  /*d060*/  MUFU.EX2 R122, R2 ;  /* 0x00000002007a7308 */ /* 0x0002a60000000800 */
[--C-:B-1----:R-:W-:Y:S01]  /*d070*/  FFMA.FTZ R2, R239, c[0x0][0x2d0], -R92.reuse ;  /* 0x0000b400ef027a23 */ /* 0x102fe2000001085c */
[----:B--2---:R-:W-:Y:S01]  /*d080*/  F2FP.BF16.PACK_AB R85, R126, R122 ;  /* 0x0000007a7e55723e */ /* 0x004fe200000010ff */
[----:B------:R1:W5:Y:S05]  /*d090*/  LDL.LU R239, [R1+0xa0] ;  /* 0x0000a00001ef7983 */ /* 0x00036a0000300800 */
[----:B------:R2:W-:Y:S01]  /*d0a0*/  MUFU.EX2 R142, R2 ;  /* 0x00000002008e7308 */ /* 0x0005e20000000800 */
[----:B------:R1:W5:Y:S04]  /*d0b0*/  LDL.LU R240, [R1+0x9c] ;  /* 0x00009c0001f07983 */ /* 0x0003680000300800 */
[----:B------:R1:W5:Y:S04]  /*d0c0*/  LDL.LU R233, [R1+0x98] ;  /* 0x0000980001e97983 */ /* 0x0003680000300800 */
[----:B------:R1:W5:Y:S04]  /*d0d0*/  LDL.LU R234, [R1+0x94] ;  /* 0x0000940001ea7983 */ /* 0x0003680000300800 */
[----:B------:R1:W5:Y:S04]  /*d0e0*/  LDL.LU R119, [R1+0x90] ;  /* 0x0000900001777983 */ /* 0x0003680000300800 */
[----:B------:R1:W5:Y:S01]  /*d0f0*/  LDL.LU R230, [R1+0x8c] ;  /* 0x00008c0001e67983 */ /* 0x0003620000300800 */
[----:B--2---:R-:W-:Y:S01]  /*d100*/  FFMA.FTZ R2, R178, c[0x0][0x2d0], -R92 ;  /* 0x0000b400b2027a23 */ /* 0x004fe2000001085c */
[----:B------:R-:W-:Y:S01]  /*d110*/  MOV R178, R169 ;  /* 0x000000a900b27202 */ /* 0x000fe20000000f00 */
[----:B------:R-:W-:Y:S02]  /*d120*/  IMAD.MOV.U32 R169, RZ, RZ, R136 ;  /* 0x000000ffffa97224 */ /* 0x000fe400078e0088 */
[----:B------:R2:W3:Y:S01]  /*d130*/  MUFU.EX2 R143, R2 ;  /* 0x00000002008f7308 */ /* 0x0004e20000000800 */
[--C-:B------:R-:W-:Y:S02]  /*d140*/  FFMA.FTZ R136, R244, c[0x0][0x2d0], -R75.reuse ;  /* 0x0000b400f4887a23 */ /* 0x100fe4000001084b */
[----:B------:R-:W-:Y:S07]  /*d150*/  FFMA.FTZ R75, R189, c[0x0][0x2d0], -R75 ;  /* 0x0000b400bd4b7a23 */ /* 0x000fee000001084b */
[----:B------:R4:W-:Y:S10]  /*d160*/  MUFU.EX2 R217, R178 ;  /* 0x000000b200d97308 */ /* 0x0009f40000000800 */
[----:B------:R-:W-:Y:S01]  /*d170*/  MUFU.EX2 R75, R75 ;  /* 0x0000004b004b7308 */ /* 0x000fe20000000800 */
[----:B--2---:R-:W2:Y:S01]  /*d180*/  LDL.LU R2, [R1+0x10] ;  /* 0x0000100001027983 */ /* 0x004ea20000300800 */
[----:B---3--:R-:W-:Y:S03]  /*d190*/  F2FP.BF16.PACK_AB R87, R143, R142 ;  /* 0x0000008e8f57723e */ /* 0x008fe600000010ff */
[----:B------:R-:W3:Y:S05]  /*d1a0*/  LDL.LU R84, [R1+0x18] ;  /* 0x0000180001547983 */ /* 0x000eea0000300800 */
[----:B------:R1:W-:Y:S01]  /*d1b0*/  MUFU.EX2 R189, R177 ;  /* 0x000000b100bd7308 */ /* 0x0003e20000000800 */
[----:B----4-:R-:W-:Y:S04]  /*d1c0*/  MOV R178, R137 ;  /* 0x0000008900b27202 */ /* 0x010fe80000000f00 */
[----:B------:R-:W-:Y:S05]  /*d1d0*/  MOV R179, R178 ;  /* 0x000000b200b37202 */ /* 0x000fea0000000f00 */
[----:B------:R4:W2:Y:S01]  /*d1e0*/  MUFU.EX2 R137, R89 ;  /* 0x0000005900897308 */ /* 0x0008a20000000800 */
[----:B------:R-:W-:Y:S01]  /*d1f0*/  MOV R178, R160 ;  /* 0x000000a000b27202 */ /* 0x000fe20000000f00 */
[----:B------:R-:W-:Y:S02]  /*d200*/  FFMA.FTZ R102, R179, c[0x0][0x2d0], -R92 ;  /* 0x0000b400b3667a23 */ /* 0x000fe4000001085c */
[----:B------:R-:W-:Y:S06]  /*d210*/  IMAD.MOV.U32 R179, RZ, RZ, R172 ;  /* 0x000000ffffb37224 */ /* 0x000fec00078e00ac */
[----:B------:R-:W-:Y:S01]  /*d220*/  MUFU.EX2 R172, R102 ;  /* 0x0000006600ac7308 */ /* 0x000fe20000000800 */
[----:B-1----:R-:W-:Y:S09]  /*d230*/  IMAD.MOV.U32 R177, RZ, RZ, R174 ;  /* 0x000000ffffb17224 */ /* 0x002ff200078e00ae */
[----:B------:R-:W-:Y:S01]  /*d240*/  MUFU.EX2 R102, R166 ;  /* 0x000000a600667308 */ /* 0x000fe20000000800 */
[----:B----4-:R-:W-:Y:S09]  /*d250*/  LDSM.16.MT88.4 R88, [R227+0x1000] ;  /* 0x00100000e358783b */ /* 0x010ff20000004200 */
[----:B------:R-:W-:Y:S10]  /*d260*/  MUFU.EX2 R160, R100 ;  /* 0x0000006400a07308 */ /* 0x000ff40000000800 */
[----:B------:R1:W-:Y:S10]  /*d270*/  MUFU.EX2 R192, R178 ;  /* 0x000000b200c07308 */ /* 0x0003f40000000800 */
[----:B------:R-:W-:Y:S10]  /*d280*/  MUFU.EX2 R174, R112 ;  /* 0x0000007000ae7308 */ /* 0x000ff40000000800 */
[----:B------:R-:W-:Y:S01]  /*d290*/  MUFU.EX2 R112, R104 ;  /* 0x0000006800707308 */ /* 0x000fe20000000800 */
[----:B-1----:R-:W-:Y:S09]  /*d2a0*/  MOV R178, R173 ;  /* 0x000000ad00b27202 */ /* 0x002ff20000000f00 */
[----:B------:R-:W-:Y:S10]  /*d2b0*/  MUFU.EX2 R104, R151 ;  /* 0x0000009700687308 */ /* 0x000ff40000000800 */
[----:B------:R-:W-:Y:S01]  /*d2c0*/  MUFU.EX2 R173, R101 ;  /* 0x0000006500ad7308 */ /* 0x000fe20000000800 */
[----:B--2---:R-:W-:Y:S02]  /*d2d0*/  FFMA.FTZ R69, R69, R2, R186 ;  /* 0x0000000245457223 */ /* 0x004fe400000100ba */
[----:B------:R-:W2:Y:S07]  /*d2e0*/  LDL.LU R2, [R1+0x14] ;  /* 0x0000140001027983 */ /* 0x000eae0000300800 */
[----:B------:R-:W-:Y:S01]  /*d2f0*/  MUFU.EX2 R186, R108 ;  /* 0x0000006c00ba7308 */ /* 0x000fe20000000800 */
[----:B---3--:R-:W-:Y:S01]  /*d300*/  FFMA.FTZ R105, R68, R84, R105 ;  /* 0x0000005444697223 */ /* 0x008fe20000010069 */
[----:B------:R-:W-:Y:S07]  /*d310*/  F2FP.BF16.PACK_AB R84, R132, R124 ;  /* 0x0000007c8454723e */ /* 0x000fee00000010ff */
[C---:B------:R-:W-:Y:S01]  /*d320*/  HMMA.16816.F32.BF16 R8, R84.reuse, R80, R8 ;  /* 0x000000505408723c */ /* 0x040fe20000041808 */
[----:B------:R-:W-:Y:S07]  /*d330*/  MUFU.EX2 R108, R177 ;  /* 0x000000b1006c7308 */ /* 0x000fee0000000800 */
[-C--:B------:R-:W-:Y:S08]  /*d340*/  HMMA.16816.F32.BF16 R12, R84, R82.reuse, R12 ;  /* 0x00000052540c723c */ /* 0x080ff0000004180c */
[C---:B------:R-:W-:Y:S01]  /*d350*/  HMMA.16816.F32.BF16 R16, R76.reuse, R82, R16 ;  /* 0x000000524c10723c */ /* 0x040fe20000041810 */
[----:B------:R-:W1:Y:S07]  /*d360*/  LDSM.16.MT88.4 R80, [R228+0x1000] ;  /* 0x00100000e450783b */ /* 0x000e6e0000004200 */
[-C--:B-1----:R-:W-:Y:S08]  /*d370*/  HMMA.16816.F32.BF16 R20, R76, R80.reuse, R20 ;  /* 0x000000504c14723c */ /* 0x082ff00000041814 */
[C---:B------:R-:W-:Y:S08]  /*d380*/  HMMA.16816.F32.BF16 R24, R84.reuse, R80, R24 ;  /* 0x000000505418723c */ /* 0x040ff00000041818 */
        /* <DEDUP_REMOVED lines=8> */
[-C--:B------:R-:W-:Y:S08]  /*d410*/  HMMA.16816.F32.BF16 R52, R76, R88.reuse, R52 ;  /* 0x000000584c34723c */ /* 0x080ff00000041834 */
[C---:B------:R-:W-:Y:S08]  /*d420*/  HMMA.16816.F32.BF16 R56, R84.reuse, R88, R56 ;  /* 0x000000585438723c */ /* 0x040ff00000041838 */
[-C--:B------:R-:W-:Y:S07]  /*d430*/  HMMA.16816.F32.BF16 R60, R84, R90.reuse, R60 ;  /* 0x0000005a543c723c */ /* 0x080fee000004183c */
[----:B------:R-:W-:Y:S01]  /*d440*/  F2FP.BF16.PACK_AB R84, R159, R137 ;  /* 0x000000899f54723e */ /* 0x000fe200000010ff */
[----:B------:R-:W-:Y:S01]  /*d450*/  HMMA.16816.F32.BF16 R64, R76, R90, R64 ;  /* 0x0000005a4c40723c */ /* 0x000fe20000041840 */
[----:B------:R-:W-:Y:S03]  /*d460*/  LDSM.16.MT88.4 R88, [R227+0x1800] ;  /* 0x00180000e358783b */ /* 0x000fe60000004200 */
[----:B------:R-:W-:Y:S03]  /*d470*/  F2FP.BF16.PACK_AB R86, R197, R158 ;  /* 0x0000009ec556723e */ /* 0x000fe600000010ff */
[----:B------:R-:W-:Y:S02]  /*d480*/  F2FP.BF16.PACK_AB R76, R155, R139 ;  /* 0x0000008b9b4c723e */ /* 0x000fe400000010ff */
[----:B------:R-:W-:Y:S03]  /*d490*/  F2FP.BF16.PACK_AB R78, R217, R213 ;  /* 0x000000d5d94e723e */ /* 0x000fe600000010ff */
[----:B------:R-:W-:Y:S02]  /*d4a0*/  F2FP.BF16.PACK_AB R77, R208, R138 ;  /* 0x0000008ad04d723e */ /* 0x000fe400000010ff */
[----:B------:R-:W-:Y:S07]  /*d4b0*/  F2FP.BF16.PACK_AB R79, R216, R210 ;  /* 0x000000d2d84f723e */ /* 0x000fee00000010ff */
[-C--:B-1----:R-:W-:Y:S03]  /*d4c0*/  HMMA.16816.F32.BF16 R4, R76, R80.reuse, R4 ;  /* 0x000000504c04723c */ /* 0x082fe60000041804 */
[----:B--2---:R-:W-:Y:S02]  /*d4d0*/  FFMA.FTZ R68, R3, R2, R184 ;  /* 0x0000000203447223 */ /* 0x004fe400000100b8 */
[----:B------:R-:W2:Y:S01]  /*d4e0*/  LDL.LU R3, [R1+0x1c] ;  /* 0x00001c0001037983 */ /* 0x000ea20000300800 */
[----:B------:R-:W-:Y:S01]  /*d4f0*/  FFMA.FTZ R2, R152, c[0x0][0x2d0], -R92 ;  /* 0x0000b40098027a23 */ /* 0x000fe2000001085c */
[----:B------:R-:W-:Y:S01]  /*d500*/  MUFU.EX2 R184, R134 ;  /* 0x0000008600b87308 */ /* 0x000fe20000000800 */
[----:B------:R-:W-:Y:S04]  /*d510*/  FADD.FTZ R68, R194, R68 ;  /* 0x00000044c2447221 */ /* 0x000fe80000010000 */
[----:B------:R-:W-:Y:S05]  /*d520*/  FADD.FTZ R68, R200, R68 ;  /* 0x00000044c8447221 */ /* 0x000fea0000010000 */
[----:B------:R1:W-:Y:S02]  /*d530*/  MUFU.EX2 R152, R2 ;  /* 0x0000000200987308 */ /* 0x0003e40000000800 */
[--C-:B-1----:R-:W-:Y:S08]  /*d540*/  FFMA.FTZ R2, R156, c[0x0][0x2d0], -R92.reuse ;  /* 0x0000b4009c027a23 */ /* 0x102ff0000001085c */
[----:B------:R1:W3:Y:S02]  /*d550*/  MUFU.EX2 R156, R2 ;  /* 0x00000002009c7308 */ /* 0x0002e40000000800 */
[--C-:B-1----:R-:W-:Y:S01]  /*d560*/  FFMA.FTZ R2, R169, c[0x0][0x2d0], -R92.reuse ;  /* 0x0000b400a9027a23 */ /* 0x102fe2000001085c */
[----:B---3--:R-:W-:Y:S01]  /*d570*/  F2FP.BF16.PACK_AB R85, R156, R152 ;  /* 0x000000989c55723e */ /* 0x008fe200000010ff */
[----:B------:R-:W-:Y:S06]  /*d580*/  IMAD.MOV.U32 R169, RZ, RZ, R157 ;  /* 0x000000ffffa97224 */ /* 0x000fec00078e009d */
[----:B------:R1:W-:Y:S02]  /*d590*/  MUFU.EX2 R157, R2 ;  /* 0x00000002009d7308 */ /* 0x0003e40000000800 */
[--C-:B-1----:R-:W-:Y:S01]  /*d5a0*/  FFMA.FTZ R2, R168, c[0x0][0x2d0], -R92.reuse ;  /* 0x0000b400a8027a23 */ /* 0x102fe2000001085c */
[----:B------:R-:W-:Y:S07]  /*d5b0*/  MOV R168, R161 ;  /* 0x000000a100a87202 */ /* 0x000fee0000000f00 */
[----:B------:R1:W3:Y:S02]  /*d5c0*/  MUFU.EX2 R161, R2 ;  /* 0x0000000200a17308 */ /* 0x0002e40000000800 */
[----:B-1----:R-:W-:Y:S01]  /*d5d0*/  FFMA.FTZ R2, R169, c[0x0][0x2d0], -R92 ;  /* 0x0000b400a9027a23 */ /* 0x002fe2000001085c */
[----:B---3--:R-:W-:Y:S07]  /*d5e0*/  F2FP.BF16.PACK_AB R87, R161, R157 ;  /* 0x0000009da157723e */ /* 0x008fee00000010ff */
[----:B------:R1:W-:Y:S01]  /*d5f0*/  MUFU.EX2 R169, R2 ;  /* 0x0000000200a97308 */ /* 0x0003e20000000800 */
[C---:B------:R-:W-:Y:S08]  /*d600*/  HMMA.16816.F32.BF16 R8, R84.reuse, R80, R8 ;  /* 0x000000505408723c */ /* 0x040ff00000041808 */
[-C--:B------:R-:W-:Y:S08]  /*d610*/  HMMA.16816.F32.BF16 R12, R84, R82.reuse, R12 ;  /* 0x00000052540c723c */ /* 0x080ff0000004180c */
[C---:B------:R-:W-:Y:S01]  /*d620*/  HMMA.16816.F32.BF16 R16, R76.reuse, R82, R16 ;  /* 0x000000524c10723c */ /* 0x040fe20000041810 */
[----:B------:R-:W-:Y:S03]  /*d630*/  LDSM.16.MT88.4 R80, [R224+0x2000] ;  /* 0x00200000e050783b */ /* 0x000fe60000004200 */
[----:B-1----:R-:W-:Y:S04]  /*d640*/  FADD.FTZ R2, R205, R69 ;  /* 0x00000045cd027221 */ /* 0x002fe80000010000 */
[----:B------:R-:W-:Y:S04]  /*d650*/  FADD.FTZ R2, R222, R2 ;  /* 0x00000002de027221 */ /* 0x000fe80000010000 */
[----:B------:R-:W-:Y:S02]  /*d660*/  FADD.FTZ R100, R221, R2 ;  /* 0x00000002dd647221 */ /* 0x000fe40000010000 */
[----:B------:R-:W-:Y:S04]  /*d670*/  FADD.FTZ R2, R211, R68 ;  /* 0x00000044d3027221 */ /* 0x000fe80000010000 */
[----:B------:R-:W-:Y:S01]  /*d680*/  FADD.FTZ R2, R117, R2 ;  /* 0x0000000275027221 */ /* 0x000fe20000010000 */
[----:B------:R-:W-:Y:S03]  /*d690*/  MOV R117, R72 ;  /* 0x0000004800757202 */ /* 0x000fe60000000f00 */
[----:B------:R-:W-:Y:S02]  /*d6a0*/  FADD.FTZ R2, R121, R2 ;  /* 0x0000000279027221 */ /* 0x000fe40000010000 */
[----:B--2---:R-:W-:Y:S02]  /*d6b0*/  FFMA.FTZ R3, R0, R3, R185 ;  /* 0x0000000300037223 */ /* 0x004fe400000100b9 */
[--C-:B------:R-:W-:Y:S01]  /*d6c0*/  FFMA.FTZ R0, R168, c[0x0][0x2d0], -R92.reuse ;  /* 0x0000b400a8007a23 */ /* 0x100fe2000001085c */
[----:B------:R-:W-:Y:S01]  /*d6d0*/  MUFU.EX2 R185, R109 ;  /* 0x0000006d00b97308 */ /* 0x000fe20000000800 */
[----:B------:R-:W-:Y:S04]  /*d6e0*/  FADD.FTZ R3, R193, R3 ;  /* 0x00000003c1037221 */ /* 0x000fe80000010000 */
[----:B------:R-:W-:Y:S04]  /*d6f0*/  FADD.FTZ R3, R187, R3 ;  /* 0x00000003bb037221 */ /* 0x000fe80000010000 */
[----:B------:R-:W-:Y:S01]  /*d700*/  FADD.FTZ R69, R188, R3 ;  /* 0x00000003bc457221 */ /* 0x000fe20000010000 */
[----:B------:R1:W-:Y:S03]  /*d710*/  MUFU.EX2 R168, R0 ;  /* 0x0000000000a87308 */ /* 0x0003e60000000800 */
[----:B------:R-:W-:Y:S07]  /*d720*/  FADD.FTZ R69, R111, R69 ;  /* 0x000000456f457221 */ /* 0x000fee0000010000 */
[----:B------:R-:W2:Y:S10]  /*d730*/  MUFU.EX2 R109, R148 ;  /* 0x00000094006d7308 */ /* 0x000eb40000000800 */
[----:B------:R3:W-:Y:S01]  /*d740*/  MUFU.EX2 R187, R176 ;  /* 0x000000b000bb7308 */ /* 0x0007e20000000800 */
[--C-:B-1----:R-:W-:Y:S09]  /*d750*/  FFMA.FTZ R0, R170, c[0x0][0x2d0], -R92.reuse ;  /* 0x0000b400aa007a23 */ /* 0x102ff2000001085c */
[----:B------:R1:W-:Y:S01]  /*d760*/  MUFU.EX2 R170, R0 ;  /* 0x0000000000aa7308 */ /* 0x0003e20000000800 */
[----:B--2---:R-:W-:Y:S09]  /*d770*/  F2FP.BF16.PACK_AB R181, R107, R109 ;  /* 0x0000006d6bb5723e */ /* 0x004ff200000010ff */
[----:B------:R-:W-:Y:S01]  /*d780*/  MUFU.EX2 R111, R179 ;  /* 0x000000b3006f7308 */ /* 0x000fe20000000800 */
[----:B---3--:R-:W-:Y:S09]  /*d790*/  MOV R176, R175 ;  /* 0x000000af00b07202 */ /* 0x008ff20000000f00 */
[----:B------:R-:W2:Y:S01]  /*d7a0*/  MUFU.EX2 R106, R176 ;  /* 0x000000b0006a7308 */ /* 0x000ea20000000800 */
[----:B-1----:R-:W-:Y:S02]  /*d7b0*/  FFMA.FTZ R0, R171, c[0x0][0x2d0], -R92 ;  /* 0x0000b400ab007a23 */ /* 0x002fe4000001085c */
[----:B------:R-:W1:Y:S07]  /*d7c0*/  LDSM.16.MT88.4 R92, [R228+0x1800] ;  /* 0x00180000e45c783b */ /* 0x000e6e0000004200 */
[----:B------:R3:W-:Y:S10]  /*d7d0*/  MUFU.EX2 R171, R0 ;  /* 0x0000000000ab7308 */ /* 0x0007f40000000800 */
[----:B------:R-:W-:Y:S01]  /*d7e0*/  MUFU.EX2 R175, R110 ;  /* 0x0000006e00af7308 */ /* 0x000fe20000000800 */
[----:B--2---:R-:W-:Y:S09]  /*d7f0*/  F2FP.BF16.PACK_AB R182, R106, R108 ;  /* 0x0000006c6ab6723e */ /* 0x004ff200000010ff */
[----:B------:R-:W2:Y:S01]  /*d800*/  MUFU.EX2 R110, R178 ;  /* 0x000000b2006e7308 */ /* 0x000ea20000000800 */
[----:B---3--:R-:W-:Y:S04]  /*d810*/  FADD.FTZ R0, R201, R105 ;  /* 0x00000069c9007221 */ /* 0x008fe80000010000 */
[----:B------:R-:W-:Y:S05]  /*d820*/  FADD.FTZ R0, R214, R0 ;  /* 0x00000000d6007221 */ /* 0x000fea0000010000 */
[----:B------:R3:W4:Y:S01]  /*d830*/  MUFU.EX2 R105, R150 ;  /* 0x0000009600697308 */ /* 0x0007220000000800 */
[----:B------:R-:W-:Y:S02]  /*d840*/  FADD.FTZ R71, R215, R0 ;  /* 0x00000000d7477221 */ /* 0x000fe40000010000 */
[----:B------:R-:W-:Y:S01]  /*d850*/  FADD.FTZ R0, R116, R100 ;  /* 0x0000006474007221 */ /* 0x000fe20000010000 */
[----:B------:R-:W-:Y:S01]  /*d860*/  MOV R116, R73 ;  /* 0x0000004900747202 */ /* 0x000fe20000000f00 */
[-C--:B-1----:R-:W-:Y:S03]  /*d870*/  HMMA.16816.F32.BF16 R20, R76, R92.reuse, R20 ;  /* 0x0000005c4c14723c */ /* 0x082fe60000041814 */
[----:B------:R-:W-:Y:S02]  /*d880*/  FADD.FTZ R68, R118, R0 ;  /* 0x0000000076447221 */ /* 0x000fe40000010000 */
[----:B------:R-:W-:Y:S02]  /*d890*/  FADD.FTZ R0, R113, R69 ;  /* 0x0000004571007221 */ /* 0x000fe40000010000 */
[----:B------:R-:W-:Y:S01]  /*d8a0*/  MUFU.EX2 R113, R103 ;  /* 0x0000006700717308 */ /* 0x000fe20000000800 */
[C---:B------:R-:W-:Y:S04]  /*d8b0*/  HMMA.16816.F32.BF16 R24, R84.reuse, R92, R24 ;  /* 0x0000005c5418723c */ /* 0x040fe80000041818 */
[----:B------:R-:W-:Y:S01]  /*d8c0*/  FADD.FTZ R69, R115, R0 ;  /* 0x0000000073457221 */ /* 0x000fe20000010000 */
[----:B--2---:R-:W-:Y:S01]  /*d8d0*/  F2FP.BF16.PACK_AB R180, R110, R111 ;  /* 0x0000006f6eb4723e */ /* 0x004fe200000010ff */
[----:B------:R-:W2:Y:S01]  /*d8e0*/  LDL R115, [R1+0x8] ;  /* 0x0000080001737983 */ /* 0x000ea20000100800 */
[----:B------:R-:W-:Y:S01]  /*d8f0*/  FADD.FTZ R68, R129, R68 ;  /* 0x0000004481447221 */ /* 0x000fe20000010000 */
[-C--:B------:R-:W-:Y:S01]  /*d900*/  HMMA.16816.F32.BF16 R28, R84, R94.reuse, R28 ;  /* 0x0000005e541c723c */ /* 0x080fe2000004181c */
[----:B------:R-:W1:Y:S01]  /*d910*/  MUFU.EX2 R103, R165 ;  /* 0x000000a500677308 */ /* 0x000e620000000800 */
[----:B---3--:R-:W-:Y:S02]  /*d920*/  LDSM.16.MT88.4 R148, [R228+0x3000] ;  /* 0x00300000e494783b */ /* 0x008fe40000004200 */
[----:B----4-:R-:W-:Y:S01]  /*d930*/  F2FP.BF16.PACK_AB R183, R104, R105 ;  /* 0x0000006968b7723e */ /* 0x010fe200000010ff */
[----:B------:R-:W-:Y:S02]  /*d940*/  FADD.FTZ R3, R114, R71 ;  /* 0x0000004772037221 */ /* 0x000fe40000010000 */
[----:B------:R-:W-:Y:S01]  /*d950*/  FADD.FTZ R71, R123, R2 ;  /* 0x000000027b477221 */ /* 0x000fe20000010000 */
[C---:B------:R-:W-:Y:S02]  /*d960*/  HMMA.16816.F32.BF16 R32, R76.reuse, R94, R32 ;  /* 0x0000005e4c20723c */ /* 0x040fe40000041820 */
[----:B------:R-:W3:Y:S01]  /*d970*/  LDSM.16.MT88.4 R92, [R228+0x2000] ;  /* 0x00200000e45c783b */ /* 0x000ee20000004200 */
[----:B------:R-:W-:Y:S01]  /*d980*/  MUFU.EX2 R114, R136 ;  /* 0x0000008800727308 */ /* 0x000fe20000000800 */
[----:B------:R-:W-:Y:S02]  /*d990*/  FADD.FTZ R2, R135, R68 ;  /* 0x0000004487027221 */ /* 0x000fe40000010000 */
[----:B------:R-:W-:Y:S02]  /*d9a0*/  FADD.FTZ R3, R120, R3 ;  /* 0x0000000378037221 */ /* 0x000fe40000010000 */
[-C--:B------:R-:W-:Y:S04]  /*d9b0*/  HMMA.16816.F32.BF16 R36, R76, R96.reuse, R36 ;  /* 0x000000604c24723c */ /* 0x080fe80000041824 */
[----:B------:R-:W-:Y:S02]  /*d9c0*/  FADD.FTZ R3, R125, R3 ;  /* 0x000000037d037221 */ /* 0x000fe40000010000 */
[----:B------:R-:W-:Y:S02]  /*d9d0*/  FADD.FTZ R2, R128, R2 ;  /* 0x0000000280027221 */ /* 0x000fe40000010000 */
[C---:B------:R-:W-:Y:S04]  /*d9e0*/  HMMA.16816.F32.BF16 R40, R84.reuse, R96, R40 ;  /* 0x000000605428723c */ /* 0x040fe80000041828 */
[----:B------:R-:W-:Y:S01]  /*d9f0*/  FADD.FTZ R0, R133, R3 ;  /* 0x0000000385007221 */ /* 0x000fe20000010000 */
[----:B-1----:R-:W-:Y:S01]  /*da00*/  F2FP.BF16.PACK_AB R176, R102, R103 ;  /* 0x0000006766b0723e */ /* 0x002fe200000010ff */
[----:B------:R-:W-:Y:S02]  /*da10*/  FADD.FTZ R101, R131, R2 ;  /* 0x0000000283657221 */ /* 0x000fe40000010000 */
[-C--:B------:R-:W-:Y:S04]  /*da20*/  HMMA.16816.F32.BF16 R44, R84, R98.reuse, R44 ;  /* 0x00000062542c723c */ /* 0x080fe8000004182c */
[----:B------:R-:W-:Y:S02]  /*da30*/  FADD.FTZ R3, R140, R69 ;  /* 0x000000458c037221 */ /* 0x000fe40000010000 */
[----:B------:R-:W-:Y:S01]  /*da40*/  MUFU.EX2 R69, R164 ;  /* 0x000000a400457308 */ /* 0x000fe20000000800 */
[----:B------:R-:W-:Y:S01]  /*da50*/  FADD.FTZ R0, R127, R0 ;  /* 0x000000007f007221 */ /* 0x000fe20000010000 */
[C---:B------:R-:W-:Y:S01]  /*da60*/  HMMA.16816.F32.BF16 R48, R76.reuse, R98, R48 ;  /* 0x000000624c30723c */ /* 0x040fe20000041830 */
[----:B------:R-:W1:Y:S03]  /*da70*/  LDSM.16.MT88.4 R96, [R225+0x2000] ;  /* 0x00200000e160783b */ /* 0x000e660000004200 */
[----:B------:R-:W-:Y:S02]  /*da80*/  FADD.FTZ R68, R141, R71 ;  /* 0x000000478d447221 */ /* 0x000fe40000010000 */
[----:B------:R-:W-:Y:S02]  /*da90*/  FADD.FTZ R3, R122, R3 ;  /* 0x000000037a037221 */ /* 0x000fe40000010000 */
[-C--:B------:R-:W-:Y:S01]  /*daa0*/  HMMA.16816.F32.BF16 R52, R76, R88.reuse, R52 ;  /* 0x000000584c34723c */ /* 0x080fe20000041834 */
[----:B------:R-:W4:Y:S03]  /*dab0*/  MUFU.EX2 R71, R218 ;  /* 0x000000da00477308 */ /* 0x000f260000000800 */
[----:B------:R-:W-:Y:S02]  /*dac0*/  FADD.FTZ R68, R124, R68 ;  /* 0x000000447c447221 */ /* 0x000fe40000010000 */
[----:B------:R-:W-:Y:S02]  /*dad0*/  FADD.FTZ R100, R130, R0 ;  /* 0x0000000082647221 */ /* 0x000fe40000010000 */
[C---:B------:R-:W-:Y:S04]  /*dae0*/  HMMA.16816.F32.BF16 R56, R84.reuse, R88, R56 ;  /* 0x000000585438723c */ /* 0x040fe80000041838 */
[----:B------:R-:W-:Y:S02]  /*daf0*/  FADD.FTZ R2, R132, R68 ;  /* 0x0000004484027221 */ /* 0x000fe40000010000 */
[----:B------:R-:W-:Y:S01]  /*db00*/  LDSM.16.MT88.4 R132, [R224+0x3000] ;  /* 0x00300000e084783b */ /* 0x000fe20000004200 */
[----:B------:R-:W-:Y:S01]  /*db10*/  FADD.FTZ R0, R126, R3 ;  /* 0x000000037e007221 */ /* 0x000fe20000010000 */
[-C--:B------:R-:W-:Y:S04]  /*db20*/  HMMA.16816.F32.BF16 R60, R84, R90.reuse, R60 ;  /* 0x0000005a543c723c */ /* 0x080fe8000004183c */
[----:B------:R-:W-:Y:S02]  /*db30*/  FADD.FTZ R68, R146, R101 ;  /* 0x0000006592447221 */ /* 0x000fe40000010000 */
[----:B------:R-:W-:Y:S01]  /*db40*/  FADD.FTZ R3, R144, R100 ;  /* 0x0000006490037221 */ /* 0x000fe20000010000 */
[----:B------:R-:W-:Y:S01]  /*db50*/  F2FP.BF16.PACK_AB R84, R198, R160 ;  /* 0x000000a0c654723e */ /* 0x000fe200000010ff */
[----:B------:R-:W-:Y:S01]  /*db60*/  HMMA.16816.F32.BF16 R64, R76, R90, R64 ;  /* 0x0000005a4c40723c */ /* 0x000fe20000041840 */
[----:B------:R-:W1:Y:S03]  /*db70*/  LDSM.16.MT88.4 R88, [R227+0x2000] ;  /* 0x00200000e358783b */ /* 0x000e660000004200 */
[----:B------:R-:W-:Y:S01]  /*db80*/  F2FP.BF16.PACK_AB R86, R207, R204 ;  /* 0x000000cccf56723e */ /* 0x000fe200000010ff */
[----:B------:R-:W-:Y:S01]  /*db90*/  FADD.FTZ R68, R154, R68 ;  /* 0x000000449a447221 */ /* 0x000fe20000010000 */
[----:B------:R-:W-:Y:S01]  /*dba0*/  F2FP.BF16.PACK_AB R85, R168, R169 ;  /* 0x000000a9a855723e */ /* 0x000fe200000010ff */
[----:B------:R-:W-:Y:S01]  /*dbb0*/  FADD.FTZ R3, R153, R3 ;  /* 0x0000000399037221 */ /* 0x000fe20000010000 */
[----:B------:R-:W-:Y:S01]  /*dbc0*/  F2FP.BF16.PACK_AB R76, R202, R163 ;  /* 0x000000a3ca4c723e */ /* 0x000fe200000010ff */
[----:B------:R-:W-:Y:S03]  /*dbd0*/  FADD.FTZ R68, R139, R68 ;  /* 0x000000448b447221 */ /* 0x000fe60000010000 */
[----:B------:R-:W-:Y:S01]  /*dbe0*/  F2FP.BF16.PACK_AB R78, R212, R206 ;  /* 0x000000ced44e723e */ /* 0x000fe200000010ff */
[----:B------:R-:W-:Y:S01]  /*dbf0*/  FADD.FTZ R3, R138, R3 ;  /* 0x000000038a037221 */ /* 0x000fe20000010000 */
[----:B------:R-:W-:Y:S01]  /*dc00*/  F2FP.BF16.PACK_AB R77, R199, R162 ;  /* 0x000000a2c74d723e */ /* 0x000fe200000010ff */
[----:B------:R-:W-:Y:S01]  /*dc10*/  FADD.FTZ R2, R145, R2 ;  /* 0x0000000291027221 */ /* 0x000fe20000010000 */
[----:B------:R-:W-:Y:S01]  /*dc20*/  F2FP.BF16.PACK_AB R79, R209, R203 ;  /* 0x000000cbd14f723e */ /* 0x000fe200000010ff */
[----:B------:R-:W-:Y:S01]  /*dc30*/  FADD.FTZ R3, R208, R3 ;  /* 0x00000003d0037221 */ /* 0x000fe20000010000 */
[----:B------:R-:W-:Y:S01]  /*dc40*/  F2FP.BF16.PACK_AB R87, R171, R170 ;  /* 0x000000aaab57723e */ /* 0x000fe200000010ff */
[----:B------:R-:W-:Y:S01]  /*dc50*/  FADD.FTZ R2, R147, R2 ;  /* 0x0000000293027221 */ /* 0x000fe20000010000 */
[----:B----4-:R-:W-:Y:S01]  /*dc60*/  F2FP.BF16.PACK_AB R179, R69, R71 ;  /* 0x0000004745b3723e */ /* 0x010fe200000010ff */
[----:B------:R-:W-:Y:S02]  /*dc70*/  FADD.FTZ R0, R142, R0 ;  /* 0x000000008e007221 */ /* 0x000fe40000010000 */
[-C--:B------:R-:W-:Y:S03]  /*dc80*/  HMMA.16816.F32.BF16 R4, R76, R80.reuse, R4 ;  /* 0x000000504c04723c */ /* 0x080fe60000041804 */
[----:B------:R-:W-:Y:S02]  /*dc90*/  FADD.FTZ R2, R137, R2 ;  /* 0x0000000289027221 */ /* 0x000fe40000010000 */
[----:B------:R-:W-:Y:S02]  /*dca0*/  FADD.FTZ R0, R143, R0 ;  /* 0x000000008f007221 */ /* 0x000fe40000010000 */
[----:B------:R-:W-:Y:S01]  /*dcb0*/  FADD.FTZ R2, R159, R2 ;  /* 0x000000029f027221 */ /* 0x000fe20000010000 */
[C---:B------:R-:W-:Y:S04]  /*dcc0*/  HMMA.16816.F32.BF16 R8, R84.reuse, R80, R8 ;  /* 0x000000505408723c */ /* 0x040fe80000041808 */
[----:B------:R-:W-:Y:S02]  /*dcd0*/  FADD.FTZ R0, R152, R0 ;  /* 0x0000000098007221 */ /* 0x000fe40000010000 */
[----:B------:R-:W-:Y:S02]  /*dce0*/  IMAD.MOV.U32 R118, RZ, RZ, R70 ;  /* 0x000000ffff767224 */ /* 0x000fe400078e0046 */
[-C--:B------:R-:W-:Y:S04]  /*dcf0*/  HMMA.16816.F32.BF16 R12, R84, R82.reuse, R12 ;  /* 0x00000052540c723c */ /* 0x080fe8000004180c */
[----:B------:R-:W-:Y:S04]  /*dd00*/  FADD.FTZ R0, R156, R0 ;  /* 0x000000009c007221 */ /* 0x000fe80000010000 */
[C---:B------:R-:W-:Y:S01]  /*dd10*/  HMMA.16816.F32.BF16 R16, R76.reuse, R82, R16 ;  /* 0x000000524c10723c */ /* 0x040fe20000041810 */
[----:B------:R-:W4:Y:S07]  /*dd20*/  LDSM.16.MT88.4 R80, [R224+0x2800] ;  /* 0x00280000e050783b */ /* 0x000f2e0000004200 */
[-C--:B---3--:R-:W-:Y:S08]  /*dd30*/  HMMA.16816.F32.BF16 R20, R76, R92.reuse, R20 ;  /* 0x0000005c4c14723c */ /* 0x088ff00000041814 */
[C---:B------:R-:W-:Y:S08]  /*dd40*/  HMMA.16816.F32.BF16 R24, R84.reuse, R92, R24 ;  /* 0x0000005c5418723c */ /* 0x040ff00000041818 */
[-C--:B------:R-:W-:Y:S08]  /*dd50*/  HMMA.16816.F32.BF16 R28, R84, R94.reuse, R28 ;  /* 0x0000005e541c723c */ /* 0x080ff0000004181c */
[C---:B------:R-:W-:Y:S01]  /*dd60*/  HMMA.16816.F32.BF16 R32, R76.reuse, R94, R32 ;  /* 0x0000005e4c20723c */ /* 0x040fe20000041820 */
[----:B------:R-:W3:Y:S07]  /*dd70*/  LDSM.16.MT88.4 R92, [R228+0x2800] ;  /* 0x00280000e45c783b */ /* 0x000eee0000004200 */
        /* <DEDUP_REMOVED lines=10> */
[----:B------:R-:W1:Y:S03]  /*de20*/  LDSM.16.MT88.4 R88, [R227+0x2800] ;  /* 0x00280000e358783b */ /* 0x000e660000004200 */
[----:B------:R-:W-:Y:S02]  /*de30*/  F2FP.BF16.PACK_AB R85, R172, R173 ;  /* 0x000000adac55723e */ /* 0x000fe400000010ff */
[----:B------:R-:W-:Y:S02]  /*de40*/  F2FP.BF16.PACK_AB R86, R114, R184 ;  /* 0x000000b87256723e */ /* 0x000fe400000010ff */
[----:B------:R-:W-:Y:S04]  /*de50*/  F2FP.BF16.PACK_AB R76, R192, R195 ;  /* 0x000000c3c04c723e */ /* 0x000fe800000010ff */
[----:B------:R-:W-:Y:S02]  /*de60*/  F2FP.BF16.PACK_AB R77, R190, R191 ;  /* 0x000000bfbe4d723e */ /* 0x000fe400000010ff */
[----:B------:R-:W-:Y:S02]  /*de70*/  F2FP.BF16.PACK_AB R78, R187, R189 ;  /* 0x000000bdbb4e723e */ /* 0x000fe400000010ff */
[----:B------:R-:W-:Y:S02]  /*de80*/  F2FP.BF16.PACK_AB R79, R185, R186 ;  /* 0x000000bab94f723e */ /* 0x000fe400000010ff */
[----:B------:R-:W-:Y:S05]  /*de90*/  F2FP.BF16.PACK_AB R87, R112, R113 ;  /* 0x000000717057723e */ /* 0x000fea00000010ff */
[-C--:B----4-:R-:W-:Y:S08]  /*dea0*/  HMMA.16816.F32.BF16 R4, R76, R80.reuse, R4 ;  /* 0x000000504c04723c */ /* 0x090ff00000041804 */
[C---:B------:R-:W-:Y:S01]  /*deb0*/  HMMA.16816.F32.BF16 R8, R84.reuse, R80, R8 ;  /* 0x000000505408723c */ /* 0x040fe20000041808 */
[----:B------:R4:W1:Y:S07]  /*dec0*/  MUFU.EX2 R80, R167 ;  /* 0x000000a700507308 */ /* 0x00086e0000000800 */
[-C--:B------:R-:W-:Y:S03]  /*ded0*/  HMMA.16816.F32.BF16 R12, R84, R82.reuse, R12 ;  /* 0x00000052540c723c */ /* 0x080fe6000004180c */
[----:B------:R-:W-:Y:S05]  /*dee0*/  MUFU.EX2 R81, R219 ;  /* 0x000000db00517308 */ /* 0x000fea0000000800 */
[C---:B------:R-:W-:Y:S05]  /*def0*/  HMMA.16816.F32.BF16 R16, R76.reuse, R82, R16 ;  /* 0x000000524c10723c */ /* 0x040fea0000041810 */
[----:B------:R-:W2:Y:S03]  /*df00*/  MUFU.EX2 R82, R220 ;  /* 0x000000dc00527308 */ /* 0x000ea60000000800 */
[-C--:B---3--:R-:W-:Y:S01]  /*df10*/  HMMA.16816.F32.BF16 R20, R76, R92.reuse, R20 ;  /* 0x0000005c4c14723c */ /* 0x088fe20000041814 */
[----:B----4-:R-:W3:Y:S03]  /*df20*/  LDSM.16.MT88.4 R164, [R225+0x3000] ;  /* 0x00300000e1a4783b */ /* 0x010ee60000004200 */
[----:B-1----:R-:W-:Y:S04]  /*df30*/  F2FP.BF16.PACK_AB R178, R75, R80 ;  /* 0x000000504bb2723e */ /* 0x002fe800000010ff */
[C---:B------:R-:W-:Y:S08]  /*df40*/  HMMA.16816.F32.BF16 R24, R84.reuse, R92, R24 ;  /* 0x0000005c5418723c */ /* 0x040ff00000041818 */
[-C--:B------:R-:W-:Y:S04]  /*df50*/  HMMA.16816.F32.BF16 R28, R84, R94.reuse, R28 ;  /* 0x0000005e541c723c */ /* 0x080fe8000004181c */
[----:B--2---:R-:W-:Y:S04]  /*df60*/  F2FP.BF16.PACK_AB R177, R81, R82 ;  /* 0x0000005251b1723e */ /* 0x004fe800000010ff */
[C---:B------:R-:W-:Y:S04]  /*df70*/  HMMA.16816.F32.BF16 R32, R76.reuse, R94, R32 ;  /* 0x0000005e4c20723c */ /* 0x040fe80000041820 */
[----:B------:R-:W-:Y:S02]  /*df80*/  ISETP.GT.AND P0, PT, R196, R115, PT ;  /* 0x00000073c400720c */ /* 0x000fe40003f04270 */
[----:B------:R-:W-:Y:S02]  /*df90*/  MOV R196, R242 ;  /* 0x000000f200c47202 */ /* 0x000fe40000000f00 */
        /* <DEDUP_REMOVED lines=8> */
[-C--:B------:R-:W-:Y:S01]  /*e020*/  HMMA.16816.F32.BF16 R124, R180, R132.reuse, R4 ;  /* 0x00000084b47c723c */ /* 0x080fe20000041804 */
[----:B------:R-:W1:Y:S07]  /*e030*/  LDSM.16.MT88.4 R4, [R227+0x3000] ;  /* 0x00300000e304783b */ /* 0x000e6e0000004200 */
[C---:B------:R-:W-:Y:S07]  /*e040*/  HMMA.16816.F32.BF16 R120, R176.reuse, R132, R8 ;  /* 0x00000084b078723c */ /* 0x040fee0000041808 */
[----:B------:R-:W-:Y:S01]  /*e050*/  FADD.FTZ R8, R155, R68 ;  /* 0x000000449b087221 */ /* 0x000fe20000010000 */
[-C--:B------:R-:W-:Y:S04]  /*e060*/  HMMA.16816.F32.BF16 R128, R176, R134.reuse, R12 ;  /* 0x00000086b080723c */ /* 0x080fe8000004180c */
        /* <DEDUP_REMOVED lines=23> */
[-C--:B---3--:R-:W-:Y:S03]  /*e1e0*/  HMMA.16816.F32.BF16 R152, R180, R164.reuse, R36 ;  /* 0x000000a4b498723c */ /* 0x088fe60000041824 */
        /* <DEDUP_REMOVED lines=15> */
[-C--:B-1----:R-:W-:Y:S03]  /*e2e0*/  HMMA.16816.F32.BF16 R168, R180, R4.reuse, R52 ;  /* 0x00000004b4a8723c */ /* 0x082fe60000041834 */
        /* <DEDUP_REMOVED lines=28> */
[----:B------:R-:W-:Y:S02]  /*e4b0*/  FADD.FTZ R2, R75, R2 ;  /* 0x000000024b027221 */ /* 0x000fe40000010000 */
[----:B------:R-:W-:Y:S01]  /*e4c0*/  FADD.FTZ R0, R69, R0 ;  /* 0x0000000045007221 */ /* 0x000fe20000010000 */
[----:B------:R1:W-:Y:S04]  /*e4d0*/  STL [R1+0x18], R3 ;  /* 0x0000180301007387 */ /* 0x0003e80000100800 */
[----:B------:R2:W-:Y:S04]  /*e4e0*/  STL [R1+0x14], R2 ;  /* 0x0000140201007387 */ /* 0x0005e80000100800 */
[----:B------:R2:W-:Y:S01]  /*e4f0*/  STL [R1+0x1c], R0 ;  /* 0x00001c0001007387 */ /* 0x0005e20000100800 */
[----:B-1----:R-:W-:Y:S01]  /*e500*/  IMAD.MOV.U32 R3, RZ, RZ, R74 ;  /* 0x000000ffff037224 */ /* 0x002fe200078e004a */
[----:B------:R-:W-:-:S05]  /*e510*/  @P0 BRA `(.L_x_518) ;  /* 0xffff9de000000947 */ /* 0x000fca000383ffff */
.L_x_517:
[----:B-1----:R-:W-:-:S13]  /*e520*/  ISETP.GE.AND P0, PT, R242, RZ, PT ;  /* 0x000000fff200720c */ /* 0x002fda0003f06270 */
[----:B------:R-:W-:Y:S05]  /*e530*/  @!P0 BRA `(.L_x_519) ;  /* 0x0000557000008947 */ /* 0x000fea0003800000 */
[----:B------:R-:W-:Y:S01]  /*e540*/  IMAD.MOV.U32 R3, RZ, RZ, R73 ;  /* 0x000000ffff037224 */ /* 0x000fe200078e0049 */
[----:B------:R-:W-:Y:S01]  /*e550*/  MOV R117, R70 ;  /* 0x0000004600757202 */ /* 0x000fe20000000f00 */
[----:B--2---:R-:W-:Y:S01]  /*e560*/  IMAD.MOV.U32 R2, RZ, RZ, R74 ;  /* 0x000000ffff027224 */ /* 0x004fe200078e004a */
[----:B------:R-:W-:Y:S02]  /*e570*/  MOV R116, R72 ;  /* 0x0000004800747202 */ /* 0x000fe40000000f00 */
.L_x_520:
[----:B--2---:R-:W2:Y:S01]  /*e580*/  LDL R76, [R1+0x40] ;  /* 0x00004000014c7983 */ /* 0x004ea20000100800 */
[----:B------:R-:W-:Y:S04]  /*e590*/  DEPBAR.LE SB0, 0x0 ;  /* 0x000080000000791a */ /* 0x000fe80000000000 */
[----:B------:R-:W3:Y:S01]  /*e5a0*/  LDL.64 R74, [R1+0x38] ;  /* 0x00003800014a7983 */ /* 0x000ee20000100a00 */
[----:B------:R-:W-:Y:S01]  /*e5b0*/  WARPSYNC 0xffffffff ;  /* 0xffffffff00007948 */ /* 0x000fe20003800000 */
[----:B------:R-:W-:Y:S01]  /*e5c0*/  SHF.R.S32.HI R0, RZ, 0x1f, R242 ;  /* 0x0000001fff007819 */ /* 0x000fe200000114f2 */
[----:B------:R-:W-:Y:S01]  /*e5d0*/  IMAD.WIDE.U32 R72, R242, c[0x0][0x208], RZ ;  /* 0x00008200f2487a25 */ /* 0x000fe200078e00ff */
[----:B------:R-:W-:Y:S02]  /*e5e0*/  MOV R78, c[0x0][0x208] ;  /* 0x00008200004e7a02 */ /* 0x000fe40000000f00 */
[----:B------:R-:W-:Y:S01]  /*e5f0*/  BAR.SYNC.DEFER_BLOCKING 0x0 ;  /* 0x0000000000007b1d */ /* 0x000fe20000010000 */
[----:B------:R-:W-:Y:S01]  /*e600*/  IMAD R0, R0, c[0x0][0x208], RZ ;  /* 0x0000820000007a24 */ /* 0x000fe200078e02ff */
[----:B------:R-:W-:Y:S02]  /*e610*/  SHF.L.U32 R104, R78, 0x5, RZ ;  /* 0x000000054e687819 */ /* 0x000fe400000006ff */
[----:B------:R-:W-:Y:S01]  /*e620*/  MOV R246, 0x5 ;  /* 0x0000000500f67802 */ /* 0x000fe20000000f00 */
[----:B------:R-:W-:Y:S03]  /*e630*/  IMAD R0, R242, c[0x0][0x20c], R0 ;  /* 0x00008300f2007a24 */ /* 0x000fe600078e0200 */
[----:B-----5:R-:W-:Y:S02]  /*e640*/  STL [R1+0x8c], R230 ;  /* 0x00008ce601007387 */ /* 0x020fe40000100800 */
[----:B------:R-:W-:Y:S02]  /*e650*/  IADD3 R0, R73, R0, RZ ;  /* 0x0000000049007210 */ /* 0x000fe40007ffe0ff */
[----:B------:R-:W-:Y:S03]  /*e660*/  STL [R1+0x90], R119 ;  /* 0x0000907701007387 */ /* 0x000fe60000100800 */
[----:B------:R-:W-:Y:S01]  /*e670*/  IMAD R0, R0, 0x70, RZ ;  /* 0x0000007000007824 */ /* 0x000fe200078e02ff */
[----:B------:R-:W-:Y:S04]  /*e680*/  STL [R1+0x94], R234 ;  /* 0x000094ea01007387 */ /* 0x000fe80000100800 */
[----:B------:R-:W-:Y:S04]  /*e690*/  STL [R1+0x98], R233 ;  /* 0x000098e901007387 */ /* 0x000fe80000100800 */
[----:B------:R-:W-:Y:S08]  /*e6a0*/  LDSM.16.M88.4 R112, [R230] ;  /* 0x00000000e670783b */ /* 0x000ff00000000200 */
[----:B------:R-:W1:Y:S08]  /*e6b0*/  LDSM.16.M88.4 R16, [R119] ;  /* 0x000000007710783b */ /* 0x000e700000000200 */
[----:B------:R-:W4:Y:S08]  /*e6c0*/  LDSM.16.M88.4 R108, [R230+0x2000] ;  /* 0x00200000e66c783b */ /* 0x000f300000000200 */
[----:B------:R-:W1:Y:S08]  /*e6d0*/  LDSM.16.M88.4 R32, [R119+0x800] ;  /* 0x000800007720783b */ /* 0x000e700000000200 */
[----:B------:R-:W1:Y:S08]  /*e6e0*/  LDSM.16.M88.4 R48, [R119+0x1000] ;  /* 0x001000007730783b */ /* 0x000e700000000200 */
[----:B------:R-:W1:Y:S08]  /*e6f0*/  LDSM.16.M88.4 R64, [R119+0x1800] ;  /* 0x001800007740783b */ /* 0x000e700000000200 */
[----:B------:R-:W1:Y:S08]  /*e700*/  LDSM.16.M88.4 R80, [R119+0x2000] ;  /* 0x002000007750783b */ /* 0x000e700000000200 */
[----:B------:R-:W1:Y:S08]  /*e710*/  LDSM.16.M88.4 R96, [R119+0x2800] ;  /* 0x002800007760783b */ /* 0x000e700000000200 */
[----:B------:R-:W1:Y:S08]  /*e720*/  LDSM.16.M88.4 R184, [R119+0x3000] ;  /* 0x0030000077b8783b */ /* 0x000e700000000200 */
[----:B------:R-:W-:Y:S08]  /*e730*/  LDSM.16.M88.4 R188, [R233] ;  /* 0x00000000e9bc783b */ /* 0x000ff00000000200 */
[----:B------:R-:W1:Y:S08]  /*e740*/  LDSM.16.M88.4 R192, [R234] ;  /* 0x00000000eac0783b */ /* 0x000e700000000200 */
[----:B------:R-:W1:Y:S08]  /*e750*/  LDSM.16.M88.4 R196, [R233+0x2000] ;  /* 0x00200000e9c4783b */ /* 0x000e700000000200 */
[----:B------:R-:W1:Y:S08]  /*e760*/  LDSM.16.M88.4 R200, [R240] ;  /* 0x00000000f0c8783b */ /* 0x000e700000000200 */
[----:B------:R-:W1:Y:S08]  /*e770*/  LDSM.16.M88.4 R204, [R239] ;  /* 0x00000000efcc783b */ /* 0x000e700000000200 */
[----:B------:R-:W1:Y:S08]  /*e780*/  LDSM.16.M88.4 R208, [R238] ;  /* 0x00000000eed0783b */ /* 0x000e700000000200 */
[----:B------:R-:W2:Y:S08]  /*e790*/  LDSM.16.M88.4 R212, [R237] ;  /* 0x00000000edd4783b */ /* 0x000eb00000000200 */
[----:B------:R-:W2:Y:S08]  /*e7a0*/  LDSM.16.M88.4 R216, [R236] ;  /* 0x00000000ecd8783b */ /* 0x000eb00000000200 */
[----:B------:R-:W2:Y:S08]  /*e7b0*/  LDSM.16.M88.4 R220, [R235] ;  /* 0x00000000ebdc783b */ /* 0x000eb00000000200 */
        /* <DEDUP_REMOVED lines=16> */
[C---:B------:R-:W-:Y:S04]  /*e8c0*/  HMMA.16816.F32.BF16 R56, R108.reuse, R64, RZ ;  /* 0x000000406c38723c */ /* 0x040fe800000418ff */
[----:B--2---:R-:W-:Y:S04]  /*e8d0*/  MOV R77, R76 ;  /* 0x0000004c004d7202 */ /* 0x004fe80000000f00 */
[-C--:B------:R-:W-:Y:S01]  /*e8e0*/  HMMA.16816.F32.BF16 R60, R108, R66.reuse, RZ ;  /* 0x000000426c3c723c */ /* 0x080fe200000418ff */
[----:B---3--:R-:W-:Y:S07]  /*e8f0*/  MOV R76, R74 ;  /* 0x0000004a004c7202 */ /* 0x008fee0000000f00 */
[C---:B------:R-:W-:Y:S04]  /*e900*/  HMMA.16816.F32.BF16 R64, R112.reuse, R66, RZ ;  /* 0x000000427040723c */ /* 0x040fe800000418ff */
[----:B------:R-:W-:Y:S04]  /*e910*/  IMAD.WIDE.U32 R76, R72, 0x70, R76 ;  /* 0x00000070484c7825 */ /* 0x000fe800078e004c */
[-C--:B------:R-:W-:Y:S01]  /*e920*/  HMMA.16816.F32.BF16 R68, R112, R80.reuse, RZ ;  /* 0x000000507044723c */ /* 0x080fe200000418ff */
[----:B------:R-:W-:Y:S03]  /*e930*/  LEA R90, P0, R76, c[0x0][0x1f8], 0x1 ;  /* 0x00007e004c5a7a11 */ /* 0x000fe600078008ff */
[----:B------:R-:W-:Y:S02]  /*e940*/  IADD3 R0, R77, R0, RZ ;  /* 0x000000004d007210 */ /* 0x000fe40007ffe0ff */
[----:B------:R-:W-:Y:S02]  /*e950*/  IADD3 R88, P1, R90, R104, RZ ;  /* 0x000000685a587210 */ /* 0x000fe40007f3e0ff */
[----:B------:R-:W-:Y:S01]  /*e960*/  LEA.HI.X R91, R76, c[0x0][0x1fc], R0, 0x1, P0 ;  /* 0x00007f004c5b7a11 */ /* 0x000fe200000f0c00 */
[C---:B------:R-:W-:Y:S03]  /*e970*/  HMMA.16816.F32.BF16 R72, R108.reuse, R80, RZ ;  /* 0x000000506c48723c */ /* 0x040fe600000418ff */
[----:B------:R-:W-:Y:S01]  /*e980*/  SHF.L.U64.HI R0, R78, R246, c[0x0][0x20c] ;  /* 0x000083004e007619 */ /* 0x000fe200000102f6 */
[----:B------:R-:W-:Y:S01]  /*e990*/  @!PT LDS RZ, [RZ] ;  /* 0x00000000fffff984 */ /* 0x000fe20000000800 */
[----:B------:R-:W-:Y:S01]  /*e9a0*/  @!PT LDS RZ, [RZ] ;  /* 0x00000000fffff984 */ /* 0x000fe20000000800 */
[----:B------:R-:W-:Y:S01]  /*e9b0*/  @!PT LDS RZ, [RZ] ;  /* 0x00000000fffff984 */ /* 0x000fe20000000800 */
[----:B------:R1:W-:Y:S01]  /*e9c0*/  LDGSTS.E.BYPASS.LTC128B.128 [R241+0x100], [R90.64], !P6 ;  /* 0x001000005af17fae */ /* 0x0003e2000f101d48 */
[----:B------:R-:W-:Y:S02]  /*e9d0*/  IADD3 R94, P0, R88, R104, RZ ;  /* 0x00000068585e7210 */ /* 0x000fe40007f1e0ff */
[----:B------:R-:W-:Y:S01]  /*e9e0*/  IADD3.X R89, R91, R0, RZ, P1, !PT ;  /* 0x000000005b597210 */ /* 0x000fe20000ffe4ff */
[-C--:B------:R-:W-:Y:S01]  /*e9f0*/  HMMA.16816.F32.BF16 R76, R108, R82.reuse, RZ ;  /* 0x000000526c4c723c */ /* 0x080fe200000418ff */
[----:B------:R-:W-:Y:S03]  /*ea00*/  IADD3 R92, P1, R94, R104, RZ ;  /* 0x000000685e5c7210 */ /* 0x000fe60007f3e0ff */
[----:B------:R1:W-:Y:S01]  /*ea10*/  LDGSTS.E.BYPASS.LTC128B.128 [R241+0x900], [R88.64], !P6 ;  /* 0x0090000058f17fae */ /* 0x0003e2000f101d48 */
[----:B------:R-:W-:Y:S02]  /*ea20*/  IADD3.X R95, R89, R0, RZ, P0, !PT ;  /* 0x00000000595f7210 */ /* 0x000fe400007fe4ff */
[----:B------:R-:W-:Y:S01]  /*ea30*/  IADD3 R102, P0, R92, R104, RZ ;  /* 0x000000685c667210 */ /* 0x000fe20007f1e0ff */
[C---:B------:R-:W-:Y:S04]  /*ea40*/  HMMA.16816.F32.BF16 R80, R112.reuse, R82, RZ ;  /* 0x000000527050723c */ /* 0x040fe800000418ff */
[----:B------:R2:W-:Y:S01]  /*ea50*/  LDGSTS.E.BYPASS.LTC128B.128 [R241+0x1100], [R94.64], !P6 ;  /* 0x011000005ef17fae */ /* 0x0005e2000f101d48 */
[-C--:B------:R-:W-:Y:S03]  /*ea60*/  IADD3.X R93, R95, R0.reuse, RZ, P1, !PT ;  /* 0x000000005f5d7210 */ /* 0x080fe60000ffe4ff */
[-C--:B------:R-:W-:Y:S01]  /*ea70*/  HMMA.16816.F32.BF16 R84, R112, R96.reuse, RZ ;  /* 0x000000607054723c */ /* 0x080fe200000418ff */
[----:B------:R-:W-:Y:S03]  /*ea80*/  IADD3.X R103, R93, R0, RZ, P0, !PT ;  /* 0x000000005d677210 */ /* 0x000fe600007fe4ff */
[----:B------:R2:W-:Y:S01]  /*ea90*/  LDGSTS.E.BYPASS.LTC128B.128 [R241+0x1900], [R92.64], !P6 ;  /* 0x019000005cf17fae */ /* 0x0005e2000f101d48 */
[----:B------:R-:W-:Y:S04]  /*eaa0*/  IADD3 R100, P0, R102, R104, RZ ;  /* 0x0000006866647210 */ /* 0x000fe80007f1e0ff */
[----:B------:R-:W-:Y:S03]  /*eab0*/  IADD3.X R101, R103, R0, RZ, P0, !PT ;  /* 0x0000000067657210 */ /* 0x000fe600007fe4ff */
[----:B------:R3:W-:Y:S01]  /*eac0*/  LDGSTS.E.BYPASS.LTC128B.128 [R241+0x2100], [R102.64], !P6 ;  /* 0x0210000066f17fae */ /* 0x0007e2000f101d48 */
[C---:B-1----:R-:W-:Y:S07]  /*ead0*/  HMMA.16816.F32.BF16 R88, R108.reuse, R96, RZ ;  /* 0x000000606c58723c */ /* 0x042fee00000418ff */
[----:B------:R1:W-:Y:S01]  /*eae0*/  LDGSTS.E.BYPASS.LTC128B.128 [R241+0x2900], [R100.64], !P6 ;  /* 0x0290000064f17fae */ /* 0x0003e2000f101d48 */
[-C--:B--2---:R-:W-:Y:S01]  /*eaf0*/  HMMA.16816.F32.BF16 R92, R108, R98.reuse, RZ ;  /* 0x000000626c5c723c */ /* 0x084fe200000418ff */
[----:B---3--:R-:W-:Y:S07]  /*eb00*/  IADD3 R102, P0, R100, R104, RZ ;  /* 0x0000006864667210 */ /* 0x008fee0007f1e0ff */
[C---:B------:R-:W-:Y:S04]  /*eb10*/  HMMA.16816.F32.BF16 R96, R112.reuse, R98, RZ ;  /* 0x000000627060723c */ /* 0x040fe800000418ff */
[----:B------:R-:W-:Y:S02]  /*eb20*/  IADD3.X R103, R101, R0, RZ, P0, !PT ;  /* 0x0000000065677210 */ /* 0x000fe400007fe4ff */
[C---:B------:R-:W-:Y:S02]  /*eb30*/  ISETP.GT.AND P0, PT, R242.reuse, RZ, PT ;  /* 0x000000fff200720c */ /* 0x040fe40003f04270 */
[----:B------:R-:W-:Y:S01]  /*eb40*/  IADD3 R242, R242, -0x1, RZ ;  /* 0xfffffffff2f27810 */ /* 0x000fe20007ffe0ff */
[----:B------:R1:W-:Y:S08]  /*eb50*/  LDGSTS.E.BYPASS.LTC128B.128 [R241+0x3100], [R102.64], !P6 ;  /* 0x0310000066f17fae */ /* 0x0003f0000f101d48 */
[----:B------:R-:W0:Y:S01]  /*eb60*/  LDGDEPBAR ;  /* 0x00000000000079af */ /* 0x000e220000000000 */
[-C--:B-1----:R-:W-:Y:S08]  /*eb70*/  HMMA.16816.F32.BF16 R100, R112, R184.reuse, RZ ;  /* 0x000000b87064723c */ /* 0x082ff000000418ff */
[C---:B------:R-:W-:Y:S08]  /*eb80*/  HMMA.16816.F32.BF16 R104, R108.reuse, R184, RZ ;  /* 0x000000b86c68723c */ /* 0x040ff000000418ff */
[-C--:B------:R-:W-:Y:S08]  /*eb90*/  HMMA.16816.F32.BF16 R108, R108, R186.reuse, RZ ;  /* 0x000000ba6c6c723c */ /* 0x080ff000000418ff */
[----:B------:R-:W-:Y:S01]  /*eba0*/  HMMA.16816.F32.BF16 R112, R112, R186, RZ ;  /* 0x000000ba7070723c */ /* 0x000fe200000418ff */
[----:B------:R-:W-:Y:S07]  /*ebb0*/  LDSM.16.M88.4 R184, [R231] ;  /* 0x00000000e7b8783b */ /* 0x000fee0000000200 */
[-C--:B------:R-:W-:Y:S08]  /*ebc0*/  HMMA.16816.F32.BF16 R4, R188, R192.reuse, R4 ;  /* 0x000000c0bc04723c */ /* 0x080ff00000041804 */
[C---:B------:R-:W-:Y:S08]  /*ebd0*/  HMMA.16816.F32.BF16 R8, R196.reuse, R192, R8 ;  /* 0x000000c0c408723c */ /* 0x040ff00000041808 */
[-C--:B------:R-:W-:Y:S08]  /*ebe0*/  HMMA.16816.F32.BF16 R12, R196, R194.reuse, R12 ;  /* 0x000000c2c40c723c */ /* 0x080ff0000004180c */
[C---:B------:R-:W-:Y:S01]  /*ebf0*/  HMMA.16816.F32.BF16 R16, R188.reuse, R194, R16 ;  /* 0x000000c2bc10723c */ /* 0x040fe20000041810 */
[----:B------:R-:W1:Y:S07]  /*ec00*/  LDSM.16.M88.4 R192, [R229] ;  /* 0x00000000e5c0783b */ /* 0x000e6e0000000200 */
        /* <DEDUP_REMOVED lines=19> */
[----:B------:R-:W-:Y:S07]  /*ed40*/  LDSM.16.M88.4 R212, [R232] ;  /* 0x00000000e8d4783b */ /* 0x000fee0000000200 */
        /* <DEDUP_REMOVED lines=67> */
[----:B------:R1:W-:Y:S10]  /*f180*/  MUFU.TANH R185, R7 ;  /* 0x0000000700b97308 */ /* 0x0003f40000002400 */
[----:B------:R-:W-:Y:S10]  /*f190*/  MUFU.TANH R13, R13 ;  /* 0x0000000d000d7308 */ /* 0x000ff40000002400 */
[----:B------:R-:W3:Y:S01]  /*f1a0*/  MUFU.TANH R193, R8 ;  /* 0x0000000800c17308 */ /* 0x000ee20000002400 */
[----:B-1----:R-:W1:Y:S09]  /*f1b0*/  LDSM.16.M88.4 R4, [R226+0x800] ;  /* 0x00080000e204783b */ /* 0x002e720000000200 */
[----:B------:R-:W-:Y:S10]  /*f1c0*/  MUFU.TANH R14, R14 ;  /* 0x0000000e000e7308 */ /* 0x000ff40000002400 */
[----:B------:R-:W4:Y:S10]  /*f1d0*/  MUFU.TANH R192, R9 ;  /* 0x0000000900c07308 */ /* 0x000f340000002400 */
[----:B------:R-:W-:Y:S10]  /*f1e0*/  MUFU.TANH R15, R15 ;  /* 0x0000000f000f7308 */ /* 0x000ff40000002400 */
[----:B------:R-:W-:Y:S01]  /*f1f0*/  MUFU.TANH R195, R10 ;  /* 0x0000000a00c37308 */ /* 0x000fe20000002400 */
[-C--:B-1----:R-:W-:Y:S09]  /*f200*/  HMMA.16816.F32.BF16 R20, R212, R4.reuse, R20 ;  /* 0x00000004d414723c */ /* 0x082ff20000041814 */
[----:B------:R1:W-:Y:S01]  /*f210*/  MUFU.TANH R194, R11 ;  /* 0x0000000b00c27308 */ /* 0x0003e20000002400 */
[C---:B------:R-:W-:Y:S09]  /*f220*/  HMMA.16816.F32.BF16 R24, R188.reuse, R4, R24 ;  /* 0x00000004bc18723c */ /* 0x040ff20000041818 */
[----:B------:R-:W2:Y:S01]  /*f230*/  MUFU.TANH R18, R18 ;  /* 0x0000001200127308 */ /* 0x000ea20000002400 */
[-C--:B------:R-:W-:Y:S04]  /*f240*/  HMMA.16816.F32.BF16 R28, R188, R6.reuse, R28 ;  /* 0x00000006bc1c723c */ /* 0x080fe8000004181c */
[----:B------:R-:W-:Y:S04]  /*f250*/  FMUL.FTZ R22, R22, c[0x0][0x320] ;  /* 0x0000c80016167a20 */ /* 0x000fe80000410000 */
[C---:B------:R-:W-:Y:S01]  /*f260*/  HMMA.16816.F32.BF16 R32, R212.reuse, R6, R32 ;  /* 0x00000006d420723c */ /* 0x040fe20000041820 */
[----:B------:R-:W-:Y:S01]  /*f270*/  MUFU.TANH R16, R16 ;  /* 0x0000001000107308 */ /* 0x000fe20000002400 */
[----:B------:R-:W-:Y:S02]  /*f280*/  LDSM.16.M88.4 R4, [R226+0x1800] ;  /* 0x00180000e204783b */ /* 0x000fe40000000200 */
[----:B------:R-:W-:Y:S02]  /*f290*/  FMUL.FTZ R20, R20, c[0x0][0x320] ;  /* 0x0000c80014147a20 */ /* 0x000fe40000410000 */
[----:B------:R-:W-:Y:S02]  /*f2a0*/  FMUL.FTZ R23, R23, c[0x0][0x320] ;  /* 0x0000c80017177a20 */ /* 0x000fe40000410000 */
[----:B------:R-:W-:Y:S02]  /*f2b0*/  FMUL.FTZ R21, R21, c[0x0][0x320] ;  /* 0x0000c80015157a20 */ /* 0x000fe40000410000 */
[----:B-1----:R-:W1:Y:S01]  /*f2c0*/  LDSM.16.M88.4 R8, [R226+0x1000] ;  /* 0x00100000e208783b */ /* 0x002e620000000200 */
        /* <DEDUP_REMOVED lines=14> */
[----:B------:R-:W-:Y:S07]  /*f3b0*/  FMUL.FTZ R31, R31, c[0x0][0x320] ;  /* 0x0000c8001f1f7a20 */ /* 0x000fee0000410000 */
[----:B------:R-:W-:Y:S01]  /*f3c0*/  MUFU.TANH R30, R30 ;  /* 0x0000001e001e7308 */ /* 0x000fe20000002400 */
[-C--:B-1----:R-:W-:Y:S09]  /*f3d0*/  HMMA.16816.F32.BF16 R36, R212, R8.reuse, R36 ;  /* 0x00000008d424723c */ /* 0x082ff20000041824 */
[----:B------:R-:W1:Y:S01]  /*f3e0*/  MUFU.TANH R22, R22 ;  /* 0x0000001600167308 */ /* 0x000e620000002400 */
[C---:B------:R-:W-:Y:S09]  /*f3f0*/  HMMA.16816.F32.BF16 R40, R188.reuse, R8, R40 ;  /* 0x00000008bc28723c */ /* 0x040ff20000041828 */
[----:B------:R-:W-:Y:S01]  /*f400*/  MUFU.TANH R20, R20 ;  /* 0x0000001400147308 */ /* 0x000fe20000002400 */
[-C--:B------:R-:W-:Y:S09]  /*f410*/  HMMA.16816.F32.BF16 R44, R188, R10.reuse, R44 ;  /* 0x0000000abc2c723c */ /* 0x080ff2000004182c */
[----:B------:R-:W1:Y:S01]  /*f420*/  MUFU.TANH R23, R23 ;  /* 0x0000001700177308 */ /* 0x000e620000002400 */
[C---:B------:R-:W-:Y:S01]  /*f430*/  HMMA.16816.F32.BF16 R48, R212.reuse, R10, R48 ;  /* 0x0000000ad430723c */ /* 0x040fe20000041830 */
[----:B------:R-:W1:Y:S03]  /*f440*/  LDSM.16.M88.4 R8, [R226+0x2000] ;  /* 0x00200000e208783b */ /* 0x000e660000000200 */
[----:B------:R-:W-:Y:S02]  /*f450*/  FMUL.FTZ R38, R38, c[0x0][0x320] ;  /* 0x0000c80026267a20 */ /* 0x000fe40000410000 */
[----:B------:R-:W-:Y:S03]  /*f460*/  FMUL.FTZ R36, R36, c[0x0][0x320] ;  /* 0x0000c80024247a20 */ /* 0x000fe60000410000 */
[----:B------:R-:W1:Y:S01]  /*f470*/  MUFU.TANH R24, R24 ;  /* 0x0000001800187308 */ /* 0x000e620000002400 */
[-C--:B------:R-:W-:Y:S03]  /*f480*/  HMMA.16816.F32.BF16 R52, R212, R4.reuse, R52 ;  /* 0x00000004d434723c */ /* 0x080fe60000041834 */
[----:B------:R-:W-:Y:S02]  /*f490*/  FMUL.FTZ R39, R39, c[0x0][0x320] ;  /* 0x0000c80027277a20 */ /* 0x000fe40000410000 */
[----:B------:R-:W-:Y:S03]  /*f4a0*/  FMUL.FTZ R37, R37, c[0x0][0x320] ;  /* 0x0000c80025257a20 */ /* 0x000fe60000410000 */
[C---:B------:R-:W-:Y:S01]  /*f4b0*/  HMMA.16816.F32.BF16 R56, R188.reuse, R4, R56 ;  /* 0x00000004bc38723c */ /* 0x040fe20000041838 */
[----:B------:R-:W1:Y:S03]  /*f4c0*/  MUFU.TANH R21, R21 ;  /* 0x0000001500157308 */ /* 0x000e660000002400 */
[----:B------:R-:W-:Y:S02]  /*f4d0*/  FMUL.FTZ R47, R47, c[0x0][0x320] ;  /* 0x0000c8002f2f7a20 */ /* 0x000fe40000410000 */
[----:B------:R-:W-:Y:S02]  /*f4e0*/  FMUL.FTZ R40, R40, c[0x0][0x320] ;  /* 0x0000c80028287a20 */ /* 0x000fe40000410000 */
[-C--:B------:R-:W-:Y:S03]  /*f4f0*/  HMMA.16816.F32.BF16 R60, R188, R6.reuse, R60 ;  /* 0x00000006bc3c723c */ /* 0x080fe6000004183c */
[----:B------:R-:W2:Y:S01]  /*f500*/  MUFU.TANH R25, R25 ;  /* 0x0000001900197308 */ /* 0x000ea20000002400 */
[----:B------:R-:W-:Y:S02]  /*f510*/  FMUL.FTZ R50, R50, c[0x0][0x320] ;  /* 0x0000c80032327a20 */ /* 0x000fe40000410000 */
[----:B------:R-:W-:Y:S02]  /*f520*/  FMUL.FTZ R48, R48, c[0x0][0x320] ;  /* 0x0000c80030307a20 */ /* 0x000fe40000410000 */
[C---:B------:R-:W-:Y:S01]  /*f530*/  HMMA.16816.F32.BF16 R64, R212.reuse, R6, R64 ;  /* 0x00000006d440723c */ /* 0x040fe20000041840 */
[----:B------:R-:W2:Y:S03]  /*f540*/  LDSM.16.M88.4 R4, [R226+0x2800] ;  /* 0x00280000e204783b */ /* 0x000ea60000000200 */
[----:B------:R-:W-:Y:S01]  /*f550*/  FMUL.FTZ R55, R55, c[0x0][0x320] ;  /* 0x0000c80037377a20 */ /* 0x000fe20000410000 */
        /* <DEDUP_REMOVED lines=17> */
[----:B------:R-:W1:Y:S01]  /*f670*/  MUFU.TANH R35, R35 ;  /* 0x0000002300237308 */ /* 0x000e620000002400 */
[----:B------:R-:W1:Y:S01]  /*f680*/  LDSM.16.M88.4 R8, [R226+0x3000] ;  /* 0x00300000e208783b */ /* 0x000e620000000200 */
[----:B------:R-:W-:Y:S04]  /*f690*/  DEPBAR.LE SB0, 0x0 ;  /* 0x000080000000791a */ /* 0x000fe80000000000 */
[----:B------:R-:W-:Y:S01]  /*f6a0*/  FMUL.FTZ R74, R74, c[0x0][0x320] ;  /* 0x0000c8004a4a7a20 */ /* 0x000fe20000410000 */
[-C--:B--2---:R-:W-:Y:S03]  /*f6b0*/  HMMA.16816.F32.BF16 R84, R212, R4.reuse, R84 ;  /* 0x00000004d454723c */ /* 0x084fe60000041854 */
[----:B------:R2:W-:Y:S01]  /*f6c0*/  MUFU.TANH R234, R74 ;  /* 0x0000004a00ea7308 */ /* 0x0005e20000002400 */
[----:B------:R-:W-:Y:S01]  /*f6d0*/  BAR.SYNC.DEFER_BLOCKING 0x0 ;  /* 0x0000000000007b1d */ /* 0x000fe20000010000 */
[----:B------:R-:W-:Y:S02]  /*f6e0*/  FMUL.FTZ R73, R73, c[0x0][0x320] ;  /* 0x0000c80049497a20 */ /* 0x000fe40000410000 */
[----:B------:R-:W-:Y:S01]  /*f6f0*/  FMUL.FTZ R65, R65, c[0x0][0x320] ;  /* 0x0000c80041417a20 */ /* 0x000fe20000410000 */
[C---:B------:R-:W-:Y:S04]  /*f700*/  HMMA.16816.F32.BF16 R88, R188.reuse, R4, R88 ;  /* 0x00000004bc58723c */ /* 0x040fe80000041858 */
[----:B------:R-:W-:Y:S01]  /*f710*/  FMUL.FTZ R79, R79, c[0x0][0x320] ;  /* 0x0000c8004f4f7a20 */ /* 0x000fe20000410000 */
[----:B------:R-:W1:Y:S01]  /*f720*/  MUFU.TANH R33, R33 ;  /* 0x0000002100217308 */ /* 0x000e620000002400 */
[----:B------:R-:W-:Y:S01]  /*f730*/  FMUL.FTZ R77, R77, c[0x0][0x320] ;  /* 0x0000c8004d4d7a20 */ /* 0x000fe20000410000 */
[----:B------:R-:W-:Y:S01]  /*f740*/  FMNMX.FTZ R4, R186, R3, !PT ;  /* 0x00000003ba047209 */ /* 0x000fe20007810000 */
[-C--:B------:R-:W-:Y:S04]  /*f750*/  HMMA.16816.F32.BF16 R92, R188, R6.reuse, R92 ;  /* 0x00000006bc5c723c */ /* 0x080fe8000004185c */
[----:B---3--:R-:W-:Y:S01]  /*f760*/  FMNMX.FTZ R5, R193, R116, !PT ;  /* 0x00000074c1057209 */ /* 0x008fe20007810000 */
[----:B------:R-:W-:Y:S02]  /*f770*/  FMUL.FTZ R80, R80, c[0x0][0x320] ;  /* 0x0000c80050507a20 */ /* 0x000fe40000410000 */
[----:B------:R-:W-:Y:S01]  /*f780*/  MUFU.TANH R29, R29 ;  /* 0x0000001d001d7308 */ /* 0x000fe20000002400 */
[C---:B------:R-:W-:Y:S04]  /*f790*/  HMMA.16816.F32.BF16 R96, R212.reuse, R6, R96 ;  /* 0x00000006d460723c */ /* 0x040fe80000041860 */
[----:B--2---:R-:W-:Y:S01]  /*f7a0*/  FMNMX.FTZ R74, R118, R0, !PT ;  /* 0x00000000764a7209 */ /* 0x004fe20007810000 */
[----:B------:R-:W-:Y:S01]  /*f7b0*/  FMUL.FTZ R82, R82, c[0x0][0x320] ;  /* 0x0000c80052527a20 */ /* 0x000fe20000410000 */
[----:B------:R-:W-:Y:S01]  /*f7c0*/  FMNMX.FTZ R0, R185, R4, !PT ;  /* 0x00000004b9007209 */ /* 0x000fe20007810000 */
[----:B------:R-:W-:Y:S01]  /*f7d0*/  FMUL.FTZ R83, R83, c[0x0][0x320] ;  /* 0x0000c80053537a20 */ /* 0x000fe20000410000 */
[----:B----4-:R-:W-:Y:S01]  /*f7e0*/  FMNMX.FTZ R4, R192, R5, !PT ;  /* 0x00000005c0047209 */ /* 0x010fe20007810000 */
[----:B------:R-:W2:Y:S01]  /*f7f0*/  MUFU.TANH R38, R38 ;  /* 0x0000002600267308 */ /* 0x000ea20000002400 */
[-C--:B-1----:R-:W-:Y:S03]  /*f800*/  HMMA.16816.F32.BF16 R100, R212, R8.reuse, R100 ;  /* 0x00000008d464723c */ /* 0x082fe60000041864 */
[----:B------:R-:W-:Y:S01]  /*f810*/  FMNMX.FTZ R0, R18, R0, !PT ;  /* 0x0000000012007209 */ /* 0x000fe20007810000 */
[----:B------:R-:W-:Y:S01]  /*f820*/  FMUL.FTZ R81, R81, c[0x0][0x320] ;  /* 0x0000c80051517a20 */ /* 0x000fe20000410000 */
[----:B------:R-:W-:Y:S01]  /*f830*/  FMNMX.FTZ R4, R12, R4, !PT ;  /* 0x000000040c047209 */ /* 0x000fe20007810000 */
[----:B------:R-:W-:Y:S01]  /*f840*/  FMUL.FTZ R93, R93, c[0x0][0x320] ;  /* 0x0000c8005d5d7a20 */ /* 0x000fe20000410000 */
[----:B------:R-:W-:Y:S01]  /*f850*/  FMNMX.FTZ R0, R19, R0, !PT ;  /* 0x0000000013007209 */ /* 0x000fe20007810000 */
[C---:B------:R-:W-:Y:S01]  /*f860*/  HMMA.16816.F32.BF16 R104, R188.reuse, R8, R104 ;  /* 0x00000008bc68723c */ /* 0x040fe20000041868 */
[----:B------:R-:W1:Y:S03]  /*f870*/  MUFU.TANH R36, R36 ;  /* 0x0000002400247308 */ /* 0x000e660000002400 */
[----:B------:R-:W-:Y:S01]  /*f880*/  FMNMX.FTZ R74, R16, R74, !PT ;  /* 0x0000004a104a7209 */ /* 0x000fe20007810000 */
[----:B------:R-:W-:Y:S01]  /*f890*/  FMUL.FTZ R84, R84, c[0x0][0x320] ;  /* 0x0000c80054547a20 */ /* 0x000fe20000410000 */
[----:B------:R-:W-:Y:S01]  /*f8a0*/  FMNMX.FTZ R5, R22, R0, !PT ;  /* 0x0000000016057209 */ /* 0x000fe20007810000 */
[----:B------:R-:W-:Y:S01]  /*f8b0*/  FMUL.FTZ R92, R92, c[0x0][0x320] ;  /* 0x0000c8005c5c7a20 */ /* 0x000fe20000410000 */
[-C--:B------:R-:W-:Y:S03]  /*f8c0*/  HMMA.16816.F32.BF16 R108, R188, R10.reuse, R108 ;  /* 0x0000000abc6c723c */ /* 0x080fe6000004186c */
[----:B------:R-:W-:Y:S01]  /*f8d0*/  MUFU.TANH R39, R39 ;  /* 0x0000002700277308 */ /* 0x000fe20000002400 */
[----:B------:R-:W-:Y:S01]  /*f8e0*/  FMNMX.FTZ R5, R23, R5, !PT ;  /* 0x0000000517057209 */ /* 0x000fe20007810000 */
[----:B------:R-:W-:Y:S01]  /*f8f0*/  FMUL.FTZ R86, R86, c[0x0][0x320] ;  /* 0x0000c80056567a20 */ /* 0x000fe20000410000 */
[----:B------:R-:W-:Y:S01]  /*f900*/  FMNMX.FTZ R4, R13, R4, !PT ;  /* 0x000000040d047209 */ /* 0x000fe20007810000 */
[----:B------:R-:W-:Y:S01]  /*f910*/  FMUL.FTZ R87, R87, c[0x0][0x320] ;  /* 0x0000c80057577a20 */ /* 0x000fe20000410000 */
[----:B------:R-:W-:Y:S01]  /*f920*/  HMMA.16816.F32.BF16 R112, R212, R10, R112 ;  /* 0x0000000ad470723c */ /* 0x000fe20000041870 */
[----:B------:R-:W3:Y:S03]  /*f930*/  LDL R10, [R1+0x20] ;  /* 0x00002000010a7983 */ /* 0x000ee60000100800 */
[----:B------:R-:W-:Y:S01]  /*f940*/  FMNMX.FTZ R74, R17, R74, !PT ;  /* 0x0000004a114a7209 */ /* 0x000fe20007810000 */
[----:B------:R-:W-:Y:S01]  /*f950*/  MUFU.TANH R40, R40 ;  /* 0x0000002800287308 */ /* 0x000fe20000002400 */
[----:B------:R-:W-:Y:S01]  /*f960*/  FMUL.FTZ R85, R85, c[0x0][0x320] ;  /* 0x0000c80055557a20 */ /* 0x000fe20000410000 */
[----:B------:R-:W-:Y:S01]  /*f970*/  FMNMX.FTZ R0, R24, R4, !PT ;  /* 0x0000000418007209 */ /* 0x000fe20007810000 */
[----:B------:R-:W-:Y:S01]  /*f980*/  FMUL.FTZ R89, R89, c[0x0][0x320] ;  /* 0x0000c80059597a20 */ /* 0x000fe20000410000 */
[----:B------:R-:W-:Y:S03]  /*f990*/  FMNMX.FTZ R74, R20, R74, !PT ;  /* 0x0000004a144a7209 */ /* 0x000fe60007810000 */
[----:B------:R-:W-:Y:S01]  /*f9a0*/  FMUL.FTZ R98, R98, c[0x0][0x320] ;  /* 0x0000c80062627a20 */ /* 0x000fe20000410000 */
[----:B------:R-:W-:Y:S01]  /*f9b0*/  FMNMX.FTZ R74, R21, R74, !PT ;  /* 0x0000004a154a7209 */ /* 0x000fe20007810000 */
        /* <DEDUP_REMOVED lines=20> */
[----:B------:R-:W1:Y:S01]  /*fb00*/  MUFU.TANH R48, R48 ;  /* 0x0000003000307308 */ /* 0x000e620000002400 */
[----:B------:R-:W-:Y:S01]  /*fb10*/  FMNMX.FTZ R0, R29, R0, !PT ;  /* 0x000000001d007209 */ /* 0x000fe20007810000 */
[----:B------:R-:W-:Y:S01]  /*fb20*/  FMUL.FTZ R91, R91, c[0x0][0x320] ;  /* 0x0000c8005b5b7a20 */ /* 0x000fe20000410000 */
[----:B----4-:R-:W-:Y:S01]  /*fb30*/  FMNMX.FTZ R74, R37, R74, !PT ;  /* 0x0000004a254a7209 */ /* 0x010fe20007810000 */
[----:B------:R-:W-:Y:S01]  /*fb40*/  FMUL.FTZ R94, R94, c[0x0][0x320] ;  /* 0x0000c8005e5e7a20 */ /* 0x000fe20000410000 */
[----:B------:R-:W-:Y:S01]  /*fb50*/  FMNMX.FTZ R4, R40, R0, !PT ;  /* 0x0000000028047209 */ /* 0x000fe20007810000 */
[----:B------:R-:W-:Y:S01]  /*fb60*/  FMUL.FTZ R95, R95, c[0x0][0x320] ;  /* 0x0000c8005f5f7a20 */ /* 0x000fe20000410000 */
[----:B------:R-:W-:Y:S01]  /*fb70*/  FMNMX.FTZ R0, R39, R5, !PT ;  /* 0x0000000527007209 */ /* 0x000fe20007810000 */
[----:B------:R-:W-:Y:S02]  /*fb80*/  FMUL.FTZ R107, R107, c[0x0][0x320] ;  /* 0x0000c8006b6b7a20 */ /* 0x000fe40000410000 */
[----:B------:R-:W2:Y:S01]  /*fb90*/  MUFU.TANH R51, R51 ;  /* 0x0000003300337308 */ /* 0x000ea20000002400 */
[----:B------:R-:W-:Y:S01]  /*fba0*/  FMUL.FTZ R104, R104, c[0x0][0x320] ;  /* 0x0000c80068687a20 */ /* 0x000fe20000410000 */
[----:B------:R-:W-:Y:S01]  /*fbb0*/  FMNMX.FTZ R5, R195, R117, !PT ;  /* 0x00000075c3057209 */ /* 0x000fe20007810000 */
[----:B------:R-:W-:Y:S01]  /*fbc0*/  FMUL.FTZ R105, R105, c[0x0][0x320] ;  /* 0x0000c80069697a20 */ /* 0x000fe20000410000 */
[----:B------:R-:W-:Y:S01]  /*fbd0*/  FMNMX.FTZ R0, R50, R0, !PT ;  /* 0x0000000032007209 */ /* 0x000fe20007810000 */
[----:B------:R-:W-:Y:S01]  /*fbe0*/  FMUL.FTZ R68, R68, c[0x0][0x320] ;  /* 0x0000c80044447a20 */ /* 0x000fe20000410000 */
[----:B------:R-:W-:Y:S01]  /*fbf0*/  FMNMX.FTZ R5, R194, R5, !PT ;  /* 0x00000005c2057209 */ /* 0x000fe20007810000 */
[----:B------:R-:W-:Y:S02]  /*fc00*/  FMUL.FTZ R69, R69, c[0x0][0x320] ;  /* 0x0000c80045457a20 */ /* 0x000fe40000410000 */
[----:B------:R-:W-:Y:S01]  /*fc10*/  FMUL.FTZ R102, R102, c[0x0][0x320] ;  /* 0x0000c80066667a20 */ /* 0x000fe20000410000 */
[----:B------:R-:W4:Y:S01]  /*fc20*/  MUFU.TANH R49, R49 ;  /* 0x0000003100317308 */ /* 0x000f220000002400 */
[----:B------:R-:W-:Y:S01]  /*fc30*/  FMNMX.FTZ R5, R14, R5, !PT ;  /* 0x000000050e057209 */ /* 0x000fe20007810000 */
[----:B------:R-:W-:Y:S01]  /*fc40*/  FMUL.FTZ R100, R100, c[0x0][0x320] ;  /* 0x0000c80064647a20 */ /* 0x000fe20000410000 */
[----:B-1----:R-:W-:Y:S01]  /*fc50*/  FMNMX.FTZ R74, R48, R74, !PT ;  /* 0x0000004a304a7209 */ /* 0x002fe20007810000 */
[----:B------:R-:W-:Y:S01]  /*fc60*/  FMUL.FTZ R59, R59, c[0x0][0x320] ;  /* 0x0000c8003b3b7a20 */ /* 0x000fe20000410000 */
[----:B------:R-:W-:Y:S01]  /*fc70*/  FMNMX.FTZ R5, R15, R5, !PT ;  /* 0x000000050f057209 */ /* 0x000fe20007810000 */
[----:B------:R-:W-:Y:S02]  /*fc80*/  FMUL.FTZ R62, R62, c[0x0][0x320] ;  /* 0x0000c8003e3e7a20 */ /* 0x000fe40000410000 */
[----:B------:R-:W-:Y:S02]  /*fc90*/  FMUL.FTZ R63, R63, c[0x0][0x320] ;  /* 0x0000c8003f3f7a20 */ /* 0x000fe40000410000 */
[----:B------:R-:W1:Y:S01]  /*fca0*/  MUFU.TANH R202, R54 ;  /* 0x0000003600ca7308 */ /* 0x000e620000002400 */
[----:B------:R-:W-:Y:S02]  /*fcb0*/  FMUL.FTZ R75, R75, c[0x0][0x320] ;  /* 0x0000c8004b4b7a20 */ /* 0x000fe40000410000 */
[----:B------:R-:W-:Y:S01]  /*fcc0*/  FMUL.FTZ R61, R61, c[0x0][0x320] ;  /* 0x0000c8003d3d7a20 */ /* 0x000fe20000410000 */
[----:B--2---:R-:W-:Y:S01]  /*fcd0*/  FMNMX.FTZ R0, R51, R0, !PT ;  /* 0x0000000033007209 */ /* 0x004fe20007810000 */
[----:B------:R-:W-:Y:S02]  /*fce0*/  FMUL.FTZ R72, R72, c[0x0][0x320] ;  /* 0x0000c80048487a20 */ /* 0x000fe40000410000 */
[----:B------:R-:W-:Y:S02]  /*fcf0*/  FMUL.FTZ R76, R76, c[0x0][0x320] ;  /* 0x0000c8004c4c7a20 */ /* 0x000fe40000410000 */
[----:B------:R-:W-:Y:S01]  /*fd00*/  FMUL.FTZ R108, R108, c[0x0][0x320] ;  /* 0x0000c8006c6c7a20 */ /* 0x000fe20000410000 */
[----:B------:R-:W-:Y:S01]  /*fd10*/  MUFU.TANH R199, R47 ;  /* 0x0000002f00c77308 */ /* 0x000fe20000002400 */
[----:B------:R-:W-:Y:S02]  /*fd20*/  FMUL.FTZ R67, R67, c[0x0][0x320] ;  /* 0x0000c80043437a20 */ /* 0x000fe40000410000 */
[----:B------:R-:W-:Y:S01]  /*fd30*/  FMUL.FTZ R71, R71, c[0x0][0x320] ;  /* 0x0000c80047477a20 */ /* 0x000fe20000410000 */
[----:B----4-:R-:W-:Y:S01]  /*fd40*/  FMNMX.FTZ R74, R49, R74, !PT ;  /* 0x0000004a314a7209 */ /* 0x010fe20007810000 */
        /* <DEDUP_REMOVED lines=13> */
[----:B------:R-:W-:Y:S02]  /*fe20*/  FMUL.FTZ R57, R57, c[0x0][0x320] ;  /* 0x0000c80039397a20 */ /* 0x000fe40000410000 */
[----:B------:R-:W-:Y:S03]  /*fe30*/  FMUL.FTZ R109, R109, c[0x0][0x320] ;  /* 0x0000c8006d6d7a20 */ /* 0x000fe60000410000 */
[----:B------:R-:W4:Y:S01]  /*fe40*/  MUFU.TANH R198, R53 ;  /* 0x0000003500c67308 */ /* 0x000f220000002400 */
[----:B--2---:R-:W-:Y:S09]  /*fe50*/  FMNMX.FTZ R74, R47, R74, !PT ;  /* 0x0000004a2f4a7209 */ /* 0x004ff20007810000 */
[----:B------:R-:W2:Y:S01]  /*fe60*/  MUFU.TANH R200, R66 ;  /* 0x0000004200c87308 */ /* 0x000ea20000002400 */
[----:B-1----:R-:W-:Y:S09]  /*fe70*/  FMNMX.FTZ R0, R203, R0, !PT ;  /* 0x00000000cb007209 */ /* 0x002ff20007810000 */
[----:B------:R-:W-:Y:S01]  /*fe80*/  MUFU.TANH R205, R56 ;  /* 0x0000003800cd7308 */ /* 0x000fe20000002400 */
[----:B----4-:R-:W-:Y:S09]  /*fe90*/  FMNMX.FTZ R74, R198, R74, !PT ;  /* 0x0000004ac64a7209 */ /* 0x010ff20007810000 */
[----:B------:R-:W1:Y:S01]  /*fea0*/  MUFU.TANH R56, R64 ;  /* 0x0000004000387308 */ /* 0x000e620000002400 */
[----:B--2---:R-:W-:Y:S09]  /*feb0*/  FMNMX.FTZ R0, R200, R0, !PT ;  /* 0x00000000c8007209 */ /* 0x004ff20007810000 */
[----:B------:R-:W2:Y:S10]  /*fec0*/  MUFU.TANH R201, R67 ;  /* 0x0000004300c97308 */ /* 0x000eb40000002400 */
[----:B------:R-:W4:Y:S01]  /*fed0*/  MUFU.TANH R187, R70 ;  /* 0x0000004600bb7308 */ /* 0x000f220000002400 */
[----:B-1----:R-:W-:Y:S09]  /*fee0*/  FMNMX.FTZ R74, R56, R74, !PT ;  /* 0x0000004a384a7209 */ /* 0x002ff20007810000 */
[----:B------:R-:W-:Y:S01]  /*fef0*/  MUFU.TANH R204, R60 ;  /* 0x0000003c00cc7308 */ /* 0x000fe20000002400 */
[----:B--2---:R-:W-:Y:S09]  /*ff00*/  FMNMX.FTZ R0, R201, R0, !PT ;  /* 0x00000000c9007209 */ /* 0x004ff20007810000 */
[----:B------:R-:W1:Y:S01]  /*ff10*/  MUFU.TANH R60, R65 ;  /* 0x00000041003c7308 */ /* 0x000e620000002400 */
[----:B----4-:R-:W-:Y:S04]  /*ff20*/  MOV R215, R187 ;  /* 0x000000bb00d77202 */ /* 0x010fe80000000f00 */
[----:B------:R-:W-:Y:S05]  /*ff30*/  FMNMX.FTZ R0, R215, R0, !PT ;  /* 0x00000000d7007209 */ /* 0x000fea0007810000 */
[----:B------:R-:W2:Y:S10]  /*ff40*/  MUFU.TANH R210, R68 ;  /* 0x0000004400d27308 */ /* 0x000eb40000002400 */
[----:B------:R-:W4:Y:S01]  /*ff50*/  MUFU.TANH R219, R69 ;  /* 0x0000004500db7308 */ /* 0x000f220000002400 */
[----:B-1----:R-:W-:Y:S09]  /*ff60*/  FMNMX.FTZ R74, R60, R74, !PT ;  /* 0x0000004a3c4a7209 */ /* 0x002ff20007810000 */
[----:B------:R4:W-:Y:S01]  /*ff70*/  MUFU.TANH R216, R93 ;  /* 0x0000005d00d87308 */ /* 0x0009e20000002400 */
[----:B--2---:R-:W-:Y:S09]  /*ff80*/  FMNMX.FTZ R74, R210, R74, !PT ;  /* 0x0000004ad24a7209 */ /* 0x004ff20007810000 */
[----:B------:R-:W1:Y:S10]  /*ff90*/  MUFU.TANH R247, R71 ;  /* 0x0000004700f77308 */ /* 0x000e740000002400 */
[----:B------:R-:W2:Y:S01]  /*ffa0*/  MUFU.TANH R207, R80 ;  /* 0x0000005000cf7308 */ /* 0x000ea20000002400 */
[----:B----4-:R-:W-:Y:S04]  /*ffb0*/  MOV R93, R219 ;  /* 0x000000db005d7202 */ /* 0x010fe80000000f00 */
[----:B------:R-:W-:Y:S05]  /*ffc0*/  FMNMX.FTZ R74, R93, R74, !PT ;  /* 0x0000004a5d4a7209 */ /* 0x000fea0007810000 */
[----:B------:R-:W4:Y:S01]  /*ffd0*/  MUFU.TANH R238, R82 ;  /* 0x0000005200ee7308 */ /* 0x000f220000002400 */
[----:B-1----:R-:W-:Y:S09]  /*ffe0*/  FMNMX.FTZ R0, R247, R0, !PT ;  /* 0x00000000f7007209 */ /* 0x002ff20007810000 */
[----:B------:R-:W1:Y:S01]  /*fff0*/  MUFU.TANH R230, R83 ;  /* 0x0000005300e67308 */ /* 0x000e620000002400 */
[----:B--2---:R-:W-:Y:S04]  /*10000*/  MOV R214, R207 ;  /* 0x000000cf00d67202 */ /* 0x004fe80000000f00 */
[----:B------:R-:W-:Y:S05]  /*10010*/  FMNMX.FTZ R74, R214, R74, !PT ;  /* 0x0000004ad64a7209 */ /* 0x000fea0007810000 */
[----:B------:R-:W2:Y:S01]  /*10020*/  MUFU.TANH R249, R81 ;  /* 0x0000005100f97308 */ /* 0x000ea20000002400 */
[----:B----4-:R-:W-:Y:S09]  /*10030*/  FMNMX.FTZ R0, R238, R0, !PT ;  /* 0x00000000ee007209 */ /* 0x010ff20007810000 */
        /* <DEDUP_REMOVED lines=8> */
[----:B------:R2:W-:Y:S01]  /*100c0*/  MUFU.TANH R212, R114 ;  /* 0x0000007200d47308 */ /* 0x0005e20000002400 */
[----:B-1----:R-:W-:Y:S09]  /*100d0*/  FMNMX.FTZ R0, R81, R0, !PT ;  /* 0x0000000051007209 */ /* 0x002ff20007810000 */
[----:B------:R-:W1:Y:S10]  /*100e0*/  MUFU.TANH R26, R26 ;  /* 0x0000001a001a7308 */ /* 0x000e740000002400 */
[----:B------:R-:W4:Y:S01]  /*100f0*/  MUFU.TANH R211, R85 ;  /* 0x0000005500d37308 */ /* 0x000f220000002400 */
[----:B--2---:R-:W-:Y:S04]  /*10100*/  MOV R114, R222 ;  /* 0x000000de00727202 */ /* 0x004fe80000000f00 */
[----:B------:R-:W-:Y:S05]  /*10110*/  FMNMX.FTZ R0, R114, R0, !PT ;  /* 0x0000000072007209 */ /* 0x000fea0007810000 */
[----:B------:R4:W-:Y:S01]  /*10120*/  MUFU.TANH R119, R89 ;  /* 0x0000005900777308 */ /* 0x0009e20000002400 */
[----:B-1----:R-:W-:Y:S04]  /*10130*/  FMNMX.FTZ R5, R26, R5, !PT ;  /* 0x000000051a057209 */ /* 0x002fe80007810000 */
[----:B------:R-:W-:Y:S05]  /*10140*/  FMNMX.FTZ R5, R27, R5, !PT ;  /* 0x000000051b057209 */ /* 0x000fea0007810000 */
[----:B------:R-:W1:Y:S01]  /*10150*/  MUFU.TANH R53, R98 ;  /* 0x0000006200357308 */ /* 0x000e620000002400 */
[----:B------:R-:W-:Y:S09]  /*10160*/  FMNMX.FTZ R5, R30, R5, !PT ;  /* 0x000000051e057209 */ /* 0x000ff20007810000 */
[----:B------:R1:W-:Y:S01]  /*10170*/  MUFU.TANH R223, R102 ;  /* 0x0000006600df7308 */ /* 0x0003e20000002400 */
[----:B----4-:R-:W-:Y:S04]  /*10180*/  MOV R89, R211 ;  /* 0x000000d300597202 */ /* 0x010fe80000000f00 */
[----:B------:R-:W-:Y:S05]  /*10190*/  FMNMX.FTZ R74, R89, R74, !PT ;  /* 0x0000004a594a7209 */ /* 0x000fea0007810000 */
[----:B------:R-:W-:Y:S10]  /*101a0*/  MUFU.TANH R248, R88 ;  /* 0x0000005800f87308 */ /* 0x000ff40000002400 */
[----:B------:R-:W2:Y:S01]  /*101b0*/  MUFU.TANH R54, R99 ;  /* 0x0000006300367308 */ /* 0x000ea20000002400 */
[----:B-1----:R-:W-:Y:S04]  /*101c0*/  MOV R102, R53 ;  /* 0x0000003500667202 */ /* 0x002fe80000000f00 */
[----:B------:R-:W-:Y:S05]  /*101d0*/  FMNMX.FTZ R0, R102, R0, !PT ;  /* 0x0000000066007209 */ /* 0x000fea0007810000 */
[----:B------:R2:W-:Y:S10]  /*101e0*/  MUFU.TANH R88, R103 ;  /* 0x0000006700587308 */ /* 0x0005f40000002400 */
[----:B------:R-:W1:Y:S10]  /*101f0*/  MUFU.TANH R83, R96 ;  /* 0x0000006000537308 */ /* 0x000e740000002400 */
[----:B------:R-:W4:Y:S01]  /*10200*/  MUFU.TANH R197, R97 ;  /* 0x0000006100c57308 */ /* 0x000f220000002400 */
[----:B--2---:R-:W-:Y:S02]  /*10210*/  MOV R103, R54 ;  /* 0x0000003600677202 */ /* 0x004fe40000000f00 */
[----:B------:R-:W2:Y:S02]  /*10220*/  LDL.64 R54, [R1+0x30] ;  /* 0x0000300001367983 */ /* 0x000ea40000100a00 */
[----:B------:R-:W-:Y:S05]  /*10230*/  FMNMX.FTZ R0, R103, R0, !PT ;  /* 0x0000000067007209 */ /* 0x000fea0007810000 */
[----:B------:R4:W-:Y:S01]  /*10240*/  MUFU.TANH R99, R101 ;  /* 0x0000006500637308 */ /* 0x0009e20000002400 */
[----:B-1----:R-:W-:Y:S09]  /*10250*/  FMNMX.FTZ R74, R83, R74, !PT ;  /* 0x0000004a534a7209 */ /* 0x002ff20007810000 */
[----:B------:R1:W-:Y:S10]  /*10260*/  MUFU.TANH R190, R115 ;  /* 0x0000007300be7308 */ /* 0x0003f40000002400 */
[----:B------:R-:W3:Y:S01]  /*10270*/  MUFU.TANH R31, R31 ;  /* 0x0000001f001f7308 */ /* 0x000ee20000002400 */
[----:B----4-:R-:W-:Y:S04]  /*10280*/  MOV R101, R197 ;  /* 0x000000c500657202 */ /* 0x010fe80000000f00 */
[----:B------:R-:W-:Y:S05]  /*10290*/  FMNMX.FTZ R74, R101, R74, !PT ;  /* 0x0000004a654a7209 */ /* 0x000fea0007810000 */
[----:B------:R-:W4:Y:S01]  /*102a0*/  MUFU.TANH R196, R100 ;  /* 0x0000006400c47308 */ /* 0x000f220000002400 */
[----:B-1----:R-:W-:Y:S04]  /*102b0*/  MOV R115, R223 ;  /* 0x000000df00737202 */ /* 0x002fe80000000f00 */
[----:B------:R-:W-:Y:S05]  /*102c0*/  FMNMX.FTZ R0, R115, R0, !PT ;  /* 0x0000000073007209 */ /* 0x000fea0007810000 */
[----:B------:R4:W-:Y:S01]  /*102d0*/  MUFU.TANH R98, R112 ;  /* 0x0000007000627308 */ /* 0x0009e20000002400 */
[----:B------:R-:W-:Y:S02]  /*102e0*/  FMNMX.FTZ R0, R88, R0, !PT ;  /* 0x0000000058007209 */ /* 0x000fe40007810000 */
[----:B---3--:R-:W-:Y:S02]  /*102f0*/  FMNMX.FTZ R5, R31, R5, !PT ;  /* 0x000000051f057209 */ /* 0x008fe40007810000 */
[----:B------:R-:W-:Y:S05]  /*10300*/  FMNMX.FTZ R0, R212, R0, !PT ;  /* 0x00000000d4007209 */ /* 0x000fea0007810000 */
[----:B------:R-:W1:Y:S01]  /*10310*/  MUFU.TANH R42, R42 ;  /* 0x0000002a002a7308 */ /* 0x000e620000002400 */
[----:B------:R-:W-:Y:S09]  /*10320*/  FMNMX.FTZ R0, R190, R0, !PT ;  /* 0x00000000be007209 */ /* 0x000ff20007810000 */
[----:B------:R-:W3:Y:S01]  /*10330*/  MUFU.TANH R43, R43 ;  /* 0x0000002b002b7308 */ /* 0x000ee20000002400 */
[----:B----4-:R-:W-:Y:S04]  /*10340*/  MOV R112, R196 ;  /* 0x000000c400707202 */ /* 0x010fe80000000f00 */
[----:B------:R-:W-:Y:S05]  /*10350*/  FMNMX.FTZ R74, R112, R74, !PT ;  /* 0x0000004a704a7209 */ /* 0x000fea0007810000 */
[----:B------:R-:W4:Y:S01]  /*10360*/  MUFU.TANH R46, R46 ;  /* 0x0000002e002e7308 */ /* 0x000f220000002400 */
[----:B------:R-:W-:Y:S02]  /*10370*/  FMNMX.FTZ R74, R99, R74, !PT ;  /* 0x0000004a634a7209 */ /* 0x000fe40007810000 */
[----:B-1----:R-:W-:Y:S02]  /*10380*/  FMNMX.FTZ R5, R42, R5, !PT ;  /* 0x000000052a057209 */ /* 0x002fe40007810000 */
[----:B------:R-:W-:Y:S05]  /*10390*/  FMNMX.FTZ R74, R98, R74, !PT ;  /* 0x0000004a624a7209 */ /* 0x000fea0007810000 */
[----:B------:R-:W1:Y:S01]  /*103a0*/  MUFU.TANH R97, R113 ;  /* 0x0000007100617308 */ /* 0x000e620000002400 */
[----:B---3--:R-:W-:Y:S09]  /*103b0*/  FMNMX.FTZ R5, R43, R5, !PT ;  /* 0x000000052b057209 */ /* 0x008ff20007810000 */
[----:B------:R-:W3:Y:S01]  /*103c0*/  MUFU.TANH R220, R58 ;  /* 0x0000003a00dc7308 */ /* 0x000ee20000002400 */
[----:B----4-:R-:W-:Y:S04]  /*103d0*/  FMNMX.FTZ R5, R46, R5, !PT ;  /* 0x000000052e057209 */ /* 0x010fe80007810000 */
[----:B------:R-:W-:Y:S05]  /*103e0*/  FMNMX.FTZ R5, R199, R5, !PT ;  /* 0x00000005c7057209 */ /* 0x000fea0007810000 */
[----:B------:R4:W-:Y:S01]  /*103f0*/  MUFU.TANH R239, R73 ;  /* 0x0000004900ef7308 */ /* 0x0009e20000002400 */
[----:B-1----:R-:W-:Y:S05]  /*10400*/  FMNMX.FTZ R74, R97, R74, !PT ;  /* 0x0000004a614a7209 */ /* 0x002fea0007810000 */
[----:B------:R-:W1:Y:S04]  /*10410*/  SHFL.BFLY PT, R6, R74, 0x2, 0x1f ;  /* 0x0c401f004a067f89 */ /* 0x000e6800000e0000 */
[----:B------:R-:W1:Y:S01]  /*10420*/  MUFU.TANH R218, R59 ;  /* 0x0000003b00da7308 */ /* 0x000e620000002400 */
[----:B---3--:R-:W-:Y:S09]  /*10430*/  FMNMX.FTZ R5, R220, R5, !PT ;  /* 0x00000005dc057209 */ /* 0x008ff20007810000 */
[----:B------:R-:W3:Y:S01]  /*10440*/  MUFU.TANH R251, R62 ;  /* 0x0000003e00fb7308 */ /* 0x000ee20000002400 */
[----:B----4-:R-:W4:Y:S09]  /*10450*/  SHFL.BFLY PT, R73, R0, 0x2, 0x1f ;  /* 0x0c401f0000497f89 */ /* 0x010f3200000e0000 */
[----:B------:R-:W4:Y:S01]  /*10460*/  MUFU.TANH R245, R63 ;  /* 0x0000003f00f57308 */ /* 0x000f220000002400 */
[----:B-1----:R-:W-:Y:S02]  /*10470*/  FMNMX.FTZ R74, R74, R6, !PT ;  /* 0x000000064a4a7209 */ /* 0x002fe40007810000 */
[----:B------:R-:W-:Y:S03]  /*10480*/  FMNMX.FTZ R5, R218, R5, !PT ;  /* 0x00000005da057209 */ /* 0x000fe60007810000 */
[----:B------:R-:W1:Y:S04]  /*10490*/  SHFL.BFLY PT, R8, R74, 0x1, 0x1f ;  /* 0x0c201f004a087f89 */ /* 0x000e6800000e0000 */
[----:B------:R-:W1:Y:S01]  /*104a0*/  MUFU.TANH R250, R75 ;  /* 0x0000004b00fa7308 */ /* 0x000e620000002400 */
[----:B---3--:R-:W-:Y:S04]  /*104b0*/  MOV R85, R251 ;  /* 0x000000fb00557202 */ /* 0x008fe80000000f00 */
[----:B------:R-:W-:Y:S05]  /*104c0*/  FMNMX.FTZ R5, R85, R5, !PT ;  /* 0x0000000555057209 */ /* 0x000fea0007810000 */
[----:B------:R-:W3:Y:S01]  /*104d0*/  MUFU.TANH R252, R78 ;  /* 0x0000004e00fc7308 */ /* 0x000ee20000002400 */
[----:B----4-:R-:W-:Y:S02]  /*104e0*/  FMNMX.FTZ R73, R0, R73, !PT ;  /* 0x0000004900497209 */ /* 0x010fe40007810000 */
[----:B------:R-:W-:Y:S03]  /*104f0*/  MOV R87, R245 ;  /* 0x000000f500577202 */ /* 0x000fe60000000f00 */
[----:B------:R-:W4:Y:S01]  /*10500*/  SHFL.BFLY PT, R6, R73, 0x1, 0x1f ;  /* 0x0c201f0049067f89 */ /* 0x000f2200000e0000 */
[----:B------:R-:W-:Y:S03]  /*10510*/  FMNMX.FTZ R5, R87, R5, !PT ;  /* 0x0000000557057209 */ /* 0x000fe60007810000 */
[----:B------:R-:W4:Y:S01]  /*10520*/  MUFU.TANH R233, R79 ;  /* 0x0000004f00e97308 */ /* 0x000f220000002400 */
[----:B------:R-:W-:Y:S02]  /*10530*/  FMNMX.FTZ R5, R234, R5, !PT ;  /* 0x00000005ea057209 */ /* 0x000fe40007810000 */
[----:B-1----:R-:W-:Y:S01]  /*10540*/  MOV R86, R250 ;  /* 0x000000fa00567202 */ /* 0x002fe20000000f00 */
[----:B------:R-:W-:Y:S01]  /*10550*/  FMUL.FTZ R75, R110, c[0x0][0x320] ;  /* 0x0000c8006e4b7a20 */ /* 0x000fe20000410000 */
[----:B------:R-:W-:Y:S02]  /*10560*/  FMNMX.FTZ R74, R74, R8, !PT ;  /* 0x000000084a4a7209 */ /* 0x000fe40007810000 */
[----:B------:R-:W-:Y:S03]  /*10570*/  FMNMX.FTZ R5, R86, R5, !PT ;  /* 0x0000000556057209 */ /* 0x000fe60007810000 */
[----:B------:R-:W1:Y:S01]  /*10580*/  MUFU.TANH R244, R90 ;  /* 0x0000005a00f47308 */ /* 0x000e620000002400 */
[----:B------:R-:W-:Y:S01]  /*10590*/  FMUL.FTZ R96, R74, c[0x0][0x2d0] ;  /* 0x0000b4004a607a20 */ /* 0x000fe20000410000 */
[----:B---3--:R-:W-:Y:S03]  /*105a0*/  MOV R113, R252 ;  /* 0x000000fc00717202 */ /* 0x008fe60000000f00 */
[--C-:B------:R-:W-:Y:S02]  /*105b0*/  FFMA.FTZ R8, R20, c[0x0][0x2d0], -R96.reuse ;  /* 0x0000b40014087a23 */ /* 0x100fe40000010860 */
[--C-:B------:R-:W-:Y:S01]  /*105c0*/  FFMA.FTZ R101, R101, c[0x0][0x2d0], -R96.reuse ;  /* 0x0000b40065657a23 */ /* 0x100fe20000010860 */
[----:B------:R-:W-:Y:S01]  /*105d0*/  FMNMX.FTZ R0, R113, R5, !PT ;  /* 0x0000000571007209 */ /* 0x000fe20007810000 */
[--C-:B------:R-:W-:Y:S01]  /*105e0*/  FFMA.FTZ R112, R112, c[0x0][0x2d0], -R96.reuse ;  /* 0x0000b40070707a23 */ /* 0x100fe20000010860 */
[----:B------:R-:W3:Y:S01]  /*105f0*/  MUFU.TANH R243, R91 ;  /* 0x0000005b00f37308 */ /* 0x000ee20000002400 */
[----:B----4-:R-:W-:Y:S01]  /*10600*/  FMNMX.FTZ R73, R73, R6, !PT ;  /* 0x0000000649497209 */ /* 0x010fe20007810000 */
[----:B------:R-:W-:Y:S01]  /*10610*/  FFMA.FTZ R6, R32, c[0x0][0x2d0], -R96 ;  /* 0x0000b40020067a23 */ /* 0x000fe20000010860 */
[----:B------:R-:W-:Y:S07]  /*10620*/  FMNMX.FTZ R0, R233, R0, !PT ;  /* 0x00000000e9007209 */ /* 0x000fee0007810000 */
[----:B------:R-:W4:Y:S01]  /*10630*/  MUFU.TANH R7, R94 ;  /* 0x0000005e00077308 */ /* 0x000f220000002400 */
[----:B-1----:R-:W-:Y:S04]  /*10640*/  MOV R110, R244 ;  /* 0x000000f4006e7202 */ /* 0x002fe80000000f00 */
[----:B------:R-:W-:Y:S01]  /*10650*/  FMNMX.FTZ R5, R110, R0, !PT ;  /* 0x000000006e057209 */ /* 0x000fe20007810000 */
[----:B------:R-:W-:Y:S04]  /*10660*/  FMUL.FTZ R0, R111, c[0x0][0x320] ;  /* 0x0000c8006f007a20 */ /* 0x000fe80000410000 */
[----:B------:R1:W-:Y:S01]  /*10670*/  MUFU.EX2 R244, R8 ;  /* 0x0000000800f47308 */ /* 0x0003e20000000800 */
[----:B---3--:R-:W-:Y:S04]  /*10680*/  MOV R111, R243 ;  /* 0x000000f3006f7202 */ /* 0x008fe80000000f00 */
[----:B------:R-:W-:Y:S05]  /*10690*/  FMNMX.FTZ R5, R111, R5, !PT ;  /* 0x000000056f057209 */ /* 0x000fea0007810000 */
[----:B------:R3:W-:Y:S10]  /*106a0*/  MUFU.TANH R71, R0 ;  /* 0x0000000000477308 */ /* 0x0007f40000002400 */
[----:B------:R4:W4:Y:S01]  /*106b0*/  MUFU.TANH R94, R95 ;  /* 0x0000005f005e7308 */ /* 0x0009220000002400 */
[----:B-1----:R-:W-:Y:S09]  /*106c0*/  @P0 MOV R8, c[0x0][0x1e0] ;  /* 0x0000780000080a02 */ /* 0x002ff20000000f00 */
[----:B------:R1:W1:Y:S01]  /*106d0*/  MUFU.TANH R63, R106 ;  /* 0x0000006a003f7308 */ /* 0x0002620000002400 */
[----:B---3--:R-:W-:Y:S04]  /*106e0*/  FADD.FTZ R0, -R74, R2 ;  /* 0x000000024a007221 */ /* 0x008fe80000010100 */
[----:B------:R-:W-:Y:S05]  /*106f0*/  FMUL.FTZ R2, R0, c[0x0][0x2d0] ;  /* 0x0000b40000027a20 */ /* 0x000fea0000410000 */
[----:B------:R-:W3:Y:S01]  /*10700*/  MUFU.TANH R91, R107 ;  /* 0x0000006b005b7308 */ /* 0x000ee20000002400 */
[----:B----4-:R-:W-:Y:S04]  /*10710*/  MOV R95, R7 ;  /* 0x00000007005f7202 */ /* 0x010fe80000000f00 */
[----:B------:R-:W-:Y:S05]  /*10720*/  FMNMX.FTZ R5, R95, R5, !PT ;  /* 0x000000055f057209 */ /* 0x000fea0007810000 */
[----:B------:R-:W4:Y:S01]  /*10730*/  MUFU.TANH R75, R75 ;  /* 0x0000004b004b7308 */ /* 0x000f220000002400 */
[----:B------:R-:W-:Y:S02]  /*10740*/  FMNMX.FTZ R5, R94, R5, !PT ;  /* 0x000000055e057209 */ /* 0x000fe40007810000 */
[----:B-1----:R-:W-:Y:S02]  /*10750*/  MOV R106, R247 ;  /* 0x000000f7006a7202 */ /* 0x002fe40000000f00 */
[----:B------:R-:W-:Y:S05]  /*10760*/  FMNMX.FTZ R5, R63, R5, !PT ;  /* 0x000000053f057209 */ /* 0x000fea0007810000 */
[----:B------:R-:W1:Y:S01]  /*10770*/  MUFU.TANH R41, R41 ;  /* 0x0000002900297308 */ /* 0x000e620000002400 */
[----:B---3--:R-:W-:Y:S01]  /*10780*/  FMNMX.FTZ R0, R91, R5, !PT ;  /* 0x000000055b007209 */ /* 0x008fe20007810000 */
[--C-:B------:R-:W-:Y:S01]  /*10790*/  FFMA.FTZ R5, R33, c[0x0][0x2d0], -R96.reuse ;  /* 0x0000b40021057a23 */ /* 0x100fe20000010860 */
[----:B------:R-:W-:Y:S07]  /*107a0*/  MOV R107, R248 ;  /* 0x000000f8006b7202 */ /* 0x000fee0000000f00 */
[----:B------:R3:W-:Y:S01]  /*107b0*/  MUFU.EX2 R9, R5 ;  /* 0x0000000500097308 */ /* 0x0007e20000000800 */
[----:B----4-:R-:W-:Y:S04]  /*107c0*/  FMNMX.FTZ R0, R75, R0, !PT ;  /* 0x000000004b007209 */ /* 0x010fe80007810000 */
[----:B------:R-:W-:Y:S05]  /*107d0*/  FMNMX.FTZ R0, R71, R0, !PT ;  /* 0x0000000047007209 */ /* 0x000fea0007810000 */
[----:B------:R-:W4:Y:S01]  /*107e0*/  MUFU.TANH R44, R44 ;  /* 0x0000002c002c7308 */ /* 0x000f220000002400 */
[----:B-1----:R-:W-:Y:S09]  /*107f0*/  FMNMX.FTZ R4, R41, R4, !PT ;  /* 0x0000000429047209 */ /* 0x002ff20007810000 */
[----:B------:R1:W-:Y:S01]  /*10800*/  MUFU.EX2 R70, R2 ;  /* 0x0000000200467308 */ /* 0x0003e20000000800 */
[----:B---3--:R-:W-:Y:S09]  /*10810*/  @P0 MOV R5, R10 ;  /* 0x0000000a00050202 */ /* 0x008ff20000000f00 */
[----:B------:R-:W3:Y:S01]  /*10820*/  MUFU.TANH R45, R45 ;  /* 0x0000002d002d7308 */ /* 0x000ee20000002400 */
[----:B----4-:R-:W-:Y:S09]  /*10830*/  FMNMX.FTZ R4, R44, R4, !PT ;  /* 0x000000042c047209 */ /* 0x010ff20007810000 */
[----:B------:R-:W4:Y:S01]  /*10840*/  MUFU.TANH R208, R57 ;  /* 0x0000003900d07308 */ /* 0x000f220000002400 */
[----:B-1----:R-:W-:Y:S02]  /*10850*/  FADD.FTZ R2, -R73, R3 ;  /* 0x0000000349027221 */ /* 0x002fe40000010100 */
[----:B------:R-:W1:Y:S02]  /*10860*/  SHFL.BFLY PT, R3, R0, 0x2, 0x1f ;  /* 0x0c401f0000037f89 */ /* 0x000e6400000e0000 */
[----:B------:R-:W-:Y:S05]  /*10870*/  FMUL.FTZ R2, R2, c[0x0][0x2d0] ;  /* 0x0000b40002027a20 */ /* 0x000fea0000410000 */
[----:B------:R-:W2:Y:S01]  /*10880*/  MUFU.TANH R206, R61 ;  /* 0x0000003d00ce7308 */ /* 0x000ea20000002400 */
[----:B---3--:R-:W-:Y:S04]  /*10890*/  FMNMX.FTZ R4, R45, R4, !PT ;  /* 0x000000042d047209 */ /* 0x008fe80007810000 */
[----:B------:R-:W-:Y:S05]  /*108a0*/  FMNMX.FTZ R4, R205, R4, !PT ;  /* 0x00000004cd047209 */ /* 0x000fea0007810000 */
[----:B------:R-:W3:Y:S01]  /*108b0*/  MUFU.TANH R221, R72 ;  /* 0x0000004800dd7308 */ /* 0x000ee20000002400 */
[----:B----4-:R-:W-:Y:S04]  /*108c0*/  FMNMX.FTZ R4, R208, R4, !PT ;  /* 0x00000004d0047209 */ /* 0x010fe80007810000 */
[----:B------:R-:W-:Y:S05]  /*108d0*/  FMNMX.FTZ R4, R204, R4, !PT ;  /* 0x00000004cc047209 */ /* 0x000fea0007810000 */
[----:B------:R-:W4:Y:S01]  /*108e0*/  MUFU.TANH R209, R76 ;  /* 0x0000004c00d17308 */ /* 0x000f220000002400 */
[----:B-1----:R-:W-:Y:S01]  /*108f0*/  FMNMX.FTZ R0, R0, R3, !PT ;  /* 0x0000000300007209 */ /* 0x002fe20007810000 */
[----:B------:R-:W-:Y:S02]  /*10900*/  FFMA.FTZ R3, R17, c[0x0][0x2d0], -R96 ;  /* 0x0000b40011037a23 */ /* 0x000fe40000010860 */
[----:B------:R-:W-:Y:S01]  /*10910*/  FMUL.FTZ R17, R70, R133 ;  /* 0x0000008546117220 */ /* 0x000fe20000410000 */
[----:B--2---:R-:W-:Y:S02]  /*10920*/  FMNMX.FTZ R4, R206, R4, !PT ;  /* 0x00000004ce047209 */ /* 0x004fe40007810000 */
[----:B------:R-:W-:Y:S02]  /*10930*/  MOV R133, R107 ;  /* 0x0000006b00857202 */ /* 0x000fe40000000f00 */
[----:B------:R-:W-:Y:S01]  /*10940*/  MOV R107, R216 ;  /* 0x000000d8006b7202 */ /* 0x000fe20000000f00 */
[----:B------:R-:W1:Y:S01]  /*10950*/  MUFU.TANH R240, R77 ;  /* 0x0000004d00f07308 */ /* 0x000e620000002400 */
[----:B---3--:R-:W-:Y:S04]  /*10960*/  FMNMX.FTZ R4, R221, R4, !PT ;  /* 0x00000004dd047209 */ /* 0x008fe80007810000 */
[----:B------:R-:W-:Y:S05]  /*10970*/  FMNMX.FTZ R4, R239, R4, !PT ;  /* 0x00000004ef047209 */ /* 0x000fea0007810000 */
[----:B------:R2:W3:Y:S01]  /*10980*/  MUFU.TANH R84, R104 ;  /* 0x0000006800547308 */ /* 0x0004e20000002400 */
[----:B----4-:R-:W-:Y:S04]  /*10990*/  MOV R82, R209 ;  /* 0x000000d100527202 */ /* 0x010fe80000000f00 */
[----:B------:R-:W-:Y:S05]  /*109a0*/  FMNMX.FTZ R4, R82, R4, !PT ;  /* 0x0000000452047209 */ /* 0x000fea0007810000 */
[----:B------:R4:W-:Y:S01]  /*109b0*/  MUFU.EX2 R245, R3 ;  /* 0x0000000300f57308 */ /* 0x0009e20000000800 */
[----:B-1----:R-:W-:Y:S04]  /*109c0*/  FMNMX.FTZ R4, R240, R4, !PT ;  /* 0x00000004f0047209 */ /* 0x002fe80007810000 */
[----:B------:R-:W-:Y:S05]  /*109d0*/  FMNMX.FTZ R4, R248, R4, !PT ;  /* 0x00000004f8047209 */ /* 0x000fea0007810000 */
[----:B------:R-:W1:Y:S01]  /*109e0*/  MUFU.TANH R90, R105 ;  /* 0x00000069005a7308 */ /* 0x000e620000002400 */
[----:B------:R-:W-:Y:S01]  /*109f0*/  FMNMX.FTZ R4, R119, R4, !PT ;  /* 0x0000000477047209 */ /* 0x000fe20007810000 */
[----:B--2---:R-:W-:Y:S03]  /*10a00*/  FMUL.FTZ R104, R73, c[0x0][0x2d0] ;  /* 0x0000b40049687a20 */ /* 0x004fe60000410000 */
[----:B------:R-:W-:Y:S01]  /*10a10*/  FMNMX.FTZ R4, R217, R4, !PT ;  /* 0x00000004d9047209 */ /* 0x000fe20007810000 */
[--C-:B------:R-:W-:Y:S04]  /*10a20*/  FFMA.FTZ R102, R102, c[0x0][0x2d0], -R104.reuse ;  /* 0x0000b40066667a23 */ /* 0x100fe80000010868 */
[----:B------:R-:W2:Y:S01]  /*10a30*/  MUFU.TANH R191, R108 ;  /* 0x0000006c00bf7308 */ /* 0x000ea20000002400 */
[----:B------:R-:W-:Y:S01]  /*10a40*/  FMNMX.FTZ R4, R216, R4, !PT ;  /* 0x00000004d8047209 */ /* 0x000fe20007810000 */
[--C-:B------:R-:W-:Y:S02]  /*10a50*/  FFMA.FTZ R103, R103, c[0x0][0x2d0], -R104.reuse ;  /* 0x0000b40067677a23 */ /* 0x100fe40000010868 */
[--C-:B----4-:R-:W-:Y:S01]  /*10a60*/  FFMA.FTZ R3, R186, c[0x0][0x2d0], -R104.reuse ;  /* 0x0000b400ba037a23 */ /* 0x110fe20000010868 */
[----:B---3--:R-:W-:Y:S01]  /*10a70*/  FMNMX.FTZ R4, R84, R4, !PT ;  /* 0x0000000454047209 */ /* 0x008fe20007810000 */
[--C-:B------:R-:W-:Y:S04]  /*10a80*/  FFMA.FTZ R115, R115, c[0x0][0x2d0], -R104.reuse ;  /* 0x0000b40073737a23 */ /* 0x100fe80000010868 */
[----:B------:R-:W3:Y:S01]  /*10a90*/  MUFU.TANH R109, R109 ;  /* 0x0000006d006d7308 */ /* 0x000ee20000002400 */
[----:B-1----:R-:W-:Y:S09]  /*10aa0*/  FMNMX.FTZ R4, R90, R4, !PT ;  /* 0x000000045a047209 */ /* 0x002ff20007810000 */
[----:B------:R1:W-:Y:S01]  /*10ab0*/  MUFU.EX2 R187, R3 ;  /* 0x0000000300bb7308 */ /* 0x0003e20000000800 */
[----:B--2---:R-:W-:Y:S09]  /*10ac0*/  FMNMX.FTZ R4, R191, R4, !PT ;  /* 0x00000004bf047209 */ /* 0x004ff20007810000 */
[----:B------:R-:W-:Y:S01]  /*10ad0*/  MUFU.EX2 R69, R2 ;  /* 0x0000000200457308 */ /* 0x000fe20000000800 */
[----:B---3--:R-:W-:Y:S05]  /*10ae0*/  FMNMX.FTZ R4, R109, R4, !PT ;  /* 0x000000046d047209 */ /* 0x008fea0007810000 */
[----:B------:R-:W2:Y:S04]  /*10af0*/  SHFL.BFLY PT, R7, R4, 0x2, 0x1f ;  /* 0x0c401f0004077f89 */ /* 0x000ea800000e0000 */
[----:B------:R-:W-:Y:S01]  /*10b00*/  MUFU.EX2 R32, R6 ;  /* 0x0000000600207308 */ /* 0x000fe20000000800 */
[----:B-1----:R-:W-:Y:S09]  /*10b10*/  FFMA.FTZ R3, R185, c[0x0][0x2d0], -R104 ;  /* 0x0000b400b9037a23 */ /* 0x002ff20000010868 */
[----:B------:R1:W3:Y:S01]  /*10b20*/  MUFU.EX2 R209, R3 ;  /* 0x0000000300d17308 */ /* 0x0002e20000000800 */
[----:B--2---:R-:W-:Y:S01]  /*10b30*/  FMNMX.FTZ R4, R4, R7, !PT ;  /* 0x0000000704047209 */ /* 0x004fe20007810000 */
[----:B------:R-:W-:Y:S04]  /*10b40*/  FFMA.FTZ R7, R21, c[0x0][0x2d0], -R96 ;  /* 0x0000b40015077a23 */ /* 0x000fe80000010860 */
[----:B------:R-:W2:Y:S01]  /*10b50*/  SHFL.BFLY PT, R72, R4, 0x1, 0x1f ;  /* 0x0c201f0004487f89 */ /* 0x000ea200000e0000 */
[----:B-1----:R-:W-:Y:S01]  /*10b60*/  FFMA.FTZ R3, R18, c[0x0][0x2d0], -R104 ;  /* 0x0000b40012037a23 */ /* 0x002fe20000010868 */
[----:B---3--:R-:W-:Y:S01]  /*10b70*/  F2FP.BF16.PACK_AB R77, R209, R187 ;  /* 0x000000bbd14d723e */ /* 0x008fe200000010ff */
[----:B------:R-:W-:Y:S01]  /*10b80*/  FMUL.FTZ R18, R69, R134 ;  /* 0x0000008645127220 */ /* 0x000fe20000410000 */
[----:B------:R-:W-:Y:S01]  /*10b90*/  MOV R134, R92 ;  /* 0x0000005c00867202 */ /* 0x000fe20000000f00 */
[----:B------:R1:W-:Y:S01]  /*10ba0*/  MUFU.EX2 R222, R3 ;  /* 0x0000000300de7308 */ /* 0x0003e20000000800 */
[----:B--2---:R-:W-:Y:S01]  /*10bb0*/  FMNMX.FTZ R72, R4, R72, !PT ;  /* 0x0000004804487209 */ /* 0x004fe20007810000 */
[----:B------:R-:W-:Y:S08]  /*10bc0*/  FFMA.FTZ R4, R184, c[0x0][0x2d0], -R96 ;  /* 0x0000b400b8047a23 */ /* 0x000ff00000010860 */
[----:B------:R2:W-:Y:S01]  /*10bd0*/  MUFU.EX2 R207, R4 ;  /* 0x0000000400cf7308 */ /* 0x0005e20000000800 */
[C---:B------:R-:W-:Y:S01]  /*10be0*/  FADD.FTZ R2, -R72.reuse, R116 ;  /* 0x0000007448027221 */ /* 0x040fe20000010100 */
[----:B------:R-:W-:Y:S01]  /*10bf0*/  MOV R116, R249 ;  /* 0x000000f900747202 */ /* 0x000fe20000000f00 */
[----:B------:R-:W-:Y:S02]  /*10c00*/  FMUL.FTZ R105, R72, c[0x0][0x2d0] ;  /* 0x0000b40048697a20 */ /* 0x000fe40000410000 */
[----:B------:R-:W-:Y:S02]  /*10c10*/  FMUL.FTZ R2, R2, c[0x0][0x2d0] ;  /* 0x0000b40002027a20 */ /* 0x000fe40000410000 */
[--C-:B------:R-:W-:Y:S02]  /*10c20*/  FFMA.FTZ R107, R107, c[0x0][0x2d0], -R105.reuse ;  /* 0x0000b4006b6b7a23 */ /* 0x100fe40000010869 */
[--C-:B-1----:R-:W-:Y:S01]  /*10c30*/  FFMA.FTZ R3, R193, c[0x0][0x2d0], -R105.reuse ;  /* 0x0000b400c1037a23 */ /* 0x102fe20000010869 */
[----:B------:R1:W3:Y:S10]  /*10c40*/  MUFU.EX2 R68, R2 ;  /* 0x0000000200447308 */ /* 0x0002f40000000800 */
[----:B------:R4:W-:Y:S01]  /*10c50*/  MUFU.EX2 R185, R3 ;  /* 0x0000000300b97308 */ /* 0x0009e20000000800 */
[----:B--2---:R-:W-:Y:S09]  /*10c60*/  FFMA.FTZ R4, R22, c[0x0][0x2d0], -R104 ;  /* 0x0000b40016047a23 */ /* 0x004ff20000010868 */
[----:B------:R2:W-:Y:S01]  /*10c70*/  MUFU.EX2 R80, R4 ;  /* 0x0000000400507308 */ /* 0x0005e20000000800 */
[--C-:B-1----:R-:W-:Y:S09]  /*10c80*/  FFMA.FTZ R2, R118, c[0x0][0x2d0], -R96.reuse ;  /* 0x0000b40076027a23 */ /* 0x102ff20000010860 */
[----:B------:R1:W1:Y:S01]  /*10c90*/  MUFU.EX2 R211, R2 ;  /* 0x0000000200d37308 */ /* 0x0002620000000800 */
[--C-:B----4-:R-:W-:Y:S09]  /*10ca0*/  FFMA.FTZ R3, R192, c[0x0][0x2d0], -R105.reuse ;  /* 0x0000b400c0037a23 */ /* 0x110ff20000010869 */
[----:B------:R4:W4:Y:S01]  /*10cb0*/  MUFU.EX2 R186, R3 ;  /* 0x0000000300ba7308 */ /* 0x0009220000000800 */
[--C-:B--2---:R-:W-:Y:S02]  /*10cc0*/  FFMA.FTZ R4, R29, c[0x0][0x2d0], -R105.reuse ;  /* 0x0000b4001d047a23 */ /* 0x104fe40000010869 */
[----:B---3--:R-:W-:Y:S07]  /*10cd0*/  FMUL.FTZ R29, R68, R145 ;  /* 0x00000091441d7220 */ /* 0x008fee0000410000 */
[----:B------:R-:W-:Y:S01]  /*10ce0*/  MUFU.EX2 R52, R4 ;  /* 0x0000000400347308 */ /* 0x000fe20000000800 */
[----:B-1----:R-:W-:Y:S01]  /*10cf0*/  FFMA.FTZ R2, R16, c[0x0][0x2d0], -R96 ;  /* 0x0000b40010027a23 */ /* 0x002fe20000010860 */
[----:B------:R-:W-:Y:S01]  /*10d00*/  F2FP.BF16.PACK_AB R76, R211, R207 ;  /* 0x000000cfd34c723e */ /* 0x000fe200000010ff */
[----:B------:R-:W-:Y:S01]  /*10d10*/  FMUL.FTZ R16, R70, R132 ;  /* 0x0000008446107220 */ /* 0x000fe20000410000 */
[----:B------:R-:W-:Y:S02]  /*10d20*/  MOV R132, R116 ;  /* 0x0000007400847202 */ /* 0x000fe40000000f00 */
[----:B------:R-:W-:Y:S04]  /*10d30*/  MOV R116, R84 ;  /* 0x0000005400747202 */ /* 0x000fe80000000f00 */
[----:B------:R1:W2:Y:S01]  /*10d40*/  MUFU.EX2 R213, R2 ;  /* 0x0000000200d57308 */ /* 0x0002a20000000800 */
[--C-:B----4-:R-:W-:Y:S01]  /*10d50*/  FFMA.FTZ R3, R12, c[0x0][0x2d0], -R105.reuse ;  /* 0x0000b4000c037a23 */ /* 0x110fe20000010869 */
[----:B------:R-:W-:Y:S08]  /*10d60*/  F2FP.BF16.PACK_AB R64, R186, R185 ;  /* 0x000000b9ba40723e */ /* 0x000ff000000010ff */
[----:B------:R3:W-:Y:S01]  /*10d70*/  MUFU.EX2 R219, R3 ;  /* 0x0000000300db7308 */ /* 0x0007e20000000800 */
[----:B-1----:R-:W1:Y:S01]  /*10d80*/  SHFL.BFLY PT, R2, R0, 0x1, 0x1f ;  /* 0x0c201f0000027f89 */ /* 0x002e6200000e0000 */
[----:B--2---:R-:W-:Y:S01]  /*10d90*/  F2FP.BF16.PACK_AB R78, R245, R213 ;  /* 0x000000d5f54e723e */ /* 0x004fe200000010ff */
[----:B---3--:R-:W-:Y:S07]  /*10da0*/  FFMA.FTZ R3, R13, c[0x0][0x2d0], -R105 ;  /* 0x0000b4000d037a23 */ /* 0x008fee0000010869 */
[----:B------:R2:W3:Y:S01]  /*10db0*/  MUFU.EX2 R223, R3 ;  /* 0x0000000300df7308 */ /* 0x0004e20000000800 */
[----:B-1----:R-:W-:Y:S01]  /*10dc0*/  FMNMX.FTZ R2, R0, R2, !PT ;  /* 0x0000000200027209 */ /* 0x002fe20007810000 */
[----:B------:R-:W-:Y:S02]  /*10dd0*/  FFMA.FTZ R0, R19, c[0x0][0x2d0], -R104 ;  /* 0x0000b40013007a23 */ /* 0x000fe40000010868 */
[----:B------:R-:W-:Y:S01]  /*10de0*/  FMUL.FTZ R19, R69, R135 ;  /* 0x0000008745137220 */ /* 0x000fe20000410000 */
[----:B------:R-:W-:Y:S05]  /*10df0*/  MOV R135, R86 ;  /* 0x0000005600877202 */ /* 0x000fea0000000f00 */
[----:B------:R1:W4:Y:S01]  /*10e00*/  MUFU.EX2 R243, R0 ;  /* 0x0000000000f37308 */ /* 0x0003220000000800 */
[----:B------:R-:W-:Y:S04]  /*10e10*/  FMUL.FTZ R100, R2, c[0x0][0x2d0] ;  /* 0x0000b40002647a20 */ /* 0x000fe80000410000 */
[--C-:B------:R-:W-:Y:S02]  /*10e20*/  FFMA.FTZ R4, R26, c[0x0][0x2d0], -R100.reuse ;  /* 0x0000b4001a047a23 */ /* 0x100fe40000010864 */
[--C-:B--2---:R-:W-:Y:S01]  /*10e30*/  FFMA.FTZ R3, R195, c[0x0][0x2d0], -R100.reuse ;  /* 0x0000b400c3037a23 */ /* 0x104fe20000010864 */
[----:B---3--:R-:W-:Y:S03]  /*10e40*/  F2FP.BF16.PACK_AB R66, R223, R219 ;  /* 0x000000dbdf42723e */ /* 0x008fe600000010ff */
[----:B------:R2:W-:Y:S01]  /*10e50*/  MUFU.EX2 R108, R3 ;  /* 0x00000003006c7308 */ /* 0x0005e20000000800 */
[----:B-1----:R-:W-:Y:S01]  /*10e60*/  FADD.FTZ R0, -R2, R117 ;  /* 0x0000007502007221 */ /* 0x002fe20000010100 */
[----:B----4-:R-:W-:Y:S08]  /*10e70*/  F2FP.BF16.PACK_AB R79, R243, R222 ;  /* 0x000000def34f723e */ /* 0x010ff000000010ff */
[----:B------:R1:W-:Y:S01]  /*10e80*/  MUFU.EX2 R117, R7 ;  /* 0x0000000700757308 */ /* 0x0003e20000000800 */
[----:B------:R-:W-:Y:S09]  /*10e90*/  FMUL.FTZ R0, R0, c[0x0][0x2d0] ;  /* 0x0000b40000007a20 */ /* 0x000ff20000410000 */
[----:B------:R-:W3:Y:S01]  /*10ea0*/  MUFU.EX2 R0, R0 ;  /* 0x0000000000007308 */ /* 0x000ee20000000800 */
[--C-:B--2---:R-:W-:Y:S09]  /*10eb0*/  FFMA.FTZ R3, R194, c[0x0][0x2d0], -R100.reuse ;  /* 0x0000b400c2037a23 */ /* 0x104ff20000010864 */
[----:B------:R2:W4:Y:S01]  /*10ec0*/  MUFU.EX2 R184, R3 ;  /* 0x0000000300b87308 */ /* 0x0005220000000800 */
[----:B-1----:R-:W-:Y:S09]  /*10ed0*/  @P0 IMAD.WIDE.U32 R6, R242, c[0x0][0x1e0], RZ ;  /* 0x00007800f2060a25 */ /* 0x002ff200078e00ff */
[----:B------:R1:W-:Y:S01]  /*10ee0*/  MUFU.EX2 R194, R4 ;  /* 0x0000000400c27308 */ /* 0x0003e20000000800 */
[----:B---3--:R-:W-:Y:S02]  /*10ef0*/  FMUL.FTZ R26, R0, R142 ;  /* 0x0000008e001a7220 */ /* 0x008fe40000410000 */
[----:B--2---:R-:W-:Y:S01]  /*10f00*/  FFMA.FTZ R3, R14, c[0x0][0x2d0], -R100 ;  /* 0x0000b4000e037a23 */ /* 0x004fe20000010864 */
[----:B----4-:R-:W-:Y:S06]  /*10f10*/  F2FP.BF16.PACK_AB R65, R184, R108 ;  /* 0x0000006cb841723e */ /* 0x010fec00000010ff */
[----:B------:R2:W-:Y:S01]  /*10f20*/  MUFU.EX2 R188, R3 ;  /* 0x0000000300bc7308 */ /* 0x0005e20000000800 */
[----:B-1----:R-:W-:Y:S05]  /*10f30*/  @P0 MOV R4, R54 ;  /* 0x0000003600040202 */ /* 0x002fea0000000f00 */
[----:B------:R-:W-:Y:S04]  /*10f40*/  @P0 IMAD.WIDE.U32 R4, R6, 0x70, R4 ;  /* 0x0000007006040825 */ /* 0x000fe800078e0004 */
[--C-:B------:R-:W-:Y:S02]  /*10f50*/  FFMA.FTZ R6, R27, c[0x0][0x2d0], -R100.reuse ;  /* 0x0000b4001b067a23 */ /* 0x100fe40000010864 */
[----:B------:R-:W-:Y:S02]  /*10f60*/  FMUL.FTZ R27, R0, R143 ;  /* 0x0000008f001b7220 */ /* 0x000fe40000410000 */
[----:B------:R1:W-:Y:S01]  /*10f70*/  MUFU.EX2 R195, R6 ;  /* 0x0000000600c37308 */ /* 0x0003e20000000800 */
[----:B--2---:R-:W-:Y:S09]  /*10f80*/  FFMA.FTZ R3, R15, c[0x0][0x2d0], -R100 ;  /* 0x0000b4000f037a23 */ /* 0x004ff20000010864 */
[----:B------:R2:W3:Y:S01]  /*10f90*/  MUFU.EX2 R189, R3 ;  /* 0x0000000300bd7308 */ /* 0x0004e20000000800 */
[----:B-1----:R-:W-:Y:S01]  /*10fa0*/  @P0 LEA R6, P2, R4, c[0x0][0x1c8], 0x1 ;  /* 0x0000720004060a11 */ /* 0x002fe200078408ff */
[--C-:B--2---:R-:W-:Y:S01]  /*10fb0*/  FFMA.FTZ R3, R23, c[0x0][0x2d0], -R104.reuse ;  /* 0x0000b40017037a23 */ /* 0x104fe20000010868 */
[----:B---3--:R-:W-:Y:S07]  /*10fc0*/  F2FP.BF16.PACK_AB R67, R189, R188 ;  /* 0x000000bcbd43723e */ /* 0x008fee00000010ff */
[----:B------:R1:W-:Y:S02]  /*10fd0*/  MUFU.EX2 R193, R3 ;  /* 0x0000000300c17308 */ /* 0x0003e40000000800 */
[--C-:B-1----:R-:W-:Y:S08]  /*10fe0*/  FFMA.FTZ R3, R34, c[0x0][0x2d0], -R104.reuse ;  /* 0x0000b40022037a23 */ /* 0x102ff00000010868 */
[----:B------:R1:W-:Y:S02]  /*10ff0*/  MUFU.EX2 R33, R3 ;  /* 0x0000000300217308 */ /* 0x0003e40000000800 */
[----:B-1----:R-:W-:Y:S01]  /*11000*/  FFMA.FTZ R3, R35, c[0x0][0x2d0], -R104 ;  /* 0x0000b40023037a23 */ /* 0x002fe20000010868 */
[----:B------:R-:W-:Y:S01]  /*11010*/  MOV R35, R9 ;  /* 0x0000000900237202 */ /* 0x000fe20000000f00 */
[----:B------:R-:W-:Y:S06]  /*11020*/  FFMA.FTZ R9, R30, c[0x0][0x2d0], -R100 ;  /* 0x0000b4001e097a23 */ /* 0x000fec0000010864 */
[----:B------:R1:W-:Y:S01]  /*11030*/  MUFU.EX2 R53, R3 ;  /* 0x0000000300357308 */ /* 0x0003e20000000800 */
[----:B------:R-:W-:Y:S09]  /*11040*/  FMUL.FTZ R30, R0, R146 ;  /* 0x00000092001e7220 */ /* 0x000ff20000410000 */
[----:B------:R-:W-:Y:S01]  /*11050*/  MUFU.EX2 R197, R9 ;  /* 0x0000000900c57308 */ /* 0x000fe20000000800 */
[--C-:B-1----:R-:W-:Y:S02]  /*11060*/  FFMA.FTZ R3, R24, c[0x0][0x2d0], -R105.reuse ;  /* 0x0000b40018037a23 */ /* 0x102fe40000010869 */
[C---:B------:R-:W-:Y:S07]  /*11070*/  FMUL.FTZ R24, R68.reuse, R140 ;  /* 0x0000008c44187220 */ /* 0x040fee0000410000 */
[----:B------:R1:W2:Y:S02]  /*11080*/  MUFU.EX2 R118, R3 ;  /* 0x0000000300767308 */ /* 0x0002a40000000800 */
[--C-:B-1----:R-:W-:Y:S01]  /*11090*/  FFMA.FTZ R3, R25, c[0x0][0x2d0], -R105.reuse ;  /* 0x0000b40019037a23 */ /* 0x102fe20000010869 */
[----:B--2---:R-:W-:Y:S01]  /*110a0*/  MOV R143, R118 ;  /* 0x00000076008f7202 */ /* 0x004fe20000000f00 */
[----:B------:R-:W-:Y:S01]  /*110b0*/  FMUL.FTZ R25, R68, R141 ;  /* 0x0000008d44197220 */ /* 0x000fe20000410000 */
[----:B------:R-:W-:Y:S05]  /*110c0*/  MOV R141, R35 ;  /* 0x00000023008d7202 */ /* 0x000fea0000000f00 */
[----:B------:R1:W-:Y:S01]  /*110d0*/  MUFU.EX2 R192, R3 ;  /* 0x0000000300c07308 */ /* 0x0003e20000000800 */
[C---:B------:R-:W-:Y:S01]  /*110e0*/  FMUL.FTZ R35, R69.reuse, R151 ;  /* 0x0000009745237220 */ /* 0x040fe20000410000 */
[----:B------:R-:W-:Y:S02]  /*110f0*/  MOV R118, R83 ;  /* 0x0000005300767202 */ /* 0x000fe40000000f00 */
[----:B------:R-:W-:Y:S01]  /*11100*/  MOV R151, R93 ;  /* 0x0000005d00977202 */ /* 0x000fe20000000f00 */
[----:B-1----:R-:W-:Y:S02]  /*11110*/  FFMA.FTZ R3, R28, c[0x0][0x2d0], -R105 ;  /* 0x0000b4001c037a23 */ /* 0x002fe40000010869 */
[----:B------:R-:W-:Y:S03]  /*11120*/  FMUL.FTZ R28, R68, R144 ;  /* 0x00000090441c7220 */ /* 0x000fe60000410000 */
[----:B------:R1:W2:Y:S02]  /*11130*/  MUFU.EX2 R34, R3 ;  /* 0x0000000300227308 */ /* 0x0002a40000000800 */
[----:B-1----:R-:W-:Y:S02]  /*11140*/  @P0 SHF.R.S32.HI R3, RZ, 0x1f, R242 ;  /* 0x0000001fff030819 */ /* 0x002fe400000114f2 */
[----:B--2---:R-:W-:Y:S01]  /*11150*/  MOV R142, R34 ;  /* 0x00000022008e7202 */ /* 0x004fe20000000f00 */
[----:B------:R-:W-:Y:S01]  /*11160*/  FMUL.FTZ R34, R69, R150 ;  /* 0x0000009645227220 */ /* 0x000fe20000410000 */
[----:B------:R-:W-:Y:S01]  /*11170*/  MOV R150, R215 ;  /* 0x000000d700967202 */ /* 0x000fe20000000f00 */
[----:B------:R-:W-:Y:S04]  /*11180*/  @P0 IMAD R3, R3, c[0x0][0x1e0], RZ ;  /* 0x0000780003030a24 */ /* 0x000fe800078e02ff */
[----:B------:R-:W-:Y:S05]  /*11190*/  @P0 IMAD R3, R242, c[0x0][0x1e4], R3 ;  /* 0x00007900f2030a24 */ /* 0x000fea00078e0203 */
[----:B------:R-:W-:Y:S05]  /*111a0*/  @P0 IADD3 R3, R7, R3, RZ ;  /* 0x0000000307030210 */ /* 0x000fea0007ffe0ff */
[----:B------:R-:W-:Y:S01]  /*111b0*/  @P0 IMAD R7, R3, 0x70, RZ ;  /* 0x0000007003070824 */ /* 0x000fe200078e02ff */
[----:B------:R-:W-:Y:S04]  /*111c0*/  @P0 SHF.L.U32 R3, R8, 0x5, RZ ;  /* 0x0000000508030819 */ /* 0x000fe800000006ff */
[----:B------:R-:W-:Y:S01]  /*111d0*/  @P0 IADD3 R7, R5, R7, RZ ;  /* 0x0000000705070210 */ /* 0x000fe20007ffe0ff */
[----:B------:R-:W-:Y:S01]  /*111e0*/  FFMA.FTZ R5, R31, c[0x0][0x2d0], -R100 ;  /* 0x0000b4001f057a23 */ /* 0x000fe20000010864 */
[----:B------:R-:W-:Y:S01]  /*111f0*/  @P0 IADD3 R10, P1, R6, R3, RZ ;  /* 0x00000003060a0210 */ /* 0x000fe20007f3e0ff */
[----:B------:R-:W-:Y:S01]  /*11200*/  FMUL.FTZ R31, R0, R147 ;  /* 0x00000093001f7220 */ /* 0x000fe20000410000 */
[----:B------:R-:W-:Y:S01]  /*11210*/  @P0 LEA.HI.X R7, R4, c[0x0][0x1cc], R7, 0x1, P2 ;  /* 0x0000730004070a11 */ /* 0x000fe200010f0c07 */
[----:B------:R1:W-:Y:S01]  /*11220*/  MUFU.EX2 R196, R5 ;  /* 0x0000000500c47308 */ /* 0x0003e20000000800 */
[----:B------:R-:W-:Y:S02]  /*11230*/  @P0 SHF.L.U64.HI R4, R8, R246, c[0x0][0x1e4] ;  /* 0x0000790008040619 */ /* 0x000fe400000102f6 */
[-C--:B------:R-:W-:Y:S01]  /*11240*/  @P0 IADD3 R14, P3, R10, R3.reuse, RZ ;  /* 0x000000030a0e0210 */ /* 0x080fe20007f7e0ff */
[----:B------:R2:W-:Y:S01]  /*11250*/  @P0 LDGSTS.E.BYPASS.LTC128B.128 [R241+0x3900], [R6.64], !P6 ;  /* 0x0390000006f10fae */ /* 0x0005e2000f101d48 */
[-C--:B------:R-:W-:Y:S02]  /*11260*/  @P0 IADD3.X R11, R7, R4.reuse, RZ, P1, !PT ;  /* 0x00000004070b0210 */ /* 0x080fe40000ffe4ff */
[-C--:B------:R-:W-:Y:S02]  /*11270*/  @P0 IADD3 R12, P2, R14, R3.reuse, RZ ;  /* 0x000000030e0c0210 */ /* 0x080fe40007f5e0ff */
[-C--:B------:R-:W-:Y:S02]  /*11280*/  @P0 IADD3.X R15, R11, R4.reuse, RZ, P3, !PT ;  /* 0x000000040b0f0210 */ /* 0x080fe40001ffe4ff */
[-C--:B------:R-:W-:Y:S01]  /*11290*/  @P0 IADD3 R8, P1, R12, R3.reuse, RZ ;  /* 0x000000030c080210 */ /* 0x080fe20007f3e0ff */
[----:B------:R3:W-:Y:S01]  /*112a0*/  @P0 LDGSTS.E.BYPASS.LTC128B.128 [R241+0x4100], [R10.64], !P6 ;  /* 0x041000000af10fae */ /* 0x0007e2000f101d48 */
[-C--:B------:R-:W-:Y:S04]  /*112b0*/  @P0 IADD3.X R13, R15, R4.reuse, RZ, P2, !PT ;  /* 0x000000040f0d0210 */ /* 0x080fe800017fe4ff */
[-C--:B------:R-:W-:Y:S03]  /*112c0*/  @P0 IADD3.X R9, R13, R4.reuse, RZ, P1, !PT ;  /* 0x000000040d090210 */ /* 0x080fe60000ffe4ff */
[----:B------:R4:W-:Y:S01]  /*112d0*/  @P0 LDGSTS.E.BYPASS.LTC128B.128 [R241+0x4900], [R14.64], !P6 ;  /* 0x049000000ef10fae */ /* 0x0009e2000f101d48 */
[--C-:B-1----:R-:W-:Y:S07]  /*112e0*/  FFMA.FTZ R5, R36, c[0x0][0x2d0], -R96.reuse ;  /* 0x0000b40024057a23 */ /* 0x102fee0000010860 */
[----:B------:R1:W-:Y:S01]  /*112f0*/  @P0 LDGSTS.E.BYPASS.LTC128B.128 [R241+0x5100], [R12.64], !P6 ;  /* 0x051000000cf10fae */ /* 0x0003e2000f101d48 */
[----:B------:R1:W1:Y:S01]  /*11300*/  MUFU.EX2 R58, R5 ;  /* 0x00000005003a7308 */ /* 0x0002620000000800 */
[-C--:B--2---:R-:W-:Y:S04]  /*11310*/  @P0 IADD3 R6, P2, R8, R3.reuse, RZ ;  /* 0x0000000308060210 */ /* 0x084fe80007f5e0ff */
[-C--:B------:R-:W-:Y:S02]  /*11320*/  @P0 IADD3.X R7, R9, R4.reuse, RZ, P2, !PT ;  /* 0x0000000409070210 */ /* 0x080fe400017fe4ff */
[----:B------:R2:W-:Y:S01]  /*11330*/  @P0 LDGSTS.E.BYPASS.LTC128B.128 [R241+0x5900], [R8.64], !P6 ;  /* 0x0590000008f10fae */ /* 0x0005e2000f101d48 */
[----:B---3--:R-:W-:Y:S01]  /*11340*/  @P0 IADD3 R10, P1, R6, R3, RZ ;  /* 0x00000003060a0210 */ /* 0x008fe20007f3e0ff */
[--C-:B------:R-:W-:Y:S01]  /*11350*/  FFMA.FTZ R3, R48, c[0x0][0x2d0], -R96.reuse ;  /* 0x0000b40030037a23 */ /* 0x100fe20000010860 */
[----:B------:R-:W-:Y:S02]  /*11360*/  MOV R48, R53 ;  /* 0x0000003500307202 */ /* 0x000fe40000000f00 */
[----:B------:R-:W-:Y:S01]  /*11370*/  @P0 IADD3.X R11, R7, R4, RZ, P1, !PT ;  /* 0x00000004070b0210 */ /* 0x000fe20000ffe4ff */
[----:B------:R3:W-:Y:S02]  /*11380*/  MUFU.EX2 R61, R3 ;  /* 0x00000003003d7308 */ /* 0x0007e40000000800 */
[----:B------:R3:W-:Y:S01]  /*11390*/  @P0 LDGSTS.E.BYPASS.LTC128B.128 [R241+0x6100], [R6.64], !P6 ;  /* 0x0610000006f10fae */ /* 0x0007e2000f101d48 */
[----:B------:R-:W-:Y:S01]  /*113a0*/  FMUL.FTZ R4, R70, R124 ;  /* 0x0000007c46047220 */ /* 0x000fe20000410000 */
[----:B------:R-:W-:Y:S01]  /*113b0*/  MOV R140, R48 ;  /* 0x00000030008c7202 */ /* 0x000fe20000000f00 */
[C---:B----4-:R-:W-:Y:S01]  /*113c0*/  FMUL.FTZ R14, R0.reuse, R130 ;  /* 0x00000082000e7220 */ /* 0x050fe20000410000 */
[----:B------:R-:W-:Y:S01]  /*113d0*/  MOV R130, R33 ;  /* 0x0000002100827202 */ /* 0x000fe20000000f00 */
[----:B------:R-:W-:Y:S01]  /*113e0*/  FMUL.FTZ R15, R0, R131 ;  /* 0x00000083000f7220 */ /* 0x000fe20000410000 */
[----:B------:R-:W-:Y:S01]  /*113f0*/  MOV R131, R32 ;  /* 0x0000002000837202 */ /* 0x000fe20000000f00 */
[----:B------:R-:W-:Y:S01]  /*11400*/  FMUL.FTZ R32, R70, R148 ;  /* 0x0000009446207220 */ /* 0x000fe20000410000 */
[----:B------:R4:W-:Y:S01]  /*11410*/  @P0 LDGSTS.E.BYPASS.LTC128B.128 [R241+0x6900], [R10.64], !P6 ;  /* 0x069000000af10fae */ /* 0x0009e2000f101d48 */
[--C-:B-1----:R-:W-:Y:S01]  /*11420*/  FFMA.FTZ R5, R37, c[0x0][0x2d0], -R96.reuse ;  /* 0x0000b40025057a23 */ /* 0x102fe20000010860 */
[----:B------:R-:W-:Y:S01]  /*11430*/  MOV R148, R106 ;  /* 0x0000006a00947202 */ /* 0x000fe20000000f00 */
[C---:B------:R-:W-:Y:S01]  /*11440*/  FMUL.FTZ R12, R68.reuse, R128 ;  /* 0x00000080440c7220 */ /* 0x040fe20000410000 */
[----:B------:R-:W-:Y:S01]  /*11450*/  MOV R106, R217 ;  /* 0x000000d9006a7202 */ /* 0x000fe20000000f00 */
[----:B------:R1:W1:Y:S01]  /*11460*/  MUFU.EX2 R57, R5 ;  /* 0x0000000500397308 */ /* 0x0002620000000800 */
[----:B------:R-:W-:Y:S01]  /*11470*/  FMUL.FTZ R13, R68, R129 ;  /* 0x00000081440d7220 */ /* 0x000fe20000410000 */
[----:B------:R-:W-:Y:S01]  /*11480*/  MOV R146, R58 ;  /* 0x0000003a00927202 */ /* 0x000fe20000000f00 */
[----:B------:R-:W1:Y:S01]  /*11490*/  LDSM.16.MT88.4 R20, [R224] ;  /* 0x00000000e014783b */ /* 0x000e620000004200 */
[----:B------:R-:W-:Y:S01]  /*114a0*/  FMUL.FTZ R33, R70, R149 ;  /* 0x0000009546217220 */ /* 0x000fe20000410000 */
[----:B------:R-:W-:Y:S01]  /*114b0*/  MOV R149, R214 ;  /* 0x000000d600957202 */ /* 0x000fe20000000f00 */
[C---:B--2---:R-:W-:Y:S01]  /*114c0*/  FMUL.FTZ R8, R68.reuse, R120 ;  /* 0x0000007844087220 */ /* 0x044fe20000410000 */
[----:B------:R-:W-:Y:S01]  /*114d0*/  MOV R120, R89 ;  /* 0x0000005900787202 */ /* 0x000fe20000000f00 */
[----:B------:R-:W-:Y:S01]  /*114e0*/  FMUL.FTZ R9, R68, R121 ;  /* 0x0000007944097220 */ /* 0x000fe20000410000 */
[----:B------:R-:W-:Y:S01]  /*114f0*/  MOV R124, R88 ;  /* 0x00000058007c7202 */ /* 0x000fe20000000f00 */
[----:B---3--:R-:W-:Y:S01]  /*11500*/  FFMA.FTZ R3, R49, c[0x0][0x2d0], -R96 ;  /* 0x0000b40031037a23 */ /* 0x008fe20000010860 */
[----:B------:R-:W-:Y:S01]  /*11510*/  MOV R49, R52 ;  /* 0x0000003400317202 */ /* 0x000fe20000000f00 */
[----:B------:R-:W-:Y:S01]  /*11520*/  FMUL.FTZ R48, R70, R164 ;  /* 0x000000a446307220 */ /* 0x000fe20000410000 */
[----:B------:R-:W-:Y:S01]  /*11530*/  LDSM.16.MT88.4 R52, [R225] ;  /* 0x00000000e134783b */ /* 0x000fe20000004200 */
[----:B------:R-:W2:Y:S01]  /*11540*/  MUFU.EX2 R59, R3 ;  /* 0x00000003003b7308 */ /* 0x000ea20000000800 */
[C---:B------:R-:W-:Y:S01]  /*11550*/  FMUL.FTZ R6, R69.reuse, R126 ;  /* 0x0000007e45067220 */ /* 0x040fe20000410000 */
[----:B------:R-:W-:Y:S01]  /*11560*/  MOV R147, R49 ;  /* 0x0000003100937202 */ /* 0x000fe20000000f00 */
[----:B------:R-:W-:Y:S01]  /*11570*/  FMUL.FTZ R7, R69, R127 ;  /* 0x0000007f45077220 */ /* 0x000fe20000410000 */
[----:B------:R-:W-:Y:S01]  /*11580*/  MOV R49, R81 ;  /* 0x0000005100317202 */ /* 0x000fe20000000f00 */
[C---:B------:R-:W-:Y:S01]  /*11590*/  FMUL.FTZ R58, R0.reuse, R174 ;  /* 0x000000ae003a7220 */ /* 0x040fe20000410000 */
[----:B------:R-:W-:Y:S01]  /*115a0*/  MOV R126, R90 ;  /* 0x0000005a007e7202 */ /* 0x000fe20000000f00 */
[----:B------:R-:W0:Y:S01]  /*115b0*/  LDGDEPBAR ;  /* 0x00000000000079af */ /* 0x000e220000000000 */
[----:B----4-:R-:W-:Y:S01]  /*115c0*/  FMUL.FTZ R10, R0, R122 ;  /* 0x0000007a000a7220 */ /* 0x010fe20000410000 */
[----:B------:R-:W-:Y:S01]  /*115d0*/  MOV R121, R49 ;  /* 0x0000003100797202 */ /* 0x000fe20000000f00 */
[----:B-1----:R-:W-:Y:S01]  /*115e0*/  FMUL.FTZ R5, R70, R125 ;  /* 0x0000007d46057220 */ /* 0x002fe20000410000 */
[----:B------:R-:W-:Y:S01]  /*115f0*/  MOV R127, R94 ;  /* 0x0000005e007f7202 */ /* 0x000fe20000000f00 */
[----:B------:R-:W-:Y:S01]  /*11600*/  FMUL.FTZ R11, R0, R123 ;  /* 0x0000007b000b7220 */ /* 0x000fe20000410000 */
[----:B------:R-:W-:Y:S01]  /*11610*/  MOV R123, R91 ;  /* 0x0000005b007b7202 */ /* 0x000fe20000000f00 */
[----:B------:R-:W-:Y:S01]  /*11620*/  FMUL.FTZ R49, R70, R165 ;  /* 0x000000a546317220 */ /* 0x000fe20000410000 */
[----:B------:R-:W-:Y:S01]  /*11630*/  LDSM.16.MT88.4 R88, [R228+0x800] ;  /* 0x00080000e458783b */ /* 0x000fe20000004200 */
[----:B------:R-:W-:Y:S01]  /*11640*/  MOV R145, R57 ;  /* 0x0000003900917202 */ /* 0x000fe20000000f00 */
[----:B------:R-:W-:Y:S01]  /*11650*/  FMUL.FTZ R57, R68, R173 ;  /* 0x000000ad44397220 */ /* 0x000fe20000410000 */
[----:B------:R-:W-:Y:S01]  /*11660*/  MOV R125, R63 ;  /* 0x0000003f007d7202 */ /* 0x000fe20000000f00 */
[----:B------:R-:W-:Y:S02]  /*11670*/  FMUL.FTZ R63, R0, R179 ;  /* 0x000000b3003f7220 */ /* 0x000fe40000410000 */
[--C-:B------:R-:W-:Y:S02]  /*11680*/  FFMA.FTZ R106, R106, c[0x0][0x2d0], -R105.reuse ;  /* 0x0000b4006a6a7a23 */ /* 0x100fe40000010869 */
[--C-:B------:R-:W-:Y:S01]  /*11690*/  FFMA.FTZ R126, R126, c[0x0][0x2d0], -R105.reuse ;  /* 0x0000b4007e7e7a23 */ /* 0x100fe20000010869 */
[----:B--2---:R-:W-:Y:S01]  /*116a0*/  MOV R128, R59 ;  /* 0x0000003b00807202 */ /* 0x004fe20000000f00 */
[--C-:B------:R-:W-:Y:S02]  /*116b0*/  FFMA.FTZ R3, R38, c[0x0][0x2d0], -R104.reuse ;  /* 0x0000b40026037a23 */ /* 0x100fe40000010868 */
[----:B------:R-:W-:Y:S01]  /*116c0*/  FMUL.FTZ R59, R0, R175 ;  /* 0x000000af003b7220 */ /* 0x000fe20000410000 */
[-C--:B------:R-:W-:Y:S01]  /*116d0*/  HMMA.16816.F32.BF16 R4, R76, R20.reuse, R4 ;  /* 0x000000144c04723c */ /* 0x080fe20000041804 */
[----:B------:R1:W-:Y:S07]  /*116e0*/  MUFU.EX2 R250, R3 ;  /* 0x0000000300fa7308 */ /* 0x0003ee0000000800 */
[C---:B------:R-:W-:Y:S07]  /*116f0*/  HMMA.16816.F32.BF16 R8, R64.reuse, R20, R8 ;  /* 0x000000144008723c */ /* 0x040fee0000041808 */
[C---:B------:R-:W-:Y:S01]  /*11700*/  FMUL.FTZ R21, R70.reuse, R137 ;  /* 0x0000008946157220 */ /* 0x040fe20000410000 */
[-C--:B------:R-:W-:Y:S04]  /*11710*/  HMMA.16816.F32.BF16 R12, R64, R22.reuse, R12 ;  /* 0x00000016400c723c */ /* 0x080fe8000004180c */
[----:B------:R-:W-:Y:S01]  /*11720*/  FMUL.FTZ R20, R70, R136 ;  /* 0x0000008846147220 */ /* 0x000fe20000410000 */
[----:B------:R-:W-:Y:S02]  /*11730*/  MOV R137, R192 ;  /* 0x000000c000897202 */ /* 0x000fe40000000f00 */
[----:B------:R-:W-:Y:S01]  /*11740*/  MOV R136, R61 ;  /* 0x0000003d00887202 */ /* 0x000fe20000000f00 */
[C---:B------:R-:W-:Y:S04]  /*11750*/  HMMA.16816.F32.BF16 R16, R76.reuse, R22, R16 ;  /* 0x000000164c10723c */ /* 0x040fe80000041810 */
[--C-:B-1----:R-:W-:Y:S02]  /*11760*/  FFMA.FTZ R3, R39, c[0x0][0x2d0], -R104.reuse ;  /* 0x0000b40027037a23 */ /* 0x102fe40000010868 */
[----:B------:R-:W1:Y:S01]  /*11770*/  LDSM.16.MT88.4 R36, [R228] ;  /* 0x00000000e424783b */ /* 0x000e620000004200 */
[C---:B------:R-:W-:Y:S01]  /*11780*/  FMUL.FTZ R22, R69.reuse, R138 ;  /* 0x0000008a45167220 */ /* 0x040fe20000410000 */
[----:B------:R2:W-:Y:S01]  /*11790*/  MUFU.EX2 R251, R3 ;  /* 0x0000000300fb7308 */ /* 0x0005e20000000800 */
[C---:B------:R-:W-:Y:S03]  /*117a0*/  FMUL.FTZ R23, R69.reuse, R139 ;  /* 0x0000008b45177220 */ /* 0x040fe60000410000 */
[----:B------:R-:W-:Y:S01]  /*117b0*/  MOV R138, R193 ;  /* 0x000000c1008a7202 */ /* 0x000fe20000000f00 */
[----:B------:R-:W-:Y:S01]  /*117c0*/  FMUL.FTZ R61, R68, R177 ;  /* 0x000000b1443d7220 */ /* 0x000fe20000410000 */
[----:B------:R-:W-:Y:S02]  /*117d0*/  MOV R193, R82 ;  /* 0x0000005200c17202 */ /* 0x000fe40000000f00 */
[----:B------:R-:W-:Y:S02]  /*117e0*/  MOV R139, R117 ;  /* 0x00000075008b7202 */ /* 0x000fe40000000f00 */
[----:B------:R-:W-:Y:S02]  /*117f0*/  MOV R117, R221 ;  /* 0x000000dd00757202 */ /* 0x000fe40000000f00 */
[----:B------:R-:W-:Y:S02]  /*11800*/  MOV R122, R193 ;  /* 0x000000c1007a7202 */ /* 0x000fe40000000f00 */
[----:B------:R-:W-:Y:S02]  /*11810*/  MOV R193, R95 ;  /* 0x0000005f00c17202 */ /* 0x000fe40000000f00 */
[----:B------:R-:W-:Y:S01]  /*11820*/  LDSM.16.MT88.4 R92, [R225+0x800] ;  /* 0x00080000e15c783b */ /* 0x000fe20000004200 */
[--C-:B--2---:R-:W-:Y:S01]  /*11830*/  FFMA.FTZ R3, R50, c[0x0][0x2d0], -R104.reuse ;  /* 0x0000b40032037a23 */ /* 0x104fe20000010868 */
[----:B------:R-:W-:Y:S06]  /*11840*/  MOV R50, R80 ;  /* 0x0000005000327202 */ /* 0x000fec0000000f00 */
[----:B------:R-:W2:Y:S01]  /*11850*/  LDSM.16.MT88.4 R80, [R227] ;  /* 0x00000000e350783b */ /* 0x000ea20000004200 */
[----:B------:R3:W-:Y:S01]  /*11860*/  MUFU.EX2 R252, R3 ;  /* 0x0000000300fc7308 */ /* 0x0007e20000000800 */
[----:B------:R-:W-:Y:S01]  /*11870*/  MOV R164, R50 ;  /* 0x0000003200a47202 */ /* 0x000fe20000000f00 */
[----:B------:R-:W-:Y:S01]  /*11880*/  FMUL.FTZ R50, R69, R166 ;  /* 0x000000a645327220 */ /* 0x000fe20000410000 */
[-C--:B-1----:R-:W-:Y:S08]  /*11890*/  HMMA.16816.F32.BF16 R20, R76, R36.reuse, R20 ;  /* 0x000000244c14723c */ /* 0x082ff00000041814 */
[C---:B------:R-:W-:Y:S04]  /*118a0*/  HMMA.16816.F32.BF16 R24, R64.reuse, R36, R24 ;  /* 0x000000244018723c */ /* 0x040fe80000041818 */
[----:B---3--:R-:W-:Y:S04]  /*118b0*/  FFMA.FTZ R3, R51, c[0x0][0x2d0], -R104 ;  /* 0x0000b40033037a23 */ /* 0x008fe80000010868 */
[-C--:B------:R-:W-:Y:S01]  /*118c0*/  HMMA.16816.F32.BF16 R28, R64, R38.reuse, R28 ;  /* 0x00000026401c723c */ /* 0x080fe2000004181c */
[----:B------:R1:W3:Y:S03]  /*118d0*/  MUFU.EX2 R62, R3 ;  /* 0x00000003003e7308 */ /* 0x0002e60000000800 */
[C---:B------:R-:W-:Y:S02]  /*118e0*/  FMUL.FTZ R36, R70.reuse, R152 ;  /* 0x0000009846247220 */ /* 0x040fe40000410000 */
[----:B------:R-:W-:Y:S02]  /*118f0*/  FMUL.FTZ R37, R70, R153 ;  /* 0x0000009946257220 */ /* 0x000fe40000410000 */
[C---:B------:R-:W-:Y:S04]  /*11900*/  HMMA.16816.F32.BF16 R32, R76.reuse, R38, R32 ;  /* 0x000000264c20723c */ /* 0x040fe80000041820 */
[C---:B------:R-:W-:Y:S03]  /*11910*/  FMUL.FTZ R51, R69.reuse, R167 ;  /* 0x000000a745337220 */ /* 0x040fe60000410000 */
[C---:B------:R-:W-:Y:S02]  /*11920*/  FMUL.FTZ R39, R69.reuse, R155 ;  /* 0x0000009b45277220 */ /* 0x040fe40000410000 */
[----:B------:R-:W-:Y:S07]  /*11930*/  FMUL.FTZ R38, R69, R154 ;  /* 0x0000009a45267220 */ /* 0x000fee0000410000 */
[-C--:B------:R-:W-:Y:S03]  /*11940*/  HMMA.16816.F32.BF16 R36, R76, R52.reuse, R36 ;  /* 0x000000344c24723c */ /* 0x080fe60000041824 */
[--C-:B-1----:R-:W-:Y:S01]  /*11950*/  FFMA.FTZ R3, R40, c[0x0][0x2d0], -R105.reuse ;  /* 0x0000b40028037a23 */ /* 0x102fe20000010869 */
[----:B---3--:R-:W-:Y:S01]  /*11960*/  MOV R129, R62 ;  /* 0x0000003e00817202 */ /* 0x008fe20000000f00 */
[----:B------:R-:W-:Y:S01]  /*11970*/  FMUL.FTZ R40, R68, R156 ;  /* 0x0000009c44287220 */ /* 0x000fe20000410000 */
[----:B------:R-:W-:Y:S01]  /*11980*/  MOV R156, R87 ;  /* 0x00000057009c7202 */ /* 0x000fe20000000f00 */
[----:B------:R1:W-:Y:S01]  /*11990*/  MUFU.EX2 R249, R3 ;  /* 0x0000000300f97308 */ /* 0x0003e20000000800 */
[----:B------:R-:W-:Y:S04]  /*119a0*/  FMUL.FTZ R62, R0, R178 ;  /* 0x000000b2003e7220 */ /* 0x000fe80000410000 */
[----:B------:R-:W-:Y:S02]  /*119b0*/  MOV R165, R156 ;  /* 0x0000009c00a57202 */ /* 0x000fe40000000f00 */
[----:B------:R-:W-:Y:S02]  /*119c0*/  MOV R156, R132 ;  /* 0x00000084009c7202 */ /* 0x000fe40000000f00 */
[----:B------:R-:W-:Y:S01]  /*119d0*/  MOV R132, R240 ;  /* 0x000000f000847202 */ /* 0x000fe20000000f00 */
[--C-:B-1----:R-:W-:Y:S02]  /*119e0*/  FFMA.FTZ R3, R41, c[0x0][0x2d0], -R105.reuse ;  /* 0x0000b40029037a23 */ /* 0x102fe40000010869 */
[----:B------:R-:W-:Y:S01]  /*119f0*/  FMUL.FTZ R41, R68, R157 ;  /* 0x0000009d44297220 */ /* 0x000fe20000410000 */
[----:B------:R-:W-:Y:S01]  /*11a00*/  MOV R157, R85 ;  /* 0x00000055009d7202 */ /* 0x000fe20000000f00 */
[----:B------:R1:W3:Y:S01]  /*11a10*/  MUFU.EX2 R248, R3 ;  /* 0x0000000300f87308 */ /* 0x0002e20000000800 */
[----:B------:R-:W4:Y:S02]  /*11a20*/  LDSM.16.MT88.4 R84, [R224+0x800] ;  /* 0x00080000e054783b */ /* 0x000f240000004200 */
[----:B------:R-:W-:Y:S01]  /*11a30*/  MOV R166, R157 ;  /* 0x0000009d00a67202 */ /* 0x000fe20000000f00 */
[--C-:B-1----:R-:W-:Y:S02]  /*11a40*/  FFMA.FTZ R3, R44, c[0x0][0x2d0], -R105.reuse ;  /* 0x0000b4002c037a23 */ /* 0x102fe40000010869 */
[C---:B------:R-:W-:Y:S01]  /*11a50*/  FMUL.FTZ R44, R68.reuse, R160 ;  /* 0x000000a0442c7220 */ /* 0x040fe20000410000 */
[----:B------:R-:W-:Y:S03]  /*11a60*/  MOV R160, R220 ;  /* 0x000000dc00a07202 */ /* 0x000fe60000000f00 */
[----:B------:R1:W-:Y:S02]  /*11a70*/  MUFU.EX2 R246, R3 ;  /* 0x0000000300f67308 */ /* 0x0003e40000000800 */
[--C-:B-1----:R-:W-:Y:S02]  /*11a80*/  FFMA.FTZ R3, R45, c[0x0][0x2d0], -R105.reuse ;  /* 0x0000b4002d037a23 */ /* 0x102fe40000010869 */
[----:B------:R-:W-:Y:S01]  /*11a90*/  FMUL.FTZ R45, R68, R161 ;  /* 0x000000a1442d7220 */ /* 0x000fe20000410000 */
[----:B------:R-:W-:Y:S05]  /*11aa0*/  MOV R161, R150 ;  /* 0x0000009600a17202 */ /* 0x000fea0000000f00 */
[----:B------:R1:W1:Y:S01]  /*11ab0*/  MUFU.EX2 R247, R3 ;  /* 0x0000000300f77308 */ /* 0x0002620000000800 */
[----:B------:R-:W-:Y:S02]  /*11ac0*/  MOV R150, R122 ;  /* 0x0000007a00967202 */ /* 0x000fe40000000f00 */
[----:B------:R-:W-:Y:S01]  /*11ad0*/  MOV R122, R234 ;  /* 0x000000ea007a7202 */ /* 0x000fe20000000f00 */
[--C-:B-1----:R-:W-:Y:S02]  /*11ae0*/  FFMA.FTZ R3, R42, c[0x0][0x2d0], -R100.reuse ;  /* 0x0000b4002a037a23 */ /* 0x102fe40000010864 */
[C---:B------:R-:W-:Y:S04]  /*11af0*/  FMUL.FTZ R42, R0.reuse, R158 ;  /* 0x0000009e002a7220 */ /* 0x040fe80000410000 */
[----:B------:R1:W-:Y:S02]  /*11b00*/  MUFU.EX2 R144, R3 ;  /* 0x0000000300907308 */ /* 0x0003e40000000800 */
[--C-:B-1----:R-:W-:Y:S02]  /*11b10*/  FFMA.FTZ R3, R43, c[0x0][0x2d0], -R100.reuse ;  /* 0x0000b4002b037a23 */ /* 0x102fe40000010864 */
[----:B------:R-:W-:Y:S06]  /*11b20*/  FMUL.FTZ R43, R0, R159 ;  /* 0x0000009f002b7220 */ /* 0x000fec0000410000 */
[----:B------:R1:W1:Y:S01]  /*11b30*/  MUFU.EX2 R192, R3 ;  /* 0x0000000300c07308 */ /* 0x0002620000000800 */
[C---:B------:R-:W-:Y:S07]  /*11b40*/  HMMA.16816.F32.BF16 R40, R64.reuse, R52, R40 ;  /* 0x000000344028723c */ /* 0x040fee0000041828 */
[C---:B------:R-:W-:Y:S01]  /*11b50*/  FMUL.FTZ R52, R70.reuse, R168 ;  /* 0x000000a846347220 */ /* 0x040fe20000410000 */
[----:B------:R-:W-:Y:S01]  /*11b60*/  MOV R168, R166 ;  /* 0x000000a600a87202 */ /* 0x000fe20000000f00 */
[----:B------:R-:W-:Y:S03]  /*11b70*/  FMUL.FTZ R53, R70, R169 ;  /* 0x000000a946357220 */ /* 0x000fe60000410000 */
[----:B------:R-:W-:Y:S02]  /*11b80*/  MOV R166, R161 ;  /* 0x000000a100a67202 */ /* 0x000fe40000000f00 */
[----:B------:R-:W-:Y:S01]  /*11b90*/  MOV R161, R156 ;  /* 0x0000009c00a17202 */ /* 0x000fe20000000f00 */
[--C-:B-1----:R-:W-:Y:S02]  /*11ba0*/  FFMA.FTZ R3, R46, c[0x0][0x2d0], -R100.reuse ;  /* 0x0000b4002e037a23 */ /* 0x102fe40000010864 */
[C---:B------:R-:W-:Y:S01]  /*11bb0*/  FMUL.FTZ R46, R0.reuse, R162 ;  /* 0x000000a2002e7220 */ /* 0x040fe20000410000 */
[----:B------:R-:W-:Y:S01]  /*11bc0*/  MOV R162, R151 ;  /* 0x0000009700a27202 */ /* 0x000fe20000000f00 */
[----:B------:R1:W-:Y:S01]  /*11bd0*/  MUFU.EX2 R152, R3 ;  /* 0x0000000300987308 */ /* 0x0003e20000000800 */
[----:B------:R-:W-:Y:S02]  /*11be0*/  MOV R151, R117 ;  /* 0x0000007500977202 */ /* 0x000fe40000000f00 */
[----:B------:R-:W-:Y:S01]  /*11bf0*/  MOV R117, R233 ;  /* 0x000000e900757202 */ /* 0x000fe20000000f00 */
[----:B-1----:R-:W-:Y:S01]  /*11c00*/  FFMA.FTZ R3, R199, c[0x0][0x2d0], -R100 ;  /* 0x0000b400c7037a23 */ /* 0x002fe20000010864 */
[----:B------:R-:W-:Y:S05]  /*11c10*/  MOV R199, R218 ;  /* 0x000000da00c77202 */ /* 0x000fea0000000f00 */
[----:B------:R1:W1:Y:S01]  /*11c20*/  MUFU.EX2 R153, R3 ;  /* 0x0000000300997308 */ /* 0x0002620000000800 */
[----:B------:R-:W-:Y:S02]  /*11c30*/  MOV R167, R199 ;  /* 0x000000c700a77202 */ /* 0x000fe40000000f00 */
[----:B------:R-:W-:Y:S02]  /*11c40*/  MOV R199, R148 ;  /* 0x0000009400c77202 */ /* 0x000fe40000000f00 */
[----:B------:R-:W-:Y:S01]  /*11c50*/  MOV R148, R239 ;  /* 0x000000ef00947202 */ /* 0x000fe20000000f00 */
[--C-:B-1----:R-:W-:Y:S02]  /*11c60*/  FFMA.FTZ R3, R47, c[0x0][0x2d0], -R96.reuse ;  /* 0x0000b4002f037a23 */ /* 0x102fe40000010860 */
[----:B------:R-:W-:Y:S02]  /*11c70*/  FMUL.FTZ R47, R0, R163 ;  /* 0x000000a3002f7220 */ /* 0x000fe40000410000 */
[----:B------:R1:W-:Y:S05]  /*11c80*/  MUFU.EX2 R221, R3 ;  /* 0x0000000300dd7308 */ /* 0x0003ea0000000800 */
[-C--:B------:R-:W-:Y:S08]  /*11c90*/  HMMA.16816.F32.BF16 R44, R64, R54.reuse, R44 ;  /* 0x00000036402c723c */ /* 0x080ff0000004182c */
[C---:B------:R-:W-:Y:S07]  /*11ca0*/  HMMA.16816.F32.BF16 R48, R76.reuse, R54, R48 ;  /* 0x000000364c30723c */ /* 0x040fee0000041830 */
[C---:B------:R-:W-:Y:S02]  /*11cb0*/  FMUL.FTZ R54, R69.reuse, R170 ;  /* 0x000000aa45367220 */ /* 0x040fe40000410000 */
[----:B------:R-:W-:Y:S03]  /*11cc0*/  FMUL.FTZ R55, R69, R171 ;  /* 0x000000ab45377220 */ /* 0x000fe60000410000 */
[--C-:B-1----:R-:W-:Y:S01]  /*11cd0*/  FFMA.FTZ R3, R198, c[0x0][0x2d0], -R96.reuse ;  /* 0x0000b400c6037a23 */ /* 0x102fe20000010860 */
[----:B------:R-:W-:Y:S03]  /*11ce0*/  MOV R198, R165 ;  /* 0x000000a500c67202 */ /* 0x000fe60000000f00 */
[-C--:B--2---:R-:W-:Y:S01]  /*11cf0*/  HMMA.16816.F32.BF16 R52, R76, R80.reuse, R52 ;  /* 0x000000504c34723c */ /* 0x084fe20000041834 */
[----:B------:R1:W-:Y:S02]  /*11d00*/  MUFU.EX2 R220, R3 ;  /* 0x0000000300dc7308 */ /* 0x0003e40000000800 */
[--C-:B-1----:R-:W-:Y:S02]  /*11d10*/  FFMA.FTZ R3, R56, c[0x0][0x2d0], -R96.reuse ;  /* 0x0000b40038037a23 */ /* 0x102fe40000010860 */
[----:B------:R-:W-:Y:S06]  /*11d20*/  FMUL.FTZ R56, R68, R172 ;  /* 0x000000ac44387220 */ /* 0x000fec0000410000 */
[----:B------:R1:W-:Y:S01]  /*11d30*/  MUFU.EX2 R218, R3 ;  /* 0x0000000300da7308 */ /* 0x0003e20000000800 */
[C---:B------:R-:W-:Y:S07]  /*11d40*/  HMMA.16816.F32.BF16 R56, R64.reuse, R80, R56 ;  /* 0x000000504038723c */ /* 0x040fee0000041838 */
[----:B------:R-:W-:Y:S02]  /*11d50*/  F2FP.BF16.PACK_AB R80, R137, R143 ;  /* 0x0000008f8950723e */ /* 0x000fe400000010ff */
[----:B------:R-:W-:Y:S03]  /*11d60*/  F2FP.BF16.PACK_AB R81, R195, R194 ;  /* 0x000000c2c351723e */ /* 0x000fe600000010ff */
[----:B-1----:R-:W-:Y:S02]  /*11d70*/  FFMA.FTZ R3, R60, c[0x0][0x2d0], -R96 ;  /* 0x0000b4003c037a23 */ /* 0x002fe40000010860 */
[----:B------:R-:W-:Y:S02]  /*11d80*/  FMUL.FTZ R60, R68, R176 ;  /* 0x000000b0443c7220 */ /* 0x000fe40000410000 */
[----:B------:R1:W-:Y:S05]  /*11d90*/  MUFU.EX2 R217, R3 ;  /* 0x0000000300d97308 */ /* 0x0003ea0000000800 */
[-C--:B------:R-:W-:Y:S07]  /*11da0*/  HMMA.16816.F32.BF16 R60, R64, R82.reuse, R60 ;  /* 0x00000052403c723c */ /* 0x080fee000004183c */
[C---:B------:R-:W-:Y:S02]  /*11db0*/  FMUL.FTZ R64, R70.reuse, R180 ;  /* 0x000000b446407220 */ /* 0x040fe40000410000 */
[----:B------:R-:W-:Y:S03]  /*11dc0*/  FMUL.FTZ R65, R70, R181 ;  /* 0x000000b546417220 */ /* 0x000fe60000410000 */
[C---:B------:R-:W-:Y:S02]  /*11dd0*/  FMUL.FTZ R66, R69.reuse, R182 ;  /* 0x000000b645427220 */ /* 0x040fe40000410000 */
[----:B------:R-:W-:Y:S02]  /*11de0*/  FMUL.FTZ R67, R69, R183 ;  /* 0x000000b745437220 */ /* 0x000fe40000410000 */
[--C-:B-1----:R-:W-:Y:S05]  /*11df0*/  FFMA.FTZ R3, R202, c[0x0][0x2d0], -R104.reuse ;  /* 0x0000b400ca037a23 */ /* 0x102fea0000010868 */
[----:B------:R-:W-:Y:S01]  /*11e00*/  HMMA.16816.F32.BF16 R64, R76, R82, R64 ;  /* 0x000000524c40723c */ /* 0x000fe20000041840 */
[----:B------:R1:W-:Y:S06]  /*11e10*/  MUFU.EX2 R155, R3 ;  /* 0x00000003009b7308 */ /* 0x0003ec0000000800 */
[----:B------:R-:W-:Y:S02]  /*11e20*/  F2FP.BF16.PACK_AB R77, R138, R164 ;  /* 0x000000a48a4d723e */ /* 0x000fe400000010ff */
[----:B------:R-:W-:Y:S03]  /*11e30*/  F2FP.BF16.PACK_AB R76, R139, R244 ;  /* 0x000000f48b4c723e */ /* 0x000fe600000010ff */
[----:B------:R-:W-:Y:S02]  /*11e40*/  F2FP.BF16.PACK_AB R78, R141, R131 ;  /* 0x000000838d4e723e */ /* 0x000fe400000010ff */
[----:B------:R-:W-:Y:S02]  /*11e50*/  F2FP.BF16.PACK_AB R79, R140, R130 ;  /* 0x000000828c4f723e */ /* 0x000fe400000010ff */
[----:B------:R-:W-:Y:S02]  /*11e60*/  F2FP.BF16.PACK_AB R82, R147, R142 ;  /* 0x0000008e9352723e */ /* 0x000fe400000010ff */
[----:B------:R-:W-:Y:S03]  /*11e70*/  F2FP.BF16.PACK_AB R83, R196, R197 ;  /* 0x000000c5c453723e */ /* 0x000fe600000010ff */
[-C--:B----4-:R-:W-:Y:S03]  /*11e80*/  HMMA.16816.F32.BF16 R4, R76, R84.reuse, R4 ;  /* 0x000000544c04723c */ /* 0x090fe60000041804 */
[--C-:B-1----:R-:W-:Y:S05]  /*11e90*/  FFMA.FTZ R3, R203, c[0x0][0x2d0], -R104.reuse ;  /* 0x0000b400cb037a23 */ /* 0x102fea0000010868 */
[C---:B------:R-:W-:Y:S01]  /*11ea0*/  HMMA.16816.F32.BF16 R8, R80.reuse, R84, R8 ;  /* 0x000000545008723c */ /* 0x040fe20000041808 */
[----:B------:R1:W-:Y:S07]  /*11eb0*/  MUFU.EX2 R216, R3 ;  /* 0x0000000300d87308 */ /* 0x0003ee0000000800 */
[-C--:B------:R-:W-:Y:S08]  /*11ec0*/  HMMA.16816.F32.BF16 R12, R80, R86.reuse, R12 ;  /* 0x00000056500c723c */ /* 0x080ff0000004180c */
[C---:B------:R-:W-:Y:S01]  /*11ed0*/  HMMA.16816.F32.BF16 R16, R76.reuse, R86, R16 ;  /* 0x000000564c10723c */ /* 0x040fe20000041810 */
[----:B------:R-:W2:Y:S07]  /*11ee0*/  LDSM.16.MT88.4 R84, [R227+0x800] ;  /* 0x00080000e354783b */ /* 0x000eae0000004200 */
[-C--:B------:R-:W-:Y:S04]  /*11ef0*/  HMMA.16816.F32.BF16 R20, R76, R88.reuse, R20 ;  /* 0x000000584c14723c */ /* 0x080fe80000041814 */
[--C-:B-1----:R-:W-:Y:S04]  /*11f00*/  FFMA.FTZ R3, R200, c[0x0][0x2d0], -R104.reuse ;  /* 0x0000b400c8037a23 */ /* 0x102fe80000010868 */
[C---:B------:R-:W-:Y:S01]  /*11f10*/  HMMA.16816.F32.BF16 R24, R80.reuse, R88, R24 ;  /* 0x000000585018723c */ /* 0x040fe20000041818 */
[----:B------:R1:W-:Y:S07]  /*11f20*/  MUFU.EX2 R159, R3 ;  /* 0x00000003009f7308 */ /* 0x0003ee0000000800 */
[-C--:B------:R-:W-:Y:S08]  /*11f30*/  HMMA.16816.F32.BF16 R28, R80, R90.reuse, R28 ;  /* 0x0000005a501c723c */ /* 0x080ff0000004181c */
[C---:B------:R-:W-:Y:S01]  /*11f40*/  HMMA.16816.F32.BF16 R32, R76.reuse, R90, R32 ;  /* 0x0000005a4c20723c */ /* 0x040fe20000041820 */
[----:B------:R-:W4:Y:S07]  /*11f50*/  LDSM.16.MT88.4 R88, [R224+0x1000] ;  /* 0x00100000e058783b */ /* 0x000f2e0000004200 */
[-C--:B------:R-:W-:Y:S04]  /*11f60*/  HMMA.16816.F32.BF16 R36, R76, R92.reuse, R36 ;  /* 0x0000005c4c24723c */ /* 0x080fe80000041824 */
[----:B-1----:R-:W-:Y:S02]  /*11f70*/  FFMA.FTZ R3, R201, c[0x0][0x2d0], -R104 ;  /* 0x0000b400c9037a23 */ /* 0x002fe40000010868 */
[----:B------:R-:W-:Y:S02]  /*11f80*/  MUFU.EX2 R201, R101 ;  /* 0x0000006500c97308 */ /* 0x000fe40000000800 */
[C---:B------:R-:W-:Y:S07]  /*11f90*/  HMMA.16816.F32.BF16 R40, R80.reuse, R92, R40 ;  /* 0x0000005c5028723c */ /* 0x040fee0000041828 */
[----:B------:R-:W-:Y:S01]  /*11fa0*/  FFMA.FTZ R92, R210, c[0x0][0x2d0], -R96 ;  /* 0x0000b400d25c7a23 */ /* 0x000fe20000010860 */
[-C--:B------:R-:W-:Y:S01]  /*11fb0*/  HMMA.16816.F32.BF16 R44, R80, R94.reuse, R44 ;  /* 0x0000005e502c723c */ /* 0x080fe2000004182c */
[----:B------:R1:W-:Y:S07]  /*11fc0*/  MUFU.EX2 R215, R3 ;  /* 0x0000000300d77308 */ /* 0x0003ee0000000800 */
[C---:B------:R-:W-:Y:S08]  /*11fd0*/  HMMA.16816.F32.BF16 R48, R76.reuse, R94, R48 ;  /* 0x0000005e4c30723c */ /* 0x040ff00000041830 */
[-C--:B--2---:R-:W-:Y:S08]  /*11fe0*/  HMMA.16816.F32.BF16 R52, R76, R84.reuse, R52 ;  /* 0x000000544c34723c */ /* 0x084ff00000041834 */
[C---:B------:R-:W-:Y:S04]  /*11ff0*/  HMMA.16816.F32.BF16 R56, R80.reuse, R84, R56 ;  /* 0x000000545038723c */ /* 0x040fe80000041838 */
[--C-:B-1----:R-:W-:Y:S04]  /*12000*/  FFMA.FTZ R3, R205, c[0x0][0x2d0], -R105.reuse ;  /* 0x0000b400cd037a23 */ /* 0x102fe80000010869 */
[-C--:B------:R-:W-:Y:S01]  /*12010*/  HMMA.16816.F32.BF16 R60, R80, R86.reuse, R60 ;  /* 0x00000056503c723c */ /* 0x080fe2000004183c */
[----:B------:R1:W-:Y:S06]  /*12020*/  MUFU.EX2 R154, R3 ;  /* 0x00000003009a7308 */ /* 0x0003ec0000000800 */
[----:B---3--:R-:W-:Y:S01]  /*12030*/  F2FP.BF16.PACK_AB R80, R248, R249 ;  /* 0x000000f9f850723e */ /* 0x008fe200000010ff */
[----:B------:R-:W-:Y:S01]  /*12040*/  HMMA.16816.F32.BF16 R64, R76, R86, R64 ;  /* 0x000000564c40723c */ /* 0x000fe20000041840 */
[----:B------:R-:W-:Y:S03]  /*12050*/  LDSM.16.MT88.4 R84, [R225+0x1000] ;  /* 0x00100000e154783b */ /* 0x000fe60000004200 */
[----:B------:R-:W-:Y:S02]  /*12060*/  F2FP.BF16.PACK_AB R82, R247, R246 ;  /* 0x000000f6f752723e */ /* 0x000fe400000010ff */
[----:B------:R-:W-:Y:S02]  /*12070*/  F2FP.BF16.PACK_AB R81, R192, R144 ;  /* 0x00000090c051723e */ /* 0x000fe400000010ff */
[----:B------:R-:W-:Y:S04]  /*12080*/  F2FP.BF16.PACK_AB R76, R145, R146 ;  /* 0x00000092914c723e */ /* 0x000fe800000010ff */
[----:B------:R-:W-:Y:S02]  /*12090*/  F2FP.BF16.PACK_AB R78, R128, R136 ;  /* 0x00000088804e723e */ /* 0x000fe400000010ff */
[----:B------:R-:W-:Y:S02]  /*120a0*/  F2FP.BF16.PACK_AB R77, R251, R250 ;  /* 0x000000fafb4d723e */ /* 0x000fe400000010ff */
[----:B------:R-:W-:Y:S01]  /*120b0*/  F2FP.BF16.PACK_AB R79, R129, R252 ;  /* 0x000000fc814f723e */ /* 0x000fe200000010ff */
[--C-:B-1----:R-:W-:Y:S01]  /*120c0*/  FFMA.FTZ R3, R208, c[0x0][0x2d0], -R105.reuse ;  /* 0x0000b400d0037a23 */ /* 0x102fe20000010869 */
[----:B------:R-:W-:Y:S03]  /*120d0*/  F2FP.BF16.PACK_AB R83, R153, R152 ;  /* 0x000000989953723e */ /* 0x000fe600000010ff */
[----:B------:R1:W2:Y:S02]  /*120e0*/  MUFU.EX2 R158, R3 ;  /* 0x00000003009e7308 */ /* 0x0002a40000000800 */
[-C--:B----4-:R-:W-:Y:S08]  /*120f0*/  HMMA.16816.F32.BF16 R4, R76, R88.reuse, R4 ;  /* 0x000000584c04723c */ /* 0x090ff00000041804 */
[C---:B------:R-:W-:Y:S08]  /*12100*/  HMMA.16816.F32.BF16 R8, R80.reuse, R88, R8 ;  /* 0x000000585008723c */ /* 0x040ff00000041808 */
[-C--:B------:R-:W-:Y:S04]  /*12110*/  HMMA.16816.F32.BF16 R12, R80, R90.reuse, R12 ;  /* 0x0000005a500c723c */ /* 0x080fe8000004180c */
[--C-:B-1----:R-:W-:Y:S04]  /*12120*/  FFMA.FTZ R3, R204, c[0x0][0x2d0], -R105.reuse ;  /* 0x0000b400cc037a23 */ /* 0x102fe80000010869 */
[C---:B------:R-:W-:Y:S01]  /*12130*/  HMMA.16816.F32.BF16 R16, R76.reuse, R90, R16 ;  /* 0x0000005a4c10723c */ /* 0x040fe20000041810 */
[----:B------:R-:W-:Y:S01]  /*12140*/  LDSM.16.MT88.4 R88, [R227+0x1000] ;  /* 0x00100000e358783b */ /* 0x000fe20000004200 */
[----:B------:R1:W-:Y:S02]  /*12150*/  MUFU.EX2 R214, R3 ;  /* 0x0000000300d67308 */ /* 0x0003e40000000800 */
[--C-:B-1----:R-:W-:Y:S08]  /*12160*/  FFMA.FTZ R3, R206, c[0x0][0x2d0], -R105.reuse ;  /* 0x0000b400ce037a23 */ /* 0x102ff00000010869 */
[----:B------:R1:W3:Y:S02]  /*12170*/  MUFU.EX2 R163, R3 ;  /* 0x0000000300a37308 */ /* 0x0002e40000000800 */
[--C-:B-1----:R-:W-:Y:S01]  /*12180*/  FFMA.FTZ R3, R160, c[0x0][0x2d0], -R100.reuse ;  /* 0x0000b400a0037a23 */ /* 0x102fe20000010864 */
[----:B------:R-:W-:Y:S02]  /*12190*/  MOV R160, R149 ;  /* 0x0000009500a07202 */ /* 0x000fe40000000f00 */
[----:B------:R-:W-:Y:S05]  /*121a0*/  MOV R149, R238 ;  /* 0x000000ee00957202 */ /* 0x000fea0000000f00 */
[----:B------:R1:W-:Y:S01]  /*121b0*/  MUFU.EX2 R157, R3 ;  /* 0x00000003009d7308 */ /* 0x0003e20000000800 */
[----:B------:R-:W-:Y:S01]  /*121c0*/  MOV R165, R160 ;  /* 0x000000a000a57202 */ /* 0x000fe20000000f00 */
[----:B------:R4:W5:Y:S01]  /*121d0*/  LDL.LU R238, [R1+0xa4] ;  /* 0x0000a40001ee7983 */ /* 0x0009620000300800 */
[----:B------:R-:W-:Y:S02]  /*121e0*/  MOV R160, R149 ;  /* 0x0000009500a07202 */ /* 0x000fe40000000f00 */
[----:B------:R-:W-:Y:S01]  /*121f0*/  MOV R149, R132 ;  /* 0x0000008400957202 */ /* 0x000fe20000000f00 */
[----:B------:R4:W5:Y:S01]  /*12200*/  LDL.LU R239, [R1+0xa0] ;  /* 0x0000a00001ef7983 */ /* 0x0009620000300800 */
[----:B------:R-:W-:Y:S03]  /*12210*/  MOV R132, R119 ;  /* 0x0000007700847202 */ /* 0x000fe60000000f00 */
[----:B------:R4:W5:Y:S04]  /*12220*/  LDL.LU R240, [R1+0x9c] ;  /* 0x00009c0001f07983 */ /* 0x0009680000300800 */
[----:B------:R4:W5:Y:S04]  /*12230*/  LDL.LU R233, [R1+0x98] ;  /* 0x0000980001e97983 */ /* 0x0009680000300800 */
[----:B------:R4:W5:Y:S04]  /*12240*/  LDL.LU R234, [R1+0x94] ;  /* 0x0000940001ea7983 */ /* 0x0009680000300800 */
[----:B------:R4:W5:Y:S01]  /*12250*/  LDL.LU R119, [R1+0x90] ;  /* 0x0000900001777983 */ /* 0x0009620000300800 */
[--C-:B-1----:R-:W-:Y:S01]  /*12260*/  FFMA.FTZ R3, R167, c[0x0][0x2d0], -R100.reuse ;  /* 0x0000b400a7037a23 */ /* 0x102fe20000010864 */
[----:B------:R-:W-:Y:S02]  /*12270*/  MOV R167, R162 ;  /* 0x000000a200a77202 */ /* 0x000fe40000000f00 */
[----:B------:R-:W-:Y:S01]  /*12280*/  MOV R162, R199 ;  /* 0x000000c700a27202 */ /* 0x000fe20000000f00 */
[----:B------:R1:W1:Y:S01]  /*12290*/  MUFU.EX2 R156, R3 ;  /* 0x00000003009c7308 */ /* 0x0002620000000800 */
[----:B------:R-:W-:Y:S02]  /*122a0*/  MOV R199, R151 ;  /* 0x0000009700c77202 */ /* 0x000fe40000000f00 */
[----:B------:R-:W-:Y:S02]  /*122b0*/  MOV R151, R148 ;  /* 0x0000009400977202 */ /* 0x000fe40000000f00 */
[----:B------:R-:W-:Y:S02]  /*122c0*/  MOV R148, R230 ;  /* 0x000000e600947202 */ /* 0x000fe40000000f00 */
[----:B------:R4:W5:Y:S01]  /*122d0*/  LDL.LU R230, [R1+0x8c] ;  /* 0x00008c0001e67983 */ /* 0x0009620000300800 */
[--C-:B-1----:R-:W-:Y:S01]  /*122e0*/  FFMA.FTZ R3, R168, c[0x0][0x2d0], -R100.reuse ;  /* 0x0000b400a8037a23 */ /* 0x102fe20000010864 */
[----:B------:R-:W-:Y:S02]  /*122f0*/  MOV R168, R198 ;  /* 0x000000c600a87202 */ /* 0x000fe40000000f00 */
[----:B------:R-:W-:Y:S02]  /*12300*/  MOV R198, R167 ;  /* 0x000000a700c67202 */ /* 0x000fe40000000f00 */
[----:B------:R-:W-:Y:S02]  /*12310*/  MOV R167, R166 ;  /* 0x000000a600a77202 */ /* 0x000fe40000000f00 */
[----:B------:R-:W-:Y:S02]  /*12320*/  MOV R166, R165 ;  /* 0x000000a500a67202 */ /* 0x000fe40000000f00 */
[----:B------:R-:W-:Y:S02]  /*12330*/  MOV R165, R162 ;  /* 0x000000a200a57202 */ /* 0x000fe40000000f00 */
[----:B------:R-:W-:Y:S02]  /*12340*/  MOV R162, R161 ;  /* 0x000000a100a27202 */ /* 0x000fe40000000f00 */
[----:B------:R1:W-:Y:S01]  /*12350*/  MUFU.EX2 R161, R3 ;  /* 0x0000000300a17308 */ /* 0x0003e20000000800 */
[----:B------:R-:W-:Y:S02]  /*12360*/  MOV R169, R198 ;  /* 0x000000c600a97202 */ /* 0x000fe40000000f00 */
[----:B------:R-:W-:Y:S02]  /*12370*/  MOV R198, R166 ;  /* 0x000000a600c67202 */ /* 0x000fe40000000f00 */
[----:B------:R-:W-:Y:S05]  /*12380*/  MOV R166, R162 ;  /* 0x000000a200a67202 */ /* 0x000fea0000000f00 */
[----:B------:R2:W-:Y:S01]  /*12390*/  MUFU.EX2 R162, R92 ;  /* 0x0000005c00a27308 */ /* 0x0005e20000000800 */
[----:B-1----:R-:W-:Y:S01]  /*123a0*/  FFMA.FTZ R3, R168, c[0x0][0x2d0], -R100 ;  /* 0x0000b400a8037a23 */ /* 0x002fe20000010864 */
[----:B------:R-:W-:Y:S02]  /*123b0*/  MOV R168, R167 ;  /* 0x000000a700a87202 */ /* 0x000fe40000000f00 */
[----:B------:R-:W-:Y:S02]  /*123c0*/  MOV R167, R165 ;  /* 0x000000a500a77202 */ /* 0x000fe40000000f00 */
[----:B------:R-:W-:Y:S04]  /*123d0*/  MOV R165, R160 ;  /* 0x000000a000a57202 */ /* 0x000fe80000000f00 */
[----:B------:R1:W1:Y:S01]  /*123e0*/  MUFU.EX2 R160, R3 ;  /* 0x0000000300a07308 */ /* 0x0002620000000800 */
[----:B--2---:R-:W2:Y:S01]  /*123f0*/  LDSM.16.MT88.4 R92, [R228+0x1000] ;  /* 0x00100000e45c783b */ /* 0x004ea20000004200 */
[----:B-1----:R-:W-:Y:S01]  /*12400*/  FFMA.FTZ R3, R169, c[0x0][0x2d0], -R96 ;  /* 0x0000b400a9037a23 */ /* 0x002fe20000010860 */
        /* <DEDUP_REMOVED lines=8> */
[----:B------:R-:W-:Y:S01]  /*12490*/  MOV R120, R124 ;  /* 0x0000007c00787202 */ /* 0x000fe20000000f00 */
[-C--:B--2---:R-:W-:Y:S03]  /*124a0*/  HMMA.16816.F32.BF16 R20, R76, R92.reuse, R20 ;  /* 0x0000005c4c14723c */ /* 0x084fe60000041814 */
[----:B------:R-:W-:Y:S01]  /*124b0*/  MOV R124, R212 ;  /* 0x000000d4007c7202 */ /* 0x000fe20000000f00 */
[--C-:B------:R-:W-:Y:S01]  /*124c0*/  FFMA.FTZ R120, R120, c[0x0][0x2d0], -R104.reuse ;  /* 0x0000b40078787a23 */ /* 0x100fe20000010868 */
[----:B------:R1:W-:Y:S03]  /*124d0*/  MUFU.EX2 R212, R3 ;  /* 0x0000000300d47308 */ /* 0x0003e60000000800 */
[C---:B------:R-:W-:Y:S07]  /*124e0*/  HMMA.16816.F32.BF16 R24, R80.reuse, R92, R24 ;  /* 0x0000005c5018723c */ /* 0x040fee0000041818 */
[--C-:B------:R-:W-:Y:S01]  /*124f0*/  FFMA.FTZ R92, R150, c[0x0][0x2d0], -R105.reuse ;  /* 0x0000b400965c7a23 */ /* 0x100fe20000010869 */
[-C--:B------:R-:W-:Y:S04]  /*12500*/  HMMA.16816.F32.BF16 R28, R80, R94.reuse, R28 ;  /* 0x0000005e501c723c */ /* 0x080fe8000004181c */
[----:B------:R-:W-:Y:S01]  /*12510*/  MOV R150, R127 ;  /* 0x0000007f00967202 */ /* 0x000fe20000000f00 */
[--C-:B------:R-:W-:Y:S02]  /*12520*/  FFMA.FTZ R127, R191, c[0x0][0x2d0], -R105.reuse ;  /* 0x0000b400bf7f7a23 */ /* 0x100fe40000010869 */
[----:B------:R-:W-:Y:S01]  /*12530*/  MUFU.EX2 R191, R106 ;  /* 0x0000006a00bf7308 */ /* 0x000fe20000000800 */
[C---:B------:R-:W-:Y:S04]  /*12540*/  HMMA.16816.F32.BF16 R32, R76.reuse, R94, R32 ;  /* 0x0000005e4c20723c */ /* 0x040fe80000041820 */
[--C-:B-1----:R-:W-:Y:S04]  /*12550*/  FFMA.FTZ R3, R169, c[0x0][0x2d0], -R104.reuse ;  /* 0x0000b400a9037a23 */ /* 0x102fe80000010868 */
[-C--:B------:R-:W-:Y:S01]  /*12560*/  HMMA.16816.F32.BF16 R36, R76, R84.reuse, R36 ;  /* 0x000000544c24723c */ /* 0x080fe20000041824 */
[----:B------:R1:W-:Y:S07]  /*12570*/  MUFU.EX2 R210, R3 ;  /* 0x0000000300d27308 */ /* 0x0003ee0000000800 */
[C---:B------:R-:W-:Y:S03]  /*12580*/  HMMA.16816.F32.BF16 R40, R80.reuse, R84, R40 ;  /* 0x000000545028723c */ /* 0x040fe60000041828 */
[----:B------:R2:W-:Y:S05]  /*12590*/  MUFU.EX2 R169, R92 ;  /* 0x0000005c00a97308 */ /* 0x0005ea0000000800 */
[-C--:B------:R-:W-:Y:S08]  /*125a0*/  HMMA.16816.F32.BF16 R44, R80, R86.reuse, R44 ;  /* 0x00000056502c723c */ /* 0x080ff0000004182c */
[C---:B------:R-:W-:Y:S01]  /*125b0*/  HMMA.16816.F32.BF16 R48, R76.reuse, R86, R48 ;  /* 0x000000564c30723c */ /* 0x040fe20000041830 */
[----:B------:R-:W4:Y:S03]  /*125c0*/  LDSM.16.MT88.4 R84, [R224+0x1800] ;  /* 0x00180000e054783b */ /* 0x000f260000004200 */
[----:B-1----:R-:W-:Y:S04]  /*125d0*/  FFMA.FTZ R3, R168, c[0x0][0x2d0], -R104 ;  /* 0x0000b400a8037a23 */ /* 0x002fe80000010868 */
[-C--:B------:R-:W-:Y:S01]  /*125e0*/  HMMA.16816.F32.BF16 R52, R76, R88.reuse, R52 ;  /* 0x000000584c34723c */ /* 0x080fe20000041834 */
[----:B------:R1:W-:Y:S01]  /*125f0*/  MUFU.EX2 R208, R3 ;  /* 0x0000000300d07308 */ /* 0x0003e20000000800 */
[----:B--2---:R-:W2:Y:S06]  /*12600*/  LDSM.16.MT88.4 R92, [R228+0x1800] ;  /* 0x00180000e45c783b */ /* 0x004eac0000004200 */
[C---:B------:R-:W-:Y:S07]  /*12610*/  HMMA.16816.F32.BF16 R56, R80.reuse, R88, R56 ;  /* 0x000000585038723c */ /* 0x040fee0000041838 */
[--C-:B------:R-:W-:Y:S01]  /*12620*/  FFMA.FTZ R88, R118, c[0x0][0x2d0], -R96.reuse ;  /* 0x0000b40076587a23 */ /* 0x100fe20000010860 */
[-C--:B------:R-:W-:Y:S03]  /*12630*/  HMMA.16816.F32.BF16 R60, R80, R90.reuse, R60 ;  /* 0x0000005a503c723c */ /* 0x080fe6000004183c */
[----:B------:R2:W-:Y:S01]  /*12640*/  MUFU.EX2 R200, R88 ;  /* 0x0000005800c87308 */ /* 0x0005e20000000800 */
[--C-:B------:R-:W-:Y:S03]  /*12650*/  FFMA.FTZ R118, R99, c[0x0][0x2d0], -R96.reuse ;  /* 0x0000b40063767a23 */ /* 0x100fe60000010860 */
[----:B------:R-:W-:Y:S01]  /*12660*/  F2FP.BF16.PACK_AB R80, R158, R154 ;  /* 0x0000009a9e50723e */ /* 0x000fe200000010ff */
[----:B------:R-:W-:Y:S04]  /*12670*/  HMMA.16816.F32.BF16 R64, R76, R90, R64 ;  /* 0x0000005a4c40723c */ /* 0x000fe80000041840 */
[--C-:B-1----:R-:W-:Y:S01]  /*12680*/  FFMA.FTZ R3, R198, c[0x0][0x2d0], -R96.reuse ;  /* 0x0000b400c6037a23 */ /* 0x102fe20000010860 */
[----:B---3--:R-:W-:Y:S01]  /*12690*/  F2FP.BF16.PACK_AB R82, R163, R214 ;  /* 0x000000d6a352723e */ /* 0x008fe200000010ff */
[----:B------:R-:W-:Y:S01]  /*126a0*/  MUFU.EX2 R198, R103 ;  /* 0x0000006700c67308 */ /* 0x000fe20000000800 */
[----:B------:R-:W-:Y:S02]  /*126b0*/  F2FP.BF16.PACK_AB R76, R220, R221 ;  /* 0x000000dddc4c723e */ /* 0x000fe400000010ff */
[----:B------:R-:W-:Y:S03]  /*126c0*/  F2FP.BF16.PACK_AB R78, R217, R218 ;  /* 0x000000dad94e723e */ /* 0x000fe600000010ff */
[----:B------:R-:W-:Y:S02]  /*126d0*/  F2FP.BF16.PACK_AB R77, R216, R155 ;  /* 0x0000009bd84d723e */ /* 0x000fe400000010ff */
[----:B------:R-:W-:Y:S02]  /*126e0*/  F2FP.BF16.PACK_AB R79, R215, R159 ;  /* 0x0000009fd74f723e */ /* 0x000fe400000010ff */
[----:B------:R1:W-:Y:S01]  /*126f0*/  MUFU.EX2 R206, R3 ;  /* 0x0000000300ce7308 */ /* 0x0003e20000000800 */
[----:B------:R-:W-:Y:S01]  /*12700*/  F2FP.BF16.PACK_AB R81, R156, R157 ;  /* 0x0000009d9c51723e */ /* 0x000fe200000010ff */
[----:B--2---:R-:W-:Y:S01]  /*12710*/  LDSM.16.MT88.4 R88, [R227+0x1800] ;  /* 0x00180000e358783b */ /* 0x004fe20000004200 */
[----:B------:R-:W-:Y:S02]  /*12720*/  F2FP.BF16.PACK_AB R83, R160, R161 ;  /* 0x000000a1a053723e */ /* 0x000fe400000010ff */
[-C--:B----4-:R-:W-:Y:S08]  /*12730*/  HMMA.16816.F32.BF16 R4, R76, R84.reuse, R4 ;  /* 0x000000544c04723c */ /* 0x090ff00000041804 */
[C---:B------:R-:W-:Y:S08]  /*12740*/  HMMA.16816.F32.BF16 R8, R80.reuse, R84, R8 ;  /* 0x000000545008723c */ /* 0x040ff00000041808 */
[-C--:B------:R-:W-:Y:S04]  /*12750*/  HMMA.16816.F32.BF16 R12, R80, R86.reuse, R12 ;  /* 0x00000056500c723c */ /* 0x080fe8000004180c */
[----:B-1----:R-:W-:Y:S04]  /*12760*/  FFMA.FTZ R3, R167, c[0x0][0x2d0], -R96 ;  /* 0x0000b400a7037a23 */ /* 0x002fe80000010860 */
[C---:B------:R-:W-:Y:S01]  /*12770*/  HMMA.16816.F32.BF16 R16, R76.reuse, R86, R16 ;  /* 0x000000564c10723c */ /* 0x040fe20000041810 */
[----:B------:R1:W-:Y:S01]  /*12780*/  MUFU.EX2 R205, R3 ;  /* 0x0000000300cd7308 */ /* 0x0003e20000000800 */
[----:B------:R-:W-:Y:S06]  /*12790*/  LDSM.16.MT88.4 R84, [R224+0x2000] ;  /* 0x00200000e054783b */ /* 0x000fec0000004200 */
[-C--:B------:R-:W-:Y:S08]  /*127a0*/  HMMA.16816.F32.BF16 R20, R76, R92.reuse, R20 ;  /* 0x0000005c4c14723c */ /* 0x080ff00000041814 */
[C---:B------:R-:W-:Y:S08]  /*127b0*/  HMMA.16816.F32.BF16 R24, R80.reuse, R92, R24 ;  /* 0x0000005c5018723c */ /* 0x040ff00000041818 */
[-C--:B------:R-:W-:Y:S04]  /*127c0*/  HMMA.16816.F32.BF16 R28, R80, R94.reuse, R28 ;  /* 0x0000005e501c723c */ /* 0x080fe8000004181c */
[--C-:B-1----:R-:W-:Y:S04]  /*127d0*/  FFMA.FTZ R3, R166, c[0x0][0x2d0], -R104.reuse ;  /* 0x0000b400a6037a23 */ /* 0x102fe80000010868 */
[C---:B------:R-:W-:Y:S01]  /*127e0*/  HMMA.16816.F32.BF16 R32, R76.reuse, R94, R32 ;  /* 0x0000005e4c20723c */ /* 0x040fe20000041820 */
[----:B------:R1:W-:Y:S01]  /*127f0*/  MUFU.EX2 R204, R3 ;  /* 0x0000000300cc7308 */ /* 0x0003e20000000800 */
[----:B------:R-:W-:Y:S02]  /*12800*/  LDSM.16.MT88.4 R92, [R228+0x2000] ;  /* 0x00200000e45c783b */ /* 0x000fe40000004200 */
[----:B-1----:R-:W-:Y:S07]  /*12810*/  FFMA.FTZ R3, R165, c[0x0][0x2d0], -R104 ;  /* 0x0000b400a5037a23 */ /* 0x002fee0000010868 */
[----:B------:R1:W-:Y:S02]  /*12820*/  MUFU.EX2 R203, R3 ;  /* 0x0000000300cb7308 */ /* 0x0003e40000000800 */
[--C-:B-1----:R-:W-:Y:S08]  /*12830*/  FFMA.FTZ R3, R199, c[0x0][0x2d0], -R105.reuse ;  /* 0x0000b400c7037a23 */ /* 0x102ff00000010869 */
[----:B------:R-:W-:Y:S10]  /*12840*/  MUFU.EX2 R199, R102 ;  /* 0x0000006600c77308 */ /* 0x000ff40000000800 */
[----:B------:R1:W-:Y:S02]  /*12850*/  MUFU.EX2 R171, R3 ;  /* 0x0000000300ab7308 */ /* 0x0003e40000000800 */
[--C-:B-1----:R-:W-:Y:S01]  /*12860*/  FFMA.FTZ R3, R151, c[0x0][0x2d0], -R105.reuse ;  /* 0x0000b40097037a23 */ /* 0x102fe20000010869 */
[----:B------:R-:W-:Y:S07]  /*12870*/  MOV R151, R193 ;  /* 0x000000c100977202 */ /* 0x000fee0000000f00 */
[----:B------:R1:W2:Y:S02]  /*12880*/  MUFU.EX2 R170, R3 ;  /* 0x0000000300aa7308 */ /* 0x0002a40000000800 */
[--C-:B-1----:R-:W-:Y:S01]  /*12890*/  FFMA.FTZ R3, R122, c[0x0][0x2d0], -R100.reuse ;  /* 0x0000b4007a037a23 */ /* 0x102fe20000010864 */
[----:B------:R-:W-:Y:S07]  /*128a0*/  MOV R122, R117 ;  /* 0x00000075007a7202 */ /* 0x000fee0000000f00 */
[----:B------:R1:W-:Y:S02]  /*128b0*/  MUFU.EX2 R117, R3 ;  /* 0x0000000300757308 */ /* 0x0003e40000000800 */
[--C-:B-1----:R-:W-:Y:S01]  /*128c0*/  FFMA.FTZ R3, R148, c[0x0][0x2d0], -R100.reuse ;  /* 0x0000b40094037a23 */ /* 0x102fe20000010864 */
[----:B------:R-:W-:Y:S02]  /*128d0*/  MOV R148, R135 ;  /* 0x0000008700947202 */ /* 0x000fe40000000f00 */
[----:B------:R-:W-:Y:S02]  /*128e0*/  MOV R135, R134 ;  /* 0x0000008600877202 */ /* 0x000fe40000000f00 */
[----:B------:R-:W-:Y:S02]  /*128f0*/  MOV R134, R133 ;  /* 0x0000008500867202 */ /* 0x000fe40000000f00 */
[----:B------:R-:W-:Y:S02]  /*12900*/  MOV R133, R132 ;  /* 0x0000008400857202 */ /* 0x000fe40000000f00 */
[----:B------:R-:W-:Y:S02]  /*12910*/  MOV R132, R125 ;  /* 0x0000007d00847202 */ /* 0x000fe40000000f00 */
[----:B------:R-:W-:Y:S02]  /*12920*/  MOV R125, R116 ;  /* 0x00000074007d7202 */ /* 0x000fe40000000f00 */
[----:B------:R1:W3:Y:S03]  /*12930*/  MUFU.EX2 R116, R3 ;  /* 0x0000000300747308 */ /* 0x0002e60000000800 */
[--C-:B------:R-:W-:Y:S02]  /*12940*/  FFMA.FTZ R125, R125, c[0x0][0x2d0], -R105.reuse ;  /* 0x0000b4007d7d7a23 */ /* 0x100fe40000010869 */
[--C-:B-1----:R-:W-:Y:S01]  /*12950*/  FFMA.FTZ R3, R149, c[0x0][0x2d0], -R105.reuse ;  /* 0x0000b40095037a23 */ /* 0x102fe20000010869 */
[----:B------:R-:W-:Y:S04]  /*12960*/  MOV R149, R132 ;  /* 0x0000008400957202 */ /* 0x000fe80000000f00 */
[----:B------:R1:W4:Y:S02]  /*12970*/  MUFU.EX2 R168, R3 ;  /* 0x0000000300a87308 */ /* 0x0003240000000800 */
[--C-:B-1----:R-:W-:Y:S08]  /*12980*/  FFMA.FTZ R3, R113, c[0x0][0x2d0], -R100.reuse ;  /* 0x0000b40071037a23 */ /* 0x102ff00000010864 */
[----:B------:R1:W-:Y:S02]  /*12990*/  MUFU.EX2 R113, R3 ;  /* 0x0000000300717308 */ /* 0x0003e40000000800 */
[----:B-1----:R-:W-:Y:S01]  /*129a0*/  FFMA.FTZ R3, R122, c[0x0][0x2d0], -R100 ;  /* 0x0000b4007a037a23 */ /* 0x002fe20000010864 */
[----:B------:R-:W-:Y:S07]  /*129b0*/  MOV R122, R114 ;  /* 0x00000072007a7202 */ /* 0x000fee0000000f00 */
[----:B------:R1:W1:Y:S02]  /*129c0*/  MUFU.EX2 R114, R3 ;  /* 0x0000000300727308 */ /* 0x0002640000000800 */
[--C-:B-1----:R-:W-:Y:S08]  /*129d0*/  FFMA.FTZ R3, R148, c[0x0][0x2d0], -R96.reuse ;  /* 0x0000b40094037a23 */ /* 0x102ff00000010860 */
[----:B------:R1:W-:Y:S02]  /*129e0*/  MUFU.EX2 R202, R3 ;  /* 0x0000000300ca7308 */ /* 0x0003e40000000800 */
[--C-:B-1----:R-:W-:Y:S01]  /*129f0*/  FFMA.FTZ R3, R135, c[0x0][0x2d0], -R96.reuse ;  /* 0x0000b40087037a23 */ /* 0x102fe20000010860 */
[----:B------:R-:W-:Y:S02]  /*12a00*/  MOV R135, R134 ;  /* 0x0000008600877202 */ /* 0x000fe40000000f00 */
[----:B------:R-:W-:Y:S05]  /*12a10*/  MOV R134, R133 ;  /* 0x0000008500867202 */ /* 0x000fea0000000f00 */
[----:B------:R1:W-:Y:S01]  /*12a20*/  MUFU.EX2 R175, R3 ;  /* 0x0000000300af7308 */ /* 0x0003e20000000800 */
[----:B------:R-:W-:Y:S01]  /*12a30*/  MOV R133, R123 ;  /* 0x0000007b00857202 */ /* 0x000fe20000000f00 */
[----:B------:R-:W-:Y:S03]  /*12a40*/  FFMA.FTZ R123, R97, c[0x0][0x2d0], -R96 ;  /* 0x0000b400617b7a23 */ /* 0x000fe60000010860 */
[----:B------:R-:W-:Y:S05]  /*12a50*/  MOV R148, R133 ;  /* 0x0000008500947202 */ /* 0x000fea0000000f00 */
[----:B------:R-:W-:Y:S02]  /*12a60*/  FFMA.FTZ R106, R148, c[0x0][0x2d0], -R100 ;  /* 0x0000b400946a7a23 */ /* 0x000fe40000010864 */
[----:B-1----:R-:W-:Y:S02]  /*12a70*/  FFMA.FTZ R3, R121, c[0x0][0x2d0], -R104 ;  /* 0x0000b40079037a23 */ /* 0x002fe40000010868 */
[----:B------:R-:W-:Y:S02]  /*12a80*/  FFMA.FTZ R121, R98, c[0x0][0x2d0], -R96 ;  /* 0x0000b40062797a23 */ /* 0x000fe40000010860 */
[----:B------:R1:W-:Y:S01]  /*12a90*/  MUFU.EX2 R174, R3 ;  /* 0x0000000300ae7308 */ /* 0x0003e20000000800 */
[----:B------:R-:W2:Y:S01]  /*12aa0*/  LDSM.16.MT88.4 R96, [R225+0x1800] ;  /* 0x00180000e160783b */ /* 0x000ea20000004200 */
[--C-:B-1----:R-:W-:Y:S02]  /*12ab0*/  FFMA.FTZ R3, R122, c[0x0][0x2d0], -R104.reuse ;  /* 0x0000b4007a037a23 */ /* 0x102fe40000010868 */
[--C-:B------:R-:W-:Y:S06]  /*12ac0*/  FFMA.FTZ R122, R124, c[0x0][0x2d0], -R104.reuse ;  /* 0x0000b4007c7a7a23 */ /* 0x100fec0000010868 */
[----:B------:R1:W-:Y:S01]  /*12ad0*/  MUFU.EX2 R173, R3 ;  /* 0x0000000300ad7308 */ /* 0x0003e20000000800 */
[----:B------:R-:W-:Y:S02]  /*12ae0*/  FFMA.FTZ R124, R190, c[0x0][0x2d0], -R104 ;  /* 0x0000b400be7c7a23 */ /* 0x000fe40000010868 */
[--C-:B------:R-:W-:Y:S07]  /*12af0*/  FFMA.FTZ R104, R134, c[0x0][0x2d0], -R105.reuse ;  /* 0x0000b40086687a23 */ /* 0x100fee0000010869 */
[----:B------:R3:W-:Y:S01]  /*12b00*/  MUFU.EX2 R193, R104 ;  /* 0x0000006800c17308 */ /* 0x0007e20000000800 */
[-C--:B--2---:R-:W-:Y:S09]  /*12b10*/  HMMA.16816.F32.BF16 R36, R76, R96.reuse, R36 ;  /* 0x000000604c24723c */ /* 0x084ff20000041824 */
[----:B------:R-:W-:Y:S01]  /*12b20*/  MUFU.EX2 R190, R107 ;  /* 0x0000006b00be7308 */ /* 0x000fe20000000800 */
[C---:B------:R-:W-:Y:S04]  /*12b30*/  HMMA.16816.F32.BF16 R40, R80.reuse, R96, R40 ;  /* 0x000000605028723c */ /* 0x040fe80000041828 */
[--C-:B-1----:R-:W-:Y:S02]  /*12b40*/  FFMA.FTZ R3, R135, c[0x0][0x2d0], -R105.reuse ;  /* 0x0000b40087037a23 */ /* 0x102fe40000010869 */
[----:B------:R-:W2:Y:S01]  /*12b50*/  LDL.LU R135, [R1+0x10] ;  /* 0x0000100001877983 */ /* 0x000ea20000300800 */
[----:B------:R-:W-:Y:S01]  /*12b60*/  FFMA.FTZ R105, R109, c[0x0][0x2d0], -R105 ;  /* 0x0000b4006d697a23 */ /* 0x000fe20000010869 */
[-C--:B------:R-:W-:Y:S01]  /*12b70*/  HMMA.16816.F32.BF16 R44, R80, R98.reuse, R44 ;  /* 0x00000062502c723c */ /* 0x080fe2000004182c */
[----:B------:R1:W-:Y:S01]  /*12b80*/  MUFU.EX2 R172, R3 ;  /* 0x0000000300ac7308 */ /* 0x0003e20000000800 */
[----:B------:R-:W2:Y:S02]  /*12b90*/  LDL.LU R134, [R1+0x18] ;  /* 0x0000180001867983 */ /* 0x000ea40000300800 */
[--C-:B------:R-:W-:Y:S02]  /*12ba0*/  FFMA.FTZ R109, R75, c[0x0][0x2d0], -R100.reuse ;  /* 0x0000b4004b6d7a23 */ /* 0x100fe40000010864 */
[----:B------:R-:W2:Y:S01]  /*12bb0*/  LDL.LU R133, [R1+0x14] ;  /* 0x0000140001857983 */ /* 0x000ea20000300800 */
[--C-:B---3--:R-:W-:Y:S01]  /*12bc0*/  FFMA.FTZ R104, R149, c[0x0][0x2d0], -R100.reuse ;  /* 0x0000b40095687a23 */ /* 0x108fe20000010864 */
[C---:B------:R-:W-:Y:S02]  /*12bd0*/  HMMA.16816.F32.BF16 R48, R76.reuse, R98, R48 ;  /* 0x000000624c30723c */ /* 0x040fe40000041830 */
[----:B------:R-:W3:Y:S01]  /*12be0*/  LDL.LU R132, [R1+0x1c] ;  /* 0x00001c0001847983 */ /* 0x000ee20000300800 */
[----:B------:R-:W-:Y:S03]  /*12bf0*/  MUFU.EX2 R105, R105 ;  /* 0x0000006900697308 */ /* 0x000fe60000000800 */
[----:B------:R-:W2:Y:S02]  /*12c00*/  LDSM.16.MT88.4 R96, [R225+0x2000] ;  /* 0x00200000e160783b */ /* 0x000ea40000004200 */
[-C--:B------:R-:W-:Y:S08]  /*12c10*/  HMMA.16816.F32.BF16 R52, R76, R88.reuse, R52 ;  /* 0x000000584c34723c */ /* 0x080ff00000041834 */
[C---:B------:R-:W-:Y:S04]  /*12c20*/  HMMA.16816.F32.BF16 R56, R80.reuse, R88, R56 ;  /* 0x000000585038723c */ /* 0x040fe80000041838 */
[--C-:B-1----:R-:W-:Y:S03]  /*12c30*/  FFMA.FTZ R3, R110, c[0x0][0x2d0], -R100.reuse ;  /* 0x0000b4006e037a23 */ /* 0x102fe60000010864 */
[--C-:B------:R-:W-:Y:S01]  /*12c40*/  FFMA.FTZ R88, R150, c[0x0][0x2d0], -R100.reuse ;  /* 0x0000b40096587a23 */ /* 0x100fe20000010864 */
[-C--:B------:R-:W-:Y:S01]  /*12c50*/  HMMA.16816.F32.BF16 R60, R80, R90.reuse, R60 ;  /* 0x0000005a503c723c */ /* 0x080fe2000004183c */
[----:B------:R1:W-:Y:S01]  /*12c60*/  MUFU.EX2 R110, R3 ;  /* 0x00000003006e7308 */ /* 0x0003e20000000800 */
[----:B------:R-:W2:Y:S06]  /*12c70*/  LDSM.16.MT88.4 R80, [R227+0x2000] ;  /* 0x00200000e350783b */ /* 0x000eac0000004200 */
[----:B------:R-:W-:Y:S03]  /*12c80*/  HMMA.16816.F32.BF16 R64, R76, R90, R64 ;  /* 0x0000005a4c40723c */ /* 0x000fe60000041840 */
[----:B------:R1:W-:Y:S04]  /*12c90*/  MUFU.EX2 R107, R88 ;  /* 0x00000058006b7308 */ /* 0x0003e80000000800 */
[----:B------:R-:W-:Y:S02]  /*12ca0*/  F2FP.BF16.PACK_AB R76, R170, R171 ;  /* 0x000000abaa4c723e */ /* 0x000fe400000010ff */
[----:B------:R-:W-:Y:S03]  /*12cb0*/  F2FP.BF16.PACK_AB R77, R116, R117 ;  /* 0x00000075744d723e */ /* 0x000fe600000010ff */
[----:B----4-:R-:W-:Y:S02]  /*12cc0*/  F2FP.BF16.PACK_AB R78, R168, R169 ;  /* 0x000000a9a84e723e */ /* 0x010fe400000010ff */
[----:B------:R-:W-:Y:S01]  /*12cd0*/  F2FP.BF16.PACK_AB R79, R114, R113 ;  /* 0x00000071724f723e */ /* 0x000fe200000010ff */
[--C-:B-1----:R-:W-:Y:S04]  /*12ce0*/  FFMA.FTZ R3, R111, c[0x0][0x2d0], -R100.reuse ;  /* 0x0000b4006f037a23 */ /* 0x102fe80000010864 */
[----:B------:R1:W-:Y:S01]  /*12cf0*/  MUFU.EX2 R111, R3 ;  /* 0x00000003006f7308 */ /* 0x0003e20000000800 */
[----:B------:R-:W-:Y:S01]  /*12d00*/  LDSM.16.MT88.4 R88, [R228+0x2800] ;  /* 0x00280000e458783b */ /* 0x000fe20000004200 */
[--C-:B-1----:R-:W-:Y:S02]  /*12d10*/  FFMA.FTZ R3, R151, c[0x0][0x2d0], -R100.reuse ;  /* 0x0000b40097037a23 */ /* 0x102fe40000010864 */
[----:B------:R-:W-:Y:S01]  /*12d20*/  FFMA.FTZ R100, R71, c[0x0][0x2d0], -R100 ;  /* 0x0000b40047647a23 */ /* 0x000fe20000010864 */
[----:B------:R-:W-:Y:S04]  /*12d30*/  F2FP.BF16.PACK_AB R71, R203, R204 ;  /* 0x000000cccb47723e */ /* 0x000fe800000010ff */
[----:B------:R-:W-:Y:S01]  /*12d40*/  LDSM.16.MT88.4 R148, [R228+0x3000] ;  /* 0x00300000e494783b */ /* 0x000fe20000004200 */
[----:B------:R-:W-:Y:S01]  /*12d50*/  MUFU.EX2 R100, R100 ;  /* 0x0000006400647308 */ /* 0x000fe20000000800 */
[----:B--2---:R-:W-:Y:S01]  /*12d60*/  FFMA.FTZ R70, R70, R135, R207 ;  /* 0x0000008746467223 */ /* 0x004fe200000100cf */
[----:B------:R-:W-:Y:S01]  /*12d70*/  MOV R207, R129 ;  /* 0x0000008100cf7202 */ /* 0x000fe20000000f00 */
[----:B------:R-:W-:Y:S02]  /*12d80*/  FFMA.FTZ R69, R69, R134, R187 ;  /* 0x0000008645457223 */ /* 0x000fe400000100bb */
[----:B------:R-:W-:Y:S01]  /*12d90*/  FADD.FTZ R75, R211, R70 ;  /* 0x00000046d34b7221 */ /* 0x000fe20000010000 */
[----:B------:R-:W-:Y:S01]  /*12da0*/  F2FP.BF16.PACK_AB R70, R205, R206 ;  /* 0x000000cecd46723e */ /* 0x000fe200000010ff */
[----:B------:R-:W-:Y:S03]  /*12db0*/  FFMA.FTZ R68, R68, R133, R185 ;  /* 0x0000008544447223 */ /* 0x000fe600000100b9 */
[----:B------:R-:W-:Y:S01]  /*12dc0*/  MUFU.EX2 R187, R112 ;  /* 0x0000007000bb7308 */ /* 0x000fe20000000800 */
[----:B------:R-:W-:Y:S01]  /*12dd0*/  FADD.FTZ R102, R209, R69 ;  /* 0x00000045d1667221 */ /* 0x000fe20000010000 */
[----:B------:R-:W-:Y:S01]  /*12de0*/  F2FP.BF16.PACK_AB R69, R208, R210 ;  /* 0x000000d2d045723e */ /* 0x000fe200000010ff */
[----:B------:R-:W-:Y:S01]  /*12df0*/  FADD.FTZ R103, R186, R68 ;  /* 0x00000044ba677221 */ /* 0x000fe20000010000 */
[----:B------:R-:W-:Y:S01]  /*12e00*/  F2FP.BF16.PACK_AB R68, R212, R162 ;  /* 0x000000a2d444723e */ /* 0x000fe200000010ff */
[----:B---3--:R-:W-:Y:S01]  /*12e10*/  FFMA.FTZ R0, R0, R132, R108 ;  /* 0x0000008400007223 */ /* 0x008fe2000001006c */
[----:B------:R-:W-:Y:S01]  /*12e20*/  MOV R209, R136 ;  /* 0x0000008800d17202 */ /* 0x000fe20000000f00 */
[----:B------:R-:W-:Y:S01]  /*12e30*/  LDSM.16.MT88.4 R132, [R224+0x3000] ;  /* 0x00300000e084783b */ /* 0x000fe20000004200 */
[----:B------:R-:W-:Y:S01]  /*12e40*/  MOV R211, R128 ;  /* 0x0000008000d37202 */ /* 0x000fe20000000f00 */
[----:B------:R-:W-:Y:S01]  /*12e50*/  FADD.FTZ R101, R184, R0 ;  /* 0x00000000b8657221 */ /* 0x000fe20000010000 */
[----:B------:R-:W-:Y:S01]  /*12e60*/  MUFU.EX2 R185, R115 ;  /* 0x0000007300b97308 */ /* 0x000fe20000000800 */
[-C--:B------:R-:W-:Y:S05]  /*12e70*/  HMMA.16816.F32.BF16 R4, R68, R84.reuse, R4 ;  /* 0x000000544404723c */ /* 0x080fea0000041804 */
[----:B------:R-:W-:Y:S02]  /*12e80*/  FADD.FTZ R0, R219, R103 ;  /* 0x00000067db007221 */ /* 0x000fe40000010000 */
[----:B------:R-:W-:Y:S01]  /*12e90*/  FADD.FTZ R75, R213, R75 ;  /* 0x0000004bd54b7221 */ /* 0x000fe20000010000 */
[C---:B------:R-:W-:Y:S01]  /*12ea0*/  HMMA.16816.F32.BF16 R8, R76.reuse, R84, R8 ;  /* 0x000000544c08723c */ /* 0x040fe20000041808 */
[----:B------:R-:W-:Y:S03]  /*12eb0*/  MUFU.EX2 R115, R123 ;  /* 0x0000007b00737308 */ /* 0x000fe60000000800 */
[----:B------:R-:W-:Y:S02]  /*12ec0*/  FADD.FTZ R0, R223, R0 ;  /* 0x00000000df007221 */ /* 0x000fe40000010000 */
[----:B------:R-:W-:Y:S02]  /*12ed0*/  FADD.FTZ R75, R245, R75 ;  /* 0x0000004bf54b7221 */ /* 0x000fe40000010000 */
[-C--:B------:R-:W-:Y:S03]  /*12ee0*/  HMMA.16816.F32.BF16 R12, R76, R86.reuse, R12 ;  /* 0x000000564c0c723c */ /* 0x080fe6000004180c */
[----:B------:R-:W1:Y:S01]  /*12ef0*/  MUFU.EX2 R184, R120 ;  /* 0x0000007800b87308 */ /* 0x000e620000000800 */
[----:B------:R-:W-:Y:S02]  /*12f00*/  FADD.FTZ R0, R143, R0 ;  /* 0x000000008f007221 */ /* 0x000fe40000010000 */
[----:B------:R-:W-:Y:S02]  /*12f10*/  FADD.FTZ R75, R244, R75 ;  /* 0x0000004bf44b7221 */ /* 0x000fe40000010000 */
[C---:B------:R-:W-:Y:S01]  /*12f20*/  HMMA.16816.F32.BF16 R16, R68.reuse, R86, R16 ;  /* 0x000000564410723c */ /* 0x040fe20000041810 */
[----:B------:R-:W2:Y:S03]  /*12f30*/  LDSM.16.MT88.4 R84, [R224+0x2800] ;  /* 0x00280000e054783b */ /* 0x000ea60000004200 */
[----:B------:R-:W-:Y:S01]  /*12f40*/  FADD.FTZ R75, R139, R75 ;  /* 0x0000004b8b4b7221 */ /* 0x000fe20000010000 */
[----:B------:R-:W-:Y:S03]  /*12f50*/  MUFU.EX2 R112, R122 ;  /* 0x0000007a00707308 */ /* 0x000fe60000000800 */
[-C--:B------:R-:W-:Y:S07]  /*12f60*/  HMMA.16816.F32.BF16 R20, R68, R92.reuse, R20 ;  /* 0x0000005c4414723c */ /* 0x080fee0000041814 */
[----:B------:R3:W-:Y:S01]  /*12f70*/  MUFU.EX2 R108, R3 ;  /* 0x00000003006c7308 */ /* 0x0007e20000000800 */
[C---:B------:R-:W-:Y:S04]  /*12f80*/  HMMA.16816.F32.BF16 R24, R76.reuse, R92, R24 ;  /* 0x0000005c4c18723c */ /* 0x040fe80000041818 */
[----:B-1----:R-:W-:Y:S04]  /*12f90*/  F2FP.BF16.PACK_AB R181, R184, R185 ;  /* 0x000000b9b8b5723e */ /* 0x002fe800000010ff */
[-C--:B------:R-:W-:Y:S01]  /*12fa0*/  HMMA.16816.F32.BF16 R28, R76, R94.reuse, R28 ;  /* 0x0000005e4c1c723c */ /* 0x080fe2000004181c */
[----:B------:R-:W1:Y:S07]  /*12fb0*/  MUFU.EX2 R186, R118 ;  /* 0x0000007600ba7308 */ /* 0x000e6e0000000800 */
[C---:B------:R-:W-:Y:S01]  /*12fc0*/  HMMA.16816.F32.BF16 R32, R68.reuse, R94, R32 ;  /* 0x0000005e4420723c */ /* 0x040fe20000041820 */
[----:B------:R-:W4:Y:S02]  /*12fd0*/  LDSM.16.MT88.4 R92, [R225+0x2800] ;  /* 0x00280000e15c783b */ /* 0x000f240000004200 */
[----:B------:R-:W2:Y:S01]  /*12fe0*/  MUFU.EX2 R118, R121 ;  /* 0x0000007900767308 */ /* 0x000ea20000000800 */
[----:B---3--:R-:W-:Y:S04]  /*12ff0*/  FADD.FTZ R3, R222, R102 ;  /* 0x00000066de037221 */ /* 0x008fe80000010000 */
[-C--:B------:R-:W-:Y:S04]  /*13000*/  HMMA.16816.F32.BF16 R36, R68, R96.reuse, R36 ;  /* 0x000000604424723c */ /* 0x080fe80000041824 */
[----:B------:R-:W-:Y:S04]  /*13010*/  FADD.FTZ R3, R243, R3 ;  /* 0x00000003f3037221 */ /* 0x000fe80000010000 */
[C---:B------:R-:W-:Y:S01]  /*13020*/  HMMA.16816.F32.BF16 R40, R76.reuse, R96, R40 ;  /* 0x000000604c28723c */ /* 0x040fe20000041828 */
[----:B------:R-:W-:Y:S03]  /*13030*/  MUFU.EX2 R97, R126 ;  /* 0x0000007e00617308 */ /* 0x000fe60000000800 */
[----:B------:R-:W-:Y:S01]  /*13040*/  FADD.FTZ R3, R164, R3 ;  /* 0x00000003a4037221 */ /* 0x000fe20000010000 */
[----:B-1----:R-:W-:Y:S01]  /*13050*/  F2FP.BF16.PACK_AB R180, R186, R187 ;  /* 0x000000bbbab4723e */ /* 0x002fe200000010ff */
[----:B------:R-:W-:Y:S02]  /*13060*/  LDSM.16.MT88.4 R164, [R225+0x3000] ;  /* 0x00300000e1a4783b */ /* 0x000fe40000004200 */
[-C--:B------:R-:W-:Y:S04]  /*13070*/  HMMA.16816.F32.BF16 R44, R76, R98.reuse, R44 ;  /* 0x000000624c2c723c */ /* 0x080fe8000004182c */
[----:B--2---:R-:W-:Y:S01]  /*13080*/  F2FP.BF16.PACK_AB R182, R115, R118 ;  /* 0x0000007673b6723e */ /* 0x004fe200000010ff */
[----:B------:R-:W-:Y:S03]  /*13090*/  FADD.FTZ R3, R138, R3 ;  /* 0x000000038a037221 */ /* 0x000fe60000010000 */
[C---:B------:R-:W-:Y:S01]  /*130a0*/  HMMA.16816.F32.BF16 R48, R68.reuse, R98, R48 ;  /* 0x000000624430723c */ /* 0x040fe20000041830 */
[----:B------:R-:W1:Y:S07]  /*130b0*/  MUFU.EX2 R99, R124 ;  /* 0x0000007c00637308 */ /* 0x000e6e0000000800 */
[-C--:B------:R-:W-:Y:S03]  /*130c0*/  HMMA.16816.F32.BF16 R52, R68, R80.reuse, R52 ;  /* 0x000000504434723c */ /* 0x080fe60000041834 */
[----:B------:R-:W2:Y:S05]  /*130d0*/  MUFU.EX2 R98, R125 ;  /* 0x0000007d00627308 */ /* 0x000eaa0000000800 */
[C---:B------:R-:W-:Y:S08]  /*130e0*/  HMMA.16816.F32.BF16 R56, R76.reuse, R80, R56 ;  /* 0x000000504c38723c */ /* 0x040ff00000041838 */
[-C--:B------:R-:W-:Y:S04]  /*130f0*/  HMMA.16816.F32.BF16 R60, R76, R82.reuse, R60 ;  /* 0x000000524c3c723c */ /* 0x080fe8000004183c */
[----:B-1----:R-:W-:Y:S03]  /*13100*/  F2FP.BF16.PACK_AB R183, R99, R112 ;  /* 0x0000007063b7723e */ /* 0x002fe600000010ff */
[----:B------:R-:W-:Y:S01]  /*13110*/  F2FP.BF16.PACK_AB R77, R111, R110 ;  /* 0x0000006e6f4d723e */ /* 0x000fe200000010ff */
[----:B------:R-:W-:Y:S01]  /*13120*/  HMMA.16816.F32.BF16 R64, R68, R82, R64 ;  /* 0x000000524440723c */ /* 0x000fe20000041840 */
[----:B------:R-:W1:Y:S03]  /*13130*/  LDSM.16.MT88.4 R80, [R227+0x2800] ;  /* 0x00280000e350783b */ /* 0x000e660000004200 */
[----:B------:R-:W-:Y:S01]  /*13140*/  FADD.FTZ R76, R188, R101 ;  /* 0x00000065bc4c7221 */ /* 0x000fe20000010000 */
[----:B------:R-:W-:Y:S02]  /*13150*/  F2FP.BF16.PACK_AB R78, R190, R191 ;  /* 0x000000bfbe4e723e */ /* 0x000fe400000010ff */
[----:B------:R-:W-:Y:S01]  /*13160*/  F2FP.BF16.PACK_AB R68, R175, R202 ;  /* 0x000000caaf44723e */ /* 0x000fe200000010ff */
[----:B------:R-:W-:Y:S01]  /*13170*/  FADD.FTZ R96, R189, R76 ;  /* 0x0000004cbd607221 */ /* 0x000fe20000010000 */
[----:B------:R-:W-:Y:S03]  /*13180*/  F2FP.BF16.PACK_AB R69, R173, R174 ;  /* 0x000000aead45723e */ /* 0x000fe600000010ff */
[----:B------:R-:W-:Y:S02]  /*13190*/  F2FP.BF16.PACK_AB R70, R201, R200 ;  /* 0x000000c8c946723e */ /* 0x000fe400000010ff */
[----:B------:R-:W-:Y:S02]  /*131a0*/  F2FP.BF16.PACK_AB R71, R198, R199 ;  /* 0x000000c7c647723e */ /* 0x000fe400000010ff */
[----:B------:R-:W-:Y:S02]  /*131b0*/  F2FP.BF16.PACK_AB R76, R193, R172 ;  /* 0x000000acc14c723e */ /* 0x000fe400000010ff */
[----:B------:R-:W-:Y:S02]  /*131c0*/  F2FP.BF16.PACK_AB R79, R107, R108 ;  /* 0x0000006c6b4f723e */ /* 0x000fe400000010ff */
[----:B--2---:R-:W-:Y:S01]  /*131d0*/  F2FP.BF16.PACK_AB R176, R97, R98 ;  /* 0x0000006261b0723e */ /* 0x004fe200000010ff */
[-C--:B------:R-:W-:Y:S08]  /*131e0*/  HMMA.16816.F32.BF16 R4, R68, R84.reuse, R4 ;  /* 0x000000544404723c */ /* 0x080ff00000041804 */
[C---:B------:R-:W-:Y:S01]  /*131f0*/  HMMA.16816.F32.BF16 R8, R76.reuse, R84, R8 ;  /* 0x000000544c08723c */ /* 0x040fe20000041808 */
[----:B------:R-:W2:Y:S07]  /*13200*/  MUFU.EX2 R84, R109 ;  /* 0x0000006d00547308 */ /* 0x000eae0000000800 */
[-C--:B------:R-:W-:Y:S03]  /*13210*/  HMMA.16816.F32.BF16 R12, R76, R86.reuse, R12 ;  /* 0x000000564c0c723c */ /* 0x080fe6000004180c */
[----:B------:R-:W-:Y:S05]  /*13220*/  MUFU.EX2 R85, R106 ;  /* 0x0000006a00557308 */ /* 0x000fea0000000800 */
[C---:B------:R-:W-:Y:S05]  /*13230*/  HMMA.16816.F32.BF16 R16, R68.reuse, R86, R16 ;  /* 0x000000564410723c */ /* 0x040fea0000041810 */
[----:B------:R-:W3:Y:S03]  /*13240*/  MUFU.EX2 R87, R127 ;  /* 0x0000007f00577308 */ /* 0x000ee60000000800 */
[-C--:B------:R-:W-:Y:S04]  /*13250*/  HMMA.16816.F32.BF16 R20, R68, R88.reuse, R20 ;  /* 0x000000584414723c */ /* 0x080fe80000041814 */
[----:B--2---:R-:W-:Y:S03]  /*13260*/  F2FP.BF16.PACK_AB R179, R100, R84 ;  /* 0x0000005464b3723e */ /* 0x004fe600000010ff */
[----:B------:R-:W2:Y:S01]  /*13270*/  MUFU.EX2 R86, R104 ;  /* 0x0000006800567308 */ /* 0x000ea20000000800 */
[C---:B------:R-:W-:Y:S08]  /*13280*/  HMMA.16816.F32.BF16 R24, R76.reuse, R88, R24 ;  /* 0x000000584c18723c */ /* 0x040ff00000041818 */
[-C--:B------:R-:W-:Y:S04]  /*13290*/  HMMA.16816.F32.BF16 R28, R76, R90.reuse, R28 ;  /* 0x0000005a4c1c723c */ /* 0x080fe8000004181c */
[----:B---3--:R-:W-:Y:S04]  /*132a0*/  F2FP.BF16.PACK_AB R178, R105, R87 ;  /* 0x0000005769b2723e */ /* 0x008fe800000010ff */
[C---:B------:R-:W-:Y:S04]  /*132b0*/  HMMA.16816.F32.BF16 R32, R68.reuse, R90, R32 ;  /* 0x0000005a4420723c */ /* 0x040fe80000041820 */
[----:B--2---:R-:W-:Y:S04]  /*132c0*/  F2FP.BF16.PACK_AB R177, R85, R86 ;  /* 0x0000005655b1723e */ /* 0x004fe800000010ff */
[-C--:B----4-:R-:W-:Y:S08]  /*132d0*/  HMMA.16816.F32.BF16 R36, R68, R92.reuse, R36 ;  /* 0x0000005c4424723c */ /* 0x090ff00000041824 */
[C---:B------:R-:W-:Y:S08]  /*132e0*/  HMMA.16816.F32.BF16 R40, R76.reuse, R92, R40 ;  /* 0x0000005c4c28723c */ /* 0x040ff00000041828 */
[-C--:B------:R-:W-:Y:S08]  /*132f0*/  HMMA.16816.F32.BF16 R44, R76, R94.reuse, R44 ;  /* 0x0000005e4c2c723c */ /* 0x080ff0000004182c */
[C---:B------:R-:W-:Y:S08]  /*13300*/  HMMA.16816.F32.BF16 R48, R68.reuse, R94, R48 ;  /* 0x0000005e4430723c */ /* 0x040ff00000041830 */
[-C--:B-1----:R-:W-:Y:S08]  /*13310*/  HMMA.16816.F32.BF16 R52, R68, R80.reuse, R52 ;  /* 0x000000504434723c */ /* 0x082ff00000041834 */
[C---:B------:R-:W-:Y:S08]  /*13320*/  HMMA.16816.F32.BF16 R56, R76.reuse, R80, R56 ;  /* 0x000000504c38723c */ /* 0x040ff00000041838 */
[-C--:B------:R-:W-:Y:S07]  /*13330*/  HMMA.16816.F32.BF16 R60, R76, R82.reuse, R60 ;  /* 0x000000524c3c723c */ /* 0x080fee000004183c */
[----:B------:R-:W-:Y:S01]  /*13340*/  FADD.FTZ R77, R137, R0 ;  /* 0x00000000894d7221 */ /* 0x000fe20000010000 */
[----:B------:R-:W-:Y:S04]  /*13350*/  HMMA.16816.F32.BF16 R64, R68, R82, R64 ;  /* 0x000000524440723c */ /* 0x000fe80000041840 */
[----:B------:R-:W-:Y:S02]  /*13360*/  FADD.FTZ R0, R131, R75 ;  /* 0x0000004b83007221 */ /* 0x000fe40000010000 */
[----:B------:R-:W-:Y:S01]  /*13370*/  FADD.FTZ R76, R194, R96 ;  /* 0x00000060c24c7221 */ /* 0x000fe20000010000 */
[-C--:B------:R-:W-:Y:S01]  /*13380*/  MOV R70, R2.reuse ;  /* 0x0000000200467202 */ /* 0x080fe20000000f00 */
        /* <DEDUP_REMOVED lines=55> */
[----:B------:R-:W-:Y:S01]  /*13700*/  FADD.FTZ R0, R117, R10 ;  /* 0x0000000a75007221 */ /* 0x000fe20000010000 */
[----:B------:R-:W-:Y:S01]  /*13710*/  MOV R117, R2 ;  /* 0x0000000200757202 */ /* 0x000fe20000000f00 */
[----:B------:R-:W-:Y:S01]  /*13720*/  FADD.FTZ R12, R212, R9 ;  /* 0x00000009d40c7221 */ /* 0x000fe20000010000 */
[C---:B------:R-:W-:Y:S04]  /*13730*/  HMMA.16816.F32.BF16 R164, R180.reuse, R166, R48 ;  /* 0x000000a6b4a4723c */ /* 0x040fe80000041830 */
[----:B------:R-:W-:Y:S01]  /*13740*/  FADD.FTZ R11, R208, R8 ;  /* 0x00000008d00b7221 */ /* 0x000fe20000010000 */
[----:B------:R-:W-:Y:S01]  /*13750*/  MOV R2, R74 ;  /* 0x0000004a00027202 */ /* 0x000fe20000000f00 */
[----:B------:R-:W-:Y:S02]  /*13760*/  FADD.FTZ R10, R170, R3 ;  /* 0x00000003aa0a7221 */ /* 0x000fe40000010000 */
[----:B------:R-:W-:Y:S01]  /*13770*/  FADD.FTZ R9, R116, R0 ;  /* 0x0000000074097221 */ /* 0x000fe20000010000 */
[----:B------:R-:W-:Y:S03]  /*13780*/  MOV R116, R72 ;  /* 0x0000004800747202 */ /* 0x000fe60000000f00 */
        /* <DEDUP_REMOVED lines=50> */
.L_x_519:
[----:B------:R-:W-:Y:S02]  /*13ab0*/  MOV R10, 0x1f ;  /* 0x0000001f000a7802 */ /* 0x000fe40000000f00 */
[----:B------:R-:W-:Y:S01]  /*13ac0*/  MOV R7, 0xffffffff ;  /* 0xffffffff00077802 */ /* 0x000fe20000000f00 */
[----:B------:R-:W-:Y:S05]  /*13ad0*/  BRA.DIV ~URZ, `(.L_x_521) ;  /* 0x00002a427f007947 */ /* 0x000fea000b800000 */
[----:B--2---:R-:W2:Y:S04]  /*13ae0*/  LDL R0, [R1+0x10] ;  /* 0x0000100001007983 */ /* 0x004ea80000100800 */
[----:B--2---:R1:W2:Y:S02]  /*13af0*/  SHFL.BFLY PT, R2, R0, 0x2, 0x1f ;  /* 0x0c401f0000027f89 */ /* 0x0042a400000e0000 */
.L_x_559:
[----:B-1----:R-:W3:Y:S02]  /*13b00*/  LDL.LU R0, [R1+0x10] ;  /* 0x0000100001007983 */ /* 0x002ee40000300800 */
[----:B--23--:R-:W-:Y:S01]  /*13b10*/  FADD.FTZ R2, R2, R0 ;  /* 0x0000000002027221 */ /* 0x00cfe20000010000 */
[----:B------:R-:W-:Y:S05]  /*13b20*/  BRA.DIV ~URZ, `(.L_x_522) ;  /* 0x00002a527f007947 */ /* 0x000fea000b800000 */
[----:B------:R-:W2:Y:S04]  /*13b30*/  LDL.LU R3, [R1+0x18] ;  /* 0x0000180001037983 */ /* 0x000ea80000300800 */
[----:B------:R-:W3:Y:S04]  /*13b40*/  LDL.LU R0, [R1+0x14] ;  /* 0x0000140001007983 */ /* 0x000ee80000300800 */
[----:B------:R-:W4:Y:S04]  /*13b50*/  LDL.LU R9, [R1+0x1c] ;  /* 0x00001c0001097983 */ /* 0x000f280000300800 */
[----:B--2---:R-:W1:Y:S04]  /*13b60*/  SHFL.BFLY PT, R4, R3, 0x2, 0x1f ;  /* 0x0c401f0003047f89 */ /* 0x004e6800000e0000 */
[----:B---3--:R-:W2:Y:S04]  /*13b70*/  SHFL.BFLY PT, R6, R0, 0x2, 0x1f ;  /* 0x0c401f0000067f89 */ /* 0x008ea800000e0000 */
[----:B----4-:R-:W3:Y:S01]  /*13b80*/  SHFL.BFLY PT, R5, R9, 0x2, 0x1f ;  /* 0x0c401f0009057f89 */ /* 0x010ee200000e0000 */
[----:B-1----:R-:W-:-:S02]  /*13b90*/  FADD.FTZ R4, R4, R3 ;  /* 0x0000000304047221 */ /* 0x002fc40000010000 */
[----:B--2---:R-:W-:-:S03]  /*13ba0*/  FADD.FTZ R6, R6, R0 ;  /* 0x0000000006067221 */ /* 0x004fc60000010000 */
[----:B------:R-:W1:Y:S01]  /*13bb0*/  SHFL.BFLY PT, R3, R4, 0x1, 0x1f ;  /* 0x0c201f0004037f89 */ /* 0x000e6200000e0000 */
[----:B---3--:R-:W-:-:S03]  /*13bc0*/  FADD.FTZ R5, R5, R9 ;  /* 0x0000000905057221 */ /* 0x008fc60000010000 */
[----:B------:R-:W2:Y:S04]  /*13bd0*/  SHFL.BFLY PT, R0, R2, 0x1, 0x1f ;  /* 0x0c201f0002007f89 */ /* 0x000ea800000e0000 */
[----:B------:R-:W3:Y:S04]  /*13be0*/  SHFL.BFLY PT, R7, R6, 0x1, 0x1f ;  /* 0x0c201f0006077f89 */ /* 0x000ee800000e0000 */
[----:B------:R4:W4:Y:S01]  /*13bf0*/  SHFL.BFLY PT, R8, R5, 0x1, 0x1f ;  /* 0x0c201f0005087f89 */ /* 0x00092200000e0000 */
[----:B-1----:R-:W-:Y:S02]  /*13c00*/  FADD.FTZ R4, R4, R3 ;  /* 0x0000000304047221 */ /* 0x002fe40000010000 */
[----:B--2---:R-:W-:-:S02]  /*13c10*/  FADD.FTZ R2, R2, R0 ;  /* 0x0000000002027221 */ /* 0x004fc40000010000 */
[----:B---3--:R-:W-:-:S03]  /*13c20*/  FADD.FTZ R6, R6, R7 ;  /* 0x0000000706067221 */ /* 0x008fc60000010000 */
.L_x_560:
[----:B------:R-:W-:Y:S01]  /*13c30*/  FSETP.NE.FTZ.AND P3, PT, R2, RZ, PT ;  /* 0x000000ff0200720b */ /* 0x000fe20003f75000 */
[----:B----4-:R-:W-:Y:S01]  /*13c40*/  FADD.FTZ R5, R8, R5 ;  /* 0x0000000508057221 */ /* 0x010fe20000010000 */
[----:B------:R-:W-:Y:S02]  /*13c50*/  MOV R0, RZ ;  /* 0x000000ff00007202 */ /* 0x000fe40000000f00 */
[----:B------:R-:W-:Y:S02]  /*13c60*/  FSETP.NE.FTZ.AND P2, PT, R4, RZ, PT ;  /* 0x000000ff0400720b */ /* 0x000fe40003f55000 */
[----:B------:R-:W-:Y:S02]  /*13c70*/  FSETP.NE.FTZ.AND P1, PT, R6, RZ, PT ;  /* 0x000000ff0600720b */ /* 0x000fe40003f35000 */
[----:B------:R-:W-:Y:S02]  /*13c80*/  FSETP.NE.FTZ.AND P0, PT, R5, RZ, PT ;  /* 0x000000ff0500720b */ /* 0x000fe40003f15000 */
[----:B------:R-:W-:-:S02]  /*13c90*/  MOV R34, 0xff800000 ;  /* 0xff80000000227802 */ /* 0x000fc40000000f00 */
[----:B------:R-:W-:Y:S01]  /*13ca0*/  MOV R33, 0xff800000 ;  /* 0xff80000000217802 */ /* 0x000fe20000000f00 */
[----:B------:R-:W1:Y:S01]  /*13cb0*/  @P3 MUFU.RCP R0, R2 ;  /* 0x0000000200003308 */ /* 0x000e620000001000 */
[----:B------:R-:W-:Y:S02]  /*13cc0*/  MOV R32, 0xff800000 ;  /* 0xff80000000207802 */ /* 0x000fe40000000f00 */
[----:B------:R-:W-:Y:S02]  /*13cd0*/  MOV R31, 0xff800000 ;  /* 0xff800000001f7802 */ /* 0x000fe40000000f00 */
[----:B------:R-:W-:Y:S02]  /*13ce0*/  @P2 MOV R9, 0x3f317218 ;  /* 0x3f31721800092802 */ /* 0x000fe40000000f00 */
[----:B------:R-:W-:Y:S01]  /*13cf0*/  @P1 MOV R21, 0x3f317218 ;  /* 0x3f31721800151802 */ /* 0x000fe20000000f00 */
[----:B------:R2:W-:Y:S01]  /*13d00*/  @P3 MUFU.LG2 R17, R2 ;  /* 0x0000000200113308 */ /* 0x0005e20000000c00 */
[----:B-1----:R-:W-:-:S02]  /*13d10*/  FMUL.FTZ R124, R0, R124 ;  /* 0x0000007c007c7220 */ /* 0x002fc40000410000 */
[C---:B------:R-:W-:Y:S02]  /*13d20*/  FMUL.FTZ R30, R0.reuse, R125 ;  /* 0x0000007d001e7220 */ /* 0x040fe40000410000 */
[C---:B------:R-:W-:Y:S02]  /*13d30*/  FMUL.FTZ R132, R0.reuse, R132 ;  /* 0x0000008400847220 */ /* 0x040fe40000410000 */
[C---:B------:R-:W-:Y:S01]  /*13d40*/  FMUL.FTZ R27, R0.reuse, R133 ;  /* 0x00000085001b7220 */ /* 0x040fe20000410000 */
[----:B--2---:R-:W-:Y:S01]  /*13d50*/  CS2R R2, SRZ ;  /* 0x0000000000027805 */ /* 0x004fe2000001ff00 */
[C---:B------:R-:W-:Y:S02]  /*13d60*/  FMUL.FTZ R136, R0.reuse, R136 ;  /* 0x0000008800887220 */ /* 0x040fe40000410000 */
[C---:B------:R-:W-:Y:S02]  /*13d70*/  FMUL.FTZ R24, R0.reuse, R137 ;  /* 0x0000008900187220 */ /* 0x040fe40000410000 */
[C---:B------:R-:W-:Y:S01]  /*13d80*/  FMUL.FTZ R148, R0.reuse, R148 ;  /* 0x0000009400947220 */ /* 0x040fe20000410000 */
[----:B------:R-:W1:Y:S01]  /*13d90*/  @P2 MUFU.RCP R3, R4 ;  /* 0x0000000400032308 */ /* 0x000e620000001000 */
[----:B------:R-:W-:-:S02]  /*13da0*/  FMUL.FTZ R20, R0, R149 ;  /* 0x0000009500147220 */ /* 0x000fc40000410000 */
[C---:B------:R-:W-:Y:S02]  /*13db0*/  FMUL.FTZ R152, R0.reuse, R152 ;  /* 0x0000009800987220 */ /* 0x040fe40000410000 */
[C---:B------:R-:W-:Y:S02]  /*13dc0*/  FMUL.FTZ R16, R0.reuse, R153 ;  /* 0x0000009900107220 */ /* 0x040fe40000410000 */
[C---:B------:R-:W-:Y:S01]  /*13dd0*/  FMUL.FTZ R164, R0.reuse, R164 ;  /* 0x000000a400a47220 */ /* 0x040fe20000410000 */
[----:B------:R-:W2:Y:S01]  /*13de0*/  @P1 MUFU.RCP R2, R6 ;  /* 0x0000000600021308 */ /* 0x000ea20000001000 */
[C---:B------:R-:W-:Y:S02]  /*13df0*/  FMUL.FTZ R12, R0.reuse, R165 ;  /* 0x000000a5000c7220 */ /* 0x040fe40000410000 */
[C---:B------:R-:W-:Y:S02]  /*13e00*/  FMUL.FTZ R168, R0.reuse, R168 ;  /* 0x000000a800a87220 */ /* 0x040fe40000410000 */
[----:B------:R-:W-:-:S02]  /*13e10*/  FMUL.FTZ R8, R0, R169 ;  /* 0x000000a900087220 */ /* 0x000fc40000410000 */
[----:B------:R-:W-:Y:S01]  /*13e20*/  FMUL.FTZ R180, R0, R180 ;  /* 0x000000b400b47220 */ /* 0x000fe20000410000 */
[----:B------:R-:W3:Y:S01]  /*13e30*/  @P2 MUFU.LG2 R4, R4 ;  /* 0x0000000400042308 */ /* 0x000ee20000000c00 */
[C---:B-1----:R-:W-:Y:S02]  /*13e40*/  FMUL.FTZ R126, R3.reuse, R126 ;  /* 0x0000007e037e7220 */ /* 0x042fe40000410000 */
        /* <DEDUP_REMOVED lines=14> */
[----:B------:R-:W-:Y:S02]  /*13f30*/  FMUL.FTZ R183, R3, R183 ;  /* 0x000000b703b77220 */ /* 0x000fe40000410000 */
[----:B------:R1:W4:Y:S01]  /*13f40*/  @P1 MUFU.LG2 R3, R6 ;  /* 0x0000000600031308 */ /* 0x0003220000000c00 */
[----:B------:R-:W-:Y:S01]  /*13f50*/  FMUL.FTZ R181, R0, R181 ;  /* 0x000000b500b57220 */ /* 0x000fe20000410000 */
[----:B------:R-:W-:Y:S01]  /*13f60*/  MOV R0, RZ ;  /* 0x000000ff00007202 */ /* 0x000fe20000000f00 */
[----:B--2---:R-:W-:-:S02]  /*13f70*/  FMUL.FTZ R120, R2, R120 ;  /* 0x0000007802787220 */ /* 0x004fc40000410000 */
[C---:B------:R-:W-:Y:S02]  /*13f80*/  FMUL.FTZ R28, R2.reuse, R121 ;  /* 0x00000079021c7220 */ /* 0x040fe40000410000 */
[C---:B------:R-:W-:Y:S01]  /*13f90*/  FMUL.FTZ R128, R2.reuse, R128 ;  /* 0x0000008002807220 */ /* 0x040fe20000410000 */
[----:B------:R-:W-:Y:S01]  /*13fa0*/  @P0 MUFU.RCP R0, R5 ;  /* 0x0000000500000308 */ /* 0x000fe20000001000 */
[C---:B------:R-:W-:Y:S02]  /*13fb0*/  FMUL.FTZ R25, R2.reuse, R129 ;  /* 0x0000008102197220 */ /* 0x040fe40000410000 */
[C---:B------:R-:W-:Y:S02]  /*13fc0*/  FMUL.FTZ R140, R2.reuse, R140 ;  /* 0x0000008c028c7220 */ /* 0x040fe40000410000 */
[C---:B------:R-:W-:Y:S02]  /*13fd0*/  FMUL.FTZ R22, R2.reuse, R141 ;  /* 0x0000008d02167220 */ /* 0x040fe40000410000 */
[C---:B------:R-:W-:Y:S01]  /*13fe0*/  FMUL.FTZ R144, R2.reuse, R144 ;  /* 0x0000009002907220 */ /* 0x040fe20000410000 */
[----:B-1----:R-:W-:Y:S01]  /*13ff0*/  @P3 MOV R6, 0x3f317218 ;  /* 0x3f31721800063802 */ /* 0x002fe20000000f00 */
        /* <DEDUP_REMOVED lines=8> */
[----:B------:R-:W-:Y:S02]  /*14080*/  FMUL.FTZ R177, R2, R177 ;  /* 0x000000b102b17220 */ /* 0x000fe40000410000 */
[----:B------:R-:W1:Y:S01]  /*14090*/  @P0 MUFU.LG2 R2, R5 ;  /* 0x0000000500020308 */ /* 0x000e620000000c00 */
[----:B---3--:R-:W-:Y:S02]  /*140a0*/  @P2 FMUL.FTZ R13, R4, 0.69314718246459960938 ;  /* 0x3f317218040d2820 */ /* 0x008fe40000410000 */
[----:B------:R-:W-:Y:S02]  /*140b0*/  @P2 FMUL.FTZ R4, R9, c[0x0][0x2d0] ;  /* 0x0000b40009042a20 */ /* 0x000fe40000410000 */
[----:B----4-:R-:W-:Y:S02]  /*140c0*/  @P1 FMUL.FTZ R9, R3, 0.69314718246459960938 ;  /* 0x3f31721803091820 */ /* 0x010fe40000410000 */
[----:B------:R-:W-:-:S02]  /*140d0*/  @P1 FMUL.FTZ R3, R21, c[0x0][0x2d0] ;  /* 0x0000b40015031a20 */ /* 0x000fc40000410000 */
[----:B------:R-:W-:Y:S02]  /*140e0*/  @P3 FMUL.FTZ R17, R17, 0.69314718246459960938 ;  /* 0x3f31721811113820 */ /* 0x000fe40000410000 */
[----:B------:R-:W-:Y:S01]  /*140f0*/  @P1 FFMA.FTZ R34, R3, R72, R9 ;  /* 0x0000004803221223 */ /* 0x000fe20000010009 */
[----:B------:R-:W-:Y:S01]  /*14100*/  @P0 MOV R3, 0x3f317218 ;  /* 0x3f31721800030802 */ /* 0x000fe20000000f00 */
[----:B------:R-:W-:Y:S02]  /*14110*/  @P3 FMUL.FTZ R6, R6, c[0x0][0x2d0] ;  /* 0x0000b40006063a20 */ /* 0x000fe40000410000 */
[----:B------:R-:W-:Y:S01]  /*14120*/  @P2 FFMA.FTZ R33, R4, R73, R13 ;  /* 0x0000004904212223 */ /* 0x000fe2000001000d */
[----:B------:R-:W-:Y:S01]  /*14130*/  MOV R4, 0x1 ;  /* 0x0000000100047802 */ /* 0x000fe20000000f00 */
[----:B-1----:R-:W-:Y:S02]  /*14140*/  @P0 FMUL.FTZ R2, R2, 0.69314718246459960938 ;  /* 0x3f31721802020820 */ /* 0x002fe40000410000 */
[----:B------:R-:W-:-:S02]  /*14150*/  @P0 FMUL.FTZ R3, R3, c[0x0][0x2d0] ;  /* 0x0000b40003030a20 */ /* 0x000fc40000410000 */
[----:B------:R-:W-:Y:S02]  /*14160*/  @P3 FFMA.FTZ R32, R6, R74, R17 ;  /* 0x0000004a06203223 */ /* 0x000fe40000010011 */
        /* <DEDUP_REMOVED lines=15> */
[----:B------:R-:W-:Y:S01]  /*14260*/  FMUL.FTZ R179, R0, R179 ;  /* 0x000000b300b37220 */ /* 0x000fe20000410000 */
[----:B------:R-:W-:Y:S01]  /*14270*/  PRMT R0, R4, 0x7610, R0 ;  /* 0x0000761004007816 */ /* 0x000fe20000000000 */
[----:B------:R-:W-:-:S02]  /*14280*/  @P0 FFMA.FTZ R31, R3, R70, R2 ;  /* 0x00000046031f0223 */ /* 0x000fc40000010002 */
.L_x_488:
[----:B------:R1:W5:Y:S01]  /*14290*/  LDL R6, [R1+0x54] ;  /* 0x0000540001067983 */ /* 0x0003620000100800 */
[----:B------:R-:W-:Y:S03]  /*142a0*/  BSSY B0, `(.L_x_523) ;  /* 0x0000012000007945 */ /* 0x000fe60003800000 */
[----:B------:R-:W2:Y:S02]  /*142b0*/  S2R R35, SR_TID.X ;  /* 0x0000000000237919 */ /* 0x000ea40000002100 */
[----:B--2---:R-:W-:-:S13]  /*142c0*/  LOP3.LUT P6, RZ, R35, 0x7f, RZ, 0xc0, !PT ;  /* 0x0000007f23ff7812 */ /* 0x004fda00078cc0ff */
[----:B------:R-:W-:Y:S05]  /*142d0*/  @P6 BRA `(.L_x_524) ;  /* 0x000000e000006947 */ /* 0x000fea0003800000 */
[----:B-1----:R-:W1:Y:S01]  /*142e0*/  S2R R4, SR_LANEID ;  /* 0x0000000000047919 */ /* 0x002e620000000000 */
[----:B------:R-:W-:Y:S01]  /*142f0*/  VOTEU.ANY UR4, UPT, PT ;  /* 0x0000000000047886 */ /* 0x000fe200038e0100 */
[----:B------:R-:W-:Y:S01]  /*14300*/  IMAD.MOV.U32 R36, RZ, RZ, c[0x0][0x580] ;  /* 0x00016000ff247624 */ /* 0x000fe200078e00ff */
[----:B------:R-:W1:Y:S01]  /*14310*/  FLO.U32 R3, UR4 ;  /* 0x0000000400037d00 */ /* 0x000e6200080e0000 */
[----:B------:R-:W-:-:S07]  /*14320*/  IMAD.MOV.U32 R37, RZ, RZ, c[0x0][0x584] ;  /* 0x00016100ff257624 */ /* 0x000fce00078e00ff */
[----:B------:R-:W2:Y:S01]  /*14330*/  POPC R2, UR4 ;  /* 0x0000000400027d09 */ /* 0x000ea20008000000 */
[----:B-1----:R-:W-:-:S13]  /*14340*/  ISETP.EQ.U32.AND P0, PT, R3, R4, PT ;  /* 0x000000040300720c */ /* 0x002fda0003f02070 */
[----:B--2---:R-:W2:Y:S04]  /*14350*/  @P0 ATOMG.E.ADD.STRONG.GPU PT, R2, [R36.64], R2 ;  /* 0x00000002240209a8 */ /* 0x004ea800081ee1c8 */
[----:B------:R-:W1:Y:S04]  /*14360*/  S2R R4, SR_LTMASK ;  /* 0x0000000000047919 */ /* 0x000e680000003900 */
[----:B--2---:R1:W2:Y:S02]  /*14370*/  SHFL.IDX PT, R3, R2, R3, 0x1f ;  /* 0x00001f0302037589 */ /* 0x0042a400000e0000 */
[----:B-1----:R-:W-:-:S06]  /*14380*/  LOP3.LUT R2, R4, UR4, RZ, 0xc0, !PT ;  /* 0x0000000404027c12 */ /* 0x002fcc000f8ec0ff */
[----:B------:R-:W2:Y:S02]  /*14390*/  POPC R2, R2 ;  /* 0x0000000200027309 */ /* 0x000ea40000000000 */
[----:B--2--5:R-:W-:-:S05]  /*143a0*/  IADD3 R6, R3, c[0x0][0xc], R2 ;  /* 0x0000030003067a10 */ /* 0x024fca0007ffe002 */
[----:B------:R1:W-:Y:S02]  /*143b0*/  STL [R1+0x54], R6 ;  /* 0x0000540601007387 */ /* 0x0003e40000100800 */
.L_x_524:
[----:B-1----:R-:W-:Y:S05]  /*143c0*/  BSYNC B0 ;  /* 0x0000000000007941 */ /* 0x002fea0003800000 */
.L_x_523:
[----:B------:R-:W-:Y:S01]  /*143d0*/  PRMT R0, R0, 0x9910, RZ ;  /* 0x0000991000007816 */ /* 0x000fe200000000ff */
[----:B------:R-:W-:Y:S01]  /*143e0*/  BSSY B1, `(.L_x_525) ;  /* 0x0000193000017945 */ /* 0x000fe20003800000 */
[----:B-----5:R-:W-:Y:S02]  /*143f0*/  IMAD.MOV.U32 R47, RZ, RZ, R6 ;  /* 0x000000ffff2f7224 */ /* 0x020fe400078e0006 */
[----:B------:R-:W-:-:S13]  /*14400*/  ISETP.NE.AND P0, PT, R0, RZ, PT ;  /* 0x000000ff0000720c */ /* 0x000fda0003f05270 */
[----:B------:R-:W-:Y:S05]  /*14410*/  @!P0 BRA `(.L_x_526) ;  /* 0x00000f6000008947 */ /* 0x000fea0003800000 */
[----:B------:R-:W2:Y:S04]  /*14420*/  LDL R44, [R1+0x58] ;  /* 0x00005800012c7983 */ /* 0x000ea80000100800 */
[----:B------:R-:W3:Y:S04]  /*14430*/  LDL R43, [R1+0x68] ;  /* 0x00006800012b7983 */ /* 0x000ee80000100800 */
[----:B------:R-:W4:Y:S04]  /*14440*/  LDL R42, [R1+0x70] ;  /* 0x00007000012a7983 */ /* 0x000f280000100800 */
[----:B------:R-:W5:Y:S04]  /*14450*/  LDL R41, [R1+0x6c] ;  /* 0x00006c0001297983 */ /* 0x000f680000100800 */
[----:B------:R-:W4:Y:S04]  /*14460*/  LDL R40, [R1+0x5c] ;  /* 0x00005c0001287983 */ /* 0x000f280000100800 */
[----:B------:R-:W4:Y:S04]  /*14470*/  LDL R39, [R1+0x64] ;  /* 0x0000640001277983 */ /* 0x000f280000100800 */
[----:B------:R-:W4:Y:S04]  /*14480*/  LDL R38, [R1+0x60] ;  /* 0x0000600001267983 */ /* 0x000f280000100800 */
[----:B------:R-:W4:Y:S04]  /*14490*/  LDL R37, [R1+0x7c] ;  /* 0x00007c0001257983 */ /* 0x000f280000100800 */
[----:B------:R-:W4:Y:S01]  /*144a0*/  LDL R36, [R1+0x80] ;  /* 0x0000800001247983 */ /* 0x000f220000100800 */
[----:B------:R-:W-:Y:S01]  /*144b0*/  WARPSYNC 0xffffffff ;  /* 0xffffffff00007948 */ /* 0x000fe20003800000 */
[----:B------:R-:W-:-:S02]  /*144c0*/  F2FP.BF16.PACK_AB R30, R30, R124 ;  /* 0x0000007c1e1e723e */ /* 0x000fc400000010ff */
[----:B------:R-:W-:Y:S01]  /*144d0*/  BAR.SYNC.DEFER_BLOCKING 0x1, 0x80 ;  /* 0x0042000000007b1d */ /* 0x000fe20000010000 */
        /* <DEDUP_REMOVED lines=31> */
[----:B--2---:R1:W-:Y:S04]  /*146d0*/  STS [R44], R30 ;  /* 0x0000001e2c007388 */ /* 0x0043e80000000800 */
[----:B------:R1:W-:Y:S04]  /*146e0*/  STS [R44+0x400], R29 ;  /* 0x0004001d2c007388 */ /* 0x0003e80000000800 */
[----:B---3--:R1:W-:Y:S04]  /*146f0*/  STS [R43], R27 ;  /* 0x0000001b2b007388 */ /* 0x0083e80000000800 */
[----:B------:R1:W-:Y:S04]  /*14700*/  STS [R43+0x400], R26 ;  /* 0x0004001a2b007388 */ /* 0x0003e80000000800 */
[----:B------:R1:W-:Y:S04]  /*14710*/  STS [R44+0x2000], R28 ;  /* 0x0020001c2c007388 */ /* 0x0003e80000000800 */
[----:B------:R1:W-:Y:S04]  /*14720*/  STS [R44+0x2400], R122 ;  /* 0x0024007a2c007388 */ /* 0x0003e80000000800 */
[----:B------:R1:W-:Y:S04]  /*14730*/  STS [R43+0x2000], R25 ;  /* 0x002000192b007388 */ /* 0x0003e80000000800 */
[----:B------:R1:W-:Y:S04]  /*14740*/  STS [R43+0x2400], R130 ;  /* 0x002400822b007388 */ /* 0x0003e80000000800 */
[----:B----4-:R1:W-:Y:S04]  /*14750*/  STS [R42], R24 ;  /* 0x000000182a007388 */ /* 0x0103e80000000800 */
[----:B------:R1:W-:Y:S04]  /*14760*/  STS [R42+0x400], R23 ;  /* 0x000400172a007388 */ /* 0x0003e80000000800 */
[----:B-----5:R1:W-:Y:S04]  /*14770*/  STS [R41], R20 ;  /* 0x0000001429007388 */ /* 0x0203e80000000800 */
[----:B------:R1:W-:Y:S04]  /*14780*/  STS [R41+0x400], R19 ;  /* 0x0004001329007388 */ /* 0x0003e80000000800 */
[----:B------:R1:W-:Y:S04]  /*14790*/  STS [R42+0x2000], R22 ;  /* 0x002000162a007388 */ /* 0x0003e80000000800 */
[----:B------:R1:W-:Y:S04]  /*147a0*/  STS [R42+0x2400], R21 ;  /* 0x002400152a007388 */ /* 0x0003e80000000800 */
[----:B------:R1:W-:Y:S04]  /*147b0*/  STS [R41+0x2000], R18 ;  /* 0x0020001229007388 */ /* 0x0003e80000000800 */
[----:B------:R1:W-:Y:S04]  /*147c0*/  STS [R41+0x2400], R17 ;  /* 0x0024001129007388 */ /* 0x0003e80000000800 */
[----:B------:R1:W-:Y:S04]  /*147d0*/  STS [R40], R16 ;  /* 0x0000001028007388 */ /* 0x0003e80000000800 */
[----:B------:R1:W-:Y:S04]  /*147e0*/  STS [R40+0x400], R15 ;  /* 0x0004000f28007388 */ /* 0x0003e80000000800 */
[----:B------:R1:W-:Y:S04]  /*147f0*/  STS [R39], R12 ;  /* 0x0000000c27007388 */ /* 0x0003e80000000800 */
        /* <DEDUP_REMOVED lines=13> */
[----:B------:R-:W-:Y:S06]  /*148d0*/  BAR.SYNC.DEFER_BLOCKING 0x1, 0x80 ;  /* 0x0042000000007b1d */ /* 0x000fec0000010000 */
[----:B------:R-:W-:Y:S05]  /*148e0*/  BRA.CONV ~URZ, `(.L_x_527) ;  /* 0x000000737f007947 */ /* 0x000fea000b800000 */
[----:B-1----:R-:W-:Y:S01]  /*148f0*/  SHF.R.S32.HI R10, RZ, 0x1f, R35 ;  /* 0x0000001fff0a7819 */ /* 0x002fe20000011423 */
[----:B------:R-:W-:Y:S01]  /*14900*/  IMAD.MOV.U32 R8, RZ, RZ, RZ ;  /* 0x000000ffff087224 */ /* 0x000fe200078e00ff */
[----:B------:R-:W-:Y:S01]  /*14910*/  MOV R9, 0x14960 ;  /* 0x0001496000097802 */ /* 0x000fe20000000f00 */
[----:B------:R-:W-:Y:S01]  /*14920*/  IMAD.MOV.U32 R7, RZ, RZ, 0x1f ;  /* 0x0000001fff077424 */ /* 0x000fe200078e00ff */
[----:B------:R-:W-:-:S04]  /*14930*/  LEA.HI R10, R10, R35, RZ, 0x7 ;  /* 0x000000230a0a7211 */ /* 0x000fc800078f38ff */
[----:B------:R-:W-:Y:S02]  /*14940*/  SHF.R.S32.HI R10, RZ, 0x7, R10 ;  /* 0x00000007ff0a7819 */ /* 0x000fe4000001140a */
[----:B------:R-:W-:Y:S05]  /*14950*/  CALL.REL.NOINC `($__internal_1_$__cuda_sm70_shflsync_idx_p) ;  /* 0x0000260000007944 */ /* 0x000fea0003c00000 */
.L_x_527:
[----:B-1----:R-:W2:Y:S04]  /*14960*/  LDL R2, [R1+0x74] ;  /* 0x0000740001027983 */ /* 0x002ea80000100800 */
[----:B------:R-:W3:Y:S04]  /*14970*/  LDL R5, [R1+0x78] ;  /* 0x0000780001057983 */ /* 0x000ee80000100800 */
[----:B------:R-:W4:Y:S04]  /*14980*/  LDL.LU R4, [R1+0x44] ;  /* 0x0000440001047983 */ /* 0x000f280000300800 */
[----:B------:R-:W5:Y:S04]  /*14990*/  LDL.LU R15, [R1+0x48] ;  /* 0x00004800010f7983 */ /* 0x000f680000300800 */
[----:B------:R-:W2:Y:S01]  /*149a0*/  LDL.LU R17, [R1+0x50] ;  /* 0x0000500001117983 */ /* 0x000ea20000300800 */
[----:B------:R-:W-:-:S03]  /*149b0*/  IMAD.MOV.U32 R0, RZ, RZ, 0x1 ;  /* 0x00000001ff007424 */ /* 0x000fc600078e00ff */
[----:B------:R-:W3:Y:S02]  /*149c0*/  LDL R14, [R1+0x88] ;  /* 0x00008800010e7983 */ /* 0x000ee40000100800 */
[----:B------:R-:W-:Y:S02]  /*149d0*/  ISETP.NE.AND P0, PT, R0, c[0x0][0x4e8], PT ;  /* 0x00013a0000007a0c */ /* 0x000fe40003f05270 */
[----:B------:R-:W3:Y:S04]  /*149e0*/  LDL.64 R48, [R1+0x28] ;  /* 0x0000280001307983 */ /* 0x000ee80000100a00 */
[----:B------:R-:W1:Y:S04]  /*149f0*/  S2R R16, SR_TID.X ;  /* 0x0000000000107919 */ /* 0x000e680000002100 */
[----:B------:R-:W1:Y:S01]  /*14a00*/  S2R R18, SR_TID.X ;  /* 0x0000000000127919 */ /* 0x000e620000002100 */
[----:B------:R-:W-:-:S02]  /*14a10*/  ULDC UR5, c[0x0][0x4e8] ;  /* 0x00013a0000057ab9 */ /* 0x000fc40000000800 */
[----:B------:R-:W-:Y:S02]  /*14a20*/  ULDC UR4, c[0x0][0x388] ;  /* 0x0000e20000047ab9 */ /* 0x000fe40000000800 */
[----:B------:R-:W-:Y:S01]  /*14a30*/  UIMAD UR4, UR5, UR4, URZ ;  /* 0x00000004050472a4 */ /* 0x000fe2000f8e023f */
[----:B----4-:R-:W-:Y:S01]  /*14a40*/  SHF.R.S32.HI R0, RZ, 0x1f, R4 ;  /* 0x0000001fff007819 */ /* 0x010fe20000011404 */
[----:B------:R-:W-:Y:S01]  /*14a50*/  IMAD.WIDE.U32 R6, R4, c[0x0][0x490], RZ ;  /* 0x0001240004067a25 */ /* 0x000fe200078e00ff */
[----:B-----5:R-:W-:-:S03]  /*14a60*/  SHF.R.S32.HI R8, RZ, 0x1f, R15 ;  /* 0x0000001fff087819 */ /* 0x020fc6000001140f */
[----:B--2---:R-:W-:Y:S02]  /*14a70*/  IMAD.IADD R3, R2, 0x1, R17 ;  /* 0x0000000102037824 */ /* 0x004fe400078e0211 */
[C---:B------:R-:W-:Y:S02]  /*14a80*/  IMAD R2, R0.reuse, c[0x0][0x490], RZ ;  /* 0x0001240000027a24 */ /* 0x040fe400078e02ff */
[----:B------:R-:W-:Y:S02]  /*14a90*/  IMAD R0, R0, c[0x0][0x3e8], RZ ;  /* 0x0000fa0000007a24 */ /* 0x000fe400078e02ff */
[----:B------:R-:W-:-:S04]  /*14aa0*/  @P0 IMAD.HI.U32 R12, R3, c[0x0][0x4ec], RZ ;  /* 0x00013b00030c0a27 */ /* 0x000fc800078e00ff */
[----:B---3--:R-:W-:Y:S02]  /*14ab0*/  IMAD.IADD R10, R5, 0x1, R17 ;  /* 0x00000001050a7824 */ /* 0x008fe400078e0211 */
[C---:B------:R-:W-:Y:S02]  /*14ac0*/  IMAD R9, R4.reuse, c[0x0][0x494], R2 ;  /* 0x0001250004097a24 */ /* 0x040fe400078e0202 */
[C---:B------:R-:W-:Y:S02]  /*14ad0*/  IMAD R11, R4.reuse, c[0x0][0x3ec], R0 ;  /* 0x0000fb00040b7a24 */ /* 0x040fe400078e0200 */
[----:B------:R-:W-:Y:S01]  /*14ae0*/  IMAD.MOV.U32 R2, RZ, RZ, R3 ;  /* 0x000000ffff027224 */ /* 0x000fe200078e0003 */
[----:B------:R-:W-:Y:S01]  /*14af0*/  @P0 SHF.R.U32.HI R2, RZ, c[0x0][0x4f0], R12 ;  /* 0x00013c00ff020a19 */ /* 0x000fe2000001160c */
[----:B------:R-:W-:-:S04]  /*14b00*/  IMAD.WIDE.U32 R4, R4, c[0x0][0x3e8], RZ ;  /* 0x0000fa0004047a25 */ /* 0x000fc800078e00ff */
[----:B------:R-:W-:-:S04]  /*14b10*/  @P0 IMAD.HI.U32 R13, R10, c[0x0][0x4ec], RZ ;  /* 0x00013b000a0d0a27 */ /* 0x000fc800078e00ff */
[----:B------:R-:W-:Y:S02]  /*14b20*/  IMAD.IADD R7, R7, 0x1, R9 ;  /* 0x0000000107077824 */ /* 0x000fe400078e0209 */
[C---:B------:R-:W-:Y:S02]  /*14b30*/  IMAD R9, R8.reuse, c[0x0][0x498], RZ ;  /* 0x0001260008097a24 */ /* 0x040fe400078e02ff */
[----:B------:R-:W-:Y:S02]  /*14b40*/  IMAD R8, R8, c[0x0][0x3f0], RZ ;  /* 0x0000fc0008087a24 */ /* 0x000fe400078e02ff */
[----:B------:R-:W-:Y:S01]  /*14b50*/  IMAD.MOV.U32 R0, RZ, RZ, R10 ;  /* 0x000000ffff007224 */ /* 0x000fe200078e000a */
[----:B------:R-:W-:Y:S01]  /*14b60*/  @P0 SHF.R.U32.HI R0, RZ, c[0x0][0x4f0], R13 ;  /* 0x00013c00ff000a19 */ /* 0x000fe2000001160d */
[----:B------:R-:W-:Y:S02]  /*14b70*/  IMAD.IADD R5, R5, 0x1, R11 ;  /* 0x0000000105057824 */ /* 0x000fe400078e020b */
[----:B------:R-:W-:-:S02]  /*14b80*/  IMAD.MOV R11, RZ, RZ, -R2 ;  /* 0x000000ffff0b7224 */ /* 0x000fc400078e0a02 */
[C---:B------:R-:W-:Y:S02]  /*14b90*/  IMAD R13, R15.reuse, c[0x0][0x49c], R9 ;  /* 0x000127000f0d7a24 */ /* 0x040fe400078e0209 */
[C---:B------:R-:W-:Y:S02]  /*14ba0*/  IMAD R12, R15.reuse, c[0x0][0x3f4], R8 ;  /* 0x0000fd000f0c7a24 */ /* 0x040fe400078e0208 */
[----:B------:R-:W-:Y:S01]  /*14bb0*/  IMAD.WIDE.U32 R8, R15, c[0x0][0x3f0], R4 ;  /* 0x0000fc000f087a25 */ /* 0x000fe200078e0004 */
[----:B------:R-:W-:-:S03]  /*14bc0*/  SHF.R.S32.HI R5, RZ, 0x1f, R0 ;  /* 0x0000001fff057819 */ /* 0x000fc60000011400 */
[----:B------:R-:W-:-:S04]  /*14bd0*/  IMAD.WIDE.U32 R6, R15, c[0x0][0x498], R6 ;  /* 0x000126000f067a25 */ /* 0x000fc800078e0006 */
[----:B------:R-:W-:Y:S01]  /*14be0*/  IMAD R4, R11, c[0x0][0x4e8], R3 ;  /* 0x00013a000b047a24 */ /* 0x000fe200078e0203 */
[----:B------:R-:W-:Y:S01]  /*14bf0*/  SHF.R.S32.HI R11, RZ, 0x1f, R2 ;  /* 0x0000001fff0b7819 */ /* 0x000fe20000011402 */
[----:B------:R-:W-:Y:S01]  /*14c00*/  IMAD.IADD R3, R9, 0x1, R12 ;  /* 0x0000000109037824 */ /* 0x000fe200078e020c */
[----:B------:R-:W-:Y:S01]  /*14c10*/  IADD3 R6, P0, R2, R6, RZ ;  /* 0x0000000602067210 */ /* 0x000fe20007f1e0ff */
[----:B------:R-:W-:Y:S01]  /*14c20*/  IMAD R5, R5, c[0x0][0x3e0], RZ ;  /* 0x0000f80005057a24 */ /* 0x000fe200078e02ff */
[----:B------:R-:W-:Y:S01]  /*14c30*/  SHF.R.S32.HI R9, RZ, 0x1f, R4 ;  /* 0x0000001fff097819 */ /* 0x000fe20000011404 */
[----:B------:R-:W-:Y:S01]  /*14c40*/  IMAD.MOV.U32 R2, RZ, RZ, R8 ;  /* 0x000000ffff027224 */ /* 0x000fe200078e0008 */
[----:B------:R-:W-:Y:S01]  /*14c50*/  IADD3.X R7, R11, R7, R13, P0, !PT ;  /* 0x000000070b077210 */ /* 0x000fe200007fe40d */
[----:B------:R-:W-:Y:S01]  /*14c60*/  IMAD R12, R0, c[0x0][0x3e4], R5 ;  /* 0x0000f900000c7a24 */ /* 0x000fe200078e0205 */
[----:B-1----:R-:W-:Y:S01]  /*14c70*/  SHF.R.S32.HI R15, RZ, 0x1f, R16 ;  /* 0x0000001fff0f7819 */ /* 0x002fe20000011410 */
[----:B------:R-:W-:-:S02]  /*14c80*/  IMAD R5, R9, c[0x0][0x488], RZ ;  /* 0x0001220009057a24 */ /* 0x000fc400078e02ff */
[----:B------:R-:W-:Y:S01]  /*14c90*/  IMAD.WIDE.U32 R8, R0, c[0x0][0x3e0], R2 ;  /* 0x0000f80000087a25 */ /* 0x000fe200078e0002 */
[----:B------:R-:W-:-:S03]  /*14ca0*/  LEA.HI R15, R15, R16, RZ, 0x5 ;  /* 0x000000100f0f7211 */ /* 0x000fc600078f28ff */
[----:B------:R-:W-:Y:S02]  /*14cb0*/  IMAD.MOV R0, RZ, RZ, -R0 ;  /* 0x000000ffff007224 */ /* 0x000fe400078e0a00 */
[C---:B------:R-:W-:Y:S02]  /*14cc0*/  IMAD R11, R4.reuse, c[0x0][0x48c], R5 ;  /* 0x00012300040b7a24 */ /* 0x040fe400078e0205 */
[----:B------:R-:W-:Y:S01]  /*14cd0*/  IMAD.WIDE.U32 R2, R4, c[0x0][0x488], R6 ;  /* 0x0001220004027a25 */ /* 0x000fe200078e0006 */
[----:B------:R-:W-:-:S03]  /*14ce0*/  LOP3.LUT R15, R15, 0xffffffe0, RZ, 0xc0, !PT ;  /* 0xffffffe00f0f7812 */ /* 0x000fc600078ec0ff */
[----:B------:R-:W-:Y:S02]  /*14cf0*/  IMAD R6, R0, c[0x0][0x4e8], R10 ;  /* 0x00013a0000067a24 */ /* 0x000fe400078e020a */
[----:B------:R-:W-:Y:S01]  /*14d00*/  IMAD.IADD R0, R3, 0x1, R11 ;  /* 0x0000000103007824 */ /* 0x000fe200078e020b */
[----:B------:R-:W-:Y:S01]  /*14d10*/  LEA R3, P0, R2, c[0x0][0x450], 0x2 ;  /* 0x0001140002037a11 */ /* 0x000fe200078010ff */
[----:B------:R-:W-:-:S03]  /*14d20*/  IMAD.IADD R15, R16, 0x1, -R15 ;  /* 0x00000001100f7824 */ /* 0x000fc600078e0a0f */
[----:B------:R-:W-:Y:S01]  /*14d30*/  LEA.HI.X R2, R2, c[0x0][0x454], R0, 0x2, P0 ;  /* 0x0001150002027a11 */ /* 0x000fe200000f1400 */
[----:B------:R-:W-:Y:S01]  /*14d40*/  IMAD.IADD R0, R14, 0x1, R17 ;  /* 0x000000010e007824 */ /* 0x000fe200078e0211 */
[----:B------:R-:W-:Y:S01]  /*14d50*/  LOP3.LUT P1, RZ, R15, 0x3, RZ, 0xc0, !PT ;  /* 0x000000030fff7812 */ /* 0x000fe2000782c0ff */
[----:B------:R-:W-:Y:S01]  /*14d60*/  IMAD.IADD R5, R9, 0x1, R12 ;  /* 0x0000000109057824 */ /* 0x000fe200078e020c */
[----:B------:R-:W-:Y:S01]  /*14d70*/  SHFL.IDX PT, R14, R3, RZ, 0x1c1f ;  /* 0x001c1fff030e7589 */ /* 0x000fe200000e0000 */
[----:B------:R-:W-:-:S03]  /*14d80*/  IMAD.MOV.U32 R4, RZ, RZ, R8 ;  /* 0x000000ffff047224 */ /* 0x000fc600078e0008 */
[----:B------:R-:W1:Y:S04]  /*14d90*/  SHFL.IDX PT, R15, R2, RZ, 0x1c1f ;  /* 0x001c1fff020f7589 */ /* 0x000e6800000e0000 */
[----:B------:R-:W-:Y:S04]  /*14da0*/  SHFL.IDX PT, R12, R3, 0x1, 0x1c1f ;  /* 0x003c1f00030c7f89 */ /* 0x000fe800000e0000 */
[----:B------:R-:W2:Y:S04]  /*14db0*/  SHFL.IDX PT, R13, R2, 0x1, 0x1c1f ;  /* 0x003c1f00020d7f89 */ /* 0x000ea800000e0000 */
[----:B------:R-:W-:Y:S04]  /*14dc0*/  SHFL.IDX PT, R10, R3, 0x2, 0x1c1f ;  /* 0x005c1f00030a7f89 */ /* 0x000fe800000e0000 */
[----:B------:R-:W3:Y:S04]  /*14dd0*/  SHFL.IDX PT, R11, R2, 0x2, 0x1c1f ;  /* 0x005c1f00020b7f89 */ /* 0x000ee800000e0000 */
[----:B------:R4:W-:Y:S04]  /*14de0*/  SHFL.IDX PT, R8, R3, 0x3, 0x1c1f ;  /* 0x007c1f0003087f89 */ /* 0x0009e800000e0000 */
[----:B------:R5:W1:Y:S01]  /*14df0*/  SHFL.IDX PT, R9, R2, 0x3, 0x1c1f ;  /* 0x007c1f0002097f89 */ /* 0x000a6200000e0000 */
[----:B------:R-:W-:-:S02]  /*14e00*/  SHF.R.S32.HI R7, RZ, 0x1f, R6 ;  /* 0x0000001fff077819 */ /* 0x000fc40000011406 */
[----:B------:R-:W-:-:S03]  /*14e10*/  ISETP.GE.OR P4, PT, R0, UR4, P1 ;  /* 0x0000000400007c0c */ /* 0x000fc60008f86670 */
[----:B------:R-:W-:Y:S01]  /*14e20*/  IMAD R7, R7, c[0x0][0x3d8], RZ ;  /* 0x0000f60007077a24 */ /* 0x000fe200078e02ff */
[----:B------:R-:W-:Y:S01]  /*14e30*/  SHF.R.S32.HI R16, RZ, 0x1f, R18 ;  /* 0x0000001fff107819 */ /* 0x000fe20000011412 */
[----:B------:R-:W-:Y:S01]  /*14e40*/  IMAD.WIDE.U32 R4, R6, c[0x0][0x3d8], R4 ;  /* 0x0000f60006047a25 */ /* 0x000fe200078e0004 */
[C---:B----4-:R-:W-:Y:S02]  /*14e50*/  IADD3 R3, R0.reuse, 0x8, RZ ;  /* 0x0000000800037810 */ /* 0x050fe40007ffe0ff */
[C---:B-----5:R-:W-:Y:S02]  /*14e60*/  IADD3 R2, R0.reuse, 0x40, RZ ;  /* 0x0000004000027810 */ /* 0x060fe40007ffe0ff */
[----:B------:R-:W-:Y:S02]  /*14e70*/  IADD3 R0, R0, 0x48, RZ ;  /* 0x0000004800007810 */ /* 0x000fe40007ffe0ff */
[----:B------:R-:W-:Y:S02]  /*14e80*/  ISETP.GE.OR P3, PT, R3, UR4, P1 ;  /* 0x0000000403007c0c */ /* 0x000fe40008f66670 */
[----:B------:R-:W-:-:S02]  /*14e90*/  ISETP.GE.OR P2, PT, R2, UR4, P1 ;  /* 0x0000000402007c0c */ /* 0x000fc40008f46670 */
[----:B------:R-:W-:Y:S01]  /*14ea0*/  ISETP.GE.OR P1, PT, R0, UR4, P1 ;  /* 0x0000000400007c0c */ /* 0x000fe20008f26670 */
[----:B------:R-:W-:Y:S01]  /*14eb0*/  IMAD R7, R6, c[0x0][0x3dc], R7 ;  /* 0x0000f70006077a24 */ /* 0x000fe200078e0207 */
[----:B------:R-:W-:Y:S01]  /*14ec0*/  LEA.HI R16, R16, R18, RZ, 0x3 ;  /* 0x0000001210107211 */ /* 0x000fe200078f18ff */
[----:B-1----:R-:W-:Y:S01]  /*14ed0*/  @!P4 ST.E [R14.64], R32 ;  /* 0x000000200e00c985 */ /* 0x002fe2000c101908 */
[----:B------:R-:W-:Y:S01]  /*14ee0*/  LEA R2, P0, R4, c[0x0][0x380], 0x1 ;  /* 0x0000e00004027a11 */ /* 0x000fe200078008ff */
[----:B------:R-:W-:Y:S01]  /*14ef0*/  IMAD.IADD R0, R5, 0x1, R7 ;  /* 0x0000000105007824 */ /* 0x000fe200078e0207 */
[----:B------:R-:W-:-:S03]  /*14f00*/  SHF.R.S32.HI R16, RZ, 0x3, R16 ;  /* 0x00000003ff107819 */ /* 0x000fc60000011410 */
[----:B--2---:R-:W-:Y:S01]  /*14f10*/  @!P3 ST.E [R12.64], R33 ;  /* 0x000000210c00b985 */ /* 0x004fe2000c101908 */
[----:B------:R-:W-:-:S03]  /*14f20*/  LEA.HI.X R0, R4, c[0x0][0x384], R0, 0x1, P0 ;  /* 0x0000e10004007a11 */ /* 0x000fc600000f0c00 */
[----:B---3--:R-:W-:Y:S01]  /*14f30*/  @!P2 ST.E [R10.64], R34 ;  /* 0x000000220a00a985 */ /* 0x008fe2000c101908 */
[----:B------:R-:W-:-:S03]  /*14f40*/  IMAD.IADD R3, R16, 0x1, R17 ;  /* 0x0000000110037824 */ /* 0x000fc600078e0211 */
[----:B------:R-:W-:Y:S04]  /*14f50*/  @!P1 ST.E [R8.64], R31 ;  /* 0x0000001f08009985 */ /* 0x000fe8000c101908 */
[----:B------:R-:W1:Y:S04]  /*14f60*/  SHFL.IDX PT, R8, R2, RZ, 0x181f ;  /* 0x00181fff02087589 */ /* 0x000e6800000e0000 */
[----:B------:R-:W-:Y:S01]  /*14f70*/  LDS.128 R20, [R241+0x80] ;  /* 0x00008000f1147984 */ /* 0x000fe20000000c00 */
[----:B------:R-:W-:-:S03]  /*14f80*/  ISETP.GE.AND P5, PT, R48, c[0x0][0x3c8], PT ;  /* 0x0000f20030007a0c */ /* 0x000fc60003fa6270 */
[----:B------:R-:W2:Y:S01]  /*14f90*/  SHFL.IDX PT, R7, R0, RZ, 0x181f ;  /* 0x00181fff00077589 */ /* 0x000ea200000e0000 */
[----:B------:R-:W-:-:S03]  /*14fa0*/  IADD3 R4, R3, 0x10, RZ ;  /* 0x0000001003047810 */ /* 0x000fc60007ffe0ff */
[----:B------:R-:W3:Y:S04]  /*14fb0*/  SHFL.IDX PT, R6, R2, 0x1, 0x181f ;  /* 0x00381f0002067f89 */ /* 0x000ee800000e0000 */
[----:B------:R-:W4:Y:S01]  /*14fc0*/  SHFL.IDX PT, R5, R2, 0x2, 0x181f ;  /* 0x00581f0002057f89 */ /* 0x000f2200000e0000 */
[----:B------:R-:W-:-:S03]  /*14fd0*/  ISETP.GE.OR P2, PT, R4, UR4, P5 ;  /* 0x0000000404007c0c */ /* 0x000fc6000af46670 */
[----:B------:R-:W5:Y:S01]  /*14fe0*/  SHFL.IDX PT, R11, R0, 0x1, 0x181f ;  /* 0x00381f00000b7f89 */ /* 0x000f6200000e0000 */
[----:B------:R-:W-:-:S03]  /*14ff0*/  ISETP.GE.OR P3, PT, R3, UR4, P5 ;  /* 0x0000000403007c0c */ /* 0x000fc6000af66670 */
[----:B------:R-:W5:Y:S01]  /*15000*/  SHFL.IDX PT, R10, R0, 0x2, 0x181f ;  /* 0x00581f00000a7f89 */ /* 0x000f6200000e0000 */
[----:B------:R-:W-:-:S03]  /*15010*/  IADD3 R4, R3, 0x20, RZ ;  /* 0x0000002003047810 */ /* 0x000fc60007ffe0ff */
[----:B------:R-:W5:Y:S01]  /*15020*/  LDS.128 R16, [R241+0x880] ;  /* 0x00088000f1107984 */ /* 0x000f620000000c00 */
[----:B------:R-:W-:-:S03]  /*15030*/  ISETP.GE.OR P0, PT, R4, UR4, P5 ;  /* 0x0000000404007c0c */ /* 0x000fc6000af06670 */
[----:B------:R-:W5:Y:S02]  /*15040*/  LDS.128 R12, [R241+0x1080] ;  /* 0x00108000f10c7984 */ /* 0x000f640000000c00 */
[C---:B-1----:R-:W-:Y:S02]  /*15050*/  @!P3 LEA R8, P4, R48.reuse, R8, 0x1 ;  /* 0x000000083008b211 */ /* 0x042fe400078808ff */
[----:B------:R-:W-:Y:S01]  /*15060*/  LDS.128 R24, [R241+0x1880] ;  /* 0x00188000f1187984 */ /* 0x000fe20000000c00 */
[C---:B------:R-:W-:Y:S02]  /*15070*/  IADD3 R29, R3.reuse, 0x30, RZ ;  /* 0x00000030031d7810 */ /* 0x040fe40007ffe0ff */
[C---:B--2---:R-:W-:Y:S01]  /*15080*/  @!P3 LEA.HI.X R9, R48.reuse, R7, R49, 0x1, P4 ;  /* 0x000000073009b211 */ /* 0x044fe200020f0c31 */
[----:B------:R-:W1:Y:S01]  /*15090*/  SHFL.IDX PT, R45, R2, 0x3, 0x181f ;  /* 0x00781f00022d7f89 */ /* 0x000e6200000e0000 */
[C---:B---3--:R-:W-:Y:S02]  /*150a0*/  @!P2 LEA R6, P1, R48.reuse, R6, 0x1 ;  /* 0x000000063006a211 */ /* 0x048fe400078208ff */
[----:B------:R-:W-:Y:S01]  /*150b0*/  IADD3 R28, R3, 0x40, RZ ;  /* 0x00000040031c7810 */ /* 0x000fe20007ffe0ff */
[----:B------:R-:W2:Y:S01]  /*150c0*/  SHFL.IDX PT, R46, R0, 0x3, 0x181f ;  /* 0x00781f00002e7f89 */ /* 0x000ea200000e0000 */
[----:B----4-:R-:W-:-:S02]  /*150d0*/  @!P0 LEA R4, P4, R48, R5, 0x1 ;  /* 0x0000000530048211 */ /* 0x010fc400078808ff */
[C-C-:B-----5:R-:W-:Y:S01]  /*150e0*/  @!P2 LEA.HI.X R7, R48.reuse, R11, R49.reuse, 0x1, P1 ;  /* 0x0000000b3007a211 */ /* 0x160fe200008f0c31 */
[----:B------:R-:W-:Y:S01]  /*150f0*/  LDS.128 R32, [R241+0x2880] ;  /* 0x00288000f1207984 */ /* 0x000fe20000000c00 */
[----:B------:R-:W-:Y:S02]  /*15100*/  @!P0 LEA.HI.X R5, R48, R10, R49, 0x1, P4 ;  /* 0x0000000a30058211 */ /* 0x000fe400020f0c31 */
[----:B------:R-:W-:Y:S01]  /*15110*/  ISETP.GE.OR P1, PT, R29, UR4, P5 ;  /* 0x000000041d007c0c */ /* 0x000fe2000af26670 */
[----:B------:R-:W-:Y:S01]  /*15120*/  LDS.128 R36, [R241+0x3080] ;  /* 0x00308000f1247984 */ /* 0x000fe20000000c00 */
[----:B------:R-:W-:-:S03]  /*15130*/  ISETP.GE.OR P4, PT, R28, UR4, P5 ;  /* 0x000000041c007c0c */ /* 0x000fc6000af86670 */
[----:B------:R-:W-:Y:S04]  /*15140*/  LDS.128 R28, [R241+0x2080] ;  /* 0x00208000f11c7984 */ /* 0x000fe80000000c00 */
[----:B------:R-:W3:Y:S04]  /*15150*/  SHFL.IDX PT, R44, R2, 0x4, 0x181f ;  /* 0x00981f00022c7f89 */ /* 0x000ee800000e0000 */
[----:B------:R-:W-:Y:S04]  /*15160*/  LDS.128 R40, [R241+0x3880] ;  /* 0x00388000f1287984 */ /* 0x000fe80000000c00 */
[----:B------:R4:W-:Y:S04]  /*15170*/  @!P3 ST.E.128 [R8.64], R20 ;  /* 0x000000140800b985 */ /* 0x0009e8000c101d08 */
[----:B------:R-:W5:Y:S04]  /*15180*/  SHFL.IDX PT, R9, R2, 0x5, 0x181f ;  /* 0x00b81f0002097f89 */ /* 0x000f6800000e0000 */
[----:B------:R-:W1:Y:S04]  /*15190*/  SHFL.IDX PT, R11, R0, 0x4, 0x181f ;  /* 0x00981f00000b7f89 */ /* 0x000e6800000e0000 */
[----:B------:R-:W-:Y:S04]  /*151a0*/  SHFL.IDX PT, R10, R2, 0x6, 0x181f ;  /* 0x00d81f00020a7f89 */ /* 0x000fe800000e0000 */
[----:B------:R-:W1:Y:S04]  /*151b0*/  SHFL.IDX PT, R21, R0, 0x5, 0x181f ;  /* 0x00b81f0000157f89 */ /* 0x000e6800000e0000 */
[----:B------:R-:W1:Y:S04]  /*151c0*/  SHFL.IDX PT, R20, R0, 0x6, 0x181f ;  /* 0x00d81f0000147f89 */ /* 0x000e6800000e0000 */
[----:B------:R-:W-:Y:S01]  /*151d0*/  @!P2 ST.E.128 [R6.64], R16 ;  /* 0x000000100600a985 */ /* 0x000fe2000c101d08 */
[----:B----4-:R-:W-:-:S02]  /*151e0*/  IADD3 R22, R3, 0x50, RZ ;  /* 0x0000005003167810 */ /* 0x010fc40007ffe0ff */
[C---:B------:R-:W-:Y:S02]  /*151f0*/  IADD3 R8, R3.reuse, 0x60, RZ ;  /* 0x0000006003087810 */ /* 0x040fe40007ffe0ff */
[----:B------:R-:W-:Y:S01]  /*15200*/  ISETP.GE.OR P3, PT, R22, UR4, P5 ;  /* 0x0000000416007c0c */ /* 0x000fe2000af66670 */
[----:B------:R1:W-:Y:S01]  /*15210*/  @!P0 ST.E.128 [R4.64], R12 ;  /* 0x0000000c04008985 */ /* 0x0003e2000c101d08 */
[----:B------:R-:W-:Y:S02]  /*15220*/  ISETP.GE.OR P2, PT, R8, UR4, P5 ;  /* 0x0000000408007c0c */ /* 0x000fe4000af46670 */
[----:B------:R-:W-:-:S04]  /*15230*/  IADD3 R3, R3, 0x70, RZ ;  /* 0x0000007003037810 */ /* 0x000fc80007ffe0ff */
[----:B------:R-:W-:Y:S02]  /*15240*/  ISETP.GE.OR P5, PT, R3, UR4, P5 ;  /* 0x0000000403007c0c */ /* 0x000fe4000afa6670 */
[----:B-1----:R-:W-:-:S04]  /*15250*/  @!P1 LEA R4, P0, R48, R45, 0x1 ;  /* 0x0000002d30049211 */ /* 0x002fc800078008ff */
[C---:B--2---:R-:W-:Y:S02]  /*15260*/  @!P1 LEA.HI.X R5, R48.reuse, R46, R49, 0x1, P0 ;  /* 0x0000002e30059211 */ /* 0x044fe400000f0c31 */
[----:B---3--:R-:W-:-:S03]  /*15270*/  @!P4 LEA R8, P0, R48, R44, 0x1 ;  /* 0x0000002c3008c211 */ /* 0x008fc600078008ff */
[----:B------:R1:W-:Y:S01]  /*15280*/  @!P1 ST.E.128 [R4.64], R24 ;  /* 0x0000001804009985 */ /* 0x0003e2000c101d08 */
[C---:B-----5:R-:W-:Y:S02]  /*15290*/  @!P3 LEA R6, P1, R48.reuse, R9, 0x1 ;  /* 0x000000093006b211 */ /* 0x060fe400078208ff */
[C-C-:B------:R-:W-:Y:S02]  /*152a0*/  @!P4 LEA.HI.X R9, R48.reuse, R11, R49.reuse, 0x1, P0 ;  /* 0x0000000b3009c211 */ /* 0x140fe400000f0c31 */
[----:B------:R-:W-:-:S03]  /*152b0*/  @!P3 LEA.HI.X R7, R48, R21, R49, 0x1, P1 ;  /* 0x000000153007b211 */ /* 0x000fc600008f0c31 */
[----:B------:R2:W-:Y:S04]  /*152c0*/  @!P4 ST.E.128 [R8.64], R28 ;  /* 0x0000001c0800c985 */ /* 0x0005e8000c101d08 */
[----:B------:R2:W-:Y:S01]  /*152d0*/  @!P3 ST.E.128 [R6.64], R32 ;  /* 0x000000200600b985 */ /* 0x0005e2000c101d08 */
[----:B-1----:R-:W-:-:S04]  /*152e0*/  @!P2 LEA R4, P0, R48, R10, 0x1 ;  /* 0x0000000a3004a211 */ /* 0x002fc800078008ff */
[----:B------:R-:W-:-:S05]  /*152f0*/  @!P2 LEA.HI.X R5, R48, R20, R49, 0x1, P0 ;  /* 0x000000143005a211 */ /* 0x000fca00000f0c31 */
[----:B------:R2:W-:Y:S04]  /*15300*/  @!P2 ST.E.128 [R4.64], R36 ;  /* 0x000000240400a985 */ /* 0x0005e8000c101d08 */
[----:B------:R-:W1:Y:S04]  /*15310*/  SHFL.IDX PT, R2, R2, 0x7, 0x181f ;  /* 0x00f81f0002027f89 */ /* 0x000e6800000e0000 */
[----:B------:R-:W3:Y:S01]  /*15320*/  SHFL.IDX PT, R0, R0, 0x7, 0x181f ;  /* 0x00f81f0000007f89 */ /* 0x000ee200000e0000 */
[----:B------:R-:W-:Y:S05]  /*15330*/  @P5 BRA `(.L_x_528) ;  /* 0x000009d000005947 */ /* 0x000fea0003800000 */
[----:B-1----:R-:W-:-:S04]  /*15340*/  LEA R2, P0, R48, R2, 0x1 ;  /* 0x0000000230027211 */ /* 0x002fc800078008ff */
[----:B---3--:R-:W-:-:S05]  /*15350*/  LEA.HI.X R3, R48, R0, R49, 0x1, P0 ;  /* 0x0000000030037211 */ /* 0x008fca00000f0c31 */
[----:B------:R1:W-:Y:S01]  /*15360*/  ST.E.128 [R2.64], R40 ;  /* 0x0000002802007985 */ /* 0x0003e2000c101d08 */
[----:B------:R-:W-:Y:S05]  /*15370*/  BRA `(.L_x_528) ;  /* 0x0000099000007947 */ /* 0x000fea0003800000 */
.L_x_526:
[----:B------:R-:W2:Y:S04]  /*15380*/  LDL R0, [R1+0x50] ;  /* 0x0000500001007983 */ /* 0x000ea80000100800 */
[----:B------:R-:W3:Y:S04]  /*15390*/  LDL R16, [R1+0x44] ;  /* 0x0000440001107983 */ /* 0x000ee80000100800 */
[----:B------:R-:W4:Y:S01]  /*153a0*/  LDL R15, [R1+0x48] ;  /* 0x00004800010f7983 */ /* 0x000f220000100800 */
[----:B------:R-:W-:Y:S03]  /*153b0*/  BSSY B0, `(.L_x_529) ;  /* 0x0000025000007945 */ /* 0x000fe60003800000 */
[----:B------:R-:W1:Y:S02]  /*153c0*/  S2R R14, SR_TID.X ;  /* 0x00000000000e7919 */ /* 0x000e640000002100 */
[----:B-1----:R-:W-:Y:S01]  /*153d0*/  ISETP.GE.AND P0, PT, R14, 0x80, PT ;  /* 0x000000800e00780c */ /* 0x002fe20003f06270 */
[----:B--2---:R-:W-:Y:S01]  /*153e0*/  IMAD.MOV.U32 R11, RZ, RZ, R0 ;  /* 0x000000ffff0b7224 */ /* 0x004fe200078e0000 */
[----:B---3--:R-:W-:-:S02]  /*153f0*/  SHF.R.S32.HI R7, RZ, 0x1f, R16 ;  /* 0x0000001fff077819 */ /* 0x008fc40000011410 */
[----:B----4-:R-:W-:-:S09]  /*15400*/  SHF.R.S32.HI R10, RZ, 0x1f, R15 ;  /* 0x0000001fff0a7819 */ /* 0x010fd2000001140f */
[----:B------:R-:W-:Y:S05]  /*15410*/  @P0 BRA `(.L_x_530) ;  /* 0x000001e000000947 */ /* 0x000fea0003800000 */
[----:B------:R-:W-:Y:S02]  /*15420*/  MOV R2, c[0x0][0x4e8] ;  /* 0x00013a0000027a02 */ /* 0x000fe40000000f00 */
[----:B------:R-:W-:-:S03]  /*15430*/  IADD3 R6, R11, R14, RZ ;  /* 0x0000000e0b067210 */ /* 0x000fc60007ffe0ff */
[----:B------:R-:W-:-:S05]  /*15440*/  IMAD R0, R2, c[0x0][0x388], RZ ;  /* 0x0000e20002007a24 */ /* 0x000fca00078e02ff */
[----:B------:R-:W-:-:S13]  /*15450*/  ISETP.GE.AND P0, PT, R6, R0, PT ;  /* 0x000000000600720c */ /* 0x000fda0003f06270 */
[----:B------:R-:W-:Y:S05]  /*15460*/  @P0 BRA `(.L_x_530) ;  /* 0x0000019000000947 */ /* 0x000fea0003800000 */
[----:B------:R-:W-:Y:S01]  /*15470*/  ISETP.NE.AND P0, PT, R2, 0x1, PT ;  /* 0x000000010200780c */ /* 0x000fe20003f05270 */
[----:B------:R-:W-:Y:S01]  /*15480*/  IMAD R4, R7, c[0x0][0x490], RZ ;  /* 0x0001240007047a24 */ /* 0x000fe200078e02ff */
[----:B------:R-:W-:Y:S01]  /*15490*/  MOV R0, R6 ;  /* 0x0000000600007202 */ /* 0x000fe20000000f00 */
[----:B------:R-:W-:-:S04]  /*154a0*/  IMAD.WIDE.U32 R2, R16, c[0x0][0x490], RZ ;  /* 0x0001240010027a25 */ /* 0x000fc800078e00ff */
[----:B------:R-:W-:Y:S02]  /*154b0*/  IMAD R4, R16, c[0x0][0x494], R4 ;  /* 0x0001250010047a24 */ /* 0x000fe400078e0204 */
[----:B------:R-:W-:-:S03]  /*154c0*/  IMAD R9, R10, c[0x0][0x498], RZ ;  /* 0x000126000a097a24 */ /* 0x000fc600078e02ff */
[----:B------:R-:W-:Y:S01]  /*154d0*/  IADD3 R3, R3, R4, RZ ;  /* 0x0000000403037210 */ /* 0x000fe20007ffe0ff */
[----:B------:R-:W-:-:S05]  /*154e0*/  @P0 IMAD.HI.U32 R5, R6, c[0x0][0x4ec], RZ ;  /* 0x00013b0006050a27 */ /* 0x000fca00078e00ff */
[----:B------:R-:W-:Y:S01]  /*154f0*/  @P0 SHF.R.U32.HI R0, RZ, c[0x0][0x4f0], R5 ;  /* 0x00013c00ff000a19 */ /* 0x000fe20000011605 */
[----:B------:R-:W-:-:S03]  /*15500*/  IMAD.WIDE.U32 R4, R15, c[0x0][0x498], R2 ;  /* 0x000126000f047a25 */ /* 0x000fc600078e0002 */
[C---:B------:R-:W-:Y:S01]  /*15510*/  IADD3 R8, -R0.reuse, RZ, RZ ;  /* 0x000000ff00087210 */ /* 0x040fe20007ffe1ff */
[----:B------:R-:W-:Y:S01]  /*15520*/  IMAD R3, R15, c[0x0][0x49c], R9 ;  /* 0x000127000f037a24 */ /* 0x000fe200078e0209 */
[----:B------:R-:W-:-:S03]  /*15530*/  IADD3 R4, P0, R0, R4, RZ ;  /* 0x0000000400047210 */ /* 0x000fc60007f1e0ff */
[----:B------:R-:W-:Y:S01]  /*15540*/  IMAD R2, R8, c[0x0][0x4e8], R6 ;  /* 0x00013a0008027a24 */ /* 0x000fe200078e0206 */
[----:B------:R-:W-:-:S04]  /*15550*/  SHF.R.S32.HI R6, RZ, 0x1f, R0 ;  /* 0x0000001fff067819 */ /* 0x000fc80000011400 */
[----:B------:R-:W-:Y:S02]  /*15560*/  SHF.R.S32.HI R0, RZ, 0x1f, R2 ;  /* 0x0000001fff007819 */ /* 0x000fe40000011402 */
[----:B------:R-:W-:-:S03]  /*15570*/  IADD3.X R5, R6, R5, R3, P0, !PT ;  /* 0x0000000506057210 */ /* 0x000fc600007fe403 */
[----:B------:R-:W-:-:S04]  /*15580*/  IMAD R0, R0, c[0x0][0x488], RZ ;  /* 0x0001220000007a24 */ /* 0x000fc800078e02ff */
[C---:B------:R-:W-:Y:S02]  /*15590*/  IMAD R0, R2.reuse, c[0x0][0x48c], R0 ;  /* 0x0001230002007a24 */ /* 0x040fe400078e0200 */
[----:B------:R-:W-:-:S05]  /*155a0*/  IMAD.WIDE.U32 R2, R2, c[0x0][0x488], R4 ;  /* 0x0001220002027a25 */ /* 0x000fca00078e0004 */
[----:B------:R-:W-:Y:S02]  /*155b0*/  IADD3 R0, R3, R0, RZ ;  /* 0x0000000003007210 */ /* 0x000fe40007ffe0ff */
[----:B------:R-:W-:-:S04]  /*155c0*/  LEA R4, P0, R2, c[0x0][0x450], 0x2 ;  /* 0x0001140002047a11 */ /* 0x000fc800078010ff */
[----:B------:R-:W-:Y:S02]  /*155d0*/  LEA.HI.X R5, R2, c[0x0][0x454], R0, 0x2, P0 ;  /* 0x0001150002057a11 */ /* 0x000fe400000f1400 */
[----:B------:R-:W-:-:S05]  /*155e0*/  MOV R0, 0xff800000 ;  /* 0xff80000000007802 */ /* 0x000fca0000000f00 */
[----:B------:R1:W-:Y:S02]  /*155f0*/  STG.E [R4.64], R0 ;  /* 0x0000000004007986 */ /* 0x0003e4000c101908 */
.L_x_530:
[----:B------:R-:W-:Y:S05]  /*15600*/  BSYNC B0 ;  /* 0x0000000000007941 */ /* 0x000fea0003800000 */
.L_x_529:
[----:B------:R-:W2:Y:S04]  /*15610*/  LDL R2, [R1+0x78] ;  /* 0x0000780001027983 */ /* 0x000ea80000100800 */
[----:B------:R-:W3:Y:S01]  /*15620*/  LDL.64 R12, [R1+0x28] ;  /* 0x00002800010c7983 */ /* 0x000ee20000100a00 */
[----:B-1----:R-:W-:Y:S01]  /*15630*/  MOV R0, c[0x0][0x4e8] ;  /* 0x00013a0000007a02 */ /* 0x002fe20000000f00 */
[----:B------:R-:W-:Y:S01]  /*15640*/  IMAD R6, R10, c[0x0][0x3f0], RZ ;  /* 0x0000fc000a067a24 */ /* 0x000fe200078e02ff */
[----:B------:R-:W-:Y:S02]  /*15650*/  SHF.R.S32.HI R9, RZ, 0x1f, R14 ;  /* 0x0000001fff097819 */ /* 0x000fe4000001140e */
[----:B------:R-:W-:Y:S01]  /*15660*/  ISETP.NE.AND P0, PT, R0, 0x1, PT ;  /* 0x000000010000780c */ /* 0x000fe20003f05270 */
[----:B------:R-:W-:Y:S01]  /*15670*/  IMAD R0, R7, c[0x0][0x3e8], RZ ;  /* 0x0000fa0007007a24 */ /* 0x000fe200078e02ff */
[----:B------:R-:W-:Y:S01]  /*15680*/  LEA.HI R9, R9, R14, RZ, 0x3 ;  /* 0x0000000e09097211 */ /* 0x000fe200078f18ff */
[----:B------:R-:W-:-:S02]  /*15690*/  IMAD R8, R15, c[0x0][0x3f4], R6 ;  /* 0x0000fd000f087a24 */ /* 0x000fc400078e0206 */
[----:B------:R-:W-:Y:S01]  /*156a0*/  IMAD R5, R16, c[0x0][0x3ec], R0 ;  /* 0x0000fb0010057a24 */ /* 0x000fe200078e0200 */
[----:B------:R-:W-:Y:S02]  /*156b0*/  SHF.R.S32.HI R9, RZ, 0x3, R9 ;  /* 0x00000003ff097819 */ /* 0x000fe40000011409 */
[----:B--2---:R-:W-:Y:S01]  /*156c0*/  IADD3 R4, R2, R11, RZ ;  /* 0x0000000b02047210 */ /* 0x004fe20007ffe0ff */
[----:B------:R-:W-:-:S03]  /*156d0*/  IMAD.WIDE.U32 R2, R16, c[0x0][0x3e8], RZ ;  /* 0x0000fa0010027a25 */ /* 0x000fc600078e00ff */
[----:B------:R-:W-:Y:S01]  /*156e0*/  MOV R0, R4 ;  /* 0x0000000400007202 */ /* 0x000fe20000000f00 */
[----:B------:R-:W-:-:S04]  /*156f0*/  @P0 IMAD.HI.U32 R7, R4, c[0x0][0x4ec], RZ ;  /* 0x00013b0004070a27 */ /* 0x000fc800078e00ff */
[----:B------:R-:W-:Y:S01]  /*15700*/  IMAD.IADD R3, R3, 0x1, R5 ;  /* 0x0000000103037824 */ /* 0x000fe200078e0205 */
[----:B------:R-:W-:Y:S02]  /*15710*/  @P0 SHF.R.U32.HI R0, RZ, c[0x0][0x4f0], R7 ;  /* 0x00013c00ff000a19 */ /* 0x000fe40000011607 */
[----:B---3--:R-:W-:Y:S01]  /*15720*/  ISETP.GE.AND P0, PT, R12, c[0x0][0x3c8], PT ;  /* 0x0000f2000c007a0c */ /* 0x008fe20003f06270 */
[----:B------:R-:W-:Y:S01]  /*15730*/  IMAD.WIDE.U32 R2, R15, c[0x0][0x3f0], R2 ;  /* 0x0000fc000f027a25 */ /* 0x000fe200078e0002 */
[----:B------:R-:W-:Y:S02]  /*15740*/  SHF.R.S32.HI R5, RZ, 0x1f, R0 ;  /* 0x0000001fff057819 */ /* 0x000fe40000011400 */
[----:B------:R-:W-:Y:S02]  /*15750*/  IADD3 R6, -R0, RZ, RZ ;  /* 0x000000ff00067210 */ /* 0x000fe40007ffe1ff */
[----:B------:R-:W-:Y:S01]  /*15760*/  IADD3 R3, R3, R8, RZ ;  /* 0x0000000803037210 */ /* 0x000fe20007ffe0ff */
[----:B------:R-:W-:-:S02]  /*15770*/  IMAD R5, R5, c[0x0][0x3e0], RZ ;  /* 0x0000f80005057a24 */ /* 0x000fc400078e02ff */
[----:B------:R-:W-:Y:S02]  /*15780*/  IMAD R6, R6, c[0x0][0x4e8], R4 ;  /* 0x00013a0006067a24 */ /* 0x000fe400078e0204 */
[C---:B------:R-:W-:Y:S02]  /*15790*/  IMAD R4, R0.reuse, c[0x0][0x3e4], R5 ;  /* 0x0000f90000047a24 */ /* 0x040fe400078e0205 */
[----:B------:R-:W-:Y:S01]  /*157a0*/  IMAD.WIDE.U32 R2, R0, c[0x0][0x3e0], R2 ;  /* 0x0000f80000027a25 */ /* 0x000fe200078e0002 */
[----:B------:R-:W-:-:S03]  /*157b0*/  SHF.R.S32.HI R0, RZ, 0x1f, R6 ;  /* 0x0000001fff007819 */ /* 0x000fc60000011406 */
[----:B------:R-:W-:Y:S02]  /*157c0*/  IMAD.IADD R3, R3, 0x1, R4 ;  /* 0x0000000103037824 */ /* 0x000fe400078e0204 */
[----:B------:R-:W-:Y:S02]  /*157d0*/  IMAD R0, R0, c[0x0][0x3d8], RZ ;  /* 0x0000f60000007a24 */ /* 0x000fe400078e02ff */
[----:B------:R-:W-:-:S04]  /*157e0*/  IMAD.WIDE.U32 R4, R6, c[0x0][0x3d8], R2 ;  /* 0x0000f60006047a25 */ /* 0x000fc800078e0002 */
[----:B------:R-:W-:Y:S01]  /*157f0*/  IMAD R6, R6, c[0x0][0x3dc], R0 ;  /* 0x0000f70006067a24 */ /* 0x000fe200078e0200 */
[----:B------:R-:W-:Y:S02]  /*15800*/  LEA R3, P1, R4, c[0x0][0x380], 0x1 ;  /* 0x0000e00004037a11 */ /* 0x000fe400078208ff */
[----:B------:R-:W-:Y:S02]  /*15810*/  IADD3 R0, R9, R11, RZ ;  /* 0x0000000b09007210 */ /* 0x000fe40007ffe0ff */
[----:B------:R-:W-:-:S04]  /*15820*/  IADD3 R2, R5, R6, RZ ;  /* 0x0000000605027210 */ /* 0x000fc80007ffe0ff */
[----:B------:R-:W-:Y:S01]  /*15830*/  LEA.HI.X R2, R4, c[0x0][0x384], R2, 0x1, P1 ;  /* 0x0000e10004027a11 */ /* 0x000fe200008f0c02 */
[----:B------:R-:W-:Y:S05]  /*15840*/  BRA.DIV ~URZ, `(.L_x_531) ;  /* 0x00000fa27f007947 */ /* 0x000fea000b800000 */
[----:B------:R1:W2:Y:S02]  /*15850*/  SHFL.IDX PT, R5, R2, RZ, 0x181f ;  /* 0x00181fff02057589 */ /* 0x0002a400000e0000 */
.L_x_561:
[----:B------:R-:W-:Y:S05]  /*15860*/  BRA.DIV ~URZ, `(.L_x_532) ;  /* 0x00000ff27f007947 */ /* 0x000fea000b800000 */
[----:B------:R3:W4:Y:S02]  /*15870*/  SHFL.IDX PT, R4, R3, RZ, 0x181f ;  /* 0x00181fff03047589 */ /* 0x00072400000e0000 */
.L_x_562:
[----:B------:R-:W5:Y:S01]  /*15880*/  LDL.64 R6, [R1+0x28] ;  /* 0x0000280001067983 */ /* 0x000f620000100a00 */
[----:B------:R-:W-:-:S04]  /*15890*/  IMAD.MOV.U32 R11, RZ, RZ, c[0x0][0x4e8] ;  /* 0x00013a00ff0b7624 */ /* 0x000fc800078e00ff */
[----:B------:R-:W-:-:S05]  /*158a0*/  IMAD R11, R11, c[0x0][0x388], RZ ;  /* 0x0000e2000b0b7a24 */ /* 0x000fca00078e02ff */
[----:B------:R-:W-:-:S13]  /*158b0*/  ISETP.GE.OR P2, PT, R0, R11, P0 ;  /* 0x0000000b0000720c */ /* 0x000fda0000746670 */
[----:B----45:R-:W-:-:S04]  /*158c0*/  @!P2 LEA R4, P1, R6, R4, 0x1 ;  /* 0x000000040604a211 */ /* 0x030fc800078208ff */
[----:B--2---:R-:W-:-:S05]  /*158d0*/  @!P2 LEA.HI.X R5, R6, R5, R7, 0x1, P1 ;  /* 0x000000050605a211 */ /* 0x004fca00008f0c07 */
[----:B------:R2:W-:Y:S01]  /*158e0*/  @!P2 ST.E.128 [R4.64], RZ ;  /* 0x000000ff0400a985 */ /* 0x0005e2000c101d08 */
[----:B------:R-:W-:Y:S05]  /*158f0*/  BRA.DIV ~URZ, `(.L_x_533) ;  /* 0x00000fd27f007947 */ /* 0x000fea000b800000 */
[----:B------:R4:W1:Y:S04]  /*15900*/  SHFL.IDX PT, R6, R2, 0x1, 0x181f ;  /* 0x00381f0002067f89 */ /* 0x00086800000e0000 */
[----:B--2---:R4:W2:Y:S02]  /*15910*/  SHFL.IDX PT, R4, R3, 0x1, 0x181f ;  /* 0x00381f0003047f89 */ /* 0x0048a400000e0000 */
.L_x_563:
[----:B------:R-:W5:Y:S01]  /*15920*/  LDL.64 R8, [R1+0x28] ;  /* 0x0000280001087983 */ /* 0x000f620000100a00 */
[----:B------:R-:W-:-:S04]  /*15930*/  IADD3 R5, R0, 0x10, RZ ;  /* 0x0000001000057810 */ /* 0x000fc80007ffe0ff */
[----:B------:R-:W-:-:S13]  /*15940*/  ISETP.GE.OR P2, PT, R5, R11, P0 ;  /* 0x0000000b0500720c */ /* 0x000fda0000746670 */
[----:B--2--5:R-:W-:-:S04]  /*15950*/  @!P2 LEA R4, P1, R8, R4, 0x1 ;  /* 0x000000040804a211 */ /* 0x024fc800078208ff */
[----:B-1----:R-:W-:-:S05]  /*15960*/  @!P2 LEA.HI.X R5, R8, R6, R9, 0x1, P1 ;  /* 0x000000060805a211 */ /* 0x002fca00008f0c09 */
[----:B------:R1:W-:Y:S01]  /*15970*/  @!P2 ST.E.128 [R4.64], RZ ;  /* 0x000000ff0400a985 */ /* 0x0003e2000c101d08 */
[----:B------:R-:W-:Y:S05]  /*15980*/  BRA.DIV ~URZ, `(.L_x_534) ;  /* 0x000010127f007947 */ /* 0x000fea000b800000 */
[----:B------:R2:W1:Y:S02]  /*15990*/  SHFL.IDX PT, R6, R2, 0x2, 0x181f ;  /* 0x00581f0002067f89 */ /* 0x00046400000e0000 */
.L_x_564:
[----:B------:R-:W-:Y:S05]  /*159a0*/  BRA.DIV ~URZ, `(.L_x_535) ;  /* 0x000010627f007947 */ /* 0x000fea000b800000 */
[----:B-1----:R1:W2:Y:S02]  /*159b0*/  SHFL.IDX PT, R4, R3, 0x2, 0x181f ;  /* 0x00581f0003047f89 */ /* 0x0022a400000e0000 */
.L_x_565:
[----:B------:R-:W5:Y:S01]  /*159c0*/  LDL.64 R8, [R1+0x28] ;  /* 0x0000280001087983 */ /* 0x000f620000100a00 */
[----:B------:R-:W-:-:S04]  /*159d0*/  IADD3 R5, R0, 0x20, RZ ;  /* 0x0000002000057810 */ /* 0x000fc80007ffe0ff */
[----:B------:R-:W-:-:S13]  /*159e0*/  ISETP.GE.OR P2, PT, R5, R11, P0 ;  /* 0x0000000b0500720c */ /* 0x000fda0000746670 */
[----:B--2--5:R-:W-:-:S04]  /*159f0*/  @!P2 LEA R4, P1, R8, R4, 0x1 ;  /* 0x000000040804a211 */ /* 0x024fc800078208ff */
[----:B------:R-:W-:-:S05]  /*15a00*/  @!P2 LEA.HI.X R5, R8, R6, R9, 0x1, P1 ;  /* 0x000000060805a211 */ /* 0x000fca00008f0c09 */
[----:B------:R2:W-:Y:S01]  /*15a10*/  @!P2 ST.E.128 [R4.64], RZ ;  /* 0x000000ff0400a985 */ /* 0x0005e2000c101d08 */
[----:B------:R-:W-:Y:S05]  /*15a20*/  BRA.DIV ~URZ, `(.L_x_536) ;  /* 0x000010527f007947 */ /* 0x000fea000b800000 */
[----:B------:R1:W2:Y:S04]  /*15a30*/  SHFL.IDX PT, R6, R2, 0x3, 0x181f ;  /* 0x00781f0002067f89 */ /* 0x0002a800000e0000 */
[----:B--2---:R1:W2:Y:S02]  /*15a40*/  SHFL.IDX PT, R4, R3, 0x3, 0x181f ;  /* 0x00781f0003047f89 */ /* 0x0042a400000e0000 */
.L_x_566:
[----:B------:R-:W5:Y:S01]  /*15a50*/  LDL.64 R8, [R1+0x28] ;  /* 0x0000280001087983 */ /* 0x000f620000100a00 */
[----:B------:R-:W-:-:S04]  /*15a60*/  IADD3 R5, R0, 0x30, RZ ;  /* 0x0000003000057810 */ /* 0x000fc80007ffe0ff */
[----:B------:R-:W-:-:S13]  /*15a70*/  ISETP.GE.OR P2, PT, R5, R11, P0 ;  /* 0x0000000b0500720c */ /* 0x000fda0000746670 */
[----:B--2--5:R-:W-:-:S04]  /*15a80*/  @!P2 LEA R4, P1, R8, R4, 0x1 ;  /* 0x000000040804a211 */ /* 0x024fc800078208ff */
[----:B------:R-:W-:-:S05]  /*15a90*/  @!P2 LEA.HI.X R5, R8, R6, R9, 0x1, P1 ;  /* 0x000000060805a211 */ /* 0x000fca00008f0c09 */
[----:B------:R2:W-:Y:S01]  /*15aa0*/  @!P2 ST.E.128 [R4.64], RZ ;  /* 0x000000ff0400a985 */ /* 0x0005e2000c101d08 */
[----:B------:R-:W-:Y:S05]  /*15ab0*/  BRA.DIV ~URZ, `(.L_x_537) ;  /* 0x000010927f007947 */ /* 0x000fea000b800000 */
[----:B------:R1:W2:Y:S02]  /*15ac0*/  SHFL.IDX PT, R6, R2, 0x4, 0x181f ;  /* 0x00981f0002067f89 */ /* 0x0002a400000e0000 */
.L_x_567:
[----:B------:R-:W-:Y:S05]  /*15ad0*/  BRA.DIV ~URZ, `(.L_x_538) ;  /* 0x000010e27f007947 */ /* 0x000fea000b800000 */
[----:B--2---:R2:W1:Y:S02]  /*15ae0*/  SHFL.IDX PT, R4, R3, 0x4, 0x181f ;  /* 0x00981f0003047f89 */ /* 0x00446400000e0000 */
.L_x_568:
[----:B------:R-:W5:Y:S01]  /*15af0*/  LDL.64 R8, [R1+0x28] ;  /* 0x0000280001087983 */ /* 0x000f620000100a00 */
[----:B------:R-:W-:-:S04]  /*15b00*/  IADD3 R5, R0, 0x40, RZ ;  /* 0x0000004000057810 */ /* 0x000fc80007ffe0ff */
[----:B------:R-:W-:-:S13]  /*15b10*/  ISETP.GE.OR P2, PT, R5, R11, P0 ;  /* 0x0000000b0500720c */ /* 0x000fda0000746670 */
[----:B-1---5:R-:W-:-:S04]  /*15b20*/  @!P2 LEA R4, P1, R8, R4, 0x1 ;  /* 0x000000040804a211 */ /* 0x022fc800078208ff */
[----:B------:R-:W-:-:S05]  /*15b30*/  @!P2 LEA.HI.X R5, R8, R6, R9, 0x1, P1 ;  /* 0x000000060805a211 */ /* 0x000fca00008f0c09 */
[----:B------:R1:W-:Y:S01]  /*15b40*/  @!P2 ST.E.128 [R4.64], RZ ;  /* 0x000000ff0400a985 */ /* 0x0003e2000c101d08 */
[----:B------:R-:W-:Y:S05]  /*15b50*/  BRA.DIV ~URZ, `(.L_x_539) ;  /* 0x000010d27f007947 */ /* 0x000fea000b800000 */
[----:B------:R1:W2:Y:S04]  /*15b60*/  SHFL.IDX PT, R6, R2, 0x5, 0x181f ;  /* 0x00b81f0002067f89 */ /* 0x0002a800000e0000 */
[----:B-1----:R1:W3:Y:S02]  /*15b70*/  SHFL.IDX PT, R4, R3, 0x5, 0x181f ;  /* 0x00b81f0003047f89 */ /* 0x0022e400000e0000 */
.L_x_569:
[----:B------:R-:W5:Y:S01]  /*15b80*/  LDL.64 R8, [R1+0x28] ;  /* 0x0000280001087983 */ /* 0x000f620000100a00 */
[----:B------:R-:W-:-:S04]  /*15b90*/  IADD3 R5, R0, 0x50, RZ ;  /* 0x0000005000057810 */ /* 0x000fc80007ffe0ff */
[----:B------:R-:W-:-:S13]  /*15ba0*/  ISETP.GE.OR P2, PT, R5, R11, P0 ;  /* 0x0000000b0500720c */ /* 0x000fda0000746670 */
[----:B---3-5:R-:W-:-:S04]  /*15bb0*/  @!P2 LEA R4, P1, R8, R4, 0x1 ;  /* 0x000000040804a211 */ /* 0x028fc800078208ff */
[----:B--2---:R-:W-:-:S05]  /*15bc0*/  @!P2 LEA.HI.X R5, R8, R6, R9, 0x1, P1 ;  /* 0x000000060805a211 */ /* 0x004fca00008f0c09 */
[----:B------:R2:W-:Y:S01]  /*15bd0*/  @!P2 ST.E.128 [R4.64], RZ ;  /* 0x000000ff0400a985 */ /* 0x0005e2000c101d08 */
[----:B------:R-:W-:Y:S05]  /*15be0*/  BRA.DIV ~URZ, `(.L_x_540) ;  /* 0x000011127f007947 */ /* 0x000fea000b800000 */
[----:B------:R3:W1:Y:S02]  /*15bf0*/  SHFL.IDX PT, R6, R2, 0x6, 0x181f ;  /* 0x00d81f0002067f89 */ /* 0x00066400000e0000 */
.L_x_570:
[----:B------:R-:W-:Y:S05]  /*15c00*/  BRA.DIV ~URZ, `(.L_x_541) ;  /* 0x000011627f007947 */ /* 0x000fea000b800000 */
[----:B--2---:R2:W3:Y:S02]  /*15c10*/  SHFL.IDX PT, R4, R3, 0x6, 0x181f ;  /* 0x00d81f0003047f89 */ /* 0x0044e400000e0000 */
.L_x_571:
[----:B------:R-:W5:Y:S01]  /*15c20*/  LDL.64 R8, [R1+0x28] ;  /* 0x0000280001087983 */ /* 0x000f620000100a00 */
[----:B------:R-:W-:-:S04]  /*15c30*/  IADD3 R5, R0, 0x60, RZ ;  /* 0x0000006000057810 */ /* 0x000fc80007ffe0ff */
[----:B------:R-:W-:-:S13]  /*15c40*/  ISETP.GE.OR P2, PT, R5, R11, P0 ;  /* 0x0000000b0500720c */ /* 0x000fda0000746670 */
[----:B---3-5:R-:W-:-:S04]  /*15c50*/  @!P2 LEA R4, P1, R8, R4, 0x1 ;  /* 0x000000040804a211 */ /* 0x028fc800078208ff */
[----:B-1----:R-:W-:-:S05]  /*15c60*/  @!P2 LEA.HI.X R5, R8, R6, R9, 0x1, P1 ;  /* 0x000000060805a211 */ /* 0x002fca00008f0c09 */
[----:B------:R1:W-:Y:S01]  /*15c70*/  @!P2 ST.E.128 [R4.64], RZ ;  /* 0x000000ff0400a985 */ /* 0x0003e2000c101d08 */
[----:B------:R-:W-:Y:S05]  /*15c80*/  BRA.DIV ~URZ, `(.L_x_542) ;  /* 0x000011527f007947 */ /* 0x000fea000b800000 */
[----:B-1----:R1:W3:Y:S04]  /*15c90*/  SHFL.IDX PT, R4, R2, 0x7, 0x181f ;  /* 0x00f81f0002047f89 */ /* 0x0022e800000e0000 */
[----:B--2-4-:R-:W2:Y:S02]  /*15ca0*/  SHFL.IDX PT, R3, R3, 0x7, 0x181f ;  /* 0x00f81f0003037f89 */ /* 0x014ea400000e0000 */
.L_x_572:
[----:B------:R-:W4:Y:S01]  /*15cb0*/  LDL.64 R6, [R1+0x28] ;  /* 0x0000280001067983 */ /* 0x000f220000100a00 */
[----:B------:R-:W-:-:S04]  /*15cc0*/  IADD3 R0, R0, 0x70, RZ ;  /* 0x0000007000007810 */ /* 0x000fc80007ffe0ff */
[----:B------:R-:W-:-:S13]  /*15cd0*/  ISETP.GE.OR P1, PT, R0, R11, P0 ;  /* 0x0000000b0000720c */ /* 0x000fda0000726670 */
[----:B-12-4-:R-:W-:-:S04]  /*15ce0*/  @!P1 LEA R2, P0, R6, R3, 0x1 ;  /* 0x0000000306029211 */ /* 0x016fc800078008ff */
[----:B---3--:R-:W-:-:S05]  /*15cf0*/  @!P1 LEA.HI.X R3, R6, R4, R7, 0x1, P0 ;  /* 0x0000000406039211 */ /* 0x008fca00000f0c07 */
[----:B------:R1:W-:Y:S04]  /*15d00*/  @!P1 ST.E.128 [R2.64], RZ ;  /* 0x000000ff02009985 */ /* 0x0003e8000c101d08 */
.L_x_528:
[----:B------:R-:W-:Y:S05]  /*15d10*/  BSYNC B1 ;  /* 0x0000000000017941 */ /* 0x000fea0003800000 */
.L_x_525:
[----:B---3--:R-:W3:Y:S02]  /*15d20*/  LDL R0, [R1+0x84] ;  /* 0x0000840001007983 */ /* 0x008ee40000100800 */
[----:B---3--:R-:W-:-:S13]  /*15d30*/  ISETP.NE.AND P0, PT, R0, RZ, PT ;  /* 0x000000ff0000720c */ /* 0x008fda0003f05270 */
[----:B------:R-:W-:Y:S01]  /*15d40*/  @P0 WARPSYNC 0xffffffff ;  /* 0xffffffff00000948 */ /* 0x000fe20003800000 */
[----:B------:R-:W-:Y:S06]  /*15d50*/  @P0 BAR.SYNC.DEFER_BLOCKING 0x5, 0x80 ;  /* 0x0142000000000b1d */ /* 0x000fec0000010000 */
[----:B------:R-:W3:Y:S04]  /*15d60*/  @P0 LDS R0, [0xb100] ;  /* 0x00b10000ff000984 */ /* 0x000ee80000000800 */
[----:B---3--:R3:W-:Y:S04]  /*15d70*/  @P0 STL [R1+0x54], R0 ;  /* 0x0000540001000387 */ /* 0x0087e80000100800 */
[----:B------:R-:W-:Y:S06]  /*15d80*/  @P0 BAR.ARV 0x4, 0x80 ;  /* 0x0102000000000b1d */ /* 0x000fec0000002000 */
[----:B------:R-:W-:Y:S05]  /*15d90*/  @P0 BRA `(.L_x_543) ;  /* 0x0000007000000947 */ /* 0x000fea0003800000 */
[----:B------:R-:W-:Y:S05]  /*15da0*/  BRA.DIV ~URZ, `(.L_x_544) ;  /* 0x000011027f007947 */ /* 0x000fea000b800000 */
[----:B---3--:R3:W4:Y:S02]  /*15db0*/  SHFL.IDX PT, R0, R47, RZ, 0x1f ;  /* 0x00001fff2f007589 */ /* 0x00872400000e0000 */
.L_x_573:
[----:B------:R-:W-:Y:S01]  /*15dc0*/  WARPSYNC 0xffffffff ;  /* 0xffffffff00007948 */ /* 0x000fe20003800000 */
[----:B------:R-:W-:Y:S06]  /*15dd0*/  BAR.SYNC.DEFER_BLOCKING 0x4, 0x80 ;  /* 0x0102000000007b1d */ /* 0x000fec0000010000 */
[----:B----4-:R4:W-:Y:S04]  /*15de0*/  STL [R1+0x54], R0 ;  /* 0x0000540001007387 */ /* 0x0109e80000100800 */
[----:B------:R4:W-:Y:S04]  /*15df0*/  @!P6 STS [0xb100], R47 ;  /* 0x00b1002fff00e388 */ /* 0x0009e80000000800 */
[----:B------:R-:W-:Y:S06]  /*15e00*/  BAR.ARV 0x5, 0x80 ;  /* 0x0142000000007b1d */ /* 0x000fec0000002000 */
.L_x_543:
[----:B---34-:R-:W3:Y:S02]  /*15e10*/  LDL R0, [R1+0x54] ;  /* 0x0000540001007983 */ /* 0x018ee40000100800 */
[----:B---3--:R-:W-:-:S13]  /*15e20*/  ISETP.GE.AND P0, PT, R0, c[0x0][0x538], PT ;  /* 0x00014e0000007a0c */ /* 0x008fda0003f06270 */
[----:B-12---:R-:W-:Y:S01]  /*15e30*/  @P0 CALL.REL.NOINC `(.L_x_545) ;  /* 0x0000001000000944 */ /* 0x006fe20003c00000 */
[----:B------:R-:W-:Y:S05]  /*15e40*/  BRA `(.L_x_546) ;  /* 0xfffeab2000007947 */ /* 0x000fea000383ffff */
.L_x_545:
[----:B------:R-:W-:Y:S05]  /*15e50*/  EXIT ;  /* 0x000000000000794d */ /* 0x000fea0003800000 */
.L_x_489:
[----:B------:R-:W-:Y:S01]  /*15e60*/  IMAD.MOV.U32 R10, RZ, RZ, R2 ;  /* 0x000000ffff0a7224 */ /* 0x000fe200078e0002 */
[----:B-1----:R-:W-:Y:S01]  /*15e70*/  MOV R8, RZ ;  /* 0x000000ff00087202 */ /* 0x002fe20000000f00 */
[----:B------:R-:W-:Y:S01]  /*15e80*/  IMAD.MOV.U32 R7, RZ, RZ, 0x181f ;  /* 0x0000181fff077424 */ /* 0x000fe200078e00ff */
[----:B------:R-:W-:Y:S02]  /*15e90*/  MOV R9, 0x15eb0 ;  /* 0x00015eb000097802 */ /* 0x000fe40000000f00 */
[----:B------:R-:W-:Y:S05]  /*15ea0*/  CALL.REL.NOINC `($__internal_1_$__cuda_sm70_shflsync_idx_p) ;  /* 0x000010b000007944 */ /* 0x000fea0003c00000 */
[----:B------:R-:W-:Y:S01]  /*15eb0*/  MOV R5, R7 ;  /* 0x0000000700057202 */ /* 0x000fe20000000f00 */
[----:B------:R-:W-:Y:S05]  /*15ec0*/  BRA `(.L_x_547) ;  /* 0xfffeb6a000007947 */ /* 0x000fea000383ffff */
.L_x_490:
[----:B------:R-:W-:Y:S01]  /*15ed0*/  IMAD.MOV.U32 R10, RZ, RZ, R3 ;  /* 0x000000ffff0a7224 */ /* 0x000fe200078e0003 */
[----:B-1----:R-:W-:Y:S01]  /*15ee0*/  MOV R8, RZ ;  /* 0x000000ff00087202 */ /* 0x002fe20000000f00 */
[----:B------:R-:W-:Y:S01]  /*15ef0*/  IMAD.MOV.U32 R7, RZ, RZ, 0x181f ;  /* 0x0000181fff077424 */ /* 0x000fe200078e00ff */
[----:B------:R-:W-:Y:S02]  /*15f00*/  MOV R9, 0x15f20 ;  /* 0x00015f2000097802 */ /* 0x000fe40000000f00 */
[----:B--23--:R-:W-:Y:S05]  /*15f10*/  CALL.REL.NOINC `($__internal_1_$__cuda_sm70_shflsync_idx_p) ;  /* 0x0000104000007944 */ /* 0x00cfea0003c00000 */
[----:B------:R-:W-:Y:S01]  /*15f20*/  MOV R4, R7 ;  /* 0x0000000700047202 */ /* 0x000fe20000000f00 */
[----:B------:R-:W-:Y:S05]  /*15f30*/  BRA `(.L_x_548) ;  /* 0xfffeb65000007947 */ /* 0x000fea000383ffff */
.L_x_493:
[----:B------:R-:W-:Y:S01]  /*15f40*/  IMAD.MOV.U32 R10, RZ, RZ, R2 ;  /* 0x000000ffff0a7224 */ /* 0x000fe200078e0002 */
[----:B------:R-:W-:Y:S01]  /*15f50*/  MOV R8, 0x1 ;  /* 0x0000000100087802 */ /* 0x000fe20000000f00 */
[----:B------:R-:W-:Y:S01]  /*15f60*/  IMAD.MOV.U32 R7, RZ, RZ, 0x181f ;  /* 0x0000181fff077424 */ /* 0x000fe200078e00ff */
[----:B------:R-:W-:-:S02]  /*15f70*/  MOV R9, 0x15f90 ;  /* 0x00015f9000097802 */ /* 0x000fc40000000f00 */
[----:B-1234-:R-:W-:Y:S05]  /*15f80*/  CALL.REL.NOINC `($__internal_1_$__cuda_sm70_shflsync_idx_p) ;  /* 0x00000fd000007944 */ /* 0x01efea0003c00000 */
[----:B------:R-:W-:Y:S01]  /*15f90*/  IMAD.MOV.U32 R6, RZ, RZ, R7 ;  /* 0x000000ffff067224 */ /* 0x000fe200078e0007 */
[----:B------:R-:W-:Y:S01]  /*15fa0*/  MOV R8, 0x1 ;  /* 0x0000000100087802 */ /* 0x000fe20000000f00 */
[----:B------:R-:W-:Y:S01]  /*15fb0*/  IMAD.MOV.U32 R10, RZ, RZ, R3 ;  /* 0x000000ffff0a7224 */ /* 0x000fe200078e0003 */
[----:B------:R-:W-:-:S02]  /*15fc0*/  MOV R7, 0x181f ;  /* 0x0000181f00077802 */ /* 0x000fc40000000f00 */
[----:B------:R-:W-:Y:S02]  /*15fd0*/  MOV R9, 0x15ff0 ;  /* 0x00015ff000097802 */ /* 0x000fe40000000f00 */
[----:B------:R-:W-:Y:S05]  /*15fe0*/  CALL.REL.NOINC `($__internal_1_$__cuda_sm70_shflsync_idx_p) ;  /* 0x00000f7000007944 */ /* 0x000fea0003c00000 */
[----:B------:R-:W-:Y:S01]  /*15ff0*/  MOV R4, R7 ;  /* 0x0000000700047202 */ /* 0x000fe20000000f00 */
[----:B------:R-:W-:Y:S05]  /*16000*/  BRA `(.L_x_549) ;  /* 0xfffeb68000007947 */ /* 0x000fea000383ffff */
.L_x_496:
[----:B------:R-:W-:Y:S01]  /*16010*/  IMAD.MOV.U32 R10, RZ, RZ, R2 ;  /* 0x000000ffff0a7224 */ /* 0x000fe200078e0002 */
[----:B------:R-:W-:Y:S01]  /*16020*/  MOV R8, 0x2 ;  /* 0x0000000200087802 */ /* 0x000fe20000000f00 */
[----:B------:R-:W-:Y:S01]  /*16030*/  IMAD.MOV.U32 R7, RZ, RZ, 0x181f ;  /* 0x0000181fff077424 */ /* 0x000fe200078e00ff */
[----:B------:R-:W-:Y:S02]  /*16040*/  MOV R9, 0x16060 ;  /* 0x0001606000097802 */ /* 0x000fe40000000f00 */
[----:B-123--:R-:W-:Y:S05]  /*16050*/  CALL.REL.NOINC `($__internal_1_$__cuda_sm70_shflsync_idx_p) ;  /* 0x00000f0000007944 */ /* 0x00efea0003c00000 */
[----:B------:R-:W-:Y:S01]  /*16060*/  MOV R6, R7 ;  /* 0x0000000700067202 */ /* 0x000fe20000000f00 */
[----:B------:R-:W-:Y:S05]  /*16070*/  BRA `(.L_x_550) ;  /* 0xfffeb6f000007947 */ /* 0x000fea000383ffff */
.L_x_497:
[----:B------:R-:W-:Y:S01]  /*16080*/  IMAD.MOV.U32 R10, RZ, RZ, R3 ;  /* 0x000000ffff0a7224 */ /* 0x000fe200078e0003 */
[----:B------:R-:W-:Y:S01]  /*16090*/  MOV R8, 0x2 ;  /* 0x0000000200087802 */ /* 0x000fe20000000f00 */
[----:B------:R-:W-:Y:S01]  /*160a0*/  IMAD.MOV.U32 R7, RZ, RZ, 0x181f ;  /* 0x0000181fff077424 */ /* 0x000fe200078e00ff */
[----:B------:R-:W-:Y:S02]  /*160b0*/  MOV R9, 0x160d0 ;  /* 0x000160d000097802 */ /* 0x000fe40000000f00 */
[----:B-1234-:R-:W-:Y:S05]  /*160c0*/  CALL.REL.NOINC `($__internal_1_$__cuda_sm70_shflsync_idx_p) ;  /* 0x00000e9000007944 */ /* 0x01efea0003c00000 */
[----:B------:R-:W-:Y:S01]  /*160d0*/  MOV R4, R7 ;  /* 0x0000000700047202 */ /* 0x000fe20000000f00 */
[----:B------:R-:W-:Y:S05]  /*160e0*/  BRA `(.L_x_551) ;  /* 0xfffeb6a000007947 */ /* 0x000fea000383ffff */
.L_x_500:
        /* <DEDUP_REMOVED lines=13> */
.L_x_503:
[----:B------:R-:W-:Y:S01]  /*161c0*/  IMAD.MOV.U32 R10, RZ, RZ, R2 ;  /* 0x000000ffff0a7224 */ /* 0x000fe200078e0002 */
[----:B------:R-:W-:Y:S01]  /*161d0*/  MOV R8, 0x4 ;  /* 0x0000000400087802 */ /* 0x000fe20000000f00 */
[----:B------:R-:W-:Y:S01]  /*161e0*/  IMAD.MOV.U32 R7, RZ, RZ, 0x181f ;  /* 0x0000181fff077424 */ /* 0x000fe200078e00ff */
[----:B------:R-:W-:Y:S02]  /*161f0*/  MOV R9, 0x16210 ;  /* 0x0001621000097802 */ /* 0x000fe40000000f00 */
[----:B-1234-:R-:W-:Y:S05]  /*16200*/  CALL.REL.NOINC `($__internal_1_$__cuda_sm70_shflsync_idx_p) ;  /* 0x00000d5000007944 */ /* 0x01efea0003c00000 */
[----:B------:R-:W-:Y:S01]  /*16210*/  MOV R6, R7 ;  /* 0x0000000700067202 */ /* 0x000fe20000000f00 */
[----:B------:R-:W-:Y:S05]  /*16220*/  BRA `(.L_x_553) ;  /* 0xfffeb73000007947 */ /* 0x000fea000383ffff */
.L_x_504:
[----:B------:R-:W-:Y:S01]  /*16230*/  IMAD.MOV.U32 R10, RZ, RZ, R3 ;  /* 0x000000ffff0a7224 */ /* 0x000fe200078e0003 */
[----:B------:R-:W-:Y:S01]  /*16240*/  MOV R8, 0x4 ;  /* 0x0000000400087802 */ /* 0x000fe20000000f00 */
[----:B------:R-:W-:Y:S01]  /*16250*/  IMAD.MOV.U32 R7, RZ, RZ, 0x181f ;  /* 0x0000181fff077424 */ /* 0x000fe200078e00ff */
[----:B------:R-:W-:Y:S02]  /*16260*/  MOV R9, 0x16280 ;  /* 0x0001628000097802 */ /* 0x000fe40000000f00 */
[----:B-1234-:R-:W-:Y:S05]  /*16270*/  CALL.REL.NOINC `($__internal_1_$__cuda_sm70_shflsync_idx_p) ;  /* 0x00000ce000007944 */ /* 0x01efea0003c00000 */
[----:B------:R-:W-:Y:S01]  /*16280*/  MOV R4, R7 ;  /* 0x0000000700047202 */ /* 0x000fe20000000f00 */
[----:B------:R-:W-:Y:S05]  /*16290*/  BRA `(.L_x_554) ;  /* 0xfffeb6e000007947 */ /* 0x000fea000383ffff */
.L_x_507:
        /* <DEDUP_REMOVED lines=13> */
.L_x_510:
[----:B------:R-:W-:Y:S01]  /*16370*/  IMAD.MOV.U32 R10, RZ, RZ, R2 ;  /* 0x000000ffff0a7224 */ /* 0x000fe200078e0002 */
[----:B------:R-:W-:Y:S01]  /*16380*/  MOV R8, 0x6 ;  /* 0x0000000600087802 */ /* 0x000fe20000000f00 */
[----:B------:R-:W-:Y:S01]  /*16390*/  IMAD.MOV.U32 R7, RZ, RZ, 0x181f ;  /* 0x0000181fff077424 */ /* 0x000fe200078e00ff */
[----:B------:R-:W-:Y:S02]  /*163a0*/  MOV R9, 0x163c0 ;  /* 0x000163c000097802 */ /* 0x000fe40000000f00 */
[----:B-1234-:R-:W-:Y:S05]  /*163b0*/  CALL.REL.NOINC `($__internal_1_$__cuda_sm70_shflsync_idx_p) ;  /* 0x00000ba000007944 */ /* 0x01efea0003c00000 */
[----:B------:R-:W-:Y:S01]  /*163c0*/  MOV R6, R7 ;  /* 0x0000000700067202 */ /* 0x000fe20000000f00 */
[----:B------:R-:W-:Y:S05]  /*163d0*/  BRA `(.L_x_556) ;  /* 0xfffeb77000007947 */ /* 0x000fea000383ffff */
.L_x_511:
[----:B------:R-:W-:Y:S01]  /*163e0*/  IMAD.MOV.U32 R10, RZ, RZ, R3 ;  /* 0x000000ffff0a7224 */ /* 0x000fe200078e0003 */
[----:B------:R-:W-:Y:S01]  /*163f0*/  MOV R8, 0x6 ;  /* 0x0000000600087802 */ /* 0x000fe20000000f00 */
[----:B------:R-:W-:Y:S01]  /*16400*/  IMAD.MOV.U32 R7, RZ, RZ, 0x181f ;  /* 0x0000181fff077424 */ /* 0x000fe200078e00ff */
[----:B------:R-:W-:Y:S02]  /*16410*/  MOV R9, 0x16430 ;  /* 0x0001643000097802 */ /* 0x000fe40000000f00 */
[----:B-1234-:R-:W-:Y:S05]  /*16420*/  CALL.REL.NOINC `($__internal_1_$__cuda_sm70_shflsync_idx_p) ;  /* 0x00000b3000007944 */ /* 0x01efea0003c00000 */
[----:B------:R-:W-:Y:S01]  /*16430*/  MOV R4, R7 ;  /* 0x0000000700047202 */ /* 0x000fe20000000f00 */
[----:B------:R-:W-:Y:S05]  /*16440*/  BRA `(.L_x_557) ;  /* 0xfffeb72000007947 */ /* 0x000fea000383ffff */
.L_x_514:
        /* <DEDUP_REMOVED lines=13> */
.L_x_521:
[----:B--2---:R1:W5:Y:S01]  /*16520*/  LDL R0, [R1+0x10] ;  /* 0x0000100001007983 */ /* 0x0043620000100800 */
[----:B------:R-:W-:Y:S02]  /*16530*/  MOV R3, 0x2 ;  /* 0x0000000200037802 */ /* 0x000fe40000000f00 */
[----:B------:R-:W-:Y:S02]  /*16540*/  MOV R8, 0x16560 ;  /* 0x0001656000087802 */ /* 0x000fe40000000f00 */
[----:B-1---5:R-:W-:Y:S05]  /*16550*/  CALL.REL.NOINC `($__internal_0_$__cuda_sm70_shflsync_bfly_p) ;  /* 0x000009c000007944 */ /* 0x022fea0003c00000 */
[----:B--2---:R-:W-:Y:S01]  /*16560*/  MOV R2, R3 ;  /* 0x0000000300027202 */ /* 0x004fe20000000f00 */
[----:B-1----:R-:W-:Y:S05]  /*16570*/  BRA `(.L_x_559) ;  /* 0xffffd58000007947 */ /* 0x002fea000383ffff */
.L_x_522:
[----:B------:R-:W-:Y:S01]  /*16580*/  IMAD.MOV.U32 R0, RZ, RZ, R2 ;  /* 0x000000ffff007224 */ /* 0x000fe200078e0002 */
[----:B------:R-:W-:Y:S02]  /*16590*/  MOV R3, 0x1 ;  /* 0x0000000100037802 */ /* 0x000fe40000000f00 */
[----:B------:R-:W-:Y:S02]  /*165a0*/  MOV R8, 0x165c0 ;  /* 0x000165c000087802 */ /* 0x000fe40000000f00 */
[----:B-----5:R-:W-:Y:S05]  /*165b0*/  CALL.REL.NOINC `($__internal_0_$__cuda_sm70_shflsync_bfly_p) ;  /* 0x0000096000007944 */ /* 0x020fea0003c00000 */
[----:B-1----:R1:W5:Y:S01]  /*165c0*/  LDL R0, [R1+0x18] ;  /* 0x0000180001007983 */ /* 0x0023620000100800 */
[----:B--2---:R-:W-:Y:S01]  /*165d0*/  FADD.FTZ R2, R2, R3 ;  /* 0x0000000302027221 */ /* 0x004fe20000010000 */
[----:B------:R-:W-:-:S02]  /*165e0*/  MOV R3, 0x2 ;  /* 0x0000000200037802 */ /* 0x000fc40000000f00 */
[----:B------:R-:W-:Y:S02]  /*165f0*/  MOV R8, 0x16610 ;  /* 0x0001661000087802 */ /* 0x000fe40000000f00 */
[----:B-1---5:R-:W-:Y:S05]  /*16600*/  CALL.REL.NOINC `($__internal_0_$__cuda_sm70_shflsync_bfly_p) ;  /* 0x0000091000007944 */ /* 0x022fea0003c00000 */
[----:B-1----:R-:W3:Y:S01]  /*16610*/  LDL.LU R0, [R1+0x18] ;  /* 0x0000180001007983 */ /* 0x002ee20000300800 */
[----:B------:R-:W-:Y:S01]  /*16620*/  MOV R8, 0x16670 ;  /* 0x0001667000087802 */ /* 0x000fe20000000f00 */
[----:B--23--:R-:W-:Y:S01]  /*16630*/  FADD.FTZ R4, R0, R3 ;  /* 0x0000000300047221 */ /* 0x00cfe20000010000 */
[----:B------:R-:W-:-:S04]  /*16640*/  MOV R3, 0x1 ;  /* 0x0000000100037802 */ /* 0x000fc80000000f00 */
[----:B------:R-:W-:Y:S02]  /*16650*/  MOV R0, R4 ;  /* 0x0000000400007202 */ /* 0x000fe40000000f00 */
[----:B------:R-:W-:Y:S05]  /*16660*/  CALL.REL.NOINC `($__internal_0_$__cuda_sm70_shflsync_bfly_p) ;  /* 0x000008b000007944 */ /* 0x000fea0003c00000 */
[----:B-1----:R1:W5:Y:S01]  /*16670*/  LDL R0, [R1+0x14] ;  /* 0x0000140001007983 */ /* 0x0023620000100800 */
[----:B--2---:R-:W-:Y:S01]  /*16680*/  FADD.FTZ R4, R4, R3 ;  /* 0x0000000304047221 */ /* 0x004fe20000010000 */
[----:B------:R-:W-:Y:S02]  /*16690*/  MOV R3, 0x2 ;  /* 0x0000000200037802 */ /* 0x000fe40000000f00 */
        /* <DEDUP_REMOVED lines=19> */
[----:B--2---:R-:W-:Y:S01]  /*167d0*/  MOV R8, R3 ;  /* 0x0000000300087202 */ /* 0x004fe20000000f00 */
[----:B-1----:R-:W-:Y:S05]  /*167e0*/  BRA `(.L_x_560) ;  /* 0xffffd44000007947 */ /* 0x002fea000383ffff */
.L_x_531:
[----:B------:R-:W-:Y:S01]  /*167f0*/  IMAD.MOV.U32 R10, RZ, RZ, R2 ;  /* 0x000000ffff0a7224 */ /* 0x000fe200078e0002 */
[----:B------:R-:W-:Y:S01]  /*16800*/  MOV R8, RZ ;  /* 0x000000ff00087202 */ /* 0x000fe20000000f00 */
[----:B------:R-:W-:Y:S01]  /*16810*/  IMAD.MOV.U32 R7, RZ, RZ, 0x181f ;  /* 0x0000181fff077424 */ /* 0x000fe200078e00ff */
[----:B------:R-:W-:Y:S02]  /*16820*/  MOV R9, 0x16840 ;  /* 0x0001684000097802 */ /* 0x000fe40000000f00 */
[----:B------:R-:W-:Y:S05]  /*16830*/  CALL.REL.NOINC `($__internal_1_$__cuda_sm70_shflsync_idx_p) ;  /* 0x0000072000007944 */ /* 0x000fea0003c00000 */
[----:B------:R-:W-:Y:S01]  /*16840*/  MOV R5, R7 ;  /* 0x0000000700057202 */ /* 0x000fe20000000f00 */
[----:B------:R-:W-:Y:S05]  /*16850*/  BRA `(.L_x_561) ;  /* 0xfffff00000007947 */ /* 0x000fea000383ffff */
.L_x_532:
[----:B------:R-:W-:Y:S01]  /*16860*/  IMAD.MOV.U32 R10, RZ, RZ, R3 ;  /* 0x000000ffff0a7224 */ /* 0x000fe200078e0003 */
[----:B------:R-:W-:Y:S01]  /*16870*/  MOV R8, RZ ;  /* 0x000000ff00087202 */ /* 0x000fe20000000f00 */
[----:B------:R-:W-:Y:S01]  /*16880*/  IMAD.MOV.U32 R7, RZ, RZ, 0x181f ;  /* 0x0000181fff077424 */ /* 0x000fe200078e00ff */
[----:B------:R-:W-:Y:S02]  /*16890*/  MOV R9, 0x168b0 ;  /* 0x000168b000097802 */ /* 0x000fe40000000f00 */
[----:B-12---:R-:W-:Y:S05]  /*168a0*/  CALL.REL.NOINC `($__internal_1_$__cuda_sm70_shflsync_idx_p) ;  /* 0x000006b000007944 */ /* 0x006fea0003c00000 */
[----:B------:R-:W-:Y:S01]  /*168b0*/  MOV R4, R7 ;  /* 0x0000000700047202 */ /* 0x000fe20000000f00 */
[----:B------:R-:W-:Y:S05]  /*168c0*/  BRA `(.L_x_562) ;  /* 0xffffefb000007947 */ /* 0x000fea000383ffff */
.L_x_533:
[----:B------:R-:W-:Y:S01]  /*168d0*/  IMAD.MOV.U32 R10, RZ, RZ, R2 ;  /* 0x000000ffff0a7224 */ /* 0x000fe200078e0002 */
[----:B------:R-:W-:Y:S01]  /*168e0*/  MOV R8, 0x1 ;  /* 0x0000000100087802 */ /* 0x000fe20000000f00 */
[----:B------:R-:W-:Y:S01]  /*168f0*/  IMAD.MOV.U32 R7, RZ, RZ, 0x181f ;  /* 0x0000181fff077424 */ /* 0x000fe200078e00ff */
[----:B------:R-:W-:-:S02]  /*16900*/  MOV R9, 0x16920 ;  /* 0x0001692000097802 */ /* 0x000fc40000000f00 */
[----:B-123--:R-:W-:Y:S05]  /*16910*/  CALL.REL.NOINC `($__internal_1_$__cuda_sm70_shflsync_idx_p) ;  /* 0x0000064000007944 */ /* 0x00efea0003c00000 */
        /* <DEDUP_REMOVED lines=8> */
.L_x_534:
[----:B------:R-:W-:Y:S01]  /*169a0*/  IMAD.MOV.U32 R10, RZ, RZ, R2 ;  /* 0x000000ffff0a7224 */ /* 0x000fe200078e0002 */
[----:B------:R-:W-:Y:S01]  /*169b0*/  MOV R8, 0x2 ;  /* 0x0000000200087802 */ /* 0x000fe20000000f00 */
[----:B------:R-:W-:Y:S01]  /*169c0*/  IMAD.MOV.U32 R7, RZ, RZ, 0x181f ;  /* 0x0000181fff077424 */ /* 0x000fe200078e00ff */
[----:B------:R-:W-:Y:S02]  /*169d0*/  MOV R9, 0x169f0 ;  /* 0x000169f000097802 */ /* 0x000fe40000000f00 */
[----:B-1-34-:R-:W-:Y:S05]  /*169e0*/  CALL.REL.NOINC `($__internal_1_$__cuda_sm70_shflsync_idx_p) ;  /* 0x0000057000007944 */ /* 0x01afea0003c00000 */
[----:B------:R-:W-:Y:S01]  /*169f0*/  MOV R6, R7 ;  /* 0x0000000700067202 */ /* 0x000fe20000000f00 */
[----:B------:R-:W-:Y:S05]  /*16a00*/  BRA `(.L_x_564) ;  /* 0xffffef9000007947 */ /* 0x000fea000383ffff */
.L_x_535:
[----:B------:R-:W-:Y:S01]  /*16a10*/  IMAD.MOV.U32 R10, RZ, RZ, R3 ;  /* 0x000000ffff0a7224 */ /* 0x000fe200078e0003 */
[----:B------:R-:W-:Y:S01]  /*16a20*/  MOV R8, 0x2 ;  /* 0x0000000200087802 */ /* 0x000fe20000000f00 */
[----:B------:R-:W-:Y:S01]  /*16a30*/  IMAD.MOV.U32 R7, RZ, RZ, 0x181f ;  /* 0x0000181fff077424 */ /* 0x000fe200078e00ff */
[----:B------:R-:W-:Y:S02]  /*16a40*/  MOV R9, 0x16a60 ;  /* 0x00016a6000097802 */ /* 0x000fe40000000f00 */
[----:B-1234-:R-:W-:Y:S05]  /*16a50*/  CALL.REL.NOINC `($__internal_1_$__cuda_sm70_shflsync_idx_p) ;  /* 0x0000050000007944 */ /* 0x01efea0003c00000 */
[----:B------:R-:W-:Y:S01]  /*16a60*/  MOV R4, R7 ;  /* 0x0000000700047202 */ /* 0x000fe20000000f00 */
[----:B------:R-:W-:Y:S05]  /*16a70*/  BRA `(.L_x_565) ;  /* 0xffffef4000007947 */ /* 0x000fea000383ffff */
.L_x_536:
        /* <DEDUP_REMOVED lines=13> */
.L_x_537:
[----:B------:R-:W-:Y:S01]  /*16b50*/  IMAD.MOV.U32 R10, RZ, RZ, R2 ;  /* 0x000000ffff0a7224 */ /* 0x000fe200078e0002 */
[----:B------:R-:W-:Y:S01]  /*16b60*/  MOV R8, 0x4 ;  /* 0x0000000400087802 */ /* 0x000fe20000000f00 */
[----:B------:R-:W-:Y:S01]  /*16b70*/  IMAD.MOV.U32 R7, RZ, RZ, 0x181f ;  /* 0x0000181fff077424 */ /* 0x000fe200078e00ff */
[----:B------:R-:W-:Y:S02]  /*16b80*/  MOV R9, 0x16ba0 ;  /* 0x00016ba000097802 */ /* 0x000fe40000000f00 */
[----:B-1234-:R-:W-:Y:S05]  /*16b90*/  CALL.REL.NOINC `($__internal_1_$__cuda_sm70_shflsync_idx_p) ;  /* 0x000003c000007944 */ /* 0x01efea0003c00000 */
[----:B------:R-:W-:Y:S01]  /*16ba0*/  MOV R6, R7 ;  /* 0x0000000700067202 */ /* 0x000fe20000000f00 */
[----:B------:R-:W-:Y:S05]  /*16bb0*/  BRA `(.L_x_567) ;  /* 0xffffef1000007947 */ /* 0x000fea000383ffff */
.L_x_538:
[----:B------:R-:W-:Y:S01]  /*16bc0*/  IMAD.MOV.U32 R10, RZ, RZ, R3 ;  /* 0x000000ffff0a7224 */ /* 0x000fe200078e0003 */
[----:B------:R-:W-:Y:S01]  /*16bd0*/  MOV R8, 0x4 ;  /* 0x0000000400087802 */ /* 0x000fe20000000f00 */
[----:B------:R-:W-:Y:S01]  /*16be0*/  IMAD.MOV.U32 R7, RZ, RZ, 0x181f ;  /* 0x0000181fff077424 */ /* 0x000fe200078e00ff */
[----:B------:R-:W-:Y:S02]  /*16bf0*/  MOV R9, 0x16c10 ;  /* 0x00016c1000097802 */ /* 0x000fe40000000f00 */
[----:B-1234-:R-:W-:Y:S05]  /*16c00*/  CALL.REL.NOINC `($__internal_1_$__cuda_sm70_shflsync_idx_p) ;  /* 0x0000035000007944 */ /* 0x01efea0003c00000 */
[----:B------:R-:W-:Y:S01]  /*16c10*/  MOV R4, R7 ;  /* 0x0000000700047202 */ /* 0x000fe20000000f00 */
[----:B------:R-:W-:Y:S05]  /*16c20*/  BRA `(.L_x_568) ;  /* 0xffffeec000007947 */ /* 0x000fea000383ffff */
.L_x_539:
        /* <DEDUP_REMOVED lines=13> */
.L_x_540:
[----:B------:R-:W-:Y:S01]  /*16d00*/  IMAD.MOV.U32 R10, RZ, RZ, R2 ;  /* 0x000000ffff0a7224 */ /* 0x000fe200078e0002 */
[----:B------:R-:W-:Y:S01]  /*16d10*/  MOV R8, 0x6 ;  /* 0x0000000600087802 */ /* 0x000fe20000000f00 */
[----:B------:R-:W-:Y:S01]  /*16d20*/  IMAD.MOV.U32 R7, RZ, RZ, 0x181f ;  /* 0x0000181fff077424 */ /* 0x000fe200078e00ff */
[----:B------:R-:W-:Y:S02]  /*16d30*/  MOV R9, 0x16d50 ;  /* 0x00016d5000097802 */ /* 0x000fe40000000f00 */
[----:B-12-4-:R-:W-:Y:S05]  /*16d40*/  CALL.REL.NOINC `($__internal_1_$__cuda_sm70_shflsync_idx_p) ;  /* 0x0000021000007944 */ /* 0x016fea0003c00000 */
[----:B------:R-:W-:Y:S01]  /*16d50*/  MOV R6, R7 ;  /* 0x0000000700067202 */ /* 0x000fe20000000f00 */
[----:B------:R-:W-:Y:S05]  /*16d60*/  BRA `(.L_x_570) ;  /* 0xffffee9000007947 */ /* 0x000fea000383ffff */
.L_x_541:
[----:B------:R-:W-:Y:S01]  /*16d70*/  IMAD.MOV.U32 R10, RZ, RZ, R3 ;  /* 0x000000ffff0a7224 */ /* 0x000fe200078e0003 */
[----:B------:R-:W-:Y:S01]  /*16d80*/  MOV R8, 0x6 ;  /* 0x0000000600087802 */ /* 0x000fe20000000f00 */
[----:B------:R-:W-:Y:S01]  /*16d90*/  IMAD.MOV.U32 R7, RZ, RZ, 0x181f ;  /* 0x0000181fff077424 */ /* 0x000fe200078e00ff */
[----:B------:R-:W-:Y:S02]  /*16da0*/  MOV R9, 0x16dc0 ;  /* 0x00016dc000097802 */ /* 0x000fe40000000f00 */
[----:B-1234-:R-:W-:Y:S05]  /*16db0*/  CALL.REL.NOINC `($__internal_1_$__cuda_sm70_shflsync_idx_p) ;  /* 0x000001a000007944 */ /* 0x01efea0003c00000 */
[----:B------:R-:W-:Y:S01]  /*16dc0*/  MOV R4, R7 ;  /* 0x0000000700047202 */ /* 0x000fe20000000f00 */
[----:B------:R-:W-:Y:S05]  /*16dd0*/  BRA `(.L_x_571) ;  /* 0xffffee4000007947 */ /* 0x000fea000383ffff */
.L_x_542:
[----:B------:R-:W-:Y:S01]  /*16de0*/  IMAD.MOV.U32 R10, RZ, RZ, R2 ;  /* 0x000000ffff0a7224 */ /* 0x000fe200078e0002 */
[----:B------:R-:W-:Y:S01]  /*16df0*/  MOV R8, 0x7 ;  /* 0x0000000700087802 */ /* 0x000fe20000000f00 */
[----:B------:R-:W-:Y:S01]  /*16e00*/  IMAD.MOV.U32 R7, RZ, RZ, 0x181f ;  /* 0x0000181fff077424 */ /* 0x000fe200078e00ff */
[----:B------:R-:W-:-:S02]  /*16e10*/  MOV R9, 0x16e30 ;  /* 0x00016e3000097802 */ /* 0x000fc40000000f00 */
[----:B-12-4-:R-:W-:Y:S05]  /*16e20*/  CALL.REL.NOINC `($__internal_1_$__cuda_sm70_shflsync_idx_p) ;  /* 0x0000013000007944 */ /* 0x016fea0003c00000 */
        /* <DEDUP_REMOVED lines=8> */
.L_x_544:
[----:B------:R-:W-:Y:S01]  /*16eb0*/  IMAD.MOV.U32 R10, RZ, RZ, R47 ;  /* 0x000000ffff0a7224 */ /* 0x000fe200078e002f */
[----:B--2---:R-:W-:Y:S01]  /*16ec0*/  MOV R8, RZ ;  /* 0x000000ff00087202 */ /* 0x004fe20000000f00 */
[----:B------:R-:W-:Y:S01]  /*16ed0*/  IMAD.MOV.U32 R7, RZ, RZ, 0x1f ;  /* 0x0000001fff077424 */ /* 0x000fe200078e00ff */
[----:B------:R-:W-:Y:S02]  /*16ee0*/  MOV R9, 0x16f00 ;  /* 0x00016f0000097802 */ /* 0x000fe40000000f00 */
[----:B-1-3--:R-:W-:Y:S05]  /*16ef0*/  CALL.REL.NOINC `($__internal_1_$__cuda_sm70_shflsync_idx_p) ;  /* 0x0000006000007944 */ /* 0x00afea0003c00000 */
[----:B------:R-:W-:Y:S01]  /*16f00*/  MOV R0, R7 ;  /* 0x0000000700007202 */ /* 0x000fe20000000f00 */
[----:B------:R-:W-:Y:S05]  /*16f10*/  BRA `(.L_x_573) ;  /* 0xffffeea000007947 */ /* 0x000fea000383ffff */
        .weak           $__internal_0_$__cuda_sm70_shflsync_bfly_p
        .type           $__internal_0_$__cuda_sm70_shflsync_bfly_p,@function
        .size           $__internal_0_$__cuda_sm70_shflsync_bfly_p,($__internal_1_$__cuda_sm70_shflsync_idx_p - $__internal_0_$__cuda_sm70_shflsync_bfly_p)
$__internal_0_$__cuda_sm70_shflsync_bfly_p:
[----:B------:R-:W-:Y:S01]  /*16f20*/  MOV R9, 0x0 ;  /* 0x0000000000097802 */ /* 0x000fe20000000f00 */
[----:B------:R-:W-:Y:S04]  /*16f30*/  WARPSYNC R7 ;  /* 0x0000000700007348 */ /* 0x000fe80003800000 */
[----:B------:R1:W2:Y:S01]  /*16f40*/  SHFL.BFLY PT, R3, R0, R3, R10 ;  /* 0x0c00000300037389 */ /* 0x0002a200000e000a */
[----:B------:R-:W-:Y:S05]  /*16f50*/  RET.REL.NODEC R8 `(_ZN7cutlass13device_kernelIN5flash19enable_sm80_to_sm89INS1_16FlashAttnFwdSm80INS1_25CollectiveMainloopFwdSm80ILi4ELi1ELb0EN4cute5tupleIJNS5_1CILi128EEENS7_ILi112EEENS7_ILi64EEEEEELi64ENS_10bfloat16_tEfNS_4arch4Sm80ELb1ELb0ELb1ELb0ELb0ELb0ELb1ELb0EEENS1_21CollectiveEpilogueFwdINS6_IJS8_SA_S9_EEENS6_IJNS7_ILi1EEESI_SI_EEESC_SE_Li128ELb0ELb1ELb0ELb0EEENS1_30DynamicPersistentTileSchedulerILi128ELi128ELb0ELb1ELb0EEEEEEEEEvNT_6ParamsE) ;  /* 0xfffe90a008007950 */ /* 0x000fea0003c3ffff */
        .weak           $__internal_1_$__cuda_sm70_shflsync_idx_p
        .type           $__internal_1_$__cuda_sm70_shflsync_idx_p,@function
        .size           $__internal_1_$__cuda_sm70_shflsync_idx_p,(.L_x_1476 - $__internal_1_$__cuda_sm70_shflsync_idx_p)
$__internal_1_$__cuda_sm70_shflsync_idx_p:
[----:B------:R-:W-:-:S04]  /*16f60*/  MOV R12, 0xffffffff ;  /* 0xffffffff000c7802 */ /* 0x000fc80000000f00 */
[----:B------:R-:W-:Y:S04]  /*16f70*/  WARPSYNC R12 ;  /* 0x0000000c00007348 */ /* 0x000fe80003800000 */
[----:B------:R1:W2:Y:S02]  /*16f80*/  SHFL.IDX PT, R7, R10, R8, R7 ;  /* 0x000000080a077389 */ /* 0x0002a400000e0007 */
[----:B-1----:R-:W-:Y:S02]  /*16f90*/  MOV R8, R9 ;  /* 0x0000000900087202 */ /* 0x002fe40000000f00 */
[----:B------:R-:W-:-:S04]  /*16fa0*/  MOV R9, 0x0 ;  /* 0x0000000000097802 */ /* 0x000fc80000000f00 */
[----:B--2---:R-:W-:Y:S05]  /*16fb0*/  RET.REL.NODEC R8 `(_ZN7cutlass13device_kernelIN5flash19enable_sm80_to_sm89INS1_16FlashAttnFwdSm80INS1_25CollectiveMainloopFwdSm80ILi4ELi1ELb0EN4cute5tupleIJNS5_1CILi128EEENS7_ILi112EEENS7_ILi64EEEEEELi64ENS_10bfloat16_tEfNS_4arch4Sm80ELb1ELb0ELb1ELb0ELb0ELb0ELb1ELb0EEENS1_21CollectiveEpilogueFwdINS6_IJS8_SA_S9_EEENS6_IJNS7_ILi1EEESI_SI_EEESC_SE_Li128ELb0ELb1ELb0ELb0EEENS1_30DynamicPersistentTileSchedulerILi128ELi128ELb0ELb1ELb0EEEEEEEEEvNT_6ParamsE) ;  /* 0xfffe904008007950 */ /* 0x004fea0003c3ffff */
.L_x_574:
        /* <DEDUP_REMOVED lines=12> */
.L_x_1476:


//--------------------- .text._ZN7cutlass13device_kernelIN5flash19enable_sm80_to_sm89INS1_16FlashAttnFwdSm80INS1_25CollectiveMainloopFwdSm80ILi4ELi1ELb0EN4cute5tupleIJNS5_1CILi128EEENS7_ILi112EEENS7_ILi64EEEEEELi64ENS_10bfloat16_tEfNS_4arch4Sm80ELb1ELb0ELb1ELb1ELb0ELb0ELb1ELb0EEENS1_21CollectiveEpilogueFwdINS6_IJS8_SA_S9_EEENS6_IJNS7_ILi1EEESI_SI_EEESC_SE_Li128ELb1ELb1ELb0ELb0EEENS1_19SingleTileSchedulerILb1ELb0ELb1ELi128EEEEEEEEEvNT_6ParamsE --------------------------
	.section	.text._ZN7cutlass13device_kernelIN5flash19enable_sm80_to_sm89INS1_16FlashAttnFwdSm80INS1_25CollectiveMainloopFwdSm80ILi4ELi1ELb0EN4cute5tupleIJNS5_1CILi128EEENS7_ILi112EEENS7_ILi64EEEEEELi64ENS_10bfloat16_tEfNS_4arch4Sm80ELb1ELb0ELb1ELb1ELb0ELb0ELb1ELb0EEENS1_21CollectiveEpilogueFwdINS6_IJS8_SA_S9_EEENS6_IJNS7_ILi1EEESI_SI_EEESC_SE_Li128ELb1ELb1ELb0ELb0EEENS1_19SingleTileSchedulerILb1ELb0ELb1ELi128EEEEEEEEEvNT_6ParamsE,"ax",@progbits
	.sectioninfo	@"SHI_REGISTERS=255"
	.align	128
.text._ZN7cutlass13device_kernelIN5flash19enable_sm80_to_sm89INS1_16FlashAttnFwdSm80INS1_25CollectiveMainloopFwdSm80ILi4ELi1ELb0EN4cute5tupleIJNS5_1CILi128EEENS7_ILi112EEENS7_ILi64EEEEEELi64ENS_10bfloat16_tEfNS_4arch4Sm80ELb1ELb0ELb1ELb1ELb0ELb0ELb1ELb0EEENS1_21CollectiveEpilogueFwdINS6_IJS8_SA_S9_EEENS6_IJNS7_ILi1EEESI_SI_EEESC_SE_Li128ELb1ELb1ELb0ELb0EEENS1_19SingleTileSchedulerILb1ELb0ELb1ELi128EEEEEEEEEvNT_6ParamsE:
        .type           _ZN7cutlass13device_kernelIN5flash19enable_sm80_to_sm89INS1_16FlashAttnFwdSm80INS1_25CollectiveMainloopFwdSm80ILi4ELi1ELb0EN4cute5tupleIJNS5_1CILi128EEENS7_ILi112EEENS7_ILi64EEEEEELi64ENS_10bfloat16_tEfNS_4arch4Sm80ELb1ELb0ELb1ELb1ELb0ELb0ELb1ELb0EEENS1_21CollectiveEpilogueFwdINS6_IJS8_SA_S9_EEENS6_IJNS7_ILi1EEESI_SI_EEESC_SE_Li128ELb1ELb1ELb0ELb0EEENS1_19SingleTileSchedulerILb1ELb0ELb1ELi128EEEEEEEEEvNT_6ParamsE,@function
        .size           _ZN7cutlass13device_kernelIN5flash19enable_sm80_to_sm89INS1_16FlashAttnFwdSm80INS1_25CollectiveMainloopFwdSm80ILi4ELi1ELb0EN4cute5tupleIJNS5_1CILi128EEENS7_ILi112EEENS7_ILi64EEEEEELi64ENS_10bfloat16_tEfNS_4arch4Sm80ELb1ELb0ELb1ELb1ELb0ELb0ELb1ELb0EEENS1_21CollectiveEpilogueFwdINS6_IJS8_SA_S9_EEENS6_IJNS7_ILi1EEESI_SI_EEESC_SE_Li128ELb1ELb1ELb0ELb0EEENS1_19SingleTileSchedulerILb1ELb0ELb1ELi128EEEEEEEEEvNT_6ParamsE,(.L_x_1479 - _ZN7cutlass13device_kernelIN5flash19enable_sm80_to_sm89INS1_16FlashAttnFwdSm80INS1_25CollectiveMainloopFwdSm80ILi4ELi1ELb0EN4cute5tupleIJNS5_1CILi128EEENS7_ILi112EEENS7_ILi64EEEEEELi64ENS_10bfloat16_tEfNS_4arch4Sm80ELb1ELb0ELb1ELb1ELb0ELb0ELb1ELb0EEENS1_21CollectiveEpilogueFwdINS6_IJS8_SA_S9_EEENS6_IJNS7_ILi1EEESI_SI_EEESC_SE_Li128ELb1ELb1ELb0ELb0EEENS1_19SingleTileSchedulerILb1ELb0ELb1ELi128EEEEEEEEEvNT_6ParamsE)
        .other          _ZN7cutlass13device_kernelIN5flash19enable_sm80_to_sm89INS1_16FlashAttnFwdSm80INS1_25CollectiveMainloopFwdSm80ILi4ELi1ELb0EN4cute5tupleIJNS5_1CILi128EEENS7_ILi112EEENS7_ILi64EEEEEELi64ENS_10bfloat16_tEfNS_4arch4Sm80ELb1ELb0ELb1ELb1ELb0ELb0ELb1ELb0EEENS1_21CollectiveEpilogueFwdINS6_IJS8_SA_S9_EEENS6_IJNS7_ILi1EEESI_SI_EEESC_SE_Li128ELb1ELb1ELb0ELb0EEENS1_19SingleTileSchedulerILb1ELb0ELb1ELi128EEEEEEEEEvNT_6ParamsE,@"STO_CUDA_ENTRY STV_DEFAULT"
_ZN7cutlass13device_kernelIN5flash19enable_sm80_to_sm89INS1_16FlashAttnFwdSm80INS1_25CollectiveMainloopFwdSm80ILi4ELi1ELb0EN4cute5tupleIJNS5_1CILi128EEENS7_ILi112EEENS7_ILi64EEEEEELi64ENS_10bfloat16_tEfNS_4arch4Sm80ELb1ELb0ELb1ELb1ELb0ELb0ELb1ELb0EEENS1_21CollectiveEpilogueFwdINS6_IJS8_SA_S9_EEENS6_IJNS7_ILi1EEESI_SI_EEESC_SE_Li128ELb1ELb1ELb0ELb0EEENS1_19SingleTileSchedulerILb1ELb0ELb1ELi128EEEEEEEEEvNT_6ParamsE:
        /* <DEDUP_REMOVED lines=17> */
.L_x_576:
        /* <DEDUP_REMOVED lines=8> */
.L_x_578:
[----:B------:R-:W-:-:S04]  /*0190*/  MOV R0, c[0x0][0x54c] ;  /* 0x0001530000007a02 */ /* 0x000fc80000000f00 */
.L_x_577:
[----:B------:R-:W-:Y:S01]  /*01a0*/  USHF.L.U32 UR4, UR4, 0x7, URZ ;  /* 0x0000000704047899 */ /* 0x000fe2000800063f */
[----:B-----5:R-:W-:-:S05]  /*01b0*/  IMAD R0, R0, c[0x0][0x548], RZ ;  /* 0x0001520000007a24 */ /* 0x020fca00078e02ff */
[----:B------:R-:W-:-:S04]  /*01c0*/  MOV R10, UR4 ;  /* 0x00000004000a7c02 */ /* 0x000fc80008000f00 */
[----:B------:R-:W-:-:S04]  /*01d0*/  ISETP.GE.AND P0, PT, R10, R0, PT ;  /* 0x000000000a00720c */ /* 0x000fc80003f06270 */
[----:B------:R-:W-:-:S05]  /*01e0*/  SEL R0, R5, 0xffffffff, !P0 ;  /* 0xffffffff05007807 */ /* 0x000fca0004000000 */
[----:B------:R2:W-:Y:S01]  /*01f0*/  STL [R1+0x4c], R0 ;  /* 0x00004c0001007387 */ /* 0x0005e20000100800 */
[----:B------:R-:W-:Y:S05]  /*0200*/  BRA `(.L_x_579) ;  /* 0x0000014000007947 */ /* 0x000fea0003800000 */
.L_x_575:
[----:B------:R-:W-:-:S04]  /*0210*/  ISETP.NE.U32.AND P0, PT, RZ, c[0x0][0x568], PT ;  /* 0x00015a00ff007a0c */ /* 0x000fc80003f05070 */
[----:B------:R-:W-:-:S13]  /*0220*/  ISETP.NE.AND.EX P0, PT, RZ, c[0x0][0x56c], PT, P0 ;  /* 0x00015b00ff007a0c */ /* 0x000fda0003f05300 */
[----:B------:R-:W-:Y:S05]  /*0230*/  @!P0 BRA `(.L_x_580) ;  /* 0x0000002000008947 */ /* 0x000fea0003800000 */
[----:B------:R1:W5:Y:S01]  /*0240*/  LDG.E R0, [R2.64] ;  /* 0x0000000a02007981 */ /* 0x000362000c1e1900 */
[----:B------:R-:W-:Y:S05]  /*0250*/  BRA `(.L_x_581) ;  /* 0x0000009000007947 */ /* 0x000fea0003800000 */
.L_x_580:
        /* <DEDUP_REMOVED lines=8> */
.L_x_582:
[----:B------:R-:W-:-:S04]  /*02e0*/  MOV R0, c[0x0][0x54c] ;  /* 0x0001530000007a02 */ /* 0x000fc80000000f00 */
.L_x_581:
[----:B------:R-:W-:Y:S01]  /*02f0*/  USHF.L.U32 UR4, UR4, 0x7, URZ ;  /* 0x0000000704047899 */ /* 0x000fe2000800063f */
[----:B-----5:R-:W-:-:S05]  /*0300*/  IMAD R0, R0, c[0x0][0x548], RZ ;  /* 0x0001520000007a24 */ /* 0x020fca00078e02ff */
[----:B------:R-:W-:-:S04]  /*0310*/  MOV R10, UR4 ;  /* 0x00000004000a7c02 */ /* 0x000fc80008000f00 */
[----:B------:R-:W-:-:S04]  /*0320*/  ISETP.GE.AND P0, PT, R10, R0, PT ;  /* 0x000000000a00720c */ /* 0x000fc80003f06270 */
[----:B------:R-:W-:-:S05]  /*0330*/  SEL R0, R5, 0xffffffff, !P0 ;  /* 0xffffffff05007807 */ /* 0x000fca0004000000 */
[----:B------:R2:W-:Y:S04]  /*0340*/  STL [R1+0x4c], R0 ;  /* 0x00004c0001007387 */ /* 0x0005e80000100800 */
.L_x_579:
        /* <DEDUP_REMOVED lines=10> */
[CC--:B------:R-:W-:Y:S01]  /*03f0*/  IMAD.WIDE R4, R35.reuse, R18.reuse, c[0x0][0x348] ;  /* 0x0000d20023047625 */ /* 0x0c0fe200078e0212 */
[----:B------:R-:W-:Y:S02]  /*0400*/  ISETP.NE.U32.AND P2, PT, RZ, c[0x0][0x348], PT ;  /* 0x0000d200ff007a0c */ /* 0x000fe40003f45070 */
[----:B------:R-:W-:Y:S01]  /*0410*/  ISETP.NE.U32.AND P1, PT, RZ, c[0x0][0x350], PT ;  /* 0x0000d400ff007a0c */ /* 0x000fe20003f25070 */
[----:B-1----:R-:W-:Y:S01]  /*0420*/  IMAD.WIDE R2, R35, R18, c[0x0][0x350] ;  /* 0x0000d40023027625 */ /* 0x002fe200078e0212 */
[----:B------:R-:W-:-:S02]  /*0430*/  ISETP.NE.AND.EX P2, PT, RZ, c[0x0][0x34c], PT, P2 ;  /* 0x0000d300ff007a0c */ /* 0x000fc40003f45320 */
[----:B------:R-:W-:-:S03]  /*0440*/  ISETP.NE.AND.EX P1, PT, RZ, c[0x0][0x354], PT, P1 ;  /* 0x0000d500ff007a0c */ /* 0x000fc60003f25310 */
[----:B------:R-:W-:-:S04]  /*0450*/  @P0 IMAD.WIDE R6, R35, R18, c[0x0][0x360] ;  /* 0x0000d80023060625 */ /* 0x000fc800078e0212 */
[----:B------:R-:W-:Y:S01]  /*0460*/  @P3 IMAD.WIDE R8, R35, R18, c[0x0][0x370] ;  /* 0x0000dc0023083625 */ /* 0x000fe200078e0212 */
[----:B------:R1:W2:Y:S04]  /*0470*/  @P0 LDG.E R0, [R6.64] ;  /* 0x0000000a06000981 */ /* 0x0002a8000c1e1900 */
[----:B------:R3:W5:Y:S04]  /*0480*/  @P3 LDG.E R12, [R8.64] ;  /* 0x0000000a080c3981 */ /* 0x000768000c1e1900 */
[----:B------:R3:W5:Y:S04]  /*0490*/  @P2 LDG.E R11, [R4.64] ;  /* 0x0000000a040b2981 */ /* 0x000768000c1e1900 */
[----:B------:R3:W5:Y:S01]  /*04a0*/  @P1 LDG.E R13, [R2.64] ;  /* 0x0000000a020d1981 */ /* 0x000762000c1e1900 */
[----:B-1----:R-:W-:-:S03]  /*04b0*/  IMAD.MOV.U32 R6, RZ, RZ, c[0x0][0x1d0] ;  /* 0x00007400ff067624 */ /* 0x002fc600078e00ff */
[----:B--2---:R3:W-:Y:S01]  /*04c0*/  STL [R1+0x20], R0 ;  /* 0x0000200001007387 */ /* 0x0047e20000100800 */
[----:B------:R-:W-:Y:S01]  /*04d0*/  IMAD.MOV.U32 R252, RZ, RZ, R0 ;  /* 0x000000fffffc7224 */ /* 0x000fe200078e0000 */
[----:B------:R-:W-:Y:S05]  /*04e0*/  @P0 BRA `(.L_x_583) ;  /* 0x0000005000000947 */ /* 0x000fea0003800000 */
[----:B------:R-:W-:Y:S05]  /*04f0*/  @!P2 BRA `(.L_x_583) ;  /* 0x000000400000a947 */ /* 0x000fea0003800000 */
[----:B---3--:R1:W2:Y:S04]  /*0500*/  LDG.E R0, [R4.64] ;  /* 0x0000000a04007981 */ /* 0x0082a8000c1e1900 */
[----:B-1----:R-:W2:Y:S02]  /*0510*/  LDG.E R4, [R4.64+0x4] ;  /* 0x0000040a04047981 */ /* 0x002ea4000c1e1900 */
[----:B--2---:R-:W-:-:S05]  /*0520*/  IADD3 R252, -R0, R4, RZ ;  /* 0x0000000400fc7210 */ /* 0x004fca0007ffe1ff */
[----:B------:R1:W-:Y:S02]  /*0530*/  STL [R1+0x20], R252 ;  /* 0x000020fc01007387 */ /* 0x0003e40000100800 */
.L_x_583:
[----:B------:R-:W-:-:S04]  /*0540*/  ISETP.NE.U32.AND P0, PT, RZ, c[0x0][0x368], PT ;  /* 0x0000da00ff007a0c */ /* 0x000fc80003f05070 */
[----:B------:R-:W-:-:S13]  /*0550*/  ISETP.NE.AND.EX P0, PT, RZ, c[0x0][0x36c], PT, P0 ;  /* 0x0000db00ff007a0c */ /* 0x000fda0003f05300 */
[----:B------:R-:W-:Y:S05]  /*0560*/  @!P0 BRA `(.L_x_584) ;  /* 0x0000003000008947 */ /* 0x000fea0003800000 */
[----:B---3--:R-:W-:-:S05]  /*0570*/  IMAD.WIDE R2, R35, R18, c[0x0][0x368] ;  /* 0x0000da0023027625 */ /* 0x008fca00078e0212 */
[----:B------:R2:W5:Y:S01]  /*0580*/  LDG.E R6, [R2.64] ;  /* 0x0000000a02067981 */ /* 0x000562000c1e1900 */
[----:B------:R-:W-:Y:S05]  /*0590*/  BRA `(.L_x_585) ;  /* 0x0000004000007947 */ /* 0x000fea0003800000 */
.L_x_584:
[----:B------:R-:W-:Y:S05]  /*05a0*/  @!P1 BRA `(.L_x_585) ;  /* 0x0000003000009947 */ /* 0x000fea0003800000 */
[----:B------:R2:W4:Y:S04]  /*05b0*/  LDG.E R6, [R2.64] ;  /* 0x0000000a02067981 */ /* 0x000528000c1e1900 */
[----:B--23--:R-:W4:Y:S02]  /*05c0*/  LDG.E R2, [R2.64+0x4] ;  /* 0x0000040a02027981 */ /* 0x00cf24000c1e1900 */
[----:B----4-:R-:W-:-:S03]  /*05d0*/  IADD3 R6, -R6, R2, RZ ;  /* 0x0000000206067210 */ /* 0x010fc60007ffe1ff */
.L_x_585:
[----:B---3--:R-:W-:Y:S01]  /*05e0*/  IMAD.MOV.U32 R0, RZ, RZ, c[0x0][0x2c4] ;  /* 0x0000b100ff007624 */ /* 0x008fe200078e00ff */
[----:B-----5:R-:W-:Y:S01]  /*05f0*/  IADD3 R249, -R12, R6, RZ ;  /* 0x000000060cf97210 */ /* 0x020fe20007ffe1ff */
[----:B------:R-:W-:Y:S01]  /*0600*/  IMAD.MOV.U32 R243, RZ, RZ, R10 ;  /* 0x000000fffff37224 */ /* 0x000fe200078e000a */
[----:B--2---:R-:W-:Y:S01]  /*0610*/  IADD3 R2, R10, 0x7f, RZ ;  /* 0x0000007f0a027810 */ /* 0x004fe20007ffe0ff */
[----:B------:R-:W-:Y:S01]  /*0620*/  IMAD.MOV.U32 R4, RZ, RZ, RZ ;  /* 0x000000ffff047224 */ /* 0x000fe200078e00ff */
[----:B------:R-:W-:Y:S01]  /*0630*/  ISETP.NE.AND P4, PT, R0, 0x1, PT ;  /* 0x000000010000780c */ /* 0x000fe20003f85270 */
[----:B------:R2:W-:Y:S01]  /*0640*/  STL [R1+0x38], R249 ;  /* 0x000038f901007387 */ /* 0x0005e20000100800 */
[----:B------:R-:W-:Y:S01]  /*0650*/  IADD3 R3, R249, 0x70, -R252 ;  /* 0x00000070f9037810 */ /* 0x000fe20007ffe8fc */
[----:B------:R-:W-:Y:S01]  /*0660*/  IMAD.IADD R6, R13, 0x1, R12 ;  /* 0x000000010d067824 */ /* 0x000fe200078e020c */
[----:B------:R-:W-:Y:S01]  /*0670*/  IADD3 R5, R249, 0x6f, RZ ;  /* 0x0000006ff9057810 */ /* 0x000fe20007ffe0ff */
[----:B------:R-:W-:Y:S01]  /*0680*/  CS2R R178, SRZ ;  /* 0x0000000000b27805 */ /* 0x000fe2000001ff00 */
[----:B------:R-:W-:Y:S01]  /*0690*/  PLOP3.LUT P0, PT, PT, PT, PT, 0x80, 0x0 ;  /* 0x000000000000781c */ /* 0x000fe20003f0f070 */
[----:B------:R-:W-:Y:S01]  /*06a0*/  CS2R R176, SRZ ;  /* 0x0000000000b07805 */ /* 0x000fe2000001ff00 */
[----:B------:R-:W-:Y:S01]  /*06b0*/  CS2R R182, SRZ ;  /* 0x0000000000b67805 */ /* 0x000fe2000001ff00 */
[----:B------:R-:W-:Y:S01]  /*06c0*/  IMAD.HI R4, R5, -0x6db6db6d, R4 ;  /* 0x9249249305047827 */ /* 0x000fe200078e0204 */
[----:B------:R-:W-:Y:S01]  /*06d0*/  CS2R R12, SRZ ;  /* 0x00000000000c7805 */ /* 0x000fe2000001ff00 */
[----:B------:R-:W-:Y:S01]  /*06e0*/  CS2R R14, SRZ ;  /* 0x00000000000e7805 */ /* 0x000fe2000001ff00 */
[----:B------:R-:W-:Y:S01]  /*06f0*/  MOV R174, RZ ;  /* 0x000000ff00ae7202 */ /* 0x000fe20000000f00 */
[----:B------:R-:W-:Y:S01]  /*0700*/  IMAD.MOV.U32 R180, RZ, RZ, RZ ;  /* 0x000000ffffb47224 */ /* 0x000fe200078e00ff */
[----:B------:R-:W-:Y:S01]  /*0710*/  @P4 IADD3 R0, R243, 0x7f, RZ ;  /* 0x0000007ff3004810 */ /* 0x000fe20007ffe0ff */
[----:B------:R-:W-:Y:S01]  /*0720*/  IMAD.MOV.U32 R172, RZ, RZ, RZ ;  /* 0x000000ffffac7224 */ /* 0x000fe200078e00ff */
[----:B------:R-:W-:Y:S01]  /*0730*/  CS2R R16, SRZ ;  /* 0x0000000000107805 */ /* 0x000fe2000001ff00 */
[----:B------:R-:W-:Y:S01]  /*0740*/  IMAD.MOV.U32 R170, RZ, RZ, RZ ;  /* 0x000000ffffaa7224 */ /* 0x000fe200078e00ff */
[----:B------:R-:W-:Y:S01]  /*0750*/  MOV R19, RZ ;  /* 0x000000ff00137202 */ /* 0x000fe20000000f00 */
[----:B------:R-:W-:Y:S01]  /*0760*/  @P4 IMAD.HI.U32 R0, R0, c[0x0][0x2c8], RZ ;  /* 0x0000b20000004a27 */ /* 0x000fe200078e00ff */
[----:B------:R-:W-:Y:S01]  /*0770*/  CS2R R26, SRZ ;  /* 0x00000000001a7805 */ /* 0x000fe2000001ff00 */
[----:B------:R-:W-:Y:S01]  /*0780*/  CS2R R20, SRZ ;  /* 0x0000000000147805 */ /* 0x000fe2000001ff00 */
[----:B------:R-:W-:Y:S01]  /*0790*/  MOV R160, RZ ;  /* 0x000000ff00a07202 */ /* 0x000fe20000000f00 */
[----:B------:R-:W-:Y:S01]  /*07a0*/  IMAD.MOV.U32 R168, RZ, RZ, RZ ;  /* 0x000000ffffa87224 */ /* 0x000fe200078e00ff */
[----:B------:R-:W-:Y:S01]  /*07b0*/  @P4 SHF.R.U32.HI R2, RZ, c[0x0][0x2cc], R0 ;  /* 0x0000b300ff024a19 */ /* 0x000fe20000011600 */
[----:B------:R-:W-:Y:S01]  /*07c0*/  IMAD.MOV.U32 R162, RZ, RZ, RZ ;  /* 0x000000ffffa27224 */ /* 0x000fe200078e00ff */
[----:B------:R-:W-:Y:S01]  /*07d0*/  SHF.R.U32.HI R0, RZ, 0x1f, R4 ;  /* 0x0000001fff007819 */ /* 0x000fe20000011604 */
[----:B------:R-:W-:Y:S01]  /*07e0*/  IMAD.MOV.U32 R166, RZ, RZ, RZ ;  /* 0x000000ffffa67224 */ /* 0x000fe200078e00ff */
[----:B------:R-:W-:Y:S01]  /*07f0*/  CS2R R22, SRZ ;  /* 0x0000000000167805 */ /* 0x000fe2000001ff00 */
[----:B------:R-:W-:Y:S01]  /*0800*/  IMAD.IADD R3, R3, 0x1, R2 ;  /* 0x0000000103037824 */ /* 0x000fe200078e0202 */
[----:B------:R-:W-:Y:S01]  /*0810*/  MOV R2, RZ ;  /* 0x000000ff00027202 */ /* 0x000fe20000000f00 */
[----:B------:R-:W-:Y:S01]  /*0820*/  IMAD.MOV.U32 R164, RZ, RZ, RZ ;  /* 0x000000ffffa47224 */ /* 0x000fe200078e00ff */
[----:B------:R-:W-:Y:S01]  /*0830*/  LEA.HI.SX32 R0, R4, R0, 0x1a ;  /* 0x0000000004007211 */ /* 0x000fe200078fd2ff */
[----:B------:R-:W-:Y:S01]  /*0840*/  IMAD.MOV.U32 R156, RZ, RZ, RZ ;  /* 0x000000ffff9c7224 */ /* 0x000fe200078e00ff */
[----:B------:R-:W-:Y:S01]  /*0850*/  MOV R158, RZ ;  /* 0x000000ff009e7202 */ /* 0x000fe20000000f00 */
[----:B------:R-:W-:Y:S01]  /*0860*/  IMAD.HI R2, R3, -0x6db6db6d, R2 ;  /* 0x9249249303027827 */ /* 0x000fe200078e0202 */
[----:B------:R-:W-:Y:S01]  /*0870*/  CS2R R24, SRZ ;  /* 0x0000000000187805 */ /* 0x000fe2000001ff00 */
[----:B------:R-:W-:Y:S01]  /*0880*/  MOV R152, RZ ;  /* 0x000000ff00987202 */ /* 0x000fe20000000f00 */
[----:B------:R-:W-:Y:S01]  /*0890*/  CS2R R146, SRZ ;  /* 0x0000000000927805 */ /* 0x000fe2000001ff00 */
[----:B------:R-:W-:Y:S01]  /*08a0*/  IMAD.MOV.U32 R154, RZ, RZ, RZ ;  /* 0x000000ffff9a7224 */ /* 0x000fe200078e00ff */
[----:B------:R-:W-:Y:S01]  /*08b0*/  SHF.R.U32.HI R3, RZ, 0x1f, R2 ;  /* 0x0000001fff037819 */ /* 0x000fe20000011602 */
[----:B------:R-:W-:Y:S01]  /*08c0*/  CS2R R30, SRZ ;  /* 0x00000000001e7805 */ /* 0x000fe2000001ff00 */
[----:B------:R-:W-:Y:S01]  /*08d0*/  IMAD.MOV.U32 R144, RZ, RZ, RZ ;  /* 0x000000ffff907224 */ /* 0x000fe200078e00ff */
[----:B------:R-:W-:Y:S01]  /*08e0*/  MOV R150, RZ ;  /* 0x000000ff00967202 */ /* 0x000fe20000000f00 */
[----:B------:R-:W-:Y:S01]  /*08f0*/  IMAD.MOV.U32 R148, RZ, RZ, RZ ;  /* 0x000000ffff947224 */ /* 0x000fe200078e00ff */
[----:B------:R-:W-:Y:S01]  /*0900*/  LEA.HI.SX32 R2, R2, R3, 0x1a ;  /* 0x0000000302027211 */ /* 0x000fe200078fd2ff */
[----:B------:R-:W-:Y:S01]  /*0910*/  CS2R R142, SRZ ;  /* 0x00000000008e7805 */ /* 0x000fe2000001ff00 */
[----:B------:R-:W-:Y:S01]  /*0920*/  CS2R R32, SRZ ;  /* 0x0000000000207805 */ /* 0x000fe2000001ff00 */
[----:B------:R-:W-:Y:S01]  /*0930*/  MOV R140, RZ ;  /* 0x000000ff008c7202 */ /* 0x000fe20000000f00 */
[----:B------:R-:W-:Y:S01]  /*0940*/  CS2R R28, SRZ ;  /* 0x00000000001c7805 */ /* 0x000fe2000001ff00 */
[----:B------:R-:W-:Y:S01]  /*0950*/  IMNMX R46, R0, R2, PT ;  /* 0x00000002002e7217 */ /* 0x000fe20003800200 */
[----:B------:R-:W-:Y:S01]  /*0960*/  IMAD.MOV.U32 R138, RZ, RZ, RZ ;  /* 0x000000ffff8a7224 */ /* 0x000fe200078e00ff */
[----:B------:R-:W-:Y:S01]  /*0970*/  MOV R136, RZ ;  /* 0x000000ff00887202 */ /* 0x000fe20000000f00 */
[----:B------:R-:W-:Y:S01]  /*0980*/  CS2R R130, SRZ ;  /* 0x0000000000827805 */ /* 0x000fe2000001ff00 */
[----:B------:R-:W-:Y:S01]  /*0990*/  ISETP.GE.AND P3, PT, R46, 0x1, PT ;  /* 0x000000012e00780c */ /* 0x000fe20003f66270 */
        /* <DEDUP_REMOVED lines=13> */
[----:B------:R-:W-:-:S04]  /*0a70*/  ISETP.NE.U32.AND P3, PT, RZ, c[0x0][0x340], PT ;  /* 0x0000d000ff007a0c */ /* 0x000fc80003f65070 */
[----:B------:R-:W-:-:S13]  /*0a80*/  ISETP.NE.AND.EX P3, PT, RZ, c[0x0][0x344], PT, P3 ;  /* 0x0000d100ff007a0c */ /* 0x000fda0003f65330 */
[----:B------:R-:W-:-:S05]  /*0a90*/  @P3 IMAD.WIDE R2, R35, R18, c[0x0][0x340] ;  /* 0x0000d00023023625 */ /* 0x000fca00078e0212 */
[----:B------:R3:W4:Y:S01]  /*0aa0*/  @P3 LDG.E R16, [R2.64] ;  /* 0x0000000a02103981 */ /* 0x000722000c1e1900 */
[----:B------:R-:W-:Y:S01]  /*0ab0*/  SHF.R.S32.HI R246, RZ, 0x1f, R247 ;  /* 0x0000001ffff67819 */ /* 0x000fe200000114f7 */
[----:B------:R-:W-:Y:S01]  /*0ac0*/  IMAD.MOV.U32 R23, RZ, RZ, 0x10 ;  /* 0x00000010ff177424 */ /* 0x000fe200078e00ff */
[----:B------:R-:W-:Y:S01]  /*0ad0*/  SHF.R.S32.HI R0, RZ, 0x1f, R11 ;  /* 0x0000001fff007819 */ /* 0x000fe2000001140b */
[----:B------:R-:W5:Y:S01]  /*0ae0*/  S2R R19, SR_CTAID.Y ;  /* 0x0000000000137919 */ /* 0x000f620000002600 */
[-C--:B------:R-:W-:Y:S01]  /*0af0*/  LEA.HI R4, R246, R247.reuse, RZ, 0x3 ;  /* 0x000000f7f6047211 */ /* 0x080fe200078f18ff */
[----:B------:R-:W-:Y:S01]  /*0b00*/  BSSY B0, `(.L_x_587) ;  /* 0x000006d000007945 */ /* 0x000fe20003800000 */
[----:B------:R-:W-:Y:S01]  /*0b10*/  SHF.R.S32.HI R7, RZ, 0x1f, R6 ;  /* 0x0000001fff077819 */ /* 0x000fe20000011406 */
        /* <DEDUP_REMOVED lines=10> */
[----:B------:R-:W-:Y:S02]  /*0bc0*/  SEL R10, R15, RZ, !P2 ;  /* 0x000000ff0f0a7207 */ /* 0x000fe40005000000 */
[----:B------:R-:W-:Y:S02]  /*0bd0*/  LEA.HI R24, R246, R247, RZ, 0x4 ;  /* 0x000000f7f6187211 */ /* 0x000fe400078f20ff */
[----:B------:R-:W-:Y:S01]  /*0be0*/  LOP3.LUT R6, R5, 0x38, R20, 0xf8, !PT ;  /* 0x0000003805067812 */ /* 0x000fe200078ef814 */
[----:B---3--:R-:W-:Y:S01]  /*0bf0*/  IMAD.WIDE.U32 R2, R11, c[0x0][0x178], RZ ;  /* 0x00005e000b027a25 */ /* 0x008fe200078e00ff */
[----:B------:R-:W-:-:S02]  /*0c00*/  SHF.R.U32.HI R5, RZ, 0x3, R5 ;  /* 0x00000003ff057819 */ /* 0x000fc40000011605 */
[----:B-----5:R-:W-:Y:S01]  /*0c10*/  SHF.R.S32.HI R14, RZ, 0x1f, R19 ;  /* 0x0000001fff0e7819 */ /* 0x020fe20000011413 */
[----:B------:R-:W-:Y:S01]  /*0c20*/  IMAD R10, R10, c[0x0][0x1c0], RZ ;  /* 0x000070000a0a7a24 */ /* 0x000fe200078e02ff */
[----:B------:R-:W-:Y:S01]  /*0c30*/  LOP3.LUT R18, R6, R5, RZ, 0x3c, !PT ;  /* 0x0000000506127212 */ /* 0x000fe200078e3cff */
[----:B------:R-:W-:Y:S01]  /*0c40*/  IMAD R5, R45, 0x10, R17 ;  /* 0x000000102d057824 */ /* 0x000fe200078e0211 */
[----:B------:R-:W-:Y:S01]  /*0c50*/  IADD3 R3, R3, R0, RZ ;  /* 0x0000000003037210 */ /* 0x000fe20007ffe0ff */
[----:B------:R-:W-:Y:S01]  /*0c60*/  IMAD R8, R14, c[0x0][0x1b8], RZ ;  /* 0x00006e000e087a24 */ /* 0x000fe200078e02ff */
[----:B------:R-:W-:Y:S02]  /*0c70*/  LEA.HI.X.SX32 R0, R17, R7, 0x1, P0 ;  /* 0x0000000711007211 */ /* 0x000fe400000f0eff */
[----:B------:R-:W-:Y:S01]  /*0c80*/  IADD3 R9, R243, R5, RZ ;  /* 0x00000005f3097210 */ /* 0x000fe20007ffe0ff */
[C---:B------:R-:W-:Y:S01]  /*0c90*/  IMAD R8, R19.reuse, c[0x0][0x1bc], R8 ;  /* 0x00006f0013087a24 */ /* 0x040fe200078e0208 */
[----:B------:R-:W-:Y:S01]  /*0ca0*/  SHF.R.S32.HI R21, RZ, 0x1f, R20 ;  /* 0x0000001fff157819 */ /* 0x000fe20000011414 */
[----:B------:R-:W-:Y:S01]  /*0cb0*/  IMAD R6, R0, c[0x0][0x1e0], RZ ;  /* 0x0000780000067a24 */ /* 0x000fe200078e02ff */
[----:B------:R-:W-:Y:S01]  /*0cc0*/  ISETP.GE.AND P5, PT, R20, c[0x0][0x198], PT ;  /* 0x0000660014007a0c */ /* 0x000fe20003fa6270 */
[----:B------:R-:W-:Y:S01]  /*0cd0*/  IMAD R0, R0, c[0x0][0x208], RZ ;  /* 0x0000820000007a24 */ /* 0x000fe200078e02ff */
[----:B------:R-:W-:Y:S01]  /*0ce0*/  MOV R25, 0x20 ;  /* 0x0000002000197802 */ /* 0x000fe20000000f00 */
[----:B------:R-:W-:-:S04]  /*0cf0*/  IMAD.WIDE.U32 R2, R19, c[0x0][0x1b8], R2 ;  /* 0x00006e0013027a25 */ /* 0x000fc800078e0002 */
[----:B------:R-:W-:-:S04]  /*0d00*/  @P4 IMAD.HI.U32 R11, R9, c[0x0][0x2c8], RZ ;  /* 0x0000b200090b4a27 */ /* 0x000fc800078e00ff */
[C---:B------:R-:W-:Y:S01]  /*0d10*/  IMAD R13, R4.reuse, c[0x0][0x20c], R0 ;  /* 0x00008300040d7a24 */ /* 0x040fe200078e0200 */
[----:B------:R-:W-:Y:S01]  /*0d20*/  MOV R0, R9 ;  /* 0x0000000900007202 */ /* 0x000fe20000000f00 */
[----:B------:R-:W-:Y:S01]  /*0d30*/  IMAD.IADD R3, R3, 0x1, R8 ;  /* 0x0000000103037824 */ /* 0x000fe200078e0208 */
[----:B------:R-:W-:Y:S01]  /*0d40*/  SEL R8, R35, RZ, !P2 ;  /* 0x000000ff23087207 */ /* 0x000fe20005000000 */
[C---:B------:R-:W-:Y:S01]  /*0d50*/  IMAD R12, R4.reuse, c[0x0][0x1e4], R6 ;  /* 0x00007900040c7a24 */ /* 0x040fe200078e0206 */
[----:B------:R-:W-:Y:S01]  /*0d60*/  @P4 SHF.R.U32.HI R0, RZ, c[0x0][0x2cc], R11 ;  /* 0x0000b300ff004a19 */ /* 0x000fe2000001160b */
[----:B------:R-:W-:-:S04]  /*0d70*/  IMAD.WIDE.U32 R6, R4, c[0x0][0x1e0], R20 ;  /* 0x0000780004067a25 */ /* 0x000fc800078e0014 */
[C---:B------:R-:W-:Y:S02]  /*0d80*/  IMAD R11, R8.reuse, c[0x0][0x1c4], R10 ;  /* 0x00007100080b7a24 */ /* 0x040fe400078e020a */
[----:B------:R-:W-:Y:S01]  /*0d90*/  IMAD.WIDE.U32 R2, R8, c[0x0][0x1c0], R2 ;  /* 0x0000700008027a25 */ /* 0x000fe200078e0002 */
[----:B------:R-:W-:-:S03]  /*0da0*/  SHF.R.S32.HI R8, RZ, 0x1f, R0 ;  /* 0x0000001fff087819 */ /* 0x000fc60000011400 */
[----:B------:R-:W-:Y:S01]  /*0db0*/  IMAD.MOV R10, RZ, RZ, -R0 ;  /* 0x000000ffff0a7224 */ /* 0x000fe200078e0a00 */
[----:B------:R-:W-:Y:S01]  /*0dc0*/  IADD3 R3, R3, R11, RZ ;  /* 0x0000000b03037210 */ /* 0x000fe20007ffe0ff */
[----:B------:R-:W-:Y:S02]  /*0dd0*/  IMAD R8, R8, c[0x0][0x1b0], RZ ;  /* 0x00006c0008087a24 */ /* 0x000fe400078e02ff */
[----:B------:R-:W-:Y:S01]  /*0de0*/  IMAD R10, R10, c[0x0][0x2c4], R9 ;  /* 0x0000b1000a0a7a24 */ /* 0x000fe200078e0209 */
[----:B------:R-:W-:Y:S01]  /*0df0*/  LOP3.LUT R9, R24, 0xfffffff0, RZ, 0xc0, !PT ;  /* 0xfffffff018097812 */ /* 0x000fe200078ec0ff */
[----:B------:R-:W-:-:S03]  /*0e00*/  IMAD.WIDE.U32 R4, R4, c[0x0][0x208], R20 ;  /* 0x0000820004047a25 */ /* 0x000fc600078e0014 */
[----:B------:R-:W-:Y:S01]  /*0e10*/  SHF.R.S32.HI R11, RZ, 0x1f, R10 ;  /* 0x0000001fff0b7819 */ /* 0x000fe2000001140a */
        /* <DEDUP_REMOVED lines=14> */
[----:B------:R-:W-:Y:S02]  /*0f00*/  IMAD R11, R11, c[0x0][0x1a8], RZ ;  /* 0x00006a000b0b7a24 */ /* 0x000fe400078e02ff */
[C---:B------:R-:W-:Y:S02]  /*0f10*/  IMAD R12, R19.reuse, c[0x0][0x1ec], R12 ;  /* 0x00007b00130c7a24 */ /* 0x040fe400078e020c */
[----:B------:R-:W-:Y:S01]  /*0f20*/  IMAD R13, R19, c[0x0][0x214], R13 ;  /* 0x00008500130d7a24 */ /* 0x000fe200078e020d */
[----:B------:R-:W-:Y:S01]  /*0f30*/  IADD3 R19, R0, -R2, RZ ;  /* 0x8000000200137210 */ /* 0x000fe20007ffe0ff */
[----:B------:R-:W-:Y:S02]  /*0f40*/  IMAD R11, R10, c[0x0][0x1ac], R11 ;  /* 0x00006b000a0b7a24 */ /* 0x000fe400078e020b */
[----:B------:R-:W-:Y:S01]  /*0f50*/  IMAD.IADD R9, R9, 0x1, R12 ;  /* 0x0000000109097824 */ /* 0x000fe200078e020c */
[----:B------:R-:W-:Y:S01]  /*0f60*/  LEA R12, P0, R4, c[0x0][0x160], 0x1 ;  /* 0x00005800040c7a11 */ /* 0x000fe200078008ff */
[----:B------:R-:W-:Y:S01]  /*0f70*/  IMAD.IADD R11, R5, 0x1, R11 ;  /* 0x00000001050b7824 */ /* 0x000fe200078e020b */
[----:B------:R-:W-:Y:S01]  /*0f80*/  IADD3 R7, R7, R13, RZ ;  /* 0x0000000d07077210 */ /* 0x000fe20007ffe0ff */
[----:B------:R-:W-:Y:S01]  /*0f90*/  IMAD R10, R252, c[0x0][0x2c4], RZ ;  /* 0x0000b100fc0a7a24 */ /* 0x000fe200078e02ff */
[----:B------:R-:W-:-:S02]  /*0fa0*/  LEA.HI R5, R246, R247, RZ, 0x6 ;  /* 0x000000f7f6057211 */ /* 0x000fc400078f30ff */
[----:B------:R-:W-:-:S03]  /*0fb0*/  LEA.HI.X R11, R4, c[0x0][0x164], R11, 0x1, P0 ;  /* 0x00005900040b7a11 */ /* 0x000fc600000f0c0b */
[----:B------:R-:W-:-:S05]  /*0fc0*/  IMAD.SHL.U32 R5, R5, 0x8, RZ ;  /* 0x0000000805057824 */ /* 0x000fca00078e00ff */
[----:B------:R-:W-:Y:S02]  /*0fd0*/  LOP3.LUT R5, R18, 0xfffffe00, R5, 0xf8, !PT ;  /* 0xfffffe0012057812 */ /* 0x000fe400078ef805 */
[--C-:B----4-:R-:W-:Y:S01]  /*0fe0*/  @P3 SHF.R.S32.HI R3, RZ, 0x1f, R16.reuse ;  /* 0x0000001fff033819 */ /* 0x110fe20000011410 */
[----:B------:R-:W-:Y:S01]  /*0ff0*/  @P3 IMAD.MOV.U32 R2, RZ, RZ, R16 ;  /* 0x000000ffff023224 */ /* 0x000fe200078e0010 */
[----:B------:R-:W-:Y:S01]  /*1000*/  @!P3 MOV R2, R35 ;  /* 0x000000230002b202 */ /* 0x000fe20000000f00 */
[----:B------:R-:W-:Y:S01]  /*1010*/  @!P3 IMAD.MOV.U32 R3, RZ, RZ, R15 ;  /* 0x000000ffff03b224 */ /* 0x000fe200078e000f */
[----:B------:R3:W4:Y:S02]  /*1020*/  SHFL.IDX PT, R16, R11, RZ, 0x181f ;  /* 0x00181fff0b107589 */ /* 0x00072400000e0000 */
[----:B------:R-:W-:Y:S02]  /*1030*/  SEL R0, R2, RZ, !P1 ;  /* 0x000000ff02007207 */ /* 0x000fe40004800000 */
[----:B------:R-:W-:Y:S01]  /*1040*/  SEL R2, R3, RZ, !P1 ;  /* 0x000000ff03027207 */ /* 0x000fe20004800000 */
[----:B------:R3:W1:Y:S01]  /*1050*/  SHFL.IDX PT, R15, R12, RZ, 0x181f ;  /* 0x00181fff0c0f7589 */ /* 0x00066200000e0000 */
[----:B------:R-:W-:Y:S01]  /*1060*/  IADD3 R3, R243, R17, RZ ;  /* 0x00000011f3037210 */ /* 0x000fe20007ffe0ff */
[----:B------:R-:W-:-:S03]  /*1070*/  IMAD.WIDE.U32 R28, R0, c[0x0][0x1f0], R8 ;  /* 0x00007c00001c7a25 */ /* 0x000fc600078e0008 */
[----:B------:R-:W-:Y:S01]  /*1080*/  ISETP.GE.AND P0, PT, R3, R10, PT ;  /* 0x0000000a0300720c */ /* 0x000fe20003f06270 */
[C---:B------:R-:W-:Y:S01]  /*1090*/  IMAD R4, R2.reuse, c[0x0][0x1f0], RZ ;  /* 0x00007c0002047a24 */ /* 0x040fe200078e02ff */
[----:B------:R3:W-:Y:S01]  /*10a0*/  STL.64 [R1+0x60], R28 ;  /* 0x0000601c01007387 */ /* 0x0007e20000100a00 */
[----:B------:R-:W-:Y:S01]  /*10b0*/  IMAD R2, R2, c[0x0][0x218], RZ ;  /* 0x0000860002027a24 */ /* 0x000fe200078e02ff */
[----:B------:R-:W-:Y:S01]  /*10c0*/  R2P PR, R19, 0x6 ;  /* 0x0000000613007804 */ /* 0x000fe20000000000 */
[C---:B------:R-:W-:Y:S02]  /*10d0*/  IMAD R14, R0.reuse, c[0x0][0x1f4], R4 ;  /* 0x00007d00000e7a24 */ /* 0x040fe400078e0204 */
[C---:B------:R-:W-:Y:S02]  /*10e0*/  IMAD R13, R0.reuse, c[0x0][0x21c], R2 ;  /* 0x00008700000d7a24 */ /* 0x040fe400078e0202 */
[----:B------:R-:W-:Y:S01]  /*10f0*/  IMAD.WIDE.U32 R102, R0, c[0x0][0x218], R6 ;  /* 0x0000860000667a25 */ /* 0x000fe200078e0006 */
[----:B------:R-:W-:-:S02]  /*1100*/  IADD3 R31, R29, R14, RZ ;  /* 0x0000000e1d1f7210 */ /* 0x000fc40007ffe0ff */
[----:B------:R-:W-:Y:S01]  /*1110*/  SEL R2, R23, 0xfffffff0, !P1 ;  /* 0xfffffff017027807 */ /* 0x000fe20004800000 */
[----:B------:R-:W-:Y:S01]  /*1120*/  IMAD.IADD R27, R103, 0x1, R13 ;  /* 0x00000001671b7824 */ /* 0x000fe200078e020d */
[----:B------:R3:W-:Y:S01]  /*1130*/  STL.64 [R1+0x30], R102 ;  /* 0x0000306601007387 */ /* 0x0007e20000100a00 */
[----:B------:R-:W-:-:S03]  /*1140*/  SEL R4, R25, 0xffffffe0, !P2 ;  /* 0xffffffe019047807 */ /* 0x000fc60005000000 */
[----:B------:R3:W-:Y:S04]  /*1150*/  STL [R1+0x2c], R27 ;  /* 0x00002c1b01007387 */ /* 0x0007e80000100800 */
[----:B------:R3:W-:Y:S01]  /*1160*/  STL [R1+0x5c], R31 ;  /* 0x00005c1f01007387 */ /* 0x0007e20000100800 */
[----:B------:R-:W-:Y:S05]  /*1170*/  @P0 BRA `(.L_x_588) ;  /* 0x0000005000000947 */ /* 0x000fea0003800000 */
[----:B-1--4-:R-:W-:Y:S01]  /*1180*/  LEA R6, P0, R20, R15, 0x1 ;  /* 0x0000000f14067211 */ /* 0x012fe200078008ff */
[----:B------:R-:W-:-:S03]  /*1190*/  IMAD.SHL.U32 R0, R5, 0x2, RZ ;  /* 0x0000000205007824 */ /* 0x000fc600078e00ff */
[----:B------:R-:W-:-:S05]  /*11a0*/  LEA.HI.X R7, R20, R16, R21, 0x1, P0 ;  /* 0x0000001014077211 */ /* 0x000fca00000f0c15 */
[----:B------:R-:W-:Y:S01]  /*11b0*/  @!PT LDS RZ, [RZ] ;  /* 0x00000000fffff984 */ /* 0x000fe20000000800 */
[----:B------:R1:W-:Y:S04]  /*11c0*/  LDGSTS.E.BYPASS.LTC128B.128 [R0+0x7100], [R6.64], !P5 ;  /* 0x0710000006007fae */ /* 0x0003e8000e901d4a */
.L_x_588:
[----:B-1--4-:R-:W-:Y:S05]  /*11d0*/  BSYNC B0 ;  /* 0x0000000000007941 */ /* 0x012fea0003800000 */
.L_x_587:
[----:B------:R-:W-:Y:S01]  /*11e0*/  IADD3 R0, R3, 0x10, RZ ;  /* 0x0000001003007810 */ /* 0x000fe20007ffe0ff */
[----:B------:R1:W4:Y:S01]  /*11f0*/  SHFL.IDX PT, R7, R11, 0x1, 0x181f ;  /* 0x00381f000b077f89 */ /* 0x00032200000e0000 */
[----:B------:R-:W-:Y:S02]  /*1200*/  BSSY B0, `(.L_x_589) ;  /* 0x0000009000007945 */ /* 0x000fe40003800000 */
[----:B------:R-:W-:Y:S01]  /*1210*/  ISETP.GE.AND P0, PT, R0, R10, PT ;  /* 0x0000000a0000720c */ /* 0x000fe20003f06270 */
[----:B------:R1:W2:-:S12]  /*1220*/  SHFL.IDX PT, R6, R12, 0x1, 0x181f ;  /* 0x00381f000c067f89 */ /* 0x00029800000e0000 */
[----:B------:R-:W-:Y:S05]  /*1230*/  @P0 BRA `(.L_x_590) ;  /* 0x0000005000000947 */ /* 0x000fea0003800000 */
[----:B--2---:R-:W-:Y:S01]  /*1240*/  LEA R6, P0, R20, R6, 0x1 ;  /* 0x0000000614067211 */ /* 0x004fe200078008ff */
[----:B------:R-:W-:-:S03]  /*1250*/  IMAD.SHL.U32 R0, R5, 0x2, RZ ;  /* 0x0000000205007824 */ /* 0x000fc600078e00ff */
[----:B----4-:R-:W-:-:S05]  /*1260*/  LEA.HI.X R7, R20, R7, R21, 0x1, P0 ;  /* 0x0000000714077211 */ /* 0x010fca00000f0c15 */
[----:B------:R-:W-:Y:S01]  /*1270*/  @!PT LDS RZ, [RZ] ;  /* 0x00000000fffff984 */ /* 0x000fe20000000800 */
[----:B------:R2:W-:Y:S04]  /*1280*/  LDGSTS.E.BYPASS.LTC128B.128 [R0+0x7900], [R6.64], !P5 ;  /* 0x0790000006007fae */ /* 0x0005e8000e901d4a */
.L_x_590:
[----:B------:R-:W-:Y:S05]  /*1290*/  BSYNC B0 ;  /* 0x0000000000007941 */ /* 0x000fea0003800000 */
.L_x_589:
[----:B--2---:R-:W-:Y:S01]  /*12a0*/  IADD3 R0, R3, 0x20, RZ ;  /* 0x0000002003007810 */ /* 0x004fe20007ffe0ff */
[----:B----4-:R2:W4:Y:S01]  /*12b0*/  SHFL.IDX PT, R7, R11, 0x2, 0x181f ;  /* 0x00581f000b077f89 */ /* 0x01052200000e0000 */
[----:B------:R-:W-:Y:S02]  /*12c0*/  BSSY B0, `(.L_x_591) ;  /* 0x0000009000007945 */ /* 0x000fe40003800000 */
[----:B------:R-:W-:Y:S01]  /*12d0*/  ISETP.GE.AND P0, PT, R0, R10, PT ;  /* 0x0000000a0000720c */ /* 0x000fe20003f06270 */
[----:B------:R2:W1:-:S12]  /*12e0*/  SHFL.IDX PT, R6, R12, 0x2, 0x181f ;  /* 0x00581f000c067f89 */ /* 0x00045800000e0000 */
[----:B------:R-:W-:Y:S05]  /*12f0*/  @P0 BRA `(.L_x_592) ;  /* 0x0000005000000947 */ /* 0x000fea0003800000 */
[----:B-1----:R-:W-:Y:S01]  /*1300*/  LEA R6, P0, R20, R6, 0x1 ;  /* 0x0000000614067211 */ /* 0x002fe200078008ff */
[----:B------:R-:W-:-:S03]  /*1310*/  IMAD.SHL.U32 R0, R5, 0x2, RZ ;  /* 0x0000000205007824 */ /* 0x000fc600078e00ff */
[----:B----4-:R-:W-:-:S05]  /*1320*/  LEA.HI.X R7, R20, R7, R21, 0x1, P0 ;  /* 0x0000000714077211 */ /* 0x010fca00000f0c15 */
[----:B------:R-:W-:Y:S01]  /*1330*/  @!PT LDS RZ, [RZ] ;  /* 0x00000000fffff984 */ /* 0x000fe20000000800 */
[----:B------:R1:W-:Y:S04]  /*1340*/  LDGSTS.E.BYPASS.LTC128B.128 [R0+0x8100], [R6.64], !P5 ;  /* 0x0810000006007fae */ /* 0x0003e8000e901d4a */
.L_x_592:
[----:B------:R-:W-:Y:S05]  /*1350*/  BSYNC B0 ;  /* 0x0000000000007941 */ /* 0x000fea0003800000 */
.L_x_591:
[----:B-1----:R-:W-:Y:S01]  /*1360*/  IADD3 R0, R3, 0x30, RZ ;  /* 0x0000003003007810 */ /* 0x002fe20007ffe0ff */
[----:B----4-:R1:W4:Y:S01]  /*1370*/  SHFL.IDX PT, R7, R11, 0x3, 0x181f ;  /* 0x00781f000b077f89 */ /* 0x01032200000e0000 */
        /* <DEDUP_REMOVED lines=9> */
.L_x_594:
[----:B------:R-:W-:Y:S05]  /*1410*/  BSYNC B0 ;  /* 0x0000000000007941 */ /* 0x000fea0003800000 */
.L_x_593:
        /* <DEDUP_REMOVED lines=11> */
.L_x_596:
[----:B------:R-:W-:Y:S05]  /*14d0*/  BSYNC B0 ;  /* 0x0000000000007941 */ /* 0x000fea0003800000 */
.L_x_595:
        /* <DEDUP_REMOVED lines=11> */
.L_x_598:
[----:B------:R-:W-:Y:S05]  /*1590*/  BSYNC B0 ;  /* 0x0000000000007941 */ /* 0x000fea0003800000 */
.L_x_597:
        /* <DEDUP_REMOVED lines=11> */
.L_x_600:
[----:B------:R-:W-:Y:S05]  /*1650*/  BSYNC B0 ;  /* 0x0000000000007941 */ /* 0x000fea0003800000 */
.L_x_599:
[----:B------:R-:W5:Y:S01]  /*1660*/  SHFL.IDX PT, R8, R12, 0x7, 0x181f ;  /* 0x00f81f000c087f89 */ /* 0x000f6200000e0000 */
[----:B-1----:R-:W-:Y:S01]  /*1670*/  IADD3 R0, R3, 0x70, RZ ;  /* 0x0000007003007810 */ /* 0x002fe20007ffe0ff */
[----:B------:R-:W-:Y:S01]  /*1680*/  IMAD.SHL.U32 R241, R5, 0x2, RZ ;  /* 0x0000000205f17824 */ /* 0x000fe200078e00ff */
[----:B------:R-:W-:Y:S01]  /*1690*/  IADD3 R23, R46, -0x1, RZ ;  /* 0xffffffff2e177810 */ /* 0x000fe20007ffe0ff */
[----:B--23--:R-:W1:Y:S01]  /*16a0*/  SHFL.IDX PT, R11, R11, 0x7, 0x181f ;  /* 0x00f81f000b0b7f89 */ /* 0x00ce6200000e0000 */
[----:B------:R-:W-:Y:S01]  /*16b0*/  ISETP.GE.AND P6, PT, R0, R10, PT ;  /* 0x0000000a0000720c */ /* 0x000fe20003fc6270 */
[----:B------:R-:W-:Y:S01]  /*16c0*/  IMAD.MOV.U32 R0, RZ, RZ, 0x70 ;  /* 0x00000070ff007424 */ /* 0x000fe200078e00ff */
[----:B------:R-:W-:Y:S01]  /*16d0*/  SHF.R.S32.HI R16, RZ, 0x4, R24 ;  /* 0x00000004ff107819 */ /* 0x000fe20000011418 */
[----:B------:R-:W-:Y:S01]  /*16e0*/  IMAD.MOV.U32 R6, RZ, RZ, R30 ;  /* 0x000000ffff067224 */ /* 0x000fe200078e001e */
[----:B------:R-:W-:Y:S01]  /*16f0*/  LEA.HI R245, R246, R247, RZ, 0x5 ;  /* 0x000000f7f6f57211 */ /* 0x000fe200078f28ff */
[----:B------:R-:W-:Y:S01]  /*1700*/  IMAD R242, R46, -0x70, R0 ;  /* 0xffffff902ef27824 */ /* 0x000fe200078e0200 */
[----:B------:R-:W-:Y:S01]  /*1710*/  ULDC.64 UR4, c[0x0][0x208] ;  /* 0x0000820000047ab9 */ /* 0x000fe20000000a00 */
[C---:B------:R-:W-:Y:S01]  /*1720*/  IMAD R3, R0.reuse, c[0x0][0x1e4], RZ ;  /* 0x0000790000037a24 */ /* 0x040fe200078e02ff */
[----:B------:R-:W-:Y:S01]  /*1730*/  SHF.R.S32.HI R244, RZ, 0x5, R245 ;  /* 0x00000005fff47819 */ /* 0x000fe200000114f5 */
[----:B------:R-:W-:Y:S01]  /*1740*/  IMAD.WIDE.U32 R250, R0, c[0x0][0x1e0], RZ ;  /* 0x0000780000fa7a25 */ /* 0x000fe200078e00ff */
[----:B------:R-:W-:Y:S01]  /*1750*/  IADD3 R44, R242, R249, -R17 ;  /* 0x000000f9f22c7210 */ /* 0x000fe20007ffe811 */
[----:B------:R-:W-:-:S02]  /*1760*/  USHF.L.U32 UR9, UR4, 0x5, URZ ;  /* 0x0000000504097899 */ /* 0x000fc4000800063f */
[----:B------:R-:W-:Y:S01]  /*1770*/  IMAD.IADD R117, R251, 0x1, R3 ;  /* 0x00000001fb757824 */ /* 0x000fe200078e0203 */
[C---:B------:R-:W-:Y:S01]  /*1780*/  ISETP.GE.AND P2, PT, R44.reuse, 0x11, PT ;  /* 0x000000112c00780c */ /* 0x040fe20003f46270 */
[----:B----4-:R-:W-:Y:S01]  /*1790*/  IMAD.MOV.U32 R7, RZ, RZ, R31 ;  /* 0x000000ffff077224 */ /* 0x010fe200078e001f */
[----:B------:R-:W-:Y:S01]  /*17a0*/  ISETP.GE.AND P3, PT, R44, 0x1, PT ;  /* 0x000000012c00780c */ /* 0x000fe20003f66270 */
[----:B------:R-:W-:Y:S01]  /*17b0*/  IMAD.MOV.U32 R6, RZ, RZ, R28 ;  /* 0x000000ffff067224 */ /* 0x000fe200078e001c */
[----:B------:R-:W-:Y:S01]  /*17c0*/  UMOV UR8, 0x5 ;  /* 0x0000000500087882 */ /* 0x000fe20000000000 */
[C---:B-----5:R-:W-:Y:S01]  /*17d0*/  @!P6 LEA R8, P0, R20.reuse, R8, 0x1 ;  /* 0x000000081408e211 */ /* 0x060fe200078008ff */
[----:B------:R-:W-:Y:S01]  /*17e0*/  IMAD R3, R117, R23, RZ ;  /* 0x0000001775037224 */ /* 0x000fe200078e02ff */
[----:B------:R-:W-:Y:S01]  /*17f0*/  USHF.L.U64.HI UR8, UR4, UR8, UR5 ;  /* 0x0000000804087299 */ /* 0x000fe20008010205 */
[----:B------:R2:W-:Y:S01]  /*1800*/  STL.64 [R1+0x58], R6 ;  /* 0x0000580601007387 */ /* 0x0005e20000100a00 */
[----:B-1----:R-:W-:Y:S01]  /*1810*/  @!P6 LEA.HI.X R9, R20, R11, R21, 0x1, P0 ;  /* 0x0000000b1409e211 */ /* 0x002fe200000f0c15 */
[----:B------:R-:W-:Y:S01]  /*1820*/  IMAD.MOV.U32 R118, RZ, RZ, c[0x0][0x1e0] ;  /* 0x00007800ff767624 */ /* 0x000fe200078e00ff */
[----:B------:R-:W-:Y:S01]  /*1830*/  SHF.R.S32.HI R21, RZ, 0x1f, R23 ;  /* 0x0000001fff157819 */ /* 0x000fe20000011417 */
[----:B------:R-:W-:Y:S01]  /*1840*/  IMAD.MOV.U32 R248, RZ, RZ, c[0x0][0x1e4] ;  /* 0x00007900fff87624 */ /* 0x000fe200078e00ff */
[----:B------:R-:W-:Y:S01]  /*1850*/  ISETP.GE.AND P0, PT, R44, 0x21, PT ;  /* 0x000000212c00780c */ /* 0x000fe20003f06270 */
[----:B------:R-:W-:Y:S01]  /*1860*/  @!PT LDS RZ, [RZ] ;  /* 0x00000000fffff984 */ /* 0x000fe20000000800 */
[----:B------:R1:W-:Y:S01]  /*1870*/  @!P6 LDGSTS.E.BYPASS.LTC128B.128 [R241+0xa900], [R8.64], !P5 ;  /* 0x0a90000008f1efae */ /* 0x0003e2000e901d4a */
[----:B------:R-:W-:Y:S01]  /*1880*/  ISETP.GE.AND P6, PT, R20, c[0x0][0x1d4], PT ;  /* 0x0000750014007a0c */ /* 0x000fe20003fc6270 */
[----:B------:R-:W-:-:S02]  /*1890*/  IMAD R3, R21, R250, R3 ;  /* 0x000000fa15037224 */ /* 0x000fc400078e0203 */
[----:B------:R-:W0:Y:S01]  /*18a0*/  LDGDEPBAR ;  /* 0x00000000000079af */ /* 0x000e220000000000 */
[----:B------:R-:W-:-:S04]  /*18b0*/  IMAD.WIDE.U32 R10, R118, 0x20, RZ ;  /* 0x00000020760a7825 */ /* 0x000fc800078e00ff */
[----:B------:R-:W-:Y:S02]  /*18c0*/  IMAD.MOV.U32 R100, RZ, RZ, R26 ;  /* 0x000000ffff647224 */ /* 0x000fe400078e001a */
[----:B------:R-:W-:Y:S02]  /*18d0*/  IMAD.MOV.U32 R101, RZ, RZ, R27 ;  /* 0x000000ffff657224 */ /* 0x000fe400078e001b */
[----:B------:R-:W-:-:S05]  /*18e0*/  IMAD.MOV.U32 R100, RZ, RZ, R102 ;  /* 0x000000ffff647224 */ /* 0x000fca00078e0066 */
[----:B------:R-:W-:Y:S01]  /*18f0*/  STL.64 [R1+0x28], R100 ;  /* 0x0000286401007387 */ /* 0x000fe20000100a00 */
[----:B--2---:R-:W-:-:S04]  /*1900*/  IMAD.WIDE.U32 R6, R23, R250, R6 ;  /* 0x000000fa17067225 */ /* 0x004fc800078e0006 */
[----:B------:R-:W-:Y:S01]  /*1910*/  IMAD.IADD R7, R7, 0x1, R3 ;  /* 0x0000000107077824 */ /* 0x000fe200078e0203 */
[----:B------:R-:W-:Y:S01]  /*1920*/  BAR.SYNC.DEFER_BLOCKING 0x0 ;  /* 0x0000000000007b1d */ /* 0x000fe20000010000 */
[----:B------:R-:W-:Y:S02]  /*1930*/  @P2 LEA R0, P1, R118, R6, 0x4 ;  /* 0x0000000676002211 */ /* 0x000fe400078220ff */
[----:B-1----:R-:W-:Y:S02]  /*1940*/  @P3 LEA R8, P5, R6, c[0x0][0x1c8], 0x1 ;  /* 0x0000720006083a11 */ /* 0x002fe400078a08ff */
[----:B------:R-:W-:Y:S02]  /*1950*/  @P2 LEA.HI.X R3, R118, R7, R248, 0x4, P1 ;  /* 0x0000000776032211 */ /* 0x000fe400008f24f8 */
[----:B------:R-:W-:Y:S02]  /*1960*/  @P2 LEA R12, P1, R0, c[0x0][0x1c8], 0x1 ;  /* 0x00007200000c2a11 */ /* 0x000fe400078208ff */
[----:B------:R-:W-:-:S02]  /*1970*/  @P3 LEA.HI.X R9, R6, c[0x0][0x1cc], R7, 0x1, P5 ;  /* 0x0000730006093a11 */ /* 0x000fc400028f0c07 */
[----:B------:R-:W-:Y:S02]  /*1980*/  ISETP.GE.AND P5, PT, R44, 0x31, PT ;  /* 0x000000312c00780c */ /* 0x000fe40003fa6270 */
[----:B------:R-:W-:Y:S01]  /*1990*/  @P2 LEA.HI.X R13, R0, c[0x0][0x1cc], R3, 0x1, P1 ;  /* 0x00007300000d2a11 */ /* 0x000fe200008f0c03 */
[----:B------:R-:W-:Y:S01]  /*19a0*/  IMAD.SHL.U32 R3, R248, 0x20, RZ ;  /* 0x00000020f8037824 */ /* 0x000fe200078e00ff */
[----:B------:R-:W-:-:S04]  /*19b0*/  @P0 IADD3 R0, P1, R6, R10, RZ ;  /* 0x0000000a06000210 */ /* 0x000fc80007f3e0ff */
[----:B------:R-:W-:Y:S02]  /*19c0*/  @P0 IADD3.X R3, R7, R11, R3, P1, !PT ;  /* 0x0000000b07030210 */ /* 0x000fe40000ffe403 */
[----:B------:R-:W-:Y:S01]  /*19d0*/  @P0 LEA R10, P1, R0, c[0x0][0x1c8], 0x1 ;  /* 0x00007200000a0a11 */ /* 0x000fe200078208ff */
[----:B------:R-:W-:Y:S01]  /*19e0*/  @!PT LDS RZ, [RZ] ;  /* 0x00000000fffff984 */ /* 0x000fe20000000800 */
[----:B------:R-:W-:Y:S01]  /*19f0*/  @!PT LDS RZ, [RZ] ;  /* 0x00000000fffff984 */ /* 0x000fe20000000800 */
[----:B------:R-:W-:Y:S01]  /*1a00*/  @!PT LDS RZ, [RZ] ;  /* 0x00000000fffff984 */ /* 0x000fe20000000800 */
[----:B------:R1:W-:Y:S01]  /*1a10*/  @P3 LDGSTS.E.BYPASS.LTC128B.128 [R241+0x3900], [R8.64], !P6 ;  /* 0x0390000008f13fae */ /* 0x0003e2000f101d4a */
[----:B------:R-:W-:Y:S02]  /*1a20*/  ISETP.GE.AND P3, PT, R44, 0x41, PT ;  /* 0x000000412c00780c */ /* 0x000fe40003f66270 */
[----:B------:R-:W-:Y:S01]  /*1a30*/  @P0 LEA.HI.X R11, R0, c[0x0][0x1cc], R3, 0x1, P1 ;  /* 0x00007300000b0a11 */ /* 0x000fe200008f0c03 */
[----:B------:R-:W-:Y:S01]  /*1a40*/  @P5 IMAD R0, R248, 0x30, RZ ;  /* 0x00000030f8005824 */ /* 0x000fe200078e02ff */
[----:B------:R2:W-:Y:S01]  /*1a50*/  @P2 LDGSTS.E.BYPASS.LTC128B.128 [R241+0x4100], [R12.64], !P6 ;  /* 0x041000000cf12fae */ /* 0x0005e2000f101d4a */
[C---:B------:R-:W-:Y:S02]  /*1a60*/  ISETP.GE.AND P2, PT, R44.reuse, 0x51, PT ;  /* 0x000000512c00780c */ /* 0x040fe40003f46270 */
[----:B------:R-:W-:Y:S01]  /*1a70*/  ISETP.GE.AND P1, PT, R44, 0x61, PT ;  /* 0x000000612c00780c */ /* 0x000fe20003f26270 */
[----:B------:R3:W-:-:S12]  /*1a80*/  @P0 LDGSTS.E.BYPASS.LTC128B.128 [R241+0x4900], [R10.64], !P6 ;  /* 0x049000000af10fae */ /* 0x0007d8000f101d4a */
[----:B------:R-:W-:Y:S02]  /*1a90*/  @P1 IMAD R5, R248, 0x60, RZ ;  /* 0x00000060f8051824 */ /* 0x000fe400078e02ff */
[----:B-1----:R-:W-:-:S04]  /*1aa0*/  @P5 IMAD.WIDE.U32 R8, R118, 0x30, R6 ;  /* 0x0000003076085825 */ /* 0x002fc800078e0006 */
[----:B------:R-:W-:Y:S01]  /*1ab0*/  @P5 IMAD.IADD R0, R9, 0x1, R0 ;  /* 0x0000000109005824 */ /* 0x000fe200078e0200 */
[----:B------:R-:W-:-:S04]  /*1ac0*/  @P5 LEA R14, P0, R8, c[0x0][0x1c8], 0x1 ;  /* 0x00007200080e5a11 */ /* 0x000fc800078008ff */
[----:B------:R-:W-:Y:S01]  /*1ad0*/  @P5 LEA.HI.X R15, R8, c[0x0][0x1cc], R0, 0x1, P0 ;  /* 0x00007300080f5a11 */ /* 0x000fe200000f0c00 */
[----:B---3--:R-:W-:Y:S01]  /*1ae0*/  @P2 IMAD R10, R248, 0x50, RZ ;  /* 0x00000050f80a2824 */ /* 0x008fe200078e02ff */
[C---:B------:R-:W-:Y:S01]  /*1af0*/  @P3 LEA R0, P0, R118.reuse, R6, 0x6 ;  /* 0x0000000676003211 */ /* 0x040fe200078030ff */
[C---:B------:R-:W-:Y:S02]  /*1b00*/  @P2 IMAD.WIDE.U32 R8, R118.reuse, 0x50, R6 ;  /* 0x0000005076082825 */ /* 0x040fe400078e0006 */
[----:B------:R1:W-:Y:S01]  /*1b10*/  @P5 LDGSTS.E.BYPASS.LTC128B.128 [R241+0x5100], [R14.64], !P6 ;  /* 0x051000000ef15fae */ /* 0x0003e2000f101d4a */
[C---:B------:R-:W-:Y:S01]  /*1b20*/  @P3 LEA.HI.X R3, R118.reuse, R7, R248, 0x6, P0 ;  /* 0x0000000776033211 */ /* 0x040fe200000f34f8 */
[----:B------:R-:W-:Y:S01]  /*1b30*/  @P1 IMAD.WIDE.U32 R6, R118, 0x60, R6 ;  /* 0x0000006076061825 */ /* 0x000fe200078e0006 */
[----:B--2---:R-:W-:-:S04]  /*1b40*/  @P3 LEA R12, P0, R0, c[0x0][0x1c8], 0x1 ;  /* 0x00007200000c3a11 */ /* 0x004fc800078008ff */
[----:B------:R-:W-:Y:S01]  /*1b50*/  @P3 LEA.HI.X R13, R0, c[0x0][0x1cc], R3, 0x1, P0 ;  /* 0x00007300000d3a11 */ /* 0x000fe200000f0c03 */
[----:B------:R-:W-:Y:S01]  /*1b60*/  @P2 IMAD.IADD R0, R9, 0x1, R10 ;  /* 0x0000000109002824 */ /* 0x000fe200078e020a */
[----:B------:R-:W-:Y:S02]  /*1b70*/  @P2 LEA R10, P0, R8, c[0x0][0x1c8], 0x1 ;  /* 0x00007200080a2a11 */ /* 0x000fe400078008ff */
[----:B------:R-:W-:Y:S01]  /*1b80*/  LEA.HI R3, R24, R16, RZ, 0x1 ;  /* 0x0000001018037211 */ /* 0x000fe200078f08ff */
[----:B------:R1:W-:Y:S01]  /*1b90*/  @P3 LDGSTS.E.BYPASS.LTC128B.128 [R241+0x5900], [R12.64], !P6 ;  /* 0x059000000cf13fae */ /* 0x0003e2000f101d4a */
[----:B------:R-:W-:Y:S01]  /*1ba0*/  @P2 LEA.HI.X R11, R8, c[0x0][0x1cc], R0, 0x1, P0 ;  /* 0x00007300080b2a11 */ /* 0x000fe200000f0c00 */
[----:B------:R-:W-:Y:S01]  /*1bb0*/  @P1 IMAD.IADD R0, R7, 0x1, R5 ;  /* 0x0000000107001824 */ /* 0x000fe200078e0205 */
[----:B------:R-:W-:Y:S01]  /*1bc0*/  @P1 LEA R8, P0, R6, c[0x0][0x1c8], 0x1 ;  /* 0x0000720006081a11 */ /* 0x000fe200078008ff */
[----:B------:R-:W-:Y:S01]  /*1bd0*/  IMAD.SHL.U32 R5, R22, 0x40, RZ ;  /* 0x0000004016057824 */ /* 0x000fe200078e00ff */
[----:B------:R-:W-:Y:S01]  /*1be0*/  LOP3.LUT R3, R3, 0xfffffffe, RZ, 0xc0, !PT ;  /* 0xfffffffe03037812 */ /* 0x000fe200078ec0ff */
[----:B------:R2:W-:Y:S01]  /*1bf0*/  @P2 LDGSTS.E.BYPASS.LTC128B.128 [R241+0x6100], [R10.64], !P6 ;  /* 0x061000000af12fae */ /* 0x0005e2000f101d4a */
[----:B------:R-:W-:Y:S01]  /*1c00*/  @P1 LEA.HI.X R9, R6, c[0x0][0x1cc], R0, 0x1, P0 ;  /* 0x0000730006091a11 */ /* 0x000fe200000f0c00 */
[----:B------:R-:W-:Y:S01]  /*1c10*/  IMAD.SHL.U32 R0, R45, 0x40, RZ ;  /* 0x000000402d007824 */ /* 0x000fe200078e00ff */
[----:B------:R-:W-:Y:S01]  /*1c20*/  LOP3.LUT R116, R5, 0xfffffe00, RZ, 0xc0, !PT ;  /* 0xfffffe0005747812 */ /* 0x000fe200078ec0ff */
[----:B------:R-:W-:Y:S01]  /*1c30*/  IMAD.IADD R16, R16, 0x1, -R3 ;  /* 0x0000000110107824 */ /* 0x000fe200078e0a03 */
[----:B------:R-:W-:Y:S01]  /*1c40*/  LOP3.LUT P0, RZ, R45, 0x2, RZ, 0xc0, !PT ;  /* 0x000000022dff7812 */ /* 0x000fe2000780c0ff */
[----:B------:R2:W-:Y:S01]  /*1c50*/  @P1 LDGSTS.E.BYPASS.LTC128B.128 [R241+0x6900], [R8.64], !P6 ;  /* 0x0690000008f11fae */ /* 0x0005e2000f101d4a */
[----:B------:R-:W-:Y:S01]  /*1c60*/  IMAD.SHL.U32 R3, R19, 0x40, RZ ;  /* 0x0000004013037824 */ /* 0x000fe200078e00ff */
[----:B------:R-:W-:Y:S01]  /*1c70*/  LOP3.LUT R0, R0, 0x1c0, RZ, 0xc0, !PT ;  /* 0x000001c000007812 */ /* 0x000fe200078ec0ff */
[----:B------:R-:W-:Y:S01]  /*1c80*/  IMAD.SHL.U32 R7, R17, 0x8, RZ ;  /* 0x0000000811077824 */ /* 0x000fe200078e00ff */
[----:B------:R-:W0:Y:S01]  /*1c90*/  LDGDEPBAR ;  /* 0x00000000000079af */ /* 0x000e220000000000 */
[----:B------:R-:W-:Y:S01]  /*1ca0*/  IMAD.SHL.U32 R6, R16, 0x8, RZ ;  /* 0x0000000810067824 */ /* 0x000fe200078e00ff */
[----:B------:R-:W-:-:S02]  /*1cb0*/  LOP3.LUT R3, R3, 0x1c0, RZ, 0xc0, !PT ;  /* 0x000001c003037812 */ /* 0x000fc400078ec0ff */
[----:B------:R-:W-:Y:S02]  /*1cc0*/  LOP3.LUT R7, R0, 0x8, R7, 0xf8, !PT ;  /* 0x0000000800077812 */ /* 0x000fe400078ef807 */
[----:B------:R-:W-:Y:S02]  /*1cd0*/  LOP3.LUT R5, R3, 0x8, R6, 0xf8, !PT ;  /* 0x0000000803057812 */ /* 0x000fe400078ef806 */
[----:B------:R-:W-:Y:S02]  /*1ce0*/  SHF.R.U32.HI R0, RZ, 0x3, R0 ;  /* 0x00000003ff007819 */ /* 0x000fe40000011600 */
[----:B------:R-:W-:Y:S02]  /*1cf0*/  SHF.R.U32.HI R3, RZ, 0x3, R3 ;  /* 0x00000003ff037819 */ /* 0x000fe40000011603 */
[----:B------:R-:W-:Y:S01]  /*1d00*/  LOP3.LUT R0, R7, R0, RZ, 0x3c, !PT ;  /* 0x0000000007007212 */ /* 0x000fe200078e3cff */
[----:B------:R-:W-:Y:S01]  /*1d10*/  IMAD.WIDE.U32 R6, R23, c[0x0][0x208], RZ ;  /* 0x0000820017067a25 */ /* 0x000fe200078e00ff */
[----:B------:R-:W-:-:S02]  /*1d20*/  LOP3.LUT R5, R5, R3, RZ, 0x3c, !PT ;  /* 0x0000000305057212 */ /* 0x000fc400078e3cff */
[----:B------:R-:W-:Y:S01]  /*1d30*/  ISETP.GE.AND P2, PT, R20, c[0x0][0x1d4], PT ;  /* 0x0000750014007a0c */ /* 0x000fe20003f46270 */
[----:B------:R-:W-:Y:S02]  /*1d40*/  IMAD R3, R244, 0x400, R116 ;  /* 0x00000400f4037824 */ /* 0x000fe400078e0274 */
[----:B------:R-:W-:Y:S01]  /*1d50*/  IMAD R0, R16, 0x200, R0 ;  /* 0x0000020010007824 */ /* 0x000fe200078e0200 */
[----:B------:R-:W-:Y:S01]  /*1d60*/  ISETP.LT.OR P5, PT, R44, 0x1, P2 ;  /* 0x000000012c00780c */ /* 0x000fe200017a1670 */
[----:B------:R-:W-:Y:S02]  /*1d70*/  IMAD.IADD R3, R5, 0x1, R3 ;  /* 0x0000000105037824 */ /* 0x000fe400078e0203 */
[----:B------:R-:W-:Y:S01]  /*1d80*/  IMAD.SHL.U32 R119, R0, 0x2, RZ ;  /* 0x0000000200777824 */ /* 0x000fe200078e00ff */
[----:B------:R-:W-:-:S04]  /*1d90*/  DEPBAR.LE SB0, 0x1 ;  /* 0x000080400000791a */ /* 0x000fc80000000000 */
[----:B------:R-:W-:-:S04]  /*1da0*/  DEPBAR.LE SB0, 0x0 ;  /* 0x000080000000791a */ /* 0x000fc80000000000 */
[----:B------:R-:W-:Y:S01]  /*1db0*/  BAR.SYNC.DEFER_BLOCKING 0x0 ;  /* 0x0000000000007b1d */ /* 0x000fe20000010000 */
[----:B------:R-:W-:Y:S01]  /*1dc0*/  IMAD.SHL.U32 R230, R3, 0x2, RZ ;  /* 0x0000000203e67824 */ /* 0x000fe200078e00ff */
[C---:B------:R-:W-:Y:S01]  /*1dd0*/  IADD3 R0, R119.reuse, 0x3900, RZ ;  /* 0x0000390077007810 */ /* 0x040fe20007ffe0ff */
[----:B------:R-:W-:Y:S01]  /*1de0*/  IMAD.MOV.U32 R3, RZ, RZ, R46 ;  /* 0x000000ffff037224 */ /* 0x000fe200078e002e */
[----:B------:R-:W-:Y:S01]  /*1df0*/  IADD3 R234, R119, 0x3920, RZ ;  /* 0x0000392077ea7810 */ /* 0x000fe20007ffe0ff */
[--C-:B------:R-:W-:Y:S01]  /*1e00*/  IMAD R233, R2, 0x2, R230.reuse ;  /* 0x0000000202e97824 */ /* 0x100fe200078e02e6 */
[----:B------:R-:W-:Y:S01]  /*1e10*/  @P0 IADD3 R234, R0, -0x20, RZ ;  /* 0xffffffe000ea0810 */ /* 0x000fe20007ffe0ff */
[----:B------:R-:W-:Y:S02]  /*1e20*/  IMAD R0, R21, c[0x0][0x208], RZ ;  /* 0x0000820015007a24 */ /* 0x000fe400078e02ff */
[----:B------:R-:W-:Y:S01]  /*1e30*/  IMAD R231, R4, 0x2, R230 ;  /* 0x0000000204e77824 */ /* 0x000fe200078e02e6 */
[C---:B------:R-:W-:Y:S01]  /*1e40*/  IADD3 R240, R234.reuse, 0x800, RZ ;  /* 0x00000800eaf07810 */ /* 0x040fe20007ffe0ff */
[----:B------:R-:W-:Y:S01]  /*1e50*/  IMAD R0, R23, c[0x0][0x20c], R0 ;  /* 0x0000830017007a24 */ /* 0x000fe200078e0200 */
[----:B------:R-:W-:Y:S01]  /*1e60*/  IADD3 R235, R234, 0x3000, RZ ;  /* 0x00003000eaeb7810 */ /* 0x000fe20007ffe0ff */
[----:B------:R-:W-:-:S02]  /*1e70*/  IMAD R232, R2, 0x2, R231 ;  /* 0x0000000202e87824 */ /* 0x000fc400078e02e7 */
[----:B------:R-:W-:Y:S02]  /*1e80*/  IMAD.IADD R0, R7, 0x1, R0 ;  /* 0x0000000107007824 */ /* 0x000fe400078e0200 */
[----:B------:R-:W-:-:S04]  /*1e90*/  IMAD.WIDE.U32 R6, R6, 0x70, R100 ;  /* 0x0000007006067825 */ /* 0x000fc800078e0064 */
[----:B------:R-:W-:Y:S01]  /*1ea0*/  IMAD R0, R0, 0x70, RZ ;  /* 0x0000007000007824 */ /* 0x000fe200078e02ff */
[----:B--2---:R-:W-:Y:S03]  /*1eb0*/  LDSM.16.M88.4 R8, [R230+0x9100] ;  /* 0x00910000e608783b */ /* 0x004fe60000000200 */
[----:B------:R-:W-:Y:S01]  /*1ec0*/  IMAD.IADD R0, R7, 0x1, R0 ;  /* 0x0000000107007824 */ /* 0x000fe200078e0200 */
[----:B------:R-:W2:Y:S04]  /*1ed0*/  LDSM.16.M88.4 R24, [R119+0x4100] ;  /* 0x004100007718783b */ /* 0x000ea80000000200 */
[----:B-1----:R-:W1:Y:S04]  /*1ee0*/  LDSM.16.M88.4 R12, [R230+0x7100] ;  /* 0x00710000e60c783b */ /* 0x002e680000000200 */
[----:B------:R-:W3:Y:S04]  /*1ef0*/  LDSM.16.M88.4 R28, [R119+0x3900] ;  /* 0x00390000771c783b */ /* 0x000ee80000000200 */
[----:B------:R-:W4:Y:S04]  /*1f00*/  LDSM.16.M88.4 R16, [R119+0x4900] ;  /* 0x004900007710783b */ /* 0x000f280000000200 */
[----:B------:R-:W5:Y:S04]  /*1f10*/  LDSM.16.M88.4 R32, [R119+0x5100] ;  /* 0x005100007720783b */ /* 0x000f680000000200 */
[----:B------:R-:W4:Y:S04]  /*1f20*/  LDSM.16.M88.4 R36, [R119+0x5900] ;  /* 0x005900007724783b */ /* 0x000f280000000200 */
[----:B------:R-:W4:Y:S04]  /*1f30*/  LDSM.16.M88.4 R48, [R119+0x6100] ;  /* 0x006100007730783b */ /* 0x000f280000000200 */
[----:B------:R-:W4:Y:S04]  /*1f40*/  LDSM.16.M88.4 R40, [R119+0x6900] ;  /* 0x006900007728783b */ /* 0x000f280000000200 */
[----:B------:R-:W-:Y:S04]  /*1f50*/  LDSM.16.M88.4 R60, [R234] ;  /* 0x00000000ea3c783b */ /* 0x000fe80000000200 */
[----:B------:R-:W-:Y:S01]  /*1f60*/  LDSM.16.M88.4 R56, [R234+0x800] ;  /* 0x00080000ea38783b */ /* 0x000fe20000000200 */
[-C--:B--2---:R-:W-:Y:S03]  /*1f70*/  HMMA.16816.F32.BF16 R68, R8, R24.reuse, RZ ;  /* 0x000000180844723c */ /* 0x084fe600000418ff */
[----:B------:R-:W-:Y:S05]  /*1f80*/  LDSM.16.M88.4 R52, [R234+0x1000] ;  /* 0x00100000ea34783b */ /* 0x000fea0000000200 */
[C---:B-1----:R-:W-:Y:S07]  /*1f90*/  HMMA.16816.F32.BF16 R156, R12.reuse, R24, RZ ;  /* 0x000000180c9c723c */ /* 0x042fee00000418ff */
[----:B------:R-:W-:Y:S01]  /*1fa0*/  LEA R24, P1, R6, c[0x0][0x1f8], 0x1 ;  /* 0x00007e0006187a11 */ /* 0x000fe200078208ff */
[----:B---3--:R-:W-:Y:S03]  /*1fb0*/  HMMA.16816.F32.BF16 R184, R12, R28, RZ ;  /* 0x0000001c0cb8723c */ /* 0x008fe600000418ff */
[----:B------:R-:W-:-:S02]  /*1fc0*/  IADD3 R22, P0, R24, UR9, RZ ;  /* 0x0000000918167c10 */ /* 0x000fc4000ff1e0ff */
[----:B------:R-:W-:Y:S01]  /*1fd0*/  LEA.HI.X R25, R6, c[0x0][0x1fc], R0, 0x1, P1 ;  /* 0x00007f0006197a11 */ /* 0x000fe200008f0c00 */
[----:B------:R-:W-:Y:S02]  /*1fe0*/  IMAD.MOV.U32 R0, RZ, RZ, 0x40 ;  /* 0x00000040ff007424 */ /* 0x000fe400078e00ff */
[----:B------:R-:W-:Y:S01]  /*1ff0*/  HMMA.16816.F32.BF16 R180, R12, R30, RZ ;  /* 0x0000001e0cb4723c */ /* 0x000fe200000418ff */
[----:B------:R-:W-:-:S07]  /*2000*/  IADD3.X R23, R25, UR8, RZ, P0, !PT ;  /* 0x0000000819177c10 */ /* 0x000fce00087fe4ff */
[C---:B------:R-:W-:Y:S08]  /*2010*/  HMMA.16816.F32.BF16 R176, R12.reuse, R26, RZ ;  /* 0x0000001a0cb0723c */ /* 0x040ff000000418ff */
[C---:B----4-:R-:W-:Y:S08]  /*2020*/  HMMA.16816.F32.BF16 R148, R12.reuse, R16, RZ ;  /* 0x000000100c94723c */ /* 0x050ff000000418ff */
[C---:B------:R-:W-:Y:S08]  /*2030*/  HMMA.16816.F32.BF16 R172, R12.reuse, R18, RZ ;  /* 0x000000120cac723c */ /* 0x040ff000000418ff */
[C---:B-----5:R-:W-:Y:S08]  /*2040*/  HMMA.16816.F32.BF16 R144, R12.reuse, R32, RZ ;  /* 0x000000200c90723c */ /* 0x060ff000000418ff */
[C---:B------:R-:W-:Y:S08]  /*2050*/  HMMA.16816.F32.BF16 R168, R12.reuse, R34, RZ ;  /* 0x000000220ca8723c */ /* 0x040ff000000418ff */
[C---:B------:R-:W-:Y:S08]  /*2060*/  HMMA.16816.F32.BF16 R140, R12.reuse, R36, RZ ;  /* 0x000000240c8c723c */ /* 0x040ff000000418ff */
[C---:B------:R-:W-:Y:S08]  /*2070*/  HMMA.16816.F32.BF16 R160, R12.reuse, R38, RZ ;  /* 0x000000260ca0723c */ /* 0x040ff000000418ff */
[C---:B------:R-:W-:Y:S08]  /*2080*/  HMMA.16816.F32.BF16 R132, R12.reuse, R48, RZ ;  /* 0x000000300c84723c */ /* 0x040ff000000418ff */
[C---:B------:R-:W-:Y:S08]  /*2090*/  HMMA.16816.F32.BF16 R152, R12.reuse, R50, RZ ;  /* 0x000000320c98723c */ /* 0x040ff000000418ff */
[C---:B------:R-:W-:Y:S08]  /*20a0*/  HMMA.16816.F32.BF16 R128, R12.reuse, R40, RZ ;  /* 0x000000280c80723c */ /* 0x040ff000000418ff */
[----:B------:R-:W-:Y:S07]  /*20b0*/  HMMA.16816.F32.BF16 R136, R12, R42, RZ ;  /* 0x0000002a0c88723c */ /* 0x000fee00000418ff */
[----:B------:R-:W-:Y:S01]  /*20c0*/  IADD3 R14, P1, R22, UR9, RZ ;  /* 0x00000009160e7c10 */ /* 0x000fe2000ff3e0ff */
[----:B------:R-:W-:Y:S03]  /*20d0*/  HMMA.16816.F32.BF16 R72, R8, R16, RZ ;  /* 0x000000100848723c */ /* 0x000fe600000418ff */
[----:B------:R-:W-:-:S02]  /*20e0*/  IADD3 R12, P0, R14, UR9, RZ ;  /* 0x000000090e0c7c10 */ /* 0x000fc4000ff1e0ff */
[----:B------:R-:W-:Y:S02]  /*20f0*/  IADD3.X R15, R23, UR8, RZ, P1, !PT ;  /* 0x00000008170f7c10 */ /* 0x000fe40008ffe4ff */
[----:B------:R-:W-:Y:S01]  /*2100*/  IADD3 R6, P3, R12, UR9, RZ ;  /* 0x000000090c067c10 */ /* 0x000fe2000ff7e0ff */
[C---:B------:R-:W-:Y:S01]  /*2110*/  HMMA.16816.F32.BF16 R80, R8.reuse, R36, RZ ;  /* 0x000000240850723c */ /* 0x040fe200000418ff */
[----:B------:R-:W-:Y:S02]  /*2120*/  IADD3.X R13, R15, UR8, RZ, P0, !PT ;  /* 0x000000080f0d7c10 */ /* 0x000fe400087fe4ff */
[----:B------:R-:W-:Y:S02]  /*2130*/  ISETP.LT.OR P1, PT, R44, 0x11, P2 ;  /* 0x000000112c00780c */ /* 0x000fe40001721670 */
[----:B------:R-:W-:Y:S02]  /*2140*/  IADD3.X R7, R13, UR8, RZ, P3, !PT ;  /* 0x000000080d077c10 */ /* 0x000fe40009ffe4ff */
[----:B------:R-:W-:Y:S01]  /*2150*/  IADD3 R20, P0, R6, UR9, RZ ;  /* 0x0000000906147c10 */ /* 0x000fe2000ff1e0ff */
[----:B------:R-:W-:Y:S01]  /*2160*/  HMMA.16816.F32.BF16 R112, R8, R18, RZ ;  /* 0x000000120870723c */ /* 0x000fe200000418ff */
[----:B------:R-:W1:Y:S01]  /*2170*/  LDSM.16.M88.4 R16, [R233+0x9100] ;  /* 0x00910000e910783b */ /* 0x000e620000000200 */
[----:B------:R-:W-:-:S02]  /*2180*/  ISETP.LT.OR P3, PT, R44, 0x21, P2 ;  /* 0x000000212c00780c */ /* 0x000fc40001761670 */
[----:B------:R-:W-:Y:S02]  /*2190*/  IADD3.X R21, R7, UR8, RZ, P0, !PT ;  /* 0x0000000807157c10 */ /* 0x000fe400087fe4ff */
[C---:B------:R-:W-:Y:S02]  /*21a0*/  ISETP.LT.OR P0, PT, R44.reuse, 0x31, P2 ;  /* 0x000000312c00780c */ /* 0x040fe40001701670 */
[C---:B------:R-:W-:Y:S01]  /*21b0*/  HMMA.16816.F32.BF16 R164, R8.reuse, R38, RZ ;  /* 0x0000002608a4723c */ /* 0x040fe200000418ff */
[----:B------:R-:W2:Y:S07]  /*21c0*/  LDSM.16.M88.4 R36, [R234+0x2000] ;  /* 0x00200000ea24783b */ /* 0x000eae0000000200 */
[C---:B------:R-:W-:Y:S08]  /*21d0*/  HMMA.16816.F32.BF16 R88, R8.reuse, R48, RZ ;  /* 0x000000300858723c */ /* 0x040ff000000418ff */
[C---:B------:R-:W-:Y:S01]  /*21e0*/  HMMA.16816.F32.BF16 R192, R8.reuse, R50, RZ ;  /* 0x0000003208c0723c */ /* 0x040fe200000418ff */
[----:B------:R-:W3:Y:S07]  /*21f0*/  LDSM.16.M88.4 R48, [R234+0x1800] ;  /* 0x00180000ea30783b */ /* 0x000eee0000000200 */
[C---:B------:R-:W-:Y:S08]  /*2200*/  HMMA.16816.F32.BF16 R64, R8.reuse, R28, RZ ;  /* 0x0000001c0840723c */ /* 0x040ff000000418ff */
[C---:B------:R-:W-:Y:S08]  /*2210*/  HMMA.16816.F32.BF16 R76, R8.reuse, R32, RZ ;  /* 0x00000020084c723c */ /* 0x040ff000000418ff */
[C---:B------:R-:W-:Y:S01]  /*2220*/  HMMA.16816.F32.BF16 R96, R8.reuse, R30, RZ ;  /* 0x0000001e0860723c */ /* 0x040fe200000418ff */
[----:B------:R-:W-:Y:S07]  /*2230*/  LDSM.16.M88.4 R28, [R234+0x3000] ;  /* 0x00300000ea1c783b */ /* 0x000fee0000000200 */
[C---:B------:R-:W-:Y:S01]  /*2240*/  HMMA.16816.F32.BF16 R124, R8.reuse, R34, RZ ;  /* 0x00000022087c723c */ /* 0x040fe200000418ff */
[----:B------:R-:W4:Y:S07]  /*2250*/  LDSM.16.M88.4 R32, [R234+0x2800] ;  /* 0x00280000ea20783b */ /* 0x000f2e0000000200 */
[C---:B------:R-:W-:Y:S08]  /*2260*/  HMMA.16816.F32.BF16 R92, R8.reuse, R40, RZ ;  /* 0x00000028085c723c */ /* 0x040ff000000418ff */
[C---:B------:R-:W-:Y:S08]  /*2270*/  HMMA.16816.F32.BF16 R84, R8.reuse, R26, RZ ;  /* 0x0000001a0854723c */ /* 0x040ff000000418ff */
[----:B------:R-:W-:Y:S01]  /*2280*/  HMMA.16816.F32.BF16 R188, R8, R42, RZ ;  /* 0x0000002a08bc723c */ /* 0x000fe200000418ff */
[----:B------:R-:W5:Y:S04]  /*2290*/  LDSM.16.M88.4 R8, [R233+0x7100] ;  /* 0x00710000e908783b */ /* 0x000f680000000200 */
[----:B------:R-:W-:Y:S01]  /*22a0*/  @!PT LDS RZ, [RZ] ;  /* 0x00000000fffff984 */ /* 0x000fe20000000800 */
[----:B------:R-:W-:Y:S01]  /*22b0*/  @!PT LDS RZ, [RZ] ;  /* 0x00000000fffff984 */ /* 0x000fe20000000800 */
[----:B------:R-:W-:Y:S01]  /*22c0*/  @!PT LDS RZ, [RZ] ;  /* 0x00000000fffff984 */ /* 0x000fe20000000800 */
[----:B------:R3:W-:Y:S01]  /*22d0*/  LDGSTS.E.BYPASS.LTC128B.128 [R241+0x100], [R24.64], !P5 ;  /* 0x0010000018f17fae */ /* 0x0007e2000e901d4a */
[----:B------:R-:W-:-:S02]  /*22e0*/  ISETP.LT.OR P5, PT, R44, 0x41, P2 ;  /* 0x000000412c00780c */ /* 0x000fc400017a1670 */
[----:B-1----:R-:W-:Y:S01]  /*22f0*/  HMMA.16816.F32.BF16 R120, R16, R60, R64 ;  /* 0x0000003c1078723c */ /* 0x002fe20000041840 */
[----:B------:R1:W-:Y:S01]  /*2300*/  LDGSTS.E.BYPASS.LTC128B.128 [R241+0x900], [R22.64], !P1 ;  /* 0x0090000016f17fae */ /* 0x0003e2000c901d4a */
[----:B------:R-:W-:-:S03]  /*2310*/  LOP3.LUT P1, RZ, R45, 0x4, RZ, 0xc0, !PT ;  /* 0x000000042dff7812 */ /* 0x000fc6000782c0ff */
[----:B------:R1:W-:Y:S01]  /*2320*/  LDGSTS.E.BYPASS.LTC128B.128 [R241+0x1100], [R14.64], !P3 ;  /* 0x011000000ef17fae */ /* 0x0003e2000d901d4a */
[C---:B------:R-:W-:Y:S02]  /*2330*/  ISETP.LT.OR P3, PT, R44.reuse, 0x51, P2 ;  /* 0x000000512c00780c */ /* 0x040fe40001761670 */
[----:B------:R-:W-:Y:S01]  /*2340*/  ISETP.LT.OR P2, PT, R44, 0x61, P2 ;  /* 0x000000612c00780c */ /* 0x000fe20001741670 */
[----:B------:R1:W-:Y:S01]  /*2350*/  LDGSTS.E.BYPASS.LTC128B.128 [R241+0x1900], [R12.64], !P0 ;  /* 0x019000000cf17fae */ /* 0x0003e2000c101d4a */
[----:B------:R-:W-:Y:S01]  /*2360*/  SEL R0, R0, 0xffffffc0, !P1 ;  /* 0xffffffc000007807 */ /* 0x000fe20004800000 */
[----:B--2---:R-:W-:Y:S02]  /*2370*/  HMMA.16816.F32.BF16 R40, R16, R36, R80 ;  /* 0x000000241028723c */ /* 0x004fe40000041850 */
[----:B------:R2:W-:Y:S02]  /*2380*/  LDGSTS.E.BYPASS.LTC128B.128 [R241+0x2100], [R6.64], !P5 ;  /* 0x0210000006f17fae */ /* 0x0005e4000e901d4a */
[----:B------:R-:W-:-:S02]  /*2390*/  IMAD.IADD R229, R119, 0x1, R0 ;  /* 0x0000000177e57824 */ /* 0x000fc400078e0200 */
[----:B------:R-:W-:Y:S01]  /*23a0*/  IMAD.IADD R228, R0, 0x1, R234 ;  /* 0x0000000100e47824 */ /* 0x000fe200078e02ea */
[----:B------:R-:W-:Y:S01]  /*23b0*/  LOP3.LUT R0, R5, R116, RZ, 0xfc, !PT ;  /* 0x0000007405007212 */ /* 0x000fe200078efcff */
[----:B------:R2:W-:Y:S01]  /*23c0*/  LDGSTS.E.BYPASS.LTC128B.128 [R241+0x2900], [R20.64], !P3 ;  /* 0x0290000014f17fae */ /* 0x0005e2000d901d4a */
[C---:B------:R-:W-:Y:S08]  /*23d0*/  HMMA.16816.F32.BF16 R108, R16.reuse, R56, R68 ;  /* 0x00000038106c723c */ /* 0x040ff00000041844 */
[----:B------:R-:W-:Y:S01]  /*23e0*/  HMMA.16816.F32.BF16 R104, R16, R52, R72 ;  /* 0x000000341068723c */ /* 0x000fe20000041848 */
[----:B-1----:R-:W-:-:S07]  /*23f0*/  IADD3 R12, P0, R20, UR9, RZ ;  /* 0x00000009140c7c10 */ /* 0x002fce000ff1e0ff */
[----:B---3--:R-:W-:Y:S01]  /*2400*/  HMMA.16816.F32.BF16 R24, R16, R62, R96 ;  /* 0x0000003e1018723c */ /* 0x008fe20000041860 */
[----:B------:R-:W-:Y:S02]  /*2410*/  IADD3.X R13, R21, UR8, RZ, P0, !PT ;  /* 0x00000008150d7c10 */ /* 0x000fe400087fe4ff */
[----:B------:R-:W-:-:S03]  /*2420*/  ISETP.GE.AND P0, PT, R3, 0x2, PT ;  /* 0x000000020300780c */ /* 0x000fc60003f06270 */
[----:B------:R1:W-:Y:S02]  /*2430*/  LDGSTS.E.BYPASS.LTC128B.128 [R241+0x3100], [R12.64], !P2 ;  /* 0x031000000cf17fae */ /* 0x0003e4000d101d4a */
[C---:B------:R-:W-:Y:S02]  /*2440*/  HMMA.16816.F32.BF16 R224, R16.reuse, R58, R84 ;  /* 0x0000003a10e0723c */ /* 0x040fe40000041854 */
[----:B--2---:R-:W-:Y:S04]  /*2450*/  LDSM.16.M88.4 R20, [R231+0x9100] ;  /* 0x00910000e714783b */ /* 0x004fe80000000200 */
[----:B------:R-:W-:Y:S02]  /*2460*/  LDSM.16.M88.4 R80, [R229+0x3900] ;  /* 0x00390000e550783b */ /* 0x000fe40000000200 */
[C---:B------:R-:W-:Y:S02]  /*2470*/  HMMA.16816.F32.BF16 R204, R16.reuse, R50, R124 ;  /* 0x0000003210cc723c */ /* 0x040fe4000004187c */
[----:B------:R-:W2:Y:S04]  /*2480*/  LDSM.16.M88.4 R64, [R229+0x5900] ;  /* 0x00590000e540783b */ /* 0x000ea80000000200 */
[----:B------:R-:W3:Y:S02]  /*2490*/  LDSM.16.M88.4 R72, [R229+0x4900] ;  /* 0x00490000e548783b */ /* 0x000ee40000000200 */
[C---:B------:R-:W-:Y:S02]  /*24a0*/  HMMA.16816.F32.BF16 R100, R16.reuse, R48, R76 ;  /* 0x000000301064723c */ /* 0x040fe4000004184c */
[----:B------:R-:W2:Y:S04]  /*24b0*/  LDSM.16.M88.4 R68, [R229+0x5100] ;  /* 0x00510000e544783b */ /* 0x000ea80000000200 */
[----:B------:R-:W2:Y:S02]  /*24c0*/  LDSM.16.M88.4 R84, [R229+0x6100] ;  /* 0x00610000e554783b */ /* 0x000ea40000000200 */
[C---:B----4-:R-:W-:Y:S02]  /*24d0*/  HMMA.16816.F32.BF16 R88, R16.reuse, R32, R88 ;  /* 0x000000201058723c */ /* 0x050fe40000041858 */
[----:B------:R-:W4:Y:S04]  /*24e0*/  LDSM.16.M88.4 R96, [R229+0x6900] ;  /* 0x00690000e560783b */ /* 0x000f280000000200 */
[----:B------:R-:W2:Y:S02]  /*24f0*/  LDSM.16.M88.4 R76, [R229+0x4100] ;  /* 0x00410000e54c783b */ /* 0x000ea40000000200 */
[C---:B------:R-:W-:Y:S02]  /*2500*/  HMMA.16816.F32.BF16 R92, R16.reuse, R28, R92 ;  /* 0x0000001c105c723c */ /* 0x040fe4000004185c */
[----:B------:R-:W-:Y:S04]  /*2510*/  LDSM.16.M88.4 R44, [R228+0x800] ;  /* 0x00080000e42c783b */ /* 0x000fe80000000200 */
[----:B-1----:R-:W-:Y:S02]  /*2520*/  LDSM.16.M88.4 R12, [R232+0x7100] ;  /* 0x00710000e80c783b */ /* 0x002fe40000000200 */
[C---:B------:R-:W-:Y:S02]  /*2530*/  HMMA.16816.F32.BF16 R220, R16.reuse, R54, R112 ;  /* 0x0000003610dc723c */ /* 0x040fe40000041870 */
[----:B------:R-:W0:Y:S06]  /*2540*/  LDGDEPBAR ;  /* 0x00000000000079af */ /* 0x000e2c0000000000 */
[C---:B------:R-:W-:Y:S08]  /*2550*/  HMMA.16816.F32.BF16 R124, R16.reuse, R38, R164 ;  /* 0x00000026107c723c */ /* 0x040ff000000418a4 */
[C---:B------:R-:W-:Y:S08]  /*2560*/  HMMA.16816.F32.BF16 R200, R16.reuse, R34, R192 ;  /* 0x0000002210c8723c */ /* 0x040ff000000418c0 */
[----:B------:R-:W-:Y:S01]  /*2570*/  HMMA.16816.F32.BF16 R188, R16, R30, R188 ;  /* 0x0000001e10bc723c */ /* 0x000fe200000418bc */
[----:B------:R-:W1:Y:S07]  /*2580*/  LDSM.16.M88.4 R16, [R231+0x7100] ;  /* 0x00710000e710783b */ /* 0x000e6e0000000200 */
[C---:B-----5:R-:W-:Y:S08]  /*2590*/  HMMA.16816.F32.BF16 R184, R8.reuse, R60, R184 ;  /* 0x0000003c08b8723c */ /* 0x060ff000000418b8 */
        /* <DEDUP_REMOVED lines=13> */
[C---:B------:R-:W-:Y:S01]  /*2670*/  HMMA.16816.F32.BF16 R180, R8.reuse, R34, R152 ;  /* 0x0000002208b4723c */ /* 0x040fe20000041898 */
[----:B------:R-:W-:Y:S07]  /*2680*/  LDSM.16.M88.4 R32, [R228+0x2000] ;  /* 0x00200000e420783b */ /* 0x000fee0000000200 */
[----:B------:R-:W-:Y:S01]  /*2690*/  HMMA.16816.F32.BF16 R172, R8, R30, R136 ;  /* 0x0000001e08ac723c */ /* 0x000fe20000041888 */
[----:B------:R-:W5:Y:S04]  /*26a0*/  LDSM.16.M88.4 R8, [R232+0x9100] ;  /* 0x00910000e808783b */ /* 0x000f680000000200 */
[----:B------:R-:W-:Y:S03]  /*26b0*/  LDSM.16.M88.4 R28, [R228+0x2800] ;  /* 0x00280000e41c783b */ /* 0x000fe60000000200 */
[C---:B--2---:R-:W-:Y:S01]  /*26c0*/  HMMA.16816.F32.BF16 R148, R20.reuse, R64, R40 ;  /* 0x000000401494723c */ /* 0x044fe20000041828 */
[----:B------:R-:W2:Y:S07]  /*26d0*/  LDSM.16.M88.4 R40, [R228+0x1000] ;  /* 0x00100000e428783b */ /* 0x000eae0000000200 */
[----:B------:R-:W-:Y:S01]  /*26e0*/  HMMA.16816.F32.BF16 R140, R20, R82, R24 ;  /* 0x00000052148c723c */ /* 0x000fe20000041818 */
[----:B------:R-:W1:Y:S01]  /*26f0*/  LDSM.16.M88.4 R24, [R228+0x3000] ;  /* 0x00300000e418783b */ /* 0x000e620000000200 */
[----:B------:R-:W-:-:S06]  /*2700*/  DEPBAR.LE SB0, 0x0 ;  /* 0x000080000000791a */ /* 0x000fcc0000000000 */
[C---:B---3--:R-:W-:Y:S08]  /*2710*/  HMMA.16816.F32.BF16 R160, R20.reuse, R72, R104 ;  /* 0x0000004814a0723c */ /* 0x048ff00000041868 */
[C---:B------:R-:W-:Y:S08]  /*2720*/  HMMA.16816.F32.BF16 R152, R20.reuse, R68, R100 ;  /* 0x000000441498723c */ /* 0x040ff00000041864 */
[C---:B------:R-:W-:Y:S08]  /*2730*/  HMMA.16816.F32.BF16 R144, R20.reuse, R84, R88 ;  /* 0x000000541490723c */ /* 0x040ff00000041858 */
[C---:B----4-:R-:W-:Y:S08]  /*2740*/  HMMA.16816.F32.BF16 R112, R20.reuse, R96, R92 ;  /* 0x000000601470723c */ /* 0x050ff0000004185c */
[C---:B------:R-:W-:Y:S08]  /*2750*/  HMMA.16816.F32.BF16 R168, R20.reuse, R80, R120 ;  /* 0x0000005014a8723c */ /* 0x040ff00000041878 */
[C---:B------:R-:W-:Y:S08]  /*2760*/  HMMA.16816.F32.BF16 R164, R20.reuse, R76, R108 ;  /* 0x0000004c14a4723c */ /* 0x040ff0000004186c */
[----:B------:R-:W-:Y:S08]  /*2770*/  HMMA.16816.F32.BF16 R136, R20, R78, R224 ;  /* 0x0000004e1488723c */ /* 0x000ff000000418e0 */
[C---:B-1----:R-:W-:Y:S08]  /*2780*/  HMMA.16816.F32.BF16 R104, R16.reuse, R80, R184 ;  /* 0x000000501068723c */ /* 0x042ff000000418b8 */
[C---:B------:R-:W-:Y:S08]  /*2790*/  HMMA.16816.F32.BF16 R100, R16.reuse, R82, R60 ;  /* 0x000000521064723c */ /* 0x040ff0000004183c */
[C---:B------:R-:W-:Y:S08]  /*27a0*/  HMMA.16816.F32.BF16 R92, R16.reuse, R76, R192 ;  /* 0x0000004c105c723c */ /* 0x040ff000000418c0 */
[----:B------:R-:W-:Y:S08]  /*27b0*/  HMMA.16816.F32.BF16 R88, R16, R78, R56 ;  /* 0x0000004e1058723c */ /* 0x000ff00000041838 */
        /* <DEDUP_REMOVED lines=19> */
[C---:B-----5:R-:W-:Y:S08]  /*28f0*/  HMMA.16816.F32.BF16 R168, R8.reuse, R48, R168 ;  /* 0x0000003008a8723c */ /* 0x060ff000000418a8 */
[C---:B------:R-:W-:Y:S08]  /*2900*/  HMMA.16816.F32.BF16 R140, R8.reuse, R50, R140 ;  /* 0x00000032088c723c */ /* 0x040ff0000004188c */
[C---:B------:R-:W-:Y:S08]  /*2910*/  HMMA.16816.F32.BF16 R164, R8.reuse, R44, R164 ;  /* 0x0000002c08a4723c */ /* 0x040ff000000418a4 */
[----:B------:R-:W-:Y:S08]  /*2920*/  HMMA.16816.F32.BF16 R136, R8, R46, R136 ;  /* 0x0000002e0888723c */ /* 0x000ff00000041888 */
        /* <DEDUP_REMOVED lines=25> */
[----:B------:R-:W-:Y:S06]  /*2ac0*/  @!UPT UIADD3 URZ, URZ, URZ, URZ ;  /* 0x0000003f3f3ff290 */ /* 0x000fec000fffe03f */
[----:B------:R-:W-:Y:S11]  /*2ad0*/  @!P0 BRA `(.L_x_601) ;  /* 0x0000021000008947 */ /* 0x000ff60003800000 */
[----:B------:R-:W2:Y:S01]  /*2ae0*/  LDL.64 R226, [R1+0x58] ;  /* 0x0000580001e27983 */ /* 0x000ea20000100a00 */
[----:B------:R-:W-:Y:S01]  /*2af0*/  IADD3 R3, R3, -0x2, RZ ;  /* 0xfffffffe03037810 */ /* 0x000fe20007ffe0ff */
[----:B------:R-:W-:-:S03]  /*2b00*/  IMAD.SHL.U32 R16, R118, 0x20, RZ ;  /* 0x0000002076107824 */ /* 0x000fc600078e00ff */
[----:B------:R-:W-:Y:S01]  /*2b10*/  SHF.R.S32.HI R6, RZ, 0x1f, R3 ;  /* 0x0000001fff067819 */ /* 0x000fe20000011403 */
[----:B------:R-:W-:Y:S02]  /*2b20*/  IMAD R5, R117, R3, RZ ;  /* 0x0000000375057224 */ /* 0x000fe400078e02ff */
[----:B--2---:R-:W-:-:S04]  /*2b30*/  IMAD.WIDE.U32 R8, R3, R250, R226 ;  /* 0x000000fa03087225 */ /* 0x004fc800078e00e2 */
        /* <DEDUP_REMOVED lines=27> */
.L_x_601:
[----:B------:R-:W-:Y:S01]  /*2cf0*/  FMUL.FTZ R3, R45, c[0x0][0x320] ;  /* 0x0000c8002d037a20 */ /* 0x000fe20000410000 */
[-C--:B---3--:R-:W-:Y:S01]  /*2d00*/  LEA.HI R6, R246, R247.reuse, RZ, 0x2 ;  /* 0x000000f7f6067211 */ /* 0x088fe200078f10ff */
[----:B------:R-:W-:Y:S01]  /*2d10*/  FMUL.FTZ R5, R121, c[0x0][0x320] ;  /* 0x0000c80079057a20 */ /* 0x000fe20000410000 */
[----:B------:R-:W-:Y:S01]  /*2d20*/  SHF.R.S32.HI R7, RZ, 0x1f, R244 ;  /* 0x0000001fff077819 */ /* 0x000fe200000114f4 */
[----:B------:R1:W-:Y:S01]  /*2d30*/  MUFU.TANH R177, R3 ;  /* 0x0000000300b17308 */ /* 0x0003e20000002400 */
[----:B------:R-:W-:Y:S01]  /*2d40*/  LOP3.LUT R6, R6, 0xfffffffc, RZ, 0xc0, !PT ;  /* 0xfffffffc06067812 */ /* 0x000fe200078ec0ff */
[----:B------:R-:W-:Y:S01]  /*2d50*/  FMUL.FTZ R8, R122, c[0x0][0x320] ;  /* 0x0000c8007a087a20 */ /* 0x000fe20000410000 */
[----:B------:R-:W-:Y:S01]  /*2d60*/  LEA.HI R7, R7, R244, RZ, 0x2 ;  /* 0x000000f407077211 */ /* 0x000fe200078f10ff */
[----:B------:R-:W-:Y:S01]  /*2d70*/  FMUL.FTZ R12, R123, c[0x0][0x320] ;  /* 0x0000c8007b0c7a20 */ /* 0x000fe20000410000 */
[----:B------:R-:W-:Y:S01]  /*2d80*/  IADD3 R6, -R6, R247, RZ ;  /* 0x000000f706067210 */ /* 0x000fe20007ffe1ff */
[----:B------:R-:W-:Y:S01]  /*2d90*/  STL [R1+0xa0], R241 ;  /* 0x0000a0f101007387 */ /* 0x000fe20000100800 */
[----:B------:R-:W-:Y:S01]  /*2da0*/  LOP3.LUT R9, R7, 0xffffffc, RZ, 0xc0, !PT ;  /* 0x0ffffffc07097812 */ /* 0x000fe200078ec0ff */
[----:B------:R-:W-:Y:S01]  /*2db0*/  MUFU.TANH R29, R5 ;  /* 0x00000005001d7308 */ /* 0x000fe20000002400 */
[----:B------:R-:W-:Y:S01]  /*2dc0*/  IMAD.MOV.U32 R214, RZ, RZ, R249 ;  /* 0x000000ffffd67224 */ /* 0x000fe200078e00f9 */
[----:B------:R-:W-:Y:S01]  /*2dd0*/  STL [R1+0x9c], R240 ;  /* 0x00009cf001007387 */ /* 0x000fe20000100800 */
[----:B------:R-:W-:-:S02]  /*2de0*/  IMAD.MOV.U32 R211, RZ, RZ, R252 ;  /* 0x000000ffffd37224 */ /* 0x000fc400078e00fc */
[----:B------:R-:W-:Y:S01]  /*2df0*/  IMAD.IADD R11, R244, 0x1, -R9 ;  /* 0x00000001f40b7824 */ /* 0x000fe200078e0a09 */
[----:B------:R-:W-:Y:S01]  /*2e00*/  STL [R1+0x98], R239 ;  /* 0x000098ef01007387 */ /* 0x000fe20000100800 */
[----:B------:R-:W-:Y:S02]  /*2e10*/  FMUL.FTZ R20, R110, c[0x0][0x320] ;  /* 0x0000c8006e147a20 */ /* 0x000fe40000410000 */
[----:B-1----:R-:W-:Y:S01]  /*2e20*/  FMUL.FTZ R3, R104, c[0x0][0x320] ;  /* 0x0000c80068037a20 */ /* 0x002fe20000410000 */
[----:B------:R-:W-:Y:S01]  /*2e30*/  STL [R1+0x94], R238 ;  /* 0x000094ee01007387 */ /* 0x000fe20000100800 */
[----:B------:R-:W-:Y:S02]  /*2e40*/  FMUL.FTZ R21, R111, c[0x0][0x320] ;  /* 0x0000c8006f157a20 */ /* 0x000fe40000410000 */
[----:B------:R1:W-:Y:S01]  /*2e50*/  MUFU.TANH R176, R3 ;  /* 0x0000000300b07308 */ /* 0x0003e20000002400 */
[----:B------:R-:W-:Y:S01]  /*2e60*/  STL [R1+0x90], R237 ;  /* 0x000090ed01007387 */ /* 0x000fe20000100800 */
[----:B------:R-:W-:-:S03]  /*2e70*/  IMAD.SHL.U32 R224, R0, 0x2, RZ ;  /* 0x0000000200e07824 */ /* 0x000fc600078e00ff */
[----:B------:R-:W-:Y:S01]  /*2e80*/  STL [R1+0x8c], R236 ;  /* 0x00008cec01007387 */ /* 0x000fe20000100800 */
[--C-:B------:R-:W-:Y:S02]  /*2e90*/  IMAD R225, R4, 0x2, R224.reuse ;  /* 0x0000000204e17824 */ /* 0x100fe400078e02e0 */
[C---:B------:R-:W-:Y:S01]  /*2ea0*/  IMAD R227, R2.reuse, 0x2, R224 ;  /* 0x0000000202e37824 */ /* 0x040fe200078e02e0 */
[----:B------:R-:W-:Y:S02]  /*2eb0*/  STL [R1+0x88], R235 ;  /* 0x000088eb01007387 */ /* 0x000fe40000100800 */
[----:B------:R-:W-:Y:S02]  /*2ec0*/  LEA R226, R2, R225, 0x1 ;  /* 0x000000e102e27211 */ /* 0x000fe400078e08ff */
[----:B------:R-:W-:Y:S01]  /*2ed0*/  STL [R1+0x84], R234 ;  /* 0x000084ea01007387 */ /* 0x000fe20000100800 */
[----:B-1----:R-:W-:-:S03]  /*2ee0*/  FMUL.FTZ R3, R105, c[0x0][0x320] ;  /* 0x0000c80069037a20 */ /* 0x002fc60000410000 */
[----:B------:R-:W-:Y:S01]  /*2ef0*/  STL [R1+0x80], R233 ;  /* 0x000080e901007387 */ /* 0x000fe20000100800 */
[----:B------:R1:W2:Y:S03]  /*2f00*/  MUFU.TANH R22, R3 ;  /* 0x0000000300167308 */ /* 0x0002a60000002400 */
[----:B------:R-:W-:Y:S04]  /*2f10*/  STL [R1+0x7c], R232 ;  /* 0x00007ce801007387 */ /* 0x000fe80000100800 */
[----:B------:R-:W-:Y:S04]  /*2f20*/  STL [R1+0x78], R231 ;  /* 0x000078e701007387 */ /* 0x000fe80000100800 */
[----:B------:R-:W-:Y:S04]  /*2f30*/  STL [R1+0x74], R230 ;  /* 0x000074e601007387 */ /* 0x000fe80000100800 */
[----:B------:R-:W-:Y:S01]  /*2f40*/  STL [R1+0x70], R229 ;  /* 0x000070e501007387 */ /* 0x000fe20000100800 */
[----:B-1----:R-:W-:-:S03]  /*2f50*/  FMUL.FTZ R3, R100, c[0x0][0x320] ;  /* 0x0000c80064037a20 */ /* 0x002fc60000410000 */
[----:B------:R-:W-:Y:S01]  /*2f60*/  STL [R1+0x6c], R228 ;  /* 0x00006ce401007387 */ /* 0x000fe20000100800 */
[----:B------:R1:W3:Y:S03]  /*2f70*/  MUFU.TANH R23, R3 ;  /* 0x0000000300177308 */ /* 0x0002e60000002400 */
[----:B------:R-:W-:Y:S04]  /*2f80*/  STL [R1+0x68], R119 ;  /* 0x0000687701007387 */ /* 0x000fe80000100800 */
[----:B------:R-:W-:Y:S04]  /*2f90*/  STL [R1+0xa4], R243 ;  /* 0x0000a4f301007387 */ /* 0x000fe80000100800 */
[----:B------:R-:W0:Y:S01]  /*2fa0*/  LDGDEPBAR ;  /* 0x00000000000079af */ /* 0x000e220000000000 */
[----:B-1----:R-:W-:-:S04]  /*2fb0*/  FMUL.FTZ R3, R101, c[0x0][0x320] ;  /* 0x0000c80065037a20 */ /* 0x002fc80000410000 */
[----:B------:R1:W4:Y:S02]  /*2fc0*/  MUFU.TANH R25, R3 ;  /* 0x0000000300197308 */ /* 0x0003240000002400 */
[----:B-1----:R-:W-:-:S06]  /*2fd0*/  FMUL.FTZ R3, R92, c[0x0][0x320] ;  /* 0x0000c8005c037a20 */ /* 0x002fcc0000410000 */
[----:B------:R1:W-:Y:S02]  /*2fe0*/  MUFU.TANH R173, R3 ;  /* 0x0000000300ad7308 */ /* 0x0003e40000002400 */
[----:B-1----:R-:W-:-:S06]  /*2ff0*/  FMUL.FTZ R3, R93, c[0x0][0x320] ;  /* 0x0000c8005d037a20 */ /* 0x002fcc0000410000 */
[----:B------:R1:W-:Y:S02]  /*3000*/  MUFU.TANH R118, R3 ;  /* 0x0000000300767308 */ /* 0x0003e40000002400 */
[----:B-1----:R-:W-:-:S06]  /*3010*/  FMUL.FTZ R3, R88, c[0x0][0x320] ;  /* 0x0000c80058037a20 */ /* 0x002fcc0000410000 */
[----:B------:R1:W1:Y:S02]  /*3020*/  MUFU.TANH R117, R3 ;  /* 0x0000000300757308 */ /* 0x0002640000002400 */
[----:B-1----:R-:W-:-:S06]  /*3030*/  FMUL.FTZ R3, R89, c[0x0][0x320] ;  /* 0x0000c80059037a20 */ /* 0x002fcc0000410000 */
[----:B------:R1:W1:Y:S02]  /*3040*/  MUFU.TANH R92, R3 ;  /* 0x00000003005c7308 */ /* 0x0002640000002400 */
[----:B-1----:R-:W-:-:S06]  /*3050*/  FMUL.FTZ R3, R80, c[0x0][0x320] ;  /* 0x0000c80050037a20 */ /* 0x002fcc0000410000 */
[----:B------:R1:W1:Y:S02]  /*3060*/  MUFU.TANH R97, R3 ;  /* 0x0000000300617308 */ /* 0x0002640000002400 */
        /* <DEDUP_REMOVED lines=17> */
[----:B------:R-:W-:Y:S08]  /*3180*/  MUFU.TANH R61, R12 ;  /* 0x0000000c003d7308 */ /* 0x000ff00000002400 */
        /* <DEDUP_REMOVED lines=21> */
[----:B------:R1:W-:Y:S02]  /*32e0*/  MUFU.TANH R186, R3 ;  /* 0x0000000300ba7308 */ /* 0x0003e40000002400 */
        /* <DEDUP_REMOVED lines=116> */
[----:B-1----:R-:W-:-:S05]  /*3a30*/  LOP3.LUT R3, R245, 0xffffffe0, RZ, 0xc0, !PT ;  /* 0xffffffe0f5037812 */ /* 0x002fca00078ec0ff */
[----:B------:R-:W-:-:S05]  /*3a40*/  IMAD.IADD R3, R247, 0x1, -R3 ;  /* 0x00000001f7037824 */ /* 0x000fca00078e0a03 */
[----:B------:R-:W-:-:S04]  /*3a50*/  SHF.R.S32.HI R5, RZ, 0x1f, R3 ;  /* 0x0000001fff057819 */ /* 0x000fc80000011403 */
[----:B------:R-:W-:Y:S02]  /*3a60*/  LEA.HI R7, R5, R3, RZ, 0x2 ;  /* 0x0000000305077211 */ /* 0x000fe400078f10ff */
[----:B------:R-:W-:Y:S02]  /*3a70*/  LEA.HI R5, R6, R6, RZ, 0x1 ;  /* 0x0000000606057211 */ /* 0x000fe400078f08ff */
[----:B------:R-:W-:Y:S02]  /*3a80*/  LEA.HI.SX32 R8, R7, R243, 0x1e ;  /* 0x000000f307087211 */ /* 0x000fe400078ff2ff */
[C---:B------:R-:W-:Y:S01]  /*3a90*/  LOP3.LUT R10, R5.reuse, 0x1ffffffe, RZ, 0xc0, !PT ;  /* 0x1ffffffe050a7812 */ /* 0x040fe200078ec0ff */
[----:B------:R-:W-:Y:S01]  /*3aa0*/  IMAD.SHL.U32 R9, R5, 0x20, RZ ;  /* 0x0000002005097824 */ /* 0x000fe200078e00ff */
[----:B------:R-:W-:Y:S01]  /*3ab0*/  LOP3.LUT R7, R7, 0x7ffffffc, RZ, 0xc0, !PT ;  /* 0x7ffffffc07077812 */ /* 0x000fe200078ec0ff */
[----:B------:R-:W-:-:S03]  /*3ac0*/  IMAD R5, R11, 0x10, R8 ;  /* 0x000000100b057824 */ /* 0x000fc600078e0208 */
[----:B------:R-:W-:Y:S02]  /*3ad0*/  LOP3.LUT R8, R9, 0xffffffc0, RZ, 0xc0, !PT ;  /* 0xffffffc009087812 */ /* 0x000fe400078ec0ff */
[----:B------:R-:W-:Y:S02]  /*3ae0*/  IADD3 R9, R6, -R10, RZ ;  /* 0x8000000a06097210 */ /* 0x000fe40007ffe0ff */
[----:B------:R-:W-:Y:S01]  /*3af0*/  IADD3 R7, R3, -R7, RZ ;  /* 0x8000000703077210 */ /* 0x000fe20007ffe0ff */
[----:B------:R-:W-:Y:S02]  /*3b00*/  IMAD.IADD R6, R8, 0x1, R5 ;  /* 0x0000000108067824 */ /* 0x000fe400078e0205 */
[----:B------:R-:W-:Y:S02]  /*3b10*/  IMAD.IADD R3, R214, 0x1, R242 ;  /* 0x00000001d6037824 */ /* 0x000fe400078e02f2 */
[----:B------:R-:W-:Y:S02]  /*3b20*/  IMAD R13, R9, 0x8, R6 ;  /* 0x00000008090d7824 */ /* 0x000fe400078e0206 */
[----:B------:R-:W-:-:S02]  /*3b30*/  IMAD.SHL.U32 R14, R7, 0x2, RZ ;  /* 0x00000002070e7824 */ /* 0x000fc400078e00ff */
[----:B------:R-:W-:Y:S01]  /*3b40*/  @P4 IMAD.HI.U32 R6, R13, c[0x0][0x2c8], RZ ;  /* 0x0000b2000d064a27 */ /* 0x000fe200078e00ff */
[----:B------:R1:W-:Y:S03]  /*3b50*/  STL [R1+0x18], R13 ;  /* 0x0000180d01007387 */ /* 0x0003e60000100800 */
[----:B------:R-:W-:Y:S01]  /*3b60*/  IMAD.MOV.U32 R12, RZ, RZ, R13 ;  /* 0x000000ffff0c7224 */ /* 0x000fe200078e000d */
[----:B------:R-:W-:Y:S01]  /*3b70*/  @P4 SHF.R.U32.HI R12, RZ, c[0x0][0x2cc], R6 ;  /* 0x0000b300ff0c4a19 */ /* 0x000fe20000011606 */
[----:B------:R-:W-:Y:S01]  /*3b80*/  FMUL.FTZ R5, R170, c[0x0][0x320] ;  /* 0x0000c800aa057a20 */ /* 0x000fe20000410000 */
[----:B------:R-:W-:Y:S01]  /*3b90*/  IADD3 R6, -R14, 0x1, R3 ;  /* 0x000000010e067810 */ /* 0x000fe20007ffe103 */
[----:B------:R2:W-:Y:S01]  /*3ba0*/  STL [R1+0x1c], R14 ;  /* 0x00001c0e01007387 */ /* 0x0005e20000100800 */
[----:B------:R-:W-:Y:S01]  /*3bb0*/  FMUL.FTZ R7, R109, c[0x0][0x320] ;  /* 0x0000c8006d077a20 */ /* 0x000fe20000410000 */
[----:B------:R1:W-:Y:S01]  /*3bc0*/  MUFU.TANH R19, R5 ;  /* 0x0000000500137308 */ /* 0x0003e20000002400 */
[----:B------:R-:W-:Y:S01]  /*3bd0*/  FMUL.FTZ R9, R115, c[0x0][0x320] ;  /* 0x0000c80073097a20 */ /* 0x000fe20000410000 */
[----:B------:R-:W3:Y:S04]  /*3be0*/  SHFL.IDX PT, R8, R12, RZ, 0x1c1f ;  /* 0x001c1fff0c087589 */ /* 0x000ee800000e0000 */
[----:B------:R-:W4:Y:S02]  /*3bf0*/  SHFL.IDX PT, R11, R12, 0x3, 0x1c1f ;  /* 0x007c1f000c0b7f89 */ /* 0x000f2400000e0000 */
[----:B------:R-:W-:Y:S02]  /*3c00*/  MUFU.TANH R7, R7 ;  /* 0x0000000700077308 */ /* 0x000fe40000002400 */
[----:B------:R-:W4:Y:S01]  /*3c10*/  SHFL.IDX PT, R10, R12, 0x2, 0x1c1f ;  /* 0x005c1f000c0a7f89 */ /* 0x000f2200000e0000 */
[----:B-1----:R-:W-:-:S02]  /*3c20*/  IMAD.IADD R13, R6, 0x1, -R211 ;  /* 0x00000001060d7824 */ /* 0x002fc400078e0ad3 */
[----:B------:R-:W-:-:S04]  /*3c30*/  FMUL.FTZ R5, R171, c[0x0][0x320] ;  /* 0x0000c800ab057a20 */ /* 0x000fc80000410000 */
[----:B------:R1:W-:Y:S01]  /*3c40*/  MUFU.TANH R18, R5 ;  /* 0x0000000500127308 */ /* 0x0003e20000002400 */
[----:B--2---:R-:W-:Y:S01]  /*3c50*/  IADD3 R14, -R14, R3, RZ ;  /* 0x000000030e0e7210 */ /* 0x004fe20007ffe1ff */
[C---:B---3--:R-:W-:Y:S02]  /*3c60*/  IMAD.IADD R3, R13.reuse, 0x1, R8 ;  /* 0x000000010d037824 */ /* 0x048fe400078e0208 */
[----:B----4-:R-:W-:-:S03]  /*3c70*/  IMAD.IADD R6, R13, 0x1, R11 ;  /* 0x000000010d067824 */ /* 0x010fc600078e020b */
[----:B------:R-:W-:-:S04]  /*3c80*/  IMNMX R3, R14, R3, PT ;  /* 0x000000030e037217 */ /* 0x000fc80003800200 */
[C---:B------:R-:W-:Y:S02]  /*3c90*/  ISETP.GT.AND P2, PT, R3.reuse, 0x1, PT ;  /* 0x000000010300780c */ /* 0x040fe40003f44270 */
[C---:B------:R-:W-:Y:S01]  /*3ca0*/  ISETP.GT.AND P1, PT, R3.reuse, 0x8, PT ;  /* 0x000000080300780c */ /* 0x040fe20003f24270 */
[----:B-1----:R-:W-:Y:S01]  /*3cb0*/  FMUL.FTZ R5, R112, c[0x0][0x320] ;  /* 0x0000c80070057a20 */ /* 0x002fe20000410000 */
[C---:B------:R-:W-:Y:S02]  /*3cc0*/  ISETP.GT.AND P3, PT, R3.reuse, RZ, PT ;  /* 0x000000ff0300720c */ /* 0x040fe40003f64270 */
[----:B------:R-:W-:Y:S01]  /*3cd0*/  ISETP.GT.AND P0, PT, R3, 0x9, PT ;  /* 0x000000090300780c */ /* 0x000fe20003f04270 */
[----:B------:R1:W-:Y:S01]  /*3ce0*/  MUFU.TANH R17, R5 ;  /* 0x0000000500117308 */ /* 0x0003e20000002400 */
[----:B------:R-:W-:Y:S02]  /*3cf0*/  FSEL R22, R22, -INF , P2 ;  /* 0xff80000016167808 */ /* 0x000fe40001000000 */
[----:B------:R-:W-:-:S02]  /*3d00*/  FSEL R23, R23, -INF , P1 ;  /* 0xff80000017177808 */ /* 0x000fc40000800000 */
[C---:B------:R-:W-:Y:S02]  /*3d10*/  ISETP.GT.AND P2, PT, R3.reuse, 0x18, PT ;  /* 0x000000180300780c */ /* 0x040fe40003f44270 */
[C---:B------:R-:W-:Y:S02]  /*3d20*/  ISETP.GT.AND P1, PT, R3.reuse, 0x19, PT ;  /* 0x000000190300780c */ /* 0x040fe40003f24270 */
[----:B------:R-:W-:Y:S02]  /*3d30*/  FSEL R11, R176, -INF , P3 ;  /* 0xff800000b00b7808 */ /* 0x000fe40001800000 */
[C---:B------:R-:W-:Y:S02]  /*3d40*/  ISETP.GT.AND P3, PT, R3.reuse, 0x11, PT ;  /* 0x000000110300780c */ /* 0x040fe40003f64270 */
[----:B------:R-:W-:Y:S02]  /*3d50*/  ISETP.GT.AND P5, PT, R3, 0x10, PT ;  /* 0x000000100300780c */ /* 0x000fe40003fa4270 */
[----:B------:R-:W-:Y:S01]  /*3d60*/  FSEL R25, R25, -INF , P0 ;  /* 0xff80000019197808 */ /* 0x000fe20000000000 */
[----:B-1----:R-:W-:Y:S01]  /*3d70*/  FMUL.FTZ R5, R113, c[0x0][0x320] ;  /* 0x0000c80071057a20 */ /* 0x002fe20000410000 */
[----:B------:R-:W-:-:S02]  /*3d80*/  ISETP.GT.AND P0, PT, R3, 0x20, PT ;  /* 0x000000200300780c */ /* 0x000fc40003f04270 */
[----:B------:R-:W-:Y:S01]  /*3d90*/  FSEL R91, R117, -INF , P2 ;  /* 0xff800000755b7808 */ /* 0x000fe20001000000 */
[----:B------:R1:W-:Y:S01]  /*3da0*/  MUFU.TANH R16, R5 ;  /* 0x0000000500107308 */ /* 0x0003e20000002400 */
[----:B------:R-:W-:Y:S02]  /*3db0*/  FSEL R92, R92, -INF , P1 ;  /* 0xff8000005c5c7808 */ /* 0x000fe40000800000 */
[C---:B------:R-:W-:Y:S02]  /*3dc0*/  ISETP.GT.AND P2, PT, R3.reuse, 0x29, PT ;  /* 0x000000290300780c */ /* 0x040fe40003f44270 */
[----:B------:R-:W-:Y:S02]  /*3dd0*/  ISETP.GT.AND P1, PT, R3, 0x30, PT ;  /* 0x000000300300780c */ /* 0x000fe40003f24270 */
[----:B------:R-:W-:Y:S02]  /*3de0*/  FSEL R89, R118, -INF , P3 ;  /* 0xff80000076597808 */ /* 0x000fe40001800000 */
[----:B------:R-:W-:-:S02]  /*3df0*/  FSEL R88, R173, -INF , P5 ;  /* 0xff800000ad587808 */ /* 0x000fc40002800000 */
[C---:B------:R-:W-:Y:S02]  /*3e00*/  ISETP.GT.AND P3, PT, R3.reuse, 0x28, PT ;  /* 0x000000280300780c */ /* 0x040fe40003f64270 */
[----:B------:R-:W-:Y:S02]  /*3e10*/  ISETP.GT.AND P5, PT, R3, 0x21, PT ;  /* 0x000000210300780c */ /* 0x000fe40003fa4270 */
[----:B------:R-:W-:Y:S01]  /*3e20*/  FSEL R97, R97, -INF , P0 ;  /* 0xff80000061617808 */ /* 0x000fe20000000000 */
[----:B-1----:R-:W-:Y:S01]  /*3e30*/  FMUL.FTZ R5, R114, c[0x0][0x320] ;  /* 0x0000c80072057a20 */ /* 0x002fe20000410000 */
[----:B------:R-:W-:Y:S02]  /*3e40*/  ISETP.GT.AND P0, PT, R3, 0x31, PT ;  /* 0x000000310300780c */ /* 0x000fe40003f04270 */
[----:B------:R-:W-:Y:S01]  /*3e50*/  FSEL R140, R104, -INF , P2 ;  /* 0xff800000688c7808 */ /* 0x000fe20001000000 */
[----:B------:R1:W-:Y:S01]  /*3e60*/  MUFU.TANH R49, R5 ;  /* 0x0000000500317308 */ /* 0x0003e20000002400 */
[----:B------:R-:W-:-:S02]  /*3e70*/  FSEL R153, R100, -INF , P1 ;  /* 0xff80000064997808 */ /* 0x000fc40000800000 */
[C---:B------:R-:W-:Y:S02]  /*3e80*/  ISETP.GT.AND P2, PT, R3.reuse, 0x40, PT ;  /* 0x000000400300780c */ /* 0x040fe40003f44270 */
[----:B------:R-:W-:Y:S02]  /*3e90*/  ISETP.GT.AND P1, PT, R3, 0x41, PT ;  /* 0x000000410300780c */ /* 0x000fe40003f24270 */
[----:B------:R-:W-:Y:S02]  /*3ea0*/  FSEL R139, R116, -INF , P3 ;  /* 0xff800000748b7808 */ /* 0x000fe40001800000 */
[----:B------:R-:W-:Y:S02]  /*3eb0*/  FSEL R99, R99, -INF , P5 ;  /* 0xff80000063637808 */ /* 0x000fe40002800000 */
[C---:B------:R-:W-:Y:S02]  /*3ec0*/  ISETP.GT.AND P3, PT, R3.reuse, 0x39, PT ;  /* 0x000000390300780c */ /* 0x040fe40003f64270 */
[----:B------:R-:W-:-:S02]  /*3ed0*/  ISETP.GT.AND P5, PT, R3, 0x38, PT ;  /* 0x000000380300780c */ /* 0x000fc40003fa4270 */
[----:B------:R-:W-:Y:S01]  /*3ee0*/  FSEL R156, R156, -INF , P0 ;  /* 0xff8000009c9c7808 */ /* 0x000fe20000000000 */
[----:B-1----:R-:W-:Y:S01]  /*3ef0*/  FMUL.FTZ R5, R152, c[0x0][0x320] ;  /* 0x0000c80098057a20 */ /* 0x002fe20000410000 */
[----:B------:R-:W-:Y:S02]  /*3f00*/  ISETP.GT.AND P0, PT, R3, 0x48, PT ;  /* 0x000000480300780c */ /* 0x000fe40003f04270 */
[----:B------:R-:W-:Y:S01]  /*3f10*/  FSEL R171, R93, -INF , P2 ;  /* 0xff8000005dab7808 */ /* 0x000fe20001000000 */
[----:B------:R1:W2:Y:S01]  /*3f20*/  MUFU.TANH R15, R5 ;  /* 0x00000005000f7308 */ /* 0x0002a20000002400 */
[----:B------:R-:W-:Y:S02]  /*3f30*/  FSEL R172, R172, -INF , P1 ;  /* 0xff800000acac7808 */ /* 0x000fe40000800000 */
[C---:B------:R-:W-:Y:S02]  /*3f40*/  ISETP.GT.AND P2, PT, R3.reuse, 0x51, PT ;  /* 0x000000510300780c */ /* 0x040fe40003f44270 */
[----:B------:R-:W-:-:S02]  /*3f50*/  ISETP.GT.AND P1, PT, R3, 0x58, PT ;  /* 0x000000580300780c */ /* 0x000fc40003f24270 */
[----:B------:R-:W-:Y:S02]  /*3f60*/  FSEL R158, R158, -INF , P3 ;  /* 0xff8000009e9e7808 */ /* 0x000fe40001800000 */
[----:B------:R-:W-:Y:S02]  /*3f70*/  FSEL R157, R157, -INF , P5 ;  /* 0xff8000009d9d7808 */ /* 0x000fe40002800000 */
[C---:B------:R-:W-:Y:S02]  /*3f80*/  ISETP.GT.AND P3, PT, R3.reuse, 0x50, PT ;  /* 0x000000500300780c */ /* 0x040fe40003f64270 */
[C---:B------:R-:W-:Y:S02]  /*3f90*/  ISETP.GT.AND P5, PT, R3.reuse, 0x49, PT ;  /* 0x000000490300780c */ /* 0x040fe40003fa4270 */
[----:B------:R-:W-:Y:S01]  /*3fa0*/  FSEL R174, R174, -INF , P0 ;  /* 0xff800000aeae7808 */ /* 0x000fe20000000000 */
[----:B-1----:R-:W-:Y:S01]  /*3fb0*/  FMUL.FTZ R5, R108, c[0x0][0x320] ;  /* 0x0000c8006c057a20 */ /* 0x002fe20000410000 */
[----:B------:R-:W-:-:S02]  /*3fc0*/  ISETP.GT.AND P0, PT, R3, 0x59, PT ;  /* 0x000000590300780c */ /* 0x000fc40003f04270 */
[----:B------:R-:W-:Y:S01]  /*3fd0*/  FSEL R207, R86, -INF , P2 ;  /* 0xff80000056cf7808 */ /* 0x000fe20001000000 */
[----:B------:R1:W3:Y:S01]  /*3fe0*/  MUFU.TANH R8, R5 ;  /* 0x0000000500087308 */ /* 0x0002e20000002400 */
        /* <DEDUP_REMOVED lines=8> */
[----:B-1----:R-:W-:Y:S01]  /*4070*/  IMAD.IADD R5, R13, 0x1, R10 ;  /* 0x000000010d057824 */ /* 0x002fe200078e020a */
[----:B------:R-:W-:Y:S01]  /*4080*/  FSEL R236, R33, -INF , P2 ;  /* 0xff80000021ec7808 */ /* 0x000fe20001000000 */
[----:B------:R-:W1:Y:S01]  /*4090*/  MUFU.TANH R10, R9 ;  /* 0x00000009000a7308 */ /* 0x000e620000002400 */
[----:B------:R-:W-:Y:S01]  /*40a0*/  FSEL R235, R177, -INF , P1 ;  /* 0xff800000b1eb7808 */ /* 0x000fe20000800000 */
[----:B------:R-:W-:Y:S01]  /*40b0*/  LDSM.16.MT88.4 R84, [R226+0x900] ;  /* 0x00090000e254783b */ /* 0x000fe20000004200 */
[----:B------:R-:W-:-:S02]  /*40c0*/  IMNMX R5, R14, R5, PT ;  /* 0x000000050e057217 */ /* 0x000fc40003800200 */
[----:B------:R-:W-:Y:S02]  /*40d0*/  FSEL R196, R80, -INF , P3 ;  /* 0xff80000050c47808 */ /* 0x000fe40001800000 */
[C---:B------:R-:W-:Y:S01]  /*40e0*/  ISETP.GT.AND P0, PT, R5.reuse, RZ, PT ;  /* 0x000000ff0500720c */ /* 0x040fe20003f04270 */
[----:B------:R-:W-:Y:S01]  /*40f0*/  MUFU.TANH R9, R21 ;  /* 0x0000001500097308 */ /* 0x000fe20000002400 */
[C---:B------:R-:W-:Y:S02]  /*4100*/  ISETP.GT.AND P2, PT, R5.reuse, 0x9, PT ;  /* 0x000000090500780c */ /* 0x040fe40003f44270 */
[----:B------:R-:W-:Y:S02]  /*4110*/  ISETP.GT.AND P1, PT, R5, 0x10, PT ;  /* 0x000000100500780c */ /* 0x000fe40003f24270 */
[----:B------:R-:W-:Y:S02]  /*4120*/  FSEL R199, R81, -INF , P5 ;  /* 0xff80000051c77808 */ /* 0x000fe40002800000 */
[----:B------:R-:W-:-:S02]  /*4130*/  ISETP.GT.AND P3, PT, R5, 0x8, PT ;  /* 0x000000080500780c */ /* 0x000fc40003f64270 */
[C---:B------:R-:W-:Y:S02]  /*4140*/  ISETP.GT.AND P5, PT, R5.reuse, 0x1, PT ;  /* 0x000000010500780c */ /* 0x040fe40003fa4270 */
[----:B------:R-:W-:Y:S02]  /*4150*/  FSEL R24, R24, -INF , P0 ;  /* 0xff80000018187808 */ /* 0x000fe40000000000 */
[----:B------:R-:W-:Y:S02]  /*4160*/  ISETP.GT.AND P0, PT, R5, 0x11, PT ;  /* 0x000000110500780c */ /* 0x000fe40003f04270 */
[----:B------:R-:W-:Y:S02]  /*4170*/  FSEL R28, R28, -INF , P2 ;  /* 0xff8000001c1c7808 */ /* 0x000fe40001000000 */
[----:B------:R-:W-:Y:S02]  /*4180*/  FSEL R31, R31, -INF , P1 ;  /* 0xff8000001f1f7808 */ /* 0x000fe40000800000 */
[----:B------:R-:W-:-:S02]  /*4190*/  ISETP.GT.AND P2, PT, R5, 0x20, PT ;  /* 0x000000200500780c */ /* 0x000fc40003f44270 */
[----:B------:R-:W-:Y:S02]  /*41a0*/  ISETP.GT.AND P1, PT, R5, 0x21, PT ;  /* 0x000000210500780c */ /* 0x000fe40003f24270 */
[----:B------:R-:W-:Y:S02]  /*41b0*/  FSEL R27, R27, -INF , P3 ;  /* 0xff8000001b1b7808 */ /* 0x000fe40001800000 */
[----:B------:R-:W-:Y:S02]  /*41c0*/  FSEL R26, R26, -INF , P5 ;  /* 0xff8000001a1a7808 */ /* 0x000fe40002800000 */
[C---:B------:R-:W-:Y:S02]  /*41d0*/  ISETP.GT.AND P3, PT, R5.reuse, 0x19, PT ;  /* 0x000000190500780c */ /* 0x040fe40003f64270 */
[----:B------:R-:W-:Y:S02]  /*41e0*/  ISETP.GT.AND P5, PT, R5, 0x18, PT ;  /* 0x000000180500780c */ /* 0x000fe40003fa4270 */
[----:B------:R-:W-:-:S02]  /*41f0*/  FSEL R32, R32, -INF , P0 ;  /* 0xff80000020207808 */ /* 0x000fc40000000000 */
[C---:B------:R-:W-:Y:S02]  /*4200*/  ISETP.GT.AND P0, PT, R5.reuse, 0x28, PT ;  /* 0x000000280500780c */ /* 0x040fe40003f04270 */
[----:B------:R-:W-:Y:S02]  /*4210*/  FSEL R96, R96, -INF , P2 ;  /* 0xff80000060607808 */ /* 0x000fe40001000000 */
[----:B------:R-:W-:Y:S02]  /*4220*/  FSEL R98, R98, -INF , P1 ;  /* 0xff80000062627808 */ /* 0x000fe40000800000 */
[C---:B------:R-:W-:Y:S02]  /*4230*/  ISETP.GT.AND P2, PT, R5.reuse, 0x31, PT ;  /* 0x000000310500780c */ /* 0x040fe40003f44270 */
[----:B------:R-:W-:Y:S02]  /*4240*/  ISETP.GT.AND P1, PT, R5, 0x38, PT ;  /* 0x000000380500780c */ /* 0x000fe40003f24270 */
[----:B------:R-:W-:-:S02]  /*4250*/  FSEL R35, R35, -INF , P3 ;  /* 0xff80000023237808 */ /* 0x000fc40001800000 */
[----:B------:R-:W-:Y:S02]  /*4260*/  FSEL R33, R72, -INF , P5 ;  /* 0xff80000048217808 */ /* 0x000fe40002800000 */
[C---:B------:R-:W-:Y:S02]  /*4270*/  ISETP.GT.AND P3, PT, R5.reuse, 0x30, PT ;  /* 0x000000300500780c */ /* 0x040fe40003f64270 */
[----:B------:R-:W-:Y:S02]  /*4280*/  ISETP.GT.AND P5, PT, R5, 0x29, PT ;  /* 0x000000290500780c */ /* 0x000fe40003fa4270 */
[----:B------:R-:W-:Y:S02]  /*4290*/  FSEL R141, R69, -INF , P0 ;  /* 0xff800000458d7808 */ /* 0x000fe40000000000 */
[----:B------:R-:W-:Y:S02]  /*42a0*/  ISETP.GT.AND P0, PT, R5, 0x39, PT ;  /* 0x000000390500780c */ /* 0x000fe40003f04270 */
[----:B------:R-:W-:-:S02]  /*42b0*/  FSEL R151, R60, -INF , P2 ;  /* 0xff8000003c977808 */ /* 0x000fc40001000000 */
[----:B------:R-:W-:Y:S02]  /*42c0*/  FSEL R155, R44, -INF , P1 ;  /* 0xff8000002c9b7808 */ /* 0x000fe40000800000 */
[C---:B------:R-:W-:Y:S02]  /*42d0*/  ISETP.GT.AND P2, PT, R5.reuse, 0x48, PT ;  /* 0x000000480500780c */ /* 0x040fe40003f44270 */
[----:B------:R-:W-:Y:S02]  /*42e0*/  ISETP.GT.AND P1, PT, R5, 0x49, PT ;  /* 0x000000490500780c */ /* 0x000fe40003f24270 */
[----:B--2---:R-:W-:Y:S02]  /*42f0*/  FSEL R150, R15, -INF , P3 ;  /* 0xff8000000f967808 */ /* 0x004fe40001800000 */
[----:B------:R-:W-:Y:S02]  /*4300*/  FSEL R142, R65, -INF , P5 ;  /* 0xff800000418e7808 */ /* 0x000fe40002800000 */
[----:B------:R-:W-:-:S02]  /*4310*/  ISETP.GT.AND P3, PT, R5, 0x41, PT ;  /* 0x000000410500780c */ /* 0x000fc40003f64270 */
[----:B------:R-:W-:Y:S02]  /*4320*/  ISETP.GT.AND P5, PT, R5, 0x40, PT ;  /* 0x000000400500780c */ /* 0x000fe40003fa4270 */
[----:B------:R-:W-:Y:S02]  /*4330*/  FSEL R160, R43, -INF , P0 ;  /* 0xff8000002ba07808 */ /* 0x000fe40000000000 */
[----:B------:R-:W-:Y:S02]  /*4340*/  ISETP.GT.AND P0, PT, R5, 0x50, PT ;  /* 0x000000500500780c */ /* 0x000fe40003f04270 */
[----:B------:R-:W-:Y:S02]  /*4350*/  FSEL R170, R40, -INF , P2 ;  /* 0xff80000028aa7808 */ /* 0x000fe40001000000 */
[----:B------:R-:W-:Y:S02]  /*4360*/  FSEL R173, R39, -INF , P1 ;  /* 0xff80000027ad7808 */ /* 0x000fe40000800000 */
[----:B------:R-:W-:-:S02]  /*4370*/  ISETP.GT.AND P2, PT, R5, 0x59, PT ;  /* 0x000000590500780c */ /* 0x000fc40003f44270 */
[----:B------:R-:W-:Y:S02]  /*4380*/  ISETP.GT.AND P1, PT, R5, 0x60, PT ;  /* 0x000000600500780c */ /* 0x000fe40003f24270 */
[----:B------:R-:W-:Y:S02]  /*4390*/  IMNMX R3, R14, R6, PT ;  /* 0x000000060e037217 */ /* 0x000fe40003800200 */
[----:B------:R-:W-:Y:S02]  /*43a0*/  FSEL R168, R41, -INF , P3 ;  /* 0xff80000029a87808 */ /* 0x000fe40001800000 */
[----:B------:R-:W-:Y:S02]  /*43b0*/  FSEL R165, R42, -INF , P5 ;  /* 0xff8000002aa57808 */ /* 0x000fe40002800000 */
[C---:B------:R-:W-:Y:S01]  /*43c0*/  ISETP.GT.AND P3, PT, R5.reuse, 0x58, PT ;  /* 0x000000580500780c */ /* 0x040fe20003f64270 */
[----:B------:R-:W-:Y:S01]  /*43d0*/  LDSM.16.MT88.4 R40, [R225+0x100] ;  /* 0x00010000e128783b */ /* 0x000fe20000004200 */
[----:B------:R-:W-:-:S02]  /*43e0*/  ISETP.GT.AND P5, PT, R5, 0x51, PT ;  /* 0x000000510500780c */ /* 0x000fc40003fa4270 */
[----:B------:R-:W-:Y:S02]  /*43f0*/  FSEL R187, R38, -INF , P0 ;  /* 0xff80000026bb7808 */ /* 0x000fe40000000000 */
[----:B------:R-:W-:Y:S02]  /*4400*/  ISETP.GT.AND P0, PT, R5, 0x61, PT ;  /* 0x000000610500780c */ /* 0x000fe40003f04270 */
[----:B------:R-:W-:Y:S02]  /*4410*/  FSEL R193, R29, -INF , P2 ;  /* 0xff8000001dc17808 */ /* 0x000fe40001000000 */
[----:B------:R-:W-:Y:S02]  /*4420*/  FSEL R194, R17, -INF , P1 ;  /* 0xff80000011c27808 */ /* 0x000fe40000800000 */
[C---:B------:R-:W-:Y:S02]  /*4430*/  ISETP.GT.AND P2, PT, R3.reuse, RZ, PT ;  /* 0x000000ff0300720c */ /* 0x040fe40003f44270 */
[----:B------:R-:W-:-:S02]  /*4440*/  ISETP.GT.AND P1, PT, R3, 0x1, PT ;  /* 0x000000010300780c */ /* 0x000fc40003f24270 */
[----:B------:R-:W-:Y:S02]  /*4450*/  FSEL R190, R30, -INF , P3 ;  /* 0xff8000001ebe7808 */ /* 0x000fe40001800000 */
[----:B------:R-:W-:Y:S02]  /*4460*/  FSEL R188, R34, -INF , P5 ;  /* 0xff80000022bc7808 */ /* 0x000fe40002800000 */
[C---:B------:R-:W-:Y:S02]  /*4470*/  ISETP.GT.AND P3, PT, R5.reuse, 0x69, PT ;  /* 0x000000690500780c */ /* 0x040fe40003f64270 */
[----:B------:R-:W-:Y:S02]  /*4480*/  ISETP.GT.AND P5, PT, R5, 0x68, PT ;  /* 0x000000680500780c */ /* 0x000fe40003fa4270 */
[----:B------:R-:W-:Y:S02]  /*4490*/  FSEL R206, R16, -INF , P0 ;  /* 0xff80000010ce7808 */ /* 0x000fe40000000000 */
[----:B------:R-:W-:-:S02]  /*44a0*/  ISETP.GT.AND P0, PT, R3, 0x8, PT ;  /* 0x000000080300780c */ /* 0x000fc40003f04270 */
[----:B------:R-:W-:Y:S02]  /*44b0*/  FSEL R19, R19, -INF , P2 ;  /* 0xff80000013137808 */ /* 0x000fe40001000000 */
[----:B------:R-:W-:Y:S02]  /*44c0*/  FSEL R18, R18, -INF , P1 ;  /* 0xff80000012127808 */ /* 0x000fe40000800000 */
[----:B------:R-:W-:Y:S02]  /*44d0*/  FMNMX.FTZ R5, R11, R22, !PT ;  /* 0x000000160b057209 */ /* 0x000fe40007810000 */
[----:B------:R-:W-:Y:S02]  /*44e0*/  FSEL R231, R7, -INF , P3 ;  /* 0xff80000007e77808 */ /* 0x000fe40001800000 */
[----:B---3--:R-:W-:Y:S02]  /*44f0*/  FSEL R232, R8, -INF , P5 ;  /* 0xff80000008e87808 */ /* 0x008fe40002800000 */
[----:B------:R-:W-:-:S02]  /*4500*/  FMNMX.FTZ R7, R24, R26, !PT ;  /* 0x0000001a18077209 */ /* 0x000fc40007810000 */
[----:B------:R-:W-:Y:S02]  /*4510*/  ISETP.GT.AND P5, PT, R3, 0x9, PT ;  /* 0x000000090300780c */ /* 0x000fe40003fa4270 */
[----:B------:R-:W-:Y:S02]  /*4520*/  FSEL R15, R57, -INF , P0 ;  /* 0xff800000390f7808 */ /* 0x000fe40000000000 */
[----:B------:R-:W-:Y:S02]  /*4530*/  FMNMX.FTZ R8, R19, R18, !PT ;  /* 0x0000001213087209 */ /* 0x000fe40007810000 */
[----:B------:R-:W-:Y:S02]  /*4540*/  FMNMX.FTZ R5, R23, R5, !PT ;  /* 0x0000000517057209 */ /* 0x000fe40007810000 */
[----:B------:R-:W-:Y:S02]  /*4550*/  FMNMX.FTZ R7, R27, R7, !PT ;  /* 0x000000071b077209 */ /* 0x000fe40007810000 */
[----:B------:R-:W-:-:S02]  /*4560*/  ISETP.GT.AND P3, PT, R3, 0x10, PT ;  /* 0x000000100300780c */ /* 0x000fc40003f64270 */
[----:B------:R-:W-:Y:S02]  /*4570*/  FSEL R29, R56, -INF , P5 ;  /* 0xff800000381d7808 */ /* 0x000fe40002800000 */
[----:B------:R-:W-:Y:S02]  /*4580*/  FMNMX.FTZ R8, R15, R8, !PT ;  /* 0x000000080f087209 */ /* 0x000fe40007810000 */
[----:B------:R-:W-:Y:S02]  /*4590*/  FMNMX.FTZ R5, R25, R5, !PT ;  /* 0x0000000519057209 */ /* 0x000fe40007810000 */
[----:B------:R-:W-:Y:S02]  /*45a0*/  FMNMX.FTZ R7, R28, R7, !PT ;  /* 0x000000071c077209 */ /* 0x000fe40007810000 */
[----:B------:R-:W-:Y:S02]  /*45b0*/  ISETP.GT.AND P2, PT, R3, 0x11, PT ;  /* 0x000000110300780c */ /* 0x000fe40003f44270 */
[----:B------:R-:W-:-:S02]  /*45c0*/  FSEL R30, R37, -INF , P3 ;  /* 0xff800000251e7808 */ /* 0x000fc40001800000 */
[----:B------:R-:W-:Y:S02]  /*45d0*/  FMNMX.FTZ R8, R29, R8, !PT ;  /* 0x000000081d087209 */ /* 0x000fe40007810000 */
[----:B------:R-:W-:Y:S02]  /*45e0*/  FMNMX.FTZ R5, R88, R5, !PT ;  /* 0x0000000558057209 */ /* 0x000fe40007810000 */
[----:B------:R-:W-:Y:S02]  /*45f0*/  FMNMX.FTZ R7, R31, R7, !PT ;  /* 0x000000071f077209 */ /* 0x000fe40007810000 */
[----:B------:R-:W-:Y:S02]  /*4600*/  ISETP.GT.AND P1, PT, R3, 0x18, PT ;  /* 0x000000180300780c */ /* 0x000fe40003f24270 */
[----:B------:R-:W-:Y:S02]  /*4610*/  FSEL R34, R36, -INF , P2 ;  /* 0xff80000024227808 */ /* 0x000fe40001000000 */
[----:B------:R-:W-:-:S02]  /*4620*/  FMNMX.FTZ R8, R30, R8, !PT ;  /* 0x000000081e087209 */ /* 0x000fc40007810000 */
[----:B------:R-:W-:Y:S02]  /*4630*/  FMNMX.FTZ R5, R89, R5, !PT ;  /* 0x0000000559057209 */ /* 0x000fe40007810000 */
[----:B------:R-:W-:Y:S02]  /*4640*/  FMNMX.FTZ R7, R32, R7, !PT ;  /* 0x0000000720077209 */ /* 0x000fe40007810000 */
[----:B------:R-:W-:Y:S02]  /*4650*/  ISETP.GT.AND P0, PT, R3, 0x19, PT ;  /* 0x000000190300780c */ /* 0x000fe40003f04270 */
[----:B------:R-:W-:Y:S02]  /*4660*/  FSEL R36, R105, -INF , P1 ;  /* 0xff80000069247808 */ /* 0x000fe40000800000 */
[----:B------:R-:W-:Y:S02]  /*4670*/  FMNMX.FTZ R8, R34, R8, !PT ;  /* 0x0000000822087209 */ /* 0x000fe40007810000 */
[----:B------:R-:W-:-:S02]  /*4680*/  FMNMX.FTZ R5, R91, R5, !PT ;  /* 0x000000055b057209 */ /* 0x000fc40007810000 */
[----:B------:R-:W-:Y:S02]  /*4690*/  FMNMX.FTZ R7, R33, R7, !PT ;  /* 0x0000000721077209 */ /* 0x000fe40007810000 */
[----:B------:R-:W-:Y:S02]  /*46a0*/  ISETP.GT.AND P5, PT, R3, 0x20, PT ;  /* 0x000000200300780c */ /* 0x000fe40003fa4270 */
[----:B------:R-:W-:Y:S02]  /*46b0*/  FSEL R72, R101, -INF , P0 ;  /* 0xff80000065487808 */ /* 0x000fe40000000000 */
[----:B------:R-:W-:Y:S02]  /*46c0*/  FMNMX.FTZ R8, R36, R8, !PT ;  /* 0x0000000824087209 */ /* 0x000fe40007810000 */
[----:B------:R-:W-:Y:S02]  /*46d0*/  FMNMX.FTZ R5, R92, R5, !PT ;  /* 0x000000055c057209 */ /* 0x000fe40007810000 */
        /* <DEDUP_REMOVED lines=49> */
[C---:B------:R-:W-:Y:S02]  /*49f0*/  ISETP.GT.AND P3, PT, R3.reuse, 0x49, PT ;  /* 0x000000490300780c */ /* 0x040fe40003f64270 */
[C---:B------:R-:W-:Y:S02]  /*4a00*/  ISETP.GT.AND P2, PT, R3.reuse, 0x50, PT ;  /* 0x000000500300780c */ /* 0x040fe40003f44270 */
[C---:B------:R-:W-:Y:S02]  /*4a10*/  ISETP.GT.AND P1, PT, R3.reuse, 0x51, PT ;  /* 0x000000510300780c */ /* 0x040fe40003f24270 */
[----:B------:R-:W-:Y:S02]  /*4a20*/  ISETP.GT.AND P0, PT, R3, 0x58, PT ;  /* 0x000000580300780c */ /* 0x000fe40003f04270 */
[----:B------:R-:W-:Y:S02]  /*4a30*/  FMNMX.FTZ R6, R172, R5, !PT ;  /* 0x00000005ac067209 */ /* 0x000fe40007810000 */
[----:B------:R-:W-:-:S02]  /*4a40*/  FMNMX.FTZ R5, R168, R7, !PT ;  /* 0x00000007a8057209 */ /* 0x000fc40007810000 */
[----:B------:R-:W-:Y:S02]  /*4a50*/  FSEL R163, R48, -INF , P5 ;  /* 0xff80000030a37808 */ /* 0x000fe40002800000 */
[----:B------:R-:W-:Y:S02]  /*4a60*/  FMNMX.FTZ R8, R164, R8, !PT ;  /* 0x00000008a4087209 */ /* 0x000fe40007810000 */
        /* <DEDUP_REMOVED lines=11> */
[----:B------:R-:W-:Y:S01]  /*4b20*/  FMNMX.FTZ R6, R163, R8, !PT ;  /* 0x00000008a3067209 */ /* 0x000fe20007810000 */
[----:B------:R-:W2:Y:S01]  /*4b30*/  MUFU.TANH R5, R20 ;  /* 0x0000001400057308 */ /* 0x000ea20000002400 */
[----:B------:R-:W-:Y:S01]  /*4b40*/  FMNMX.FTZ R7, R175, R7, !PT ;  /* 0x00000007af077209 */ /* 0x000fe20007810000 */
[----:B------:R-:W-:Y:S01]  /*4b50*/  FMUL.FTZ R8, R66, c[0x0][0x320] ;  /* 0x0000c80042087a20 */ /* 0x000fe20000410000 */
[----:B------:R-:W-:Y:S02]  /*4b60*/  FMNMX.FTZ R3, R173, R3, !PT ;  /* 0x00000003ad037209 */ /* 0x000fe40007810000 */
[----:B------:R-:W-:Y:S02]  /*4b70*/  FMNMX.FTZ R6, R161, R6, !PT ;  /* 0x00000006a1067209 */ /* 0x000fe40007810000 */
[----:B------:R-:W-:Y:S01]  /*4b80*/  FMNMX.FTZ R7, R209, R7, !PT ;  /* 0x00000007d1077209 */ /* 0x000fe20007810000 */
[----:B------:R3:W-:Y:S01]  /*4b90*/  MUFU.TANH R16, R8 ;  /* 0x0000000800107308 */ /* 0x0007e20000002400 */
        /* <DEDUP_REMOVED lines=11> */
[----:B------:R-:W-:Y:S02]  /*4c50*/  FSEL R239, R49, -INF , P3 ;  /* 0xff80000031ef7808 */ /* 0x000fe40001800000 */
[----:B------:R-:W-:-:S02]  /*4c60*/  FMNMX.FTZ R6, R179, R6, !PT ;  /* 0x00000006b3067209 */ /* 0x000fc40007810000 */
[----:B------:R-:W-:Y:S02]  /*4c70*/  FMNMX.FTZ R7, R199, R7, !PT ;  /* 0x00000007c7077209 */ /* 0x000fe40007810000 */
[----:B------:R-:W-:Y:S02]  /*4c80*/  FMNMX.FTZ R3, R194, R3, !PT ;  /* 0x00000003c2037209 */ /* 0x000fe40007810000 */
[----:B-1----:R-:W-:Y:S02]  /*4c90*/  FSEL R230, R10, -INF , P2 ;  /* 0xff8000000ae67808 */ /* 0x002fe40001000000 */
[----:B------:R-:W-:Y:S02]  /*4ca0*/  FMNMX.FTZ R6, R239, R6, !PT ;  /* 0x00000006ef067209 */ /* 0x000fe40007810000 */
[----:B------:R-:W-:Y:S02]  /*4cb0*/  FMNMX.FTZ R7, R196, R7, !PT ;  /* 0x00000007c4077209 */ /* 0x000fe40007810000 */
[----:B--2---:R-:W-:-:S02]  /*4cc0*/  FSEL R229, R5, -INF , P1 ;  /* 0xff80000005e57808 */ /* 0x004fc40000800000 */
[----:B------:R-:W-:Y:S02]  /*4cd0*/  FMNMX.FTZ R5, R206, R3, !PT ;  /* 0x00000003ce057209 */ /* 0x000fe40007810000 */
[----:B------:R-:W-:Y:S02]  /*4ce0*/  FMNMX.FTZ R3, R230, R6, !PT ;  /* 0x00000006e6037209 */ /* 0x000fe40007810000 */
[----:B------:R-:W-:Y:S01]  /*4cf0*/  FMNMX.FTZ R6, R236, R7, !PT ;  /* 0x00000007ec067209 */ /* 0x000fe20007810000 */
[----:B------:R-:W-:Y:S01]  /*4d00*/  FMUL.FTZ R7, R67, c[0x0][0x320] ;  /* 0x0000c80043077a20 */ /* 0x000fe20000410000 */
[----:B------:R-:W-:Y:S01]  /*4d10*/  FSEL R228, R9, -INF , P0 ;  /* 0xff80000009e47808 */ /* 0x000fe20000000000 */
[----:B------:R-:W-:Y:S01]  /*4d20*/  LDSM.16.MT88.4 R64, [R227+0x900] ;  /* 0x00090000e340783b */ /* 0x000fe20000004200 */
[----:B------:R-:W-:Y:S01]  /*4d30*/  FMNMX.FTZ R6, R235, R6, !PT ;  /* 0x00000006eb067209 */ /* 0x000fe20007810000 */
[----:B------:R1:W-:Y:S01]  /*4d40*/  MUFU.TANH R17, R7 ;  /* 0x0000000700117308 */ /* 0x0003e20000002400 */
[----:B------:R-:W-:-:S02]  /*4d50*/  FMNMX.FTZ R3, R229, R3, !PT ;  /* 0x00000003e5037209 */ /* 0x000fc40007810000 */
[----:B------:R-:W-:Y:S01]  /*4d60*/  FMNMX.FTZ R5, R232, R5, !PT ;  /* 0x00000005e8057209 */ /* 0x000fe20007810000 */
[----:B---3--:R-:W2:Y:S01]  /*4d70*/  SHFL.BFLY PT, R8, R6, 0x2, 0x1f ;  /* 0x0c401f0006087f89 */ /* 0x008ea200000e0000 */
[----:B------:R-:W-:Y:S02]  /*4d80*/  FMNMX.FTZ R3, R228, R3, !PT ;  /* 0x00000003e4037209 */ /* 0x000fe40007810000 */
[----:B------:R-:W-:-:S03]  /*4d90*/  FMNMX.FTZ R5, R231, R5, !PT ;  /* 0x00000005e7057209 */ /* 0x000fc60007810000 */
[----:B------:R-:W3:Y:S04]  /*4da0*/  SHFL.BFLY PT, R70, R3, 0x2, 0x1f ;  /* 0x0c401f0003467f89 */ /* 0x000ee800000e0000 */
[----:B------:R-:W4:Y:S01]  /*4db0*/  SHFL.BFLY PT, R9, R5, 0x2, 0x1f ;  /* 0x0c401f0005097f89 */ /* 0x000f2200000e0000 */
[----:B-1----:R-:W-:-:S04]  /*4dc0*/  FMUL.FTZ R7, R58, c[0x0][0x320] ;  /* 0x0000c8003a077a20 */ /* 0x002fc80000410000 */
[----:B------:R1:W-:Y:S01]  /*4dd0*/  MUFU.TANH R20, R7 ;  /* 0x0000000700147308 */ /* 0x0003e20000002400 */
[----:B--2---:R-:W-:Y:S02]  /*4de0*/  FMNMX.FTZ R6, R6, R8, !PT ;  /* 0x0000000806067209 */ /* 0x004fe40007810000 */
[----:B------:R-:W-:Y:S01]  /*4df0*/  SHFL.IDX PT, R8, R12, 0x1, 0x1c1f ;  /* 0x003c1f000c087f89 */ /* 0x000fe200000e0000 */
[----:B---3--:R-:W-:Y:S01]  /*4e00*/  FMNMX.FTZ R70, R3, R70, !PT ;  /* 0x0000004603467209 */ /* 0x008fe20007810000 */
[----:B------:R-:W-:Y:S02]  /*4e10*/  FMUL.FTZ R3, R50, c[0x0][0x320] ;  /* 0x0000c80032037a20 */ /* 0x000fe40000410000 */
[----:B------:R-:W2:Y:S01]  /*4e20*/  SHFL.BFLY PT, R73, R6, 0x1, 0x1f ;  /* 0x0c201f0006497f89 */ /* 0x000ea200000e0000 */
[----:B-1----:R-:W-:Y:S01]  /*4e30*/  FMUL.FTZ R7, R59, c[0x0][0x320] ;  /* 0x0000c8003b077a20 */ /* 0x002fe20000410000 */
[----:B----4-:R-:W-:Y:S01]  /*4e40*/  FMNMX.FTZ R5, R5, R9, !PT ;  /* 0x0000000905057209 */ /* 0x010fe20007810000 */
[----:B------:R1:W-:Y:S01]  /*4e50*/  MUFU.TANH R38, R3 ;  /* 0x0000000300267308 */ /* 0x0003e20000002400 */
[----:B------:R-:W3:Y:S04]  /*4e60*/  SHFL.BFLY PT, R9, R70, 0x1, 0x1f ;  /* 0x0c201f0046097f89 */ /* 0x000ee800000e0000 */
[----:B------:R-:W4:Y:S03]  /*4e70*/  SHFL.BFLY PT, R71, R5, 0x1, 0x1f ;  /* 0x0c201f0005477f89 */ /* 0x000f2600000e0000 */
[----:B------:R3:W-:Y:S01]  /*4e80*/  MUFU.TANH R37, R7 ;  /* 0x0000000700257308 */ /* 0x0007e20000002400 */
[----:B-1----:R-:W-:-:S02]  /*4e90*/  FMUL.FTZ R3, R51, c[0x0][0x320] ;  /* 0x0000c80033037a20 */ /* 0x002fc40000410000 */
[----:B------:R-:W-:Y:S05]  /*4ea0*/  LDSM.16.MT88.4 R48, [R224+0x900] ;  /* 0x00090000e030783b */ /* 0x000fea0000004200 */
[----:B------:R1:W-:Y:S01]  /*4eb0*/  MUFU.TANH R39, R3 ;  /* 0x0000000300277308 */ /* 0x0003e20000002400 */
[----:B--2---:R-:W-:Y:S01]  /*4ec0*/  FMNMX.FTZ R73, R6, R73, !PT ;  /* 0x0000004906497209 */ /* 0x004fe20007810000 */
[----:B---3--:R-:W-:Y:S01]  /*4ed0*/  FMUL.FTZ R7, R54, c[0x0][0x320] ;  /* 0x0000c80036077a20 */ /* 0x008fe20000410000 */
[----:B------:R-:W-:-:S05]  /*4ee0*/  FMNMX.FTZ R70, R70, R9, !PT ;  /* 0x0000000946467209 */ /* 0x000fca0007810000 */
[----:B------:R2:W-:Y:S01]  /*4ef0*/  MUFU.TANH R21, R7 ;  /* 0x0000000700157308 */ /* 0x0005e20000002400 */
[----:B----4-:R-:W-:-:S05]  /*4f00*/  FMNMX.FTZ R71, R5, R71, !PT ;  /* 0x0000004705477209 */ /* 0x010fca0007810000 */
[----:B------:R-:W-:Y:S02]  /*4f10*/  FMUL.FTZ R6, R71, c[0x0][0x2d0] ;  /* 0x0000b40047067a20 */ /* 0x000fe40000410000 */
[----:B-1----:R-:W-:-:S04]  /*4f20*/  FMUL.FTZ R3, R90, c[0x0][0x320] ;  /* 0x0000c8005a037a20 */ /* 0x002fc80000410000 */
[----:B------:R1:W3:Y:S01]  /*4f30*/  MUFU.TANH R10, R3 ;  /* 0x00000003000a7308 */ /* 0x0002e20000002400 */
[----:B--2---:R-:W-:-:S07]  /*4f40*/  FMUL.FTZ R7, R55, c[0x0][0x320] ;  /* 0x0000c80037077a20 */ /* 0x004fce0000410000 */
[----:B------:R2:W4:Y:S01]  /*4f50*/  MUFU.TANH R12, R7 ;  /* 0x00000007000c7308 */ /* 0x0005220000002400 */
[----:B-1----:R-:W-:Y:S01]  /*4f60*/  FMUL.FTZ R3, R46, c[0x0][0x320] ;  /* 0x0000c8002e037a20 */ /* 0x002fe20000410000 */
[----:B--2---:R-:W-:Y:S01]  /*4f70*/  IADD3 R7, R13, R8, RZ ;  /* 0x000000080d077210 */ /* 0x004fe20007ffe0ff */
[----:B------:R-:W-:-:S05]  /*4f80*/  FMUL.FTZ R8, R47, c[0x0][0x320] ;  /* 0x0000c8002f087a20 */ /* 0x000fca0000410000 */
[----:B------:R1:W2:Y:S01]  /*4f90*/  MUFU.TANH R13, R3 ;  /* 0x00000003000d7308 */ /* 0x0002a20000002400 */
[----:B------:R-:W-:Y:S07]  /*4fa0*/  LDSM.16.MT88.4 R44, [R226+0x100] ;  /* 0x00010000e22c783b */ /* 0x000fee0000004200 */
[----:B------:R-:W2:Y:S01]  /*4fb0*/  MUFU.TANH R9, R8 ;  /* 0x0000000800097308 */ /* 0x000ea20000002400 */
[----:B-1----:R-:W-:Y:S01]  /*4fc0*/  IMNMX R3, R14, R7, PT ;  /* 0x000000070e037217 */ /* 0x002fe20003800200 */
[----:B------:R-:W-:-:S03]  /*4fd0*/  FMUL.FTZ R7, R73, c[0x0][0x2d0] ;  /* 0x0000b40049077a20 */ /* 0x000fc60000410000 */
        /* <DEDUP_REMOVED lines=11> */
[----:B------:R-:W-:-:S02]  /*5090*/  ISETP.GT.AND P1, PT, R3, 0x11, PT ;  /* 0x000000110300780c */ /* 0x000fc40003f24270 */
[----:B------:R-:W-:Y:S02]  /*50a0*/  FSEL R68, R75, -INF , P5 ;  /* 0xff8000004b447808 */ /* 0x000fe40002800000 */
[----:B------:R-:W-:Y:S02]  /*50b0*/  FMNMX.FTZ R0, R63, R0, !PT ;  /* 0x000000003f007209 */ /* 0x000fe40007810000 */
[C---:B------:R-:W-:Y:S02]  /*50c0*/  ISETP.GT.AND P3, PT, R3.reuse, 0x18, PT ;  /* 0x000000180300780c */ /* 0x040fe40003f64270 */
[----:B------:R-:W-:Y:S02]  /*50d0*/  FSEL R69, R74, -INF , P1 ;  /* 0xff8000004a457808 */ /* 0x000fe40000800000 */
[----:B------:R-:W-:Y:S02]  /*50e0*/  FMNMX.FTZ R0, R68, R0, !PT ;  /* 0x0000000044007209 */ /* 0x000fe40007810000 */
[----:B------:R-:W-:-:S02]  /*50f0*/  ISETP.GT.AND P2, PT, R3, 0x19, PT ;  /* 0x000000190300780c */ /* 0x000fc40003f44270 */
[----:B---3--:R-:W-:Y:S02]  /*5100*/  FSEL R74, R10, -INF , P3 ;  /* 0xff8000000a4a7808 */ /* 0x008fe40001800000 */
[----:B------:R-:W-:Y:S02]  /*5110*/  FMNMX.FTZ R0, R69, R0, !PT ;  /* 0x0000000045007209 */ /* 0x000fe40007810000 */
[----:B------:R-:W-:Y:S02]  /*5120*/  ISETP.GT.AND P0, PT, R3, 0x20, PT ;  /* 0x000000200300780c */ /* 0x000fe40003f04270 */
[----:B------:R-:W-:Y:S02]  /*5130*/  FSEL R75, R186, -INF , P2 ;  /* 0xff800000ba4b7808 */ /* 0x000fe40001000000 */
[----:B------:R-:W-:Y:S02]  /*5140*/  FMNMX.FTZ R0, R74, R0, !PT ;  /* 0x000000004a007209 */ /* 0x000fe40007810000 */
[----:B------:R-:W-:-:S02]  /*5150*/  FSETP.NEU.FTZ.AND P1, PT, R73, -INF , PT ;  /* 0xff8000004900780b */ /* 0x000fc40003f3d000 */
[----:B------:R-:W-:Y:S02]  /*5160*/  ISETP.GT.AND P5, PT, R3, 0x21, PT ;  /* 0x000000210300780c */ /* 0x000fe40003fa4270 */
[----:B------:R-:W-:Y:S02]  /*5170*/  FSEL R101, R184, -INF , P0 ;  /* 0xff800000b8657808 */ /* 0x000fe40000000000 */
[----:B------:R-:W-:Y:S02]  /*5180*/  FMNMX.FTZ R0, R75, R0, !PT ;  /* 0x000000004b007209 */ /* 0x000fe40007810000 */
[----:B------:R-:W-:Y:S02]  /*5190*/  ISETP.GT.AND P3, PT, R3, 0x28, PT ;  /* 0x000000280300780c */ /* 0x000fe40003f64270 */
[----:B------:R-:W-:Y:S02]  /*51a0*/  FSEL R7, R7, RZ, P1 ;  /* 0x000000ff07077208 */ /* 0x000fe40000800000 */
[----:B------:R-:W-:-:S02]  /*51b0*/  FSEL R100, R185, -INF , P5 ;  /* 0xff800000b9647808 */ /* 0x000fc40002800000 */
[----:B------:R-:W-:Y:S01]  /*51c0*/  FMNMX.FTZ R0, R101, R0, !PT ;  /* 0x0000000065007209 */ /* 0x000fe20007810000 */
[----:B------:R-:W-:Y:S01]  /*51d0*/  FFMA.FTZ R5, R11, c[0x0][0x2d0], -R7 ;  /* 0x0000b4000b057a23 */ /* 0x000fe20000010807 */
[----:B------:R-:W-:Y:S02]  /*51e0*/  ISETP.GT.AND P1, PT, R3, 0x29, PT ;  /* 0x000000290300780c */ /* 0x000fe40003f24270 */
[----:B------:R-:W-:Y:S01]  /*51f0*/  FSEL R102, R103, -INF , P3 ;  /* 0xff80000067667808 */ /* 0x000fe20001800000 */
[----:B------:R1:W-:Y:S01]  /*5200*/  MUFU.EX2 R233, R5 ;  /* 0x0000000500e97308 */ /* 0x0003e20000000800 */
[----:B------:R-:W-:Y:S02]  /*5210*/  FMNMX.FTZ R0, R100, R0, !PT ;  /* 0x0000000064007209 */ /* 0x000fe40007810000 */
[----:B------:R-:W-:Y:S02]  /*5220*/  ISETP.GT.AND P2, PT, R3, 0x30, PT ;  /* 0x000000300300780c */ /* 0x000fe40003f44270 */
[----:B------:R-:W-:-:S02]  /*5230*/  FSEL R103, R180, -INF , P1 ;  /* 0xff800000b4677808 */ /* 0x000fc40000800000 */
[----:B------:R-:W-:Y:S02]  /*5240*/  FMNMX.FTZ R0, R102, R0, !PT ;  /* 0x0000000066007209 */ /* 0x000fe40007810000 */
[----:B------:R-:W-:Y:S02]  /*5250*/  ISETP.GT.AND P0, PT, R3, 0x31, PT ;  /* 0x000000310300780c */ /* 0x000fe40003f04270 */
[----:B------:R-:W-:Y:S02]  /*5260*/  FSEL R117, R107, -INF , P2 ;  /* 0xff8000006b757808 */ /* 0x000fe40001000000 */
[----:B------:R-:W-:Y:S02]  /*5270*/  FMNMX.FTZ R0, R103, R0, !PT ;  /* 0x0000000067007209 */ /* 0x000fe40007810000 */
[----:B------:R-:W-:Y:S01]  /*5280*/  ISETP.GT.AND P5, PT, R3, 0x38, PT ;  /* 0x000000380300780c */ /* 0x000fe20003fa4270 */
[----:B-1----:R-:W-:Y:S01]  /*5290*/  FFMA.FTZ R5, R22, c[0x0][0x2d0], -R7 ;  /* 0x0000b40016057a23 */ /* 0x002fe20000010807 */
[----:B------:R-:W-:-:S02]  /*52a0*/  FSEL R118, R106, -INF , P0 ;  /* 0xff8000006a767808 */ /* 0x000fc40000000000 */
[----:B------:R-:W-:Y:S01]  /*52b0*/  FSETP.NEU.FTZ.AND P2, PT, R71, -INF , PT ;  /* 0xff8000004700780b */ /* 0x000fe20003f5d000 */
[----:B------:R1:W-:Y:S01]  /*52c0*/  MUFU.EX2 R240, R5 ;  /* 0x0000000500f07308 */ /* 0x0003e20000000800 */
[----:B------:R-:W-:Y:S02]  /*52d0*/  FMNMX.FTZ R0, R117, R0, !PT ;  /* 0x0000000075007209 */ /* 0x000fe40007810000 */
[C---:B------:R-:W-:Y:S02]  /*52e0*/  ISETP.GT.AND P3, PT, R3.reuse, 0x39, PT ;  /* 0x000000390300780c */ /* 0x040fe40003f64270 */
[----:B------:R-:W-:Y:S02]  /*52f0*/  FSEL R6, R6, RZ, P2 ;  /* 0x000000ff06067208 */ /* 0x000fe40001000000 */
[----:B------:R-:W-:Y:S02]  /*5300*/  FSEL R116, R82, -INF , P5 ;  /* 0xff80000052747808 */ /* 0x000fe40002800000 */
[----:B------:R-:W-:Y:S01]  /*5310*/  FMNMX.FTZ R0, R118, R0, !PT ;  /* 0x0000000076007209 */ /* 0x000fe20007810000 */
[----:B------:R-:W-:Y:S01]  /*5320*/  FFMA.FTZ R8, R28, c[0x0][0x2d0], -R6 ;  /* 0x0000b4001c087a23 */ /* 0x000fe20000010806 */
[----:B------:R-:W-:Y:S01]  /*5330*/  ISETP.GT.AND P1, PT, R3, 0x40, PT ;  /* 0x000000400300780c */ /* 0x000fe20003f24270 */
[----:B------:R-:W-:Y:S01]  /*5340*/  LDSM.16.MT88.4 R80, [R225+0x900] ;  /* 0x00090000e150783b */ /* 0x000fe20000004200 */
[----:B------:R-:W-:Y:S01]  /*5350*/  FSEL R137, R137, -INF , P3 ;  /* 0xff80000089897808 */ /* 0x000fe20001800000 */
[----:B------:R-:W-:Y:S01]  /*5360*/  MUFU.EX2 R212, R8 ;  /* 0x0000000800d47308 */ /* 0x000fe20000000800 */
[----:B------:R-:W-:Y:S01]  /*5370*/  FMNMX.FTZ R0, R116, R0, !PT ;  /* 0x0000000074007209 */ /* 0x000fe20007810000 */
[----:B-1----:R-:W-:Y:S01]  /*5380*/  FFMA.FTZ R5, R23, c[0x0][0x2d0], -R7 ;  /* 0x0000b40017057a23 */ /* 0x002fe20000010807 */
[----:B------:R-:W-:-:S02]  /*5390*/  ISETP.GT.AND P0, PT, R3, 0x41, PT ;  /* 0x000000410300780c */ /* 0x000fc40003f04270 */
[----:B------:R-:W-:Y:S02]  /*53a0*/  FSEL R146, R78, -INF , P1 ;  /* 0xff8000004e927808 */ /* 0x000fe40000800000 */
[----:B------:R-:W-:Y:S01]  /*53b0*/  FMNMX.FTZ R0, R137, R0, !PT ;  /* 0x0000000089007209 */ /* 0x000fe20007810000 */
[----:B------:R1:W-:Y:S01]  /*53c0*/  MUFU.EX2 R237, R5 ;  /* 0x0000000500ed7308 */ /* 0x0003e20000000800 */
[----:B------:R-:W-:Y:S02]  /*53d0*/  ISETP.GT.AND P5, PT, R3, 0x48, PT ;  /* 0x000000480300780c */ /* 0x000fe40003fa4270 */
[----:B------:R-:W-:Y:S02]  /*53e0*/  FSEL R145, R79, -INF , P0 ;  /* 0xff8000004f917808 */ /* 0x000fe40000000000 */
[----:B------:R-:W-:Y:S02]  /*53f0*/  FMNMX.FTZ R0, R146, R0, !PT ;  /* 0x0000000092007209 */ /* 0x000fe40007810000 */
[----:B------:R-:W-:-:S02]  /*5400*/  ISETP.GT.AND P2, PT, R3, 0x49, PT ;  /* 0x000000490300780c */ /* 0x000fc40003f44270 */
[----:B------:R-:W-:Y:S02]  /*5410*/  FSEL R147, R16, -INF , P5 ;  /* 0xff80000010937808 */ /* 0x000fe40002800000 */
[----:B------:R-:W-:Y:S02]  /*5420*/  FMNMX.FTZ R0, R145, R0, !PT ;  /* 0x0000000091007209 */ /* 0x000fe40007810000 */
[----:B------:R-:W-:Y:S02]  /*5430*/  ISETP.GT.AND P3, PT, R3, 0x50, PT ;  /* 0x000000500300780c */ /* 0x000fe40003f64270 */
[----:B------:R-:W-:Y:S01]  /*5440*/  FSEL R149, R17, -INF , P2 ;  /* 0xff80000011957808 */ /* 0x000fe20001000000 */
[----:B-1----:R-:W-:Y:S01]  /*5450*/  FFMA.FTZ R5, R25, c[0x0][0x2d0], -R7 ;  /* 0x0000b40019057a23 */ /* 0x002fe20000010807 */
[----:B------:R-:W-:Y:S02]  /*5460*/  FMNMX.FTZ R0, R147, R0, !PT ;  /* 0x0000000093007209 */ /* 0x000fe40007810000 */
[----:B------:R-:W-:Y:S01]  /*5470*/  FSETP.NEU.FTZ.AND P2, PT, R70, -INF , PT ;  /* 0xff8000004600780b */ /* 0x000fe20003f5d000 */
[----:B------:R1:W-:Y:S01]  /*5480*/  MUFU.EX2 R210, R5 ;  /* 0x0000000500d27308 */ /* 0x0003e20000000800 */
[----:B------:R-:W-:-:S02]  /*5490*/  ISETP.GT.AND P1, PT, R3, 0x51, PT ;  /* 0x000000510300780c */ /* 0x000fc40003f24270 */
[----:B------:R-:W-:Y:S02]  /*54a0*/  ISETP.GT.AND P0, PT, R3, 0x58, PT ;  /* 0x000000580300780c */ /* 0x000fe40003f04270 */
[----:B------:R-:W-:Y:S02]  /*54b0*/  FSEL R167, R20, -INF , P3 ;  /* 0xff80000014a77808 */ /* 0x000fe40001800000 */
[----:B------:R-:W-:Y:S02]  /*54c0*/  FMNMX.FTZ R0, R149, R0, !PT ;  /* 0x0000000095007209 */ /* 0x000fe40007810000 */
[----:B------:R-:W-:Y:S02]  /*54d0*/  FSEL R166, R37, -INF , P1 ;  /* 0xff80000025a67808 */ /* 0x000fe40000800000 */
[----:B------:R-:W-:Y:S02]  /*54e0*/  FSEL R169, R21, -INF , P0 ;  /* 0xff80000015a97808 */ /* 0x000fe40000000000 */
[----:B------:R-:W-:-:S02]  /*54f0*/  FMNMX.FTZ R0, R167, R0, !PT ;  /* 0x00000000a7007209 */ /* 0x000fc40007810000 */
[C---:B------:R-:W-:Y:S01]  /*5500*/  ISETP.GT.AND P5, PT, R3.reuse, 0x59, PT ;  /* 0x000000590300780c */ /* 0x040fe20003fa4270 */
[----:B-1----:R-:W-:Y:S01]  /*5510*/  FFMA.FTZ R5, R24, c[0x0][0x2d0], -R6 ;  /* 0x0000b40018057a23 */ /* 0x002fe20000010806 */
[C---:B------:R-:W-:Y:S02]  /*5520*/  ISETP.GT.AND P3, PT, R3.reuse, 0x60, PT ;  /* 0x000000600300780c */ /* 0x040fe40003f64270 */
[C---:B------:R-:W-:Y:S01]  /*5530*/  ISETP.GT.AND P1, PT, R3.reuse, 0x68, PT ;  /* 0x000000680300780c */ /* 0x040fe20003f24270 */
[----:B------:R1:W-:Y:S01]  /*5540*/  MUFU.EX2 R234, R5 ;  /* 0x0000000500ea7308 */ /* 0x0003e20000000800 */
[----:B------:R-:W-:Y:S02]  /*5550*/  ISETP.GT.AND P0, PT, R3, 0x69, PT ;  /* 0x000000690300780c */ /* 0x000fe40003f04270 */
[----:B------:R-:W-:Y:S02]  /*5560*/  FMNMX.FTZ R0, R166, R0, !PT ;  /* 0x00000000a6007209 */ /* 0x000fe40007810000 */
[----:B----4-:R-:W-:-:S02]  /*5570*/  FSEL R4, R12, -INF , P5 ;  /* 0xff8000000c047808 */ /* 0x010fc40002800000 */
[----:B------:R-:W-:Y:S02]  /*5580*/  FMNMX.FTZ R0, R169, R0, !PT ;  /* 0x00000000a9007209 */ /* 0x000fe40007810000 */
[----:B------:R-:W-:Y:S02]  /*5590*/  FSEL R251, R38, -INF , P3 ;  /* 0xff80000026fb7808 */ /* 0x000fe40001800000 */
[----:B--2---:R-:W-:Y:S02]  /*55a0*/  FSEL R250, R13, -INF , P1 ;  /* 0xff8000000dfa7808 */ /* 0x004fe40000800000 */
[----:B------:R-:W-:Y:S01]  /*55b0*/  FSEL R248, R9, -INF , P0 ;  /* 0xff80000009f87808 */ /* 0x000fe20000000000 */
[----:B-1----:R-:W-:-:S04]  /*55c0*/  FFMA.FTZ R5, R26, c[0x0][0x2d0], -R6 ;  /* 0x0000b4001a057a23 */ /* 0x002fc80000010806 */
[----:B------:R1:W-:Y:S02]  /*55d0*/  MUFU.EX2 R195, R5 ;  /* 0x0000000500c37308 */ /* 0x0003e40000000800 */
[----:B-1----:R-:W-:Y:S02]  /*55e0*/  FFMA.FTZ R5, R27, c[0x0][0x2d0], -R6 ;  /* 0x0000b4001b057a23 */ /* 0x002fe40000010806 */
[----:B------:R-:W-:Y:S04]  /*55f0*/  LDSM.16.MT88.4 R24, [R227+0x100] ;  /* 0x00010000e318783b */ /* 0x000fe80000004200 */
[----:B------:R1:W2:Y:S02]  /*5600*/  MUFU.EX2 R208, R5 ;  /* 0x0000000500d07308 */ /* 0x0002a40000000800 */
[----:B-1----:R-:W-:Y:S01]  /*5610*/  FMUL.FTZ R5, R70, c[0x0][0x2d0] ;  /* 0x0000b40046057a20 */ /* 0x002fe20000410000 */
[----:B--2---:R-:W-:-:S04]  /*5620*/  F2FP.BF16.PACK_AB R10, R212, R208 ;  /* 0x000000d0d40a723e */ /* 0x004fc800000010ff */
[----:B------:R-:W-:Y:S02]  /*5630*/  FSEL R5, R5, RZ, P2 ;  /* 0x000000ff05057208 */ /* 0x000fe40001000000 */
[----:B------:R-:W-:-:S03]  /*5640*/  ISETP.GT.AND P2, PT, R3, 0x61, PT ;  /* 0x000000610300780c */ /* 0x000fc60003f44270 */
[--C-:B------:R-:W-:Y:S01]  /*5650*/  FFMA.FTZ R3, R18, c[0x0][0x2d0], -R5.reuse ;  /* 0x0000b40012037a23 */ /* 0x100fe20000010805 */
[----:B------:R-:W-:Y:S01]  /*5660*/  FSEL R249, R39, -INF , P2 ;  /* 0xff80000027f97808 */ /* 0x000fe20001000000 */
[--C-:B------:R-:W-:Y:S02]  /*5670*/  FFMA.FTZ R8, R19, c[0x0][0x2d0], -R5.reuse ;  /* 0x0000b40013087a23 */ /* 0x100fe40000010805 */
[----:B------:R1:W-:Y:S01]  /*5680*/  MUFU.EX2 R198, R3 ;  /* 0x0000000300c67308 */ /* 0x0003e20000000800 */
[----:B------:R-:W2:Y:S07]  /*5690*/  LDSM.16.MT88.4 R16, [R224+0x100] ;  /* 0x00010000e010783b */ /* 0x000eae0000004200 */
[----:B------:R3:W4:Y:S01]  /*56a0*/  MUFU.EX2 R197, R8 ;  /* 0x0000000800c57308 */ /* 0x0007220000000800 */
[----:B-1----:R-:W-:-:S07]  /*56b0*/  FFMA.FTZ R3, R15, c[0x0][0x2d0], -R5 ;  /* 0x0000b4000f037a23 */ /* 0x002fce0000010805 */
[----:B------:R1:W-:Y:S01]  /*56c0*/  MUFU.EX2 R192, R3 ;  /* 0x0000000300c07308 */ /* 0x0003e20000000800 */
[----:B---3--:R-:W-:Y:S02]  /*56d0*/  F2FP.BF16.PACK_AB R8, R195, R234 ;  /* 0x000000eac308723e */ /* 0x008fe400000010ff */
[----:B----4-:R-:W-:Y:S02]  /*56e0*/  F2FP.BF16.PACK_AB R9, R198, R197 ;  /* 0x000000c5c609723e */ /* 0x010fe400000010ff */
[----:B-1----:R-:W-:Y:S01]  /*56f0*/  FMNMX.FTZ R3, R4, R0, !PT ;  /* 0x0000000004037209 */ /* 0x002fe20007810000 */
[----:B------:R-:W-:-:S03]  /*5700*/  FFMA.FTZ R0, R29, c[0x0][0x2d0], -R5 ;  /* 0x0000b4001d007a23 */ /* 0x000fc60000010805 */
[----:B------:R-:W-:Y:S01]  /*5710*/  FMNMX.FTZ R2, R251, R3, !PT ;  /* 0x00000003fb027209 */ /* 0x000fe20007810000 */
[----:B------:R1:W3:Y:S03]  /*5720*/  MUFU.EX2 R213, R0 ;  /* 0x0000000000d57308 */ /* 0x0002e60000000800 */
[----:B-1----:R-:W-:Y:S01]  /*5730*/  FMNMX.FTZ R0, R249, R2, !PT ;  /* 0x00000002f9007209 */ /* 0x002fe20007810000 */
[--C-:B------:R-:W-:Y:S01]  /*5740*/  FFMA.FTZ R2, R31, c[0x0][0x2d0], -R6.reuse ;  /* 0x0000b4001f027a23 */ /* 0x100fe20000010806 */
[----:B---3--:R-:W-:Y:S02]  /*5750*/  F2FP.BF16.PACK_AB R11, R213, R192 ;  /* 0x000000c0d50b723e */ /* 0x008fe400000010ff */
[----:B------:R-:W-:Y:S01]  /*5760*/  FMNMX.FTZ R0, R250, R0, !PT ;  /* 0x00000000fa007209 */ /* 0x000fe20007810000 */
[----:B------:R1:W-:Y:S03]  /*5770*/  MUFU.EX2 R94, R2 ;  /* 0x00000002005e7308 */ /* 0x0003e60000000800 */
[----:B------:R-:W-:Y:S01]  /*5780*/  FMNMX.FTZ R0, R248, R0, !PT ;  /* 0x00000000f8007209 */ /* 0x000fe20007810000 */
[C---:B--2---:R-:W-:Y:S04]  /*5790*/  HMMA.16816.F32.BF16 R52, R8.reuse, R16, RZ ;  /* 0x000000100834723c */ /* 0x044fe800000418ff */
[----:B------:R-:W2:Y:S04]  /*57a0*/  SHFL.BFLY PT, R3, R0, 0x2, 0x1f ;  /* 0x0c401f0000037f89 */ /* 0x000ea800000e0000 */
[----:B------:R-:W-:Y:S01]  /*57b0*/  HMMA.16816.F32.BF16 R76, R8, R24, RZ ;  /* 0x00000018084c723c */ /* 0x000fe200000418ff */
[----:B-1----:R-:W-:-:S04]  /*57c0*/  FFMA.FTZ R2, R32, c[0x0][0x2d0], -R6 ;  /* 0x0000b40020027a23 */ /* 0x002fc80000010806 */
[----:B------:R1:W-:Y:S03]  /*57d0*/  MUFU.EX2 R200, R2 ;  /* 0x0000000200c87308 */ /* 0x0003e60000000800 */
[C---:B------:R-:W-:Y:S08]  /*57e0*/  HMMA.16816.F32.BF16 R56, R8.reuse, R40, RZ ;  /* 0x000000280838723c */ /* 0x040ff000000418ff */
[----:B------:R-:W-:Y:S01]  /*57f0*/  HMMA.16816.F32.BF16 R20, R8, R44, RZ ;  /* 0x0000002c0814723c */ /* 0x000fe200000418ff */
[----:B--2---:R-:W-:Y:S01]  /*5800*/  FMNMX.FTZ R0, R0, R3, !PT ;  /* 0x0000000300007209 */ /* 0x004fe20007810000 */
[----:B-1----:R-:W-:-:S04]  /*5810*/  FFMA.FTZ R2, R33, c[0x0][0x2d0], -R6 ;  /* 0x0000b40021027a23 */ /* 0x002fc80000010806 */
[----:B------:R-:W1:Y:S01]  /*5820*/  SHFL.BFLY PT, R3, R0, 0x1, 0x1f ;  /* 0x0c201f0000037f89 */ /* 0x000e6200000e0000 */
[----:B------:R2:W-:Y:S02]  /*5830*/  MUFU.EX2 R204, R2 ;  /* 0x0000000200cc7308 */ /* 0x0005e40000000800 */
[----:B--2---:R-:W-:-:S06]  /*5840*/  FFMA.FTZ R2, R35, c[0x0][0x2d0], -R6 ;  /* 0x0000b40023027a23 */ /* 0x004fcc0000010806 */
[----:B------:R2:W3:Y:S02]  /*5850*/  MUFU.EX2 R243, R2 ;  /* 0x0000000200f37308 */ /* 0x0004e40000000800 */
[--C-:B--2---:R-:W-:Y:S01]  /*5860*/  FFMA.FTZ R2, R30, c[0x0][0x2d0], -R5.reuse ;  /* 0x0000b4001e027a23 */ /* 0x104fe20000010805 */
[----:B---3--:R-:W-:Y:S01]  /*5870*/  F2FP.BF16.PACK_AB R14, R243, R204 ;  /* 0x000000ccf30e723e */ /* 0x008fe200000010ff */
[----:B------:R-:W-:Y:S04]  /*5880*/  HMMA.16816.F32.BF16 R28, R8, R42, RZ ;  /* 0x0000002a081c723c */ /* 0x000fe800000418ff */
[----:B------:R2:W-:Y:S02]  /*5890*/  MUFU.EX2 R238, R2 ;  /* 0x0000000200ee7308 */ /* 0x0005e40000000800 */
[----:B--2---:R-:W-:-:S02]  /*58a0*/  FFMA.FTZ R2, R34, c[0x0][0x2d0], -R5 ;  /* 0x0000b40022027a23 */ /* 0x004fc40000010805 */
[C---:B------:R-:W-:Y:S04]  /*58b0*/  HMMA.16816.F32.BF16 R32, R8.reuse, R26, RZ ;  /* 0x0000001a0820723c */ /* 0x040fe800000418ff */
[----:B------:R2:W3:Y:S02]  /*58c0*/  MUFU.EX2 R201, R2 ;  /* 0x0000000200c97308 */ /* 0x0004e40000000800 */
[--C-:B--2---:R-:W-:Y:S01]  /*58d0*/  FFMA.FTZ R2, R36, c[0x0][0x2d0], -R5.reuse ;  /* 0x0000b40024027a23 */ /* 0x104fe20000010805 */
[----:B---3--:R-:W-:Y:S01]  /*58e0*/  F2FP.BF16.PACK_AB R13, R201, R238 ;  /* 0x000000eec90d723e */ /* 0x008fe200000010ff */
[C---:B------:R-:W-:Y:S04]  /*58f0*/  HMMA.16816.F32.BF16 R36, R8.reuse, R18, RZ ;  /* 0x000000120824723c */ /* 0x040fe800000418ff */
[----:B------:R2:W-:Y:S04]  /*5900*/  MUFU.EX2 R205, R2 ;  /* 0x0000000200cd7308 */ /* 0x0005e80000000800 */
[----:B------:R-:W-:Y:S01]  /*5910*/  HMMA.16816.F32.BF16 R8, R8, R46, RZ ;  /* 0x0000002e0808723c */ /* 0x000fe200000418ff */
[----:B--2---:R-:W-:Y:S01]  /*5920*/  FFMA.FTZ R2, R72, c[0x0][0x2d0], -R5 ;  /* 0x0000b40048027a23 */ /* 0x004fe20000010805 */
[----:B-1----:R-:W-:Y:S01]  /*5930*/  FMNMX.FTZ R72, R0, R3, !PT ;  /* 0x0000000300487209 */ /* 0x002fe20007810000 */
[----:B------:R-:W-:-:S02]  /*5940*/  IMAD.MOV.U32 R3, RZ, RZ, R94 ;  /* 0x000000ffff037224 */ /* 0x000fc400078e005e */
[----:B------:R1:W2:Y:S01]  /*5950*/  MUFU.EX2 R191, R2 ;  /* 0x0000000200bf7308 */ /* 0x0002a20000000800 */
[C---:B------:R-:W-:Y:S01]  /*5960*/  FSETP.NEU.FTZ.AND P0, PT, R72.reuse, -INF , PT ;  /* 0xff8000004800780b */ /* 0x040fe20003f1d000 */
[----:B------:R-:W-:Y:S01]  /*5970*/  FMUL.FTZ R0, R72, c[0x0][0x2d0] ;  /* 0x0000b40048007a20 */ /* 0x000fe20000410000 */
[----:B------:R-:W-:-:S04]  /*5980*/  F2FP.BF16.PACK_AB R12, R200, R3 ;  /* 0x00000003c80c723e */ /* 0x000fc800000010ff */
[----:B------:R-:W-:Y:S01]  /*5990*/  FSEL R0, R0, RZ, P0 ;  /* 0x000000ff00007208 */ /* 0x000fe20000000000 */
[----:B-1----:R-:W-:Y:S01]  /*59a0*/  FFMA.FTZ R2, R88, c[0x0][0x2d0], -R7 ;  /* 0x0000b40058027a23 */ /* 0x002fe20000010807 */
[----:B--2---:R-:W-:-:S03]  /*59b0*/  F2FP.BF16.PACK_AB R15, R191, R205 ;  /* 0x000000cdbf0f723e */ /* 0x004fc600000010ff */
[----:B------:R1:W-:Y:S07]  /*59c0*/  MUFU.EX2 R119, R2 ;  /* 0x0000000200777308 */ /* 0x0003ee0000000800 */
[C---:B------:R-:W-:Y:S07]  /*59d0*/  HMMA.16816.F32.BF16 R104, R12.reuse, R86, R8 ;  /* 0x000000560c68723c */ /* 0x040fee0000041808 */
[----:B------:R-:W-:Y:S01]  /*59e0*/  F2FP.BF16.PACK_AB R8, R240, R233 ;  /* 0x000000e9f008723e */ /* 0x000fe200000010ff */
[----:B------:R-:W-:Y:S01]  /*59f0*/  HMMA.16816.F32.BF16 R132, R12, R48, R52 ;  /* 0x000000300c84723c */ /* 0x000fe20000041834 */
[----:B------:R-:W-:Y:S01]  /*5a00*/  F2FP.BF16.PACK_AB R10, R210, R237 ;  /* 0x000000edd20a723e */ /* 0x000fe200000010ff */
[----:B-1----:R-:W-:-:S04]  /*5a10*/  FFMA.FTZ R2, R89, c[0x0][0x2d0], -R7 ;  /* 0x0000b40059027a23 */ /* 0x002fc80000010807 */
[----:B------:R1:W-:Y:S02]  /*5a20*/  MUFU.EX2 R184, R2 ;  /* 0x0000000200b87308 */ /* 0x0003e40000000800 */
        /* <DEDUP_REMOVED lines=24> */
[----:B-1----:R-:W-:-:S02]  /*5bb0*/  FFMA.FTZ R2, R69, c[0x0][0x2d0], -R0 ;  /* 0x0000b40045027a23 */ /* 0x002fc40000010800 */
[----:B------:R-:W-:Y:S02]  /*5bc0*/  IMAD.MOV.U32 R69, RZ, RZ, R208 ;  /* 0x000000ffff457224 */ /* 0x000fe400078e00d0 */
[----:B------:R1:W2:Y:S03]  /*5bd0*/  MUFU.EX2 R185, R2 ;  /* 0x0000000200b97308 */ /* 0x0002a60000000800 */
[C---:B------:R-:W-:Y:S08]  /*5be0*/  HMMA.16816.F32.BF16 R16, R8.reuse, R24, RZ ;  /* 0x000000180810723c */ /* 0x040ff000000418ff */
[----:B------:R-:W-:Y:S01]  /*5bf0*/  HMMA.16816.F32.BF16 R28, R8, R26, RZ ;  /* 0x0000001a081c723c */ /* 0x000fe200000418ff */
[----:B-1----:R-:W-:-:S07]  /*5c00*/  FFMA.FTZ R2, R74, c[0x0][0x2d0], -R0 ;  /* 0x0000b4004a027a23 */ /* 0x002fce0000010800 */
[C---:B------:R-:W-:Y:S01]  /*5c10*/  HMMA.16816.F32.BF16 R20, R8.reuse, R40, RZ ;  /* 0x000000280814723c */ /* 0x040fe200000418ff */
[----:B------:R-:W-:Y:S01]  /*5c20*/  IMAD.MOV.U32 R74, RZ, RZ, R209 ;  /* 0x000000ffff4a7224 */ /* 0x000fe200078e00d1 */
[----:B------:R1:W-:Y:S06]  /*5c30*/  MUFU.EX2 R203, R2 ;  /* 0x0000000200cb7308 */ /* 0x0003ec0000000800 */
[C---:B------:R-:W-:Y:S08]  /*5c40*/  HMMA.16816.F32.BF16 R24, R8.reuse, R44, RZ ;  /* 0x0000002c0818723c */ /* 0x040ff000000418ff */
[----:B------:R-:W-:Y:S01]  /*5c50*/  HMMA.16816.F32.BF16 R40, R8, R42, RZ ;  /* 0x0000002a0828723c */ /* 0x000fe200000418ff */
[----:B-1----:R-:W-:-:S02]  /*5c60*/  FFMA.FTZ R2, R75, c[0x0][0x2d0], -R0 ;  /* 0x0000b4004b027a23 */ /* 0x002fc40000010800 */
[----:B------:R-:W-:Y:S02]  /*5c70*/  IMAD.MOV.U32 R75, RZ, RZ, R191 ;  /* 0x000000ffff4b7224 */ /* 0x000fe400078e00bf */
[----:B------:R1:W3:Y:S03]  /*5c80*/  MUFU.EX2 R68, R2 ;  /* 0x0000000200447308 */ /* 0x0002e60000000800 */
[----:B------:R-:W-:Y:S07]  /*5c90*/  HMMA.16816.F32.BF16 R44, R8, R46, RZ ;  /* 0x0000002e082c723c */ /* 0x000fee00000418ff */
[----:B------:R-:W-:-:S02]  /*5ca0*/  F2FP.BF16.PACK_AB R8, R184, R119 ;  /* 0x00000077b808723e */ /* 0x000fc400000010ff */
[----:B--2---:R-:W-:Y:S02]  /*5cb0*/  F2FP.BF16.PACK_AB R9, R185, R180 ;  /* 0x000000b4b909723e */ /* 0x004fe400000010ff */
[----:B------:R-:W-:Y:S01]  /*5cc0*/  F2FP.BF16.PACK_AB R10, R202, R186 ;  /* 0x000000baca0a723e */ /* 0x000fe200000010ff */
[----:B-1----:R-:W-:Y:S01]  /*5cd0*/  FFMA.FTZ R2, R97, c[0x0][0x2d0], -R7 ;  /* 0x0000b40061027a23 */ /* 0x002fe20000010807 */
[----:B---3--:R-:W-:-:S03]  /*5ce0*/  F2FP.BF16.PACK_AB R11, R68, R203 ;  /* 0x000000cb440b723e */ /* 0x008fc600000010ff */
[----:B------:R1:W-:Y:S04]  /*5cf0*/  MUFU.EX2 R252, R2 ;  /* 0x0000000200fc7308 */ /* 0x0003e80000000800 */
[C---:B------:R-:W-:Y:S01]  /*5d00*/  HMMA.16816.F32.BF16 R88, R8.reuse, R64, R16 ;  /* 0x000000400858723c */ /* 0x040fe20000041810 */
[----:B------:R-:W2:Y:S07]  /*5d10*/  LDSM.16.MT88.4 R16, [R227+0x1100] ;  /* 0x00110000e310783b */ /* 0x000eae0000004200 */
[----:B------:R-:W-:Y:S01]  /*5d20*/  HMMA.16816.F32.BF16 R36, R8, R50, R32 ;  /* 0x000000320824723c */ /* 0x000fe20000041820 */
[----:B-1----:R-:W-:-:S04]  /*5d30*/  FFMA.FTZ R2, R99, c[0x0][0x2d0], -R7 ;  /* 0x0000b40063027a23 */ /* 0x002fc80000010807 */
[----:B------:R1:W-:Y:S03]  /*5d40*/  MUFU.EX2 R215, R2 ;  /* 0x0000000200d77308 */ /* 0x0003e60000000800 */
[C---:B------:R-:W-:Y:S01]  /*5d50*/  HMMA.16816.F32.BF16 R92, R8.reuse, R48, R12 ;  /* 0x00000030085c723c */ /* 0x040fe2000004180c */
[----:B------:R-:W-:Y:S07]  /*5d60*/  LDSM.16.MT88.4 R12, [R225+0x1100] ;  /* 0x00110000e10c783b */ /* 0x000fee0000004200 */
[----:B------:R-:W-:Y:S01]  /*5d70*/  HMMA.16816.F32.BF16 R76, R8, R80, R20 ;  /* 0x00000050084c723c */ /* 0x000fe20000041814 */
[----:B------:R-:W3:Y:S01]  /*5d80*/  LDSM.16.MT88.4 R20, [R224+0x1100] ;  /* 0x00110000e014783b */ /* 0x000ee20000004200 */
[----:B-1----:R-:W-:-:S06]  /*5d90*/  FFMA.FTZ R2, R139, c[0x0][0x2d0], -R7 ;  /* 0x0000b4008b027a23 */ /* 0x002fcc0000010807 */
[C---:B------:R-:W-:Y:S01]  /*5da0*/  HMMA.16816.F32.BF16 R28, R8.reuse, R66, R28 ;  /* 0x00000042081c723c */ /* 0x040fe2000004181c */
[----:B------:R-:W-:Y:S01]  /*5db0*/  MOV R139, R205 ;  /* 0x000000cd008b7202 */ /* 0x000fe20000000f00 */
[----:B------:R1:W-:Y:S06]  /*5dc0*/  MUFU.EX2 R217, R2 ;  /* 0x0000000200d97308 */ /* 0x0003ec0000000800 */
[C---:B------:R-:W-:Y:S08]  /*5dd0*/  HMMA.16816.F32.BF16 R32, R8.reuse, R82, R40 ;  /* 0x000000520820723c */ /* 0x040ff00000041828 */
[----:B------:R-:W-:Y:S01]  /*5de0*/  HMMA.16816.F32.BF16 R44, R8, R86, R44 ;  /* 0x00000056082c723c */ /* 0x000fe2000004182c */
[----:B-1----:R-:W-:-:S02]  /*5df0*/  FFMA.FTZ R2, R140, c[0x0][0x2d0], -R7 ;  /* 0x0000b4008c027a23 */ /* 0x002fc40000010807 */
[----:B------:R-:W-:Y:S02]  /*5e00*/  IMAD.MOV.U32 R140, RZ, RZ, R194 ;  /* 0x000000ffff8c7224 */ /* 0x000fe400078e00c2 */
[----:B------:R1:W-:Y:S02]  /*5e10*/  MUFU.EX2 R216, R2 ;  /* 0x0000000200d87308 */ /* 0x0003e40000000800 */
[----:B-1----:R-:W-:-:S06]  /*5e20*/  FFMA.FTZ R2, R96, c[0x0][0x2d0], -R6 ;  /* 0x0000b40060027a23 */ /* 0x002fcc0000010806 */
[----:B------:R1:W-:Y:S02]  /*5e30*/  MUFU.EX2 R245, R2 ;  /* 0x0000000200f57308 */ /* 0x0003e40000000800 */
[--C-:B-1----:R-:W-:Y:S02]  /*5e40*/  FFMA.FTZ R2, R98, c[0x0][0x2d0], -R6.reuse ;  /* 0x0000b40062027a23 */ /* 0x102fe40000010806 */
[----:B------:R-:W-:Y:S01]  /*5e50*/  HMMA.16816.F32.BF16 R96, R8, R84, R24 ;  /* 0x000000540860723c */ /* 0x000fe20000041818 */
[----:B------:R-:W1:Y:S03]  /*5e60*/  LDSM.16.MT88.4 R24, [R226+0x1100] ;  /* 0x00110000e218783b */ /* 0x000e660000004200 */
[----:B------:R4:W2:Y:S02]  /*5e70*/  MUFU.EX2 R246, R2 ;  /* 0x0000000200f67308 */ /* 0x0008a40000000800 */
[----:B----4-:R-:W-:Y:S01]  /*5e80*/  FFMA.FTZ R2, R141, c[0x0][0x2d0], -R6 ;  /* 0x0000b4008d027a23 */ /* 0x010fe20000010806 */
[----:B--2---:R-:W-:Y:S01]  /*5e90*/  F2FP.BF16.PACK_AB R8, R246, R245 ;  /* 0x000000f5f608723e */ /* 0x004fe200000010ff */
[----:B------:R-:W-:-:S04]  /*5ea0*/  IMAD.MOV.U32 R141, RZ, RZ, R195 ;  /* 0x000000ffff8d7224 */ /* 0x000fc800078e00c3 */
[----:B------:R2:W-:Y:S02]  /*5eb0*/  MUFU.EX2 R244, R2 ;  /* 0x0000000200f47308 */ /* 0x0005e40000000800 */
[----:B--2---:R-:W-:Y:S02]  /*5ec0*/  FFMA.FTZ R2, R142, c[0x0][0x2d0], -R6 ;  /* 0x0000b4008e027a23 */ /* 0x004fe40000010806 */
[----:B------:R-:W-:-:S04]  /*5ed0*/  IMAD.MOV.U32 R142, RZ, RZ, R217 ;  /* 0x000000ffff8e7224 */ /* 0x000fc800078e00d9 */
[----:B------:R2:W4:Y:S02]  /*5ee0*/  MUFU.EX2 R242, R2 ;  /* 0x0000000200f27308 */ /* 0x0005240000000800 */
[----:B--2---:R-:W-:Y:S01]  /*5ef0*/  FFMA.FTZ R2, R136, c[0x0][0x2d0], -R5 ;  /* 0x0000b40088027a23 */ /* 0x004fe20000010805 */
[----:B----4-:R-:W-:Y:S01]  /*5f00*/  F2FP.BF16.PACK_AB R10, R242, R244 ;  /* 0x000000f4f20a723e */ /* 0x010fe200000010ff */
        /* <DEDUP_REMOVED lines=9> */
[----:B--2---:R-:W-:Y:S01]  /*5fa0*/  FFMA.FTZ R2, R144, c[0x0][0x2d0], -R5 ;  /* 0x0000b40090027a23 */ /* 0x004fe20000010805 */
[----:B------:R-:W-:-:S05]  /*5fb0*/  MOV R144, R211 ;  /* 0x000000d300907202 */ /* 0x000fca0000000f00 */
[----:B------:R2:W4:Y:S02]  /*5fc0*/  MUFU.EX2 R220, R2 ;  /* 0x0000000200dc7308 */ /* 0x0005240000000800 */
[----:B--2---:R-:W-:Y:S01]  /*5fd0*/  FFMA.FTZ R2, R101, c[0x0][0x2d0], -R0 ;  /* 0x0000b40065027a23 */ /* 0x004fe20000010800 */
[----:B----4-:R-:W-:-:S05]  /*5fe0*/  F2FP.BF16.PACK_AB R11, R220, R221 ;  /* 0x000000dddc0b723e */ /* 0x010fca00000010ff */
[----:B------:R2:W-:Y:S02]  /*5ff0*/  MUFU.EX2 R218, R2 ;  /* 0x0000000200da7308 */ /* 0x0005e40000000800 */
[C---:B------:R-:W-:Y:S07]  /*6000*/  HMMA.16816.F32.BF16 R56, R8.reuse, R16, R128 ;  /* 0x000000100838723c */ /* 0x040fee0000041880 */
[----:B------:R-:W-:Y:S01]  /*6010*/  IMAD.MOV.U32 R129, RZ, RZ, R212 ;  /* 0x000000ffff817224 */ /* 0x000fe200078e00d4 */
[----:B------:R-:W-:Y:S01]  /*6020*/  MOV R128, R215 ;  /* 0x000000d700807202 */ /* 0x000fe20000000f00 */
[----:B------:R-:W-:Y:S01]  /*6030*/  IMAD.MOV.U32 R130, RZ, RZ, R213 ;  /* 0x000000ffff827224 */ /* 0x000fe200078e00d5 */
[----:B---3--:R-:W-:Y:S01]  /*6040*/  HMMA.16816.F32.BF16 R60, R8, R20, R132 ;  /* 0x00000014083c723c */ /* 0x008fe20000041884 */
[----:B------:R-:W-:-:S02]  /*6050*/  IMAD.MOV.U32 R131, RZ, RZ, R214 ;  /* 0x000000ffff837224 */ /* 0x000fc400078e00d6 */
[----:B--2---:R-:W-:-:S04]  /*6060*/  FFMA.FTZ R2, R100, c[0x0][0x2d0], -R0 ;  /* 0x0000b40064027a23 */ /* 0x004fc80000010800 */
[----:B------:R2:W3:Y:S01]  /*6070*/  MUFU.EX2 R219, R2 ;  /* 0x0000000200db7308 */ /* 0x0004e20000000800 */
[----:B------:R-:W-:Y:S01]  /*6080*/  IMAD.MOV.U32 R132, RZ, RZ, R202 ;  /* 0x000000ffff847224 */ /* 0x000fe200078e00ca */
[C---:B------:R-:W-:Y:S01]  /*6090*/  HMMA.16816.F32.BF16 R84, R8.reuse, R12, R124 ;  /* 0x0000000c0854723c */ /* 0x040fe2000004187c */
[----:B------:R-:W-:Y:S02]  /*60a0*/  IMAD.MOV.U32 R134, RZ, RZ, R197 ;  /* 0x000000ffff867224 */ /* 0x000fe400078e00c5 */
[----:B------:R-:W-:Y:S02]  /*60b0*/  IMAD.MOV.U32 R135, RZ, RZ, R198 ;  /* 0x000000ffff877224 */ /* 0x000fe400078e00c6 */
[----:B------:R-:W-:Y:S02]  /*60c0*/  IMAD.MOV.U32 R133, RZ, RZ, R69 ;  /* 0x000000ffff857224 */ /* 0x000fe400078e0045 */
[----:B------:R-:W-:Y:S01]  /*60d0*/  IMAD.MOV.U32 R69, RZ, RZ, R189 ;  /* 0x000000ffff457224 */ /* 0x000fe200078e00bd */
[----:B-1----:R-:W-:Y:S01]  /*60e0*/  HMMA.16816.F32.BF16 R108, R8, R24, R108 ;  /* 0x00000018086c723c */ /* 0x002fe2000004186c */
[----:B--2---:R-:W-:-:S07]  /*60f0*/  FFMA.FTZ R2, R102, c[0x0][0x2d0], -R0 ;  /* 0x0000b40066027a23 */ /* 0x004fce0000010800 */
[C---:B------:R-:W-:Y:S01]  /*6100*/  HMMA.16816.F32.BF16 R52, R8.reuse, R22, R52 ;  /* 0x000000160834723c */ /* 0x040fe20000041834 */
[----:B------:R1:W-:Y:S07]  /*6110*/  MUFU.EX2 R217, R2 ;  /* 0x0000000200d97308 */ /* 0x0003ee0000000800 */
[C---:B------:R-:W-:Y:S08]  /*6120*/  HMMA.16816.F32.BF16 R48, R8.reuse, R18, R120 ;  /* 0x000000120830723c */ /* 0x040ff00000041878 */
[----:B------:R-:W-:Y:S01]  /*6130*/  HMMA.16816.F32.BF16 R104, R8, R26, R104 ;  /* 0x0000001a0868723c */ /* 0x000fe20000041868 */
[----:B-1----:R-:W-:-:S04]  /*6140*/  FFMA.FTZ R2, R103, c[0x0][0x2d0], -R0 ;  /* 0x0000b40067027a23 */ /* 0x002fc80000010800 */
[----:B------:R1:W2:Y:S03]  /*6150*/  MUFU.EX2 R216, R2 ;  /* 0x0000000200d87308 */ /* 0x0002a60000000800 */
[----:B------:R-:W-:Y:S07]  /*6160*/  HMMA.16816.F32.BF16 R100, R8, R14, R112 ;  /* 0x0000000e0864723c */ /* 0x000fee0000041870 */
[----:B------:R-:W-:-:S02]  /*6170*/  F2FP.BF16.PACK_AB R8, R128, R252 ;  /* 0x000000fc8008723e */ /* 0x000fc400000010ff */
[----:B---3--:R-:W-:Y:S02]  /*6180*/  F2FP.BF16.PACK_AB R9, R219, R218 ;  /* 0x000000dadb09723e */ /* 0x008fe400000010ff */
[----:B------:R-:W-:Y:S01]  /*6190*/  F2FP.BF16.PACK_AB R10, R143, R142 ;  /* 0x0000008e8f0a723e */ /* 0x000fe200000010ff */
[--C-:B-1----:R-:W-:Y:S01]  /*61a0*/  FFMA.FTZ R2, R153, c[0x0][0x2d0], -R7.reuse ;  /* 0x0000b40099027a23 */ /* 0x102fe20000010807 */
[----:B--2---:R-:W-:Y:S01]  /*61b0*/  F2FP.BF16.PACK_AB R11, R216, R217 ;  /* 0x000000d9d80b723e */ /* 0x004fe200000010ff */
[----:B------:R-:W-:Y:S02]  /*61c0*/  IMAD.MOV.U32 R153, RZ, RZ, R210 ;  /* 0x000000ffff997224 */ /* 0x000fe400078e00d2 */
[----:B------:R1:W-:Y:S04]  /*61d0*/  MUFU.EX2 R212, R2 ;  /* 0x0000000200d47308 */ /* 0x0003e80000000800 */
[C---:B------:R-:W-:Y:S08]  /*61e0*/  HMMA.16816.F32.BF16 R92, R8.reuse, R20, R92 ;  /* 0x00000014085c723c */ /* 0x040ff0000004185c */
[----:B------:R-:W-:Y:S01]  /*61f0*/  HMMA.16816.F32.BF16 R112, R8, R22, R36 ;  /* 0x000000160870723c */ /* 0x000fe20000041824 */
[----:B------:R-:W2:Y:S01]  /*6200*/  LDSM.16.MT88.4 R20, [R224+0x1900] ;  /* 0x00190000e014783b */ /* 0x000ea20000004200 */
[----:B-1----:R-:W-:Y:S01]  /*6210*/  FFMA.FTZ R2, R156, c[0x0][0x2d0], -R7 ;  /* 0x0000b4009c027a23 */ /* 0x002fe20000010807 */
[----:B------:R-:W-:-:S03]  /*6220*/  MOV R156, R207 ;  /* 0x000000cf009c7202 */ /* 0x000fc60000000f00 */
[----:B------:R1:W-:Y:S02]  /*6230*/  MUFU.EX2 R213, R2 ;  /* 0x0000000200d57308 */ /* 0x0003e40000000800 */
[C---:B------:R-:W-:Y:S08]  /*6240*/  HMMA.16816.F32.BF16 R36, R8.reuse, R16, R88 ;  /* 0x000000100824723c */ /* 0x040ff00000041858 */
[----:B------:R-:W-:Y:S01]  /*6250*/  HMMA.16816.F32.BF16 R28, R8, R18, R28 ;  /* 0x00000012081c723c */ /* 0x000fe2000004181c */
[----:B------:R-:W3:Y:S01]  /*6260*/  LDSM.16.MT88.4 R16, [R227+0x1900] ;  /* 0x00190000e310783b */ /* 0x000ee20000004200 */
[----:B-1----:R-:W-:-:S06]  /*6270*/  FFMA.FTZ R2, R157, c[0x0][0x2d0], -R7 ;  /* 0x0000b4009d027a23 */ /* 0x002fcc0000010807 */
[C---:B------:R-:W-:Y:S01]  /*6280*/  HMMA.16816.F32.BF16 R40, R8.reuse, R12, R76 ;  /* 0x0000000c0828723c */ /* 0x040fe2000004184c */
[----:B------:R-:W-:Y:S01]  /*6290*/  IMAD.MOV.U32 R157, RZ, RZ, R206 ;  /* 0x000000ffff9d7224 */ /* 0x000fe200078e00ce */
[----:B------:R1:W-:Y:S06]  /*62a0*/  MUFU.EX2 R214, R2 ;  /* 0x0000000200d67308 */ /* 0x0003ec0000000800 */
[C---:B------:R-:W-:Y:S01]  /*62b0*/  HMMA.16816.F32.BF16 R32, R8.reuse, R14, R32 ;  /* 0x0000000e0820723c */ /* 0x040fe20000041820 */
[----:B------:R-:W4:Y:S07]  /*62c0*/  LDSM.16.MT88.4 R12, [R225+0x1900] ;  /* 0x00190000e10c783b */ /* 0x000f2e0000004200 */
[----:B------:R-:W-:Y:S01]  /*62d0*/  HMMA.16816.F32.BF16 R80, R8, R24, R96 ;  /* 0x000000180850723c */ /* 0x000fe20000041860 */
[----:B-1----:R-:W-:Y:S01]  /*62e0*/  FFMA.FTZ R2, R158, c[0x0][0x2d0], -R7 ;  /* 0x0000b4009e027a23 */ /* 0x002fe20000010807 */
[----:B------:R-:W-:-:S03]  /*62f0*/  MOV R158, R196 ;  /* 0x000000c4009e7202 */ /* 0x000fc60000000f00 */
[----:B------:R1:W-:Y:S03]  /*6300*/  MUFU.EX2 R215, R2 ;  /* 0x0000000200d77308 */ /* 0x0003e60000000800 */
[----:B------:R-:W-:Y:S01]  /*6310*/  HMMA.16816.F32.BF16 R76, R8, R26, R44 ;  /* 0x0000001a084c723c */ /* 0x000fe2000004182c */
[----:B------:R-:W2:Y:S01]  /*6320*/  LDSM.16.MT88.4 R24, [R226+0x1900] ;  /* 0x00190000e218783b */ /* 0x000ea20000004200 */
[----:B-1----:R-:W-:Y:S01]  /*6330*/  FFMA.FTZ R2, R150, c[0x0][0x2d0], -R6 ;  /* 0x0000b40096027a23 */ /* 0x002fe20000010806 */
[----:B------:R-:W-:-:S03]  /*6340*/  MOV R150, R186 ;  /* 0x000000ba00967202 */ /* 0x000fc60000000f00 */
[----:B------:R1:W-:Y:S02]  /*6350*/  MUFU.EX2 R210, R2 ;  /* 0x0000000200d27308 */ /* 0x0003e40000000800 */
[----:B-1----:R-:W-:Y:S02]  /*6360*/  FFMA.FTZ R2, R151, c[0x0][0x2d0], -R6 ;  /* 0x0000b40097027a23 */ /* 0x002fe40000010806 */
[----:B------:R-:W-:-:S04]  /*6370*/  IMAD.MOV.U32 R151, RZ, RZ, R201 ;  /* 0x000000ffff977224 */ /* 0x000fc800078e00c9 */
[----:B------:R1:W1:Y:S02]  /*6380*/  MUFU.EX2 R211, R2 ;  /* 0x0000000200d37308 */ /* 0x0002640000000800 */
[----:B-1----:R-:W-:Y:S01]  /*6390*/  FFMA.FTZ R2, R155, c[0x0][0x2d0], -R6 ;  /* 0x0000b4009b027a23 */ /* 0x002fe20000010806 */
[----:B------:R-:W-:Y:S01]  /*63a0*/  F2FP.BF16.PACK_AB R8, R211, R210 ;  /* 0x000000d2d308723e */ /* 0x000fe200000010ff */
[----:B------:R-:W-:-:S04]  /*63b0*/  IMAD.MOV.U32 R155, RZ, RZ, R199 ;  /* 0x000000ffff9b7224 */ /* 0x000fc800078e00c7 */
[----:B------:R1:W-:Y:S02]  /*63c0*/  MUFU.EX2 R209, R2 ;  /* 0x0000000200d17308 */ /* 0x0003e40000000800 */
[----:B-1----:R-:W-:Y:S01]  /*63d0*/  FFMA.FTZ R2, R160, c[0x0][0x2d0], -R6 ;  /* 0x0000b400a0027a23 */ /* 0x002fe20000010806 */
[----:B------:R-:W-:-:S05]  /*63e0*/  MOV R160, R184 ;  /* 0x000000b800a07202 */ /* 0x000fca0000000f00 */
[----:B------:R1:W1:Y:S02]  /*63f0*/  MUFU.EX2 R208, R2 ;  /* 0x0000000200d07308 */ /* 0x0002640000000800 */
[----:B-1----:R-:W-:Y:S01]  /*6400*/  FFMA.FTZ R2, R148, c[0x0][0x2d0], -R5 ;  /* 0x0000b40094027a23 */ /* 0x002fe20000010805 */
[----:B------:R-:W-:Y:S01]  /*6410*/  F2FP.BF16.PACK_AB R10, R208, R209 ;  /* 0x000000d1d00a723e */ /* 0x000fe200000010ff */
[----:B------:R-:W-:-:S04]  /*6420*/  IMAD.MOV.U32 R148, RZ, RZ, R200 ;  /* 0x000000ffff947224 */ /* 0x000fc800078e00c8 */
[----:B------:R1:W-:Y:S02]  /*6430*/  MUFU.EX2 R207, R2 ;  /* 0x0000000200cf7308 */ /* 0x0003e40000000800 */
[----:B-1----:R-:W-:Y:S02]  /*6440*/  FFMA.FTZ R2, R152, c[0x0][0x2d0], -R5 ;  /* 0x0000b40098027a23 */ /* 0x002fe40000010805 */
[----:B------:R-:W-:-:S04]  /*6450*/  IMAD.MOV.U32 R152, RZ, RZ, R185 ;  /* 0x000000ffff987224 */ /* 0x000fc800078e00b9 */
[----:B------:R1:W1:Y:S02]  /*6460*/  MUFU.EX2 R206, R2 ;  /* 0x0000000200ce7308 */ /* 0x0002640000000800 */
[----:B-1----:R-:W-:Y:S01]  /*6470*/  FFMA.FTZ R2, R159, c[0x0][0x2d0], -R5 ;  /* 0x0000b4009f027a23 */ /* 0x002fe20000010805 */
[----:B------:R-:W-:Y:S01]  /*6480*/  F2FP.BF16.PACK_AB R9, R206, R207 ;  /* 0x000000cfce09723e */ /* 0x000fe200000010ff */
[----:B------:R-:W-:Y:S01]  /*6490*/  IMAD.MOV.U32 R159, RZ, RZ, R74 ;  /* 0x000000ffff9f7224 */ /* 0x000fe200078e004a */
        /* <DEDUP_REMOVED lines=9> */
[C---:B--2---:R-:W-:Y:S08]  /*6530*/  HMMA.16816.F32.BF16 R124, R8.reuse, R20, R60 ;  /* 0x00000014087c723c */ /* 0x044ff0000004183c */
[----:B------:R-:W-:Y:S01]  /*6540*/  HMMA.16816.F32.BF16 R120, R8, R22, R52 ;  /* 0x000000160878723c */ /* 0x000fe20000041834 */
[----:B-1----:R-:W-:Y:S01]  /*6550*/  FFMA.FTZ R2, R118, c[0x0][0x2d0], -R0 ;  /* 0x0000b40076027a23 */ /* 0x002fe20000010800 */
[----:B------:R-:W-:-:S03]  /*6560*/  MOV R118, R188 ;  /* 0x000000bc00767202 */ /* 0x000fc60000000f00 */
[----:B------:R1:W2:Y:S03]  /*6570*/  MUFU.EX2 R203, R2 ;  /* 0x0000000200cb7308 */ /* 0x0002a60000000800 */
[C---:B---3--:R-:W-:Y:S08]  /*6580*/  HMMA.16816.F32.BF16 R88, R8.reuse, R16, R56 ;  /* 0x000000100858723c */ /* 0x048ff00000041838 */
[----:B----4-:R-:W-:Y:S01]  /*6590*/  HMMA.16816.F32.BF16 R60, R8, R12, R84 ;  /* 0x0000000c083c723c */ /* 0x010fe20000041854 */
[----:B-1----:R-:W-:-:S07]  /*65a0*/  FFMA.FTZ R2, R116, c[0x0][0x2d0], -R0 ;  /* 0x0000b40074027a23 */ /* 0x002fce0000010800 */
[C---:B------:R-:W-:Y:S01]  /*65b0*/  HMMA.16816.F32.BF16 R64, R8.reuse, R18, R48 ;  /* 0x000000120840723c */ /* 0x040fe20000041830 */
[----:B------:R-:W-:Y:S01]  /*65c0*/  IMAD.MOV.U32 R116, RZ, RZ, R187 ;  /* 0x000000ffff747224 */ /* 0x000fe200078e00bb */
[----:B------:R1:W-:Y:S06]  /*65d0*/  MUFU.EX2 R201, R2 ;  /* 0x0000000200c97308 */ /* 0x0003ec0000000800 */
[C---:B------:R-:W-:Y:S08]  /*65e0*/  HMMA.16816.F32.BF16 R56, R8.reuse, R14, R100 ;  /* 0x0000000e0838723c */ /* 0x040ff00000041864 */
[----:B------:R-:W-:Y:S01]  /*65f0*/  HMMA.16816.F32.BF16 R84, R8, R24, R108 ;  /* 0x000000180854723c */ /* 0x000fe2000004186c */
[----:B-1----:R-:W-:-:S02]  /*6600*/  FFMA.FTZ R2, R137, c[0x0][0x2d0], -R0 ;  /* 0x0000b40089027a23 */ /* 0x002fc40000010800 */
[----:B------:R-:W-:Y:S02]  /*6610*/  IMAD.MOV.U32 R137, RZ, RZ, R117 ;  /* 0x000000ffff897224 */ /* 0x000fe400078e0075 */
[----:B------:R1:W3:Y:S01]  /*6620*/  MUFU.EX2 R200, R2 ;  /* 0x0000000200c87308 */ /* 0x0002e20000000800 */
[----:B------:R-:W-:Y:S01]  /*6630*/  IMAD.MOV.U32 R117, RZ, RZ, R154 ;  /* 0x000000ffff757224 */ /* 0x000fe200078e009a */
[----:B------:R-:W-:Y:S01]  /*6640*/  MOV R154, R159 ;  /* 0x0000009f009a7202 */ /* 0x000fe20000000f00 */
[----:B------:R-:W-:Y:S01]  /*6650*/  IMAD.MOV.U32 R159, RZ, RZ, R156 ;  /* 0x000000ffff9f7224 */ /* 0x000fe200078e009c */
[----:B------:R-:W-:Y:S01]  /*6660*/  HMMA.16816.F32.BF16 R52, R8, R26, R104 ;  /* 0x0000001a0834723c */ /* 0x000fe20000041868 */
[----:B------:R-:W-:Y:S02]  /*6670*/  IMAD.MOV.U32 R156, RZ, RZ, R153 ;  /* 0x000000ffff9c7224 */ /* 0x000fe400078e0099 */
[----:B------:R-:W-:Y:S01]  /*6680*/  IMAD.MOV.U32 R153, RZ, RZ, R128 ;  /* 0x000000ffff997224 */ /* 0x000fe200078e0080 */
[----:B------:R-:W-:Y:S01]  /*6690*/  MOV R128, R129 ;  /* 0x0000008100807202 */ /* 0x000fe20000000f00 */
[----:B------:R-:W-:-:S02]  /*66a0*/  IMAD.MOV.U32 R129, RZ, RZ, R130 ;  /* 0x000000ffff817224 */ /* 0x000fc400078e0082 */
[----:B------:R-:W-:Y:S01]  /*66b0*/  IMAD.MOV.U32 R130, RZ, RZ, R131 ;  /* 0x000000ffff827224 */ /* 0x000fe200078e0083 */
[----:B------:R-:W-:Y:S01]  /*66c0*/  F2FP.BF16.PACK_AB R8, R213, R212 ;  /* 0x000000d4d508723e */ /* 0x000fe200000010ff */
[----:B------:R-:W-:Y:S01]  /*66d0*/  IMAD.MOV.U32 R131, RZ, RZ, R144 ;  /* 0x000000ffff837224 */ /* 0x000fe200078e0090 */
[----:B--2---:R-:W-:Y:S01]  /*66e0*/  F2FP.BF16.PACK_AB R9, R203, R202 ;  /* 0x000000cacb09723e */ /* 0x004fe200000010ff */
[----:B------:R-:W2:Y:S01]  /*66f0*/  LDL.LU R144, [R1+0x4] ;  /* 0x0000040001907983 */ /* 0x000ea20000300800 */
[--C-:B-1----:R-:W-:Y:S01]  /*6700*/  FFMA.FTZ R2, R171, c[0x0][0x2d0], -R7.reuse ;  /* 0x0000b400ab027a23 */ /* 0x102fe20000010807 */
[----:B------:R-:W-:Y:S02]  /*6710*/  F2FP.BF16.PACK_AB R10, R215, R214 ;  /* 0x000000d6d70a723e */ /* 0x000fe400000010ff */
[----:B---3--:R-:W-:Y:S01]  /*6720*/  F2FP.BF16.PACK_AB R11, R200, R201 ;  /* 0x000000c9c80b723e */ /* 0x008fe200000010ff */
[----:B------:R1:W-:Y:S06]  /*6730*/  MUFU.EX2 R196, R2 ;  /* 0x0000000200c47308 */ /* 0x0003ec0000000800 */
[C---:B------:R-:W-:Y:S08]  /*6740*/  HMMA.16816.F32.BF16 R36, R8.reuse, R16, R36 ;  /* 0x000000100824723c */ /* 0x040ff00000041824 */
[----:B------:R-:W-:Y:S01]  /*6750*/  HMMA.16816.F32.BF16 R28, R8, R18, R28 ;  /* 0x00000012081c723c */ /* 0x000fe2000004181c */
[----:B------:R-:W3:Y:S01]  /*6760*/  LDSM.16.MT88.4 R16, [R227+0x2100] ;  /* 0x00210000e310783b */ /* 0x000ee20000004200 */
[----:B-1----:R-:W-:-:S04]  /*6770*/  FFMA.FTZ R2, R172, c[0x0][0x2d0], -R7 ;  /* 0x0000b400ac027a23 */ /* 0x002fc80000010807 */
[----:B------:R1:W-:Y:S02]  /*6780*/  MUFU.EX2 R197, R2 ;  /* 0x0000000200c57308 */ /* 0x0003e40000000800 */
[C---:B------:R-:W-:Y:S08]  /*6790*/  HMMA.16816.F32.BF16 R92, R8.reuse, R20, R92 ;  /* 0x00000014085c723c */ /* 0x040ff0000004185c */
[----:B------:R-:W-:Y:S01]  /*67a0*/  HMMA.16816.F32.BF16 R96, R8, R22, R112 ;  /* 0x000000160860723c */ /* 0x000fe20000041870 */
[----:B------:R-:W4:Y:S01]  /*67b0*/  LDSM.16.MT88.4 R20, [R224+0x2100] ;  /* 0x00210000e014783b */ /* 0x000f220000004200 */
[----:B-1----:R-:W-:-:S06]  /*67c0*/  FFMA.FTZ R2, R174, c[0x0][0x2d0], -R7 ;  /* 0x0000b400ae027a23 */ /* 0x002fcc0000010807 */
[C---:B------:R-:W-:Y:S01]  /*67d0*/  HMMA.16816.F32.BF16 R40, R8.reuse, R12, R40 ;  /* 0x0000000c0828723c */ /* 0x040fe20000041828 */
[----:B------:R1:W-:Y:S07]  /*67e0*/  MUFU.EX2 R198, R2 ;  /* 0x0000000200c67308 */ /* 0x0003ee0000000800 */
[C---:B------:R-:W-:Y:S01]  /*67f0*/  HMMA.16816.F32.BF16 R32, R8.reuse, R14, R32 ;  /* 0x0000000e0820723c */ /* 0x040fe20000041820 */
[----:B------:R-:W3:Y:S07]  /*6800*/  LDSM.16.MT88.4 R12, [R225+0x2100] ;  /* 0x00210000e10c783b */ /* 0x000eee0000004200 */
[----:B------:R-:W-:Y:S01]  /*6810*/  HMMA.16816.F32.BF16 R44, R8, R24, R80 ;  /* 0x00000018082c723c */ /* 0x000fe20000041850 */
[----:B-1----:R-:W-:-:S04]  /*6820*/  FFMA.FTZ R2, R175, c[0x0][0x2d0], -R7 ;  /* 0x0000b400af027a23 */ /* 0x002fc80000010807 */
[----:B------:R1:W-:Y:S03]  /*6830*/  MUFU.EX2 R199, R2 ;  /* 0x0000000200c77308 */ /* 0x0003e60000000800 */
[----:B------:R-:W-:Y:S01]  /*6840*/  HMMA.16816.F32.BF16 R48, R8, R26, R76 ;  /* 0x0000001a0830723c */ /* 0x000fe2000004184c */
[----:B------:R-:W3:Y:S01]  /*6850*/  LDSM.16.MT88.4 R24, [R226+0x2100] ;  /* 0x00210000e218783b */ /* 0x000ee20000004200 */
[----:B-1----:R-:W-:-:S04]  /*6860*/  FFMA.FTZ R2, R165, c[0x0][0x2d0], -R6 ;  /* 0x0000b400a5027a23 */ /* 0x002fc80000010806 */
[----:B------:R1:W-:Y:S02]  /*6870*/  MUFU.EX2 R194, R2 ;  /* 0x0000000200c27308 */ /* 0x0003e40000000800 */
[----:B-1----:R-:W-:-:S06]  /*6880*/  FFMA.FTZ R2, R168, c[0x0][0x2d0], -R6 ;  /* 0x0000b400a8027a23 */ /* 0x002fcc0000010806 */
[----:B------:R1:W1:Y:S02]  /*6890*/  MUFU.EX2 R195, R2 ;  /* 0x0000000200c37308 */ /* 0x0002640000000800 */
[----:B-1----:R-:W-:Y:S01]  /*68a0*/  FFMA.FTZ R2, R170, c[0x0][0x2d0], -R6 ;  /* 0x0000b400aa027a23 */ /* 0x002fe20000010806 */
[----:B------:R-:W-:-:S05]  /*68b0*/  F2FP.BF16.PACK_AB R8, R195, R194 ;  /* 0x000000c2c308723e */ /* 0x000fca00000010ff */
        /* <DEDUP_REMOVED lines=16> */
[C---:B---3--:R-:W-:Y:S08]  /*69c0*/  HMMA.16816.F32.BF16 R104, R8.reuse, R16, R88 ;  /* 0x000000100868723c */ /* 0x048ff00000041858 */
[----:B------:R-:W-:Y:S01]  /*69d0*/  HMMA.16816.F32.BF16 R100, R8, R18, R64 ;  /* 0x000000120864723c */ /* 0x000fe20000041840 */
[----:B-1----:R-:W-:-:S04]  /*69e0*/  FFMA.FTZ R2, R145, c[0x0][0x2d0], -R0 ;  /* 0x0000b40091027a23 */ /* 0x002fc80000010800 */
[----:B------:R1:W3:Y:S03]  /*69f0*/  MUFU.EX2 R187, R2 ;  /* 0x0000000200bb7308 */ /* 0x0002e60000000800 */
[C---:B----4-:R-:W-:Y:S08]  /*6a00*/  HMMA.16816.F32.BF16 R124, R8.reuse, R20, R124 ;  /* 0x00000014087c723c */ /* 0x050ff0000004187c */
[----:B------:R-:W-:Y:S01]  /*6a10*/  HMMA.16816.F32.BF16 R108, R8, R22, R120 ;  /* 0x00000016086c723c */ /* 0x000fe20000041878 */
[----:B-1----:R-:W-:-:S07]  /*6a20*/  FFMA.FTZ R2, R147, c[0x0][0x2d0], -R0 ;  /* 0x0000b40093027a23 */ /* 0x002fce0000010800 */
[C---:B------:R-:W-:Y:S01]  /*6a30*/  HMMA.16816.F32.BF16 R88, R8.reuse, R12, R60 ;  /* 0x0000000c0858723c */ /* 0x040fe2000004183c */
[----:B------:R1:W-:Y:S07]  /*6a40*/  MUFU.EX2 R186, R2 ;  /* 0x0000000200ba7308 */ /* 0x0003ee0000000800 */
[C---:B------:R-:W-:Y:S08]  /*6a50*/  HMMA.16816.F32.BF16 R64, R8.reuse, R14, R56 ;  /* 0x0000000e0840723c */ /* 0x040ff00000041838 */
[----:B------:R-:W-:Y:S01]  /*6a60*/  HMMA.16816.F32.BF16 R84, R8, R24, R84 ;  /* 0x000000180854723c */ /* 0x000fe20000041854 */
[----:B-1----:R-:W-:-:S04]  /*6a70*/  FFMA.FTZ R2, R149, c[0x0][0x2d0], -R0 ;  /* 0x0000b40095027a23 */ /* 0x002fc80000010800 */
[----:B------:R1:W4:Y:S03]  /*6a80*/  MUFU.EX2 R185, R2 ;  /* 0x0000000200b97308 */ /* 0x0003260000000800 */
[----:B------:R-:W-:Y:S07]  /*6a90*/  HMMA.16816.F32.BF16 R80, R8, R26, R52 ;  /* 0x0000001a0850723c */ /* 0x000fee0000041834 */
[----:B------:R-:W-:-:S02]  /*6aa0*/  F2FP.BF16.PACK_AB R8, R197, R196 ;  /* 0x000000c4c508723e */ /* 0x000fc400000010ff */
[----:B---3--:R-:W-:Y:S02]  /*6ab0*/  F2FP.BF16.PACK_AB R9, R187, R184 ;  /* 0x000000b8bb09723e */ /* 0x008fe400000010ff */
[----:B------:R-:W-:Y:S01]  /*6ac0*/  F2FP.BF16.PACK_AB R10, R199, R198 ;  /* 0x000000c6c70a723e */ /* 0x000fe200000010ff */
[----:B-1----:R-:W-:Y:S01]  /*6ad0*/  FFMA.FTZ R2, R116, c[0x0][0x2d0], -R6 ;  /* 0x0000b40074027a23 */ /* 0x002fe20000010806 */
[----:B----4-:R-:W-:-:S03]  /*6ae0*/  F2FP.BF16.PACK_AB R11, R185, R186 ;  /* 0x000000bab90b723e */ /* 0x010fc600000010ff */
[----:B------:R1:W-:Y:S04]  /*6af0*/  MUFU.EX2 R116, R2 ;  /* 0x0000000200747308 */ /* 0x0003e80000000800 */
[C---:B------:R-:W-:Y:S08]  /*6b00*/  HMMA.16816.F32.BF16 R76, R8.reuse, R22, R96 ;  /* 0x00000016084c723c */ /* 0x040ff00000041860 */
[----:B------:R-:W-:Y:S01]  /*6b10*/  HMMA.16816.F32.BF16 R60, R8, R16, R36 ;  /* 0x00000010083c723c */ /* 0x000fe20000041824 */
[----:B-1----:R-:W-:-:S04]  /*6b20*/  FFMA.FTZ R2, R118, c[0x0][0x2d0], -R6 ;  /* 0x0000b40076027a23 */ /* 0x002fc80000010806 */
[----:B------:R1:W3:Y:S03]  /*6b30*/  MUFU.EX2 R118, R2 ;  /* 0x0000000200767308 */ /* 0x0002e60000000800 */
[----:B------:R-:W-:Y:S01]  /*6b40*/  HMMA.16816.F32.BF16 R92, R8, R20, R92 ;  /* 0x00000014085c723c */ /* 0x000fe2000004185c */
[----:B------:R-:W-:Y:S01]  /*6b50*/  LDSM.16.MT88.4 R20, [R227+0x2900] ;  /* 0x00290000e314783b */ /* 0x000fe20000004200 */
[----:B-1----:R-:W-:Y:S01]  /*6b60*/  FFMA.FTZ R2, R137, c[0x0][0x2d0], -R6 ;  /* 0x0000b40089027a23 */ /* 0x002fe20000010806 */
[----:B------:R-:W-:Y:S01]  /*6b70*/  MOV R137, R117 ;  /* 0x0000007500897202 */ /* 0x000fe20000000f00 */
[----:B------:R-:W-:Y:S02]  /*6b80*/  IMAD.MOV.U32 R117, RZ, RZ, R154 ;  /* 0x000000ffff757224 */ /* 0x000fe400078e009a */
[----:B------:R-:W-:Y:S02]  /*6b90*/  IMAD.MOV.U32 R154, RZ, RZ, R159 ;  /* 0x000000ffff9a7224 */ /* 0x000fe400078e009f */
[----:B------:R-:W-:Y:S01]  /*6ba0*/  IMAD.MOV.U32 R159, RZ, RZ, R69 ;  /* 0x000000ffff9f7224 */ /* 0x000fe200078e0045 */
[----:B------:R-:W-:-:S02]  /*6bb0*/  MOV R69, R243 ;  /* 0x000000f300457202 */ /* 0x000fc40000000f00 */
[----:B------:R-:W4:Y:S01]  /*6bc0*/  LDL.LU R243, [R1+0xa4] ;  /* 0x0000a40001f37983 */ /* 0x000f220000300800 */
[----:B------:R1:W-:Y:S01]  /*6bd0*/  MUFU.EX2 R115, R2 ;  /* 0x0000000200737308 */ /* 0x0003e20000000800 */
[----:B------:R-:W-:Y:S02]  /*6be0*/  IMAD.MOV.U32 R171, RZ, RZ, R117 ;  /* 0x000000ffffab7224 */ /* 0x000fe400078e0075 */
[----:B-1----:R-:W-:-:S05]  /*6bf0*/  FFMA.FTZ R2, R137, c[0x0][0x2d0], -R6 ;  /* 0x0000b40089027a23 */ /* 0x002fca0000010806 */
[----:B------:R1:W-:Y:S02]  /*6c00*/  MUFU.EX2 R117, R2 ;  /* 0x0000000200757308 */ /* 0x0003e40000000800 */
[----:B-1----:R-:W-:-:S06]  /*6c10*/  FFMA.FTZ R2, R182, c[0x0][0x2d0], -R5 ;  /* 0x0000b400b6027a23 */ /* 0x002fcc0000010805 */
[----:B------:R1:W-:Y:S01]  /*6c20*/  MUFU.EX2 R114, R2 ;  /* 0x0000000200727308 */ /* 0x0003e20000000800 */
[----:B------:R-:W-:Y:S02]  /*6c30*/  IMAD.MOV.U32 R137, RZ, RZ, R154 ;  /* 0x000000ffff897224 */ /* 0x000fe400078e009a */
[----:B------:R-:W-:Y:S02]  /*6c40*/  IMAD.MOV.U32 R154, RZ, RZ, R159 ;  /* 0x000000ffff9a7224 */ /* 0x000fe400078e009f */
[----:B-1----:R-:W-:-:S04]  /*6c50*/  FFMA.FTZ R2, R247, c[0x0][0x2d0], -R5 ;  /* 0x0000b400f7027a23 */ /* 0x002fc80000010805 */
[----:B------:R1:W1:Y:S01]  /*6c60*/  MUFU.EX2 R113, R2 ;  /* 0x0000000200717308 */ /* 0x0002620000000800 */
[----:B------:R-:W-:Y:S01]  /*6c70*/  MOV R159, R241 ;  /* 0x000000f1009f7202 */ /* 0x000fe20000000f00 */
[C---:B------:R-:W-:Y:S08]  /*6c80*/  HMMA.16816.F32.BF16 R36, R8.reuse, R14, R32 ;  /* 0x0000000e0824723c */ /* 0x040ff00000041820 */
[----:B------:R-:W-:Y:S01]  /*6c90*/  HMMA.16816.F32.BF16 R56, R8, R18, R28 ;  /* 0x000000120838723c */ /* 0x000fe2000004181c */
[----:B------:R-:W2:Y:S04]  /*6ca0*/  LDSM.16.MT88.4 R28, [R224+0x2900] ;  /* 0x00290000e01c783b */ /* 0x000ea80000004200 */
[----:B------:R-:W2:Y:S01]  /*6cb0*/  LDSM.16.MT88.4 R16, [R225+0x2900] ;  /* 0x00290000e110783b */ /* 0x000ea20000004200 */
[----:B-1----:R-:W-:-:S02]  /*6cc0*/  FFMA.FTZ R2, R183, c[0x0][0x2d0], -R5 ;  /* 0x0000b400b7027a23 */ /* 0x002fc40000010805 */
[C---:B------:R-:W-:Y:S01]  /*6cd0*/  HMMA.16816.F32.BF16 R40, R8.reuse, R12, R40 ;  /* 0x0000000c0828723c */ /* 0x040fe20000041828 */
[----:B------:R-:W1:Y:S01]  /*6ce0*/  LDSM.16.MT88.4 R12, [R226+0x2900] ;  /* 0x00290000e20c783b */ /* 0x000e620000004200 */
[----:B------:R3:W-:Y:S06]  /*6cf0*/  MUFU.EX2 R112, R2 ;  /* 0x0000000200707308 */ /* 0x0007ec0000000800 */
[----:B------:R-:W-:Y:S01]  /*6d00*/  HMMA.16816.F32.BF16 R44, R8, R24, R44 ;  /* 0x00000018082c723c */ /* 0x000fe2000004182c */
[----:B------:R-:W-:Y:S01]  /*6d10*/  FFMA.FTZ R52, R236, c[0x0][0x2d0], -R7 ;  /* 0x0000b400ec347a23 */ /* 0x000fe20000010807 */
[----:B------:R1:W5:Y:S01]  /*6d20*/  LDL.LU R241, [R1+0xa0] ;  /* 0x0000a00001f17983 */ /* 0x0003620000300800 */
[----:B---3--:R-:W-:-:S04]  /*6d30*/  FFMA.FTZ R2, R179, c[0x0][0x2d0], -R5 ;  /* 0x0000b400b3027a23 */ /* 0x008fc80000010805 */
[----:B------:R3:W1:Y:S02]  /*6d40*/  MUFU.EX2 R99, R2 ;  /* 0x0000000200637308 */ /* 0x0006640000000800 */
[----:B---3--:R-:W-:Y:S02]  /*6d50*/  FFMA.FTZ R2, R171, c[0x0][0x2d0], -R7 ;  /* 0x0000b400ab027a23 */ /* 0x008fe40000010807 */
[----:B------:R-:W-:Y:S02]  /*6d60*/  IMAD.MOV.U32 R171, RZ, RZ, R137 ;  /* 0x000000ffffab7224 */ /* 0x000fe400078e0089 */
[----:B------:R-:W-:Y:S02]  /*6d70*/  IMAD.MOV.U32 R137, RZ, RZ, R154 ;  /* 0x000000ffff897224 */ /* 0x000fe400078e009a */
[----:B------:R3:W-:Y:S01]  /*6d80*/  MUFU.EX2 R98, R2 ;  /* 0x0000000200627308 */ /* 0x0007e20000000800 */
[----:B------:R-:W-:Y:S01]  /*6d90*/  IMAD.MOV.U32 R154, RZ, RZ, R159 ;  /* 0x000000ffff9a7224 */ /* 0x000fe200078e009f */
[----:B------:R-:W-:Y:S01]  /*6da0*/  MOV R159, R152 ;  /* 0x00000098009f7202 */ /* 0x000fe20000000f00 */
[----:B------:R-:W-:-:S02]  /*6db0*/  IMAD.MOV.U32 R152, RZ, RZ, R160 ;  /* 0x000000ffff987224 */ /* 0x000fc400078e00a0 */
[----:B------:R-:W-:Y:S02]  /*6dc0*/  IMAD.MOV.U32 R160, RZ, RZ, R155 ;  /* 0x000000ffffa07224 */ /* 0x000fe400078e009b */
[----:B------:R-:W-:Y:S01]  /*6dd0*/  IMAD.MOV.U32 R155, RZ, RZ, R158 ;  /* 0x000000ffff9b7224 */ /* 0x000fe200078e009e */
[----:B------:R-:W-:Y:S01]  /*6de0*/  MOV R158, R140 ;  /* 0x0000008c009e7202 */ /* 0x000fe20000000f00 */
[----:B---3--:R-:W-:Y:S02]  /*6df0*/  FFMA.FTZ R2, R171, c[0x0][0x2d0], -R7 ;  /* 0x0000b400ab027a23 */ /* 0x008fe40000010807 */
[----:B------:R-:W-:Y:S02]  /*6e00*/  IMAD.MOV.U32 R171, RZ, RZ, R137 ;  /* 0x000000ffffab7224 */ /* 0x000fe400078e0089 */
[----:B------:R-:W-:Y:S01]  /*6e10*/  IMAD.MOV.U32 R137, RZ, RZ, R154 ;  /* 0x000000ffff897224 */ /* 0x000fe200078e009a */
[----:B------:R-:W-:Y:S01]  /*6e20*/  MOV R154, R159 ;  /* 0x0000009f009a7202 */ /* 0x000fe20000000f00 */
[----:B------:R-:W-:Y:S01]  /*6e30*/  IMAD.MOV.U32 R159, RZ, RZ, R152 ;  /* 0x000000ffff9f7224 */ /* 0x000fe200078e0098 */
[----:B------:R3:W1:Y:S01]  /*6e40*/  MUFU.EX2 R96, R2 ;  /* 0x0000000200607308 */ /* 0x0006620000000800 */
[----:B------:R-:W-:-:S02]  /*6e50*/  IMAD.MOV.U32 R152, RZ, RZ, R160 ;  /* 0x000000ffff987224 */ /* 0x000fc400078e00a0 */
[----:B------:R-:W-:Y:S01]  /*6e60*/  IMAD.MOV.U32 R160, RZ, RZ, R155 ;  /* 0x000000ffffa07224 */ /* 0x000fe200078e009b */
[----:B------:R-:W-:Y:S01]  /*6e70*/  MOV R155, R158 ;  /* 0x0000009e009b7202 */ /* 0x000fe20000000f00 */
[----:B------:R-:W-:Y:S02]  /*6e80*/  IMAD.MOV.U32 R158, RZ, RZ, R157 ;  /* 0x000000ffff9e7224 */ /* 0x000fe400078e009d */
[----:B------:R-:W-:Y:S02]  /*6e90*/  IMAD.MOV.U32 R157, RZ, RZ, R239 ;  /* 0x000000ffff9d7224 */ /* 0x000fe400078e00ef */
[----:B---3--:R-:W-:-:S04]  /*6ea0*/  FFMA.FTZ R2, R171, c[0x0][0x2d0], -R7 ;  /* 0x0000b400ab027a23 */ /* 0x008fc80000010807 */
[----:B------:R3:W-:Y:S01]  /*6eb0*/  MUFU.EX2 R97, R2 ;  /* 0x0000000200617308 */ /* 0x0007e20000000800 */
[----:B------:R-:W-:Y:S01]  /*6ec0*/  IMAD.MOV.U32 R171, RZ, RZ, R158 ;  /* 0x000000ffffab7224 */ /* 0x000fe200078e009e */
[----:B------:R-:W-:Y:S01]  /*6ed0*/  MOV R174, R160 ;  /* 0x000000a000ae7202 */ /* 0x000fe20000000f00 */
[----:B------:R-:W-:Y:S02]  /*6ee0*/  IMAD.MOV.U32 R158, RZ, RZ, R74 ;  /* 0x000000ffff9e7224 */ /* 0x000fe400078e004a */
[----:B------:R-:W-:Y:S02]  /*6ef0*/  IMAD.MOV.U32 R175, RZ, RZ, R152 ;  /* 0x000000ffffaf7224 */ /* 0x000fe400078e0098 */
[----:B---3--:R-:W-:Y:S02]  /*6f00*/  FFMA.FTZ R2, R137, c[0x0][0x2d0], -R7 ;  /* 0x0000b40089027a23 */ /* 0x008fe40000010807 */
[----:B------:R-:W-:Y:S01]  /*6f10*/  IMAD.MOV.U32 R137, RZ, RZ, R157 ;  /* 0x000000ffff897224 */ /* 0x000fe200078e009d */
[----:B------:R-:W-:-:S02]  /*6f20*/  MOV R157, R75 ;  /* 0x0000004b009d7202 */ /* 0x000fc40000000f00 */
[----:B------:R3:W-:Y:S01]  /*6f30*/  MUFU.EX2 R75, R2 ;  /* 0x00000002004b7308 */ /* 0x0007e20000000800 */
[----:B------:R-:W-:Y:S02]  /*6f40*/  IMAD.MOV.U32 R172, RZ, RZ, R155 ;  /* 0x000000ffffac7224 */ /* 0x000fe400078e009b */
[----:B------:R-:W-:Y:S02]  /*6f50*/  IMAD.MOV.U32 R155, RZ, RZ, R69 ;  /* 0x000000ffff9b7224 */ /* 0x000fe400078e0045 */
[----:B------:R-:W-:Y:S02]  /*6f60*/  FFMA.FTZ R34, R175, c[0x0][0x2d0], -R7 ;  /* 0x0000b400af227a23 */ /* 0x000fe40000010807 */
[----:B------:R-:W-:Y:S02]  /*6f70*/  IMAD.MOV.U32 R175, RZ, RZ, R174 ;  /* 0x000000ffffaf7224 */ /* 0x000fe400078e00ae */
[----:B---3--:R-:W-:-:S04]  /*6f80*/  FFMA.FTZ R2, R167, c[0x0][0x2d0], -R0 ;  /* 0x0000b400a7027a23 */ /* 0x008fc80000010800 */
[----:B------:R3:W-:Y:S01]  /*6f90*/  MUFU.EX2 R74, R2 ;  /* 0x00000002004a7308 */ /* 0x0007e20000000800 */
[----:B------:R-:W-:Y:S02]  /*6fa0*/  IMAD.MOV.U32 R174, RZ, RZ, R172 ;  /* 0x000000ffffae7224 */ /* 0x000fe400078e00ac */
[----:B------:R-:W-:Y:S01]  /*6fb0*/  IMAD.MOV.U32 R172, RZ, RZ, R171 ;  /* 0x000000ffffac7224 */ /* 0x000fe200078e00ab */
[----:B------:R-:W-:Y:S01]  /*6fc0*/  MOV R171, R137 ;  /* 0x0000008900ab7202 */ /* 0x000fe20000000f00 */
[----:B------:R-:W-:Y:S02]  /*6fd0*/  IMAD.MOV.U32 R160, RZ, RZ, R68 ;  /* 0x000000ffffa07224 */ /* 0x000fe400078e0044 */
[----:B------:R-:W-:Y:S02]  /*6fe0*/  IMAD.MOV.U32 R137, RZ, RZ, R148 ;  /* 0x000000ffff897224 */ /* 0x000fe400078e0094 */
[----:B---3--:R-:W-:Y:S02]  /*6ff0*/  FFMA.FTZ R2, R166, c[0x0][0x2d0], -R0 ;  /* 0x0000b400a6027a23 */ /* 0x008fe40000010800 */
[----:B------:R-:W-:-:S02]  /*7000*/  IMAD.MOV.U32 R148, RZ, RZ, R151 ;  /* 0x000000ffff947224 */ /* 0x000fc400078e0097 */
[----:B------:R-:W-:Y:S01]  /*7010*/  IMAD.MOV.U32 R140, RZ, RZ, R240 ;  /* 0x000000ffff8c7224 */ /* 0x000fe200078e00f0 */
[----:B------:R3:W-:Y:S01]  /*7020*/  MUFU.EX2 R69, R2 ;  /* 0x0000000200457308 */ /* 0x0007e20000000800 */
[----:B------:R-:W-:Y:S01]  /*7030*/  FFMA.FTZ R35, R175, c[0x0][0x2d0], -R7 ;  /* 0x0000b400af237a23 */ /* 0x000fe20000010807 */
[----:B------:R-:W-:Y:S01]  /*7040*/  HMMA.16816.F32.BF16 R48, R8, R26, R48 ;  /* 0x0000001a0830723c */ /* 0x000fe20000041830 */
[----:B------:R-:W-:Y:S01]  /*7050*/  IMAD.MOV.U32 R151, RZ, RZ, R150 ;  /* 0x000000ffff977224 */ /* 0x000fe200078e0096 */
[----:B------:R-:W-:Y:S01]  /*7060*/  MOV R150, R132 ;  /* 0x0000008400967202 */ /* 0x000fe20000000f00 */
[----:B------:R-:W-:Y:S01]  /*7070*/  IMAD.MOV.U32 R175, RZ, RZ, R174 ;  /* 0x000000ffffaf7224 */ /* 0x000fe200078e00ae */
[----:B------:R-:W-:Y:S01]  /*7080*/  MOV R174, R172 ;  /* 0x000000ac00ae7202 */ /* 0x000fe20000000f00 */
[----:B------:R-:W-:Y:S02]  /*7090*/  IMAD.MOV.U32 R172, RZ, RZ, R171 ;  /* 0x000000ffffac7224 */ /* 0x000fe400078e00ab */
[----:B------:R-:W-:-:S02]  /*70a0*/  FFMA.FTZ R53, R235, c[0x0][0x2d0], -R7 ;  /* 0x0000b400eb357a23 */ /* 0x000fc40000010807 */
[----:B------:R-:W-:Y:S02]  /*70b0*/  FFMA.FTZ R25, R231, c[0x0][0x2d0], -R6 ;  /* 0x0000b400e7197a23 */ /* 0x000fe40000010806 */
[--C-:B------:R-:W-:Y:S02]  /*70c0*/  FFMA.FTZ R33, R229, c[0x0][0x2d0], -R5.reuse ;  /* 0x0000b400e5217a23 */ /* 0x100fe40000010805 */
[----:B------:R-:W-:Y:S02]  /*70d0*/  FFMA.FTZ R32, R228, c[0x0][0x2d0], -R5 ;  /* 0x0000b400e4207a23 */ /* 0x000fe40000010805 */
[----:B------:R-:W-:Y:S02]  /*70e0*/  IMAD.MOV.U32 R123, RZ, RZ, R154 ;  /* 0x000000ffff7b7224 */ /* 0x000fe400078e009a */
[----:B------:R-:W-:Y:S01]  /*70f0*/  IMAD.MOV.U32 R247, RZ, RZ, R131 ;  /* 0x000000fffff77224 */ /* 0x000fe200078e0083 */
[----:B------:R-:W-:Y:S01]  /*7100*/  MOV R152, R238 ;  /* 0x000000ee00987202 */ /* 0x000fe20000000f00 */
[----:B---3--:R-:W-:Y:S01]  /*7110*/  FFMA.FTZ R2, R169, c[0x0][0x2d0], -R0 ;  /* 0x0000b400a9027a23 */ /* 0x008fe20000010800 */
[----:B------:R-:W-:Y:S01]  /*7120*/  MOV R122, R159 ;  /* 0x0000009f007a7202 */ /* 0x000fe20000000f00 */
[----:B------:R-:W-:Y:S01]  /*7130*/  IMAD.MOV.U32 R120, RZ, RZ, R160 ;  /* 0x000000ffff787224 */ /* 0x000fe200078e00a0 */
[----:B------:R-:W-:Y:S01]  /*7140*/  MOV R182, R155 ;  /* 0x0000009b00b67202 */ /* 0x000fe20000000f00 */
[----:B------:R3:W-:Y:S01]  /*7150*/  MUFU.EX2 R68, R2 ;  /* 0x0000000200447308 */ /* 0x0007e20000000800 */
[----:B------:R-:W-:Y:S01]  /*7160*/  IMAD.MOV.U32 R132, RZ, RZ, R133 ;  /* 0x000000ffff847224 */ /* 0x000fe200078e0085 */
[----:B------:R-:W-:Y:S01]  /*7170*/  LDSM.16.MT88.4 R164, [R225+0x3100] ;  /* 0x00310000e1a4783b */ /* 0x000fe20000004200 */
[----:B------:R-:W-:-:S02]  /*7180*/  IMAD.MOV.U32 R171, RZ, RZ, R137 ;  /* 0x000000ffffab7224 */ /* 0x000fc400078e0089 */
[----:B------:R-:W-:Y:S01]  /*7190*/  IMAD.MOV.U32 R133, RZ, RZ, R237 ;  /* 0x000000ffff857224 */ /* 0x000fe200078e00ed */
[----:B------:R2:W5:Y:S01]  /*71a0*/  LDL.LU R240, [R1+0x9c] ;  /* 0x00009c0001f07983 */ /* 0x0005620000300800 */
[----:B------:R-:W-:Y:S01]  /*71b0*/  IMAD.MOV.U32 R137, RZ, RZ, R148 ;  /* 0x000000ffff897224 */ /* 0x000fe200078e0094 */
[----:B------:R-:W-:Y:S01]  /*71c0*/  MOV R148, R151 ;  /* 0x0000009700947202 */ /* 0x000fe20000000f00 */
[----:B------:R-:W-:Y:S01]  /*71d0*/  IMAD.MOV.U32 R151, RZ, RZ, R150 ;  /* 0x000000ffff977224 */ /* 0x000fe200078e0096 */
[----:B------:R-:W-:Y:S01]  /*71e0*/  F2FP.BF16.PACK_AB R8, R118, R116 ;  /* 0x000000747608723e */ /* 0x000fe200000010ff */
[----:B---3--:R-:W-:Y:S01]  /*71f0*/  FFMA.FTZ R2, R4, c[0x0][0x2d0], -R0 ;  /* 0x0000b40004027a23 */ /* 0x008fe20000010800 */
[----:B------:R-:W-:Y:S01]  /*7200*/  F2FP.BF16.PACK_AB R9, R113, R114 ;  /* 0x000000727109723e */ /* 0x000fe200000010ff */
[----:B------:R-:W-:Y:S01]  /*7210*/  FFMA.FTZ R26, R232, c[0x0][0x2d0], -R6 ;  /* 0x0000b400e81a7a23 */ /* 0x000fe20000010806 */
[----:B------:R-:W-:Y:S01]  /*7220*/  F2FP.BF16.PACK_AB R10, R117, R115 ;  /* 0x00000073750a723e */ /* 0x000fe200000010ff */
[----:B------:R3:W2:Y:S01]  /*7230*/  MUFU.EX2 R55, R2 ;  /* 0x0000000200377308 */ /* 0x0006a20000000800 */
[----:B------:R-:W-:Y:S01]  /*7240*/  IMAD.MOV.U32 R150, RZ, RZ, R132 ;  /* 0x000000ffff967224 */ /* 0x000fe200078e0084 */
[----:B-1----:R-:W-:Y:S01]  /*7250*/  F2FP.BF16.PACK_AB R11, R99, R112 ;  /* 0x00000070630b723e */ /* 0x002fe200000010ff */
[----:B------:R-:W-:Y:S01]  /*7260*/  IMAD.MOV.U32 R132, RZ, RZ, R133 ;  /* 0x000000ffff847224 */ /* 0x000fe200078e0085 */
[----:B------:R-:W-:Y:S01]  /*7270*/  MOV R133, R134 ;  /* 0x0000008600857202 */ /* 0x000fe20000000f00 */
[----:B------:R-:W-:Y:S01]  /*7280*/  IMAD.MOV.U32 R134, RZ, RZ, R135 ;  /* 0x000000ffff867224 */ /* 0x000fe200078e0087 */
[----:B------:R1:W5:Y:S01]  /*7290*/  LDL.LU R239, [R1+0x98] ;  /* 0x0000980001ef7983 */ /* 0x0003620000300800 */
[----:B------:R-:W-:-:S02]  /*72a0*/  IMAD.MOV.U32 R135, RZ, RZ, R234 ;  /* 0x000000ffff877224 */ /* 0x000fc400078e00ea */
[----:B---3--:R-:W-:Y:S01]  /*72b0*/  FFMA.FTZ R2, R175, c[0x0][0x2d0], -R6 ;  /* 0x0000b400af027a23 */ /* 0x008fe20000010806 */
[----:B------:R-:W-:Y:S01]  /*72c0*/  F2FP.BF16.PACK_AB R4, R96, R98 ;  /* 0x000000626004723e */ /* 0x000fe200000010ff */
[----:B------:R-:W-:Y:S01]  /*72d0*/  IMAD.MOV.U32 R175, RZ, RZ, R174 ;  /* 0x000000ffffaf7224 */ /* 0x000fe200078e00ae */
[----:B------:R-:W-:Y:S01]  /*72e0*/  MOV R174, R172 ;  /* 0x000000ac00ae7202 */ /* 0x000fe20000000f00 */
[----:B------:R-:W-:Y:S01]  /*72f0*/  IMAD.MOV.U32 R172, RZ, RZ, R171 ;  /* 0x000000ffffac7224 */ /* 0x000fe200078e00ab */
[----:B--2---:R-:W-:Y:S01]  /*7300*/  F2FP.BF16.PACK_AB R7, R55, R68 ;  /* 0x000000443707723e */ /* 0x004fe200000010ff */
[----:B------:R-:W-:Y:S01]  /*7310*/  IMAD.MOV.U32 R171, RZ, RZ, R137 ;  /* 0x000000ffffab7224 */ /* 0x000fe200078e0089 */
[----:B------:R-:W-:Y:S01]  /*7320*/  MOV R137, R148 ;  /* 0x0000009400897202 */ /* 0x000fe20000000f00 */
[----:B------:R-:W-:Y:S01]  /*7330*/  IMAD.MOV.U32 R148, RZ, RZ, R151 ;  /* 0x000000ffff947224 */ /* 0x000fe200078e0097 */
[----:B------:R-:W-:Y:S01]  /*7340*/  HMMA.16816.F32.BF16 R124, R8, R28, R124 ;  /* 0x0000001c087c723c */ /* 0x000fe2000004187c */
[----:B------:R-:W-:Y:S01]  /*7350*/  IMAD.MOV.U32 R151, RZ, RZ, R150 ;  /* 0x000000ffff977224 */ /* 0x000fe200078e0096 */
[----:B------:R-:W-:Y:S01]  /*7360*/  MOV R150, R132 ;  /* 0x0000008400967202 */ /* 0x000fe20000000f00 */
[----:B------:R-:W-:Y:S01]  /*7370*/  FFMA.FTZ R24, R174, c[0x0][0x2d0], -R5 ;  /* 0x0000b400ae187a23 */ /* 0x000fe20000010805 */
[----:B------:R-:W-:Y:S01]  /*7380*/  MOV R174, R171 ;  /* 0x000000ab00ae7202 */ /* 0x000fe20000000f00 */
[----:B------:R-:W-:-:S02]  /*7390*/  IMAD.MOV.U32 R132, RZ, RZ, R133 ;  /* 0x000000ffff847224 */ /* 0x000fc400078e0085 */
[----:B------:R-:W-:Y:S01]  /*73a0*/  IMAD.MOV.U32 R154, RZ, RZ, R130 ;  /* 0x000000ffff9a7224 */ /* 0x000fe200078e0082 */
[C---:B------:R-:W-:Y:S01]  /*73b0*/  HMMA.16816.F32.BF16 R108, R8.reuse, R30, R108 ;  /* 0x0000001e086c723c */ /* 0x040fe2000004186c */
[----:B------:R-:W-:Y:S01]  /*73c0*/  IMAD.MOV.U32 R133, RZ, RZ, R134 ;  /* 0x000000ffff857224 */ /* 0x000fe200078e0086 */
[----:B------:R-:W-:Y:S01]  /*73d0*/  MOV R134, R135 ;  /* 0x0000008700867202 */ /* 0x000fe20000000f00 */
[----:B------:R-:W-:Y:S02]  /*73e0*/  IMAD.MOV.U32 R171, RZ, RZ, R137 ;  /* 0x000000ffffab7224 */ /* 0x000fe400078e0089 */
[----:B------:R-:W-:Y:S02]  /*73f0*/  IMAD.MOV.U32 R121, RZ, RZ, R152 ;  /* 0x000000ffff797224 */ /* 0x000fe400078e0098 */
[----:B------:R-:W-:Y:S01]  /*7400*/  IMAD.MOV.U32 R169, RZ, RZ, R153 ;  /* 0x000000ffffa97224 */ /* 0x000fe200078e0099 */
[----:B------:R-:W-:Y:S01]  /*7410*/  HMMA.16816.F32.BF16 R104, R8, R20, R104 ;  /* 0x000000140868723c */ /* 0x000fe20000041868 */
[----:B------:R-:W-:Y:S01]  /*7420*/  IMAD.MOV.U32 R137, RZ, RZ, R148 ;  /* 0x000000ffff897224 */ /* 0x000fe200078e0094 */
[----:B------:R-:W-:Y:S01]  /*7430*/  MOV R148, R151 ;  /* 0x0000009700947202 */ /* 0x000fe20000000f00 */
[----:B------:R-:W-:-:S02]  /*7440*/  IMAD.MOV.U32 R135, RZ, RZ, R141 ;  /* 0x000000ffff877224 */ /* 0x000fc400078e008d */
[----:B------:R-:W-:Y:S02]  /*7450*/  IMAD.MOV.U32 R183, RZ, RZ, R157 ;  /* 0x000000ffffb77224 */ /* 0x000fe400078e009d */
[----:B------:R-:W-:Y:S01]  /*7460*/  IMAD.MOV.U32 R155, RZ, RZ, R143 ;  /* 0x000000ffff9b7224 */ /* 0x000fe200078e008f */
[C---:B------:R-:W-:Y:S01]  /*7470*/  HMMA.16816.F32.BF16 R100, R8.reuse, R22, R100 ;  /* 0x000000160864723c */ /* 0x040fe20000041864 */
[----:B------:R-:W-:Y:S01]  /*7480*/  IMAD.MOV.U32 R141, RZ, RZ, R233 ;  /* 0x000000ffff8d7224 */ /* 0x000fe200078e00e9 */
[----:B------:R-:W-:Y:S01]  /*7490*/  MUFU.EX2 R26, R26 ;  /* 0x0000001a001a7308 */ /* 0x000fe20000000800 */
[----:B------:R-:W-:Y:S01]  /*74a0*/  IMAD.MOV.U32 R151, RZ, RZ, R150 ;  /* 0x000000ffff977224 */ /* 0x000fe200078e0096 */
[----:B------:R1:W5:Y:S01]  /*74b0*/  LDL.LU R238, [R1+0x94] ;  /* 0x0000940001ee7983 */ /* 0x0003620000300800 */
[----:B------:R-:W-:Y:S01]  /*74c0*/  IMAD.MOV.U32 R150, RZ, RZ, R132 ;  /* 0x000000ffff967224 */ /* 0x000fe200078e0084 */
[----:B------:R-:W-:Y:S01]  /*74d0*/  MOV R132, R133 ;  /* 0x0000008500847202 */ /* 0x000fe20000000f00 */
[----:B------:R-:W-:Y:S01]  /*74e0*/  IMAD.MOV.U32 R133, RZ, RZ, R134 ;  /* 0x000000ffff857224 */ /* 0x000fe200078e0086 */
[----:B------:R-:W-:Y:S01]  /*74f0*/  HMMA.16816.F32.BF16 R88, R8, R16, R88 ;  /* 0x000000100858723c */ /* 0x000fe20000041858 */
[----:B------:R-:W-:Y:S01]  /*7500*/  IMAD.MOV.U32 R134, RZ, RZ, R135 ;  /* 0x000000ffff867224 */ /* 0x000fe200078e0087 */
[----:B------:R-:W-:Y:S01]  /*7510*/  MOV R135, R141 ;  /* 0x0000008d00877202 */ /* 0x000fe20000000f00 */
[----:B------:R-:W-:-:S02]  /*7520*/  IMAD.MOV.U32 R141, RZ, RZ, R140 ;  /* 0x000000ffff8d7224 */ /* 0x000fc400078e008c */
[----:B------:R-:W-:-:S03]  /*7530*/  FFMA.FTZ R27, R175, c[0x0][0x2d0], -R6 ;  /* 0x0000b400af1b7a23 */ /* 0x000fc60000010806 */
[----:B------:R-:W-:Y:S01]  /*7540*/  HMMA.16816.F32.BF16 R64, R8, R18, R64 ;  /* 0x000000120840723c */ /* 0x000fe20000041840 */
[----:B------:R-:W-:Y:S01]  /*7550*/  IMAD.MOV.U32 R140, RZ, RZ, R3 ;  /* 0x000000ffff8c7224 */ /* 0x000fe200078e0003 */
[----:B------:R-:W-:Y:S01]  /*7560*/  F2FP.BF16.PACK_AB R6, R75, R97 ;  /* 0x000000614b06723e */ /* 0x000fe200000010ff */
[----:B------:R-:W-:Y:S01]  /*7570*/  FFMA.FTZ R3, R230, c[0x0][0x2d0], -R5 ;  /* 0x0000b400e6037a23 */ /* 0x000fe20000010805 */
[----:B------:R-:W-:Y:S01]  /*7580*/  F2FP.BF16.PACK_AB R5, R69, R74 ;  /* 0x0000004a4505723e */ /* 0x000fe200000010ff */
[----:B------:R-:W-:-:S03]  /*7590*/  IMAD.MOV.U32 R162, RZ, RZ, R133 ;  /* 0x000000ffffa27224 */ /* 0x000fc600078e0085 */
[----:B------:R-:W-:Y:S01]  /*75a0*/  HMMA.16816.F32.BF16 R84, R8, R12, R84 ;  /* 0x0000000c0854723c */ /* 0x000fe20000041854 */
[----:B------:R-:W-:Y:S01]  /*75b0*/  IMAD.MOV.U32 R163, RZ, RZ, R134 ;  /* 0x000000ffffa37224 */ /* 0x000fe200078e0086 */
[----:B------:R-:W-:-:S06]  /*75c0*/  MOV R175, R148 ;  /* 0x0000009400af7202 */ /* 0x000fcc0000000f00 */
[----:B------:R-:W-:Y:S01]  /*75d0*/  HMMA.16816.F32.BF16 R80, R8, R14, R80 ;  /* 0x0000000e0850723c */ /* 0x000fe20000041850 */
[----:B------:R-:W-:Y:S01]  /*75e0*/  MOV R161, R135 ;  /* 0x0000008700a17202 */ /* 0x000fe20000000f00 */
[----:B------:R-:W-:Y:S01]  /*75f0*/  IMAD.MOV.U32 R168, RZ, RZ, R151 ;  /* 0x000000ffffa87224 */ /* 0x000fe200078e0097 */
[----:B------:R2:W-:Y:S01]  /*7600*/  MUFU.EX2 R54, R2 ;  /* 0x0000000200367308 */ /* 0x0005e20000000800 */
[----:B------:R-:W-:Y:S01]  /*7610*/  IMAD.MOV.U32 R153, RZ, RZ, R142 ;  /* 0x000000ffff997224 */ /* 0x000fe200078e008e */
[----:B------:R1:W5:Y:S02]  /*7620*/  LDL.LU R237, [R1+0x90] ;  /* 0x0000900001ed7983 */ /* 0x0003640000300800 */
[--C-:B------:R-:W-:Y:S01]  /*7630*/  FFMA.FTZ R8, R251, c[0x0][0x2d0], -R0.reuse ;  /* 0x0000b400fb087a23 */ /* 0x100fe20000010800 */
[----:B------:R-:W-:Y:S01]  /*7640*/  HMMA.16816.F32.BF16 R44, R4, R12, R44 ;  /* 0x0000000c042c723c */ /* 0x000fe2000004182c */
[--C-:B------:R-:W-:Y:S01]  /*7650*/  FFMA.FTZ R9, R249, c[0x0][0x2d0], -R0.reuse ;  /* 0x0000b400f9097a23 */ /* 0x100fe20000010800 */
[----:B------:R-:W-:Y:S01]  /*7660*/  MOV R173, R132 ;  /* 0x0000008400ad7202 */ /* 0x000fe20000000f00 */
[----:B------:R-:W-:-:S02]  /*7670*/  FFMA.FTZ R10, R250, c[0x0][0x2d0], -R0 ;  /* 0x0000b400fa0a7a23 */ /* 0x000fc40000010800 */
[----:B------:R-:W-:Y:S02]  /*7680*/  IMAD.MOV.U32 R146, RZ, RZ, R141 ;  /* 0x000000ffff927224 */ /* 0x000fe400078e008d */
[----:B------:R-:W-:Y:S01]  /*7690*/  IMAD.MOV.U32 R170, RZ, RZ, R150 ;  /* 0x000000ffffaa7224 */ /* 0x000fe200078e0096 */
[----:B------:R-:W-:Y:S01]  /*76a0*/  HMMA.16816.F32.BF16 R76, R4, R30, R76 ;  /* 0x0000001e044c723c */ /* 0x000fe2000004184c */
[----:B------:R-:W-:Y:S02]  /*76b0*/  FFMA.FTZ R12, R248, c[0x0][0x2d0], -R0 ;  /* 0x0000b400f80c7a23 */ /* 0x000fe40000010800 */
[----:B--2---:R-:W-:-:S05]  /*76c0*/  FADD.FTZ R2, R178, R177 ;  /* 0x000000b1b2027221 */ /* 0x004fca0000010000 */
[----:B------:R-:W-:Y:S01]  /*76d0*/  HMMA.16816.F32.BF16 R92, R4, R28, R92 ;  /* 0x0000001c045c723c */ /* 0x000fe2000004185c */
[----:B------:R-:W-:-:S07]  /*76e0*/  FADD.FTZ R0, R162, R163 ;  /* 0x000000a3a2007221 */ /* 0x000fce0000010000 */
[----:B------:R-:W-:Y:S01]  /*76f0*/  HMMA.16816.F32.BF16 R56, R4, R22, R56 ;  /* 0x000000160438723c */ /* 0x000fe20000041838 */
[----:B------:R-:W-:-:S07]  /*7700*/  FADD.FTZ R0, R175, R0 ;  /* 0x00000000af007221 */ /* 0x000fce0000010000 */
[----:B------:R-:W-:Y:S01]  /*7710*/  HMMA.16816.F32.BF16 R60, R4, R20, R60 ;  /* 0x00000014043c723c */ /* 0x000fe2000004183c */
[----:B------:R-:W-:Y:S01]  /*7720*/  IMAD.MOV.U32 R30, RZ, RZ, R128 ;  /* 0x000000ffff1e7224 */ /* 0x000fe200078e0080 */
[----:B------:R2:W-:Y:S01]  /*7730*/  MUFU.EX2 R23, R3 ;  /* 0x0000000300177308 */ /* 0x0005e20000000800 */
[----:B------:R-:W-:-:S05]  /*7740*/  IMAD.MOV.U32 R29, RZ, RZ, R140 ;  /* 0x000000ffff1d7224 */ /* 0x000fca00078e008c */
[----:B------:R-:W-:Y:S01]  /*7750*/  HMMA.16816.F32.BF16 R40, R4, R16, R40 ;  /* 0x000000100428723c */ /* 0x000fe20000041828 */
[----:B------:R-:W-:Y:S01]  /*7760*/  FADD.FTZ R0, R30, R0 ;  /* 0x000000001e007221 */ /* 0x000fe20000010000 */
[----:B------:R3:W-:Y:S01]  /*7770*/  MUFU.EX2 R22, R33 ;  /* 0x0000002100167308 */ /* 0x0007e20000000800 */
[----:B------:R-:W-:-:S05]  /*7780*/  IMAD.MOV.U32 R141, RZ, RZ, R119 ;  /* 0x000000ffff8d7224 */ /* 0x000fca00078e0077 */
[C---:B------:R-:W-:Y:S08]  /*7790*/  HMMA.16816.F32.BF16 R36, R4.reuse, R18, R36 ;  /* 0x000000120424723c */ /* 0x040ff00000041824 */
[----:B------:R-:W-:Y:S01]  /*77a0*/  HMMA.16816.F32.BF16 R48, R4, R14, R48 ;  /* 0x0000000e0430723c */ /* 0x000fe20000041830 */
[----:B--2---:R-:W-:Y:S01]  /*77b0*/  FADD.FTZ R3, R161, R146 ;  /* 0x00000092a1037221 */ /* 0x004fe20000010000 */
[----:B---3--:R-:W-:Y:S01]  /*77c0*/  MOV R33, R156 ;  /* 0x0000009c00217202 */ /* 0x008fe20000000f00 */
[----:B------:R-:W-:Y:S01]  /*77d0*/  FADD.FTZ R11, R170, R173 ;  /* 0x000000adaa0b7221 */ /* 0x000fe20000010000 */
[----:B------:R-:W-:Y:S01]  /*77e0*/  MOV R249, R139 ;  /* 0x0000008b00f97202 */ /* 0x000fe20000000f00 */
[----:B------:R-:W-:Y:S01]  /*77f0*/  IMAD.MOV.U32 R170, RZ, RZ, R172 ;  /* 0x000000ffffaa7224 */ /* 0x000fe200078e00ac */
[----:B------:R-:W-:Y:S01]  /*7800*/  MUFU.EX2 R24, R24 ;  /* 0x0000001800187308 */ /* 0x000fe20000000800 */
[----:B------:R-:W-:Y:S01]  /*7810*/  FADD.FTZ R6, R29, R0 ;  /* 0x000000001d067221 */ /* 0x000fe20000010000 */
[----:B------:R-:W2:Y:S01]  /*7820*/  LDSM.16.MT88.4 R132, [R224+0x3100] ;  /* 0x00310000e084783b */ /* 0x000ea20000004200 */
[----:B------:R-:W-:-:S02]  /*7830*/  FADD.FTZ R3, R168, R3 ;  /* 0x00000003a8037221 */ /* 0x000fc40000010000 */
[----:B------:R-:W-:Y:S01]  /*7840*/  IMAD.MOV.U32 R172, RZ, RZ, R158 ;  /* 0x000000ffffac7224 */ /* 0x000fe200078e009e */
[----:B------:R-:W3:Y:S01]  /*7850*/  LDSM.16.MT88.4 R148, [R227+0x3100] ;  /* 0x00310000e394783b */ /* 0x000ee20000004200 */
[----:B----4-:R-:W-:Y:S01]  /*7860*/  @P4 IMAD.HI.U32 R0, R243, c[0x0][0x2c8], RZ ;  /* 0x0000b200f3004a27 */ /* 0x010fe200078e00ff */
[----:B------:R-:W-:Y:S01]  /*7870*/  MOV R31, R129 ;  /* 0x00000081001f7202 */ /* 0x000fe20000000f00 */
[----:B------:R-:W-:Y:S01]  /*7880*/  MUFU.EX2 R27, R27 ;  /* 0x0000001b001b7308 */ /* 0x000fe20000000800 */
[----:B------:R1:W5:Y:S01]  /*7890*/  LDL.LU R236, [R1+0x8c] ;  /* 0x00008c0001ec7983 */ /* 0x0003620000300800 */
[----:B------:R-:W-:Y:S01]  /*78a0*/  FADD.FTZ R2, R176, R2 ;  /* 0x00000002b0027221 */ /* 0x000fe20000010000 */
[----:B------:R-:W-:Y:S01]  /*78b0*/  MOV R28, R141 ;  /* 0x0000008d001c7202 */ /* 0x000fe20000000f00 */
[----:B------:R-:W-:Y:S01]  /*78c0*/  FADD.FTZ R4, R172, R11 ;  /* 0x0000000bac047221 */ /* 0x000fe20000010000 */
[----:B------:R-:W-:Y:S01]  /*78d0*/  @P4 SHF.R.U32.HI R243, RZ, c[0x0][0x2cc], R0 ;  /* 0x0000b300fff34a19 */ /* 0x000fe20000011600 */
[----:B------:R-:W-:-:S02]  /*78e0*/  FADD.FTZ R3, R33, R3 ;  /* 0x0000000321037221 */ /* 0x000fc40000010000 */
[----:B------:R-:W4:Y:S01]  /*78f0*/  MUFU.EX2 R20, R34 ;  /* 0x0000002200147308 */ /* 0x000f220000000800 */
[----:B------:R-:W-:Y:S01]  /*7900*/  FADD.FTZ R2, R181, R2 ;  /* 0x00000002b5027221 */ /* 0x000fe20000010000 */
[----:B------:R-:W-:Y:S01]  /*7910*/  MOV R168, R174 ;  /* 0x000000ae00a87202 */ /* 0x000fe20000000f00 */
[----:B------:R-:W-:Y:S02]  /*7920*/  FADD.FTZ R7, R31, R4 ;  /* 0x000000041f077221 */ /* 0x000fe40000010000 */
[----:B------:R-:W-:Y:S02]  /*7930*/  IMAD.MOV.U32 R248, RZ, RZ, R138 ;  /* 0x000000fffff87224 */ /* 0x000fe400078e008a */
[----:B------:R-:W-:Y:S01]  /*7940*/  IMAD.MOV.U32 R250, RZ, RZ, R136 ;  /* 0x000000fffffa7224 */ /* 0x000fe200078e0088 */
[----:B------:R1:W-:Y:S01]  /*7950*/  MUFU.EX2 R14, R35 ;  /* 0x00000023000e7308 */ /* 0x0003e20000000800 */
[----:B------:R-:W-:Y:S01]  /*7960*/  FADD.FTZ R5, R28, R3 ;  /* 0x000000031c057221 */ /* 0x000fe20000010000 */
[----:B------:R-:W-:Y:S01]  /*7970*/  IADD3 R3, R243, R154, -R247 ;  /* 0x0000009af3037210 */ /* 0x000fe20007ffe8f7 */
[----:B------:R-:W-:Y:S01]  /*7980*/  FADD.FTZ R4, R180, R2 ;  /* 0x00000002b4047221 */ /* 0x000fe20000010000 */
[----:B------:R-:W-:Y:S01]  /*7990*/  MOV R30, R183 ;  /* 0x000000b7001e7202 */ /* 0x000fe20000000f00 */
[----:B------:R-:W-:Y:S01]  /*79a0*/  IMAD.MOV.U32 R2, RZ, RZ, RZ ;  /* 0x000000ffff027224 */ /* 0x000fe200078e00ff */
[----:B------:R-:W2:Y:S03]  /*79b0*/  LDSM.16.MT88.4 R16, [R226+0x3100] ;  /* 0x00310000e210783b */ /* 0x000ea60000004200 */
[----:B------:R-:W-:Y:S01]  /*79c0*/  IMAD.HI R2, R3, -0x6db6db6d, R2 ;  /* 0x9249249303027827 */ /* 0x000fe200078e0202 */
[----:B------:R3:W-:Y:S01]  /*79d0*/  MUFU.EX2 R21, R32 ;  /* 0x0000002000157308 */ /* 0x0007e20000000800 */
[----:B------:R2:W5:Y:S03]  /*79e0*/  LDL.LU R235, [R1+0x88] ;  /* 0x0000880001eb7983 */ /* 0x0005660000300800 */
[----:B------:R-:W-:Y:S01]  /*79f0*/  SHF.R.U32.HI R0, RZ, 0x1f, R2 ;  /* 0x0000001fff007819 */ /* 0x000fe20000011602 */
[----:B------:R-:W-:Y:S01]  /*7a00*/  IMAD.MOV.U32 R31, RZ, RZ, R169 ;  /* 0x000000ffff1f7224 */ /* 0x000fe200078e00a9 */
[----:B-1----:R-:W-:Y:S01]  /*7a10*/  MOV R35, R121 ;  /* 0x0000007900237202 */ /* 0x002fe20000000f00 */
[----:B------:R-:W-:Y:S01]  /*7a20*/  IMAD.MOV.U32 R34, RZ, RZ, R122 ;  /* 0x000000ffff227224 */ /* 0x000fe200078e007a */
[----:B------:R-:W-:Y:S01]  /*7a30*/  LEA.HI.SX32 R11, R2, R0, 0x1a ;  /* 0x00000000020b7211 */ /* 0x000fe200078fd2ff */
[----:B------:R-:W-:-:S02]  /*7a40*/  IMAD.MOV.U32 R169, RZ, RZ, R123 ;  /* 0x000000ffffa97224 */ /* 0x000fc400078e007b */
[----:B------:R-:W-:Y:S02]  /*7a50*/  FADD.FTZ R6, R170, R6 ;  /* 0x00000006aa067221 */ /* 0x000fe40000010000 */
[----:B------:R-:W-:Y:S02]  /*7a60*/  IMAD.MOV.U32 R251, RZ, RZ, R120 ;  /* 0x000000fffffb7224 */ /* 0x000fe400078e0078 */
[----:B------:R-:W-:Y:S01]  /*7a70*/  IMAD.MOV.U32 R33, RZ, RZ, R182 ;  /* 0x000000ffff217224 */ /* 0x000fe200078e00b6 */
[----:B---3--:R-:W-:Y:S01]  /*7a80*/  MOV R32, R137 ;  /* 0x0000008900207202 */ /* 0x008fe20000000f00 */
[----:B------:R-:W-:Y:S01]  /*7a90*/  FADD.FTZ R2, R35, R7 ;  /* 0x0000000723027221 */ /* 0x000fe20000010000 */
[----:B------:R-:W-:Y:S01]  /*7aa0*/  MOV R28, R153 ;  /* 0x00000099001c7202 */ /* 0x000fe20000000f00 */
[----:B------:R-:W-:Y:S01]  /*7ab0*/  FADD.FTZ R0, R34, R5 ;  /* 0x0000000522007221 */ /* 0x000fe20000010000 */
[----:B------:R-:W1:Y:S01]  /*7ac0*/  MUFU.EX2 R8, R8 ;  /* 0x0000000800087308 */ /* 0x000e620000000800 */
[----:B------:R-:W-:Y:S01]  /*7ad0*/  FADD.FTZ R3, R169, R4 ;  /* 0x00000004a9037221 */ /* 0x000fe20000010000 */
[----:B------:R3:W5:Y:S01]  /*7ae0*/  LDL.LU R234, [R1+0x84] ;  /* 0x0000840001ea7983 */ /* 0x0007620000300800 */
[----:B------:R-:W-:-:S02]  /*7af0*/  FADD.FTZ R5, R168, R2 ;  /* 0x00000002a8057221 */ /* 0x000fc40000010000 */
[----:B------:R-:W-:Y:S01]  /*7b00*/  FADD.FTZ R4, R171, R0 ;  /* 0x00000000ab047221 */ /* 0x000fe20000010000 */
[----:B------:R3:W5:Y:S01]  /*7b10*/  LDL.LU R233, [R1+0x80] ;  /* 0x0000800001e97983 */ /* 0x0007620000300800 */
[----:B------:R-:W-:Y:S02]  /*7b20*/  FADD.FTZ R3, R248, R3 ;  /* 0x00000003f8037221 */ /* 0x000fe40000010000 */
[----:B------:R-:W-:Y:S01]  /*7b30*/  FADD.FTZ R2, R250, R6 ;  /* 0x00000006fa027221 */ /* 0x000fe20000010000 */
[----:B------:R-:W1:Y:S01]  /*7b40*/  MUFU.EX2 R9, R9 ;  /* 0x0000000900097308 */ /* 0x000e620000000800 */
[----:B------:R-:W-:Y:S01]  /*7b50*/  FADD.FTZ R0, R249, R5 ;  /* 0x00000005f9007221 */ /* 0x000fe20000010000 */
[----:B------:R3:W5:Y:S01]  /*7b60*/  LDL.LU R232, [R1+0x7c] ;  /* 0x00007c0001e87983 */ /* 0x0007620000300800 */
[----:B------:R-:W-:Y:S02]  /*7b70*/  FADD.FTZ R5, R32, R4 ;  /* 0x0000000420057221 */ /* 0x000fe40000010000 */
[----:B------:R-:W-:Y:S01]  /*7b80*/  FADD.FTZ R3, R251, R3 ;  /* 0x00000003fb037221 */ /* 0x000fe20000010000 */
[----:B------:R3:W5:Y:S01]  /*7b90*/  LDL.LU R231, [R1+0x78] ;  /* 0x0000780001e77983 */ /* 0x0007620000300800 */
[----:B------:R-:W-:-:S02]  /*7ba0*/  FADD.FTZ R4, R33, R2 ;  /* 0x0000000221047221 */ /* 0x000fc40000010000 */
[----:B------:R-:W-:Y:S02]  /*7bb0*/  FADD.FTZ R2, R30, R0 ;  /* 0x000000001e027221 */ /* 0x000fe40000010000 */
[----:B------:R-:W-:Y:S01]  /*7bc0*/  IMAD.MOV.U32 R29, RZ, RZ, R155 ;  /* 0x000000ffff1d7224 */ /* 0x000fe200078e009b */
[----:B------:R-:W1:Y:S01]  /*7bd0*/  MUFU.EX2 R13, R52 ;  /* 0x00000034000d7308 */ /* 0x000e620000000800 */
[----:B------:R-:W-:-:S07]  /*7be0*/  FADD.FTZ R0, R252, R5 ;  /* 0x00000005fc007221 */ /* 0x000fce0000010000 */
[----:B------:R-:W1:Y:S01]  /*7bf0*/  MUFU.EX2 R10, R10 ;  /* 0x0000000a000a7308 */ /* 0x000e620000000800 */
[----:B------:R-:W-:-:S07]  /*7c00*/  FADD.FTZ R3, R218, R3 ;  /* 0x00000003da037221 */ /* 0x000fce0000010000 */
[----:B------:R-:W1:Y:S01]  /*7c10*/  MUFU.EX2 R15, R53 ;  /* 0x00000035000f7308 */ /* 0x000e620000000800 */
[----:B------:R-:W-:-:S07]  /*7c20*/  FADD.FTZ R4, R245, R4 ;  /* 0x00000004f5047221 */ /* 0x000fce0000010000 */
[----:B------:R-:W1:Y:S01]  /*7c30*/  MUFU.EX2 R12, R12 ;  /* 0x0000000c000c7308 */ /* 0x000e620000000800 */
[----:B------:R-:W-:-:S07]  /*7c40*/  FADD.FTZ R5, R223, R2 ;  /* 0x00000002df057221 */ /* 0x000fce0000010000 */
[----:B------:R-:W1:Y:S01]  /*7c50*/  MUFU.EX2 R25, R25 ;  /* 0x0000001900197308 */ /* 0x000e620000000800 */
[----:B------:R-:W-:Y:S01]  /*7c60*/  FADD.FTZ R0, R31, R0 ;  /* 0x000000001f007221 */ /* 0x000fe20000010000 */
[----:B------:R-:W-:Y:S01]  /*7c70*/  MOV R152, R144 ;  /* 0x0000009000987202 */ /* 0x000fe20000000f00 */
[----:B------:R-:W-:Y:S01]  /*7c80*/  FADD.FTZ R3, R219, R3 ;  /* 0x00000003db037221 */ /* 0x000fe20000010000 */
[----:B------:R-:W-:Y:S01]  /*7c90*/  IMNMX R6, RZ, R11, !PT ;  /* 0x0000000bff067217 */ /* 0x000fe20007800200 */
        /* <DEDUP_REMOVED lines=62> */
[----:B----4-:R-:W-:Y:S02]  /*8080*/  FADD.FTZ R3, R20, R2 ;  /* 0x0000000214037221 */ /* 0x010fe40000010000 */
[----:B-1----:R-:W-:Y:S02]  /*8090*/  FADD.FTZ R2, R8, R0 ;  /* 0x0000000008027221 */ /* 0x002fe40000010000 */
        /* <DEDUP_REMOVED lines=12> */
[----:B------:R-:W-:Y:S01]  /*8160*/  FADD.FTZ R0, R21, R0 ;  /* 0x0000000015007221 */ /* 0x000fe20000010000 */
[----:B------:R3:W-:Y:S01]  /*8170*/  STL [R1+0x10], R6 ;  /* 0x0000100601007387 */ /* 0x0007e20000100800 */
[----:B------:R-:W-:Y:S02]  /*8180*/  FADD.FTZ R2, R25, R2 ;  /* 0x0000000219027221 */ /* 0x000fe40000010000 */
[----:B------:R-:W-:Y:S01]  /*8190*/  IMAD.MOV.U32 R247, RZ, RZ, R152 ;  /* 0x000000fffff77224 */ /* 0x000fe200078e0098 */
[----:B------:R3:W-:Y:S04]  /*81a0*/  STL [R1+0x40], R4 ;  /* 0x0000400401007387 */ /* 0x0007e80000100800 */
[----:B------:R3:W-:Y:S01]  /*81b0*/  STL [R1+0x48], R3 ;  /* 0x0000480301007387 */ /* 0x0007e20000100800 */
[----:B------:R-:W-:-:S03]  /*81c0*/  IADD3 R244, R247, -0x2, RZ ;  /* 0xfffffffef7f47810 */ /* 0x000fc60007ffe0ff */
[----:B------:R3:W-:Y:S04]  /*81d0*/  STL [R1+0x44], R0 ;  /* 0x0000440001007387 */ /* 0x0007e80000100800 */
[----:B------:R3:W-:Y:S01]  /*81e0*/  STL [R1+0x3c], R2 ;  /* 0x00003c0201007387 */ /* 0x0007e20000100800 */
[----:B------:R-:W-:Y:S02]  /*81f0*/  ISETP.GE.AND P0, PT, R244, R6, PT ;  /* 0x00000006f400720c */ /* 0x000fe40003f06270 */
[----:B------:R-:W-:Y:S02]  /*8200*/  F2FP.BF16.PACK_AB R176, R27, R54 ;  /* 0x000000361bb0723e */ /* 0x000fe400000010ff */
[----:B------:R-:W-:Y:S02]  /*8210*/  F2FP.BF16.PACK_AB R177, R23, R24 ;  /* 0x0000001817b1723e */ /* 0x000fe400000010ff */
[----:B------:R-:W-:-:S02]  /*8220*/  F2FP.BF16.PACK_AB R178, R25, R26 ;  /* 0x0000001a19b2723e */ /* 0x000fc400000010ff */
[----:B------:R-:W-:Y:S02]  /*8230*/  F2FP.BF16.PACK_AB R179, R21, R22 ;  /* 0x0000001615b3723e */ /* 0x000fe400000010ff */
[----:B------:R-:W-:Y:S02]  /*8240*/  F2FP.BF16.PACK_AB R180, R14, R20 ;  /* 0x000000140eb4723e */ /* 0x000fe400000010ff */
[----:B------:R-:W-:Y:S02]  /*8250*/  F2FP.BF16.PACK_AB R181, R9, R8 ;  /* 0x0000000809b5723e */ /* 0x000fe400000010ff */
[----:B------:R-:W-:Y:S02]  /*8260*/  F2FP.BF16.PACK_AB R182, R15, R13 ;  /* 0x0000000d0fb6723e */ /* 0x000fe400000010ff */
[----:B------:R-:W-:Y:S01]  /*8270*/  F2FP.BF16.PACK_AB R183, R12, R10 ;  /* 0x0000000a0cb7723e */ /* 0x000fe200000010ff */
[C---:B--2---:R-:W-:Y:S08]  /*8280*/  HMMA.16816.F32.BF16 R124, R176.reuse, R132, R124 ;  /* 0x00000084b07c723c */ /* 0x044ff0000004187c */
        /* <DEDUP_REMOVED lines=16> */
[----:B---3--:R-:W2:Y:S01]  /*8390*/  LDL R247, [R1+0x18] ;  /* 0x0000180001f77983 */ /* 0x008ea20000100800 */
[----:B------:R-:W-:Y:S01]  /*83a0*/  MOV R116, R72 ;  /* 0x0000004800747202 */ /* 0x000fe20000000f00 */
[----:B------:R-:W-:Y:S01]  /*83b0*/  IMAD.MOV.U32 R118, RZ, RZ, R70 ;  /* 0x000000ffff767224 */ /* 0x000fe200078e0046 */
[----:B------:R-:W-:Y:S01]  /*83c0*/  MOV R3, R73 ;  /* 0x0000004900037202 */ /* 0x000fe20000000f00 */
[----:B------:R-:W-:Y:S01]  /*83d0*/  IMAD.MOV.U32 R216, RZ, RZ, R244 ;  /* 0x000000ffffd87224 */ /* 0x000fe200078e00f4 */
[----:B------:R-:W-:Y:S01]  /*83e0*/  MOV R117, R71 ;  /* 0x0000004700757202 */ /* 0x000fe20000000f00 */
[----:B--2---:R-:W-:-:S05]  /*83f0*/  @P4 IMAD.HI.U32 R0, R247, c[0x0][0x2c8], RZ ;  /* 0x0000b200f7004a27 */ /* 0x004fca00078e00ff */
[----:B------:R-:W-:-:S05]  /*8400*/  @P4 SHF.R.U32.HI R0, RZ, c[0x0][0x2cc], R0 ;  /* 0x0000b300ff004a19 */ /* 0x000fca0000011600 */
[----:B------:R1:W-:Y:S02]  /*8410*/  @P4 STL [R1+0x14], R0 ;  /* 0x0000140001004387 */ /* 0x0003e40000100800 */
.L_x_603:
[----:B------:R-:W-:Y:S04]  /*8420*/  DEPBAR.LE SB0, 0x0 ;  /* 0x000080000000791a */ /* 0x000fe80000000000 */
[----:B------:R-:W-:Y:S01]  /*8430*/  BAR.SYNC.DEFER_BLOCKING 0x0 ;  /* 0x0000000000007b1d */ /* 0x000fe20000010000 */
[----:B------:R-:W-:Y:S11]  /*8440*/  ISETP.GE.AND P2, PT, R216, RZ, PT ;  /* 0x000000ffd800720c */ /* 0x000ff60003f46270 */
[----:B------:R-:W-:Y:S02]  /*8450*/  @!UPT UIADD3 URZ, URZ, URZ, URZ ;  /* 0x0000003f3f3ff290 */ /* 0x000fe4000fffe03f */
[----:B-12---:R-:W-:Y:S05]  /*8460*/  @P2 SHF.R.S32.HI R0, RZ, 0x1f, R216 ;  /* 0x0000001fff002819 */ /* 0x006fea00000114d8 */
[----:B------:R-:W-:Y:S04]  /*8470*/  @P2 IMAD R0, R0, c[0x0][0x208], RZ ;  /* 0x0000820000002a24 */ /* 0x000fe800078e02ff */
[C---:B------:R-:W-:Y:S01]  /*8480*/  @P2 IMAD R0, R216.reuse, c[0x0][0x20c], R0 ;  /* 0x00008300d8002a24 */ /* 0x040fe200078e0200 */
[----:B-----5:R-:W-:Y:S08]  /*8490*/  LDSM.16.M88.4 R112, [R230+0x7100] ;  /* 0x00710000e670783b */ /* 0x020ff00000000200 */
[----:B------:R-:W1:Y:S08]  /*84a0*/  LDSM.16.M88.4 R16, [R119+0x3900] ;  /* 0x003900007710783b */ /* 0x000e700000000200 */
[----:B------:R-:W2:Y:S08]  /*84b0*/  LDSM.16.M88.4 R108, [R230+0x9100] ;  /* 0x00910000e66c783b */ /* 0x000eb00000000200 */
        /* <DEDUP_REMOVED lines=22> */
[----:B------:R-:W4:Y:S04]  /*8620*/  LDL R2, [R1+0x14] ;  /* 0x0000140001027983 */ /* 0x000f280000100800 */
[----:B------:R-:W-:Y:S04]  /*8630*/  STL [R1+0x88], R236 ;  /* 0x000088ec01007387 */ /* 0x000fe80000100800 */
[----:B------:R-:W-:Y:S01]  /*8640*/  STL [R1+0x8c], R235 ;  /* 0x00008ceb01007387 */ /* 0x000fe20000100800 */
[-C--:B-1----:R-:W-:Y:S08]  /*8650*/  HMMA.16816.F32.BF16 R4, R112, R16.reuse, RZ ;  /* 0x000000107004723c */ /* 0x082ff000000418ff */
[C---:B--2---:R-:W-:Y:S08]  /*8660*/  HMMA.16816.F32.BF16 R8, R108.reuse, R16, RZ ;  /* 0x000000106c08723c */ /* 0x044ff000000418ff */
        /* <DEDUP_REMOVED lines=28> */
[C---:B------:R-:W-:Y:S08]  /*8830*/  HMMA.16816.F32.BF16 R8, R196.reuse, R192, R8 ;  /* 0x000000c0c408723c */ /* 0x040ff00000041808 */
[-C--:B------:R-:W-:Y:S08]  /*8840*/  HMMA.16816.F32.BF16 R12, R196, R194.reuse, R12 ;  /* 0x000000c2c40c723c */ /* 0x080ff0000004180c */
[C---:B------:R-:W-:Y:S01]  /*8850*/  HMMA.16816.F32.BF16 R16, R188.reuse, R194, R16 ;  /* 0x000000c2bc10723c */ /* 0x040fe20000041810 */
[----:B------:R-:W2:Y:S07]  /*8860*/  LDSM.16.M88.4 R192, [R236] ;  /* 0x00000000ecc0783b */ /* 0x000eae0000000200 */
[-C--:B------:R-:W-:Y:S08]  /*8870*/  HMMA.16816.F32.BF16 R20, R188, R200.reuse, R20 ;  /* 0x000000c8bc14723c */ /* 0x080ff00000041814 */
[C---:B------:R-:W-:Y:S07]  /*8880*/  HMMA.16816.F32.BF16 R24, R196.reuse, R200, R24 ;  /* 0x000000c8c418723c */ /* 0x040fee0000041818 */
[----:B----4-:R-:W-:Y:S01]  /*8890*/  @P2 IMAD.MOV.U32 R200, RZ, RZ, R212 ;  /* 0x000000ffffc82224 */ /* 0x010fe200078e00d4 */
[-C--:B------:R-:W-:Y:S04]  /*88a0*/  HMMA.16816.F32.BF16 R28, R196, R202.reuse, R28 ;  /* 0x000000cac41c723c */ /* 0x080fe8000004181c */
[----:B------:R-:W-:Y:S04]  /*88b0*/  @P2 IMAD.MOV.U32 R201, RZ, RZ, R215 ;  /* 0x000000ffffc92224 */ /* 0x000fe800078e00d7 */
[C---:B------:R-:W-:Y:S07]  /*88c0*/  HMMA.16816.F32.BF16 R32, R188.reuse, R202, R32 ;  /* 0x000000cabc20723c */ /* 0x040fee0000041820 */
[----:B------:R-:W-:Y:S01]  /*88d0*/  @P2 IMAD.WIDE.U32 R202, R216, c[0x0][0x208], RZ ;  /* 0x00008200d8ca2a25 */ /* 0x000fe200078e00ff */
[-C--:B------:R-:W-:Y:S04]  /*88e0*/  HMMA.16816.F32.BF16 R36, R188, R204.reuse, R36 ;  /* 0x000000ccbc24723c */ /* 0x080fe80000041824 */
[----:B------:R-:W-:Y:S01]  /*88f0*/  @P2 IADD3 R0, R203, R0, RZ ;  /* 0x00000000cb002210 */ /* 0x000fe20007ffe0ff */
[----:B------:R-:W-:Y:S03]  /*8900*/  @P2 IMAD.WIDE.U32 R200, R202, 0x70, R200 ;  /* 0x00000070cac82825 */ /* 0x000fe600078e00c8 */
[C---:B------:R-:W-:Y:S04]  /*8910*/  HMMA.16816.F32.BF16 R40, R196.reuse, R204, R40 ;  /* 0x000000ccc428723c */ /* 0x040fe80000041828 */
[----:B------:R-:W-:Y:S03]  /*8920*/  @P2 IMAD R0, R0, 0x70, RZ ;  /* 0x0000007000002824 */ /* 0x000fe600078e02ff */
[C---:B------:R-:W-:Y:S01]  /*8930*/  @P2 LEA R204, P0, R200.reuse, c[0x0][0x1f8], 0x1 ;  /* 0x00007e00c8cc2a11 */ /* 0x040fe200078008ff */
[-C--:B------:R-:W-:Y:S04]  /*8940*/  HMMA.16816.F32.BF16 R44, R196, R206.reuse, R44 ;  /* 0x000000cec42c723c */ /* 0x080fe8000004182c */
[----:B------:R-:W-:Y:S04]  /*8950*/  @P2 IMAD.IADD R0, R201, 0x1, R0 ;  /* 0x00000001c9002824 */ /* 0x000fe800078e0200 */
[C---:B------:R-:W-:Y:S04]  /*8960*/  HMMA.16816.F32.BF16 R48, R188.reuse, R206, R48 ;  /* 0x000000cebc30723c */ /* 0x040fe80000041830 */
[----:B------:R-:W-:Y:S02]  /*8970*/  @P2 LEA.HI.X R205, R200, c[0x0][0x1fc], R0, 0x1, P0 ;  /* 0x00007f00c8cd2a11 */ /* 0x000fe400000f0c00 */
[----:B------:R3:W4:Y:S02]  /*8980*/  LDSM.16.M88.4 R200, [R235] ;  /* 0x00000000ebc8783b */ /* 0x0007240000000200 */
[-C--:B------:R-:W-:Y:S06]  /*8990*/  HMMA.16816.F32.BF16 R52, R188, R208.reuse, R52 ;  /* 0x000000d0bc34723c */ /* 0x080fec0000041834 */
[----:B------:R-:W-:Y:S01]  /*89a0*/  @!PT LDS RZ, [RZ] ;  /* 0x00000000fffff984 */ /* 0x000fe20000000800 */
[----:B------:R-:W-:Y:S01]  /*89b0*/  @!PT LDS RZ, [RZ] ;  /* 0x00000000fffff984 */ /* 0x000fe20000000800 */
[----:B------:R-:W-:Y:S01]  /*89c0*/  @!PT LDS RZ, [RZ] ;  /* 0x00000000fffff984 */ /* 0x000fe20000000800 */
[----:B------:R2:W-:Y:S02]  /*89d0*/  @P2 LDGSTS.E.BYPASS.LTC128B.128 [R241+0x100], [R204.64], !P6 ;  /* 0x00100000ccf12fae */ /* 0x0005e4000f101d4a */
[C---:B------:R-:W-:Y:S07]  /*89e0*/  HMMA.16816.F32.BF16 R56, R196.reuse, R208, R56 ;  /* 0x000000d0c438723c */ /* 0x040fee0000041838 */
[----:B------:R-:W-:Y:S01]  /*89f0*/  @P2 IADD3 R208, P1, R204, UR9, RZ ;  /* 0x00000009ccd02c10 */ /* 0x000fe2000ff3e0ff */
[-C--:B------:R-:W-:Y:S04]  /*8a00*/  HMMA.16816.F32.BF16 R60, R196, R210.reuse, R60 ;  /* 0x000000d2c43c723c */ /* 0x080fe8000004183c */
[----:B------:R-:W-:Y:S01]  /*8a10*/  @P2 IADD3.X R209, R205, UR8, RZ, P1, !PT ;  /* 0x00000008cdd12c10 */ /* 0x000fe20008ffe4ff */
[----:B---3--:R-:W3:Y:S03]  /*8a20*/  LDL R235, [R1+0x20] ;  /* 0x0000200001eb7983 */ /* 0x008ee60000100800 */
[C---:B------:R-:W-:Y:S01]  /*8a30*/  HMMA.16816.F32.BF16 R64, R188.reuse, R210, R64 ;  /* 0x000000d2bc40723c */ /* 0x040fe20000041840 */
[----:B------:R4:W-:Y:S06]  /*8a40*/  @P2 LDGSTS.E.BYPASS.LTC128B.128 [R241+0x900], [R208.64], !P6 ;  /* 0x00900000d0f12fae */ /* 0x0009ec000f101d4a */
[----:B------:R-:W-:Y:S01]  /*8a50*/  @P2 IADD3 R210, P0, R208, UR9, RZ ;  /* 0x00000009d0d22c10 */ /* 0x000fe2000ff1e0ff */
[-C--:B-1----:R-:W-:Y:S01]  /*8a60*/  HMMA.16816.F32.BF16 R68, R188, R184.reuse, R68 ;  /* 0x000000b8bc44723c */ /* 0x082fe20000041844 */
[----:B------:R-:W-:Y:S03]  /*8a70*/  STL [R1+0x90], R231 ;  /* 0x000090e701007387 */ /* 0x000fe60000100800 */
[----:B------:R-:W-:Y:S02]  /*8a80*/  @P2 IADD3.X R211, R209, UR8, RZ, P0, !PT ;  /* 0x00000008d1d32c10 */ /* 0x000fe400087fe4ff */
[----:B------:R-:W-:Y:S02]  /*8a90*/  @P2 IADD3 R206, P1, R210, UR9, RZ ;  /* 0x00000009d2ce2c10 */ /* 0x000fe4000ff3e0ff */
[C---:B------:R-:W-:Y:S01]  /*8aa0*/  HMMA.16816.F32.BF16 R72, R196.reuse, R184, R72 ;  /* 0x000000b8c448723c */ /* 0x040fe20000041848 */
[----:B------:R4:W-:Y:S03]  /*8ab0*/  @P2 LDGSTS.E.BYPASS.LTC128B.128 [R241+0x1100], [R210.64], !P6 ;  /* 0x01100000d2f12fae */ /* 0x0009e6000f101d4a */
[----:B------:R-:W-:Y:S02]  /*8ac0*/  @P2 IADD3.X R207, R211, UR8, RZ, P1, !PT ;  /* 0x00000008d3cf2c10 */ /* 0x000fe40008ffe4ff */
[----:B--2---:R-:W-:Y:S02]  /*8ad0*/  @P2 IADD3 R204, P0, R206, UR9, RZ ;  /* 0x00000009cecc2c10 */ /* 0x004fe4000ff1e0ff */
[-C--:B------:R-:W-:Y:S01]  /*8ae0*/  HMMA.16816.F32.BF16 R76, R196, R186.reuse, R76 ;  /* 0x000000bac44c723c */ /* 0x080fe2000004184c */
[----:B------:R1:W-:Y:S03]  /*8af0*/  @P2 LDGSTS.E.BYPASS.LTC128B.128 [R241+0x1900], [R206.64], !P6 ;  /* 0x01900000cef12fae */ /* 0x0003e6000f101d4a */
[----:B------:R-:W-:Y:S02]  /*8b00*/  @P2 IADD3.X R205, R207, UR8, RZ, P0, !PT ;  /* 0x00000008cfcd2c10 */ /* 0x000fe400087fe4ff */
[----:B------:R-:W-:Y:S02]  /*8b10*/  @P2 IADD3 R184, P1, R204, UR9, RZ ;  /* 0x00000009ccb82c10 */ /* 0x000fe4000ff3e0ff */
[C---:B------:R-:W-:Y:S01]  /*8b20*/  HMMA.16816.F32.BF16 R80, R188.reuse, R186, R80 ;  /* 0x000000babc50723c */ /* 0x040fe20000041850 */
[----:B------:R1:W-:Y:S03]  /*8b30*/  @P2 LDGSTS.E.BYPASS.LTC128B.128 [R241+0x2100], [R204.64], !P6 ;  /* 0x02100000ccf12fae */ /* 0x0003e6000f101d4a */
[----:B------:R-:W-:Y:S03]  /*8b40*/  @P2 IADD3.X R185, R205, UR8, RZ, P1, !PT ;  /* 0x00000008cdb92c10 */ /* 0x000fe60008ffe4ff */
[----:B------:R-:W-:Y:S01]  /*8b50*/  @P2 IADD3 R186, P0, R184, UR9, RZ ;  /* 0x00000009b8ba2c10 */ /* 0x000fe2000ff1e0ff */
[-C--:B------:R-:W-:Y:S01]  /*8b60*/  HMMA.16816.F32.BF16 R84, R188, R192.reuse, R84 ;  /* 0x000000c0bc54723c */ /* 0x080fe20000041854 */
[----:B------:R2:W-:Y:S03]  /*8b70*/  @P2 LDGSTS.E.BYPASS.LTC128B.128 [R241+0x2900], [R184.64], !P6 ;  /* 0x02900000b8f12fae */ /* 0x0005e6000f101d4a */
[----:B------:R-:W-:Y:S04]  /*8b80*/  @P2 IADD3.X R187, R185, UR8, RZ, P0, !PT ;  /* 0x00000008b9bb2c10 */ /* 0x000fe800087fe4ff */
[C---:B------:R-:W-:Y:S01]  /*8b90*/  HMMA.16816.F32.BF16 R88, R196.reuse, R192, R88 ;  /* 0x000000c0c458723c */ /* 0x040fe20000041858 */
[----:B------:R2:W-:Y:S07]  /*8ba0*/  @P2 LDGSTS.E.BYPASS.LTC128B.128 [R241+0x3100], [R186.64], !P6 ;  /* 0x03100000baf12fae */ /* 0x0005ee000f101d4a */
[-C--:B------:R-:W-:Y:S01]  /*8bb0*/  HMMA.16816.F32.BF16 R92, R196, R194.reuse, R92 ;  /* 0x000000c2c45c723c */ /* 0x080fe2000004185c */
[----:B----4-:R-:W-:Y:S07]  /*8bc0*/  LDSM.16.M88.4 R208, [R231+0x9100] ;  /* 0x00910000e7d0783b */ /* 0x010fee0000000200 */
[C---:B------:R-:W-:Y:S01]  /*8bd0*/  HMMA.16816.F32.BF16 R96, R188.reuse, R194, R96 ;  /* 0x000000c2bc60723c */ /* 0x040fe20000041860 */
[----:B-1----:R-:W-:Y:S07]  /*8be0*/  LDSM.16.M88.4 R204, [R229+0x3900] ;  /* 0x00390000e5cc783b */ /* 0x002fee0000000200 */
[-C--:B------:R-:W-:Y:S01]  /*8bf0*/  HMMA.16816.F32.BF16 R100, R188, R200.reuse, R100 ;  /* 0x000000c8bc64723c */ /* 0x080fe20000041864 */
[----:B------:R-:W-:Y:S07]  /*8c00*/  LDSM.16.M88.4 R212, [R229+0x4100] ;  /* 0x00410000e5d4783b */ /* 0x000fee0000000200 */
[C---:B------:R-:W-:Y:S01]  /*8c10*/  HMMA.16816.F32.BF16 R104, R196.reuse, R200, R104 ;  /* 0x000000c8c468723c */ /* 0x040fe20000041868 */
[----:B--2---:R1:W2:Y:S07]  /*8c20*/  LDSM.16.M88.4 R184, [R231+0x7100] ;  /* 0x00710000e7b8783b */ /* 0x0042ae0000000200 */
[-C--:B------:R-:W-:Y:S01]  /*8c30*/  HMMA.16816.F32.BF16 R108, R196, R202.reuse, R108 ;  /* 0x000000cac46c723c */ /* 0x080fe2000004186c */
[----:B------:R-:W4:Y:S07]  /*8c40*/  LDSM.16.M88.4 R192, [R229+0x4900] ;  /* 0x00490000e5c0783b */ /* 0x000f2e0000000200 */
[----:B------:R-:W-:Y:S01]  /*8c50*/  HMMA.16816.F32.BF16 R112, R188, R202, R112 ;  /* 0x000000cabc70723c */ /* 0x000fe20000041870 */
[----:B------:R-:W4:Y:S08]  /*8c60*/  LDSM.16.M88.4 R196, [R229+0x5100] ;  /* 0x00510000e5c4783b */ /* 0x000f300000000200 */
[----:B------:R-:W4:Y:S08]  /*8c70*/  LDSM.16.M88.4 R188, [R229+0x5900] ;  /* 0x00590000e5bc783b */ /* 0x000f300000000200 */
[----:B-1----:R-:W3:Y:S04]  /*8c80*/  LDL R231, [R1+0x38] ;  /* 0x0000380001e77983 */ /* 0x002ee80000100800 */
[----:B------:R-:W-:Y:S01]  /*8c90*/  STL [R1+0x94], R229 ;  /* 0x000094e501007387 */ /* 0x000fe20000100800 */
[-C--:B--2---:R-:W-:Y:S03]  /*8ca0*/  HMMA.16816.F32.BF16 R4, R184, R204.reuse, R4 ;  /* 0x000000ccb804723c */ /* 0x084fe60000041804 */
[----:B------:R-:W-:Y:S05]  /*8cb0*/  LDSM.16.M88.4 R200, [R229+0x6900] ;  /* 0x00690000e5c8783b */ /* 0x000fea0000000200 */
[C---:B------:R-:W-:Y:S03]  /*8cc0*/  HMMA.16816.F32.BF16 R8, R208.reuse, R204, R8 ;  /* 0x000000ccd008723c */ /* 0x040fe60000041808 */
[----:B------:R-:W0:Y:S05]  /*8cd0*/  LDGDEPBAR ;  /* 0x00000000000079af */ /* 0x000e2a0000000000 */
        /* <DEDUP_REMOVED lines=8> */
[-C--:B----4-:R-:W-:Y:S08]  /*8d60*/  HMMA.16816.F32.BF16 R36, R184, R192.reuse, R36 ;  /* 0x000000c0b824723c */ /* 0x090ff00000041824 */
[C---:B------:R-:W-:Y:S08]  /*8d70*/  HMMA.16816.F32.BF16 R40, R208.reuse, R192, R40 ;  /* 0x000000c0d028723c */ /* 0x040ff00000041828 */
[-C--:B------:R-:W-:Y:S08]  /*8d80*/  HMMA.16816.F32.BF16 R44, R208, R194.reuse, R44 ;  /* 0x000000c2d02c723c */ /* 0x080ff0000004182c */
[C---:B------:R-:W-:Y:S01]  /*8d90*/  HMMA.16816.F32.BF16 R48, R184.reuse, R194, R48 ;  /* 0x000000c2b830723c */ /* 0x040fe20000041830 */
[----:B------:R1:W2:Y:S07]  /*8da0*/  LDSM.16.M88.4 R192, [R229+0x6100] ;  /* 0x00610000e5c0783b */ /* 0x0002ae0000000200 */
[-C--:B------:R-:W-:Y:S08]  /*8db0*/  HMMA.16816.F32.BF16 R52, R184, R196.reuse, R52 ;  /* 0x000000c4b834723c */ /* 0x080ff00000041834 */
[C---:B------:R-:W-:Y:S08]  /*8dc0*/  HMMA.16816.F32.BF16 R56, R208.reuse, R196, R56 ;  /* 0x000000c4d038723c */ /* 0x040ff00000041838 */
[-C--:B------:R-:W-:Y:S01]  /*8dd0*/  HMMA.16816.F32.BF16 R60, R208, R198.reuse, R60 ;  /* 0x000000c6d03c723c */ /* 0x080fe2000004183c */
[----:B-1----:R-:W4:Y:S04]  /*8de0*/  LDL R229, [R1+0x1c] ;  /* 0x00001c0001e57983 */ /* 0x002f280000100800 */
[----:B------:R-:W-:Y:S03]  /*8df0*/  STL [R1+0x98], R232 ;  /* 0x000098e801007387 */ /* 0x000fe60000100800 */
[C---:B------:R-:W-:Y:S01]  /*8e00*/  HMMA.16816.F32.BF16 R64, R184.reuse, R198, R64 ;  /* 0x000000c6b840723c */ /* 0x040fe20000041840 */
[----:B------:R-:W-:Y:S04]  /*8e10*/  STL [R1+0x9c], R228 ;  /* 0x00009ce401007387 */ /* 0x000fe80000100800 */
[----:B------:R1:W3:Y:S03]  /*8e20*/  LDL R0, [R1+0x18] ;  /* 0x0000180001007983 */ /* 0x0002e60000100800 */
[-C--:B------:R-:W-:Y:S01]  /*8e30*/  HMMA.16816.F32.BF16 R68, R184, R188.reuse, R68 ;  /* 0x000000bcb844723c */ /* 0x080fe20000041844 */
[----:B------:R-:W1:Y:S07]  /*8e40*/  LDSM.16.M88.4 R196, [R232+0x9100] ;  /* 0x00910000e8c4783b */ /* 0x000e6e0000000200 */
[C---:B------:R-:W-:Y:S08]  /*8e50*/  HMMA.16816.F32.BF16 R72, R208.reuse, R188, R72 ;  /* 0x000000bcd048723c */ /* 0x040ff00000041848 */
[-C--:B------:R-:W-:Y:S08]  /*8e60*/  HMMA.16816.F32.BF16 R76, R208, R190.reuse, R76 ;  /* 0x000000bed04c723c */ /* 0x080ff0000004184c */
[C---:B------:R-:W-:Y:S08]  /*8e70*/  HMMA.16816.F32.BF16 R80, R184.reuse, R190, R80 ;  /* 0x000000beb850723c */ /* 0x040ff00000041850 */
[-C--:B--2---:R-:W-:Y:S08]  /*8e80*/  HMMA.16816.F32.BF16 R84, R184, R192.reuse, R84 ;  /* 0x000000c0b854723c */ /* 0x084ff00000041854 */
[C---:B------:R-:W-:Y:S08]  /*8e90*/  HMMA.16816.F32.BF16 R88, R208.reuse, R192, R88 ;  /* 0x000000c0d058723c */ /* 0x040ff00000041858 */
[-C--:B------:R-:W-:Y:S08]  /*8ea0*/  HMMA.16816.F32.BF16 R92, R208, R194.reuse, R92 ;  /* 0x000000c2d05c723c */ /* 0x080ff0000004185c */
[C---:B------:R-:W-:Y:S08]  /*8eb0*/  HMMA.16816.F32.BF16 R96, R184.reuse, R194, R96 ;  /* 0x000000c2b860723c */ /* 0x040ff00000041860 */
[-C--:B------:R-:W-:Y:S08]  /*8ec0*/  HMMA.16816.F32.BF16 R100, R184, R200.reuse, R100 ;  /* 0x000000c8b864723c */ /* 0x080ff00000041864 */
[C---:B------:R-:W-:Y:S08]  /*8ed0*/  HMMA.16816.F32.BF16 R104, R208.reuse, R200, R104 ;  /* 0x000000c8d068723c */ /* 0x040ff00000041868 */
[-C--:B------:R-:W-:Y:S08]  /*8ee0*/  HMMA.16816.F32.BF16 R108, R208, R202.reuse, R108 ;  /* 0x000000cad06c723c */ /* 0x080ff0000004186c */
[----:B------:R-:W-:Y:S08]  /*8ef0*/  HMMA.16816.F32.BF16 R112, R184, R202, R112 ;  /* 0x000000cab870723c */ /* 0x000ff00000041870 */
[-C--:B------:R-:W-:Y:S08]  /*8f00*/  HMMA.16816.F32.BF16 R4, R204, R212.reuse, R4 ;  /* 0x000000d4cc04723c */ /* 0x080ff00000041804 */
[C---:B-1----:R-:W-:Y:S08]  /*8f10*/  HMMA.16816.F32.BF16 R8, R196.reuse, R212, R8 ;  /* 0x000000d4c408723c */ /* 0x042ff00000041808 */
        /* <DEDUP_REMOVED lines=20> */
[----:B------:R1:W1:Y:S01]  /*9060*/  MUFU.TANH R238, R7 ;  /* 0x0000000700ee7308 */ /* 0x0002620000002400 */
[----:B------:R-:W-:Y:S09]  /*9070*/  FMUL.FTZ R17, R17, c[0x0][0x320] ;  /* 0x0000c80011117a20 */ /* 0x000ff20000410000 */
[----:B------:R-:W-:Y:S10]  /*9080*/  MUFU.TANH R248, R17 ;  /* 0x0000001100f87308 */ /* 0x000ff40000002400 */
[----:B------:R-:W-:Y:S01]  /*9090*/  MUFU.TANH R237, R8 ;  /* 0x0000000800ed7308 */ /* 0x000fe20000002400 */
[----:B-1----:R-:W1:Y:S09]  /*90a0*/  LDSM.16.M88.4 R4, [R228+0x800] ;  /* 0x00080000e404783b */ /* 0x002e720000000200 */
[----:B------:R-:W-:Y:S10]  /*90b0*/  MUFU.TANH R234, R9 ;  /* 0x0000000900ea7308 */ /* 0x000ff40000002400 */
[----:B------:R-:W-:Y:S10]  /*90c0*/  MUFU.TANH R233, R10 ;  /* 0x0000000a00e97308 */ /* 0x000ff40000002400 */
[----:B------:R2:W2:Y:S10]  /*90d0*/  MUFU.TANH R230, R11 ;  /* 0x0000000b00e67308 */ /* 0x0004b40000002400 */
[----:B------:R-:W3:Y:S01]  /*90e0*/  MUFU.TANH R119, R12 ;  /* 0x0000000c00777308 */ /* 0x000ee20000002400 */
[-C--:B-1----:R-:W-:Y:S09]  /*90f0*/  HMMA.16816.F32.BF16 R20, R204, R4.reuse, R20 ;  /* 0x00000004cc14723c */ /* 0x082ff20000041814 */
[----:B------:R-:W-:Y:S01]  /*9100*/  MUFU.TANH R252, R13 ;  /* 0x0000000d00fc7308 */ /* 0x000fe20000002400 */
[C---:B------:R-:W-:Y:S01]  /*9110*/  HMMA.16816.F32.BF16 R24, R196.reuse, R4, R24 ;  /* 0x00000004c418723c */ /* 0x040fe20000041818 */
[----:B--2---:R-:W1:Y:S08]  /*9120*/  LDSM.16.M88.4 R8, [R228+0x1000] ;  /* 0x00100000e408783b */ /* 0x004e700000000200 */
[----:B------:R-:W-:Y:S01]  /*9130*/  MUFU.TANH R251, R14 ;  /* 0x0000000e00fb7308 */ /* 0x000fe20000002400 */
[-C--:B------:R-:W-:Y:S04]  /*9140*/  HMMA.16816.F32.BF16 R28, R196, R6.reuse, R28 ;  /* 0x00000006c41c723c */ /* 0x080fe8000004181c */
[----:B------:R-:W-:Y:S04]  /*9150*/  FMUL.FTZ R22, R22, c[0x0][0x320] ;  /* 0x0000c80016167a20 */ /* 0x000fe80000410000 */
[C---:B------:R-:W-:Y:S01]  /*9160*/  HMMA.16816.F32.BF16 R32, R204.reuse, R6, R32 ;  /* 0x00000006cc20723c */ /* 0x040fe20000041820 */
[----:B------:R2:W-:Y:S01]  /*9170*/  MUFU.TANH R250, R15 ;  /* 0x0000000f00fa7308 */ /* 0x0005e20000002400 */
[----:B------:R-:W3:Y:S02]  /*9180*/  LDSM.16.M88.4 R4, [R228+0x1800] ;  /* 0x00180000e404783b */ /* 0x000ee40000000200 */
[----:B------:R-:W-:Y:S02]  /*9190*/  FMUL.FTZ R21, R21, c[0x0][0x320] ;  /* 0x0000c80015157a20 */ /* 0x000fe40000410000 */
[----:B------:R-:W-:Y:S02]  /*91a0*/  FMUL.FTZ R20, R20, c[0x0][0x320] ;  /* 0x0000c80014147a20 */ /* 0x000fe40000410000 */
[----:B------:R-:W-:Y:S03]  /*91b0*/  FMUL.FTZ R23, R23, c[0x0][0x320] ;  /* 0x0000c80017177a20 */ /* 0x000fe60000410000 */
[----:B------:R3:W3:Y:S01]  /*91c0*/  MUFU.TANH R243, R22 ;  /* 0x0000001600f37308 */ /* 0x0006e20000002400 */
        /* <DEDUP_REMOVED lines=8> */
[-C--:B-1----:R-:W-:Y:S01]  /*9250*/  HMMA.16816.F32.BF16 R36, R204, R8.reuse, R36 ;  /* 0x00000008cc24723c */ /* 0x082fe20000041824 */
[----:B--2---:R-:W-:Y:S02]  /*9260*/  LDSM.16.M88.4 R12, [R228+0x3000] ;  /* 0x00300000e40c783b */ /* 0x004fe40000000200 */
[----:B------:R-:W-:Y:S02]  /*9270*/  FMUL.FTZ R25, R25, c[0x0][0x320] ;  /* 0x0000c80019197a20 */ /* 0x000fe40000410000 */
[----:B------:R-:W-:Y:S01]  /*9280*/  FMUL.FTZ R32, R32, c[0x0][0x320] ;  /* 0x0000c80020207a20 */ /* 0x000fe20000410000 */
[----:B------:R1:W-:Y:S01]  /*9290*/  MUFU.TANH R246, R19 ;  /* 0x0000001300f67308 */ /* 0x0003e20000002400 */
[----:B------:R-:W-:Y:S01]  /*92a0*/  FMUL.FTZ R33, R33, c[0x0][0x320] ;  /* 0x0000c80021217a20 */ /* 0x000fe20000410000 */
[C---:B------:R-:W-:Y:S04]  /*92b0*/  HMMA.16816.F32.BF16 R40, R196.reuse, R8, R40 ;  /* 0x00000008c428723c */ /* 0x040fe80000041828 */
[----:B------:R-:W-:Y:S02]  /*92c0*/  FMUL.FTZ R31, R31, c[0x0][0x320] ;  /* 0x0000c8001f1f7a20 */ /* 0x000fe40000410000 */
[----:B------:R-:W-:Y:S02]  /*92d0*/  FMUL.FTZ R34, R34, c[0x0][0x320] ;  /* 0x0000c80022227a20 */ /* 0x000fe40000410000 */
[----:B------:R2:W-:Y:S01]  /*92e0*/  MUFU.TANH R244, R21 ;  /* 0x0000001500f47308 */ /* 0x0005e20000002400 */
[-C--:B------:R-:W-:Y:S07]  /*92f0*/  HMMA.16816.F32.BF16 R44, R196, R10.reuse, R44 ;  /* 0x0000000ac42c723c */ /* 0x080fee000004182c */
[----:B------:R-:W-:Y:S01]  /*9300*/  FMUL.FTZ R36, R36, c[0x0][0x320] ;  /* 0x0000c80024247a20 */ /* 0x000fe20000410000 */
[C---:B------:R-:W-:Y:S01]  /*9310*/  HMMA.16816.F32.BF16 R48, R204.reuse, R10, R48 ;  /* 0x0000000acc30723c */ /* 0x040fe20000041830 */
[----:B------:R-:W-:Y:S01]  /*9320*/  MUFU.TANH R247, R18 ;  /* 0x0000001200f77308 */ /* 0x000fe20000002400 */
[----:B------:R-:W1:Y:S02]  /*9330*/  LDSM.16.M88.4 R8, [R228+0x2000] ;  /* 0x00200000e408783b */ /* 0x000e640000000200 */
[----:B---3--:R-:W-:Y:S02]  /*9340*/  @P4 IMAD.MOV.U32 R0, RZ, RZ, R2 ;  /* 0x000000ffff004224 */ /* 0x008fe400078e0002 */
[----:B------:R-:W-:Y:S02]  /*9350*/  FMUL.FTZ R37, R37, c[0x0][0x320] ;  /* 0x0000c80025257a20 */ /* 0x000fe40000410000 */
[-C--:B------:R-:W-:Y:S02]  /*9360*/  HMMA.16816.F32.BF16 R52, R204, R4.reuse, R52 ;  /* 0x00000004cc34723c */ /* 0x080fe40000041834 */
[----:B------:R-:W-:Y:S01]  /*9370*/  SHFL.IDX PT, R2, R0, 0x1, 0x1c1f ;  /* 0x003c1f0000027f89 */ /* 0x000fe200000e0000 */
        /* <DEDUP_REMOVED lines=22> */
[----:B------:R1:W1:Y:S01]  /*94e0*/  MUFU.TANH R220, R27 ;  /* 0x0000001b00dc7308 */ /* 0x0002620000002400 */
[----:B------:R-:W-:Y:S02]  /*94f0*/  SHFL.IDX PT, R9, R0, 0x2, 0x1c1f ;  /* 0x005c1f0000097f89 */ /* 0x000fe400000e0000 */
[----:B------:R-:W-:Y:S02]  /*9500*/  FMUL.FTZ R50, R50, c[0x0][0x320] ;  /* 0x0000c80032327a20 */ /* 0x000fe40000410000 */
        /* <DEDUP_REMOVED lines=8> */
[----:B------:R-:W1:Y:S01]  /*9590*/  MUFU.TANH R219, R28 ;  /* 0x0000001c00db7308 */ /* 0x000e620000002400 */
[----:B------:R-:W-:Y:S02]  /*95a0*/  FMUL.FTZ R69, R69, c[0x0][0x320] ;  /* 0x0000c80045457a20 */ /* 0x000fe40000410000 */
[-C--:B---3--:R-:W-:Y:S04]  /*95b0*/  HMMA.16816.F32.BF16 R84, R204, R4.reuse, R84 ;  /* 0x00000004cc54723c */ /* 0x088fe80000041854 */
[----:B------:R-:W-:Y:S02]  /*95c0*/  FMUL.FTZ R73, R73, c[0x0][0x320] ;  /* 0x0000c80049497a20 */ /* 0x000fe40000410000 */
[----:B------:R-:W-:Y:S01]  /*95d0*/  FMUL.FTZ R55, R55, c[0x0][0x320] ;  /* 0x0000c80037377a20 */ /* 0x000fe20000410000 */
[----:B------:R3:W-:Y:S01]  /*95e0*/  MUFU.TANH R213, R36 ;  /* 0x0000002400d57308 */ /* 0x0007e20000002400 */
[C---:B------:R-:W-:Y:S01]  /*95f0*/  HMMA.16816.F32.BF16 R88, R196.reuse, R4, R88 ;  /* 0x00000004c458723c */ /* 0x040fe20000041858 */
[----:B------:R-:W1:Y:S03]  /*9600*/  SHFL.IDX PT, R4, R0, RZ, 0x1c1f ;  /* 0x001c1fff00047589 */ /* 0x000e6600000e0000 */
[----:B------:R-:W-:Y:S02]  /*9610*/  FMUL.FTZ R61, R61, c[0x0][0x320] ;  /* 0x0000c8003d3d7a20 */ /* 0x000fe40000410000 */
[----:B------:R-:W-:Y:S02]  /*9620*/  FMUL.FTZ R62, R62, c[0x0][0x320] ;  /* 0x0000c8003e3e7a20 */ /* 0x000fe40000410000 */
[-C--:B------:R-:W-:Y:S01]  /*9630*/  HMMA.16816.F32.BF16 R92, R196, R6.reuse, R92 ;  /* 0x00000006c45c723c */ /* 0x080fe2000004185c */
[----:B------:R2:W-:Y:S03]  /*9640*/  MUFU.TANH R17, R73 ;  /* 0x0000004900117308 */ /* 0x0005e60000002400 */
[----:B------:R-:W-:Y:S02]  /*9650*/  IMAD R5, R216, -0x70, RZ ;  /* 0xffffff90d8057824 */ /* 0x000fe400078e02ff */
[----:B------:R-:W-:Y:S02]  /*9660*/  FMUL.FTZ R64, R64, c[0x0][0x320] ;  /* 0x0000c80040407a20 */ /* 0x000fe40000410000 */
[C---:B------:R-:W-:Y:S03]  /*9670*/  HMMA.16816.F32.BF16 R96, R204.reuse, R6, R96 ;  /* 0x00000006cc60723c */ /* 0x040fe60000041860 */
[----:B------:R-:W2:Y:S01]  /*9680*/  MUFU.TANH R218, R29 ;  /* 0x0000001d00da7308 */ /* 0x000ea20000002400 */
[----:B----4-:R-:W-:Y:S01]  /*9690*/  IADD3 R5, -R229, 0x1, R5 ;  /* 0x00000001e5057810 */ /* 0x010fe20007ffe105 */
[----:B------:R-:W-:Y:S02]  /*96a0*/  FMUL.FTZ R65, R65, c[0x0][0x320] ;  /* 0x0000c80041417a20 */ /* 0x000fe40000410000 */
[----:B------:R-:W-:Y:S01]  /*96b0*/  FMUL.FTZ R80, R80, c[0x0][0x320] ;  /* 0x0000c80050507a20 */ /* 0x000fe20000410000 */
[-C--:B------:R-:W-:Y:S04]  /*96c0*/  HMMA.16816.F32.BF16 R100, R204, R12.reuse, R100 ;  /* 0x0000000ccc64723c */ /* 0x080fe80000041864 */
[----:B------:R-:W-:Y:S01]  /*96d0*/  IADD3 R5, -R235, R5, R231 ;  /* 0x00000005eb057210 */ /* 0x000fe20007ffe1e7 */
[----:B------:R-:W-:Y:S01]  /*96e0*/  MUFU.TANH R217, R30 ;  /* 0x0000001e00d97308 */ /* 0x000fe20000002400 */
[----:B------:R-:W-:Y:S02]  /*96f0*/  FMUL.FTZ R89, R89, c[0x0][0x320] ;  /* 0x0000c80059597a20 */ /* 0x000fe40000410000 */
[C---:B-1----:R-:W-:Y:S01]  /*9700*/  IADD3 R4, R5.reuse, R4, RZ ;  /* 0x0000000405047210 */ /* 0x042fe20007ffe0ff */
[C---:B------:R-:W-:Y:S01]  /*9710*/  IMAD.IADD R2, R5.reuse, 0x1, R2 ;  /* 0x0000000105027824 */ /* 0x040fe200078e0202 */
[C---:B------:R-:W-:Y:S04]  /*9720*/  HMMA.16816.F32.BF16 R104, R196.reuse, R12, R104 ;  /* 0x0000000cc468723c */ /* 0x040fe80000041868 */
[----:B------:R-:W-:Y:S01]  /*9730*/  ISETP.GT.AND P0, PT, R2, RZ, PT ;  /* 0x000000ff0200720c */ /* 0x000fe20003f04270 */
[----:B------:R-:W-:Y:S01]  /*9740*/  MUFU.TANH R29, R32 ;  /* 0x00000020001d7308 */ /* 0x000fe20000002400 */
[C---:B------:R-:W-:Y:S01]  /*9750*/  IMAD.IADD R0, R5.reuse, 0x1, R9 ;  /* 0x0000000105007824 */ /* 0x040fe200078e0209 */
[----:B------:R-:W-:Y:S01]  /*9760*/  IADD3 R5, R5, R8, RZ ;  /* 0x0000000805057210 */ /* 0x000fe20007ffe0ff */
[----:B------:R-:W-:Y:S01]  /*9770*/  FMUL.FTZ R88, R88, c[0x0][0x320] ;  /* 0x0000c80058587a20 */ /* 0x000fe20000410000 */
[----:B------:R-:W-:Y:S01]  /*9780*/  ISETP.GT.AND P2, PT, R4, RZ, PT ;  /* 0x000000ff0400720c */ /* 0x000fe20003f44270 */
[-C--:B------:R-:W-:Y:S03]  /*9790*/  HMMA.16816.F32.BF16 R108, R196, R14.reuse, R108 ;  /* 0x0000000ec46c723c */ /* 0x080fe6000004186c */
[----:B------:R-:W-:Y:S01]  /*97a0*/  FSEL R8, R236, -INF , P2 ;  /* 0xff800000ec087808 */ /* 0x000fe20001000000 */
[----:B------:R-:W-:Y:S01]  /*97b0*/  FMUL.FTZ R81, R81, c[0x0][0x320] ;  /* 0x0000c80051517a20 */ /* 0x000fe20000410000 */
[----:B------:R-:W-:Y:S01]  /*97c0*/  MUFU.TANH R30, R33 ;  /* 0x00000021001e7308 */ /* 0x000fe20000002400 */
[----:B------:R-:W-:Y:S01]  /*97d0*/  ISETP.GT.AND P5, PT, R2, 0x1, PT ;  /* 0x000000010200780c */ /* 0x000fe20003fa4270 */
[----:B------:R-:W-:Y:S01]  /*97e0*/  FMUL.FTZ R78, R78, c[0x0][0x320] ;  /* 0x0000c8004e4e7a20 */ /* 0x000fe20000410000 */
[----:B------:R-:W-:Y:S01]  /*97f0*/  FSEL R12, R239, -INF , P0 ;  /* 0xff800000ef0c7808 */ /* 0x000fe20000000000 */
[----:B------:R-:W-:Y:S04]  /*9800*/  HMMA.16816.F32.BF16 R112, R204, R14, R112 ;  /* 0x0000000ecc70723c */ /* 0x000fe80000041870 */
[----:B------:R-:W-:Y:S01]  /*9810*/  ISETP.GT.AND P0, PT, R5, 0x1, PT ;  /* 0x000000010500780c */ /* 0x000fe20003f04270 */
[----:B------:R-:W-:Y:S01]  /*9820*/  FMUL.FTZ R84, R84, c[0x0][0x320] ;  /* 0x0000c80054547a20 */ /* 0x000fe20000410000 */
[----:B------:R-:W-:Y:S01]  /*9830*/  MUFU.TANH R32, R35 ;  /* 0x0000002300207308 */ /* 0x000fe20000002400 */
[----:B------:R-:W-:Y:S01]  /*9840*/  FSEL R13, R238, -INF , P5 ;  /* 0xff800000ee0d7808 */ /* 0x000fe20002800000 */
[----:B------:R-:W-:Y:S01]  /*9850*/  FMUL.FTZ R85, R85, c[0x0][0x320] ;  /* 0x0000c80055557a20 */ /* 0x000fe20000410000 */
[----:B------:R-:W-:Y:S02]  /*9860*/  FSEL R22, R230, -INF , P0 ;  /* 0xff800000e6167808 */ /* 0x000fe40000000000 */
[----:B------:R-:W-:Y:S01]  /*9870*/  ISETP.GT.AND P5, PT, R0, 0x8, PT ;  /* 0x000000080000780c */ /* 0x000fe20003fa4270 */
[----:B------:R-:W-:Y:S01]  /*9880*/  FMUL.FTZ R82, R82, c[0x0][0x320] ;  /* 0x0000c80052527a20 */ /* 0x000fe20000410000 */
[----:B------:R-:W-:Y:S01]  /*9890*/  ISETP.GT.AND P1, PT, R4, 0x1, PT ;  /* 0x000000010400780c */ /* 0x000fe20003f24270 */
[----:B------:R-:W-:Y:S01]  /*98a0*/  FMUL.FTZ R86, R86, c[0x0][0x320] ;  /* 0x0000c80056567a20 */ /* 0x000fe20000410000 */
[----:B------:R-:W-:Y:S01]  /*98b0*/  FSEL R19, R119, -INF , P5 ;  /* 0xff80000077137808 */ /* 0x000fe20002800000 */
[----:B------:R1:W-:Y:S01]  /*98c0*/  MUFU.TANH R212, R37 ;  /* 0x0000002500d47308 */ /* 0x0003e20000002400 */
[----:B------:R-:W-:Y:S01]  /*98d0*/  FMUL.FTZ R40, R40, c[0x0][0x320] ;  /* 0x0000c80028287a20 */ /* 0x000fe20000410000 */
[----:B------:R-:W-:Y:S01]  /*98e0*/  FSEL R9, R240, -INF , P1 ;  /* 0xff800000f0097808 */ /* 0x000fe20000800000 */
[----:B------:R-:W-:Y:S01]  /*98f0*/  FMUL.FTZ R83, R83, c[0x0][0x320] ;  /* 0x0000c80053537a20 */ /* 0x000fe20000410000 */
[----:B------:R-:W-:Y:S01]  /*9900*/  ISETP.GT.AND P1, PT, R5, RZ, PT ;  /* 0x000000ff0500720c */ /* 0x000fe20003f24270 */
[----:B------:R-:W-:Y:S01]  /*9910*/  FMUL.FTZ R87, R87, c[0x0][0x320] ;  /* 0x0000c80057577a20 */ /* 0x000fe20000410000 */
[----:B------:R-:W-:Y:S01]  /*9920*/  ISETP.GT.AND P5, PT, R4, 0x9, PT ;  /* 0x000000090400780c */ /* 0x000fe20003fa4270 */
[----:B------:R-:W-:Y:S01]  /*9930*/  FMUL.FTZ R98, R98, c[0x0][0x320] ;  /* 0x0000c80062627a20 */ /* 0x000fe20000410000 */
[----:B--2---:R-:W-:Y:S01]  /*9940*/  FSEL R21, R233, -INF , P1 ;  /* 0xff800000e9157808 */ /* 0x004fe20000800000 */
[----:B------:R-:W-:Y:S01]  /*9950*/  FMUL.FTZ R115, R115, c[0x0][0x320] ;  /* 0x0000c80073737a20 */ /* 0x000fe20000410000 */
[----:B------:R-:W-:Y:S01]  /*9960*/  MUFU.TANH R215, R31 ;  /* 0x0000001f00d77308 */ /* 0x000fe20000002400 */
[----:B------:R-:W-:Y:S01]  /*9970*/  FSEL R11, R248, -INF , P5 ;  /* 0xff800000f80b7808 */ /* 0x000fe20002800000 */
[----:B------:R-:W-:Y:S01]  /*9980*/  FMUL.FTZ R93, R93, c[0x0][0x320] ;  /* 0x0000c8005d5d7a20 */ /* 0x000fe20000410000 */
[----:B------:R-:W-:Y:S01]  /*9990*/  ISETP.GT.AND P5, PT, R2, 0x10, PT ;  /* 0x000000100200780c */ /* 0x000fe20003fa4270 */
[----:B------:R-:W-:Y:S01]  /*99a0*/  FMUL.FTZ R90, R90, c[0x0][0x320] ;  /* 0x0000c8005a5a7a20 */ /* 0x000fe20000410000 */
[----:B------:R-:W-:Y:S01]  /*99b0*/  FMNMX.FTZ R6, R12, R116, !PT ;  /* 0x000000740c067209 */ /* 0x000fe20007810000 */
[----:B------:R-:W-:Y:S01]  /*99c0*/  FMUL.FTZ R99, R99, c[0x0][0x320] ;  /* 0x0000c80063637a20 */ /* 0x000fe20000410000 */
[----:B------:R-:W-:Y:S01]  /*99d0*/  FSEL R27, R243, -INF , P5 ;  /* 0xff800000f31b7808 */ /* 0x000fe20002800000 */
[----:B------:R-:W-:Y:S01]  /*99e0*/  FMUL.FTZ R102, R102, c[0x0][0x320] ;  /* 0x0000c80066667a20 */ /* 0x000fe20000410000 */
[----:B------:R-:W-:Y:S01]  /*99f0*/  ISETP.GT.AND P5, PT, R5, 0x11, PT ;  /* 0x000000110500780c */ /* 0x000fe20003fa4270 */
[----:B------:R-:W2:Y:S01]  /*9a00*/  MUFU.TANH R31, R34 ;  /* 0x00000022001f7308 */ /* 0x000ea20000002400 */
[----:B------:R-:W-:Y:S01]  /*9a10*/  ISETP.GT.AND P3, PT, R0, RZ, PT ;  /* 0x000000ff0000720c */ /* 0x000fe20003f64270 */
[----:B------:R-:W-:Y:S01]  /*9a20*/  FMUL.FTZ R114, R114, c[0x0][0x320] ;  /* 0x0000c80072727a20 */ /* 0x000fe20000410000 */
[----:B---3--:R-:W-:Y:S01]  /*9a30*/  FSEL R36, R220, -INF , P5 ;  /* 0xff800000dc247808 */ /* 0x008fe20002800000 */
[----:B------:R-:W-:Y:S01]  /*9a40*/  FMUL.FTZ R79, R79, c[0x0][0x320] ;  /* 0x0000c8004f4f7a20 */ /* 0x000fe20000410000 */
[----:B------:R-:W-:Y:S01]  /*9a50*/  FSEL R16, R237, -INF , P3 ;  /* 0xff800000ed107808 */ /* 0x000fe20001800000 */
[----:B------:R-:W-:Y:S01]  /*9a60*/  FMUL.FTZ R92, R92, c[0x0][0x320] ;  /* 0x0000c8005c5c7a20 */ /* 0x000fe20000410000 */
[C---:B------:R-:W-:Y:S01]  /*9a70*/  ISETP.GT.AND P3, PT, R0.reuse, 0x9, PT ;  /* 0x000000090000780c */ /* 0x040fe20003f64270 */
[----:B------:R-:W-:Y:S01]  /*9a80*/  FMUL.FTZ R105, R105, c[0x0][0x320] ;  /* 0x0000c80069697a20 */ /* 0x000fe20000410000 */
[----:B------:R-:W-:Y:S01]  /*9a90*/  ISETP.GT.AND P2, PT, R0, 0x1, PT ;  /* 0x000000010000780c */ /* 0x000fe20003f44270 */
[----:B------:R3:W4:Y:S01]  /*9aa0*/  MUFU.TANH R211, R38 ;  /* 0x0000002600d37308 */ /* 0x0007220000002400 */
[----:B------:R-:W-:Y:S01]  /*9ab0*/  FSEL R20, R252, -INF , P3 ;  /* 0xff800000fc147808 */ /* 0x000fe20001800000 */
[----:B------:R-:W-:Y:S01]  /*9ac0*/  FMUL.FTZ R91, R91, c[0x0][0x320] ;  /* 0x0000c8005b5b7a20 */ /* 0x000fe20000410000 */
[----:B------:R-:W-:Y:S01]  /*9ad0*/  FSEL R18, R234, -INF , P2 ;  /* 0xff800000ea127808 */ /* 0x000fe20001000000 */
[----:B------:R-:W-:Y:S01]  /*9ae0*/  FMUL.FTZ R94, R94, c[0x0][0x320] ;  /* 0x0000c8005e5e7a20 */ /* 0x000fe20000410000 */
[----:B------:R-:W-:Y:S01]  /*9af0*/  ISETP.GT.AND P2, PT, R5, 0x8, PT ;  /* 0x000000080500780c */ /* 0x000fe20003f44270 */
[----:B------:R-:W-:Y:S01]  /*9b00*/  FMUL.FTZ R95, R95, c[0x0][0x320] ;  /* 0x0000c8005f5f7a20 */ /* 0x000fe20000410000 */
[----:B------:R-:W-:Y:S01]  /*9b10*/  ISETP.GT.AND P3, PT, R2, 0x8, PT ;  /* 0x000000080200780c */ /* 0x000fe20003f64270 */
[----:B------:R-:W-:Y:S01]  /*9b20*/  FMUL.FTZ R110, R110, c[0x0][0x320] ;  /* 0x0000c8006e6e7a20 */ /* 0x000fe20000410000 */
[----:B------:R-:W-:Y:S01]  /*9b30*/  FSEL R23, R251, -INF , P2 ;  /* 0xff800000fb177808 */ /* 0x000fe20001000000 */
[----:B------:R2:W-:Y:S01]  /*9b40*/  MUFU.TANH R209, R40 ;  /* 0x0000002800d17308 */ /* 0x0005e20000002400 */
[----:B------:R-:W-:Y:S01]  /*9b50*/  ISETP.GT.AND P0, PT, R4, 0x8, PT ;  /* 0x000000080400780c */ /* 0x000fe20003f04270 */
[----:B------:R-:W-:Y:S01]  /*9b60*/  FMUL.FTZ R41, R41, c[0x0][0x320] ;  /* 0x0000c80029297a20 */ /* 0x000fe20000410000 */
[----:B------:R-:W-:Y:S01]  /*9b70*/  FMNMX.FTZ R73, R8, R3, !PT ;  /* 0x0000000308497209 */ /* 0x000fe20007810000 */
[----:B------:R-:W-:Y:S01]  /*9b80*/  FMUL.FTZ R109, R109, c[0x0][0x320] ;  /* 0x0000c8006d6d7a20 */ /* 0x000fe20000410000 */
[----:B------:R-:W-:Y:S01]  /*9b90*/  ISETP.GT.AND P2, PT, R2, 0x9, PT ;  /* 0x000000090200780c */ /* 0x000fe20003f44270 */
[----:B------:R-:W-:Y:S01]  /*9ba0*/  FMUL.FTZ R42, R42, c[0x0][0x320] ;  /* 0x0000c8002a2a7a20 */ /* 0x000fe20000410000 */
[----:B------:R-:W-:Y:S01]  /*9bb0*/  FSEL R14, R247, -INF , P3 ;  /* 0xff800000f70e7808 */ /* 0x000fe20001800000 */
[----:B------:R-:W-:Y:S01]  /*9bc0*/  FMUL.FTZ R46, R46, c[0x0][0x320] ;  /* 0x0000c8002e2e7a20 */ /* 0x000fe20000410000 */
[----:B------:R-:W-:Y:S01]  /*9bd0*/  ISETP.GT.AND P3, PT, R2, 0x11, PT ;  /* 0x000000110200780c */ /* 0x000fe20003f64270 */
[----:B------:R-:W-:Y:S01]  /*9be0*/  MUFU.TANH R109, R109 ;  /* 0x0000006d006d7308 */ /* 0x000fe20000002400 */
[----:B------:R-:W-:Y:S01]  /*9bf0*/  FSEL R15, R246, -INF , P2 ;  /* 0xff800000f60f7808 */ /* 0x000fe20001000000 */
[----:B------:R-:W-:Y:S01]  /*9c00*/  FMUL.FTZ R48, R48, c[0x0][0x320] ;  /* 0x0000c80030307a20 */ /* 0x000fe20000410000 */
[----:B------:R-:W-:Y:S01]  /*9c10*/  FSEL R28, R242, -INF , P3 ;  /* 0xff800000f21c7808 */ /* 0x000fe20001800000 */
[----:B------:R-:W-:Y:S01]  /*9c20*/  FMUL.FTZ R47, R47, c[0x0][0x320] ;  /* 0x0000c8002f2f7a20 */ /* 0x000fe20000410000 */
[----:B------:R-:W-:Y:S01]  /*9c30*/  ISETP.GT.AND P3, PT, R0, 0x18, PT ;  /* 0x000000180000780c */ /* 0x000fe20003f64270 */
[----:B------:R-:W-:Y:S01]  /*9c40*/  FMUL.FTZ R58, R58, c[0x0][0x320] ;  /* 0x0000c8003a3a7a20 */ /* 0x000fe20000410000 */
[----:B------:R-:W-:Y:S01]  /*9c50*/  FSEL R10, R249, -INF , P0 ;  /* 0xff800000f90a7808 */ /* 0x000fe20000000000 */
[----:B------:R-:W-:Y:S01]  /*9c60*/  FMUL.FTZ R59, R59, c[0x0][0x320] ;  /* 0x0000c8003b3b7a20 */ /* 0x000fe20000410000 */
[----:B-1----:R-:W-:Y:S01]  /*9c70*/  FSEL R37, R219, -INF , P3 ;  /* 0xff800000db257808 */ /* 0x002fe20001800000 */
[----:B------:R-:W1:Y:S01]  /*9c80*/  MUFU.TANH R210, R39 ;  /* 0x0000002700d27308 */ /* 0x000e620000002400 */
[----:B------:R-:W-:Y:S01]  /*9c90*/  FMNMX.FTZ R73, R9, R73, !PT ;  /* 0x0000004909497209 */ /* 0x000fe20007810000 */
[----:B------:R-:W-:Y:S01]  /*9ca0*/  FMUL.FTZ R63, R63, c[0x0][0x320] ;  /* 0x0000c8003f3f7a20 */ /* 0x000fe20000410000 */
[----:B------:R-:W-:Y:S01]  /*9cb0*/  ISETP.GT.AND P1, PT, R5, 0x9, PT ;  /* 0x000000090500780c */ /* 0x000fe20003f24270 */
[----:B------:R-:W-:Y:S01]  /*9cc0*/  FMUL.FTZ R56, R56, c[0x0][0x320] ;  /* 0x0000c80038387a20 */ /* 0x000fe20000410000 */
[----:B------:R-:W-:Y:S01]  /*9cd0*/  FMNMX.FTZ R73, R10, R73, !PT ;  /* 0x000000490a497209 */ /* 0x000fe20007810000 */
[----:B------:R-:W-:Y:S01]  /*9ce0*/  FMUL.FTZ R70, R70, c[0x0][0x320] ;  /* 0x0000c80046467a20 */ /* 0x000fe20000410000 */
[----:B------:R-:W-:Y:S01]  /*9cf0*/  FSEL R24, R250, -INF , P1 ;  /* 0xff800000fa187808 */ /* 0x000fe20000800000 */
[----:B------:R-:W-:Y:S01]  /*9d00*/  FMUL.FTZ R74, R74, c[0x0][0x320] ;  /* 0x0000c8004a4a7a20 */ /* 0x000fe20000410000 */
[----:B------:R-:W-:Y:S01]  /*9d10*/  FMNMX.FTZ R73, R11, R73, !PT ;  /* 0x000000490b497209 */ /* 0x000fe20007810000 */
[----:B------:R-:W-:Y:S01]  /*9d20*/  MUFU.TANH R208, R41 ;  /* 0x0000002900d07308 */ /* 0x000fe20000002400 */
[----:B------:R-:W-:Y:S01]  /*9d30*/  ISETP.GT.AND P0, PT, R4, 0x11, PT ;  /* 0x000000110400780c */ /* 0x000fe20003f04270 */
[----:B------:R-:W-:Y:S01]  /*9d40*/  FMUL.FTZ R72, R72, c[0x0][0x320] ;  /* 0x0000c80048487a20 */ /* 0x000fe20000410000 */
[----:B------:R-:W-:Y:S01]  /*9d50*/  ISETP.GT.AND P2, PT, R0, 0x10, PT ;  /* 0x000000100000780c */ /* 0x000fe20003f44270 */
[----:B------:R-:W-:Y:S01]  /*9d60*/  FMUL.FTZ R75, R75, c[0x0][0x320] ;  /* 0x0000c8004b4b7a20 */ /* 0x000fe20000410000 */
[----:B------:R-:W-:Y:S01]  /*9d70*/  FSEL R26, R244, -INF , P0 ;  /* 0xff800000f41a7808 */ /* 0x000fe20000000000 */
[----:B------:R-:W-:Y:S01]  /*9d80*/  FMUL.FTZ R77, R77, c[0x0][0x320] ;  /* 0x0000c8004d4d7a20 */ /* 0x000fe20000410000 */
[----:B------:R-:W-:Y:S01]  /*9d90*/  IADD3 R244, R216, -0x1, RZ ;  /* 0xffffffffd8f47810 */ /* 0x000fe20007ffe0ff */
[----:B------:R-:W-:Y:S01]  /*9da0*/  FMUL.FTZ R71, R71, c[0x0][0x320] ;  /* 0x0000c80047477a20 */ /* 0x000fe20000410000 */
[----:B------:R-:W-:Y:S01]  /*9db0*/  ISETP.GT.AND P0, PT, R5, 0x10, PT ;  /* 0x000000100500780c */ /* 0x000fe20003f04270 */
[----:B------:R4:W1:Y:S01]  /*9dc0*/  MUFU.TANH R202, R43 ;  /* 0x0000002b00ca7308 */ /* 0x0008620000002400 */
[----:B------:R-:W-:Y:S01]  /*9dd0*/  FSEL R33, R223, -INF , P2 ;  /* 0xff800000df217808 */ /* 0x000fe20001000000 */
[----:B------:R-:W-:Y:S01]  /*9de0*/  FMUL.FTZ R76, R76, c[0x0][0x320] ;  /* 0x0000c8004c4c7a20 */ /* 0x000fe20000410000 */
[----:B------:R-:W-:Y:S01]  /*9df0*/  ISETP.GT.AND P2, PT, R0, 0x19, PT ;  /* 0x000000190000780c */ /* 0x000fe20003f44270 */
[----:B------:R-:W-:Y:S01]  /*9e00*/  FMUL.FTZ R96, R96, c[0x0][0x320] ;  /* 0x0000c80060607a20 */ /* 0x000fe20000410000 */
[----:B------:R-:W-:Y:S01]  /*9e10*/  FSEL R35, R221, -INF , P0 ;  /* 0xff800000dd237808 */ /* 0x000fe20000000000 */
[----:B------:R-:W-:Y:S01]  /*9e20*/  FMUL.FTZ R97, R97, c[0x0][0x320] ;  /* 0x0000c80061617a20 */ /* 0x000fe20000410000 */
[----:B---3--:R-:W-:Y:S01]  /*9e30*/  FSEL R38, R218, -INF , P2 ;  /* 0xff800000da267808 */ /* 0x008fe20001000000 */
[----:B------:R-:W-:Y:S01]  /*9e40*/  FMUL.FTZ R100, R100, c[0x0][0x320] ;  /* 0x0000c80064647a20 */ /* 0x000fe20000410000 */
[----:B------:R-:W-:Y:S01]  /*9e50*/  ISETP.GT.AND P2, PT, R2, 0x18, PT ;  /* 0x000000180200780c */ /* 0x000fe20003f44270 */
[----:B------:R-:W-:Y:S01]  /*9e60*/  MUFU.TANH R203, R42 ;  /* 0x0000002a00cb7308 */ /* 0x000fe20000002400 */
[----:B------:R-:W-:Y:S01]  /*9e70*/  ISETP.GT.AND P0, PT, R5, 0x19, PT ;  /* 0x000000190500780c */ /* 0x000fe20003f04270 */
[----:B------:R-:W-:Y:S01]  /*9e80*/  FMUL.FTZ R112, R112, c[0x0][0x320] ;  /* 0x0000c80070707a20 */ /* 0x000fe20000410000 */
[----:B--2---:R-:W-:Y:S01]  /*9e90*/  FSEL R31, R31, -INF , P2 ;  /* 0xff8000001f1f7808 */ /* 0x004fe20001000000 */
[----:B------:R-:W-:Y:S01]  /*9ea0*/  FMUL.FTZ R106, R106, c[0x0][0x320] ;  /* 0x0000c8006a6a7a20 */ /* 0x000fe20000410000 */
[----:B------:R-:W-:Y:S01]  /*9eb0*/  ISETP.GT.AND P2, PT, R2, 0x21, PT ;  /* 0x000000210200780c */ /* 0x000fe20003f44270 */
[----:B------:R-:W-:Y:S01]  /*9ec0*/  FMUL.FTZ R113, R113, c[0x0][0x320] ;  /* 0x0000c80071717a20 */ /* 0x000fe20000410000 */
[----:B------:R-:W-:Y:S01]  /*9ed0*/  ISETP.GT.AND P3, PT, R4, 0x19, PT ;  /* 0x000000190400780c */ /* 0x000fe20003f64270 */
[----:B------:R-:W-:Y:S01]  /*9ee0*/  FMUL.FTZ R57, R57, c[0x0][0x320] ;  /* 0x0000c80039397a20 */ /* 0x000fe20000410000 */
[----:B------:R-:W-:Y:S01]  /*9ef0*/  FSEL R40, R215, -INF , P0 ;  /* 0xff800000d7287808 */ /* 0x000fe20000000000 */
[----:B------:R1:W-:Y:S01]  /*9f00*/  MUFU.TANH R201, R44 ;  /* 0x0000002c00c97308 */ /* 0x0003e20000002400 */
[----:B------:R-:W-:Y:S01]  /*9f10*/  FSEL R30, R30, -INF , P3 ;  /* 0xff8000001e1e7808 */ /* 0x000fe20001800000 */
[----:B------:R-:W-:Y:S01]  /*9f20*/  FMUL.FTZ R101, R101, c[0x0][0x320] ;  /* 0x0000c80065657a20 */ /* 0x000fe20000410000 */
[----:B------:R-:W-:Y:S01]  /*9f30*/  ISETP.GT.AND P3, PT, R2, 0x20, PT ;  /* 0x000000200200780c */ /* 0x000fe20003f64270 */
[----:B------:R-:W-:Y:S01]  /*9f40*/  FMUL.FTZ R104, R104, c[0x0][0x320] ;  /* 0x0000c80068687a20 */ /* 0x000fe20000410000 */
[----:B------:R-:W-:Y:S01]  /*9f50*/  FMNMX.FTZ R6, R13, R6, !PT ;  /* 0x000000060d067209 */ /* 0x000fe20007810000 */
[----:B------:R-:W-:Y:S01]  /*9f60*/  FMUL.FTZ R108, R108, c[0x0][0x320] ;  /* 0x0000c8006c6c7a20 */ /* 0x000fe20000410000 */
[----:B----4-:R-:W-:Y:S02]  /*9f70*/  FSEL R43, R211, -INF , P3 ;  /* 0xff800000d32b7808 */ /* 0x010fe40001800000 */
[----:B------:R-:W-:Y:S01]  /*9f80*/  ISETP.GT.AND P3, PT, R5, 0x21, PT ;  /* 0x000000210500780c */ /* 0x000fe20003f64270 */
[----:B------:R-:W-:Y:S01]  /*9f90*/  MUFU.TANH R113, R113 ;  /* 0x0000007100717308 */ /* 0x000fe20000002400 */
[----:B------:R-:W-:Y:S02]  /*9fa0*/  FMNMX.FTZ R6, R14, R6, !PT ;  /* 0x000000060e067209 */ /* 0x000fe40007810000 */
[C---:B------:R-:W-:Y:S02]  /*9fb0*/  ISETP.GT.AND P1, PT, R4.reuse, 0x10, PT ;  /* 0x000000100400780c */ /* 0x040fe40003f24270 */
[----:B------:R-:W-:Y:S02]  /*9fc0*/  ISETP.GT.AND P5, PT, R4, 0x18, PT ;  /* 0x000000180400780c */ /* 0x000fe40003fa4270 */
[----:B------:R-:W-:Y:S02]  /*9fd0*/  FSEL R25, R245, -INF , P1 ;  /* 0xff800000f5197808 */ /* 0x000fe40000800000 */
[----:B------:R-:W-:Y:S01]  /*9fe0*/  ISETP.GT.AND P1, PT, R0, 0x11, PT ;  /* 0x000000110000780c */ /* 0x000fe20003f24270 */
[----:B------:R2:W-:Y:S01]  /*9ff0*/  MUFU.TANH R192, R52 ;  /* 0x0000003400c07308 */ /* 0x0005e20000002400 */
[----:B------:R-:W-:Y:S02]  /*a000*/  FSEL R29, R29, -INF , P5 ;  /* 0xff8000001d1d7808 */ /* 0x000fe40002800000 */
[----:B------:R-:W-:Y:S02]  /*a010*/  FSEL R34, R222, -INF , P1 ;  /* 0xff800000de227808 */ /* 0x000fe40000800000 */
[----:B------:R-:W-:Y:S02]  /*a020*/  ISETP.GT.AND P1, PT, R5, 0x18, PT ;  /* 0x000000180500780c */ /* 0x000fe40003f24270 */
[----:B-1----:R-:W-:Y:S02]  /*a030*/  FSEL R44, R210, -INF , P2 ;  /* 0xff800000d22c7808 */ /* 0x002fe40001000000 */
[----:B------:R-:W-:Y:S01]  /*a040*/  FSEL R39, R217, -INF , P1 ;  /* 0xff800000d9277808 */ /* 0x000fe20000800000 */
[----:B------:R-:W-:Y:S01]  /*a050*/  MUFU.TANH R200, R45 ;  /* 0x0000002d00c87308 */ /* 0x000fe20000002400 */
[----:B------:R-:W-:Y:S02]  /*a060*/  ISETP.GT.AND P1, PT, R2, 0x19, PT ;  /* 0x000000190200780c */ /* 0x000fe40003f24270 */
[----:B------:R-:W-:Y:S02]  /*a070*/  ISETP.GT.AND P2, PT, R0, 0x28, PT ;  /* 0x000000280000780c */ /* 0x000fe40003f44270 */
[----:B------:R-:W-:Y:S02]  /*a080*/  FSEL R32, R32, -INF , P1 ;  /* 0xff80000020207808 */ /* 0x000fe40000800000 */
[----:B------:R-:W-:Y:S02]  /*a090*/  ISETP.GT.AND P1, PT, R0, 0x20, PT ;  /* 0x000000200000780c */ /* 0x000fe40003f24270 */
[----:B------:R-:W-:Y:S01]  /*a0a0*/  FMNMX.FTZ R73, R25, R73, !PT ;  /* 0x0000004919497209 */ /* 0x000fe20007810000 */
[----:B------:R-:W-:Y:S01]  /*a0b0*/  MUFU.TANH R194, R46 ;  /* 0x0000002e00c27308 */ /* 0x000fe20000002400 */
[----:B------:R-:W-:Y:S02]  /*a0c0*/  ISETP.GT.AND P0, PT, R4, 0x20, PT ;  /* 0x000000200400780c */ /* 0x000fe40003f04270 */
[----:B------:R-:W-:Y:S02]  /*a0d0*/  FMNMX.FTZ R73, R26, R73, !PT ;  /* 0x000000491a497209 */ /* 0x000fe40007810000 */
[----:B--2---:R-:W-:Y:S02]  /*a0e0*/  FSEL R52, R202, -INF , P3 ;  /* 0xff800000ca347808 */ /* 0x004fe40001800000 */
[----:B------:R-:W-:Y:S02]  /*a0f0*/  FSEL R41, R213, -INF , P0 ;  /* 0xff800000d5297808 */ /* 0x000fe40000000000 */
[----:B------:R-:W-:Y:S01]  /*a100*/  ISETP.GT.AND P0, PT, R0, 0x21, PT ;  /* 0x000000210000780c */ /* 0x000fe20003f04270 */
[----:B------:R-:W1:Y:S01]  /*a110*/  MUFU.TANH R45, R48 ;  /* 0x00000030002d7308 */ /* 0x000e620000002400 */
[----:B------:R-:W-:Y:S02]  /*a120*/  FMNMX.FTZ R73, R29, R73, !PT ;  /* 0x000000491d497209 */ /* 0x000fe40007810000 */
[----:B------:R-:W-:Y:S02]  /*a130*/  ISETP.GT.AND P5, PT, R4, 0x21, PT ;  /* 0x000000210400780c */ /* 0x000fe40003fa4270 */
[----:B------:R-:W-:Y:S02]  /*a140*/  FMNMX.FTZ R73, R30, R73, !PT ;  /* 0x000000491e497209 */ /* 0x000fe40007810000 */
[----:B------:R-:W-:Y:S02]  /*a150*/  FSEL R42, R212, -INF , P5 ;  /* 0xff800000d42a7808 */ /* 0x000fe40002800000 */
[----:B------:R-:W-:Y:S01]  /*a160*/  ISETP.GT.AND P5, PT, R5, 0x20, PT ;  /* 0x000000200500780c */ /* 0x000fe20003fa4270 */
[----:B------:R2:W3:Y:S01]  /*a170*/  MUFU.TANH R46, R49 ;  /* 0x00000031002e7308 */ /* 0x0004e20000002400 */
[----:B------:R-:W-:Y:S02]  /*a180*/  ISETP.GT.AND P3, PT, R4, 0x28, PT ;  /* 0x000000280400780c */ /* 0x000fe40003f64270 */
[----:B------:R-:W-:Y:S04]  /*a190*/  FMNMX.FTZ R73, R41, R73, !PT ;  /* 0x0000004929497209 */ /* 0x000fe80007810000 */
[----:B------:R-:W-:Y:S03]  /*a1a0*/  FMNMX.FTZ R73, R42, R73, !PT ;  /* 0x000000492a497209 */ /* 0x000fe60007810000 */
[----:B------:R4:W-:Y:S01]  /*a1b0*/  MUFU.TANH R48, R51 ;  /* 0x0000003300307308 */ /* 0x0009e20000002400 */
[----:B-1----:R-:W-:Y:S02]  /*a1c0*/  FSEL R45, R45, -INF , P3 ;  /* 0xff8000002d2d7808 */ /* 0x002fe40001800000 */
[----:B------:R-:W-:Y:S02]  /*a1d0*/  ISETP.GT.AND P3, PT, R4, 0x31, PT ;  /* 0x000000310400780c */ /* 0x000fe40003f64270 */
[----:B------:R-:W-:Y:S05]  /*a1e0*/  FMNMX.FTZ R73, R45, R73, !PT ;  /* 0x000000492d497209 */ /* 0x000fea0007810000 */
[----:B------:R1:W-:Y:S01]  /*a1f0*/  MUFU.TANH R191, R53 ;  /* 0x0000003500bf7308 */ /* 0x0003e20000002400 */
[----:B--2---:R-:W-:Y:S02]  /*a200*/  FSEL R49, R209, -INF , P1 ;  /* 0xff800000d1317808 */ /* 0x004fe40000800000 */
[----:B------:R-:W-:Y:S07]  /*a210*/  ISETP.GT.AND P1, PT, R0, 0x29, PT ;  /* 0x000000290000780c */ /* 0x000fee0003f24270 */
[----:B------:R-:W2:Y:S01]  /*a220*/  MUFU.TANH R193, R47 ;  /* 0x0000002f00c17308 */ /* 0x000ea20000002400 */
[----:B----4-:R-:W-:Y:S02]  /*a230*/  FSEL R51, R203, -INF , P5 ;  /* 0xff800000cb337808 */ /* 0x010fe40002800000 */
[----:B------:R-:W-:Y:S07]  /*a240*/  ISETP.GT.AND P5, PT, R5, 0x29, PT ;  /* 0x000000290500780c */ /* 0x000fee0003fa4270 */
[----:B------:R4:W-:Y:S01]  /*a250*/  MUFU.TANH R190, R54 ;  /* 0x0000003600be7308 */ /* 0x0009e20000002400 */
[----:B-1----:R-:W-:Y:S02]  /*a260*/  FSEL R53, R201, -INF , P2 ;  /* 0xff800000c9357808 */ /* 0x002fe40001000000 */
[----:B------:R-:W-:Y:S07]  /*a270*/  ISETP.GT.AND P2, PT, R4, 0x29, PT ;  /* 0x000000290400780c */ /* 0x000fee0003f44270 */
[----:B------:R2:W-:Y:S01]  /*a280*/  MUFU.TANH R185, R57 ;  /* 0x0000003900b97308 */ /* 0x0005e20000002400 */
[----:B---3--:R-:W-:Y:S02]  /*a290*/  FSEL R46, R46, -INF , P2 ;  /* 0xff8000002e2e7808 */ /* 0x008fe40001000000 */
[----:B------:R-:W-:Y:S02]  /*a2a0*/  ISETP.GT.AND P2, PT, R2, 0x30, PT ;  /* 0x000000300200780c */ /* 0x000fe40003f44270 */
[----:B------:R-:W-:Y:S05]  /*a2b0*/  FMNMX.FTZ R73, R46, R73, !PT ;  /* 0x000000492e497209 */ /* 0x000fea0007810000 */
[----:B------:R-:W1:Y:S01]  /*a2c0*/  MUFU.TANH R47, R50 ;  /* 0x00000032002f7308 */ /* 0x000e620000002400 */
[----:B----4-:R-:W-:Y:S02]  /*a2d0*/  FSEL R54, R200, -INF , P1 ;  /* 0xff800000c8367808 */ /* 0x010fe40000800000 */
[----:B------:R-:W-:Y:S07]  /*a2e0*/  ISETP.GT.AND P1, PT, R2, 0x28, PT ;  /* 0x000000280200780c */ /* 0x000fee0003f24270 */
[----:B------:R3:W-:Y:S01]  /*a2f0*/  MUFU.TANH R187, R58 ;  /* 0x0000003a00bb7308 */ /* 0x0007e20000002400 */
[----:B--2---:R-:W-:Y:S02]  /*a300*/  FSEL R57, R193, -INF , P5 ;  /* 0xff800000c1397808 */ /* 0x004fe40002800000 */
[----:B------:R-:W-:Y:S07]  /*a310*/  ISETP.GT.AND P5, PT, R4, 0x30, PT ;  /* 0x000000300400780c */ /* 0x000fee0003fa4270 */
[----:B------:R2:W-:Y:S01]  /*a320*/  MUFU.TANH R189, R60 ;  /* 0x0000003c00bd7308 */ /* 0x0005e20000002400 */
[----:B-1----:R-:W-:Y:S02]  /*a330*/  FSEL R47, R47, -INF , P1 ;  /* 0xff8000002f2f7808 */ /* 0x002fe40000800000 */
[----:B------:R-:W-:Y:S02]  /*a340*/  ISETP.GT.AND P1, PT, R2, 0x31, PT ;  /* 0x000000310200780c */ /* 0x000fe40003f24270 */
[----:B------:R-:W-:Y:S05]  /*a350*/  FSEL R50, R208, -INF , P0 ;  /* 0xff800000d0327808 */ /* 0x000fea0000000000 */
[----:B------:R-:W-:Y:S01]  /*a360*/  MUFU.TANH R186, R55 ;  /* 0x0000003700ba7308 */ /* 0x000fe20000002400 */
[----:B------:R-:W-:Y:S02]  /*a370*/  ISETP.GT.AND P0, PT, R5, 0x28, PT ;  /* 0x000000280500780c */ /* 0x000fe40003f04270 */
[----:B---3--:R-:W-:Y:S02]  /*a380*/  FSEL R58, R192, -INF , P5 ;  /* 0xff800000c03a7808 */ /* 0x008fe40002800000 */
[----:B------:R-:W-:Y:S02]  /*a390*/  ISETP.GT.AND P5, PT, R0, 0x31, PT ;  /* 0x000000310000780c */ /* 0x000fe40003fa4270 */
[----:B------:R-:W-:Y:S03]  /*a3a0*/  FMNMX.FTZ R73, R58, R73, !PT ;  /* 0x000000493a497209 */ /* 0x000fe60007810000 */
[----:B------:R1:W3:Y:S01]  /*a3b0*/  MUFU.TANH R188, R59 ;  /* 0x0000003b00bc7308 */ /* 0x0002e20000002400 */
[----:B------:R-:W-:Y:S02]  /*a3c0*/  FSEL R185, R185, -INF , P5 ;  /* 0xff800000b9b97808 */ /* 0x000fe40002800000 */
[C---:B------:R-:W-:Y:S02]  /*a3d0*/  ISETP.GT.AND P5, PT, R5.reuse, 0x38, PT ;  /* 0x000000380500780c */ /* 0x040fe40003fa4270 */
[----:B--2---:R-:W-:Y:S02]  /*a3e0*/  FSEL R60, R190, -INF , P2 ;  /* 0xff800000be3c7808 */ /* 0x004fe40001000000 */
[----:B------:R-:W-:Y:S03]  /*a3f0*/  ISETP.GT.AND P2, PT, R5, 0x31, PT ;  /* 0x000000310500780c */ /* 0x000fe60003f44270 */
[----:B------:R2:W-:Y:S10]  /*a400*/  MUFU.TANH R195, R61 ;  /* 0x0000003d00c37308 */ /* 0x0005f40000002400 */
[----:B------:R-:W4:Y:S01]  /*a410*/  MUFU.TANH R55, R62 ;  /* 0x0000003e00377308 */ /* 0x000f220000002400 */
[----:B-1----:R-:W-:Y:S02]  /*a420*/  FSEL R59, R191, -INF , P3 ;  /* 0xff800000bf3b7808 */ /* 0x002fe40001800000 */
[----:B------:R-:W-:Y:S02]  /*a430*/  ISETP.GT.AND P3, PT, R5, 0x30, PT ;  /* 0x000000300500780c */ /* 0x000fe40003f64270 */
[----:B---3--:R-:W-:Y:S05]  /*a440*/  FSEL R188, R188, -INF , P2 ;  /* 0xff800000bcbc7808 */ /* 0x008fea0001000000 */
[----:B------:R-:W1:Y:S01]  /*a450*/  MUFU.TANH R62, R64 ;  /* 0x00000040003e7308 */ /* 0x000e620000002400 */
[----:B------:R-:W-:Y:S02]  /*a460*/  ISETP.GT.AND P2, PT, R4, 0x38, PT ;  /* 0x000000380400780c */ /* 0x000fe40003f44270 */
[----:B------:R-:W-:Y:S02]  /*a470*/  FSEL R187, R187, -INF , P3 ;  /* 0xff800000bbbb7808 */ /* 0x000fe40001800000 */
[----:B--2---:R-:W-:Y:S02]  /*a480*/  FSEL R61, R186, -INF , P1 ;  /* 0xff800000ba3d7808 */ /* 0x004fe40000800000 */
[----:B------:R-:W-:Y:S02]  /*a490*/  ISETP.GT.AND P1, PT, R0, 0x38, PT ;  /* 0x000000380000780c */ /* 0x000fe40003f24270 */
[----:B------:R-:W-:Y:S01]  /*a4a0*/  ISETP.GT.AND P3, PT, R5, 0x39, PT ;  /* 0x000000390500780c */ /* 0x000fe20003f64270 */
[----:B------:R-:W2:Y:S01]  /*a4b0*/  MUFU.TANH R214, R63 ;  /* 0x0000003f00d67308 */ /* 0x000ea20000002400 */
[----:B------:R-:W-:Y:S02]  /*a4c0*/  FSEL R189, R189, -INF , P1 ;  /* 0xff800000bdbd7808 */ /* 0x000fe40000800000 */
[----:B------:R-:W-:Y:S02]  /*a4d0*/  ISETP.GT.AND P1, PT, R4, 0x39, PT ;  /* 0x000000390400780c */ /* 0x000fe40003f24270 */
[----:B----4-:R-:W-:Y:S02]  /*a4e0*/  FSEL R199, R55, -INF , P5 ;  /* 0xff80000037c77808 */ /* 0x010fe40002800000 */
[----:B------:R-:W-:Y:S02]  /*a4f0*/  ISETP.GT.AND P5, PT, R2, 0x39, PT ;  /* 0x000000390200780c */ /* 0x000fe40003fa4270 */
[----:B------:R-:W-:Y:S01]  /*a500*/  FMNMX.FTZ R73, R59, R73, !PT ;  /* 0x000000493b497209 */ /* 0x000fe20007810000 */
[----:B------:R-:W3:Y:S01]  /*a510*/  MUFU.TANH R63, R65 ;  /* 0x00000041003f7308 */ /* 0x000ee20000002400 */
[----:B-1----:R-:W-:Y:S02]  /*a520*/  FSEL R62, R62, -INF , P2 ;  /* 0xff8000003e3e7808 */ /* 0x002fe40001000000 */
[----:B------:R-:W-:Y:S02]  /*a530*/  ISETP.GT.AND P2, PT, R4, 0x41, PT ;  /* 0x000000410400780c */ /* 0x000fe40003f44270 */
[----:B------:R-:W-:Y:S05]  /*a540*/  FMNMX.FTZ R73, R62, R73, !PT ;  /* 0x000000493e497209 */ /* 0x000fea0007810000 */
[----:B------:R1:W-:Y:S01]  /*a550*/  MUFU.TANH R184, R56 ;  /* 0x0000003800b87308 */ /* 0x0003e20000002400 */
[----:B--2---:R-:W-:Y:S02]  /*a560*/  FSEL R214, R214, -INF , P3 ;  /* 0xff800000d6d67808 */ /* 0x004fe40001800000 */
[----:B------:R-:W-:Y:S07]  /*a570*/  ISETP.GT.AND P3, PT, R4, 0x40, PT ;  /* 0x000000400400780c */ /* 0x000fee0003f64270 */
[----:B------:R-:W2:Y:S01]  /*a580*/  MUFU.TANH R68, R68 ;  /* 0x0000004400447308 */ /* 0x000ea20000002400 */
[----:B---3--:R-:W-:Y:S02]  /*a590*/  FSEL R63, R63, -INF , P1 ;  /* 0xff8000003f3f7808 */ /* 0x008fe40000800000 */
[----:B------:R-:W-:Y:S02]  /*a5a0*/  ISETP.GT.AND P1, PT, R2, 0x40, PT ;  /* 0x000000400200780c */ /* 0x000fe40003f24270 */
[----:B------:R-:W-:Y:S05]  /*a5b0*/  FMNMX.FTZ R73, R63, R73, !PT ;  /* 0x000000493f497209 */ /* 0x000fea0007810000 */
[----:B------:R-:W3:Y:S01]  /*a5c0*/  MUFU.TANH R69, R69 ;  /* 0x0000004500457308 */ /* 0x000ee20000002400 */
[----:B-1----:R-:W-:Y:S02]  /*a5d0*/  FSEL R56, R194, -INF , P0 ;  /* 0xff800000c2387808 */ /* 0x002fe40000000000 */
[----:B------:R-:W-:Y:S07]  /*a5e0*/  ISETP.GT.AND P0, PT, R2, 0x29, PT ;  /* 0x000000290200780c */ /* 0x000fee0003f04270 */
[----:B------:R-:W-:Y:S01]  /*a5f0*/  MUFU.TANH R67, R67 ;  /* 0x0000004300437308 */ /* 0x000fe20000002400 */
[----:B------:R-:W-:Y:S02]  /*a600*/  FSEL R48, R48, -INF , P0 ;  /* 0xff80000030307808 */ /* 0x000fe40000000000 */
[----:B------:R-:W-:Y:S02]  /*a610*/  ISETP.GT.AND P0, PT, R0, 0x30, PT ;  /* 0x000000300000780c */ /* 0x000fe40003f04270 */
[----:B--2---:R-:W-:Y:S02]  /*a620*/  FSEL R210, R68, -INF , P3 ;  /* 0xff80000044d27808 */ /* 0x004fe40001800000 */
[----:B------:R-:W-:Y:S02]  /*a630*/  FSEL R184, R184, -INF , P0 ;  /* 0xff800000b8b87808 */ /* 0x000fe40000000000 */
[----:B------:R-:W-:Y:S01]  /*a640*/  FMNMX.FTZ R73, R210, R73, !PT ;  /* 0x00000049d2497209 */ /* 0x000fe20007810000 */
[----:B------:R-:W1:Y:S01]  /*a650*/  MUFU.TANH R70, R70 ;  /* 0x0000004600467308 */ /* 0x000e620000002400 */
[C---:B------:R-:W-:Y:S02]  /*a660*/  ISETP.GT.AND P0, PT, R0.reuse, 0x39, PT ;  /* 0x000000390000780c */ /* 0x040fe40003f04270 */
[----:B------:R-:W-:Y:S02]  /*a670*/  ISETP.GT.AND P3, PT, R0, 0x41, PT ;  /* 0x000000410000780c */ /* 0x000fe40003f64270 */
[----:B---3--:R-:W-:Y:S02]  /*a680*/  FSEL R218, R69, -INF , P2 ;  /* 0xff80000045da7808 */ /* 0x008fe40001000000 */
[----:B------:R-:W2:Y:S01]  /*a690*/  LDL.64 R68, [R1+0x58] ;  /* 0x0000580001447983 */ /* 0x000ea20000100a00 */
[----:B------:R-:W-:Y:S02]  /*a6a0*/  ISETP.GT.AND P2, PT, R5, 0x40, PT ;  /* 0x000000400500780c */ /* 0x000fe40003f44270 */
[----:B------:R-:W3:Y:S01]  /*a6b0*/  MUFU.TANH R74, R74 ;  /* 0x0000004a004a7308 */ /* 0x000ee20000002400 */
[----:B------:R-:W-:Y:S02]  /*a6c0*/  FMNMX.FTZ R73, R218, R73, !PT ;  /* 0x00000049da497209 */ /* 0x000fe40007810000 */
[----:B------:R-:W-:Y:S02]  /*a6d0*/  FSEL R195, R195, -INF , P0 ;  /* 0xff800000c3c37808 */ /* 0x000fe40000000000 */
[----:B------:R-:W-:Y:S02]  /*a6e0*/  ISETP.GT.AND P0, PT, R2, 0x38, PT ;  /* 0x000000380200780c */ /* 0x000fe40003f04270 */
[----:B------:R-:W-:Y:S01]  /*a6f0*/  FSEL R252, R17, -INF , P3 ;  /* 0xff80000011fc7808 */ /* 0x000fe20001800000 */
[----:B------:R-:W-:Y:S01]  /*a700*/  FMUL.FTZ R17, R103, c[0x0][0x320] ;  /* 0x0000c80067117a20 */ /* 0x000fe20000410000 */
[C---:B------:R-:W-:Y:S01]  /*a710*/  ISETP.GT.AND P3, PT, R5.reuse, 0x48, PT ;  /* 0x000000480500780c */ /* 0x040fe20003f64270 */
[----:B------:R4:W-:Y:S01]  /*a720*/  MUFU.TANH R248, R89 ;  /* 0x0000005900f87308 */ /* 0x0009e20000002400 */
[----:B-1----:R-:W-:Y:S02]  /*a730*/  FSEL R222, R70, -INF , P1 ;  /* 0xff80000046de7808 */ /* 0x002fe40000800000 */
[----:B------:R-:W-:Y:S07]  /*a740*/  ISETP.GT.AND P1, PT, R5, 0x41, PT ;  /* 0x000000410500780c */ /* 0x000fee0003f24270 */
[----:B------:R-:W1:Y:S01]  /*a750*/  MUFU.TANH R72, R72 ;  /* 0x0000004800487308 */ /* 0x000e620000002400 */
[----:B---3--:R-:W-:Y:S02]  /*a760*/  FSEL R74, R74, -INF , P2 ;  /* 0xff8000004a4a7808 */ /* 0x008fe40001000000 */
[----:B------:R-:W-:Y:S07]  /*a770*/  ISETP.GT.AND P2, PT, R4, 0x48, PT ;  /* 0x000000480400780c */ /* 0x000fee0003f44270 */
[----:B------:R-:W3:Y:S01]  /*a780*/  MUFU.TANH R75, R75 ;  /* 0x0000004b004b7308 */ /* 0x000ee20000002400 */
[----:B----4-:R-:W-:Y:S02]  /*a790*/  FSEL R89, R67, -INF , P5 ;  /* 0xff80000043597808 */ /* 0x010fe40002800000 */
[----:B------:R-:W-:Y:S07]  /*a7a0*/  ISETP.GT.AND P5, PT, R0, 0x40, PT ;  /* 0x000000400000780c */ /* 0x000fee0003fa4270 */
[----:B------:R-:W4:Y:S01]  /*a7b0*/  MUFU.TANH R80, R80 ;  /* 0x0000005000507308 */ /* 0x000f220000002400 */
[----:B-1----:R-:W-:Y:S02]  /*a7c0*/  FSEL R72, R72, -INF , P5 ;  /* 0xff80000048487808 */ /* 0x002fe40002800000 */
[----:B------:R-:W-:Y:S07]  /*a7d0*/  ISETP.GT.AND P5, PT, R0, 0x49, PT ;  /* 0x000000490000780c */ /* 0x000fee0003fa4270 */
[----:B------:R-:W1:Y:S01]  /*a7e0*/  MUFU.TANH R77, R77 ;  /* 0x0000004d004d7308 */ /* 0x000e620000002400 */
[----:B---3--:R-:W-:Y:S02]  /*a7f0*/  FSEL R75, R75, -INF , P1 ;  /* 0xff8000004b4b7808 */ /* 0x008fe40000800000 */
[----:B------:R-:W-:Y:S07]  /*a800*/  ISETP.GT.AND P1, PT, R4, 0x49, PT ;  /* 0x000000490400780c */ /* 0x000fee0003f24270 */
[----:B------:R-:W3:Y:S01]  /*a810*/  MUFU.TANH R81, R81 ;  /* 0x0000005100517308 */ /* 0x000ee20000002400 */
[----:B----4-:R-:W-:Y:S02]  /*a820*/  FSEL R209, R80, -INF , P2 ;  /* 0xff80000050d17808 */ /* 0x010fe40001000000 */
[C---:B------:R-:W-:Y:S02]  /*a830*/  ISETP.GT.AND P2, PT, R4.reuse, 0x58, PT ;  /* 0x000000580400780c */ /* 0x040fe40003f44270 */
[----:B------:R-:W-:Y:S05]  /*a840*/  FMNMX.FTZ R73, R209, R73, !PT ;  /* 0x00000049d1497209 */ /* 0x000fea0007810000 */
[----:B------:R-:W4:Y:S01]  /*a850*/  MUFU.TANH R66, R66 ;  /* 0x0000004200427308 */ /* 0x000f220000002400 */
[----:B-1----:R-:W-:Y:S02]  /*a860*/  FSEL R7, R77, -INF , P5 ;  /* 0xff8000004d077808 */ /* 0x002fe40002800000 */
[C---:B------:R-:W-:Y:S07]  /*a870*/  ISETP.GT.AND P5, PT, R4.reuse, 0x50, PT ;  /* 0x000000500400780c */ /* 0x040fee0003fa4270 */
[----:B------:R4:W-:Y:S01]  /*a880*/  MUFU.TANH R249, R88 ;  /* 0x0000005800f97308 */ /* 0x0009e20000002400 */
[----:B---3--:R-:W-:Y:S02]  /*a890*/  FSEL R213, R81, -INF , P1 ;  /* 0xff80000051d57808 */ /* 0x008fe40000800000 */
[----:B------:R-:W-:Y:S02]  /*a8a0*/  ISETP.GT.AND P1, PT, R4, 0x59, PT ;  /* 0x000000590400780c */ /* 0x000fe40003f24270 */
[----:B------:R-:W-:Y:S05]  /*a8b0*/  FMNMX.FTZ R73, R213, R73, !PT ;  /* 0x00000049d5497209 */ /* 0x000fea0007810000 */
[----:B------:R-:W1:Y:S10]  /*a8c0*/  MUFU.TANH R78, R78 ;  /* 0x0000004e004e7308 */ /* 0x000e740000002400 */
[----:B------:R-:W3:Y:S01]  /*a8d0*/  MUFU.TANH R84, R84 ;  /* 0x0000005400547308 */ /* 0x000ee20000002400 */
[----:B----4-:R-:W-:Y:S02]  /*a8e0*/  FSEL R88, R66, -INF , P0 ;  /* 0xff80000042587808 */ /* 0x010fe40000000000 */
[----:B------:R-:W4:Y:S01]  /*a8f0*/  LDL.64 R66, [R1+0x60] ;  /* 0x0000600001427983 */ /* 0x000f220000100a00 */
[----:B------:R-:W-:Y:S06]  /*a900*/  ISETP.GT.AND P0, PT, R2, 0x41, PT ;  /* 0x000000410200780c */ /* 0x000fec0003f04270 */
[----:B------:R-:W3:Y:S01]  /*a910*/  MUFU.TANH R71, R71 ;  /* 0x0000004700477308 */ /* 0x000ee20000002400 */
[----:B-1----:R-:W-:Y:S02]  /*a920*/  FSEL R64, R78, -INF , P3 ;  /* 0xff8000004e407808 */ /* 0x002fe40001800000 */
[----:B------:R-:W-:Y:S07]  /*a930*/  ISETP.GT.AND P3, PT, R4, 0x51, PT ;  /* 0x000000510400780c */ /* 0x000fee0003f64270 */
[----:B------:R-:W1:Y:S01]  /*a940*/  MUFU.TANH R85, R85 ;  /* 0x0000005500557308 */ /* 0x000e620000002400 */
[----:B---3--:R-:W-:Y:S01]  /*a950*/  FSEL R245, R84, -INF , P5 ;  /* 0xff80000054f57808 */ /* 0x008fe20002800000 */
[----:B------:R-:W-:Y:S01]  /*a960*/  IMAD.MOV.U32 R84, RZ, RZ, R74 ;  /* 0x000000ffff547224 */ /* 0x000fe200078e004a */
[----:B------:R-:W-:Y:S01]  /*a970*/  ISETP.GT.AND P5, PT, R4, 0x61, PT ;  /* 0x000000610400780c */ /* 0x000fe20003fa4270 */
[----:B------:R-:W-:Y:S01]  /*a980*/  FMUL.FTZ R74, R111, c[0x0][0x320] ;  /* 0x0000c8006f4a7a20 */ /* 0x000fe20000410000 */
[----:B------:R-:W-:Y:S05]  /*a990*/  MOV R111, R64 ;  /* 0x00000040006f7202 */ /* 0x000fea0000000f00 */
[----:B------:R-:W3:Y:S01]  /*a9a0*/  MUFU.TANH R76, R76 ;  /* 0x0000004c004c7308 */ /* 0x000ee20000002400 */
[----:B------:R-:W-:Y:S02]  /*a9b0*/  FMNMX.FTZ R73, R245, R73, !PT ;  /* 0x00000049f5497209 */ /* 0x000fe40007810000 */
[----:B------:R-:W-:Y:S02]  /*a9c0*/  FSEL R243, R71, -INF , P0 ;  /* 0xff80000047f37808 */ /* 0x000fe40000000000 */
[----:B------:R-:W-:Y:S05]  /*a9d0*/  ISETP.GT.AND P0, PT, R0, 0x48, PT ;  /* 0x000000480000780c */ /* 0x000fea0003f04270 */
[----:B------:R-:W-:Y:S01]  /*a9e0*/  MUFU.TANH R74, R74 ;  /* 0x0000004a004a7308 */ /* 0x000fe20000002400 */
[----:B-1----:R-:W-:Y:S01]  /*a9f0*/  FSEL R223, R85, -INF , P3 ;  /* 0xff80000055df7808 */ /* 0x002fe20001800000 */
[----:B------:R-:W-:Y:S01]  /*aa00*/  IMAD.MOV.U32 R85, RZ, RZ, R72 ;  /* 0x000000ffff557224 */ /* 0x000fe200078e0048 */
[----:B------:R-:W-:Y:S02]  /*aa10*/  ISETP.GT.AND P3, PT, R4, 0x68, PT ;  /* 0x000000680400780c */ /* 0x000fe40003f64270 */
[----:B------:R-:W-:Y:S05]  /*aa20*/  FMNMX.FTZ R73, R223, R73, !PT ;  /* 0x00000049df497209 */ /* 0x000fea0007810000 */
[----:B------:R-:W1:Y:S01]  /*aa30*/  MUFU.TANH R96, R96 ;  /* 0x0000006000607308 */ /* 0x000e620000002400 */
[----:B---3--:R-:W-:Y:S02]  /*aa40*/  FSEL R65, R76, -INF , P0 ;  /* 0xff8000004c417808 */ /* 0x008fe40000000000 */
[----:B------:R-:W-:Y:S07]  /*aa50*/  ISETP.GT.AND P0, PT, R2, 0x48, PT ;  /* 0x000000480200780c */ /* 0x000fee0003f04270 */
[----:B------:R-:W3:Y:S10]  /*aa60*/  MUFU.TANH R82, R82 ;  /* 0x0000005200527308 */ /* 0x000ef40000002400 */
[----:B------:R-:W3:Y:S01]  /*aa70*/  MUFU.TANH R97, R97 ;  /* 0x0000006100617308 */ /* 0x000ee20000002400 */
[----:B-1----:R-:W-:Y:S02]  /*aa80*/  FSEL R219, R96, -INF , P2 ;  /* 0xff80000060db7808 */ /* 0x002fe40001000000 */
[----:B------:R-:W-:Y:S02]  /*aa90*/  ISETP.GT.AND P2, PT, R4, 0x69, PT ;  /* 0x000000690400780c */ /* 0x000fe40003f44270 */
[----:B------:R-:W-:Y:S05]  /*aaa0*/  FMNMX.FTZ R73, R219, R73, !PT ;  /* 0x00000049db497209 */ /* 0x000fea0007810000 */
[----:B------:R-:W1:Y:S01]  /*aab0*/  MUFU.TANH R100, R100 ;  /* 0x0000006400647308 */ /* 0x000e620000002400 */
[----:B------:R-:W-:Y:S02]  /*aac0*/  FSEL R193, R113, -INF , P2 ;  /* 0xff80000071c17808 */ /* 0x000fe40001000000 */
[----:B------:R-:W-:Y:S02]  /*aad0*/  ISETP.GT.AND P2, PT, R2, 0x59, PT ;  /* 0x000000590200780c */ /* 0x000fe40003f44270 */
[----:B---3--:R-:W-:Y:S02]  /*aae0*/  FSEL R221, R82, -INF , P0 ;  /* 0xff80000052dd7808 */ /* 0x008fe40000000000 */
[----:B------:R-:W-:Y:S02]  /*aaf0*/  ISETP.GT.AND P0, PT, R4, 0x60, PT ;  /* 0x000000600400780c */ /* 0x000fe40003f04270 */
[----:B------:R-:W-:Y:S01]  /*ab00*/  FMNMX.FTZ R4, R15, R6, !PT ;  /* 0x000000060f047209 */ /* 0x000fe20007810000 */
[----:B------:R-:W3:Y:S01]  /*ab10*/  MUFU.TANH R101, R101 ;  /* 0x0000006500657308 */ /* 0x000ee20000002400 */
[----:B------:R-:W-:Y:S02]  /*ab20*/  FMNMX.FTZ R6, R16, R117, !PT ;  /* 0x0000007510067209 */ /* 0x000fe40007810000 */
[----:B------:R-:W-:Y:S02]  /*ab30*/  FMNMX.FTZ R4, R27, R4, !PT ;  /* 0x000000041b047209 */ /* 0x000fe40007810000 */
[----:B------:R-:W-:Y:S02]  /*ab40*/  FSEL R201, R97, -INF , P1 ;  /* 0xff80000061c97808 */ /* 0x000fe40000800000 */
[----:B------:R-:W-:Y:S02]  /*ab50*/  ISETP.GT.AND P1, PT, R2, 0x49, PT ;  /* 0x000000490200780c */ /* 0x000fe40003f24270 */
[----:B------:R-:W-:Y:S01]  /*ab60*/  MOV R97, R75 ;  /* 0x0000004b00617202 */ /* 0x000fe20000000f00 */
[----:B------:R-:W3:Y:S01]  /*ab70*/  MUFU.TANH R112, R112 ;  /* 0x0000007000707308 */ /* 0x000ee20000002400 */
[----:B------:R-:W-:Y:S02]  /*ab80*/  FMNMX.FTZ R6, R18, R6, !PT ;  /* 0x0000000612067209 */ /* 0x000fe40007810000 */
[----:B------:R-:W-:Y:S02]  /*ab90*/  FMNMX.FTZ R73, R201, R73, !PT ;  /* 0x00000049c9497209 */ /* 0x000fe40007810000 */
[----:B-1----:R-:W-:Y:S02]  /*aba0*/  FSEL R200, R100, -INF , P0 ;  /* 0xff80000064c87808 */ /* 0x002fe40000000000 */
[----:B------:R-:W-:Y:S02]  /*abb0*/  ISETP.GT.AND P0, PT, R2, 0x50, PT ;  /* 0x000000500200780c */ /* 0x000fe40003f04270 */
[----:B------:R-:W-:Y:S01]  /*abc0*/  FMNMX.FTZ R6, R19, R6, !PT ;  /* 0x0000000613067209 */ /* 0x000fe20007810000 */
[----:B------:R-:W1:Y:S01]  /*abd0*/  MUFU.TANH R86, R86 ;  /* 0x0000005600567308 */ /* 0x000e620000002400 */
[----:B------:R-:W-:Y:S02]  /*abe0*/  FMNMX.FTZ R4, R28, R4, !PT ;  /* 0x000000041c047209 */ /* 0x000fe40007810000 */
[----:B------:R-:W-:Y:S02]  /*abf0*/  FMNMX.FTZ R73, R200, R73, !PT ;  /* 0x00000049c8497209 */ /* 0x000fe40007810000 */
        /* <DEDUP_REMOVED lines=8> */
[----:B------:R-:W-:Y:S01]  /*ac80*/  FMNMX.FTZ R73, R196, R73, !PT ;  /* 0x00000049c4497209 */ /* 0x000fe20007810000 */
[----:B------:R-:W3:Y:S01]  /*ac90*/  MUFU.TANH R87, R87 ;  /* 0x0000005700577308 */ /* 0x000ee20000002400 */
[----:B------:R-:W-:Y:S02]  /*aca0*/  FMNMX.FTZ R4, R43, R4, !PT ;  /* 0x000000042b047209 */ /* 0x000fe40007810000 */
[----:B------:R-:W-:Y:S02]  /*acb0*/  FMNMX.FTZ R73, R193, R73, !PT ;  /* 0x00000049c1497209 */ /* 0x000fe40007810000 */
[----:B-1----:R-:W-:Y:S01]  /*acc0*/  FSEL R197, R86, -INF , P0 ;  /* 0xff80000056c57808 */ /* 0x002fe20000000000 */
[----:B------:R-:W-:Y:S01]  /*acd0*/  IMAD.MOV.U32 R86, RZ, RZ, R7 ;  /* 0x000000ffff567224 */ /* 0x000fe200078e0007 */
[----:B------:R-:W-:Y:S01]  /*ace0*/  ISETP.GT.AND P0, PT, R2, 0x61, PT ;  /* 0x000000610200780c */ /* 0x000fe20003f04270 */
[----:B------:R-:W1:Y:S01]  /*acf0*/  SHFL.BFLY PT, R7, R73, 0x2, 0x1f ;  /* 0x0c401f0049077f89 */ /* 0x000e6200000e0000 */
[----:B------:R-:W-:Y:S01]  /*ad00*/  FMNMX.FTZ R4, R44, R4, !PT ;  /* 0x000000042c047209 */ /* 0x000fe20007810000 */
[----:B------:R-:W1:Y:S03]  /*ad10*/  MUFU.TANH R98, R98 ;  /* 0x0000006200627308 */ /* 0x000e660000002400 */
[----:B------:R-:W-:Y:S02]  /*ad20*/  FMNMX.FTZ R4, R47, R4, !PT ;  /* 0x000000042f047209 */ /* 0x000fe40007810000 */
[----:B---3--:R-:W-:Y:S01]  /*ad30*/  FSEL R103, R83, -INF , P1 ;  /* 0xff80000053677808 */ /* 0x008fe20000800000 */
[----:B------:R-:W-:Y:S01]  /*ad40*/  IMAD.MOV.U32 R83, RZ, RZ, R65 ;  /* 0x000000ffff537224 */ /* 0x000fe200078e0041 */
[----:B------:R-:W-:Y:S02]  /*ad50*/  ISETP.GT.AND P1, PT, R2, 0x60, PT ;  /* 0x000000600200780c */ /* 0x000fe40003f24270 */
[----:B------:R-:W-:Y:S01]  /*ad60*/  FMNMX.FTZ R4, R48, R4, !PT ;  /* 0x0000000430047209 */ /* 0x000fe20007810000 */
[----:B------:R-:W3:Y:S03]  /*ad70*/  MUFU.TANH R115, R115 ;  /* 0x0000007300737308 */ /* 0x000ee60000002400 */
[----:B------:R-:W-:Y:S02]  /*ad80*/  FMNMX.FTZ R4, R60, R4, !PT ;  /* 0x000000043c047209 */ /* 0x000fe40007810000 */
[----:B------:R-:W-:Y:S02]  /*ad90*/  FSEL R191, R87, -INF , P5 ;  /* 0xff80000057bf7808 */ /* 0x000fe40002800000 */
[----:B------:R-:W-:Y:S02]  /*ada0*/  ISETP.GT.AND P5, PT, R2, 0x68, PT ;  /* 0x000000680200780c */ /* 0x000fe40003fa4270 */
[----:B------:R-:W-:Y:S01]  /*adb0*/  FMNMX.FTZ R4, R61, R4, !PT ;  /* 0x000000043d047209 */ /* 0x000fe20007810000 */
[----:B------:R-:W-:Y:S01]  /*adc0*/  MUFU.TANH R93, R93 ;  /* 0x0000005d005d7308 */ /* 0x000fe20000002400 */
[----:B-1----:R-:W-:Y:S02]  /*add0*/  FMNMX.FTZ R73, R73, R7, !PT ;  /* 0x0000000749497209 */ /* 0x002fe40007810000 */
[----:B------:R-:W-:Y:S02]  /*ade0*/  FSEL R190, R98, -INF , P3 ;  /* 0xff80000062be7808 */ /* 0x000fe40001800000 */
[----:B------:R-:W-:Y:S01]  /*adf0*/  ISETP.GT.AND P3, PT, R2, 0x69, PT ;  /* 0x000000690200780c */ /* 0x000fe20003f64270 */
[----:B------:R-:W1:Y:S01]  /*ae00*/  SHFL.BFLY PT, R7, R73, 0x1, 0x1f ;  /* 0x0c201f0049077f89 */ /* 0x000e6200000e0000 */
[----:B------:R-:W-:Y:S03]  /*ae10*/  FMNMX.FTZ R2, R20, R6, !PT ;  /* 0x0000000614027209 */ /* 0x000fe60007810000 */
[----:B------:R-:W1:Y:S01]  /*ae20*/  MUFU.TANH R17, R17 ;  /* 0x0000001100117308 */ /* 0x000e620000002400 */
[----:B------:R-:W-:Y:S02]  /*ae30*/  FMNMX.FTZ R72, R88, R4, !PT ;  /* 0x0000000458487209 */ /* 0x000fe40007810000 */
[----:B------:R-:W-:Y:S02]  /*ae40*/  FMNMX.FTZ R2, R33, R2, !PT ;  /* 0x0000000221027209 */ /* 0x000fe40007810000 */
[----:B------:R-:W-:Y:S02]  /*ae50*/  FMNMX.FTZ R4, R21, R118, !PT ;  /* 0x0000007615047209 */ /* 0x000fe40007810000 */
[----:B------:R-:W-:Y:S02]  /*ae60*/  FMNMX.FTZ R2, R34, R2, !PT ;  /* 0x0000000222027209 */ /* 0x000fe40007810000 */
[----:B------:R-:W-:Y:S01]  /*ae70*/  FMNMX.FTZ R4, R22, R4, !PT ;  /* 0x0000000416047209 */ /* 0x000fe20007810000 */
[----:B------:R-:W-:Y:S01]  /*ae80*/  MUFU.TANH R90, R90 ;  /* 0x0000005a005a7308 */ /* 0x000fe20000002400 */
[----:B------:R-:W-:Y:S02]  /*ae90*/  FMNMX.FTZ R2, R37, R2, !PT ;  /* 0x0000000225027209 */ /* 0x000fe40007810000 */
[----:B------:R-:W-:Y:S02]  /*aea0*/  FMNMX.FTZ R4, R23, R4, !PT ;  /* 0x0000000417047209 */ /* 0x000fe40007810000 */
[----:B------:R-:W-:Y:S02]  /*aeb0*/  FMNMX.FTZ R2, R38, R2, !PT ;  /* 0x0000000226027209 */ /* 0x000fe40007810000 */
[----:B------:R-:W-:Y:S02]  /*aec0*/  FMNMX.FTZ R4, R24, R4, !PT ;  /* 0x0000000418047209 */ /* 0x000fe40007810000 */
[----:B------:R-:W-:Y:S01]  /*aed0*/  FMNMX.FTZ R2, R49, R2, !PT ;  /* 0x0000000231027209 */ /* 0x000fe20007810000 */
[----:B------:R-:W2:Y:S01]  /*aee0*/  MUFU.TANH R99, R99 ;  /* 0x0000006300637308 */ /* 0x000ea20000002400 */
[----:B------:R-:W-:Y:S02]  /*aef0*/  FMNMX.FTZ R4, R35, R4, !PT ;  /* 0x0000000423047209 */ /* 0x000fe40007810000 */
[----:B------:R-:W-:Y:S02]  /*af00*/  FMNMX.FTZ R2, R50, R2, !PT ;  /* 0x0000000232027209 */ /* 0x000fe40007810000 */
[----:B------:R-:W-:Y:S02]  /*af10*/  FMNMX.FTZ R4, R36, R4, !PT ;  /* 0x0000000424047209 */ /* 0x000fe40007810000 */
[----:B------:R-:W-:Y:S02]  /*af20*/  FMNMX.FTZ R2, R53, R2, !PT ;  /* 0x0000000235027209 */ /* 0x000fe40007810000 */
[----:B-1----:R-:W-:Y:S01]  /*af30*/  FMNMX.FTZ R73, R73, R7, !PT ;  /* 0x0000000749497209 */ /* 0x002fe20007810000 */
[----:B------:R-:W1:Y:S01]  /*af40*/  MUFU.TANH R102, R102 ;  /* 0x0000006600667308 */ /* 0x000e620000002400 */
[----:B------:R-:W-:Y:S02]  /*af50*/  FMNMX.FTZ R2, R54, R2, !PT ;  /* 0x0000000236027209 */ /* 0x000fe40007810000 */
[----:B------:R-:W-:Y:S01]  /*af60*/  FMNMX.FTZ R4, R39, R4, !PT ;  /* 0x0000000427047209 */ /* 0x000fe20007810000 */
[----:B------:R-:W-:Y:S01]  /*af70*/  FMUL.FTZ R75, R73, c[0x0][0x2d0] ;  /* 0x0000b400494b7a20 */ /* 0x000fe20000410000 */
[----:B------:R-:W-:Y:S02]  /*af80*/  FMNMX.FTZ R2, R184, R2, !PT ;  /* 0x00000002b8027209 */ /* 0x000fe40007810000 */
[----:B---3--:R-:W-:Y:S02]  /*af90*/  FSEL R115, R115, -INF , P3 ;  /* 0xff80000073737808 */ /* 0x008fe40001800000 */
[----:B------:R-:W-:Y:S01]  /*afa0*/  FSEL R98, R17, -INF , P0 ;  /* 0xff80000011627808 */ /* 0x000fe20000000000 */
[----:B------:R-:W-:Y:S01]  /*afb0*/  MUFU.TANH R7, R110 ;  /* 0x0000006e00077308 */ /* 0x000fe20000002400 */
[----:B------:R-:W-:Y:S01]  /*afc0*/  FMNMX.FTZ R72, R89, R72, !PT ;  /* 0x0000004859487209 */ /* 0x000fe20007810000 */
[----:B------:R-:W-:Y:S01]  /*afd0*/  FMUL.FTZ R17, R107, c[0x0][0x320] ;  /* 0x0000c8006b117a20 */ /* 0x000fe20000410000 */
[----:B------:R-:W-:Y:S02]  /*afe0*/  FMNMX.FTZ R2, R185, R2, !PT ;  /* 0x00000002b9027209 */ /* 0x000fe40007810000 */
[----:B--2---:R-:W-:Y:S02]  /*aff0*/  FSEL R186, R99, -INF , P2 ;  /* 0xff80000063ba7808 */ /* 0x004fe40001000000 */
[----:B------:R-:W-:Y:S02]  /*b000*/  FMNMX.FTZ R2, R189, R2, !PT ;  /* 0x00000002bd027209 */ /* 0x000fe40007810000 */
[----:B------:R-:W-:Y:S01]  /*b010*/  FMNMX.FTZ R4, R40, R4, !PT ;  /* 0x0000000428047209 */ /* 0x000fe20007810000 */
[----:B------:R-:W2:Y:S01]  /*b020*/  MUFU.TANH R114, R114 ;  /* 0x0000007200727308 */ /* 0x000ea20000002400 */
[----:B------:R-:W-:Y:S02]  /*b030*/  FMNMX.FTZ R2, R195, R2, !PT ;  /* 0x00000002c3027209 */ /* 0x000fe40007810000 */
[----:B------:R-:W-:Y:S02]  /*b040*/  FMNMX.FTZ R4, R51, R4, !PT ;  /* 0x0000000433047209 */ /* 0x000fe40007810000 */
[----:B------:R-:W-:Y:S02]  /*b050*/  FMNMX.FTZ R2, R85, R2, !PT ;  /* 0x0000000255027209 */ /* 0x000fe40007810000 */
[----:B------:R-:W-:Y:S02]  /*b060*/  FMNMX.FTZ R4, R52, R4, !PT ;  /* 0x0000000434047209 */ /* 0x000fe40007810000 */
[----:B-1----:R-:W-:Y:S01]  /*b070*/  FSEL R99, R102, -INF , P1 ;  /* 0xff80000066637808 */ /* 0x002fe20000800000 */
[----:B------:R-:W-:Y:S01]  /*b080*/  MUFU.TANH R17, R17 ;  /* 0x0000001100117308 */ /* 0x000fe20000002400 */
[----:B------:R-:W-:Y:S02]  /*b090*/  FMNMX.FTZ R2, R252, R2, !PT ;  /* 0x00000002fc027209 */ /* 0x000fe40007810000 */
[----:B------:R-:W-:Y:S02]  /*b0a0*/  ISETP.GT.AND P3, PT, R0, 0x59, PT ;  /* 0x000000590000780c */ /* 0x000fe40003f64270 */
[----:B------:R-:W-:Y:S02]  /*b0b0*/  FMNMX.FTZ R2, R83, R2, !PT ;  /* 0x0000000253027209 */ /* 0x000fe40007810000 */
[----:B------:R-:W-:Y:S02]  /*b0c0*/  FSEL R107, R93, -INF , P3 ;  /* 0xff8000005d6b7808 */ /* 0x000fe40001800000 */
[----:B------:R-:W-:Y:S01]  /*b0d0*/  FMNMX.FTZ R2, R86, R2, !PT ;  /* 0x0000000256027209 */ /* 0x000fe20007810000 */
[----:B------:R-:W1:Y:S01]  /*b0e0*/  MUFU.TANH R79, R79 ;  /* 0x0000004f004f7308 */ /* 0x000e620000002400 */
[----:B------:R-:W-:Y:S02]  /*b0f0*/  ISETP.GT.AND P3, PT, R5, 0x50, PT ;  /* 0x000000500500780c */ /* 0x000fe40003f64270 */
[----:B------:R-:W-:Y:S02]  /*b100*/  FMNMX.FTZ R72, R222, R72, !PT ;  /* 0x00000048de487209 */ /* 0x000fe40007810000 */
[----:B--2---:R-:W-:Y:S02]  /*b110*/  FSEL R114, R114, -INF , P5 ;  /* 0xff80000072727808 */ /* 0x004fe40002800000 */
[----:B------:R-:W-:Y:S02]  /*b120*/  FSEL R242, R90, -INF , P3 ;  /* 0xff8000005af27808 */ /* 0x000fe40001800000 */
[----:B------:R-:W-:Y:S01]  /*b130*/  FSETP.NEU.FTZ.AND P3, PT, R73, -INF , PT ;  /* 0xff8000004900780b */ /* 0x000fe20003f7d000 */
[----:B------:R-:W2:Y:S01]  /*b140*/  MUFU.TANH R92, R92 ;  /* 0x0000005c005c7308 */ /* 0x000ea20000002400 */
[----:B------:R-:W-:Y:S02]  /*b150*/  FMNMX.FTZ R4, R56, R4, !PT ;  /* 0x0000000438047209 */ /* 0x000fe40007810000 */
[----:B------:R-:W-:Y:S02]  /*b160*/  FSEL R75, R75, RZ, P3 ;  /* 0x000000ff4b4b7208 */ /* 0x000fe40001800000 */
[----:B------:R-:W-:Y:S02]  /*b170*/  ISETP.GT.AND P2, PT, R5, 0x49, PT ;  /* 0x000000490500780c */ /* 0x000fe40003f44270 */
[C---:B------:R-:W-:Y:S02]  /*b180*/  ISETP.GT.AND P5, PT, R0.reuse, 0x58, PT ;  /* 0x000000580000780c */ /* 0x040fe40003fa4270 */
[----:B------:R-:W-:Y:S01]  /*b190*/  FMNMX.FTZ R4, R57, R4, !PT ;  /* 0x0000000439047209 */ /* 0x000fe20007810000 */
[----:B------:R-:W-:Y:S01]  /*b1a0*/  MUFU.TANH R104, R104 ;  /* 0x0000006800687308 */ /* 0x000fe20000002400 */
[C---:B------:R-:W-:Y:S02]  /*b1b0*/  ISETP.GT.AND P1, PT, R0.reuse, 0x50, PT ;  /* 0x000000500000780c */ /* 0x040fe40003f24270 */
[----:B------:R-:W-:Y:S02]  /*b1c0*/  FMNMX.FTZ R4, R187, R4, !PT ;  /* 0x00000004bb047209 */ /* 0x000fe40007810000 */
[----:B-1----:R-:W-:Y:S02]  /*b1d0*/  FSEL R194, R79, -INF , P2 ;  /* 0xff8000004fc27808 */ /* 0x002fe40001000000 */
[----:B------:R-:W-:Y:S02]  /*b1e0*/  FSEL R249, R249, -INF , P1 ;  /* 0xff800000f9f97808 */ /* 0x000fe40000800000 */
[C---:B------:R-:W-:Y:S01]  /*b1f0*/  ISETP.GT.AND P1, PT, R0.reuse, 0x61, PT ;  /* 0x000000610000780c */ /* 0x040fe20003f24270 */
[----:B------:R-:W1:Y:S01]  /*b200*/  MUFU.TANH R105, R105 ;  /* 0x0000006900697308 */ /* 0x000e620000002400 */
[----:B------:R-:W-:Y:S02]  /*b210*/  ISETP.GT.AND P0, PT, R0, 0x51, PT ;  /* 0x000000510000780c */ /* 0x000fe40003f04270 */
[----:B------:R-:W-:Y:S02]  /*b220*/  FMNMX.FTZ R2, R249, R2, !PT ;  /* 0x00000002f9027209 */ /* 0x000fe40007810000 */
[----:B--2---:R-:W-:Y:S02]  /*b230*/  FSEL R247, R92, -INF , P5 ;  /* 0xff8000005cf77808 */ /* 0x004fe40002800000 */
[C---:B------:R-:W-:Y:S02]  /*b240*/  ISETP.GT.AND P5, PT, R0.reuse, 0x69, PT ;  /* 0x000000690000780c */ /* 0x040fe40003fa4270 */
[----:B------:R-:W-:Y:S01]  /*b250*/  FMNMX.FTZ R72, R243, R72, !PT ;  /* 0x00000048f3487209 */ /* 0x000fe20007810000 */
[----:B------:R-:W2:Y:S01]  /*b260*/  MUFU.TANH R108, R108 ;  /* 0x0000006c006c7308 */ /* 0x000ea20000002400 */
[----:B------:R-:W-:Y:S02]  /*b270*/  ISETP.GT.AND P2, PT, R0, 0x60, PT ;  /* 0x000000600000780c */ /* 0x000fe40003f44270 */
[----:B------:R-:W-:Y:S02]  /*b280*/  FSEL R248, R248, -INF , P0 ;  /* 0xff800000f8f87808 */ /* 0x000fe40000000000 */
[----:B------:R-:W-:Y:S02]  /*b290*/  ISETP.GT.AND P0, PT, R0, 0x68, PT ;  /* 0x000000680000780c */ /* 0x000fe40003f04270 */
[----:B------:R-:W-:Y:S01]  /*b2a0*/  FMNMX.FTZ R0, R188, R4, !PT ;  /* 0x00000004bc007209 */ /* 0x000fe20007810000 */
[--C-:B------:R-:W-:Y:S01]  /*b2b0*/  FFMA.FTZ R4, R8, c[0x0][0x2d0], -R75.reuse ;  /* 0x0000b40008047a23 */ /* 0x100fe2000001084b */
[----:B------:R-:W-:Y:S01]  /*b2c0*/  FMNMX.FTZ R72, R221, R72, !PT ;  /* 0x00000048dd487209 */ /* 0x000fe20007810000 */
[----:B------:R-:W3:Y:S01]  /*b2d0*/  MUFU.TANH R91, R91 ;  /* 0x0000005b005b7308 */ /* 0x000ee20000002400 */
[----:B------:R-:W-:Y:S01]  /*b2e0*/  FSEL R202, R109, -INF , P5 ;  /* 0xff8000006dca7808 */ /* 0x000fe20002800000 */
[--C-:B------:R-:W-:Y:S01]  /*b2f0*/  FFMA.FTZ R109, R201, c[0x0][0x2d0], -R75.reuse ;  /* 0x0000b400c96d7a23 */ /* 0x100fe2000001084b */
[----:B------:R-:W-:Y:S02]  /*b300*/  ISETP.GE.AND P5, PT, R216, 0x1, PT ;  /* 0x00000001d800780c */ /* 0x000fe40003fa6270 */
[----:B------:R-:W-:Y:S02]  /*b310*/  FMNMX.FTZ R72, R103, R72, !PT ;  /* 0x0000004867487209 */ /* 0x000fe40007810000 */
[----:B-1----:R-:W-:Y:S01]  /*b320*/  FSEL R207, R105, -INF , P1 ;  /* 0xff80000069cf7808 */ /* 0x002fe20000800000 */
[----:B------:R-:W-:Y:S01]  /*b330*/  IMAD.MOV.U32 R105, RZ, RZ, R86 ;  /* 0x000000ffff697224 */ /* 0x000fe200078e0056 */
[----:B------:R-:W-:Y:S01]  /*b340*/  FMNMX.FTZ R72, R197, R72, !PT ;  /* 0x00000048c5487209 */ /* 0x000fe20007810000 */
[----:B------:R1:W-:Y:S01]  /*b350*/  MUFU.EX2 R220, R4 ;  /* 0x0000000400dc7308 */ /* 0x0003e20000000800 */
[----:B------:R-:W-:Y:S02]  /*b360*/  FMNMX.FTZ R2, R248, R2, !PT ;  /* 0x00000002f8027209 */ /* 0x000fe40007810000 */
[----:B------:R-:W-:Y:S01]  /*b370*/  FSEL R211, R104, -INF , P2 ;  /* 0xff80000068d37808 */ /* 0x000fe20001000000 */
[--C-:B------:R-:W-:Y:S01]  /*b380*/  FFMA.FTZ R104, R223, c[0x0][0x2d0], -R75.reuse ;  /* 0x0000b400df687a23 */ /* 0x100fe2000001084b */
[----:B------:R-:W-:Y:S02]  /*b390*/  FMNMX.FTZ R2, R247, R2, !PT ;  /* 0x00000002f7027209 */ /* 0x000fe40007810000 */
[----:B------:R-:W-:Y:S02]  /*b3a0*/  FMNMX.FTZ R72, R191, R72, !PT ;  /* 0x00000048bf487209 */ /* 0x000fe40007810000 */
[----:B------:R-:W-:Y:S01]  /*b3b0*/  FMNMX.FTZ R2, R107, R2, !PT ;  /* 0x000000026b027209 */ /* 0x000fe20007810000 */
[----:B------:R-:W3:Y:S01]  /*b3c0*/  MUFU.TANH R94, R94 ;  /* 0x0000005e005e7308 */ /* 0x000ee20000002400 */
[----:B------:R-:W-:Y:S02]  /*b3d0*/  FMNMX.FTZ R72, R190, R72, !PT ;  /* 0x00000048be487209 */ /* 0x000fe40007810000 */
[----:B------:R-:W-:Y:S02]  /*b3e0*/  FMNMX.FTZ R2, R211, R2, !PT ;  /* 0x00000002d3027209 */ /* 0x000fe40007810000 */
[----:B--2---:R-:W-:Y:S01]  /*b3f0*/  FSEL R204, R108, -INF , P0 ;  /* 0xff8000006ccc7808 */ /* 0x004fe20000000000 */
[--C-:B------:R-:W-:Y:S01]  /*b400*/  FFMA.FTZ R108, R219, c[0x0][0x2d0], -R75.reuse ;  /* 0x0000b400db6c7a23 */ /* 0x100fe2000001084b */
[----:B------:R-:W-:Y:S02]  /*b410*/  FMNMX.FTZ R2, R207, R2, !PT ;  /* 0x00000002cf027209 */ /* 0x000fe40007810000 */
[----:B------:R-:W-:Y:S01]  /*b420*/  FMNMX.FTZ R72, R186, R72, !PT ;  /* 0x00000048ba487209 */ /* 0x000fe20007810000 */
[----:B------:R-:W2:Y:S01]  /*b430*/  MUFU.TANH R95, R95 ;  /* 0x0000005f005f7308 */ /* 0x000ea20000002400 */
[----:B------:R-:W-:Y:S02]  /*b440*/  FMNMX.FTZ R2, R204, R2, !PT ;  /* 0x00000002cc027209 */ /* 0x000fe40007810000 */
[----:B------:R-:W-:Y:S01]  /*b450*/  FMNMX.FTZ R72, R99, R72, !PT ;  /* 0x0000004863487209 */ /* 0x000fe20007810000 */
[--C-:B-1----:R-:W-:Y:S01]  /*b460*/  FFMA.FTZ R4, R9, c[0x0][0x2d0], -R75.reuse ;  /* 0x0000b40009047a23 */ /* 0x102fe2000001084b */
[----:B------:R-:W-:Y:S01]  /*b470*/  FMNMX.FTZ R2, R202, R2, !PT ;  /* 0x00000002ca027209 */ /* 0x000fe20007810000 */
[----:B------:R-:W-:Y:S01]  /*b480*/  IMAD.MOV.U32 R9, RZ, RZ, c[0x0][0x1e0] ;  /* 0x00007800ff097624 */ /* 0x000fe200078e00ff */
[----:B------:R-:W-:Y:S02]  /*b490*/  FMNMX.FTZ R72, R98, R72, !PT ;  /* 0x0000004862487209 */ /* 0x000fe40007810000 */
[----:B------:R-:W-:Y:S01]  /*b4a0*/  ISETP.GT.AND P2, PT, R5, 0x51, PT ;  /* 0x000000510500780c */ /* 0x000fe20003f44270 */
[----:B------:R1:W1:Y:S01]  /*b4b0*/  MUFU.EX2 R246, R4 ;  /* 0x0000000400f67308 */ /* 0x0002620000000800 */
[----:B------:R-:W-:Y:S01]  /*b4c0*/  FMNMX.FTZ R72, R114, R72, !PT ;  /* 0x0000004872487209 */ /* 0x000fe20007810000 */
[----:B------:R-:W2:Y:S01]  /*b4d0*/  SHFL.BFLY PT, R71, R2, 0x2, 0x1f ;  /* 0x0c401f0002477f89 */ /* 0x000ea200000e0000 */
[----:B------:R-:W-:Y:S02]  /*b4e0*/  FMNMX.FTZ R0, R199, R0, !PT ;  /* 0x00000000c7007209 */ /* 0x000fe40007810000 */
[----:B------:R-:W-:Y:S02]  /*b4f0*/  FMNMX.FTZ R72, R115, R72, !PT ;  /* 0x0000004873487209 */ /* 0x000fe40007810000 */
[----:B------:R-:W-:Y:S02]  /*b500*/  FMNMX.FTZ R0, R214, R0, !PT ;  /* 0x00000000d6007209 */ /* 0x000fe40007810000 */
[----:B---3--:R-:W-:Y:S01]  /*b510*/  FSEL R217, R91, -INF , P2 ;  /* 0xff8000005bd97808 */ /* 0x008fe20001000000 */
[----:B------:R-:W3:Y:S01]  /*b520*/  MUFU.TANH R106, R106 ;  /* 0x0000006a006a7308 */ /* 0x000ee20000002400 */
[----:B------:R-:W3:Y:S01]  /*b530*/  SHFL.BFLY PT, R6, R72, 0x2, 0x1f ;  /* 0x0c401f0048067f89 */ /* 0x000ee200000e0000 */
[----:B------:R-:W-:Y:S02]  /*b540*/  FMNMX.FTZ R0, R84, R0, !PT ;  /* 0x0000000054007209 */ /* 0x000fe40007810000 */
[----:B------:R-:W-:Y:S02]  /*b550*/  ISETP.GT.AND P1, PT, R5, 0x58, PT ;  /* 0x000000580500780c */ /* 0x000fe40003f24270 */
[----:B------:R-:W-:Y:S02]  /*b560*/  FMNMX.FTZ R0, R97, R0, !PT ;  /* 0x0000000061007209 */ /* 0x000fe40007810000 */
[----:B------:R-:W-:Y:S02]  /*b570*/  FSEL R215, R94, -INF , P1 ;  /* 0xff8000005ed77808 */ /* 0x000fe40000800000 */
[----:B------:R-:W-:Y:S02]  /*b580*/  FMNMX.FTZ R0, R111, R0, !PT ;  /* 0x000000006f007209 */ /* 0x000fe40007810000 */
[----:B------:R-:W-:Y:S01]  /*b590*/  ISETP.GT.AND P0, PT, R5, 0x59, PT ;  /* 0x000000590500780c */ /* 0x000fe20003f04270 */
[--C-:B-1----:R-:W-:Y:S01]  /*b5a0*/  FFMA.FTZ R4, R10, c[0x0][0x2d0], -R75.reuse ;  /* 0x0000b4000a047a23 */ /* 0x102fe2000001084b */
[----:B------:R-:W-:Y:S02]  /*b5b0*/  MOV R10, c[0x0][0x1e4] ;  /* 0x00007900000a7a02 */ /* 0x000fe40000000f00 */
[----:B--2---:R-:W-:Y:S01]  /*b5c0*/  FMNMX.FTZ R71, R2, R71, !PT ;  /* 0x0000004702477209 */ /* 0x004fe20007810000 */
[----:B------:R-:W-:Y:S01]  /*b5d0*/  MUFU.EX2 R64, R4 ;  /* 0x0000000400407308 */ /* 0x000fe20000000800 */
[----:B------:R-:W-:Y:S01]  /*b5e0*/  FFMA.FTZ R2, R11, c[0x0][0x2d0], -R75 ;  /* 0x0000b4000b027a23 */ /* 0x000fe2000001084b */
[----:B------:R-:W-:Y:S02]  /*b5f0*/  FSEL R212, R95, -INF , P0 ;  /* 0xff8000005fd47808 */ /* 0x000fe40000000000 */
[----:B------:R-:W-:Y:S02]  /*b600*/  F2FP.BF16.PACK_AB R76, R246, R220 ;  /* 0x000000dcf64c723e */ /* 0x000fe400000010ff */
[C---:B------:R-:W-:Y:S02]  /*b610*/  ISETP.GT.AND P0, PT, R5.reuse, 0x61, PT ;  /* 0x000000610500780c */ /* 0x040fe40003f04270 */
[----:B------:R-:W-:Y:S02]  /*b620*/  FMNMX.FTZ R0, R194, R0, !PT ;  /* 0x00000000c2007209 */ /* 0x000fe40007810000 */
[----:B------:R-:W1:Y:S01]  /*b630*/  MUFU.EX2 R4, R2 ;  /* 0x0000000200047308 */ /* 0x000e620000000800 */
[----:B---3--:R-:W-:Y:S02]  /*b640*/  FMNMX.FTZ R72, R72, R6, !PT ;  /* 0x0000000648487209 */ /* 0x008fe40007810000 */
[----:B------:R-:W-:Y:S02]  /*b650*/  FMNMX.FTZ R0, R242, R0, !PT ;  /* 0x00000000f2007209 */ /* 0x000fe40007810000 */
[----:B------:R-:W-:Y:S01]  /*b660*/  ISETP.GT.AND P1, PT, R5, 0x60, PT ;  /* 0x000000600500780c */ /* 0x000fe20003f24270 */
[----:B------:R-:W2:Y:S01]  /*b670*/  SHFL.BFLY PT, R6, R72, 0x1, 0x1f ;  /* 0x0c201f0048067f89 */ /* 0x000ea200000e0000 */
[----:B------:R-:W-:Y:S02]  /*b680*/  FMNMX.FTZ R0, R217, R0, !PT ;  /* 0x00000000d9007209 */ /* 0x000fe40007810000 */
[----:B------:R-:W-:Y:S02]  /*b690*/  FSEL R208, R106, -INF , P1 ;  /* 0xff8000006ad07808 */ /* 0x000fe40000800000 */
[----:B------:R-:W-:Y:S02]  /*b6a0*/  FMNMX.FTZ R0, R215, R0, !PT ;  /* 0x00000000d7007209 */ /* 0x000fe40007810000 */
[----:B------:R-:W-:Y:S02]  /*b6b0*/  ISETP.GT.AND P1, PT, R5, 0x68, PT ;  /* 0x000000680500780c */ /* 0x000fe40003f24270 */
[----:B------:R-:W-:Y:S02]  /*b6c0*/  FMNMX.FTZ R0, R212, R0, !PT ;  /* 0x00000000d4007209 */ /* 0x000fe40007810000 */
[----:B------:R-:W-:Y:S01]  /*b6d0*/  FSEL R206, R17, -INF , P0 ;  /* 0xff80000011ce7808 */ /* 0x000fe20000000000 */
[----:B------:R-:W-:Y:S01]  /*b6e0*/  @P5 IMAD.SHL.U32 R17, R9, 0x20, RZ ;  /* 0x0000002009115824 */ /* 0x000fe200078e00ff */
[----:B------:R-:W-:Y:S02]  /*b6f0*/  FMNMX.FTZ R0, R208, R0, !PT ;  /* 0x00000000d0007209 */ /* 0x000fe40007810000 */
[----:B------:R-:W-:Y:S02]  /*b700*/  ISETP.GT.AND P0, PT, R5, 0x69, PT ;  /* 0x000000690500780c */ /* 0x000fe40003f04270 */
[----:B------:R-:W-:Y:S01]  /*b710*/  FSEL R203, R7, -INF , P1 ;  /* 0xff80000007cb7808 */ /* 0x000fe20000800000 */
[----:B-1----:R1:W-:Y:S01]  /*b720*/  STL [R1], R4 ;  /* 0x0000000401007387 */ /* 0x0023e20000100800 */
[----:B------:R-:W-:Y:S02]  /*b730*/  FMNMX.FTZ R0, R206, R0, !PT ;  /* 0x00000000ce007209 */ /* 0x000fe40007810000 */
[----:B------:R-:W-:Y:S01]  /*b740*/  FSEL R74, R74, -INF , P0 ;  /* 0xff8000004a4a7808 */ /* 0x000fe20000000000 */
[----:B------:R-:W-:Y:S01]  /*b750*/  STL [R1+0xa0], R216 ;  /* 0x0000a0d801007387 */ /* 0x000fe20000100800 */
[----:B------:R-:W-:Y:S02]  /*b760*/  FMNMX.FTZ R0, R203, R0, !PT ;  /* 0x00000000cb007209 */ /* 0x000fe40007810000 */
[----:B--2---:R-:W-:Y:S01]  /*b770*/  FMNMX.FTZ R72, R72, R6, !PT ;  /* 0x0000000648487209 */ /* 0x004fe20007810000 */
[----:B------:R-:W-:Y:S01]  /*b780*/  STL [R1+0xa4], R244 ;  /* 0x0000a4f401007387 */ /* 0x000fe20000100800 */
[----:B------:R-:W-:Y:S02]  /*b790*/  FMNMX.FTZ R0, R74, R0, !PT ;  /* 0x000000004a007209 */ /* 0x000fe40007810000 */
[C---:B------:R-:W-:Y:S01]  /*b7a0*/  FSETP.NEU.FTZ.AND P2, PT, R72.reuse, -INF , PT ;  /* 0xff8000004800780b */ /* 0x040fe20003f5d000 */
[----:B------:R-:W-:Y:S01]  /*b7b0*/  FMUL.FTZ R96, R72, c[0x0][0x2d0] ;  /* 0x0000b40048607a20 */ /* 0x000fe20000410000 */
[----:B------:R-:W2:Y:S01]  /*b7c0*/  SHFL.BFLY PT, R6, R71, 0x1, 0x1f ;  /* 0x0c201f0047067f89 */ /* 0x000ea200000e0000 */
[----:B------:R-:W-:Y:S03]  /*b7d0*/  @P5 SHF.R.S32.HI R5, RZ, 0x1f, R244 ;  /* 0x0000001fff055819 */ /* 0x000fe600000114f4 */
[----:B------:R-:W-:Y:S02]  /*b7e0*/  FSEL R96, R96, RZ, P2 ;  /* 0x000000ff60607208 */ /* 0x000fe40001000000 */
[----:B------:R-:W-:Y:S02]  /*b7f0*/  @P5 IMAD R5, R5, c[0x0][0x1e0], RZ ;  /* 0x0000780005055a24 */ /* 0x000fe400078e02ff */
[----:B------:R-:W3:Y:S02]  /*b800*/  SHFL.BFLY PT, R2, R0, 0x2, 0x1f ;  /* 0x0c401f0000027f89 */ /* 0x000ee400000e0000 */
[----:B------:R-:W-:Y:S02]  /*b810*/  @P5 IMAD R5, R244, c[0x0][0x1e4], R5 ;  /* 0x00007900f4055a24 */ /* 0x000fe400078e0205 */
[----:B-1----:R-:W-:Y:S01]  /*b820*/  FFMA.FTZ R4, R12, c[0x0][0x2d0], -R96 ;  /* 0x0000b4000c047a23 */ /* 0x002fe20000010860 */
[----:B------:R-:W-:Y:S03]  /*b830*/  @P5 SHF.L.U64.HI R12, R9, 0x5, R10 ;  /* 0x00000005090c5819 */ /* 0x000fe6000001020a */
[----:B------:R1:W-:Y:S01]  /*b840*/  MUFU.EX2 R192, R4 ;  /* 0x0000000400c07308 */ /* 0x0003e20000000800 */
[----:B------:R-:W-:Y:S01]  /*b850*/  STL [R1+0xa8], R73 ;  /* 0x0000a84901007387 */ /* 0x000fe20000100800 */
[----:B--2---:R-:W-:Y:S01]  /*b860*/  FMNMX.FTZ R71, R71, R6, !PT ;  /* 0x0000000647477209 */ /* 0x004fe20007810000 */
[----:B------:R-:W-:Y:S03]  /*b870*/  @P5 IMAD.WIDE.U32 R6, R244, c[0x0][0x1e0], RZ ;  /* 0x00007800f4065a25 */ /* 0x000fe600078e00ff */
[C---:B------:R-:W-:Y:S01]  /*b880*/  FSETP.NEU.FTZ.AND P1, PT, R71.reuse, -INF , PT ;  /* 0xff8000004700780b */ /* 0x040fe20003f3d000 */
[----:B------:R-:W-:Y:S02]  /*b890*/  FMUL.FTZ R100, R71, c[0x0][0x2d0] ;  /* 0x0000b40047647a20 */ /* 0x000fe40000410000 */
[----:B------:R-:W-:Y:S01]  /*b8a0*/  @P5 IMAD.IADD R7, R7, 0x1, R5 ;  /* 0x0000000107075824 */ /* 0x000fe200078e0205 */
[----:B---3--:R-:W-:Y:S02]  /*b8b0*/  FMNMX.FTZ R0, R0, R2, !PT ;  /* 0x0000000200007209 */ /* 0x008fe40007810000 */
[----:B------:R-:W-:Y:S01]  /*b8c0*/  FSEL R100, R100, RZ, P1 ;  /* 0x000000ff64647208 */ /* 0x000fe20000800000 */
[----:B------:R-:W-:Y:S01]  /*b8d0*/  @P5 IMAD R7, R7, 0x70, RZ ;  /* 0x0000007007075824 */ /* 0x000fe200078e02ff */
[----:B------:R-:W-:Y:S01]  /*b8e0*/  @P5 MOV R5, R69 ;  /* 0x0000004500055202 */ /* 0x000fe20000000f00 */
[----:B------:R-:W2:Y:S02]  /*b8f0*/  SHFL.BFLY PT, R2, R0, 0x1, 0x1f ;  /* 0x0c201f0000027f89 */ /* 0x000ea400000e0000 */
[----:B------:R-:W-:Y:S02]  /*b900*/  FFMA.FTZ R8, R16, c[0x0][0x2d0], -R100 ;  /* 0x0000b40010087a23 */ /* 0x000fe40000010864 */
[----:B-1----:R-:W-:Y:S02]  /*b910*/  FFMA.FTZ R4, R13, c[0x0][0x2d0], -R96 ;  /* 0x0000b4000d047a23 */ /* 0x002fe40000010860 */
[----:B------:R1:W-:Y:S01]  /*b920*/  MUFU.EX2 R113, R8 ;  /* 0x0000000800717308 */ /* 0x0003e20000000800 */
[--C-:B------:R-:W-:Y:S02]  /*b930*/  FFMA.FTZ R13, R30, c[0x0][0x2d0], -R75.reuse ;  /* 0x0000b4001e0d7a23 */ /* 0x100fe4000001084b */
[--C-:B------:R-:W-:Y:S02]  /*b940*/  FFMA.FTZ R16, R25, c[0x0][0x2d0], -R75.reuse ;  /* 0x0000b40019107a23 */ /* 0x100fe4000001084b */
[--C-:B------:R-:W-:Y:S05]  /*b950*/  FFMA.FTZ R107, R107, c[0x0][0x2d0], -R100.reuse ;  /* 0x0000b4006b6b7a23 */ /* 0x100fea0000010864 */
[----:B------:R3:W3:Y:S01]  /*b960*/  MUFU.EX2 R205, R4 ;  /* 0x0000000400cd7308 */ /* 0x0006e20000000800 */
[----:B--2---:R-:W-:Y:S01]  /*b970*/  FMNMX.FTZ R70, R0, R2, !PT ;  /* 0x0000000200467209 */ /* 0x004fe20007810000 */
[----:B------:R-:W-:Y:S08]  /*b980*/  FFMA.FTZ R0, R19, c[0x0][0x2d0], -R100 ;  /* 0x0000b40013007a23 */ /* 0x000ff00000010864 */
[----:B------:R2:W-:Y:S01]  /*b990*/  MUFU.EX2 R230, R13 ;  /* 0x0000000d00e67308 */ /* 0x0005e20000000800 */
[----:B------:R-:W-:Y:S02]  /*b9a0*/  FFMA.FTZ R2, R27, c[0x0][0x2d0], -R96 ;  /* 0x0000b4001b027a23 */ /* 0x000fe40000010860 */
[----:B------:R-:W-:Y:S02]  /*b9b0*/  FMUL.FTZ R101, R70, c[0x0][0x2d0] ;  /* 0x0000b40046657a20 */ /* 0x000fe40000410000 */
[----:B-1----:R-:W-:Y:S05]  /*b9c0*/  FFMA.FTZ R8, R18, c[0x0][0x2d0], -R100 ;  /* 0x0000b40012087a23 */ /* 0x002fea0000010864 */
[----:B------:R-:W-:Y:S01]  /*b9d0*/  MUFU.EX2 R65, R8 ;  /* 0x0000000800417308 */ /* 0x000fe20000000800 */
[--C-:B---3--:R-:W-:Y:S01]  /*b9e0*/  FFMA.FTZ R4, R14, c[0x0][0x2d0], -R96.reuse ;  /* 0x0000b4000e047a23 */ /* 0x108fe20000010860 */
[----:B------:R-:W-:Y:S01]  /*b9f0*/  F2FP.BF16.PACK_AB R77, R205, R192 ;  /* 0x000000c0cd4d723e */ /* 0x000fe200000010ff */
[--C-:B------:R-:W-:Y:S07]  /*ba00*/  FFMA.FTZ R14, R29, c[0x0][0x2d0], -R75.reuse ;  /* 0x0000b4001d0e7a23 */ /* 0x100fee000001084b */
[----:B------:R1:W-:Y:S01]  /*ba10*/  MUFU.EX2 R55, R4 ;  /* 0x0000000400377308 */ /* 0x0003e20000000800 */
[--C-:B--2---:R-:W-:Y:S09]  /*ba20*/  FFMA.FTZ R13, R42, c[0x0][0x2d0], -R75.reuse ;  /* 0x0000b4002a0d7a23 */ /* 0x104ff2000001084b */
[----:B------:R2:W-:Y:S10]  /*ba30*/  MUFU.EX2 R106, R0 ;  /* 0x00000000006a7308 */ /* 0x0005f40000000800 */
[----:B------:R3:W-:Y:S01]  /*ba40*/  MUFU.EX2 R229, R2 ;  /* 0x0000000200e57308 */ /* 0x0007e20000000800 */
[----:B-1----:R-:W-:Y:S02]  /*ba50*/  FFMA.FTZ R4, R15, c[0x0][0x2d0], -R96 ;  /* 0x0000b4000f047a23 */ /* 0x002fe40000010860 */
[----:B------:R-:W-:Y:S07]  /*ba60*/  FFMA.FTZ R15, R26, c[0x0][0x2d0], -R75 ;  /* 0x0000b4001a0f7a23 */ /* 0x000fee000001084b */
[----:B------:R4:W-:Y:S01]  /*ba70*/  MUFU.EX2 R244, R4 ;  /* 0x0000000400f47308 */ /* 0x0009e20000000800 */
[--C-:B--2---:R-:W-:Y:S09]  /*ba80*/  FFMA.FTZ R0, R20, c[0x0][0x2d0], -R100.reuse ;  /* 0x0000b40014007a23 */ /* 0x104ff20000010864 */
[----:B------:R-:W1:Y:S01]  /*ba90*/  MUFU.EX2 R216, R0 ;  /* 0x0000000000d87308 */ /* 0x000e620000000800 */
[----:B---3--:R-:W-:Y:S09]  /*baa0*/  FFMA.FTZ R2, R37, c[0x0][0x2d0], -R100 ;  /* 0x0000b40025027a23 */ /* 0x008ff20000010864 */
[----:B------:R2:W-:Y:S01]  /*bab0*/  MUFU.EX2 R234, R2 ;  /* 0x0000000200ea7308 */ /* 0x0005e20000000800 */
[----:B----4-:R-:W-:Y:S04]  /*bac0*/  @P5 IMAD.MOV.U32 R4, RZ, RZ, R66 ;  /* 0x000000ffff045224 */ /* 0x010fe800078e0042 */
[----:B------:R-:W-:Y:S05]  /*bad0*/  @P5 IMAD.WIDE.U32 R4, R6, 0x70, R4 ;  /* 0x0000007006045825 */ /* 0x000fea00078e0004 */
[----:B------:R3:W-:Y:S01]  /*bae0*/  MUFU.EX2 R240, R14 ;  /* 0x0000000e00f07308 */ /* 0x0007e20000000800 */
[----:B------:R-:W-:Y:S01]  /*baf0*/  @P5 IMAD.IADD R7, R5, 0x1, R7 ;  /* 0x0000000105075824 */ /* 0x000fe200078e0207 */
[----:B------:R-:W-:Y:S02]  /*bb00*/  @P5 LEA R6, P0, R4, c[0x0][0x1c8], 0x1 ;  /* 0x0000720004065a11 */ /* 0x000fe400078008ff */
[----:B-1----:R-:W-:Y:S02]  /*bb10*/  F2FP.BF16.PACK_AB R66, R216, R106 ;  /* 0x0000006ad842723e */ /* 0x002fe400000010ff */
[----:B------:R-:W-:Y:S02]  /*bb20*/  @P5 LEA.HI.X R7, R4, c[0x0][0x1cc], R7, 0x1, P0 ;  /* 0x0000730004075a11 */ /* 0x000fe400000f0c07 */
[-C--:B------:R-:W-:Y:S02]  /*bb30*/  @P5 IADD3 R4, P0, R6, R17.reuse, RZ ;  /* 0x0000001106045210 */ /* 0x080fe40007f1e0ff */
[----:B------:R-:W-:Y:S01]  /*bb40*/  MUFU.EX2 R236, R15 ;  /* 0x0000000f00ec7308 */ /* 0x000fe20000000800 */
[----:B------:R1:W-:Y:S02]  /*bb50*/  @P5 LDGSTS.E.BYPASS.LTC128B.128 [R241+0x3900], [R6.64], !P6 ;  /* 0x0390000006f15fae */ /* 0x0003e4000f101d4a */
[----:B------:R-:W-:Y:S01]  /*bb60*/  @P5 IMAD.X R5, R7, 0x1, R12, P0 ;  /* 0x0000000107055824 */ /* 0x000fe200000e060c */
[-C--:B------:R-:W-:Y:S01]  /*bb70*/  @P5 IADD3 R8, P0, R4, R17.reuse, RZ ;  /* 0x0000001104085210 */ /* 0x080fe20007f1e0ff */
[----:B--2---:R-:W-:Y:S03]  /*bb80*/  FFMA.FTZ R2, R43, c[0x0][0x2d0], -R96 ;  /* 0x0000b4002b027a23 */ /* 0x004fe60000010860 */
[----:B------:R-:W-:Y:S02]  /*bb90*/  @P5 IADD3.X R9, R5, R12, RZ, P0, !PT ;  /* 0x0000000c05095210 */ /* 0x000fe400007fe4ff */
[----:B------:R2:W-:Y:S01]  /*bba0*/  MUFU.EX2 R90, R2 ;  /* 0x00000002005a7308 */ /* 0x0005e20000000800 */
[----:B------:R-:W-:Y:S01]  /*bbb0*/  @P5 IADD3 R10, P0, R8, R17, RZ ;  /* 0x00000011080a5210 */ /* 0x000fe20007f1e0ff */
[----:B------:R4:W-:Y:S01]  /*bbc0*/  @P5 LDGSTS.E.BYPASS.LTC128B.128 [R241+0x4100], [R4.64], !P6 ;  /* 0x0410000004f15fae */ /* 0x0009e2000f101d4a */
[----:B---3--:R-:W-:Y:S03]  /*bbd0*/  FFMA.FTZ R14, R41, c[0x0][0x2d0], -R75 ;  /* 0x0000b400290e7a23 */ /* 0x008fe6000001084b */
[----:B------:R-:W-:Y:S01]  /*bbe0*/  @P5 IMAD.X R11, R9, 0x1, R12, P0 ;  /* 0x00000001090b5824 */ /* 0x000fe200000e060c */
[----:B------:R-:W-:Y:S03]  /*bbf0*/  FSETP.NEU.FTZ.AND P0, PT, R70, -INF , PT ;  /* 0xff8000004600780b */ /* 0x000fe60003f1d000 */
[----:B------:R-:W-:Y:S01]  /*bc00*/  MUFU.EX2 R87, R14 ;  /* 0x0000000e00577308 */ /* 0x000fe20000000800 */
[----:B------:R-:W-:Y:S01]  /*bc10*/  FSEL R101, R101, RZ, P0 ;  /* 0x000000ff65657208 */ /* 0x000fe20000000000 */
[----:B------:R3:W-:Y:S04]  /*bc20*/  @P5 LDGSTS.E.BYPASS.LTC128B.128 [R241+0x4900], [R8.64], !P6 ;  /* 0x0490000008f15fae */ /* 0x0007e8000f101d4a */
[--C-:B------:R-:W-:Y:S04]  /*bc30*/  FFMA.FTZ R0, R21, c[0x0][0x2d0], -R101.reuse ;  /* 0x0000b40015007a23 */ /* 0x100fe80000010865 */
[----:B------:R1:W-:Y:S01]  /*bc40*/  MUFU.EX2 R112, R0 ;  /* 0x0000000000707308 */ /* 0x0003e20000000800 */
[----:B------:R3:W-:Y:S01]  /*bc50*/  @P5 LDGSTS.E.BYPASS.LTC128B.128 [R241+0x5100], [R10.64], !P6 ;  /* 0x051000000af15fae */ /* 0x0007e2000f101d4a */
[----:B--2---:R-:W-:Y:S08]  /*bc60*/  FFMA.FTZ R2, R49, c[0x0][0x2d0], -R100 ;  /* 0x0000b40031027a23 */ /* 0x004ff00000010864 */
[----:B------:R-:W-:Y:S10]  /*bc70*/  MUFU.EX2 R80, R2 ;  /* 0x0000000200507308 */ /* 0x000ff40000000800 */
[----:B------:R-:W-:Y:S01]  /*bc80*/  MUFU.EX2 R95, R13 ;  /* 0x0000000d005f7308 */ /* 0x000fe20000000800 */
[--C-:B-1----:R-:W-:Y:S09]  /*bc90*/  FFMA.FTZ R0, R22, c[0x0][0x2d0], -R101.reuse ;  /* 0x0000b40016007a23 */ /* 0x102ff20000010865 */
[----:B------:R1:W-:Y:S10]  /*bca0*/  MUFU.EX2 R250, R0 ;  /* 0x0000000000fa7308 */ /* 0x0003f40000000800 */
[----:B------:R-:W-:Y:S01]  /*bcb0*/  MUFU.EX2 R232, R16 ;  /* 0x0000001000e87308 */ /* 0x000fe20000000800 */
[--C-:B-1----:R-:W-:Y:S09]  /*bcc0*/  FFMA.FTZ R0, R23, c[0x0][0x2d0], -R101.reuse ;  /* 0x0000b40017007a23 */ /* 0x102ff20000010865 */
[----:B------:R1:W-:Y:S02]  /*bcd0*/  MUFU.EX2 R251, R0 ;  /* 0x0000000000fb7308 */ /* 0x0003e40000000800 */
[--C-:B-1----:R-:W-:Y:S08]  /*bce0*/  FFMA.FTZ R0, R24, c[0x0][0x2d0], -R101.reuse ;  /* 0x0000b40018007a23 */ /* 0x102ff00000010865 */
[----:B------:R1:W2:Y:S02]  /*bcf0*/  MUFU.EX2 R228, R0 ;  /* 0x0000000000e47308 */ /* 0x0002a40000000800 */
[--C-:B-1----:R-:W-:Y:S01]  /*bd00*/  FFMA.FTZ R0, R28, c[0x0][0x2d0], -R96.reuse ;  /* 0x0000b4001c007a23 */ /* 0x102fe20000010860 */
[----:B--2---:R-:W-:Y:S07]  /*bd10*/  F2FP.BF16.PACK_AB R67, R228, R251 ;  /* 0x000000fbe443723e */ /* 0x004fee00000010ff */
[----:B------:R1:W-:Y:S02]  /*bd20*/  MUFU.EX2 R237, R0 ;  /* 0x0000000000ed7308 */ /* 0x0003e40000000800 */
[--C-:B-1----:R-:W-:Y:S08]  /*bd30*/  FFMA.FTZ R0, R31, c[0x0][0x2d0], -R96.reuse ;  /* 0x0000b4001f007a23 */ /* 0x102ff00000010860 */
[----:B------:R1:W-:Y:S02]  /*bd40*/  MUFU.EX2 R233, R0 ;  /* 0x0000000000e97308 */ /* 0x0003e40000000800 */
[----:B-1----:R-:W-:Y:S08]  /*bd50*/  FFMA.FTZ R0, R32, c[0x0][0x2d0], -R96 ;  /* 0x0000b40020007a23 */ /* 0x002ff00000010860 */
[----:B------:R1:W-:Y:S02]  /*bd60*/  MUFU.EX2 R92, R0 ;  /* 0x00000000005c7308 */ /* 0x0003e40000000800 */
[--C-:B-1----:R-:W-:Y:S08]  /*bd70*/  FFMA.FTZ R0, R33, c[0x0][0x2d0], -R100.reuse ;  /* 0x0000b40021007a23 */ /* 0x102ff00000010864 */
[----:B------:R1:W-:Y:S02]  /*bd80*/  MUFU.EX2 R231, R0 ;  /* 0x0000000000e77308 */ /* 0x0003e40000000800 */
[--C-:B-1----:R-:W-:Y:S08]  /*bd90*/  FFMA.FTZ R0, R34, c[0x0][0x2d0], -R100.reuse ;  /* 0x0000b40022007a23 */ /* 0x102ff00000010864 */
[----:B------:R1:W-:Y:S02]  /*bda0*/  MUFU.EX2 R238, R0 ;  /* 0x0000000000ee7308 */ /* 0x0003e40000000800 */
[--C-:B-1----:R-:W-:Y:S08]  /*bdb0*/  FFMA.FTZ R0, R35, c[0x0][0x2d0], -R101.reuse ;  /* 0x0000b40023007a23 */ /* 0x102ff00000010865 */
[----:B------:R1:W-:Y:S02]  /*bdc0*/  MUFU.EX2 R235, R0 ;  /* 0x0000000000eb7308 */ /* 0x0003e40000000800 */
[--C-:B-1----:R-:W-:Y:S08]  /*bdd0*/  FFMA.FTZ R0, R36, c[0x0][0x2d0], -R101.reuse ;  /* 0x0000b40024007a23 */ /* 0x102ff00000010865 */
[----:B------:R1:W-:Y:S02]  /*bde0*/  MUFU.EX2 R239, R0 ;  /* 0x0000000000ef7308 */ /* 0x0003e40000000800 */
[----:B-1----:R-:W-:Y:S08]  /*bdf0*/  FFMA.FTZ R0, R38, c[0x0][0x2d0], -R100 ;  /* 0x0000b40026007a23 */ /* 0x002ff00000010864 */
        /* <DEDUP_REMOVED lines=15> */
[----:B-1----:R-:W-:Y:S02]  /*bef0*/  FSEL R0, R73, RZ, P3 ;  /* 0x000000ff49007208 */ /* 0x002fe40001800000 */
[----:B------:R-:W2:Y:S01]  /*bf00*/  LDL.LU R73, [R1] ;  /* 0x0000000001497983 */ /* 0x000ea20000300800 */
[-C--:B------:R-:W-:Y:S02]  /*bf10*/  @P5 IADD3 R6, P3, R10, R17.reuse, RZ ;  /* 0x000000110a065210 */ /* 0x080fe40007f7e0ff */
[----:B------:R-:W-:Y:S01]  /*bf20*/  FADD.FTZ R2, -R0, R3 ;  /* 0x0000000300027221 */ /* 0x000fe20000010100 */
[----:B------:R-:W-:Y:S02]  /*bf30*/  FSEL R0, R72, RZ, P2 ;  /* 0x000000ff48007208 */ /* 0x000fe40001000000 */
[----:B------:R-:W-:Y:S01]  /*bf40*/  @P5 IMAD.X R7, R11, 0x1, R12, P3 ;  /* 0x000000010b075824 */ /* 0x000fe200018e060c */
[-C--:B----4-:R-:W-:Y:S01]  /*bf50*/  @P5 IADD3 R4, P2, R6, R17.reuse, RZ ;  /* 0x0000001106045210 */ /* 0x090fe20007f5e0ff */
[----:B------:R-:W-:Y:S02]  /*bf60*/  FMUL.FTZ R2, R2, c[0x0][0x2d0] ;  /* 0x0000b40002027a20 */ /* 0x000fe40000410000 */
[----:B------:R-:W-:Y:S01]  /*bf70*/  FADD.FTZ R0, -R0, R116 ;  /* 0x0000007400007221 */ /* 0x000fe20000010100 */
[----:B------:R1:W-:Y:S01]  /*bf80*/  @P5 LDGSTS.E.BYPASS.LTC128B.128 [R241+0x5900], [R6.64], !P6 ;  /* 0x0590000006f15fae */ /* 0x0003e2000f101d4a */
[----:B------:R4:W4:Y:S01]  /*bf90*/  MUFU.EX2 R69, R2 ;  /* 0x0000000200457308 */ /* 0x0009220000000800 */
[--C-:B------:R-:W-:Y:S01]  /*bfa0*/  @P5 IMAD.X R5, R7, 0x1, R12.reuse, P2 ;  /* 0x0000000107055824 */ /* 0x100fe200010e060c */
[----:B---3--:R-:W-:Y:S01]  /*bfb0*/  @P5 IADD3 R8, P3, R4, R17, RZ ;  /* 0x0000001104085210 */ /* 0x008fe20007f7e0ff */
[----:B------:R-:W-:Y:S01]  /*bfc0*/  FMUL.FTZ R0, R0, c[0x0][0x2d0] ;  /* 0x0000b40000007a20 */ /* 0x000fe20000410000 */
[----:B------:R-:W-:Y:S02]  /*bfd0*/  MOV R116, R65 ;  /* 0x0000004100747202 */ /* 0x000fe40000000f00 */
[----:B------:R-:W-:Y:S01]  /*bfe0*/  F2FP.BF16.PACK_AB R65, R250, R112 ;  /* 0x00000070fa41723e */ /* 0x000fe200000010ff */
[----:B------:R3:W-:Y:S01]  /*bff0*/  @P5 LDGSTS.E.BYPASS.LTC128B.128 [R241+0x6100], [R4.64], !P6 ;  /* 0x0610000004f15fae */ /* 0x0007e2000f101d4a */
[----:B------:R-:W-:Y:S02]  /*c000*/  @P5 IMAD.X R9, R5, 0x1, R12, P3 ;  /* 0x0000000105095824 */ /* 0x000fe400018e060c */
[----:B------:R1:W1:Y:S05]  /*c010*/  MUFU.EX2 R68, R0 ;  /* 0x0000000000447308 */ /* 0x00026a0000000800 */
[----:B------:R3:W-:Y:S08]  /*c020*/  @P5 LDGSTS.E.BYPASS.LTC128B.128 [R241+0x6900], [R8.64], !P6 ;  /* 0x0690000008f15fae */ /* 0x0007f0000f101d4a */
[----:B------:R-:W2:Y:S01]  /*c030*/  LDSM.16.MT88.4 R20, [R224+0x100] ;  /* 0x00010000e014783b */ /* 0x000ea20000004200 */
[----:B----4-:R-:W-:Y:S01]  /*c040*/  FSEL R2, R71, RZ, P1 ;  /* 0x000000ff47027208 */ /* 0x010fe20000800000 */
[C---:B------:R-:W-:Y:S02]  /*c050*/  FMUL.FTZ R16, R69.reuse, R132 ;  /* 0x0000008445107220 */ /* 0x040fe40000410000 */
[C---:B------:R-:W-:Y:S02]  /*c060*/  FMUL.FTZ R17, R69.reuse, R133 ;  /* 0x0000008545117220 */ /* 0x040fe40000410000 */
[C---:B------:R-:W-:Y:S02]  /*c070*/  FMUL.FTZ R32, R69.reuse, R148 ;  /* 0x0000009445207220 */ /* 0x040fe40000410000 */
[----:B------:R-:W4:Y:S01]  /*c080*/  LDSM.16.MT88.4 R36, [R227+0x100] ;  /* 0x00010000e324783b */ /* 0x000f220000004200 */
[----:B------:R-:W-:Y:S02]  /*c090*/  IMAD.MOV.U32 R132, RZ, RZ, R85 ;  /* 0x000000ffff847224 */ /* 0x000fe400078e0055 */
[----:B-1----:R-:W-:Y:S01]  /*c0a0*/  FADD.FTZ R0, -R2, R117 ;  /* 0x0000007502007221 */ /* 0x002fe20000010100 */
[----:B------:R-:W-:Y:S01]  /*c0b0*/  FSEL R2, R70, RZ, P0 ;  /* 0x000000ff46027208 */ /* 0x000fe20000000000 */
[C---:B---3--:R-:W-:Y:S01]  /*c0c0*/  FMUL.FTZ R5, R69.reuse, R121 ;  /* 0x0000007945057220 */ /* 0x048fe20000410000 */
[----:B------:R-:W-:Y:S01]  /*c0d0*/  MOV R117, R64 ;  /* 0x0000004000757202 */ /* 0x000fe20000000f00 */
[----:B------:R-:W-:Y:S01]  /*c0e0*/  FMUL.FTZ R0, R0, c[0x0][0x2d0] ;  /* 0x0000b40000007a20 */ /* 0x000fe20000410000 */
[----:B------:R-:W-:Y:S01]  /*c0f0*/  F2FP.BF16.PACK_AB R64, R116, R113 ;  /* 0x000000717440723e */ /* 0x000fe200000010ff */
[C---:B------:R-:W-:Y:S01]  /*c100*/  FMUL.FTZ R18, R68.reuse, R134 ;  /* 0x0000008644127220 */ /* 0x040fe20000410000 */
[----:B------:R-:W0:Y:S01]  /*c110*/  LDGDEPBAR ;  /* 0x00000000000079af */ /* 0x000e220000000000 */
[----:B------:R1:W3:Y:S01]  /*c120*/  MUFU.EX2 R3, R0 ;  /* 0x0000000000037308 */ /* 0x0002e20000000800 */
[C---:B------:R-:W-:Y:S01]  /*c130*/  FMUL.FTZ R6, R68.reuse, R122 ;  /* 0x0000007a44067220 */ /* 0x040fe20000410000 */
[----:B------:R-:W-:Y:S01]  /*c140*/  MOV R122, R83 ;  /* 0x00000053007a7202 */ /* 0x000fe20000000f00 */
[C---:B------:R-:W-:Y:S02]  /*c150*/  FMUL.FTZ R4, R69.reuse, R120 ;  /* 0x0000007845047220 */ /* 0x040fe40000410000 */
[C---:B------:R-:W-:Y:S02]  /*c160*/  FMUL.FTZ R7, R68.reuse, R123 ;  /* 0x0000007b44077220 */ /* 0x040fe40000410000 */
[C---:B------:R-:W-:Y:S01]  /*c170*/  FMUL.FTZ R19, R68.reuse, R135 ;  /* 0x0000008744137220 */ /* 0x040fe20000410000 */
[----:B------:R-:W-:Y:S01]  /*c180*/  MOV R135, R84 ;  /* 0x0000005400877202 */ /* 0x000fe20000000f00 */
[C---:B------:R-:W-:Y:S02]  /*c190*/  FMUL.FTZ R35, R68.reuse, R151 ;  /* 0x0000009744237220 */ /* 0x040fe40000410000 */
[----:B------:R-:W-:Y:S01]  /*c1a0*/  FMUL.FTZ R34, R68, R150 ;  /* 0x0000009644227220 */ /* 0x000fe20000410000 */
[----:B------:R-:W-:Y:S01]  /*c1b0*/  MOV R150, R135 ;  /* 0x0000008700967202 */ /* 0x000fe20000000f00 */
[----:B------:R-:W-:Y:S01]  /*c1c0*/  IMAD.MOV.U32 R148, RZ, RZ, R82 ;  /* 0x000000ffff947224 */ /* 0x000fe200078e0052 */
[----:B------:R-:W-:Y:S01]  /*c1d0*/  MOV R135, R105 ;  /* 0x0000006900877202 */ /* 0x000fe20000000f00 */
[C---:B------:R-:W-:Y:S02]  /*c1e0*/  FMUL.FTZ R48, R69.reuse, R164 ;  /* 0x000000a445307220 */ /* 0x040fe40000410000 */
[----:B------:R-:W-:Y:S02]  /*c1f0*/  FMUL.FTZ R49, R69, R165 ;  /* 0x000000a545317220 */ /* 0x000fe40000410000 */
[----:B------:R-:W-:Y:S02]  /*c200*/  FFMA.FTZ R105, R191, c[0x0][0x2d0], -R96 ;  /* 0x0000b400bf697a23 */ /* 0x000fe40000010860 */
[----:B-1----:R-:W-:Y:S02]  /*c210*/  FADD.FTZ R0, -R2, R118 ;  /* 0x0000007602007221 */ /* 0x002fe40000010100 */
[----:B------:R-:W-:Y:S02]  /*c220*/  FFMA.FTZ R2, R50, c[0x0][0x2d0], -R100 ;  /* 0x0000b40032027a23 */ /* 0x000fe40000010864 */
[----:B------:R-:W-:Y:S02]  /*c230*/  FMUL.FTZ R0, R0, c[0x0][0x2d0] ;  /* 0x0000b40000007a20 */ /* 0x000fe40000410000 */
[----:B------:R1:W1:Y:S01]  /*c240*/  MUFU.EX2 R29, R2 ;  /* 0x00000002001d7308 */ /* 0x0002620000000800 */
[C---:B---3--:R-:W-:Y:S02]  /*c250*/  FMUL.FTZ R8, R3.reuse, R124 ;  /* 0x0000007c03087220 */ /* 0x048fe40000410000 */
[----:B------:R-:W-:Y:S02]  /*c260*/  IMAD.MOV.U32 R118, RZ, RZ, R55 ;  /* 0x000000ffff767224 */ /* 0x000fe400078e0037 */
[C---:B------:R-:W-:Y:S02]  /*c270*/  FMUL.FTZ R9, R3.reuse, R125 ;  /* 0x0000007d03097220 */ /* 0x040fe40000410000 */
[C---:B------:R-:W-:Y:S01]  /*c280*/  FMUL.FTZ R13, R3.reuse, R129 ;  /* 0x00000081030d7220 */ /* 0x040fe20000410000 */
[----:B------:R-:W-:Y:S01]  /*c290*/  F2FP.BF16.PACK_AB R79, R244, R118 ;  /* 0x00000076f44f723e */ /* 0x000fe200000010ff */
[C---:B------:R-:W-:Y:S01]  /*c2a0*/  FMUL.FTZ R12, R3.reuse, R128 ;  /* 0x00000080030c7220 */ /* 0x040fe20000410000 */
[----:B------:R-:W3:Y:S01]  /*c2b0*/  MUFU.EX2 R0, R0 ;  /* 0x0000000000007308 */ /* 0x000ee20000000800 */
[C---:B------:R-:W-:Y:S01]  /*c2c0*/  FMUL.FTZ R24, R3.reuse, R140 ;  /* 0x0000008c03187220 */ /* 0x040fe20000410000 */
[----:B------:R-:W-:Y:S01]  /*c2d0*/  MOV R140, R80 ;  /* 0x00000050008c7202 */ /* 0x000fe20000000f00 */
[C---:B------:R-:W-:Y:S02]  /*c2e0*/  FMUL.FTZ R25, R3.reuse, R141 ;  /* 0x0000008d03197220 */ /* 0x040fe40000410000 */
[C---:B------:R-:W-:Y:S02]  /*c2f0*/  FMUL.FTZ R28, R3.reuse, R144 ;  /* 0x00000090031c7220 */ /* 0x040fe40000410000 */
[C---:B------:R-:W-:Y:S02]  /*c300*/  FMUL.FTZ R41, R3.reuse, R157 ;  /* 0x0000009d03297220 */ /* 0x040fe40000410000 */
[----:B------:R-:W-:Y:S02]  /*c310*/  FMUL.FTZ R45, R3, R161 ;  /* 0x000000a1032d7220 */ /* 0x000fe40000410000 */
[----:B------:R-:W-:Y:S02]  /*c320*/  IMAD.MOV.U32 R129, RZ, RZ, R81 ;  /* 0x000000ffff817224 */ /* 0x000fe400078e0051 */
[----:B------:R-:W-:Y:S01]  /*c330*/  LDSM.16.MT88.4 R80, [R226+0x100] ;  /* 0x00010000e250783b */ /* 0x000fe20000004200 */
[----:B-1----:R-:W-:Y:S02]  /*c340*/  FFMA.FTZ R2, R51, c[0x0][0x2d0], -R101 ;  /* 0x0000b40033027a23 */ /* 0x002fe40000010865 */
[----:B------:R-:W-:Y:S02]  /*c350*/  IMAD.MOV.U32 R144, RZ, RZ, R29 ;  /* 0x000000ffff907224 */ /* 0x000fe400078e001d */
[----:B------:R1:W1:Y:S01]  /*c360*/  MUFU.EX2 R33, R2 ;  /* 0x0000000200217308 */ /* 0x0002620000000800 */
[C---:B------:R-:W-:Y:S01]  /*c370*/  FMUL.FTZ R29, R3.reuse, R145 ;  /* 0x00000091031d7220 */ /* 0x040fe20000410000 */
[----:B------:R-:W-:Y:S01]  /*c380*/  MOV R145, R102 ;  /* 0x0000006600917202 */ /* 0x000fe20000000f00 */
[C---:B------:R-:W-:Y:S02]  /*c390*/  FMUL.FTZ R40, R3.reuse, R156 ;  /* 0x0000009c03287220 */ /* 0x040fe40000410000 */
[----:B------:R-:W-:Y:S02]  /*c3a0*/  FMUL.FTZ R44, R3, R160 ;  /* 0x000000a0032c7220 */ /* 0x000fe40000410000 */
[C---:B---3--:R-:W-:Y:S02]  /*c3b0*/  FMUL.FTZ R11, R0.reuse, R127 ;  /* 0x0000007f000b7220 */ /* 0x048fe40000410000 */
[C---:B------:R-:W-:Y:S02]  /*c3c0*/  FMUL.FTZ R10, R0.reuse, R126 ;  /* 0x0000007e000a7220 */ /* 0x040fe40000410000 */
[C---:B------:R-:W-:Y:S02]  /*c3d0*/  FMUL.FTZ R14, R0.reuse, R130 ;  /* 0x00000082000e7220 */ /* 0x040fe40000410000 */
[C---:B------:R-:W-:Y:S02]  /*c3e0*/  FMUL.FTZ R15, R0.reuse, R131 ;  /* 0x00000083000f7220 */ /* 0x040fe40000410000 */
[C---:B------:R-:W-:Y:S02]  /*c3f0*/  FMUL.FTZ R31, R0.reuse, R147 ;  /* 0x00000093001f7220 */ /* 0x040fe40000410000 */
[C---:B------:R-:W-:Y:S01]  /*c400*/  FMUL.FTZ R26, R0.reuse, R142 ;  /* 0x0000008e001a7220 */ /* 0x040fe20000410000 */
[----:B------:R-:W-:Y:S01]  /*c410*/  MOV R142, R90 ;  /* 0x0000005a008e7202 */ /* 0x000fe20000000f00 */
[C---:B------:R-:W-:Y:S02]  /*c420*/  FMUL.FTZ R27, R0.reuse, R143 ;  /* 0x0000008f001b7220 */ /* 0x040fe40000410000 */
[C---:B------:R-:W-:Y:S02]  /*c430*/  FMUL.FTZ R30, R0.reuse, R146 ;  /* 0x00000092001e7220 */ /* 0x040fe40000410000 */
[----:B------:R-:W-:Y:S02]  /*c440*/  FMUL.FTZ R43, R0, R159 ;  /* 0x0000009f002b7220 */ /* 0x000fe40000410000 */
[----:B-1----:R-:W-:Y:S02]  /*c450*/  FFMA.FTZ R2, R52, c[0x0][0x2d0], -R101 ;  /* 0x0000b40034027a23 */ /* 0x002fe40000010865 */
[----:B------:R-:W-:Y:S02]  /*c460*/  IMAD.MOV.U32 R141, RZ, RZ, R33 ;  /* 0x000000ffff8d7224 */ /* 0x000fe400078e0021 */
[----:B------:R1:W-:Y:S01]  /*c470*/  MUFU.EX2 R121, R2 ;  /* 0x0000000200797308 */ /* 0x0003e20000000800 */
[----:B------:R-:W-:Y:S02]  /*c480*/  FMUL.FTZ R33, R69, R149 ;  /* 0x0000009545217220 */ /* 0x000fe40000410000 */
[C---:B------:R-:W-:Y:S02]  /*c490*/  FMUL.FTZ R42, R0.reuse, R158 ;  /* 0x0000009e002a7220 */ /* 0x040fe40000410000 */
[C---:B------:R-:W-:Y:S02]  /*c4a0*/  FMUL.FTZ R47, R0.reuse, R163 ;  /* 0x000000a3002f7220 */ /* 0x040fe40000410000 */
[----:B------:R-:W-:Y:S02]  /*c4b0*/  FMUL.FTZ R46, R0, R162 ;  /* 0x000000a2002e7220 */ /* 0x000fe40000410000 */
[----:B------:R-:W-:Y:S02]  /*c4c0*/  IMAD.MOV.U32 R131, RZ, RZ, R97 ;  /* 0x000000ffff837224 */ /* 0x000fe400078e0061 */
[----:B------:R-:W-:Y:S02]  /*c4d0*/  FFMA.FTZ R97, R199, c[0x0][0x2d0], -R101 ;  /* 0x0000b400c7617a23 */ /* 0x000fe40000010865 */
[C---:B------:R-:W-:Y:S01]  /*c4e0*/  FMUL.FTZ R50, R68.reuse, R166 ;  /* 0x000000a644327220 */ /* 0x040fe20000410000 */
[----:B------:R-:W-:Y:S01]  /*c4f0*/  MOV R149, R131 ;  /* 0x0000008300957202 */ /* 0x000fe20000000f00 */
[----:B------:R-:W-:Y:S01]  /*c500*/  FMUL.FTZ R51, R68, R167 ;  /* 0x000000a744337220 */ /* 0x000fe20000410000 */
[----:B------:R-:W-:Y:S01]  /*c510*/  MUFU.EX2 R156, R97 ;  /* 0x00000061009c7308 */ /* 0x000fe20000000800 */
[----:B------:R-:W-:Y:S01]  /*c520*/  LDSM.16.MT88.4 R164, [R225+0x3100] ;  /* 0x00310000e1a4783b */ /* 0x000fe20000004200 */
[----:B------:R-:W-:Y:S02]  /*c530*/  IMAD.MOV.U32 R143, RZ, RZ, R87 ;  /* 0x000000ffff8f7224 */ /* 0x000fe400078e0057 */
[----:B------:R-:W-:Y:S02]  /*c540*/  IMAD.MOV.U32 R146, RZ, RZ, R95 ;  /* 0x000000ffff927224 */ /* 0x000fe400078e005f */
[----:B------:R-:W-:Y:S02]  /*c550*/  FFMA.FTZ R131, R114, c[0x0][0x2d0], -R96 ;  /* 0x0000b40072837a23 */ /* 0x000fe40000010860 */
[--C-:B-1----:R-:W-:Y:S01]  /*c560*/  FFMA.FTZ R2, R53, c[0x0][0x2d0], -R100.reuse ;  /* 0x0000b40035027a23 */ /* 0x102fe20000010864 */
[----:B------:R-:W-:Y:S01]  /*c570*/  LDSM.16.MT88.4 R84, [R224+0x900] ;  /* 0x00090000e054783b */ /* 0x000fe20000004200 */
[----:B------:R-:W-:Y:S02]  /*c580*/  FFMA.FTZ R102, R245, c[0x0][0x2d0], -R75 ;  /* 0x0000b400f5667a23 */ /* 0x000fe4000001084b */
[----:B------:R1:W-:Y:S02]  /*c590*/  MUFU.EX2 R127, R2 ;  /* 0x00000002007f7308 */ /* 0x0003e40000000800 */
[----:B-1----:R-:W-:Y:S03]  /*c5a0*/  FFMA.FTZ R2, R54, c[0x0][0x2d0], -R100 ;  /* 0x0000b40036027a23 */ /* 0x002fe60000010864 */
[----:B------:R-:W1:Y:S05]  /*c5b0*/  LDSM.16.MT88.4 R52, [R225+0x100] ;  /* 0x00010000e134783b */ /* 0x000e6a0000004200 */
[----:B------:R3:W-:Y:S02]  /*c5c0*/  MUFU.EX2 R124, R2 ;  /* 0x00000002007c7308 */ /* 0x0007e40000000800 */
[--C-:B---3--:R-:W-:Y:S02]  /*c5d0*/  FFMA.FTZ R2, R56, c[0x0][0x2d0], -R101.reuse ;  /* 0x0000b40038027a23 */ /* 0x108fe40000010865 */
[----:B------:R-:W-:Y:S06]  /*c5e0*/  FMUL.FTZ R56, R3, R172 ;  /* 0x000000ac03387220 */ /* 0x000fec0000410000 */
[----:B------:R3:W-:Y:S02]  /*c5f0*/  MUFU.EX2 R134, R2 ;  /* 0x0000000200867308 */ /* 0x0007e40000000800 */
[----:B---3--:R-:W-:Y:S02]  /*c600*/  FFMA.FTZ R2, R57, c[0x0][0x2d0], -R101 ;  /* 0x0000b40039027a23 */ /* 0x008fe40000010865 */
[----:B------:R-:W-:Y:S06]  /*c610*/  FMUL.FTZ R57, R3, R173 ;  /* 0x000000ad03397220 */ /* 0x000fec0000410000 */
[----:B------:R3:W1:Y:S10]  /*c620*/  MUFU.EX2 R147, R2 ;  /* 0x0000000200937308 */ /* 0x0006740000000800 */
[----:B------:R4:W-:Y:S01]  /*c630*/  MUFU.EX2 R173, R105 ;  /* 0x0000006900ad7308 */ /* 0x0009e20000000800 */
[----:B---3--:R-:W-:Y:S02]  /*c640*/  FFMA.FTZ R2, R58, c[0x0][0x2d0], -R75 ;  /* 0x0000b4003a027a23 */ /* 0x008fe4000001084b */
[----:B------:R-:W-:Y:S07]  /*c650*/  FMUL.FTZ R58, R0, R174 ;  /* 0x000000ae003a7220 */ /* 0x000fee0000410000 */
[----:B------:R3:W3:Y:S01]  /*c660*/  MUFU.EX2 R120, R2 ;  /* 0x0000000200787308 */ /* 0x0006e20000000800 */
[----:B-1----:R-:W-:Y:S01]  /*c670*/  IMAD.MOV.U32 R201, RZ, RZ, R147 ;  /* 0x000000ffffc97224 */ /* 0x002fe200078e0093 */
[----:B------:R-:W-:Y:S01]  /*c680*/  MOV R147, R141 ;  /* 0x0000008d00937202 */ /* 0x000fe20000000f00 */
[----:B------:R-:W-:Y:S01]  /*c690*/  IMAD.MOV.U32 R141, RZ, RZ, R140 ;  /* 0x000000ffff8d7224 */ /* 0x000fe200078e008c */
[----:B------:R-:W-:Y:S01]  /*c6a0*/  MOV R140, R121 ;  /* 0x00000079008c7202 */ /* 0x000fe20000000f00 */
[--C-:B------:R-:W-:Y:S02]  /*c6b0*/  FFMA.FTZ R121, R200, c[0x0][0x2d0], -R75.reuse ;  /* 0x0000b400c8797a23 */ /* 0x100fe4000001084b */
[----:B------:R-:W-:Y:S02]  /*c6c0*/  IMAD.MOV.U32 R200, RZ, RZ, R124 ;  /* 0x000000ffffc87224 */ /* 0x000fe400078e007c */
[--C-:B------:R-:W-:Y:S01]  /*c6d0*/  FFMA.FTZ R124, R198, c[0x0][0x2d0], -R75.reuse ;  /* 0x0000b400c67c7a23 */ /* 0x100fe2000001084b */
[----:B------:R-:W-:Y:S01]  /*c6e0*/  MOV R198, R129 ;  /* 0x0000008100c67202 */ /* 0x000fe20000000f00 */
[----:B------:R-:W-:Y:S02]  /*c6f0*/  FFMA.FTZ R129, R196, c[0x0][0x2d0], -R75 ;  /* 0x0000b400c4817a23 */ /* 0x000fe4000001084b */
[----:B------:R-:W-:Y:S01]  /*c700*/  IMAD.MOV.U32 R196, RZ, RZ, R148 ;  /* 0x000000ffffc47224 */ /* 0x000fe200078e0094 */
[----:B------:R-:W-:Y:S01]  /*c710*/  MOV R148, R122 ;  /* 0x0000007a00947202 */ /* 0x000fe20000000f00 */
[----:B------:R-:W-:Y:S02]  /*c720*/  FFMA.FTZ R122, R99, c[0x0][0x2d0], -R96 ;  /* 0x0000b400637a7a23 */ /* 0x000fe40000010860 */
[----:B----4-:R-:W-:Y:S01]  /*c730*/  FFMA.FTZ R105, R215, c[0x0][0x2d0], -R101 ;  /* 0x0000b400d7697a23 */ /* 0x010fe20000010865 */
[----:B--2---:R-:W-:Y:S01]  /*c740*/  F2FP.BF16.PACK_AB R78, R73, R117 ;  /* 0x00000075494e723e */ /* 0x004fe200000010ff */
[----:B---3--:R-:W-:Y:S01]  /*c750*/  FFMA.FTZ R2, R59, c[0x0][0x2d0], -R75 ;  /* 0x0000b4003b027a23 */ /* 0x008fe2000001084b */
[----:B------:R-:W-:Y:S05]  /*c760*/  MOV R219, R120 ;  /* 0x0000007800db7202 */ /* 0x000fea0000000f00 */
[-C--:B------:R-:W-:Y:S05]  /*c770*/  HMMA.16816.F32.BF16 R4, R76, R20.reuse, R4 ;  /* 0x000000144c04723c */ /* 0x080fea0000041804 */
[----:B------:R-:W-:Y:S02]  /*c780*/  FMUL.FTZ R59, R0, R175 ;  /* 0x000000af003b7220 */ /* 0x000fe40000410000 */
[----:B------:R1:W-:Y:S01]  /*c790*/  MUFU.EX2 R175, R104 ;  /* 0x0000006800af7308 */ /* 0x0003e20000000800 */
[C---:B------:R-:W-:Y:S04]  /*c7a0*/  HMMA.16816.F32.BF16 R8, R64.reuse, R20, R8 ;  /* 0x000000144008723c */ /* 0x040fe80000041808 */
[----:B------:R-:W-:Y:S02]  /*c7b0*/  FFMA.FTZ R120, R211, c[0x0][0x2d0], -R100 ;  /* 0x0000b400d3787a23 */ /* 0x000fe40000010864 */
[----:B------:R-:W-:Y:S02]  /*c7c0*/  IMAD.MOV.U32 R211, RZ, RZ, R143 ;  /* 0x000000ffffd37224 */ /* 0x000fe400078e008f */
[-C--:B------:R-:W-:Y:S04]  /*c7d0*/  HMMA.16816.F32.BF16 R12, R64, R22.reuse, R12 ;  /* 0x00000016400c723c */ /* 0x080fe8000004180c */
[C---:B------:R-:W-:Y:S02]  /*c7e0*/  FMUL.FTZ R20, R69.reuse, R136 ;  /* 0x0000008845147220 */ /* 0x040fe40000410000 */
[----:B------:R-:W-:Y:S02]  /*c7f0*/  IMAD.MOV.U32 R136, RZ, RZ, R94 ;  /* 0x000000ffff887224 */ /* 0x000fe400078e005e */
[C---:B------:R-:W-:Y:S04]  /*c800*/  HMMA.16816.F32.BF16 R16, R76.reuse, R22, R16 ;  /* 0x000000164c10723c */ /* 0x040fe80000041810 */
[----:B------:R-:W-:Y:S01]  /*c810*/  FMUL.FTZ R21, R69, R137 ;  /* 0x0000008945157220 */ /* 0x000fe20000410000 */
[----:B------:R-:W-:Y:S02]  /*c820*/  MOV R137, R93 ;  /* 0x0000005d00897202 */ /* 0x000fe40000000f00 */
[C---:B------:R-:W-:Y:S02]  /*c830*/  FMUL.FTZ R22, R68.reuse, R138 ;  /* 0x0000008a44167220 */ /* 0x040fe40000410000 */
[C---:B------:R-:W-:Y:S03]  /*c840*/  FMUL.FTZ R23, R68.reuse, R139 ;  /* 0x0000008b44177220 */ /* 0x040fe60000410000 */
[----:B------:R-:W-:Y:S02]  /*c850*/  IMAD.MOV.U32 R138, RZ, RZ, R92 ;  /* 0x000000ffff8a7224 */ /* 0x000fe400078e005c */
[----:B------:R-:W-:Y:S01]  /*c860*/  LDSM.16.MT88.4 R92, [R225+0x900] ;  /* 0x00090000e15c783b */ /* 0x000fe20000004200 */
[----:B------:R-:W-:Y:S01]  /*c870*/  IMAD.MOV.U32 R139, RZ, RZ, R91 ;  /* 0x000000ffff8b7224 */ /* 0x000fe200078e005b */
[-C--:B------:R-:W-:Y:S03]  /*c880*/  HMMA.16816.F32.BF16 R20, R76, R36.reuse, R20 ;  /* 0x000000244c14723c */ /* 0x080fe60000041814 */
[----:B-1----:R-:W-:Y:S05]  /*c890*/  FFMA.FTZ R104, R217, c[0x0][0x2d0], -R101 ;  /* 0x0000b400d9687a23 */ /* 0x002fea0000010865 */
[C---:B------:R-:W-:Y:S07]  /*c8a0*/  HMMA.16816.F32.BF16 R24, R64.reuse, R36, R24 ;  /* 0x000000244018723c */ /* 0x040fee0000041818 */
[C---:B------:R-:W-:Y:S01]  /*c8b0*/  FMUL.FTZ R37, R69.reuse, R153 ;  /* 0x0000009945257220 */ /* 0x040fe20000410000 */
[-C--:B------:R-:W-:Y:S04]  /*c8c0*/  HMMA.16816.F32.BF16 R28, R64, R38.reuse, R28 ;  /* 0x00000026401c723c */ /* 0x080fe8000004181c */
[C---:B------:R-:W-:Y:S04]  /*c8d0*/  FMUL.FTZ R36, R69.reuse, R152 ;  /* 0x0000009845247220 */ /* 0x040fe80000410000 */
[C---:B------:R-:W-:Y:S07]  /*c8e0*/  HMMA.16816.F32.BF16 R32, R76.reuse, R38, R32 ;  /* 0x000000264c20723c */ /* 0x040fee0000041820 */
[C---:B------:R-:W-:Y:S02]  /*c8f0*/  FMUL.FTZ R39, R68.reuse, R155 ;  /* 0x0000009b44277220 */ /* 0x040fe40000410000 */
[----:B------:R1:W-:Y:S03]  /*c900*/  MUFU.EX2 R155, R2 ;  /* 0x00000002009b7308 */ /* 0x0003e60000000800 */
[----:B------:R-:W-:Y:S07]  /*c910*/  FMUL.FTZ R38, R68, R154 ;  /* 0x0000009a44267220 */ /* 0x000fee0000410000 */
[-C--:B------:R-:W-:Y:S08]  /*c920*/  HMMA.16816.F32.BF16 R36, R76, R52.reuse, R36 ;  /* 0x000000344c24723c */ /* 0x080ff00000041824 */
[C---:B------:R-:W-:Y:S04]  /*c930*/  HMMA.16816.F32.BF16 R40, R64.reuse, R52, R40 ;  /* 0x000000344028723c */ /* 0x040fe80000041828 */
[--C-:B-1----:R-:W-:Y:S04]  /*c940*/  FFMA.FTZ R2, R60, c[0x0][0x2d0], -R96.reuse ;  /* 0x0000b4003c027a23 */ /* 0x102fe80000010860 */
[-C--:B------:R-:W-:Y:S01]  /*c950*/  HMMA.16816.F32.BF16 R44, R64, R54.reuse, R44 ;  /* 0x00000036402c723c */ /* 0x080fe2000004182c */
[----:B------:R1:W-:Y:S03]  /*c960*/  MUFU.EX2 R154, R2 ;  /* 0x00000002009a7308 */ /* 0x0003e60000000800 */
[C---:B------:R-:W-:Y:S02]  /*c970*/  FMUL.FTZ R52, R69.reuse, R168 ;  /* 0x000000a845347220 */ /* 0x040fe40000410000 */
[----:B------:R-:W-:Y:S02]  /*c980*/  FMUL.FTZ R53, R69, R169 ;  /* 0x000000a945357220 */ /* 0x000fe40000410000 */
[C---:B------:R-:W-:Y:S04]  /*c990*/  HMMA.16816.F32.BF16 R48, R76.reuse, R54, R48 ;  /* 0x000000364c30723c */ /* 0x040fe80000041830 */
[----:B------:R-:W-:Y:S01]  /*c9a0*/  FMUL.FTZ R60, R3, R176 ;  /* 0x000000b0033c7220 */ /* 0x000fe20000410000 */
[----:B------:R2:W-:Y:S02]  /*c9b0*/  MUFU.EX2 R168, R102 ;  /* 0x0000006600a87308 */ /* 0x0005e40000000800 */
[C---:B------:R-:W-:Y:S02]  /*c9c0*/  FMUL.FTZ R54, R68.reuse, R170 ;  /* 0x000000aa44367220 */ /* 0x040fe40000410000 */
[----:B------:R-:W-:Y:S07]  /*c9d0*/  FMUL.FTZ R55, R68, R171 ;  /* 0x000000ab44377220 */ /* 0x000fee0000410000 */
[-C--:B------:R-:W-:Y:S03]  /*c9e0*/  HMMA.16816.F32.BF16 R52, R76, R80.reuse, R52 ;  /* 0x000000504c34723c */ /* 0x080fe60000041834 */
[----:B-1----:R-:W-:Y:S02]  /*c9f0*/  FFMA.FTZ R2, R61, c[0x0][0x2d0], -R96 ;  /* 0x0000b4003d027a23 */ /* 0x002fe40000010860 */
[----:B------:R-:W-:Y:S02]  /*ca00*/  FMUL.FTZ R61, R3, R177 ;  /* 0x000000b1033d7220 */ /* 0x000fe40000410000 */
[----:B------:R1:W3:Y:S01]  /*ca10*/  MUFU.EX2 R123, R2 ;  /* 0x00000002007b7308 */ /* 0x0002e20000000800 */
[C---:B------:R-:W-:Y:S04]  /*ca20*/  HMMA.16816.F32.BF16 R56, R64.reuse, R80, R56 ;  /* 0x000000504038723c */ /* 0x040fe80000041838 */
[--C-:B--2---:R-:W-:Y:S03]  /*ca30*/  FFMA.FTZ R102, R248, c[0x0][0x2d0], -R100.reuse ;  /* 0x0000b400f8667a23 */ /* 0x104fe60000010864 */
[----:B------:R-:W-:Y:S01]  /*ca40*/  F2FP.BF16.PACK_AB R80, R238, R231 ;  /* 0x000000e7ee50723e */ /* 0x000fe200000010ff */
[----:B------:R-:W-:Y:S01]  /*ca50*/  IMAD.MOV.U32 R248, RZ, RZ, R141 ;  /* 0x000000fffff87224 */ /* 0x000fe200078e008d */
[----:B------:R-:W-:Y:S03]  /*ca60*/  F2FP.BF16.PACK_AB R81, R239, R235 ;  /* 0x000000ebef51723e */ /* 0x000fe600000010ff */
[----:B-1----:R-:W-:Y:S02]  /*ca70*/  FFMA.FTZ R2, R62, c[0x0][0x2d0], -R75 ;  /* 0x0000b4003e027a23 */ /* 0x002fe4000001084b */
[----:B------:R-:W-:Y:S02]  /*ca80*/  FMUL.FTZ R62, R0, R178 ;  /* 0x000000b2003e7220 */ /* 0x000fe40000410000 */
[----:B------:R1:W2:Y:S01]  /*ca90*/  MUFU.EX2 R125, R2 ;  /* 0x00000002007d7308 */ /* 0x0002a20000000800 */
[----:B---3--:R-:W-:Y:S02]  /*caa0*/  IMAD.MOV.U32 R223, RZ, RZ, R123 ;  /* 0x000000ffffdf7224 */ /* 0x008fe400078e007b */
[----:B------:R-:W-:Y:S02]  /*cab0*/  FFMA.FTZ R123, R208, c[0x0][0x2d0], -R101 ;  /* 0x0000b400d07b7a23 */ /* 0x000fe40000010865 */
[----:B-1----:R-:W-:Y:S01]  /*cac0*/  FFMA.FTZ R2, R63, c[0x0][0x2d0], -R75 ;  /* 0x0000b4003f027a23 */ /* 0x002fe2000001084b */
[----:B--2---:R-:W-:Y:S01]  /*cad0*/  MOV R245, R125 ;  /* 0x0000007d00f57202 */ /* 0x004fe20000000f00 */
[----:B------:R-:W-:Y:S03]  /*cae0*/  FMUL.FTZ R63, R0, R179 ;  /* 0x000000b3003f7220 */ /* 0x000fe60000410000 */
[----:B------:R1:W-:Y:S01]  /*caf0*/  MUFU.EX2 R128, R2 ;  /* 0x0000000200807308 */ /* 0x0003e20000000800 */
[----:B------:R-:W-:Y:S03]  /*cb00*/  FFMA.FTZ R125, R207, c[0x0][0x2d0], -R100 ;  /* 0x0000b400cf7d7a23 */ /* 0x000fe60000010864 */
        /* <DEDUP_REMOVED lines=14> */
[-C--:B------:R-:W-:Y:S03]  /*cbf0*/  HMMA.16816.F32.BF16 R4, R76, R84.reuse, R4 ;  /* 0x000000544c04723c */ /* 0x080fe60000041804 */
[----:B-1----:R-:W-:Y:S02]  /*cc00*/  FFMA.FTZ R2, R89, c[0x0][0x2d0], -R96 ;  /* 0x0000b40059027a23 */ /* 0x002fe40000010860 */
[----:B------:R-:W1:Y:S03]  /*cc10*/  LDSM.16.MT88.4 R88, [R227+0x900] ;  /* 0x00090000e358783b */ /* 0x000e660000004200 */
[C---:B------:R-:W-:Y:S01]  /*cc20*/  HMMA.16816.F32.BF16 R8, R80.reuse, R84, R8 ;  /* 0x000000545008723c */ /* 0x040fe20000041808 */
[----:B------:R2:W-:Y:S07]  /*cc30*/  MUFU.EX2 R130, R2 ;  /* 0x0000000200827308 */ /* 0x0005ee0000000800 */
[-C--:B------:R-:W-:Y:S08]  /*cc40*/  HMMA.16816.F32.BF16 R12, R80, R86.reuse, R12 ;  /* 0x00000056500c723c */ /* 0x080ff0000004180c */
[C---:B------:R-:W-:Y:S01]  /*cc50*/  HMMA.16816.F32.BF16 R16, R76.reuse, R86, R16 ;  /* 0x000000564c10723c */ /* 0x040fe20000041810 */
[----:B------:R-:W3:Y:S03]  /*cc60*/  LDSM.16.MT88.4 R84, [R226+0x900] ;  /* 0x00090000e254783b */ /* 0x000ee60000004200 */
[--C-:B--2---:R-:W-:Y:S04]  /*cc70*/  FFMA.FTZ R2, R184, c[0x0][0x2d0], -R100.reuse ;  /* 0x0000b400b8027a23 */ /* 0x104fe80000010864 */
[----:B------:R2:W-:Y:S01]  /*cc80*/  MUFU.EX2 R153, R2 ;  /* 0x0000000200997308 */ /* 0x0005e20000000800 */
[-C--:B-1----:R-:W-:Y:S08]  /*cc90*/  HMMA.16816.F32.BF16 R20, R76, R88.reuse, R20 ;  /* 0x000000584c14723c */ /* 0x082ff00000041814 */
[C---:B------:R-:W-:Y:S04]  /*cca0*/  HMMA.16816.F32.BF16 R24, R80.reuse, R88, R24 ;  /* 0x000000585018723c */ /* 0x040fe80000041818 */
[--C-:B--2---:R-:W-:Y:S04]  /*ccb0*/  FFMA.FTZ R2, R185, c[0x0][0x2d0], -R100.reuse ;  /* 0x0000b400b9027a23 */ /* 0x104fe80000010864 */
[-C--:B------:R-:W-:Y:S01]  /*ccc0*/  HMMA.16816.F32.BF16 R28, R80, R90.reuse, R28 ;  /* 0x0000005a501c723c */ /* 0x080fe2000004181c */
[----:B------:R1:W-:Y:S07]  /*ccd0*/  MUFU.EX2 R159, R2 ;  /* 0x00000002009f7308 */ /* 0x0003ee0000000800 */
[C---:B------:R-:W-:Y:S01]  /*cce0*/  HMMA.16816.F32.BF16 R32, R76.reuse, R90, R32 ;  /* 0x0000005a4c20723c */ /* 0x040fe20000041820 */
[----:B------:R-:W2:Y:S07]  /*ccf0*/  LDSM.16.MT88.4 R88, [R224+0x1100] ;  /* 0x00110000e058783b */ /* 0x000eae0000004200 */
[-C--:B------:R-:W-:Y:S08]  /*cd00*/  HMMA.16816.F32.BF16 R36, R76, R92.reuse, R36 ;  /* 0x0000005c4c24723c */ /* 0x080ff00000041824 */
[C---:B------:R-:W-:Y:S04]  /*cd10*/  HMMA.16816.F32.BF16 R40, R80.reuse, R92, R40 ;  /* 0x0000005c5028723c */ /* 0x040fe80000041828 */
[--C-:B-1----:R-:W-:Y:S02]  /*cd20*/  FFMA.FTZ R2, R187, c[0x0][0x2d0], -R101.reuse ;  /* 0x0000b400bb027a23 */ /* 0x102fe40000010865 */
[----:B------:R1:W-:Y:S02]  /*cd30*/  MUFU.EX2 R187, R108 ;  /* 0x0000006c00bb7308 */ /* 0x0003e40000000800 */
[-C--:B------:R-:W-:Y:S08]  /*cd40*/  HMMA.16816.F32.BF16 R44, R80, R94.reuse, R44 ;  /* 0x0000005e502c723c */ /* 0x080ff0000004182c */
[C---:B------:R-:W-:Y:S01]  /*cd50*/  HMMA.16816.F32.BF16 R48, R76.reuse, R94, R48 ;  /* 0x0000005e4c30723c */ /* 0x040fe20000041830 */
[----:B------:R4:W-:Y:S01]  /*cd60*/  MUFU.EX2 R152, R2 ;  /* 0x0000000200987308 */ /* 0x0009e20000000800 */
[----:B------:R-:W-:Y:S06]  /*cd70*/  LDSM.16.MT88.4 R92, [R225+0x1100] ;  /* 0x00110000e15c783b */ /* 0x000fec0000004200 */
[-C--:B---3--:R-:W-:Y:S04]  /*cd80*/  HMMA.16816.F32.BF16 R52, R76, R84.reuse, R52 ;  /* 0x000000544c34723c */ /* 0x088fe80000041834 */
[--C-:B-1----:R-:W-:Y:S04]  /*cd90*/  FFMA.FTZ R108, R212, c[0x0][0x2d0], -R101.reuse ;  /* 0x0000b400d46c7a23 */ /* 0x102fe80000010865 */
[C---:B------:R-:W-:Y:S08]  /*cda0*/  HMMA.16816.F32.BF16 R56, R80.reuse, R84, R56 ;  /* 0x000000545038723c */ /* 0x040ff00000041838 */
[-C--:B------:R-:W-:Y:S04]  /*cdb0*/  HMMA.16816.F32.BF16 R60, R80, R86.reuse, R60 ;  /* 0x00000056503c723c */ /* 0x080fe8000004183c */
[----:B----4-:R-:W-:Y:S03]  /*cdc0*/  FFMA.FTZ R2, R188, c[0x0][0x2d0], -R101 ;  /* 0x0000b400bc027a23 */ /* 0x010fe60000010865 */
[----:B------:R-:W-:Y:S01]  /*cdd0*/  FFMA.FTZ R80, R252, c[0x0][0x2d0], -R100 ;  /* 0x0000b400fc507a23 */ /* 0x000fe20000010864 */
[----:B------:R-:W-:Y:S01]  /*cde0*/  HMMA.16816.F32.BF16 R64, R76, R86, R64 ;  /* 0x000000564c40723c */ /* 0x000fe20000041840 */
[----:B------:R1:W-:Y:S01]  /*cdf0*/  MUFU.EX2 R158, R2 ;  /* 0x00000002009e7308 */ /* 0x0003e20000000800 */
[----:B------:R-:W3:Y:S02]  /*ce00*/  LDSM.16.MT88.4 R84, [R227+0x1100] ;  /* 0x00110000e354783b */ /* 0x000ee40000004200 */
[----:B------:R-:W-:Y:S01]  /*ce10*/  IMAD.MOV.U32 R252, RZ, RZ, R127 ;  /* 0x000000fffffc7224 */ /* 0x000fe200078e007f */
[----:B------:R-:W-:Y:S01]  /*ce20*/  F2FP.BF16.PACK_AB R81, R140, R147 ;  /* 0x000000938c51723e */ /* 0x000fe200000010ff */
[----:B------:R-:W-:Y:S01]  /*ce30*/  FFMA.FTZ R127, R98, c[0x0][0x2d0], -R96 ;  /* 0x0000b400627f7a23 */ /* 0x000fe20000010860 */
[----:B------:R-:W-:Y:S02]  /*ce40*/  F2FP.BF16.PACK_AB R76, R146, R143 ;  /* 0x0000008f924c723e */ /* 0x000fe400000010ff */
[----:B------:R-:W-:Y:S02]  /*ce50*/  F2FP.BF16.PACK_AB R77, R145, R142 ;  /* 0x0000008e914d723e */ /* 0x000fe400000010ff */
[----:B------:R4:W-:Y:S01]  /*ce60*/  MUFU.EX2 R191, R80 ;  /* 0x0000005000bf7308 */ /* 0x0009e20000000800 */
[----:B------:R-:W-:Y:S02]  /*ce70*/  F2FP.BF16.PACK_AB R78, R196, R139 ;  /* 0x0000008bc44e723e */ /* 0x000fe400000010ff */
[----:B------:R-:W-:Y:S01]  /*ce80*/  F2FP.BF16.PACK_AB R82, R200, R252 ;  /* 0x000000fcc852723e */ /* 0x000fe200000010ff */
[--C-:B-1----:R-:W-:Y:S06]  /*ce90*/  FFMA.FTZ R2, R189, c[0x0][0x2d0], -R100.reuse ;  /* 0x0000b400bd027a23 */ /* 0x102fec0000010864 */
[----:B------:R1:W-:Y:S01]  /*cea0*/  MUFU.EX2 R157, R2 ;  /* 0x00000002009d7308 */ /* 0x0003e20000000800 */
[----:B----4-:R-:W-:Y:S01]  /*ceb0*/  F2FP.BF16.PACK_AB R80, R144, R141 ;  /* 0x0000008d9050723e */ /* 0x010fe200000010ff */
[----:B-1----:R-:W-:Y:S08]  /*cec0*/  FFMA.FTZ R2, R195, c[0x0][0x2d0], -R100 ;  /* 0x0000b400c3027a23 */ /* 0x002ff00000010864 */
[----:B------:R1:W4:Y:S02]  /*ced0*/  MUFU.EX2 R133, R2 ;  /* 0x0000000200857308 */ /* 0x0003240000000800 */
[----:B-1----:R-:W-:Y:S08]  /*cee0*/  FFMA.FTZ R2, R214, c[0x0][0x2d0], -R101 ;  /* 0x0000b400d6027a23 */ /* 0x002ff00000010865 */
[----:B------:R1:W-:Y:S02]  /*cef0*/  MUFU.EX2 R163, R2 ;  /* 0x0000000200a37308 */ /* 0x0003e40000000800 */
[--C-:B-1----:R-:W-:Y:S08]  /*cf00*/  FFMA.FTZ R2, R210, c[0x0][0x2d0], -R75.reuse ;  /* 0x0000b400d2027a23 */ /* 0x102ff0000001084b */
[----:B------:R1:W-:Y:S02]  /*cf10*/  MUFU.EX2 R162, R2 ;  /* 0x0000000200a27308 */ /* 0x0003e40000000800 */
[----:B-1----:R-:W-:Y:S08]  /*cf20*/  FFMA.FTZ R2, R218, c[0x0][0x2d0], -R75 ;  /* 0x0000b400da027a23 */ /* 0x002ff0000001084b */
[----:B------:R1:W-:Y:S02]  /*cf30*/  MUFU.EX2 R218, R2 ;  /* 0x0000000200da7308 */ /* 0x0003e40000000800 */
[----:B-1----:R-:W-:Y:S01]  /*cf40*/  FFMA.FTZ R2, R222, c[0x0][0x2d0], -R96 ;  /* 0x0000b400de027a23 */ /* 0x002fe20000010860 */
[----:B----4-:R-:W-:Y:S01]  /*cf50*/  MOV R222, R133 ;  /* 0x0000008500de7202 */ /* 0x010fe20000000f00 */
[----:B------:R-:W-:Y:S06]  /*cf60*/  IMAD.MOV.U32 R133, RZ, RZ, R106 ;  /* 0x000000ffff857224 */ /* 0x000fec00078e006a */
[----:B------:R1:W-:Y:S01]  /*cf70*/  MUFU.EX2 R161, R2 ;  /* 0x0000000200a17308 */ /* 0x0003e20000000800 */
[----:B------:R-:W-:Y:S01]  /*cf80*/  FFMA.FTZ R106, R247, c[0x0][0x2d0], -R100 ;  /* 0x0000b400f76a7a23 */ /* 0x000fe20000010864 */
[----:B------:R-:W-:Y:S01]  /*cf90*/  MOV R247, R142 ;  /* 0x0000008e00f77202 */ /* 0x000fe20000000f00 */
[----:B-1----:R-:W-:Y:S02]  /*cfa0*/  FFMA.FTZ R2, R243, c[0x0][0x2d0], -R96 ;  /* 0x0000b400f3027a23 */ /* 0x002fe40000010860 */
[----:B------:R-:W-:Y:S05]  /*cfb0*/  IMAD.MOV.U32 R243, RZ, RZ, R130 ;  /* 0x000000fffff37224 */ /* 0x000fea00078e0082 */
[----:B------:R1:W-:Y:S01]  /*cfc0*/  MUFU.EX2 R214, R2 ;  /* 0x0000000200d67308 */ /* 0x0003e20000000800 */
[----:B------:R-:W-:Y:S02]  /*cfd0*/  FFMA.FTZ R130, R203, c[0x0][0x2d0], -R101 ;  /* 0x0000b400cb827a23 */ /* 0x000fe40000010865 */
[--C-:B-1----:R-:W-:Y:S07]  /*cfe0*/  FFMA.FTZ R2, R209, c[0x0][0x2d0], -R75.reuse ;  /* 0x0000b400d1027a23 */ /* 0x102fee000001084b */
[----:B------:R1:W-:Y:S02]  /*cff0*/  MUFU.EX2 R209, R2 ;  /* 0x0000000200d17308 */ /* 0x0003e40000000800 */
[--C-:B-1----:R-:W-:Y:S01]  /*d000*/  FFMA.FTZ R2, R213, c[0x0][0x2d0], -R75.reuse ;  /* 0x0000b400d5027a23 */ /* 0x102fe2000001084b */
[----:B------:R-:W-:Y:S01]  /*d010*/  MOV R213, R128 ;  /* 0x0000008000d57202 */ /* 0x000fe20000000f00 */
[----:B------:R-:W-:Y:S06]  /*d020*/  FFMA.FTZ R75, R193, c[0x0][0x2d0], -R75 ;  /* 0x0000b400c14b7a23 */ /* 0x000fec000001084b */
[----:B------:R1:W-:Y:S01]  /*d030*/  MUFU.EX2 R210, R2 ;  /* 0x0000000200d27308 */ /* 0x0003e20000000800 */
[----:B------:R-:W-:Y:S02]  /*d040*/  IMAD.MOV.U32 R193, RZ, RZ, R134 ;  /* 0x000000ffffc17224 */ /* 0x000fe400078e0086 */
[----:B------:R-:W-:Y:S02]  /*d050*/  IMAD.MOV.U32 R134, RZ, RZ, R111 ;  /* 0x000000ffff867224 */ /* 0x000fe400078e006f */
[----:B------:R-:W-:Y:S01]  /*d060*/  FFMA.FTZ R111, R186, c[0x0][0x2d0], -R96 ;  /* 0x0000b400ba6f7a23 */ /* 0x000fe20000010860 */
[----:B------:R-:W-:Y:S01]  /*d070*/  F2FP.BF16.PACK_AB R83, R201, R193 ;  /* 0x000000c1c953723e */ /* 0x000fe200000010ff */
[----:B------:R-:W-:Y:S03]  /*d080*/  FFMA.FTZ R128, R204, c[0x0][0x2d0], -R100 ;  /* 0x0000b400cc807a23 */ /* 0x000fe60000010864 */
[----:B------:R-:W-:Y:S10]  /*d090*/  MUFU.EX2 R184, R111 ;  /* 0x0000006f00b87308 */ /* 0x000ff40000000800 */
[----:B------:R-:W-:Y:S01]  /*d0a0*/  MUFU.EX2 R111, R121 ;  /* 0x00000079006f7308 */ /* 0x000fe20000000800 */
[----:B-1----:R-:W-:Y:S02]  /*d0b0*/  FFMA.FTZ R2, R221, c[0x0][0x2d0], -R96 ;  /* 0x0000b400dd027a23 */ /* 0x002fe40000010860 */
[----:B------:R-:W-:Y:S02]  /*d0c0*/  IMAD.MOV.U32 R221, RZ, RZ, R126 ;  /* 0x000000ffffdd7224 */ /* 0x000fe400078e007e */
[--C-:B------:R-:W-:Y:S05]  /*d0d0*/  FFMA.FTZ R126, R206, c[0x0][0x2d0], -R101.reuse ;  /* 0x0000b400ce7e7a23 */ /* 0x100fea0000010865 */
[----:B------:R1:W-:Y:S10]  /*d0e0*/  MUFU.EX2 R199, R2 ;  /* 0x0000000200c77308 */ /* 0x0003f40000000800 */
[----:B------:R-:W-:Y:S10]  /*d0f0*/  MUFU.EX2 R186, R109 ;  /* 0x0000006d00ba7308 */ /* 0x000ff40000000800 */
[----:B------:R-:W-:Y:S01]  /*d100*/  MUFU.EX2 R109, R122 ;  /* 0x0000007a006d7308 */ /* 0x000fe20000000800 */
[--C-:B-1----:R-:W-:Y:S02]  /*d110*/  FFMA.FTZ R2, R103, c[0x0][0x2d0], -R96.reuse ;  /* 0x0000b40067027a23 */ /* 0x102fe40000010860 */
[----:B------:R-:W-:Y:S02]  /*d120*/  FFMA.FTZ R103, R197, c[0x0][0x2d0], -R96 ;  /* 0x0000b400c5677a23 */ /* 0x000fe40000010860 */
[----:B------:R-:W-:Y:S05]  /*d130*/  IMAD.MOV.U32 R197, RZ, RZ, R110 ;  /* 0x000000ffffc57224 */ /* 0x000fea00078e006e */
[----:B------:R1:W-:Y:S01]  /*d140*/  MUFU.EX2 R195, R2 ;  /* 0x0000000200c37308 */ /* 0x0003e20000000800 */
[----:B------:R-:W-:Y:S01]  /*d150*/  FFMA.FTZ R110, R190, c[0x0][0x2d0], -R96 ;  /* 0x0000b400be6e7a23 */ /* 0x000fe20000010860 */
[----:B------:R-:W-:Y:S07]  /*d160*/  F2FP.BF16.PACK_AB R79, R198, R197 ;  /* 0x000000c5c64f723e */ /* 0x000fee00000010ff */
[-C--:B--2---:R-:W-:Y:S01]  /*d170*/  HMMA.16816.F32.BF16 R4, R76, R88.reuse, R4 ;  /* 0x000000584c04723c */ /* 0x084fe20000041804 */
[----:B------:R2:W-:Y:S07]  /*d180*/  MUFU.EX2 R174, R103 ;  /* 0x0000006700ae7308 */ /* 0x0005ee0000000800 */
[C---:B------:R-:W-:Y:S03]  /*d190*/  HMMA.16816.F32.BF16 R8, R80.reuse, R88, R8 ;  /* 0x000000585008723c */ /* 0x040fe60000041808 */
[----:B------:R-:W-:Y:S01]  /*d1a0*/  MUFU.EX2 R185, R110 ;  /* 0x0000006e00b97308 */ /* 0x000fe20000000800 */
[----:B-1----:R-:W-:Y:S04]  /*d1b0*/  FFMA.FTZ R2, R132, c[0x0][0x2d0], -R100 ;  /* 0x0000b40084027a23 */ /* 0x002fe80000010864 */
[-C--:B------:R-:W-:Y:S04]  /*d1c0*/  HMMA.16816.F32.BF16 R12, R80, R90.reuse, R12 ;  /* 0x0000005a500c723c */ /* 0x080fe8000004180c */
[----:B------:R-:W-:Y:S01]  /*d1d0*/  FFMA.FTZ R132, R115, c[0x0][0x2d0], -R96 ;  /* 0x0000b40073847a23 */ /* 0x000fe20000010860 */
[----:B------:R1:W-:Y:S01]  /*d1e0*/  MUFU.EX2 R160, R2 ;  /* 0x0000000200a07308 */ /* 0x0003e20000000800 */
[----:B------:R-:W4:Y:S01]  /*d1f0*/  LDSM.16.MT88.4 R96, [R226+0x1100] ;  /* 0x00110000e260783b */ /* 0x000f220000004200 */
[--C-:B------:R-:W-:Y:S01]  /*d200*/  FFMA.FTZ R88, R148, c[0x0][0x2d0], -R100.reuse ;  /* 0x0000b40094587a23 */ /* 0x100fe20000010864 */
[C---:B------:R-:W-:Y:S04]  /*d210*/  HMMA.16816.F32.BF16 R16, R76.reuse, R90, R16 ;  /* 0x0000005a4c10723c */ /* 0x040fe80000041810 */
[----:B------:R-:W-:Y:S01]  /*d220*/  MOV R148, R116 ;  /* 0x0000007400947202 */ /* 0x000fe20000000f00 */
[--C-:B--2---:R-:W-:Y:S02]  /*d230*/  FFMA.FTZ R103, R242, c[0x0][0x2d0], -R101.reuse ;  /* 0x0000b400f2677a23 */ /* 0x104fe40000010865 */
[----:B------:R2:W-:Y:S01]  /*d240*/  MUFU.EX2 R189, R88 ;  /* 0x0000005800bd7308 */ /* 0x0005e20000000800 */
[-C--:B---3--:R-:W-:Y:S08]  /*d250*/  HMMA.16816.F32.BF16 R20, R76, R84.reuse, R20 ;  /* 0x000000544c14723c */ /* 0x088ff00000041814 */
[C---:B------:R-:W-:Y:S01]  /*d260*/  HMMA.16816.F32.BF16 R24, R80.reuse, R84, R24 ;  /* 0x000000545018723c */ /* 0x040fe20000041818 */
[----:B------:R-:W-:Y:S03]  /*d270*/  MUFU.EX2 R116, R104 ;  /* 0x0000006800747308 */ /* 0x000fe60000000800 */
[--C-:B-1----:R-:W-:Y:S04]  /*d280*/  FFMA.FTZ R2, R150, c[0x0][0x2d0], -R101.reuse ;  /* 0x0000b40096027a23 */ /* 0x102fe80000010865 */
[-C--:B------:R-:W-:Y:S03]  /*d290*/  HMMA.16816.F32.BF16 R28, R80, R86.reuse, R28 ;  /* 0x00000056501c723c */ /* 0x080fe6000004181c */
[----:B------:R1:W-:Y:S01]  /*d2a0*/  MUFU.EX2 R190, R2 ;  /* 0x0000000200be7308 */ /* 0x0003e20000000800 */
[----:B--2---:R-:W-:Y:S04]  /*d2b0*/  LDSM.16.MT88.4 R88, [R227+0x1900] ;  /* 0x00190000e358783b */ /* 0x004fe80000004200 */
[C---:B------:R-:W-:Y:S05]  /*d2c0*/  HMMA.16816.F32.BF16 R32, R76.reuse, R86, R32 ;  /* 0x000000564c20723c */ /* 0x040fea0000041820 */
[----:B------:R-:W-:Y:S01]  /*d2d0*/  MUFU.EX2 R104, R132 ;  /* 0x0000008400687308 */ /* 0x000fe20000000800 */
[----:B------:R-:W2:Y:S02]  /*d2e0*/  LDSM.16.MT88.4 R84, [R224+0x1900] ;  /* 0x00190000e054783b */ /* 0x000ea40000004200 */
[-C--:B------:R-:W-:Y:S07]  /*d2f0*/  HMMA.16816.F32.BF16 R36, R76, R92.reuse, R36 ;  /* 0x0000005c4c24723c */ /* 0x080fee0000041824 */
[----:B------:R-:W3:Y:S01]  /*d300*/  MUFU.EX2 R110, R124 ;  /* 0x0000007c006e7308 */ /* 0x000ee20000000800 */
[C---:B------:R-:W-:Y:S04]  /*d310*/  HMMA.16816.F32.BF16 R40, R80.reuse, R92, R40 ;  /* 0x0000005c5028723c */ /* 0x040fe80000041828 */
[--C-:B-1----:R-:W-:Y:S04]  /*d320*/  FFMA.FTZ R2, R149, c[0x0][0x2d0], -R101.reuse ;  /* 0x0000b40095027a23 */ /* 0x102fe80000010865 */
[-C--:B------:R-:W-:Y:S01]  /*d330*/  HMMA.16816.F32.BF16 R44, R80, R94.reuse, R44 ;  /* 0x0000005e502c723c */ /* 0x080fe2000004182c */
[----:B------:R1:W1:Y:S07]  /*d340*/  MUFU.EX2 R188, R2 ;  /* 0x0000000200bc7308 */ /* 0x00026e0000000800 */
[C---:B------:R-:W-:Y:S01]  /*d350*/  HMMA.16816.F32.BF16 R48, R76.reuse, R94, R48 ;  /* 0x0000005e4c30723c */ /* 0x040fe20000041830 */
[----:B------:R-:W2:Y:S03]  /*d360*/  LDSM.16.MT88.4 R92, [R225+0x1900] ;  /* 0x00190000e15c783b */ /* 0x000ea60000004200 */
[----:B---3--:R-:W-:Y:S04]  /*d370*/  F2FP.BF16.PACK_AB R180, R110, R111 ;  /* 0x0000006f6eb4723e */ /* 0x008fe800000010ff */
[-C--:B----4-:R-:W-:Y:S08]  /*d380*/  HMMA.16816.F32.BF16 R52, R76, R96.reuse, R52 ;  /* 0x000000604c34723c */ /* 0x090ff00000041834 */
[C---:B------:R-:W-:Y:S04]  /*d390*/  HMMA.16816.F32.BF16 R56, R80.reuse, R96, R56 ;  /* 0x000000605038723c */ /* 0x040fe80000041838 */
[--C-:B-1----:R-:W-:Y:S02]  /*d3a0*/  FFMA.FTZ R2, R135, c[0x0][0x2d0], -R100.reuse ;  /* 0x0000b40087027a23 */ /* 0x102fe40000010864 */
[----:B------:R-:W3:Y:S02]  /*d3b0*/  LDL.LU R135, [R1+0x40] ;  /* 0x0000400001877983 */ /* 0x000ee40000300800 */
[-C--:B------:R-:W-:Y:S01]  /*d3c0*/  HMMA.16816.F32.BF16 R60, R80, R98.reuse, R60 ;  /* 0x00000062503c723c */ /* 0x080fe2000004183c */
[----:B------:R1:W4:Y:S06]  /*d3d0*/  MUFU.EX2 R171, R2 ;  /* 0x0000000200ab7308 */ /* 0x00032c0000000800 */
[----:B------:R-:W-:Y:S01]  /*d3e0*/  F2FP.BF16.PACK_AB R80, R159, R153 ;  /* 0x000000999f50723e */ /* 0x000fe200000010ff */
[----:B------:R-:W-:Y:S01]  /*d3f0*/  HMMA.16816.F32.BF16 R64, R76, R98, R64 ;  /* 0x000000624c40723c */ /* 0x000fe20000041840 */
[----:B------:R-:W4:Y:S03]  /*d400*/  LDSM.16.MT88.4 R96, [R226+0x1900] ;  /* 0x00190000e260783b */ /* 0x000f260000004200 */
[----:B------:R-:W-:Y:S02]  /*d410*/  F2FP.BF16.PACK_AB R81, R158, R152 ;  /* 0x000000989e51723e */ /* 0x000fe400000010ff */
[----:B------:R-:W-:Y:S02]  /*d420*/  F2FP.BF16.PACK_AB R82, R222, R157 ;  /* 0x0000009dde52723e */ /* 0x000fe400000010ff */
[----:B------:R-:W-:Y:S04]  /*d430*/  F2FP.BF16.PACK_AB R76, R155, R219 ;  /* 0x000000db9b4c723e */ /* 0x000fe800000010ff */
[----:B------:R-:W-:Y:S02]  /*d440*/  F2FP.BF16.PACK_AB R77, R223, R154 ;  /* 0x0000009adf4d723e */ /* 0x000fe400000010ff */
[----:B------:R-:W-:Y:S02]  /*d450*/  F2FP.BF16.PACK_AB R78, R213, R245 ;  /* 0x000000f5d54e723e */ /* 0x000fe400000010ff */
[----:B------:R-:W-:Y:S01]  /*d460*/  F2FP.BF16.PACK_AB R79, R243, R221 ;  /* 0x000000ddf34f723e */ /* 0x000fe200000010ff */
[--C-:B-1----:R-:W-:Y:S01]  /*d470*/  FFMA.FTZ R2, R134, c[0x0][0x2d0], -R101.reuse ;  /* 0x0000b40086027a23 */ /* 0x102fe20000010865 */
[----:B------:R-:W-:Y:S01]  /*d480*/  F2FP.BF16.PACK_AB R83, R163, R156 ;  /* 0x0000009ca353723e */ /* 0x000fe200000010ff */
[----:B------:R-:W3:Y:S02]  /*d490*/  LDL.LU R134, [R1+0x48] ;  /* 0x0000480001867983 */ /* 0x000ee40000300800 */
[----:B------:R1:W-:Y:S02]  /*d4a0*/  MUFU.EX2 R170, R2 ;  /* 0x0000000200aa7308 */ /* 0x0003e40000000800 */
[-C--:B--2---:R-:W-:Y:S01]  /*d4b0*/  HMMA.16816.F32.BF16 R4, R76, R84.reuse, R4 ;  /* 0x000000544c04723c */ /* 0x084fe20000041804 */
[----:B------:R-:W2:Y:S04]  /*d4c0*/  LDL.LU R115, [R1+0x3c] ;  /* 0x00003c0001737983 */ /* 0x000ea80000300800 */
[----:B------:R-:W2:Y:S03]  /*d4d0*/  LDL.LU R114, [R1+0x44] ;  /* 0x0000440001727983 */ /* 0x000ea60000300800 */
[C---:B------:R-:W-:Y:S08]  /*d4e0*/  HMMA.16816.F32.BF16 R8, R80.reuse, R84, R8 ;  /* 0x000000545008723c */ /* 0x040ff00000041808 */
[-C--:B------:R-:W-:Y:S04]  /*d4f0*/  HMMA.16816.F32.BF16 R12, R80, R86.reuse, R12 ;  /* 0x00000056500c723c */ /* 0x080fe8000004180c */
[----:B-1----:R-:W-:Y:S04]  /*d500*/  FFMA.FTZ R2, R194, c[0x0][0x2d0], -R101 ;  /* 0x0000b400c2027a23 */ /* 0x002fe80000010865 */
[C---:B------:R-:W-:Y:S01]  /*d510*/  HMMA.16816.F32.BF16 R16, R76.reuse, R86, R16 ;  /* 0x000000564c10723c */ /* 0x040fe20000041810 */
[----:B------:R-:W1:Y:S01]  /*d520*/  LDSM.16.MT88.4 R84, [R224+0x2100] ;  /* 0x00210000e054783b */ /* 0x000e620000004200 */
[----:B------:R4:W1:Y:S02]  /*d530*/  MUFU.EX2 R169, R2 ;  /* 0x0000000200a97308 */ /* 0x0008640000000800 */
[----:B------:R-:W-:Y:S02]  /*d540*/  IMAD.MOV.U32 R194, RZ, RZ, R139 ;  /* 0x000000ffffc27224 */ /* 0x000fe400078e008b */
[----:B------:R-:W-:Y:S02]  /*d550*/  FFMA.FTZ R101, R74, c[0x0][0x2d0], -R101 ;  /* 0x0000b4004a657a23 */ /* 0x000fe40000010865 */
[-C--:B------:R-:W-:Y:S04]  /*d560*/  HMMA.16816.F32.BF16 R20, R76, R88.reuse, R20 ;  /* 0x000000584c14723c */ /* 0x080fe80000041814 */
[----:B------:R-:W-:Y:S04]  /*d570*/  MUFU.EX2 R101, R101 ;  /* 0x0000006500657308 */ /* 0x000fe80000000800 */
[C---:B------:R-:W-:Y:S08]  /*d580*/  HMMA.16816.F32.BF16 R24, R80.reuse, R88, R24 ;  /* 0x000000585018723c */ /* 0x040ff00000041818 */
[-C--:B------:R-:W-:Y:S04]  /*d590*/  HMMA.16816.F32.BF16 R28, R80, R90.reuse, R28 ;  /* 0x0000005a501c723c */ /* 0x080fe8000004181c */
[--C-:B----4-:R-:W-:Y:S01]  /*d5a0*/  FFMA.FTZ R2, R249, c[0x0][0x2d0], -R100.reuse ;  /* 0x0000b400f9027a23 */ /* 0x110fe20000010864 */
[----:B------:R-:W-:Y:S01]  /*d5b0*/  MOV R249, R140 ;  /* 0x0000008c00f97202 */ /* 0x000fe20000000f00 */
[----:B------:R-:W-:Y:S02]  /*d5c0*/  FFMA.FTZ R100, R202, c[0x0][0x2d0], -R100 ;  /* 0x0000b400ca647a23 */ /* 0x000fe40000010864 */
[C---:B------:R-:W-:Y:S01]  /*d5d0*/  HMMA.16816.F32.BF16 R32, R76.reuse, R90, R32 ;  /* 0x0000005a4c20723c */ /* 0x040fe20000041820 */
[----:B------:R-:W-:Y:S01]  /*d5e0*/  MUFU.EX2 R172, R2 ;  /* 0x0000000200ac7308 */ /* 0x000fe20000000800 */
[----:B------:R-:W4:Y:S06]  /*d5f0*/  LDSM.16.MT88.4 R88, [R227+0x2100] ;  /* 0x00210000e358783b */ /* 0x000f2c0000004200 */
[-C--:B------:R-:W-:Y:S03]  /*d600*/  HMMA.16816.F32.BF16 R36, R76, R92.reuse, R36 ;  /* 0x0000005c4c24723c */ /* 0x080fe60000041824 */
[----:B------:R-:W-:Y:S05]  /*d610*/  MUFU.EX2 R100, R100 ;  /* 0x0000006400647308 */ /* 0x000fea0000000800 */
        /* <DEDUP_REMOVED lines=15> */
[----:B------:R-:W-:Y:S02]  /*d710*/  F2FP.BF16.PACK_AB R79, R195, R199 ;  /* 0x000000c7c34f723e */ /* 0x000fe400000010ff */
[----:B-1----:R-:W-:Y:S05]  /*d720*/  F2FP.BF16.PACK_AB R83, R169, R170 ;  /* 0x000000aaa953723e */ /* 0x002fea00000010ff */
[-C--:B------:R-:W-:Y:S08]  /*d730*/  HMMA.16816.F32.BF16 R4, R76, R84.reuse, R4 ;  /* 0x000000544c04723c */ /* 0x080ff00000041804 */
[C---:B------:R-:W-:Y:S08]  /*d740*/  HMMA.16816.F32.BF16 R8, R80.reuse, R84, R8 ;  /* 0x000000545008723c */ /* 0x040ff00000041808 */
[-C--:B------:R-:W-:Y:S08]  /*d750*/  HMMA.16816.F32.BF16 R12, R80, R86.reuse, R12 ;  /* 0x00000056500c723c */ /* 0x080ff0000004180c */
[C---:B------:R-:W-:Y:S01]  /*d760*/  HMMA.16816.F32.BF16 R16, R76.reuse, R86, R16 ;  /* 0x000000564c10723c */ /* 0x040fe20000041810 */
[----:B------:R-:W1:Y:S07]  /*d770*/  LDSM.16.MT88.4 R84, [R224+0x2900] ;  /* 0x00290000e054783b */ /* 0x000e6e0000004200 */
[-C--:B----4-:R-:W-:Y:S08]  /*d780*/  HMMA.16816.F32.BF16 R20, R76, R88.reuse, R20 ;  /* 0x000000584c14723c */ /* 0x090ff00000041814 */
[C---:B------:R-:W-:Y:S08]  /*d790*/  HMMA.16816.F32.BF16 R24, R80.reuse, R88, R24 ;  /* 0x000000585018723c */ /* 0x040ff00000041818 */
[-C--:B------:R-:W-:Y:S08]  /*d7a0*/  HMMA.16816.F32.BF16 R28, R80, R90.reuse, R28 ;  /* 0x0000005a501c723c */ /* 0x080ff0000004181c */
[C---:B------:R-:W-:Y:S01]  /*d7b0*/  HMMA.16816.F32.BF16 R32, R76.reuse, R90, R32 ;  /* 0x0000005a4c20723c */ /* 0x040fe20000041820 */
[----:B------:R-:W4:Y:S07]  /*d7c0*/  LDSM.16.MT88.4 R88, [R227+0x2900] ;  /* 0x00290000e358783b */ /* 0x000f2e0000004200 */
[-C--:B------:R-:W-:Y:S08]  /*d7d0*/  HMMA.16816.F32.BF16 R36, R76, R92.reuse, R36 ;  /* 0x0000005c4c24723c */ /* 0x080ff00000041824 */
[C---:B------:R-:W-:Y:S08]  /*d7e0*/  HMMA.16816.F32.BF16 R40, R80.reuse, R92, R40 ;  /* 0x0000005c5028723c */ /* 0x040ff00000041828 */
[-C--:B------:R-:W-:Y:S08]  /*d7f0*/  HMMA.16816.F32.BF16 R44, R80, R94.reuse, R44 ;  /* 0x0000005e502c723c */ /* 0x080ff0000004182c */
[C---:B------:R-:W-:Y:S01]  /*d800*/  HMMA.16816.F32.BF16 R48, R76.reuse, R94, R48 ;  /* 0x0000005e4c30723c */ /* 0x040fe20000041830 */
[----:B------:R-:W1:Y:S07]  /*d810*/  LDSM.16.MT88.4 R92, [R225+0x2900] ;  /* 0x00290000e15c783b */ /* 0x000e6e0000004200 */
[-C--:B------:R-:W-:Y:S08]  /*d820*/  HMMA.16816.F32.BF16 R52, R76, R96.reuse, R52 ;  /* 0x000000604c34723c */ /* 0x080ff00000041834 */
[C---:B------:R-:W-:Y:S08]  /*d830*/  HMMA.16816.F32.BF16 R56, R80.reuse, R96, R56 ;  /* 0x000000605038723c */ /* 0x040ff00000041838 */
[-C--:B------:R-:W-:Y:S08]  /*d840*/  HMMA.16816.F32.BF16 R60, R80, R98.reuse, R60 ;  /* 0x00000062503c723c */ /* 0x080ff0000004183c */
[----:B------:R-:W-:Y:S01]  /*d850*/  HMMA.16816.F32.BF16 R64, R76, R98, R64 ;  /* 0x000000624c40723c */ /* 0x000fe20000041840 */
[----:B------:R-:W2:Y:S03]  /*d860*/  LDSM.16.MT88.4 R96, [R226+0x2900] ;  /* 0x00290000e260783b */ /* 0x000ea60000004200 */
[----:B---3--:R-:W-:Y:S02]  /*d870*/  FFMA.FTZ R69, R69, R135, R220 ;  /* 0x0000008745457223 */ /* 0x008fe400000100dc */
[----:B------:R-:W-:Y:S01]  /*d880*/  IMAD.MOV.U32 R135, RZ, RZ, R117 ;  /* 0x000000ffff877224 */ /* 0x000fe200078e0075 */
[----:B------:R-:W-:Y:S01]  /*d890*/  F2FP.BF16.PACK_AB R76, R175, R168 ;  /* 0x000000a8af4c723e */ /* 0x000fe200000010ff */
[----:B------:R-:W-:Y:S01]  /*d8a0*/  FADD.FTZ R69, R246, R69 ;  /* 0x00000045f6457221 */ /* 0x000fe20000010000 */
[----:B------:R-:W3:Y:S03]  /*d8b0*/  MUFU.EX2 R117, R103 ;  /* 0x0000006700757308 */ /* 0x000ee60000000800 */
[----:B------:R-:W-:Y:S02]  /*d8c0*/  F2FP.BF16.PACK_AB R77, R173, R174 ;  /* 0x000000aead4d723e */ /* 0x000fe400000010ff */
[----:B------:R-:W-:Y:S02]  /*d8d0*/  F2FP.BF16.PACK_AB R78, R186, R187 ;  /* 0x000000bbba4e723e */ /* 0x000fe400000010ff */
[----:B------:R-:W-:Y:S03]  /*d8e0*/  F2FP.BF16.PACK_AB R79, R184, R185 ;  /* 0x000000b9b84f723e */ /* 0x000fe600000010ff */
[----:B------:R-:W-:Y:S04]  /*d8f0*/  MUFU.EX2 R103, R120 ;  /* 0x0000007800677308 */ /* 0x000fe80000000800 */
[-C--:B-1----:R-:W-:Y:S03]  /*d900*/  HMMA.16816.F32.BF16 R4, R76, R84.reuse, R4 ;  /* 0x000000544c04723c */ /* 0x082fe60000041804 */
[----:B------:R-:W-:Y:S01]  /*d910*/  FFMA.FTZ R68, R68, R134, R192 ;  /* 0x0000008644447223 */ /* 0x000fe200000100c0 */
[----:B------:R-:W-:Y:S01]  /*d920*/  MOV R134, R118 ;  /* 0x0000007600867202 */ /* 0x000fe20000000f00 */
[----:B--2---:R-:W-:Y:S01]  /*d930*/  FFMA.FTZ R74, R3, R115, R113 ;  /* 0x00000073034a7223 */ /* 0x004fe20000010071 */
[----:B------:R-:W1:Y:S01]  /*d940*/  MUFU.EX2 R118, R102 ;  /* 0x0000006600767308 */ /* 0x000e620000000800 */
[----:B------:R-:W-:Y:S01]  /*d950*/  FADD.FTZ R3, R205, R68 ;  /* 0x00000044cd037221 */ /* 0x000fe20000010000 */
[----:B---3--:R-:W-:Y:S01]  /*d960*/  F2FP.BF16.PACK_AB R81, R116, R117 ;  /* 0x000000757451723e */ /* 0x008fe200000010ff */
[----:B------:R-:W-:Y:S03]  /*d970*/  FADD.FTZ R68, R135, R69 ;  /* 0x0000004587447221 */ /* 0x000fe60000010000 */
[----:B------:R-:W-:Y:S02]  /*d980*/  FADD.FTZ R2, R148, R74 ;  /* 0x0000004a94027221 */ /* 0x000fe40000010000 */
[----:B------:R-:W-:Y:S01]  /*d990*/  FADD.FTZ R3, R134, R3 ;  /* 0x0000000386037221 */ /* 0x000fe20000010000 */
[----:B------:R-:W-:Y:S01]  /*d9a0*/  LDSM.16.MT88.4 R148, [R227+0x3100] ;  /* 0x00310000e394783b */ /* 0x000fe20000004200 */
[----:B------:R-:W-:Y:S01]  /*d9b0*/  FADD.FTZ R68, R73, R68 ;  /* 0x0000004449447221 */ /* 0x000fe20000010000 */
[----:B------:R-:W-:Y:S01]  /*d9c0*/  MUFU.EX2 R115, R106 ;  /* 0x0000006a00737308 */ /* 0x000fe20000000800 */
[----:B------:R-:W-:Y:S02]  /*d9d0*/  FFMA.FTZ R0, R0, R114, R112 ;  /* 0x0000007200007223 */ /* 0x000fe40000010070 */
[----:B------:R-:W-:Y:S02]  /*d9e0*/  FADD.FTZ R2, R133, R2 ;  /* 0x0000000285027221 */ /* 0x000fe40000010000 */
[----:B------:R-:W-:Y:S01]  /*d9f0*/  FADD.FTZ R3, R244, R3 ;  /* 0x00000003f4037221 */ /* 0x000fe20000010000 */
[----:B------:R-:W2:Y:S01]  /*da00*/  LDL.LU R73, [R1+0xa8] ;  /* 0x0000a80001497983 */ /* 0x000ea20000300800 */
[----:B------:R-:W-:Y:S02]  /*da10*/  FADD.FTZ R0, R250, R0 ;  /* 0x00000000fa007221 */ /* 0x000fe40000010000 */
[----:B------:R-:W-:Y:S01]  /*da20*/  FADD.FTZ R2, R216, R2 ;  /* 0x00000002d8027221 */ /* 0x000fe20000010000 */
[----:B------:R3:W-:Y:S01]  /*da30*/  MUFU.EX2 R106, R75 ;  /* 0x0000004b006a7308 */ /* 0x0007e20000000800 */
[----:B------:R-:W2:Y:S01]  /*da40*/  LDL.LU R244, [R1+0xa4] ;  /* 0x0000a40001f47983 */ /* 0x000ea20000300800 */
[----:B------:R-:W-:Y:S02]  /*da50*/  FADD.FTZ R0, R251, R0 ;  /* 0x00000000fb007221 */ /* 0x000fe40000010000 */
[----:B------:R-:W-:Y:S01]  /*da60*/  FADD.FTZ R68, R232, R68 ;  /* 0x00000044e8447221 */ /* 0x000fe20000010000 */
[----:B------:R-:W2:Y:S01]  /*da70*/  LDL.LU R216, [R1+0xa0] ;  /* 0x0000a00001d87983 */ /* 0x000ea20000300800 */
[----:B------:R-:W-:Y:S01]  /*da80*/  FADD.FTZ R0, R228, R0 ;  /* 0x00000000e4007221 */ /* 0x000fe20000010000 */
[----:B-1----:R-:W-:Y:S01]  /*da90*/  F2FP.BF16.PACK_AB R80, R118, R172 ;  /* 0x000000ac7650723e */ /* 0x002fe200000010ff */
[----:B------:R-:W-:Y:S01]  /*daa0*/  FADD.FTZ R3, R229, R3 ;  /* 0x00000003e5037221 */ /* 0x000fe20000010000 */
[----:B------:R1:W5:Y:S01]  /*dab0*/  LDL.LU R228, [R1+0x9c] ;  /* 0x00009c0001e47983 */ /* 0x0003620000300800 */
[----:B------:R-:W-:Y:S01]  /*dac0*/  FADD.FTZ R69, R231, R2 ;  /* 0x00000002e7457221 */ /* 0x000fe20000010000 */
[----:B------:R-:W1:Y:S01]  /*dad0*/  MUFU.EX2 R114, R107 ;  /* 0x0000006b00727308 */ /* 0x000e620000000800 */
        /* <DEDUP_REMOVED lines=8> */
[----:B------:R-:W-:Y:S01]  /*db60*/  MUFU.EX2 R113, R105 ;  /* 0x0000006900717308 */ /* 0x000fe20000000800 */
[----:B---3--:R-:W-:Y:S02]  /*db70*/  FADD.FTZ R75, R235, R0 ;  /* 0x00000000eb4b7221 */ /* 0x008fe40000010000 */
[----:B------:R-:W3:Y:S01]  /*db80*/  LDSM.16.MT88.4 R132, [R224+0x3100] ;  /* 0x00310000e084783b */ /* 0x000ee20000004200 */
[----:B------:R-:W-:Y:S02]  /*db90*/  FADD.FTZ R0, R237, R3 ;  /* 0x00000003ed007221 */ /* 0x000fe40000010000 */
[----:B------:R-:W-:Y:S02]  /*dba0*/  FADD.FTZ R3, R239, R75 ;  /* 0x0000004bef037221 */ /* 0x000fe40000010000 */
[----:B------:R-:W-:Y:S02]  /*dbb0*/  FADD.FTZ R0, R233, R0 ;  /* 0x00000000e9007221 */ /* 0x000fe40000010000 */
[----:B------:R-:W4:Y:S01]  /*dbc0*/  MUFU.EX2 R112, R108 ;  /* 0x0000006c00707308 */ /* 0x000f220000000800 */
[----:B------:R2:W5:Y:S01]  /*dbd0*/  LDL.LU R235, [R1+0x8c] ;  /* 0x00008c0001eb7983 */ /* 0x0005620000300800 */
[----:B------:R-:W-:Y:S01]  /*dbe0*/  FADD.FTZ R3, R119, R3 ;  /* 0x0000000377037221 */ /* 0x000fe20000010000 */
[----:B-1----:R-:W-:Y:S01]  /*dbf0*/  F2FP.BF16.PACK_AB R82, R114, R115 ;  /* 0x000000737252723e */ /* 0x002fe200000010ff */
[----:B------:R-:W-:Y:S01]  /*dc00*/  FADD.FTZ R2, R138, R0 ;  /* 0x000000008a027221 */ /* 0x000fe20000010000 */
[----:B------:R-:W2:Y:S01]  /*dc10*/  LDL R121, [R1+0x10] ;  /* 0x0000100001797983 */ /* 0x000ea20000100800 */
[----:B------:R-:W-:Y:S02]  /*dc20*/  FADD.FTZ R0, R137, R68 ;  /* 0x0000004489007221 */ /* 0x000fe40000010000 */
[----:B------:R-:W-:Y:S01]  /*dc30*/  FADD.FTZ R68, R136, R3 ;  /* 0x0000000388447221 */ /* 0x000fe20000010000 */
[----:B------:R1:W5:Y:S01]  /*dc40*/  LDL.LU R236, [R1+0x88] ;  /* 0x0000880001ec7983 */ /* 0x0003620000300800 */
[----:B------:R-:W-:Y:S01]  /*dc50*/  FADD.FTZ R3, R211, R69 ;  /* 0x00000045d3037221 */ /* 0x000fe20000010000 */
[----:B------:R-:W1:Y:S01]  /*dc60*/  MUFU.EX2 R107, R127 ;  /* 0x0000007f006b7308 */ /* 0x000e620000000800 */
[----:B------:R-:W-:Y:S01]  /*dc70*/  FADD.FTZ R2, R247, R2 ;  /* 0x00000002f7027221 */ /* 0x000fe20000010000 */
[----:B------:R2:W5:Y:S01]  /*dc80*/  LDL.LU R237, [R1+0x84] ;  /* 0x0000840001ed7983 */ /* 0x0005620000300800 */
[----:B------:R-:W-:Y:S03]  /*dc90*/  FADD.FTZ R0, R248, R0 ;  /* 0x00000000f8007221 */ /* 0x000fe60000010000 */
[----:B------:R2:W5:Y:S04]  /*dca0*/  LDL.LU R238, [R1+0x80] ;  /* 0x0000800001ee7983 */ /* 0x0005680000300800 */
[----:B------:R2:W5:Y:S01]  /*dcb0*/  LDL.LU R239, [R1+0x7c] ;  /* 0x00007c0001ef7983 */ /* 0x0005620000300800 */
[----:B------:R-:W3:Y:S01]  /*dcc0*/  MUFU.EX2 R108, R129 ;  /* 0x00000081006c7308 */ /* 0x000ee20000000800 */
[----:B----4-:R-:W-:Y:S02]  /*dcd0*/  F2FP.BF16.PACK_AB R83, R112, R113 ;  /* 0x000000717053723e */ /* 0x010fe400000010ff */
[----:B------:R4:W5:Y:S04]  /*dce0*/  LDL.LU R240, [R1+0x78] ;  /* 0x0000780001f07983 */ /* 0x0009680000300800 */
[----:B------:R4:W5:Y:S01]  /*dcf0*/  LDL.LU R233, [R1+0x74] ;  /* 0x0000740001e97983 */ /* 0x0009620000300800 */
[C---:B------:R-:W-:Y:S02]  /*dd00*/  HMMA.16816.F32.BF16 R8, R80.reuse, R84, R8 ;  /* 0x000000545008723c */ /* 0x040fe40000041808 */
[----:B------:R-:W4:Y:S01]  /*dd10*/  MUFU.EX2 R105, R131 ;  /* 0x0000008300697308 */ /* 0x000f220000000800 */
[----:B------:R2:W5:Y:S01]  /*dd20*/  LDL.LU R234, [R1+0x70] ;  /* 0x0000700001ea7983 */ /* 0x0005620000300800 */
[----:B-1----:R-:W-:Y:S03]  /*dd30*/  F2FP.BF16.PACK_AB R181, R107, R109 ;  /* 0x0000006d6bb5723e */ /* 0x002fe600000010ff */
[----:B------:R1:W5:Y:S01]  /*dd40*/  LDL.LU R119, [R1+0x6c] ;  /* 0x00006c0001777983 */ /* 0x0003620000300800 */
[-C--:B------:R-:W-:Y:S03]  /*dd50*/  HMMA.16816.F32.BF16 R12, R80, R86.reuse, R12 ;  /* 0x00000056500c723c */ /* 0x080fe6000004180c */
[----:B------:R1:W5:Y:S01]  /*dd60*/  LDL.LU R230, [R1+0x68] ;  /* 0x0000680001e67983 */ /* 0x0003620000300800 */
[----:B------:R-:W1:Y:S01]  /*dd70*/  MUFU.EX2 R102, R125 ;  /* 0x0000007d00667308 */ /* 0x000e620000000800 */
[----:B---3--:R-:W-:Y:S03]  /*dd80*/  F2FP.BF16.PACK_AB R182, R106, R108 ;  /* 0x0000006c6ab6723e */ /* 0x008fe600000010ff */
[C---:B------:R-:W-:Y:S06]  /*dd90*/  HMMA.16816.F32.BF16 R16, R76.reuse, R86, R16 ;  /* 0x000000564c10723c */ /* 0x040fec0000041810 */
[----:B------:R-:W-:Y:S02]  /*dda0*/  MUFU.EX2 R86, R123 ;  /* 0x0000007b00567308 */ /* 0x000fe40000000800 */
[-C--:B------:R-:W-:Y:S04]  /*ddb0*/  HMMA.16816.F32.BF16 R20, R76, R88.reuse, R20 ;  /* 0x000000584c14723c */ /* 0x080fe80000041814 */
[----:B----4-:R-:W-:Y:S04]  /*ddc0*/  F2FP.BF16.PACK_AB R183, R104, R105 ;  /* 0x0000006968b7723e */ /* 0x010fe800000010ff */
[----:B------:R-:W3:Y:S01]  /*ddd0*/  MUFU.EX2 R85, R126 ;  /* 0x0000007e00557308 */ /* 0x000ee20000000800 */
[C---:B------:R-:W-:Y:S04]  /*dde0*/  HMMA.16816.F32.BF16 R24, R80.reuse, R88, R24 ;  /* 0x000000585018723c */ /* 0x040fe80000041818 */
[----:B-1----:R-:W-:Y:S04]  /*ddf0*/  F2FP.BF16.PACK_AB R176, R102, R103 ;  /* 0x0000006766b0723e */ /* 0x002fe800000010ff */
[-C--:B------:R-:W-:Y:S01]  /*de00*/  HMMA.16816.F32.BF16 R28, R80, R90.reuse, R28 ;  /* 0x0000005a501c723c */ /* 0x080fe2000004181c */
[----:B------:R-:W1:Y:S07]  /*de10*/  MUFU.EX2 R84, R128 ;  /* 0x0000008000547308 */ /* 0x000e6e0000000800 */
[C---:B------:R-:W-:Y:S03]  /*de20*/  HMMA.16816.F32.BF16 R32, R76.reuse, R90, R32 ;  /* 0x0000005a4c20723c */ /* 0x040fe60000041820 */
[----:B------:R-:W4:Y:S01]  /*de30*/  MUFU.EX2 R74, R130 ;  /* 0x00000082004a7308 */ /* 0x000f220000000800 */
[----:B---3--:R-:W-:Y:S04]  /*de40*/  F2FP.BF16.PACK_AB R177, R85, R86 ;  /* 0x0000005655b1723e */ /* 0x008fe800000010ff */
[-C--:B------:R-:W-:Y:S08]  /*de50*/  HMMA.16816.F32.BF16 R36, R76, R92.reuse, R36 ;  /* 0x0000005c4c24723c */ /* 0x080ff00000041824 */
[C---:B------:R-:W-:Y:S04]  /*de60*/  HMMA.16816.F32.BF16 R40, R80.reuse, R92, R40 ;  /* 0x0000005c5028723c */ /* 0x040fe80000041828 */
[----:B-1----:R-:W-:Y:S04]  /*de70*/  F2FP.BF16.PACK_AB R178, R100, R84 ;  /* 0x0000005464b2723e */ /* 0x002fe800000010ff */
[-C--:B------:R-:W-:Y:S04]  /*de80*/  HMMA.16816.F32.BF16 R44, R80, R94.reuse, R44 ;  /* 0x0000005e502c723c */ /* 0x080fe8000004182c */
[----:B----4-:R-:W-:Y:S04]  /*de90*/  F2FP.BF16.PACK_AB R179, R101, R74 ;  /* 0x0000004a65b3723e */ /* 0x010fe800000010ff */
[C---:B------:R-:W-:Y:S08]  /*dea0*/  HMMA.16816.F32.BF16 R48, R76.reuse, R94, R48 ;  /* 0x0000005e4c30723c */ /* 0x040ff00000041830 */
[-C--:B------:R-:W-:Y:S08]  /*deb0*/  HMMA.16816.F32.BF16 R52, R76, R96.reuse, R52 ;  /* 0x000000604c34723c */ /* 0x080ff00000041834 */
[C---:B------:R-:W-:Y:S08]  /*dec0*/  HMMA.16816.F32.BF16 R56, R80.reuse, R96, R56 ;  /* 0x000000605038723c */ /* 0x040ff00000041838 */
[-C--:B------:R-:W-:Y:S08]  /*ded0*/  HMMA.16816.F32.BF16 R60, R80, R98.reuse, R60 ;  /* 0x00000062503c723c */ /* 0x080ff0000004183c */
[----:B------:R-:W-:Y:S04]  /*dee0*/  HMMA.16816.F32.BF16 R64, R76, R98, R64 ;  /* 0x000000624c40723c */ /* 0x000fe80000041840 */
[----:B--2---:R-:W-:Y:S04]  /*def0*/  ISETP.GT.AND P0, PT, R216, R121, PT ;  /* 0x00000079d800720c */ /* 0x004fe80003f04270 */
[-C--:B------:R-:W-:Y:S05]  /*df00*/  HMMA.16816.F32.BF16 R120, R180, R132.reuse, R4 ;  /* 0x00000084b478723c */ /* 0x080fea0000041804 */
[----:B------:R-:W-:Y:S02]  /*df10*/  MOV R216, R244 ;  /* 0x000000f400d87202 */ /* 0x000fe40000000f00 */
        /* <DEDUP_REMOVED lines=61> */
[----:B------:R-:W-:Y:S01]  /*e2f0*/  FADD.FTZ R0, R117, R9 ;  /* 0x0000000975007221 */ /* 0x000fe20000010000 */
[----:B------:R-:W-:Y:S01]  /*e300*/  MOV R117, R71 ;  /* 0x0000004700757202 */ /* 0x000fe20000000f00 */
[----:B------:R-:W-:Y:S02]  /*e310*/  FADD.FTZ R11, R175, R8 ;  /* 0x00000008af0b7221 */ /* 0x000fe40000010000 */
[----:B------:R-:W-:Y:S02]  /*e320*/  FADD.FTZ R10, R173, R3 ;  /* 0x00000003ad0a7221 */ /* 0x000fe40000010000 */
[C---:B------:R-:W-:Y:S04]  /*e330*/  HMMA.16816.F32.BF16 R172, R176.reuse, R4, R56 ;  /* 0x00000004b0ac723c */ /* 0x040fe80000041838 */
[----:B------:R-:W-:Y:S02]  /*e340*/  FADD.FTZ R9, R118, R2 ;  /* 0x0000000276097221 */ /* 0x000fe40000010000 */
[----:B------:R-:W-:Y:S01]  /*e350*/  FADD.FTZ R8, R116, R0 ;  /* 0x0000000074087221 */ /* 0x000fe20000010000 */
[----:B------:R-:W-:Y:S01]  /*e360*/  MOV R116, R72 ;  /* 0x0000004800747202 */ /* 0x000fe20000000f00 */
        /* <DEDUP_REMOVED lines=26> */
[----:B------:R-:W-:Y:S01]  /*e510*/  FADD.FTZ R0, R101, R0 ;  /* 0x0000000065007221 */ /* 0x000fe20000010000 */
[----:B------:R1:W-:Y:S01]  /*e520*/  STL [R1+0x48], R3 ;  /* 0x0000480301007387 */ /* 0x0003e20000100800 */
[----:B------:R-:W-:Y:S03]  /*e530*/  IMAD.MOV.U32 R118, RZ, RZ, R70 ;  /* 0x000000ffff767224 */ /* 0x000fe600078e0046 */
[----:B------:R2:W-:Y:S04]  /*e540*/  STL [R1+0x3c], R2 ;  /* 0x00003c0201007387 */ /* 0x0005e80000100800 */
[----:B------:R2:W-:Y:S01]  /*e550*/  STL [R1+0x44], R0 ;  /* 0x0000440001007387 */ /* 0x0005e20000100800 */
[----:B-1----:R-:W-:Y:S01]  /*e560*/  IMAD.MOV.U32 R3, RZ, RZ, R73 ;  /* 0x000000ffff037224 */ /* 0x002fe200078e0049 */
[----:B------:R-:W-:-:S05]  /*e570*/  @P0 BRA `(.L_x_603) ;  /* 0xffff9ea000000947 */ /* 0x000fca000383ffff */
.L_x_602:
[----:B---3--:R-:W-:-:S13]  /*e580*/  ISETP.GE.AND P0, PT, R244, RZ, PT ;  /* 0x000000fff400720c */ /* 0x008fda0003f06270 */
[----:B------:R-:W-:Y:S05]  /*e590*/  @!P0 BRA `(.L_x_604) ;  /* 0x00005f2000008947 */ /* 0x000fea0003800000 */
[----:B------:R-:W3:Y:S01]  /*e5a0*/  LDL.LU.64 R6, [R1+0x28] ;  /* 0x0000280001067983 */ /* 0x000ee20000300a00 */
[----:B------:R-:W-:Y:S01]  /*e5b0*/  ULDC.64 UR4, c[0x0][0x208] ;  /* 0x0000820000047ab9 */ /* 0x000fe20000000a00 */
[----:B------:R-:W-:Y:S01]  /*e5c0*/  MOV R3, R72 ;  /* 0x0000004800037202 */ /* 0x000fe20000000f00 */
[----:B------:R-:W-:Y:S01]  /*e5d0*/  UIMAD.WIDE.U32 UR12, UR4, 0x70, URZ ;  /* 0x00000070040c78a5 */ /* 0x000fe2000f8e003f */
[----:B------:R-:W3:Y:S01]  /*e5e0*/  LDL.LU.64 R4, [R1+0x30] ;  /* 0x0000300001047983 */ /* 0x000ee20000300a00 */
[----:B------:R-:W-:Y:S01]  /*e5f0*/  UIMAD UR5, UR5, 0x70, URZ ;  /* 0x00000070050578a4 */ /* 0x000fe2000f8e023f */
[----:B--2---:R-:W-:Y:S01]  /*e600*/  MOV R2, R73 ;  /* 0x0000004900027202 */ /* 0x004fe20000000f00 */
[----:B------:R-:W-:Y:S01]  /*e610*/  ULDC.64 UR6, c[0x0][0x1e0] ;  /* 0x0000780000067ab9 */ /* 0x000fe20000000a00 */
[----:B------:R-:W-:Y:S01]  /*e620*/  IMAD.MOV.U32 R117, RZ, RZ, R70 ;  /* 0x000000ffff757224 */ /* 0x000fe200078e0046 */
[----:B------:R-:W-:Y:S01]  /*e630*/  MOV R116, R71 ;  /* 0x0000004700747202 */ /* 0x000fe20000000f00 */
[----:B------:R-:W-:-:S02]  /*e640*/  USHF.L.U64.HI UR7, UR6, 0x5, UR7 ;  /* 0x0000000506077899 */ /* 0x000fc40008010207 */
[----:B------:R-:W-:Y:S02]  /*e650*/  USHF.L.U32 UR6, UR6, 0x5, URZ ;  /* 0x0000000506067899 */ /* 0x000fe4000800063f */
[----:B------:R-:W-:Y:S01]  /*e660*/  UIADD3 UR5, UR13, UR5, URZ ;  /* 0x000000050d057290 */ /* 0x000fe2000fffe03f */
[----:B---3--:R-:W-:-:S05]  /*e670*/  IMAD.MOV.U32 R5, RZ, RZ, R7 ;  /* 0x000000ffff057224 */ /* 0x008fca00078e0007 */
[----:B------:R1:W-:Y:S04]  /*e680*/  STL.64 [R1+0x50], R4 ;  /* 0x0000500401007387 */ /* 0x0003e80000100a00 */
.L_x_605:
[----:B------:R-:W2:Y:S01]  /*e690*/  LDL.64 R78, [R1+0x50] ;  /* 0x00005000014e7983 */ /* 0x000ea20000100a00 */
[----:B------:R-:W-:Y:S04]  /*e6a0*/  DEPBAR.LE SB0, 0x0 ;  /* 0x000080000000791a */ /* 0x000fe80000000000 */
[----:B------:R-:W-:Y:S01]  /*e6b0*/  SHF.R.S32.HI R76, RZ, 0x1f, R244 ;  /* 0x0000001fff4c7819 */ /* 0x000fe200000114f4 */
[----:B------:R-:W-:Y:S01]  /*e6c0*/  BAR.SYNC.DEFER_BLOCKING 0x0 ;  /* 0x0000000000007b1d */ /* 0x000fe20000010000 */
[----:B---3--:R-:W-:Y:S04]  /*e6d0*/  IMAD R0, R244, UR5, RZ ;  /* 0x00000005f4007c24 */ /* 0x008fe8000f8e02ff */
[----:B------:R-:W-:Y:S03]  /*e6e0*/  IMAD R0, R76, UR12, R0 ;  /* 0x0000000c4c007c24 */ /* 0x000fe6000f8e0200 */
[----:B-----5:R-:W-:Y:S04]  /*e6f0*/  STL [R1+0x68], R230 ;  /* 0x000068e601007387 */ /* 0x020fe80000100800 */
[----:B------:R-:W-:Y:S04]  /*e700*/  STL [R1+0x6c], R119 ;  /* 0x00006c7701007387 */ /* 0x000fe80000100800 */
[----:B------:R-:W-:Y:S04]  /*e710*/  STL [R1+0x70], R234 ;  /* 0x000070ea01007387 */ /* 0x000fe80000100800 */
        /* <DEDUP_REMOVED lines=28> */
[----:B--2---:R-:W-:Y:S01]  /*e8e0*/  IMAD.WIDE.U32 R84, R244, UR12, R78 ;  /* 0x0000000cf4547c25 */ /* 0x004fe2000f8e004e */
        /* <DEDUP_REMOVED lines=32> */
[----:B----4-:R-:W-:Y:S04]  /*eaf0*/  IADD3 R104, P0, R242, UR9, RZ ;  /* 0x00000009f2687c10 */ /* 0x010fe8000ff1e0ff */
        /* <DEDUP_REMOVED lines=17> */
[-C--:B-1----:R-:W-:Y:S08]  /*ec10*/  HMMA.16816.F32.BF16 R92, R108, R98.reuse, RZ ;  /* 0x000000626c5c723c */ /* 0x082ff000000418ff */
[C---:B------:R-:W-:Y:S08]  /*ec20*/  HMMA.16816.F32.BF16 R96, R112.reuse, R98, RZ ;  /* 0x000000627060723c */ /* 0x040ff000000418ff */
[-C--:B--2---:R-:W-:Y:S08]  /*ec30*/  HMMA.16816.F32.BF16 R100, R112, R184.reuse, RZ ;  /* 0x000000b87064723c */ /* 0x084ff000000418ff */
[C---:B---3--:R-:W-:Y:S08]  /*ec40*/  HMMA.16816.F32.BF16 R104, R108.reuse, R184, RZ ;  /* 0x000000b86c68723c */ /* 0x048ff000000418ff */
        /* <DEDUP_REMOVED lines=35> */
[-C--:B------:R-:W-:Y:S01]  /*ee80*/  HMMA.16816.F32.BF16 R108, R196, R222.reuse, R108 ;  /* 0x000000dec46c723c */ /* 0x080fe2000004186c */
[----:B------:R-:W4:Y:S07]  /*ee90*/  LDSM.16.M88.4 R196, [R229+0x4900] ;  /* 0x00490000e5c4783b */ /* 0x000f2e0000000200 */
[----:B------:R-:W-:Y:S01]  /*eea0*/  HMMA.16816.F32.BF16 R112, R188, R222, R112 ;  /* 0x000000debc70723c */ /* 0x000fe20000041870 */
[----:B------:R-:W4:Y:S07]  /*eeb0*/  LDSM.16.M88.4 R188, [R229+0x5100] ;  /* 0x00510000e5bc783b */ /* 0x000f2e0000000200 */
[-C--:B-1----:R-:W-:Y:S01]  /*eec0*/  HMMA.16816.F32.BF16 R4, R184, R192.reuse, R4 ;  /* 0x000000c0b804723c */ /* 0x082fe20000041804 */
[----:B------:R-:W-:Y:S07]  /*eed0*/  LDSM.16.M88.4 R220, [R228] ;  /* 0x00000000e4dc783b */ /* 0x000fee0000000200 */
[C---:B--2---:R-:W-:Y:S08]  /*eee0*/  HMMA.16816.F32.BF16 R8, R200.reuse, R192, R8 ;  /* 0x000000c0c808723c */ /* 0x044ff00000041808 */
[-C--:B------:R-:W-:Y:S08]  /*eef0*/  HMMA.16816.F32.BF16 R12, R200, R194.reuse, R12 ;  /* 0x000000c2c80c723c */ /* 0x080ff0000004180c */
[C---:B------:R-:W-:Y:S01]  /*ef00*/  HMMA.16816.F32.BF16 R16, R184.reuse, R194, R16 ;  /* 0x000000c2b810723c */ /* 0x040fe20000041810 */
[----:B------:R-:W1:Y:S07]  /*ef10*/  LDSM.16.M88.4 R192, [R229+0x5900] ;  /* 0x00590000e5c0783b */ /* 0x000e6e0000000200 */
        /* <DEDUP_REMOVED lines=12> */
[----:B------:R-:W2:Y:S07]  /*efe0*/  LDSM.16.M88.4 R188, [R232+0x9100] ;  /* 0x00910000e8bc783b */ /* 0x000eae0000000200 */
        /* <DEDUP_REMOVED lines=13> */
[C---:B--2---:R-:W-:Y:S08]  /*f0c0*/  HMMA.16816.F32.BF16 R8, R188.reuse, R220, R8 ;  /* 0x000000dcbc08723c */ /* 0x044ff00000041808 */
        /* <DEDUP_REMOVED lines=23> */
[----:B------:R-:W-:Y:S01]  /*f240*/  MUFU.TANH R186, R9 ;  /* 0x0000000900ba7308 */ /* 0x000fe20000002400 */
[----:B-1----:R-:W1:Y:S09]  /*f250*/  LDSM.16.M88.4 R4, [R228+0x800] ;  /* 0x00080000e404783b */ /* 0x002e720000000200 */
[----:B------:R-:W-:Y:S10]  /*f260*/  MUFU.TANH R193, R10 ;  /* 0x0000000a00c17308 */ /* 0x000ff40000002400 */
[----:B------:R2:W-:Y:S10]  /*f270*/  MUFU.TANH R192, R11 ;  /* 0x0000000b00c07308 */ /* 0x0005f40000002400 */
[----:B------:R-:W-:Y:S10]  /*f280*/  MUFU.TANH R16, R16 ;  /* 0x0000001000107308 */ /* 0x000ff40000002400 */
[----:B------:R-:W-:Y:S01]  /*f290*/  MUFU.TANH R17, R17 ;  /* 0x0000001100117308 */ /* 0x000fe20000002400 */
[----:B--2---:R-:W2:Y:S01]  /*f2a0*/  LDSM.16.M88.4 R8, [R228+0x1000] ;  /* 0x00100000e408783b */ /* 0x004ea20000000200 */
[-C--:B-1----:R-:W-:Y:S08]  /*f2b0*/  HMMA.16816.F32.BF16 R20, R216, R4.reuse, R20 ;  /* 0x00000004d814723c */ /* 0x082ff00000041814 */
[----:B------:R-:W-:Y:S01]  /*f2c0*/  MUFU.TANH R18, R18 ;  /* 0x0000001200127308 */ /* 0x000fe20000002400 */
        /* <DEDUP_REMOVED lines=9> */
[----:B------:R-:W-:Y:S01]  /*f360*/  MUFU.TANH R20, R20 ;  /* 0x0000001400147308 */ /* 0x000fe20000002400 */
[----:B------:R-:W-:Y:S02]  /*f370*/  FMUL.FTZ R23, R23, c[0x0][0x320] ;  /* 0x0000c80017177a20 */ /* 0x000fe40000410000 */
[----:B------:R-:W-:Y:S01]  /*f380*/  FMUL.FTZ R24, R24, c[0x0][0x320] ;  /* 0x0000c80018187a20 */ /* 0x000fe20000410000 */
[-C--:B--2---:R-:W-:Y:S03]  /*f390*/  HMMA.16816.F32.BF16 R36, R216, R8.reuse, R36 ;  /* 0x00000008d824723c */ /* 0x084fe60000041824 */
        /* <DEDUP_REMOVED lines=40> */
[----:B------:R-:W2:Y:S03]  /*f620*/  MUFU.TANH R0, R59 ;  /* 0x0000003b00007308 */ /* 0x000ea60000002400 */
[----:B------:R-:W-:Y:S02]  /*f630*/  FMUL.FTZ R62, R62, c[0x0][0x320] ;  /* 0x0000c8003e3e7a20 */ /* 0x000fe40000410000 */
[----:B------:R-:W-:Y:S02]  /*f640*/  FMUL.FTZ R66, R66, c[0x0][0x320] ;  /* 0x0000c80042427a20 */ /* 0x000fe40000410000 */
[-C--:B------:R-:W-:Y:S03]  /*f650*/  HMMA.16816.F32.BF16 R76, R188, R10.reuse, R76 ;  /* 0x0000000abc4c723c */ /* 0x080fe6000004184c */
[----:B------:R-:W-:Y:S01]  /*f660*/  MUFU.TANH R213, R52 ;  /* 0x0000003400d57308 */ /* 0x000fe20000002400 */
[----:B------:R-:W-:Y:S02]  /*f670*/  FMUL.FTZ R48, R48, c[0x0][0x320] ;  /* 0x0000c80030307a20 */ /* 0x000fe40000410000 */
[----:B------:R-:W-:Y:S02]  /*f680*/  FMUL.FTZ R65, R65, c[0x0][0x320] ;  /* 0x0000c80041417a20 */ /* 0x000fe40000410000 */
[C---:B------:R-:W-:Y:S01]  /*f690*/  HMMA.16816.F32.BF16 R80, R216.reuse, R10, R80 ;  /* 0x0000000ad850723c */ /* 0x040fe20000041850 */
[----:B------:R-:W3:Y:S01]  /*f6a0*/  LDSM.16.M88.4 R8, [R228+0x3000] ;  /* 0x00300000e408783b */ /* 0x000ee20000000200 */
[----:B------:R-:W-:Y:S04]  /*f6b0*/  DEPBAR.LE SB0, 0x0 ;  /* 0x000080000000791a */ /* 0x000fe80000000000 */
[----:B------:R-:W-:Y:S01]  /*f6c0*/  MUFU.TANH R48, R48 ;  /* 0x0000003000307308 */ /* 0x000fe20000002400 */
[----:B------:R-:W-:Y:S01]  /*f6d0*/  FMUL.FTZ R69, R69, c[0x0][0x320] ;  /* 0x0000c80045457a20 */ /* 0x000fe20000410000 */
[-C--:B-1----:R-:W-:Y:S01]  /*f6e0*/  HMMA.16816.F32.BF16 R84, R216, R4.reuse, R84 ;  /* 0x00000004d854723c */ /* 0x082fe20000041854 */
[----:B--2---:R1:W-:Y:S04]  /*f6f0*/  STL [R1+0x8], R0 ;  /* 0x0000080001007387 */ /* 0x0043e80000100800 */
[----:B------:R-:W-:Y:S01]  /*f700*/  STL [R1+0x9c], R228 ;  /* 0x00009ce401007387 */ /* 0x000fe20000100800 */
[----:B------:R-:W-:Y:S02]  /*f710*/  FMUL.FTZ R73, R73, c[0x0][0x320] ;  /* 0x0000c80049497a20 */ /* 0x000fe40000410000 */
[----:B------:R-:W-:Y:S01]  /*f720*/  MUFU.TANH R210, R65 ;  /* 0x0000004100d27308 */ /* 0x000fe20000002400 */
[C---:B------:R-:W-:Y:S01]  /*f730*/  HMMA.16816.F32.BF16 R88, R188.reuse, R4, R88 ;  /* 0x00000004bc58723c */ /* 0x040fe20000041858 */
[----:B------:R-:W-:Y:S03]  /*f740*/  BAR.SYNC.DEFER_BLOCKING 0x0 ;  /* 0x0000000000007b1d */ /* 0x000fe60000010000 */
[----:B------:R-:W-:Y:S02]  /*f750*/  FMUL.FTZ R71, R71, c[0x0][0x320] ;  /* 0x0000c80047477a20 */ /* 0x000fe40000410000 */
[----:B------:R-:W-:Y:S01]  /*f760*/  FMUL.FTZ R78, R78, c[0x0][0x320] ;  /* 0x0000c8004e4e7a20 */ /* 0x000fe20000410000 */
[----:B------:R-:W-:Y:S01]  /*f770*/  FMNMX.FTZ R5, R194, R116, !PT ;  /* 0x00000074c2057209 */ /* 0x000fe20007810000 */
[-C--:B------:R-:W-:Y:S01]  /*f780*/  HMMA.16816.F32.BF16 R92, R188, R6.reuse, R92 ;  /* 0x00000006bc5c723c */ /* 0x080fe2000004185c */
[----:B------:R-:W-:Y:S03]  /*f790*/  MUFU.TANH R238, R73 ;  /* 0x0000004900ee7308 */ /* 0x000fe60000002400 */
[----:B------:R-:W-:Y:S02]  /*f7a0*/  FMUL.FTZ R82, R82, c[0x0][0x320] ;  /* 0x0000c80052527a20 */ /* 0x000fe40000410000 */
[----:B------:R-:W-:Y:S02]  /*f7b0*/  FMUL.FTZ R76, R76, c[0x0][0x320] ;  /* 0x0000c8004c4c7a20 */ /* 0x000fe40000410000 */
[----:B------:R-:W-:Y:S01]  /*f7c0*/  FMUL.FTZ R87, R87, c[0x0][0x320] ;  /* 0x0000c80057577a20 */ /* 0x000fe20000410000 */
[C---:B------:R-:W-:Y:S02]  /*f7d0*/  HMMA.16816.F32.BF16 R96, R216.reuse, R6, R96 ;  /* 0x00000006d860723c */ /* 0x040fe40000041860 */
[----:B-1----:R-:W-:Y:S02]  /*f7e0*/  MUFU.TANH R0, R66 ;  /* 0x0000004200007308 */ /* 0x002fe40000002400 */
[----:B------:R-:W-:Y:S02]  /*f7f0*/  FMUL.FTZ R86, R86, c[0x0][0x320] ;  /* 0x0000c80056567a20 */ /* 0x000fe40000410000 */
[----:B------:R-:W-:Y:S02]  /*f800*/  FMUL.FTZ R84, R84, c[0x0][0x320] ;  /* 0x0000c80054547a20 */ /* 0x000fe40000410000 */
[-C--:B---3--:R-:W-:Y:S04]  /*f810*/  HMMA.16816.F32.BF16 R100, R216, R8.reuse, R100 ;  /* 0x00000008d864723c */ /* 0x088fe80000041864 */
[----:B------:R-:W1:Y:S01]  /*f820*/  MUFU.TANH R4, R87 ;  /* 0x0000005700047308 */ /* 0x000e620000002400 */
[----:B------:R-:W-:Y:S02]  /*f830*/  FMUL.FTZ R85, R85, c[0x0][0x320] ;  /* 0x0000c80055557a20 */ /* 0x000fe40000410000 */
[----:B------:R-:W-:Y:S01]  /*f840*/  FMUL.FTZ R95, R95, c[0x0][0x320] ;  /* 0x0000c8005f5f7a20 */ /* 0x000fe20000410000 */
[C---:B------:R-:W-:Y:S04]  /*f850*/  HMMA.16816.F32.BF16 R104, R188.reuse, R8, R104 ;  /* 0x00000008bc68723c */ /* 0x040fe80000041868 */
[----:B------:R-:W-:Y:S02]  /*f860*/  FMUL.FTZ R88, R88, c[0x0][0x320] ;  /* 0x0000c80058587a20 */ /* 0x000fe40000410000 */
[----:B------:R-:W-:Y:S01]  /*f870*/  MUFU.TANH R49, R49 ;  /* 0x0000003100317308 */ /* 0x000fe20000002400 */
[----:B------:R-:W-:Y:S01]  /*f880*/  FMUL.FTZ R79, R79, c[0x0][0x320] ;  /* 0x0000c8004f4f7a20 */ /* 0x000fe20000410000 */
[-C--:B------:R-:W-:Y:S04]  /*f890*/  HMMA.16816.F32.BF16 R108, R188, R10.reuse, R108 ;  /* 0x0000000abc6c723c */ /* 0x080fe8000004186c */
[----:B------:R-:W-:Y:S02]  /*f8a0*/  FMUL.FTZ R97, R97, c[0x0][0x320] ;  /* 0x0000c80061617a20 */ /* 0x000fe40000410000 */
[----:B------:R-:W-:Y:S02]  /*f8b0*/  FMUL.FTZ R99, R99, c[0x0][0x320] ;  /* 0x0000c80063637a20 */ /* 0x000fe40000410000 */
[----:B------:R2:W-:Y:S01]  /*f8c0*/  MUFU.TANH R52, R97 ;  /* 0x0000006100347308 */ /* 0x0005e20000002400 */
[----:B------:R-:W-:Y:S01]  /*f8d0*/  HMMA.16816.F32.BF16 R112, R216, R10, R112 ;  /* 0x0000000ad870723c */ /* 0x000fe20000041870 */
[----:B-1----:R1:W-:Y:S03]  /*f8e0*/  STL [R1+0x20], R4 ;  /* 0x0000200401007387 */ /* 0x0023e60000100800 */
        /* <DEDUP_REMOVED lines=10> */
[----:B------:R-:W-:Y:S01]  /*f990*/  FMUL.FTZ R92, R92, c[0x0][0x320] ;  /* 0x0000c8005c5c7a20 */ /* 0x000fe20000410000 */
[----:B--2---:R-:W-:Y:S01]  /*f9a0*/  MOV R97, R0 ;  /* 0x0000000000617202 */ /* 0x004fe20000000f00 */
[----:B------:R-:W-:Y:S01]  /*f9b0*/  FMUL.FTZ R115, R115, c[0x0][0x320] ;  /* 0x0000c80073737a20 */ /* 0x000fe20000410000 */
[----:B------:R-:W-:Y:S01]  /*f9c0*/  FMNMX.FTZ R0, R184, R2, !PT ;  /* 0x00000002b8007209 */ /* 0x000fe20007810000 */
[----:B------:R-:W-:Y:S02]  /*f9d0*/  FMUL.FTZ R113, R113, c[0x0][0x320] ;  /* 0x0000c80071717a20 */ /* 0x000fe40000410000 */
[----:B------:R-:W-:Y:S01]  /*f9e0*/  FMUL.FTZ R93, R93, c[0x0][0x320] ;  /* 0x0000c8005d5d7a20 */ /* 0x000fe20000410000 */
[----:B-1----:R-:W1:Y:S01]  /*f9f0*/  MUFU.TANH R4, R99 ;  /* 0x0000006300047308 */ /* 0x002e620000002400 */
[----:B------:R-:W-:Y:S01]  /*fa00*/  FMNMX.FTZ R73, R118, R0, !PT ;  /* 0x0000000076497209 */ /* 0x000fe20007810000 */
[----:B------:R-:W-:Y:S02]  /*fa10*/  FMUL.FTZ R109, R109, c[0x0][0x320] ;  /* 0x0000c8006d6d7a20 */ /* 0x000fe40000410000 */
[----:B------:R-:W-:Y:S01]  /*fa20*/  FMUL.FTZ R91, R91, c[0x0][0x320] ;  /* 0x0000c8005b5b7a20 */ /* 0x000fe20000410000 */
[----:B------:R-:W-:Y:S01]  /*fa30*/  FMNMX.FTZ R73, R16, R73, !PT ;  /* 0x0000004910497209 */ /* 0x000fe20007810000 */
[----:B------:R-:W-:Y:S02]  /*fa40*/  FMUL.FTZ R94, R94, c[0x0][0x320] ;  /* 0x0000c8005e5e7a20 */ /* 0x000fe40000410000 */
[----:B------:R-:W-:Y:S01]  /*fa50*/  FMUL.FTZ R68, R68, c[0x0][0x320] ;  /* 0x0000c80044447a20 */ /* 0x000fe20000410000 */
[----:B------:R-:W-:Y:S01]  /*fa60*/  FMNMX.FTZ R73, R17, R73, !PT ;  /* 0x0000004911497209 */ /* 0x000fe20007810000 */
[----:B------:R-:W2:Y:S01]  /*fa70*/  MUFU.TANH R235, R69 ;  /* 0x0000004500eb7308 */ /* 0x000ea20000002400 */
[----:B------:R-:W-:Y:S02]  /*fa80*/  FMUL.FTZ R51, R51, c[0x0][0x320] ;  /* 0x0000c80033337a20 */ /* 0x000fe40000410000 */
[----:B------:R-:W-:Y:S01]  /*fa90*/  FMNMX.FTZ R73, R20, R73, !PT ;  /* 0x0000004914497209 */ /* 0x000fe20007810000 */
[----:B------:R-:W-:Y:S02]  /*faa0*/  FMUL.FTZ R83, R83, c[0x0][0x320] ;  /* 0x0000c80053537a20 */ /* 0x000fe40000410000 */
[----:B------:R-:W-:Y:S01]  /*fab0*/  FMUL.FTZ R57, R57, c[0x0][0x320] ;  /* 0x0000c80039397a20 */ /* 0x000fe20000410000 */
[----:B------:R-:W-:Y:S01]  /*fac0*/  FMNMX.FTZ R73, R21, R73, !PT ;  /* 0x0000004915497209 */ /* 0x000fe20007810000 */
[----:B------:R-:W-:Y:S02]  /*fad0*/  FMUL.FTZ R112, R112, c[0x0][0x320] ;  /* 0x0000c80070707a20 */ /* 0x000fe40000410000 */
[----:B------:R-:W-:Y:S01]  /*fae0*/  MUFU.TANH R23, R23 ;  /* 0x0000001700177308 */ /* 0x000fe20000002400 */
[----:B------:R-:W-:Y:S01]  /*faf0*/  FMNMX.FTZ R73, R32, R73, !PT ;  /* 0x0000004920497209 */ /* 0x000fe20007810000 */
[----:B------:R-:W-:Y:S01]  /*fb00*/  FMUL.FTZ R103, R103, c[0x0][0x320] ;  /* 0x0000c80067677a20 */ /* 0x000fe20000410000 */
[----:B-1----:R1:W-:Y:S02]  /*fb10*/  STL [R1+0xc], R4 ;  /* 0x00000c0401007387 */ /* 0x0023e40000100800 */
[----:B------:R-:W-:Y:S01]  /*fb20*/  FMNMX.FTZ R73, R33, R73, !PT ;  /* 0x0000004921497209 */ /* 0x000fe20007810000 */
[----:B------:R-:W-:Y:S01]  /*fb30*/  FMUL.FTZ R114, R114, c[0x0][0x320] ;  /* 0x0000c80072727a20 */ /* 0x000fe20000410000 */
[----:B------:R-:W-:Y:S01]  /*fb40*/  STL [R1+0xa8], R210 ;  /* 0x0000a8d201007387 */ /* 0x000fe20000100800 */
[----:B------:R-:W-:Y:S02]  /*fb50*/  FMUL.FTZ R58, R58, c[0x0][0x320] ;  /* 0x0000c8003a3a7a20 */ /* 0x000fe40000410000 */
[----:B------:R-:W3:Y:S01]  /*fb60*/  MUFU.TANH R24, R24 ;  /* 0x0000001800187308 */ /* 0x000ee20000002400 */
[----:B------:R-:W-:Y:S01]  /*fb70*/  FMUL.FTZ R72, R72, c[0x0][0x320] ;  /* 0x0000c80048487a20 */ /* 0x000fe20000410000 */
[----:B------:R-:W-:Y:S01]  /*fb80*/  FMNMX.FTZ R73, R31, R73, !PT ;  /* 0x000000491f497209 */ /* 0x000fe20007810000 */
[----:B------:R-:W-:Y:S01]  /*fb90*/  FMUL.FTZ R61, R61, c[0x0][0x320] ;  /* 0x0000c8003d3d7a20 */ /* 0x000fe20000410000 */
[----:B--2---:R2:W-:Y:S01]  /*fba0*/  STL [R1+0xa0], R235 ;  /* 0x0000a0eb01007387 */ /* 0x0045e20000100800 */
[----:B------:R-:W-:Y:S01]  /*fbb0*/  FMUL.FTZ R74, R74, c[0x0][0x320] ;  /* 0x0000c8004a4a7a20 */ /* 0x000fe20000410000 */
[----:B------:R-:W-:Y:S01]  /*fbc0*/  FMNMX.FTZ R73, R199, R73, !PT ;  /* 0x00000049c7497209 */ /* 0x000fe20007810000 */
[----:B------:R-:W-:Y:S02]  /*fbd0*/  FMUL.FTZ R106, R106, c[0x0][0x320] ;  /* 0x0000c8006a6a7a20 */ /* 0x000fe40000410000 */
[----:B------:R-:W-:Y:S01]  /*fbe0*/  FMUL.FTZ R105, R105, c[0x0][0x320] ;  /* 0x0000c80069697a20 */ /* 0x000fe20000410000 */
[----:B------:R-:W4:Y:S01]  /*fbf0*/  MUFU.TANH R214, R53 ;  /* 0x0000003500d67308 */ /* 0x000f220000002400 */
[----:B------:R-:W-:Y:S01]  /*fc00*/  FMUL.FTZ R64, R64, c[0x0][0x320] ;  /* 0x0000c80040407a20 */ /* 0x000fe20000410000 */
[----:B------:R-:W-:Y:S01]  /*fc10*/  FMNMX.FTZ R73, R48, R73, !PT ;  /* 0x0000004930497209 */ /* 0x000fe20007810000 */
[----:B------:R-:W-:Y:S02]  /*fc20*/  FMUL.FTZ R108, R108, c[0x0][0x320] ;  /* 0x0000c8006c6c7a20 */ /* 0x000fe40000410000 */
[----:B------:R-:W-:Y:S01]  /*fc30*/  FMUL.FTZ R40, R40, c[0x0][0x320] ;  /* 0x0000c80028287a20 */ /* 0x000fe20000410000 */
[----:B------:R-:W-:Y:S01]  /*fc40*/  FMNMX.FTZ R73, R49, R73, !PT ;  /* 0x0000004931497209 */ /* 0x000fe20007810000 */
[----:B------:R-:W-:Y:S01]  /*fc50*/  FMUL.FTZ R41, R41, c[0x0][0x320] ;  /* 0x0000c80029297a20 */ /* 0x000fe20000410000 */
[----:B-1----:R-:W-:Y:S02]  /*fc60*/  FMNMX.FTZ R4, R187, R3, !PT ;  /* 0x00000003bb047209 */ /* 0x002fe40007810000 */
        /* <DEDUP_REMOVED lines=10> */
[----:B------:R-:W2:Y:S01]  /*fd10*/  MUFU.TANH R211, R64 ;  /* 0x0000004000d37308 */ /* 0x000ea20000002400 */
[----:B------:R-:W-:Y:S01]  /*fd20*/  FMNMX.FTZ R0, R19, R0, !PT ;  /* 0x0000000013007209 */ /* 0x000fe20007810000 */
[----:B------:R-:W-:Y:S01]  /*fd30*/  FMUL.FTZ R80, R80, c[0x0][0x320] ;  /* 0x0000c80050507a20 */ /* 0x000fe20000410000 */
[----:B------:R-:W-:Y:S01]  /*fd40*/  FMNMX.FTZ R4, R13, R4, !PT ;  /* 0x000000040d047209 */ /* 0x000fe20007810000 */
[----:B------:R-:W-:Y:S01]  /*fd50*/  FMUL.FTZ R47, R47, c[0x0][0x320] ;  /* 0x0000c8002f2f7a20 */ /* 0x000fe20000410000 */
[----:B------:R-:W-:Y:S01]  /*fd60*/  FMNMX.FTZ R5, R22, R0, !PT ;  /* 0x0000000016057209 */ /* 0x000fe20007810000 */
[----:B------:R-:W-:Y:S01]  /*fd70*/  FMUL.FTZ R81, R81, c[0x0][0x320] ;  /* 0x0000c80051517a20 */ /* 0x000fe20000410000 */
[----:B---3--:R-:W-:Y:S01]  /*fd80*/  FMNMX.FTZ R0, R24, R4, !PT ;  /* 0x0000000418007209 */ /* 0x008fe20007810000 */
[----:B------:R-:W-:Y:S01]  /*fd90*/  FMUL.FTZ R26, R26, c[0x0][0x320] ;  /* 0x0000c8001a1a7a20 */ /* 0x000fe20000410000 */
[----:B------:R-:W-:Y:S01]  /*fda0*/  FMNMX.FTZ R5, R23, R5, !PT ;  /* 0x0000000517057209 */ /* 0x000fe20007810000 */
[----:B------:R-:W3:Y:S01]  /*fdb0*/  MUFU.TANH R28, R28 ;  /* 0x0000001c001c7308 */ /* 0x000ee20000002400 */
[----:B----4-:R-:W-:Y:S01]  /*fdc0*/  FMNMX.FTZ R73, R214, R73, !PT ;  /* 0x00000049d6497209 */ /* 0x010fe20007810000 */
[----:B------:R-:W-:Y:S01]  /*fdd0*/  FMUL.FTZ R27, R27, c[0x0][0x320] ;  /* 0x0000c8001b1b7a20 */ /* 0x000fe20000410000 */
[----:B------:R-:W-:Y:S01]  /*fde0*/  FMNMX.FTZ R5, R34, R5, !PT ;  /* 0x0000000522057209 */ /* 0x000fe20007810000 */
[----:B------:R-:W-:Y:S01]  /*fdf0*/  FMUL.FTZ R42, R42, c[0x0][0x320] ;  /* 0x0000c8002a2a7a20 */ /* 0x000fe20000410000 */
[----:B-1----:R-:W-:Y:S01]  /*fe00*/  FMNMX.FTZ R0, R25, R0, !PT ;  /* 0x0000000019007209 */ /* 0x002fe20007810000 */
[----:B------:R-:W-:Y:S02]  /*fe10*/  FMUL.FTZ R46, R46, c[0x0][0x320] ;  /* 0x0000c8002e2e7a20 */ /* 0x000fe40000410000 */
[----:B------:R-:W-:Y:S02]  /*fe20*/  FMUL.FTZ R60, R60, c[0x0][0x320] ;  /* 0x0000c8003c3c7a20 */ /* 0x000fe40000410000 */
[----:B------:R-:W1:Y:S01]  /*fe30*/  MUFU.TANH R35, R35 ;  /* 0x0000002300237308 */ /* 0x000e620000002400 */
[----:B------:R-:W-:Y:S02]  /*fe40*/  FMUL.FTZ R75, R75, c[0x0][0x320] ;  /* 0x0000c8004b4b7a20 */ /* 0x000fe40000410000 */
[----:B------:R-:W-:Y:S01]  /*fe50*/  FMUL.FTZ R107, R107, c[0x0][0x320] ;  /* 0x0000c8006b6b7a20 */ /* 0x000fe20000410000 */
[----:B--2---:R-:W-:Y:S01]  /*fe60*/  FMNMX.FTZ R73, R211, R73, !PT ;  /* 0x00000049d3497209 */ /* 0x004fe20007810000 */
[----:B------:R-:W-:Y:S02]  /*fe70*/  FMUL.FTZ R101, R101, c[0x0][0x320] ;  /* 0x0000c80065657a20 */ /* 0x000fe40000410000 */
[----:B------:R-:W-:Y:S01]  /*fe80*/  FMUL.FTZ R30, R30, c[0x0][0x320] ;  /* 0x0000c8001e1e7a20 */ /* 0x000fe20000410000 */
[----:B------:R-:W-:Y:S02]  /*fe90*/  FMNMX.FTZ R73, R210, R73, !PT ;  /* 0x00000049d2497209 */ /* 0x000fe40007810000 */
[----:B------:R-:W-:Y:S01]  /*fea0*/  MUFU.TANH R190, R101 ;  /* 0x0000006500be7308 */ /* 0x000fe20000002400 */
[----:B---3--:R-:W-:Y:S09]  /*feb0*/  FMNMX.FTZ R0, R28, R0, !PT ;  /* 0x000000001c007209 */ /* 0x008ff20007810000 */
[----:B------:R-:W2:Y:S01]  /*fec0*/  MUFU.TANH R29, R29 ;  /* 0x0000001d001d7308 */ /* 0x000ea20000002400 */
[----:B-1----:R-:W-:Y:S09]  /*fed0*/  FMNMX.FTZ R5, R35, R5, !PT ;  /* 0x0000000523057209 */ /* 0x002ff20007810000 */
[----:B------:R-:W1:Y:S10]  /*fee0*/  MUFU.TANH R205, R38 ;  /* 0x0000002600cd7308 */ /* 0x000e740000002400 */
[----:B------:R-:W3:Y:S01]  /*fef0*/  MUFU.TANH R220, R68 ;  /* 0x0000004400dc7308 */ /* 0x000ee20000002400 */
[----:B--2---:R-:W-:Y:S09]  /*ff00*/  FMNMX.FTZ R0, R29, R0, !PT ;  /* 0x000000001d007209 */ /* 0x004ff20007810000 */
[----:B------:R-:W-:Y:S01]  /*ff10*/  MUFU.TANH R206, R39 ;  /* 0x0000002700ce7308 */ /* 0x000fe20000002400 */
[----:B-1----:R-:W-:Y:S09]  /*ff20*/  FMNMX.FTZ R5, R205, R5, !PT ;  /* 0x00000005cd057209 */ /* 0x002ff20007810000 */
[----:B------:R-:W1:Y:S01]  /*ff30*/  MUFU.TANH R207, R40 ;  /* 0x0000002800cf7308 */ /* 0x000e620000002400 */
[----:B---3--:R-:W-:Y:S04]  /*ff40*/  FMNMX.FTZ R73, R220, R73, !PT ;  /* 0x00000049dc497209 */ /* 0x008fe80007810000 */
[----:B------:R-:W-:Y:S05]  /*ff50*/  FMNMX.FTZ R73, R235, R73, !PT ;  /* 0x00000049eb497209 */ /* 0x000fea0007810000 */
[----:B------:R-:W2:Y:S01]  /*ff60*/  MUFU.TANH R202, R50 ;  /* 0x0000003200ca7308 */ /* 0x000ea20000002400 */
[----:B------:R-:W4:Y:S09]  /*ff70*/  LDL.LU R235, [R1+0x20] ;  /* 0x0000200001eb7983 */ /* 0x000f320000300800 */
[----:B------:R-:W4:Y:S01]  /*ff80*/  MUFU.TANH R203, R51 ;  /* 0x0000003300cb7308 */ /* 0x000f220000002400 */
[----:B-1----:R-:W-:Y:S02]  /*ff90*/  FMNMX.FTZ R4, R207, R0, !PT ;  /* 0x00000000cf047209 */ /* 0x002fe40007810000 */
[----:B------:R-:W-:Y:S02]  /*ffa0*/  FMNMX.FTZ R0, R206, R5, !PT ;  /* 0x00000005ce007209 */ /* 0x000fe40007810000 */
[----:B------:R-:W-:Y:S05]  /*ffb0*/  FMNMX.FTZ R5, R193, R117, !PT ;  /* 0x00000075c1057209 */ /* 0x000fea0007810000 */
[----:B------:R-:W1:Y:S01]  /*ffc0*/  MUFU.TANH R249, R54 ;  /* 0x0000003600f97308 */ /* 0x000e620000002400 */
[----:B------:R-:W-:Y:S02]  /*ffd0*/  FMNMX.FTZ R5, R192, R5, !PT ;  /* 0x00000005c0057209 */ /* 0x000fe40007810000 */
[----:B--2---:R-:W-:Y:S07]  /*ffe0*/  FMNMX.FTZ R0, R202, R0, !PT ;  /* 0x00000000ca007209 */ /* 0x004fee0007810000 */
[----:B------:R1:W-:Y:S01]  /*fff0*/  MUFU.TANH R229, R63 ;  /* 0x0000003f00e57308 */ /* 0x0003e20000002400 */
[----:B----4-:R-:W-:Y:S09]  /*10000*/  FMNMX.FTZ R0, R203, R0, !PT ;  /* 0x00000000cb007209 */ /* 0x010ff20007810000 */
[----:B------:R-:W2:Y:S10]  /*10010*/  MUFU.TANH R237, R71 ;  /* 0x0000004700ed7308 */ /* 0x000eb40000002400 */
[----:B------:R-:W-:Y:S01]  /*10020*/  MUFU.TANH R212, R45 ;  /* 0x0000002d00d47308 */ /* 0x000fe20000002400 */
[----:B-1----:R-:W-:Y:S04]  /*10030*/  MOV R63, R249 ;  /* 0x000000f9003f7202 */ /* 0x002fe80000000f00 */
[----:B------:R-:W-:Y:S05]  /*10040*/  FMNMX.FTZ R0, R63, R0, !PT ;  /* 0x000000003f007209 */ /* 0x000fea0007810000 */
[----:B------:R-:W1:Y:S01]  /*10050*/  MUFU.TANH R230, R55 ;  /* 0x0000003700e67308 */ /* 0x000e620000002400 */
[----:B--2---:R2:W-:Y:S09]  /*10060*/  STL [R1+0xa4], R237 ;  /* 0x0000a4ed01007387 */ /* 0x0045f20000100800 */
[----:B------:R1:W-:Y:S10]  /*10070*/  MUFU.TANH R45, R86 ;  /* 0x00000056002d7308 */ /* 0x0003f40000002400 */
[----:B------:R-:W4:Y:S10]  /*10080*/  MUFU.TANH R209, R41 ;  /* 0x0000002900d17308 */ /* 0x000f340000002400 */
[----:B------:R-:W2:Y:S01]  /*10090*/  MUFU.TANH R41, R67 ;  /* 0x0000004300297308 */ /* 0x000ea20000002400 */
[----:B-1----:R-:W-:Y:S04]  /*100a0*/  MOV R86, R230 ;  /* 0x000000e600567202 */ /* 0x002fe80000000f00 */
[----:B------:R-:W-:Y:S05]  /*100b0*/  FMNMX.FTZ R0, R86, R0, !PT ;  /* 0x0000000056007209 */ /* 0x000fea0007810000 */
[----:B------:R-:W-:Y:S01]  /*100c0*/  MUFU.TANH R247, R56 ;  /* 0x0000003800f77308 */ /* 0x000fe20000002400 */
[----:B------:R-:W-:Y:S02]  /*100d0*/  FMNMX.FTZ R0, R97, R0, !PT ;  /* 0x0000000061007209 */ /* 0x000fe40007810000 */
[----:B----4-:R-:W-:Y:S07]  /*100e0*/  FMNMX.FTZ R4, R209, R4, !PT ;  /* 0x00000004d1047209 */ /* 0x010fee0007810000 */
[----:B------:R-:W1:Y:S01]  /*100f0*/  MUFU.TANH R56, R70 ;  /* 0x0000004600387308 */ /* 0x000e620000002400 */
[----:B--2---:R-:W-:Y:S09]  /*10100*/  FMNMX.FTZ R0, R41, R0, !PT ;  /* 0x0000000029007209 */ /* 0x004ff20007810000 */
[----:B------:R-:W2:Y:S10]  /*10110*/  MUFU.TANH R39, R82 ;  /* 0x0000005200277308 */ /* 0x000eb40000002400 */
[----:B------:R-:W4:Y:S01]  /*10120*/  MUFU.TANH R51, R83 ;  /* 0x0000005300337308 */ /* 0x000f220000002400 */
[----:B-1----:R-:W-:Y:S04]  /*10130*/  FMNMX.FTZ R0, R56, R0, !PT ;  /* 0x0000000038007209 */ /* 0x002fe80007810000 */
[----:B------:R-:W-:Y:S05]  /*10140*/  FMNMX.FTZ R0, R237, R0, !PT ;  /* 0x00000000ed007209 */ /* 0x000fea0007810000 */
[----:B------:R4:W-:Y:S01]  /*10150*/  MUFU.TANH R87, R96 ;  /* 0x0000006000577308 */ /* 0x0009e20000002400 */
[----:B------:R-:W3:Y:S01]  /*10160*/  LDL.LU R237, [R1+0xc] ;  /* 0x00000c0001ed7983 */ /* 0x000ee20000300800 */
[----:B--2---:R-:W-:Y:S03]  /*10170*/  MOV R99, R39 ;  /* 0x0000002700637202 */ /* 0x004fe60000000f00 */
[----:B------:R-:W2:Y:S01]  /*10180*/  LDL.LU R228, [R1+0x8] ;  /* 0x0000080001e47983 */ /* 0x000ea20000300800 */
[----:B------:R-:W-:Y:S03]  /*10190*/  FMNMX.FTZ R0, R99, R0, !PT ;  /* 0x0000000063007209 */ /* 0x000fe60007810000 */
[----:B------:R-:W2:Y:S01]  /*101a0*/  LDL.64 R54, [R1+0x58] ;  /* 0x0000580001367983 */ /* 0x000ea20000100a00 */
[----:B------:R-:W1:Y:S10]  /*101b0*/  MUFU.TANH R14, R14 ;  /* 0x0000000e000e7308 */ /* 0x000e740000002400 */
[----:B------:R-:W4:Y:S02]  /*101c0*/  MUFU.TANH R208, R44 ;  /* 0x0000002c00d07308 */ /* 0x000f240000002400 */
[----:B----4-:R-:W-:Y:S04]  /*101d0*/  MOV R96, R51 ;  /* 0x0000003300607202 */ /* 0x010fe80000000f00 */
[----:B------:R-:W-:Y:S04]  /*101e0*/  FMNMX.FTZ R0, R96, R0, !PT ;  /* 0x0000000060007209 */ /* 0x000fe80007810000 */
[----:B------:R-:W4:Y:S01]  /*101f0*/  MUFU.TANH R44, R80 ;  /* 0x00000050002c7308 */ /* 0x000f220000002400 */
[----:B------:R-:W-:Y:S02]  /*10200*/  FMNMX.FTZ R0, R45, R0, !PT ;  /* 0x000000002d007209 */ /* 0x000fe40007810000 */
[----:B-1----:R-:W-:Y:S07]  /*10210*/  FMNMX.FTZ R5, R14, R5, !PT ;  /* 0x000000050e057209 */ /* 0x002fee0007810000 */
[----:B------:R-:W1:Y:S01]  /*10220*/  MUFU.TANH R15, R15 ;  /* 0x0000000f000f7308 */ /* 0x000e620000002400 */
[----:B------:R-:W-:Y:S04]  /*10230*/  FMNMX.FTZ R4, R208, R4, !PT ;  /* 0x00000004d0047209 */ /* 0x000fe80007810000 */
[----:B------:R-:W-:Y:S05]  /*10240*/  FMNMX.FTZ R4, R212, R4, !PT ;  /* 0x00000004d4047209 */ /* 0x000fea0007810000 */
[----:B------:R-:W-:Y:S01]  /*10250*/  MUFU.TANH R221, R47 ;  /* 0x0000002f00dd7308 */ /* 0x000fe20000002400 */
[----:B------:R-:W-:Y:S02]  /*10260*/  FMNMX.FTZ R4, R247, R4, !PT ;  /* 0x00000004f7047209 */ /* 0x000fe40007810000 */
[----:B----4-:R-:W-:Y:S07]  /*10270*/  FMNMX.FTZ R73, R44, R73, !PT ;  /* 0x000000492c497209 */ /* 0x010fee0007810000 */
[----:B------:R-:W4:Y:S01]  /*10280*/  MUFU.TANH R47, R81 ;  /* 0x00000051002f7308 */ /* 0x000f220000002400 */
[----:B-1----:R-:W-:Y:S09]  /*10290*/  FMNMX.FTZ R5, R15, R5, !PT ;  /* 0x000000050f057209 */ /* 0x002ff20007810000 */
[----:B------:R-:W1:Y:S10]  /*102a0*/  MUFU.TANH R26, R26 ;  /* 0x0000001a001a7308 */ /* 0x000e740000002400 */
[----:B------:R-:W4:Y:S02]  /*102b0*/  MUFU.TANH R234, R84 ;  /* 0x0000005400ea7308 */ /* 0x000f240000002400 */
[----:B----4-:R-:W-:Y:S08]  /*102c0*/  FMNMX.FTZ R73, R47, R73, !PT ;  /* 0x000000492f497209 */ /* 0x010ff00007810000 */
[----:B------:R-:W4:Y:S01]  /*102d0*/  MUFU.TANH R27, R27 ;  /* 0x0000001b001b7308 */ /* 0x000f220000002400 */
[----:B-1----:R-:W-:Y:S09]  /*102e0*/  FMNMX.FTZ R5, R26, R5, !PT ;  /* 0x000000051a057209 */ /* 0x002ff20007810000 */
[----:B------:R-:W1:Y:S01]  /*102f0*/  MUFU.TANH R84, R85 ;  /* 0x0000005500547308 */ /* 0x000e620000002400 */
[----:B------:R-:W-:Y:S09]  /*10300*/  FMNMX.FTZ R73, R234, R73, !PT ;  /* 0x00000049ea497209 */ /* 0x000ff20007810000 */
[----:B------:R-:W-:Y:S01]  /*10310*/  MUFU.TANH R250, R57 ;  /* 0x0000003900fa7308 */ /* 0x000fe20000002400 */
[----:B----4-:R-:W-:Y:S09]  /*10320*/  FMNMX.FTZ R5, R27, R5, !PT ;  /* 0x000000051b057209 */ /* 0x010ff20007810000 */
[----:B------:R-:W-:Y:S01]  /*10330*/  MUFU.TANH R57, R98 ;  /* 0x0000006200397308 */ /* 0x000fe20000002400 */
[----:B-1----:R-:W-:Y:S04]  /*10340*/  FMNMX.FTZ R73, R84, R73, !PT ;  /* 0x0000004954497209 */ /* 0x002fe80007810000 */
[----:B------:R-:W-:Y:S05]  /*10350*/  FMNMX.FTZ R73, R87, R73, !PT ;  /* 0x0000004957497209 */ /* 0x000fea0007810000 */
[----:B------:R-:W1:Y:S10]  /*10360*/  MUFU.TANH R30, R30 ;  /* 0x0000001e001e7308 */ /* 0x000e740000002400 */
[----:B------:R4:W-:Y:S10]  /*10370*/  MUFU.TANH R188, R112 ;  /* 0x0000007000bc7308 */ /* 0x0009f40000002400 */
[----:B------:R-:W4:Y:S01]  /*10380*/  MUFU.TANH R6, R102 ;  /* 0x0000006600067308 */ /* 0x000f220000002400 */
[----:B-1----:R-:W-:Y:S04]  /*10390*/  FMNMX.FTZ R5, R30, R5, !PT ;  /* 0x000000051e057209 */ /* 0x002fe80007810000 */
[----:B------:R-:W-:Y:S05]  /*103a0*/  FMNMX.FTZ R5, R195, R5, !PT ;  /* 0x00000005c3057209 */ /* 0x000fea0007810000 */
[----:B------:R-:W-:Y:S01]  /*103b0*/  MUFU.TANH R230, R104 ;  /* 0x0000006800e67308 */ /* 0x000fe20000002400 */
[----:B------:R-:W-:Y:S02]  /*103c0*/  FMNMX.FTZ R0, R235, R0, !PT ;  /* 0x00000000eb007209 */ /* 0x000fe40007810000 */
[----:B----4-:R-:W-:Y:S02]  /*103d0*/  MOV R112, R52 ;  /* 0x0000003400707202 */ /* 0x010fe40000000f00 */
[----:B------:R-:W-:Y:S02]  /*103e0*/  FMNMX.FTZ R0, R57, R0, !PT ;  /* 0x0000000039007209 */ /* 0x000fe40007810000 */
[----:B------:R-:W-:Y:S03]  /*103f0*/  FMNMX.FTZ R73, R112, R73, !PT ;  /* 0x0000004970497209 */ /* 0x000fe60007810000 */
[----:B------:R1:W-:Y:S10]  /*10400*/  MUFU.TANH R104, R108 ;  /* 0x0000006c00687308 */ /* 0x0003f40000002400 */
[----:B------:R-:W4:Y:S10]  /*10410*/  MUFU.TANH R215, R42 ;  /* 0x0000002a00d77308 */ /* 0x000f340000002400 */
[----:B------:R-:W4:Y:S01]  /*10420*/  MUFU.TANH R231, R100 ;  /* 0x0000006400e77308 */ /* 0x000f220000002400 */
[----:B-1----:R-:W-:Y:S09]  /*10430*/  MOV R108, R6 ;  /* 0x00000006006c7202 */ /* 0x002ff20000000f00 */
[----:B------:R-:W-:Y:S01]  /*10440*/  MUFU.TANH R40, R103 ;  /* 0x0000006700287308 */ /* 0x000fe20000002400 */
[----:B----4-:R-:W-:Y:S09]  /*10450*/  FMNMX.FTZ R5, R215, R5, !PT ;  /* 0x00000005d7057209 */ /* 0x010ff20007810000 */
[----:B------:R-:W1:Y:S01]  /*10460*/  MUFU.TANH R245, R43 ;  /* 0x0000002b00f57308 */ /* 0x000e620000002400 */
[----:B------:R-:W-:Y:S04]  /*10470*/  FMNMX.FTZ R73, R231, R73, !PT ;  /* 0x00000049e7497209 */ /* 0x000fe80007810000 */
[----:B------:R-:W-:Y:S05]  /*10480*/  FMNMX.FTZ R73, R190, R73, !PT ;  /* 0x00000049be497209 */ /* 0x000fea0007810000 */
[----:B------:R-:W-:Y:S01]  /*10490*/  MUFU.TANH R51, R114 ;  /* 0x0000007200337308 */ /* 0x000fe20000002400 */
[----:B------:R-:W-:Y:S09]  /*104a0*/  FMNMX.FTZ R73, R188, R73, !PT ;  /* 0x00000049bc497209 */ /* 0x000ff20007810000 */
[----:B------:R-:W4:Y:S01]  /*104b0*/  MUFU.TANH R246, R46 ;  /* 0x0000002e00f67308 */ /* 0x000f220000002400 */
[----:B-1----:R-:W-:Y:S09]  /*104c0*/  FMNMX.FTZ R5, R245, R5, !PT ;  /* 0x00000005f5057209 */ /* 0x002ff20007810000 */
[----:B------:R-:W-:Y:S10]  /*104d0*/  MUFU.TANH R38, R88 ;  /* 0x0000005800267308 */ /* 0x000ff40000002400 */
[----:B------:R-:W-:Y:S01]  /*104e0*/  MUFU.TANH R88, R115 ;  /* 0x0000007300587308 */ /* 0x000fe20000002400 */
[----:B----4-:R-:W-:Y:S04]  /*104f0*/  FMNMX.FTZ R5, R246, R5, !PT ;  /* 0x00000005f6057209 */ /* 0x010fe80007810000 */
[----:B------:R-:W-:Y:S05]  /*10500*/  FMNMX.FTZ R5, R221, R5, !PT ;  /* 0x00000005dd057209 */ /* 0x000fea0007810000 */
[----:B------:R-:W1:Y:S10]  /*10510*/  MUFU.TANH R248, R58 ;  /* 0x0000003a00f87308 */ /* 0x000e740000002400 */
[----:B------:R4:W4:Y:S10]  /*10520*/  MUFU.TANH R103, R113 ;  /* 0x0000007100677308 */ /* 0x0009340000002400 */
[----:B------:R-:W-:Y:S01]  /*10530*/  MUFU.TANH R42, R72 ;  /* 0x00000048002a7308 */ /* 0x000fe20000002400 */
[----:B-1----:R-:W-:Y:S04]  /*10540*/  MOV R98, R248 ;  /* 0x000000f800627202 */ /* 0x002fe80000000f00 */
[----:B------:R-:W-:Y:S05]  /*10550*/  FMNMX.FTZ R5, R98, R5, !PT ;  /* 0x0000000562057209 */ /* 0x000fea0007810000 */
[----:B------:R-:W1:Y:S01]  /*10560*/  MUFU.TANH R50, R61 ;  /* 0x0000003d00327308 */ /* 0x000e620000002400 */
[----:B----4-:R-:W-:Y:S02]  /*10570*/  MOV R113, R38 ;  /* 0x0000002600717202 */ /* 0x010fe40000000f00 */
[----:B------:R-:W4:Y:S01]  /*10580*/  LDL.64 R38, [R1+0x60] ;  /* 0x0000600001267983 */ /* 0x000f220000100a00 */
[----:B------:R-:W-:Y:S06]  /*10590*/  FMNMX.FTZ R73, R103, R73, !PT ;  /* 0x0000004967497209 */ /* 0x000fec0007810000 */
[----:B------:R-:W1:Y:S01]  /*105a0*/  MUFU.TANH R232, R62 ;  /* 0x0000003e00e87308 */ /* 0x000e620000002400 */
[----:B---3--:R-:W-:Y:S01]  /*105b0*/  FMNMX.FTZ R0, R237, R0, !PT ;  /* 0x00000000ed007209 */ /* 0x008fe20007810000 */
[----:B------:R-:W3:Y:S03]  /*105c0*/  SHFL.BFLY PT, R6, R73, 0x2, 0x1f ;  /* 0x0c401f0049067f89 */ /* 0x000ee600000e0000 */
[----:B------:R-:W-:Y:S02]  /*105d0*/  FMNMX.FTZ R0, R108, R0, !PT ;  /* 0x000000006c007209 */ /* 0x000fe40007810000 */
[----:B--2---:R-:W-:Y:S02]  /*105e0*/  FMNMX.FTZ R5, R228, R5, !PT ;  /* 0x00000005e4057209 */ /* 0x004fe40007810000 */
[----:B------:R-:W-:Y:S01]  /*105f0*/  FMNMX.FTZ R0, R40, R0, !PT ;  /* 0x0000000028007209 */ /* 0x000fe20007810000 */
[----:B------:R-:W2:Y:S03]  /*10600*/  MUFU.TANH R58, R60 ;  /* 0x0000003c003a7308 */ /* 0x000ea60000002400 */
[----:B------:R-:W-:Y:S01]  /*10610*/  FMNMX.FTZ R0, R51, R0, !PT ;  /* 0x0000000033007209 */ /* 0x000fe20007810000 */
[----:B-1----:R-:W-:Y:S01]  /*10620*/  IMAD.MOV.U32 R85, RZ, RZ, R50 ;  /* 0x000000ffff557224 */ /* 0x002fe200078e0032 */
[----:B------:R-:W-:Y:S02]  /*10630*/  MOV R61, R250 ;  /* 0x000000fa003d7202 */ /* 0x000fe40000000f00 */
[----:B------:R-:W-:Y:S02]  /*10640*/  FMNMX.FTZ R0, R88, R0, !PT ;  /* 0x0000000058007209 */ /* 0x000fe40007810000 */
[----:B------:R-:W-:Y:S01]  /*10650*/  FMNMX.FTZ R4, R61, R4, !PT ;  /* 0x000000043d047209 */ /* 0x000fe20007810000 */
[----:B------:R-:W1:Y:S02]  /*10660*/  MUFU.TANH R60, R74 ;  /* 0x0000004a003c7308 */ /* 0x000e640000002400 */
[----:B------:R-:W1:Y:S01]  /*10670*/  SHFL.BFLY PT, R72, R0, 0x2, 0x1f ;  /* 0x0c401f0000487f89 */ /* 0x000e6200000e0000 */
[----:B------:R-:W-:Y:S02]  /*10680*/  FMNMX.FTZ R5, R232, R5, !PT ;  /* 0x00000005e8057209 */ /* 0x000fe40007810000 */
[----:B---3--:R-:W-:Y:S02]  /*10690*/  FMNMX.FTZ R73, R73, R6, !PT ;  /* 0x0000000649497209 */ /* 0x008fe40007810000 */
[----:B------:R-:W-:Y:S03]  /*106a0*/  FMNMX.FTZ R5, R229, R5, !PT ;  /* 0x00000005e5057209 */ /* 0x000fe60007810000 */
[----:B------:R-:W3:Y:S01]  /*106b0*/  MUFU.TANH R46, R75 ;  /* 0x0000004b002e7308 */ /* 0x000ee20000002400 */
[----:B------:R-:W3:Y:S01]  /*106c0*/  SHFL.BFLY PT, R8, R73, 0x1, 0x1f ;  /* 0x0c201f0049087f89 */ /* 0x000ee200000e0000 */
[----:B--2---:R-:W-:Y:S04]  /*106d0*/  FMNMX.FTZ R4, R58, R4, !PT ;  /* 0x000000043a047209 */ /* 0x004fe80007810000 */
[----:B------:R-:W-:Y:S04]  /*106e0*/  FMNMX.FTZ R4, R85, R4, !PT ;  /* 0x0000000455047209 */ /* 0x000fe80007810000 */
[----:B------:R-:W2:Y:S01]  /*106f0*/  MUFU.TANH R119, R78 ;  /* 0x0000004e00777308 */ /* 0x000ea20000002400 */
[----:B------:R-:W-:Y:S02]  /*10700*/  FMNMX.FTZ R4, R42, R4, !PT ;  /* 0x000000042a047209 */ /* 0x000fe40007810000 */
[----:B-1----:R-:W-:Y:S02]  /*10710*/  FMNMX.FTZ R5, R60, R5, !PT ;  /* 0x000000053c057209 */ /* 0x002fe40007810000 */
[----:B------:R-:W-:Y:S02]  /*10720*/  FMNMX.FTZ R4, R238, R4, !PT ;  /* 0x00000004ee047209 */ /* 0x000fe40007810000 */
[----:B------:R-:W-:Y:S03]  /*10730*/  FMNMX.FTZ R72, R0, R72, !PT ;  /* 0x0000004800487209 */ /* 0x000fe60007810000 */
[----:B------:R-:W1:Y:S02]  /*10740*/  MUFU.TANH R239, R76 ;  /* 0x0000004c00ef7308 */ /* 0x000e640000002400 */
[----:B------:R-:W1:Y:S01]  /*10750*/  SHFL.BFLY PT, R6, R72, 0x1, 0x1f ;  /* 0x0c201f0048067f89 */ /* 0x000e6200000e0000 */
[----:B---3--:R-:W-:Y:S02]  /*10760*/  FMNMX.FTZ R5, R46, R5, !PT ;  /* 0x000000052e057209 */ /* 0x008fe40007810000 */
[----:B------:R-:W-:Y:S05]  /*10770*/  FMNMX.FTZ R73, R73, R8, !PT ;  /* 0x0000000849497209 */ /* 0x000fea0007810000 */
[----:B------:R-:W3:Y:S01]  /*10780*/  MUFU.TANH R240, R79 ;  /* 0x0000004f00f07308 */ /* 0x000ee20000002400 */
[----:B--2---:R-:W-:Y:S09]  /*10790*/  FMNMX.FTZ R0, R119, R5, !PT ;  /* 0x0000000577007209 */ /* 0x004ff20007810000 */
[----:B------:R-:W2:Y:S01]  /*107a0*/  MUFU.TANH R36, R90 ;  /* 0x0000005a00247308 */ /* 0x000ea20000002400 */
[----:B-1----:R-:W-:Y:S01]  /*107b0*/  FMNMX.FTZ R4, R239, R4, !PT ;  /* 0x00000004ef047209 */ /* 0x002fe20007810000 */
[----:B------:R-:W-:Y:S01]  /*107c0*/  FMUL.FTZ R76, R110, c[0x0][0x320] ;  /* 0x0000c8006e4c7a20 */ /* 0x000fe20000410000 */
[----:B------:R-:W-:Y:S02]  /*107d0*/  MOV R110, R45 ;  /* 0x0000002d006e7202 */ /* 0x000fe40000000f00 */
[----:B------:R-:W-:Y:S05]  /*107e0*/  FMNMX.FTZ R72, R72, R6, !PT ;  /* 0x0000000648487209 */ /* 0x000fea0007810000 */
[----:B------:R2:W-:Y:S01]  /*107f0*/  MUFU.TANH R189, R106 ;  /* 0x0000006a00bd7308 */ /* 0x0005e20000002400 */
[----:B------:R-:W-:Y:S01]  /*10800*/  FMUL.FTZ R78, R72, c[0x0][0x2d0] ;  /* 0x0000b400484e7a20 */ /* 0x000fe20000410000 */
[----:B---3--:R-:W-:Y:S01]  /*10810*/  FMNMX.FTZ R0, R240, R0, !PT ;  /* 0x00000000f0007209 */ /* 0x008fe20007810000 */
[----:B------:R-:W-:Y:S07]  /*10820*/  FMUL.FTZ R79, R73, c[0x0][0x2d0] ;  /* 0x0000b400494f7a20 */ /* 0x000fee0000410000 */
[----:B------:R-:W1:Y:S10]  /*10830*/  MUFU.TANH R233, R77 ;  /* 0x0000004d00e97308 */ /* 0x000e740000002400 */
[----:B------:R-:W3:Y:S01]  /*10840*/  MUFU.TANH R236, R89 ;  /* 0x0000005900ec7308 */ /* 0x000ee20000002400 */
[----:B--2---:R-:W-:Y:S04]  /*10850*/  MOV R106, R36 ;  /* 0x00000024006a7202 */ /* 0x004fe80000000f00 */
[----:B------:R-:W-:Y:S01]  /*10860*/  FMNMX.FTZ R5, R106, R0, !PT ;  /* 0x000000006a057209 */ /* 0x000fe20007810000 */
[----:B------:R-:W-:Y:S04]  /*10870*/  FMUL.FTZ R0, R111, c[0x0][0x320] ;  /* 0x0000c8006f007a20 */ /* 0x000fe80000410000 */
[----:B------:R-:W2:Y:S01]  /*10880*/  MUFU.TANH R43, R92 ;  /* 0x0000005c002b7308 */ /* 0x000ea20000002400 */
[----:B------:R-:W-:Y:S02]  /*10890*/  MOV R111, R51 ;  /* 0x00000033006f7202 */ /* 0x000fe40000000f00 */
[----:B-1----:R-:W-:Y:S04]  /*108a0*/  FMNMX.FTZ R4, R233, R4, !PT ;  /* 0x00000004e9047209 */ /* 0x002fe80007810000 */
[----:B------:R-:W-:Y:S03]  /*108b0*/  FMNMX.FTZ R4, R113, R4, !PT ;  /* 0x0000000471047209 */ /* 0x000fe60007810000 */
[----:B------:R-:W1:Y:S01]  /*108c0*/  MUFU.TANH R59, R93 ;  /* 0x0000005d003b7308 */ /* 0x000e620000002400 */
[----:B---3--:R-:W-:Y:S09]  /*108d0*/  FMNMX.FTZ R4, R236, R4, !PT ;  /* 0x00000004ec047209 */ /* 0x008ff20007810000 */
[----:B------:R-:W3:Y:S01]  /*108e0*/  MUFU.TANH R7, R105 ;  /* 0x0000006900077308 */ /* 0x000ee20000002400 */
[----:B--2---:R-:W-:Y:S09]  /*108f0*/  FMNMX.FTZ R4, R43, R4, !PT ;  /* 0x000000042b047209 */ /* 0x004ff20007810000 */
[----:B------:R2:W-:Y:S01]  /*10900*/  MUFU.TANH R75, R0 ;  /* 0x00000000004b7308 */ /* 0x0005e20000002400 */
[----:B-1----:R-:W-:Y:S04]  /*10910*/  FMNMX.FTZ R4, R59, R4, !PT ;  /* 0x000000043b047209 */ /* 0x002fe80007810000 */
[----:B------:R-:W-:Y:S05]  /*10920*/  FMNMX.FTZ R4, R230, R4, !PT ;  /* 0x00000004e6047209 */ /* 0x000fea0007810000 */
[----:B------:R-:W1:Y:S01]  /*10930*/  MUFU.TANH R210, R109 ;  /* 0x0000006d00d27308 */ /* 0x000e620000002400 */
[----:B---3--:R-:W-:Y:S04]  /*10940*/  MOV R115, R7 ;  /* 0x0000000700737202 */ /* 0x008fe80000000f00 */
[----:B------:R-:W-:Y:S05]  /*10950*/  FMNMX.FTZ R4, R115, R4, !PT ;  /* 0x0000000473047209 */ /* 0x000fea0007810000 */
[----:B------:R-:W3:Y:S01]  /*10960*/  MUFU.TANH R37, R91 ;  /* 0x0000005b00257308 */ /* 0x000ee20000002400 */
[----:B------:R-:W-:Y:S01]  /*10970*/  FMNMX.FTZ R4, R104, R4, !PT ;  /* 0x0000000468047209 */ /* 0x000fe20007810000 */
[----:B--2---:R-:W-:Y:S04]  /*10980*/  FADD.FTZ R0, -R73, R2 ;  /* 0x0000000249007221 */ /* 0x004fe80000010100 */
[----:B------:R-:W-:Y:S04]  /*10990*/  FMUL.FTZ R2, R0, c[0x0][0x2d0] ;  /* 0x0000b40000027a20 */ /* 0x000fe80000410000 */
[----:B------:R-:W2:Y:S01]  /*109a0*/  MUFU.TANH R100, R94 ;  /* 0x0000005e00647308 */ /* 0x000ea20000002400 */
[----:B-1----:R-:W-:Y:S05]  /*109b0*/  FMNMX.FTZ R4, R210, R4, !PT ;  /* 0x00000004d2047209 */ /* 0x002fea0007810000 */
[----:B------:R-:W1:Y:S04]  /*109c0*/  SHFL.BFLY PT, R7, R4, 0x2, 0x1f ;  /* 0x0c401f0004077f89 */ /* 0x000e6800000e0000 */
[----:B------:R1:W1:Y:S01]  /*109d0*/  MUFU.EX2 R74, R2 ;  /* 0x00000002004a7308 */ /* 0x0002620000000800 */
[----:B---3--:R-:W-:Y:S04]  /*109e0*/  MOV R109, R37 ;  /* 0x00000025006d7202 */ /* 0x008fe80000000f00 */
[----:B------:R-:W-:Y:S05]  /*109f0*/  FMNMX.FTZ R5, R109, R5, !PT ;  /* 0x000000056d057209 */ /* 0x000fea0007810000 */
[----:B------:R-:W3:Y:S01]  /*10a00*/  MUFU.TANH R102, R95 ;  /* 0x0000005f00667308 */ /* 0x000ee20000002400 */
[----:B--2---:R-:W-:Y:S09]  /*10a10*/  FMNMX.FTZ R5, R100, R5, !PT ;  /* 0x0000000564057209 */ /* 0x004ff20007810000 */
[----:B------:R-:W2:Y:S01]  /*10a20*/  MUFU.TANH R62, R107 ;  /* 0x0000006b003e7308 */ /* 0x000ea20000002400 */
[----:B-1----:R-:W-:Y:S01]  /*10a30*/  FMNMX.FTZ R4, R4, R7, !PT ;  /* 0x0000000704047209 */ /* 0x002fe20007810000 */
[----:B------:R-:W-:Y:S02]  /*10a40*/  FADD.FTZ R2, -R72, R3 ;  /* 0x0000000348027221 */ /* 0x000fe40000010100 */
[--C-:B------:R-:W-:Y:S02]  /*10a50*/  FFMA.FTZ R7, R33, c[0x0][0x2d0], -R79.reuse ;  /* 0x0000b40021077a23 */ /* 0x100fe4000001084f */
[----:B------:R-:W1:Y:S01]  /*10a60*/  SHFL.BFLY PT, R71, R4, 0x1, 0x1f ;  /* 0x0c201f0004477f89 */ /* 0x000e6200000e0000 */
[----:B------:R-:W-:Y:S03]  /*10a70*/  FMUL.FTZ R2, R2, c[0x0][0x2d0] ;  /* 0x0000b40002027a20 */ /* 0x000fe60000410000 */
[----:B------:R-:W1:Y:S01]  /*10a80*/  MUFU.TANH R76, R76 ;  /* 0x0000004c004c7308 */ /* 0x000e620000002400 */
[----:B------:R-:W-:Y:S01]  /*10a90*/  FMUL.FTZ R33, R74, R149 ;  /* 0x000000954a217220 */ /* 0x000fe20000410000 */
[----:B---3--:R-:W-:Y:S04]  /*10aa0*/  FMNMX.FTZ R5, R102, R5, !PT ;  /* 0x0000000566057209 */ /* 0x008fe80007810000 */
[----:B------:R-:W-:Y:S04]  /*10ab0*/  FMNMX.FTZ R5, R189, R5, !PT ;  /* 0x00000005bd057209 */ /* 0x000fe80007810000 */
[----:B------:R3:W3:Y:S01]  /*10ac0*/  MUFU.EX2 R69, R2 ;  /* 0x0000000200457308 */ /* 0x0006e20000000800 */
[----:B--2---:R-:W-:Y:S01]  /*10ad0*/  FMNMX.FTZ R0, R62, R5, !PT ;  /* 0x000000053e007209 */ /* 0x004fe20007810000 */
[----:B------:R-:W-:Y:S02]  /*10ae0*/  FFMA.FTZ R5, R21, c[0x0][0x2d0], -R79 ;  /* 0x0000b40015057a23 */ /* 0x000fe4000001084f */
[----:B------:R-:W-:Y:S06]  /*10af0*/  IMAD.MOV.U32 R107, RZ, RZ, R59 ;  /* 0x000000ffff6b7224 */ /* 0x000fec00078e003b */
[----:B------:R2:W-:Y:S01]  /*10b00*/  MUFU.EX2 R90, R5 ;  /* 0x00000005005a7308 */ /* 0x0005e20000000800 */
[----:B-1----:R-:W-:Y:S01]  /*10b10*/  FMNMX.FTZ R71, R4, R71, !PT ;  /* 0x0000004704477209 */ /* 0x002fe20007810000 */
[----:B------:R-:W-:Y:S01]  /*10b20*/  FFMA.FTZ R4, R184, c[0x0][0x2d0], -R79 ;  /* 0x0000b400b8047a23 */ /* 0x000fe2000001084f */
[----:B------:R-:W-:Y:S02]  /*10b30*/  FMNMX.FTZ R0, R76, R0, !PT ;  /* 0x000000004c007209 */ /* 0x000fe40007810000 */
[----:B------:R-:W-:Y:S01]  /*10b40*/  MOV R184, R247 ;  /* 0x000000f700b87202 */ /* 0x000fe20000000f00 */
[----:B------:R-:W-:Y:S01]  /*10b50*/  FMUL.FTZ R105, R71, c[0x0][0x2d0] ;  /* 0x0000b40047697a20 */ /* 0x000fe20000410000 */
[----:B------:R-:W-:Y:S03]  /*10b60*/  FMNMX.FTZ R0, R75, R0, !PT ;  /* 0x000000004b007209 */ /* 0x000fe60007810000 */
[----:B------:R-:W-:Y:S01]  /*10b70*/  MUFU.EX2 R223, R4 ;  /* 0x0000000400df7308 */ /* 0x000fe20000000800 */
[----:B------:R-:W-:Y:S01]  /*10b80*/  FFMA.FTZ R104, R104, c[0x0][0x2d0], -R105 ;  /* 0x0000b40068687a23 */ /* 0x000fe20000010869 */
[----:B------:R-:W1:Y:S01]  /*10b90*/  SHFL.BFLY PT, R3, R0, 0x2, 0x1f ;  /* 0x0c401f0000037f89 */ /* 0x000e6200000e0000 */
[----:B---3--:R-:W-:Y:S01]  /*10ba0*/  FADD.FTZ R2, -R71, R116 ;  /* 0x0000007447027221 */ /* 0x008fe20000010100 */
[----:B------:R-:W-:Y:S01]  /*10bb0*/  MOV R116, R42 ;  /* 0x0000002a00747202 */ /* 0x000fe20000000f00 */
[----:B------:R-:W-:Y:S02]  /*10bc0*/  FMUL.FTZ R51, R69, R167 ;  /* 0x000000a745337220 */ /* 0x000fe40000410000 */
[----:B------:R-:W-:Y:S03]  /*10bd0*/  FMUL.FTZ R2, R2, c[0x0][0x2d0] ;  /* 0x0000b40002027a20 */ /* 0x000fe60000410000 */
[----:B------:R-:W-:Y:S01]  /*10be0*/  MUFU.EX2 R94, R7 ;  /* 0x00000007005e7308 */ /* 0x000fe20000000800 */
[----:B--2---:R-:W-:Y:S09]  /*10bf0*/  @P0 MOV R5, R55 ;  /* 0x0000003700050202 */ /* 0x004ff20000000f00 */
[----:B------:R2:W3:Y:S01]  /*10c00*/  MUFU.EX2 R68, R2 ;  /* 0x0000000200447308 */ /* 0x0004e20000000800 */
[----:B-1----:R-:W-:Y:S01]  /*10c10*/  FMNMX.FTZ R0, R0, R3, !PT ;  /* 0x0000000300007209 */ /* 0x002fe20007810000 */
[--C-:B------:R-:W-:Y:S08]  /*10c20*/  FFMA.FTZ R3, R17, c[0x0][0x2d0], -R79.reuse ;  /* 0x0000b40011037a23 */ /* 0x100ff0000001084f */
[----:B------:R-:W-:Y:S01]  /*10c30*/  MUFU.EX2 R104, R104 ;  /* 0x0000006800687308 */ /* 0x000fe20000000800 */
[----:B------:R-:W-:Y:S01]  /*10c40*/  FMUL.FTZ R17, R74, R133 ;  /* 0x000000854a117220 */ /* 0x000fe20000410000 */
[----:B------:R-:W-:Y:S04]  /*10c50*/  MOV R133, R63 ;  /* 0x0000003f00857202 */ /* 0x000fe80000000f00 */
[----:B------:R-:W-:Y:S02]  /*10c60*/  MOV R149, R133 ;  /* 0x0000008500957202 */ /* 0x000fe40000000f00 */
[----:B------:R-:W-:Y:S02]  /*10c70*/  MOV R133, R98 ;  /* 0x0000006200857202 */ /* 0x000fe40000000f00 */
[----:B------:R1:W-:Y:S01]  /*10c80*/  MUFU.EX2 R10, R3 ;  /* 0x00000003000a7308 */ /* 0x0003e20000000800 */
[--C-:B--2---:R-:W-:Y:S02]  /*10c90*/  FFMA.FTZ R2, R118, c[0x0][0x2d0], -R79.reuse ;  /* 0x0000b40076027a23 */ /* 0x104fe4000001084f */
[----:B---3--:R-:W-:Y:S07]  /*10ca0*/  FMUL.FTZ R45, R68, R161 ;  /* 0x000000a1442d7220 */ /* 0x008fee0000410000 */
[----:B------:R2:W3:Y:S01]  /*10cb0*/  MUFU.EX2 R243, R2 ;  /* 0x0000000200f37308 */ /* 0x0004e20000000800 */
[--C-:B-1----:R-:W-:Y:S01]  /*10cc0*/  FFMA.FTZ R3, R187, c[0x0][0x2d0], -R78.reuse ;  /* 0x0000b400bb037a23 */ /* 0x102fe2000001084e */
[----:B------:R-:W-:Y:S08]  /*10cd0*/  MOV R187, R62 ;  /* 0x0000003e00bb7202 */ /* 0x000ff00000000f00 */
[----:B------:R1:W-:Y:S01]  /*10ce0*/  MUFU.EX2 R222, R3 ;  /* 0x0000000300de7308 */ /* 0x0003e20000000800 */
[----:B--2---:R-:W-:Y:S01]  /*10cf0*/  FFMA.FTZ R2, R16, c[0x0][0x2d0], -R79 ;  /* 0x0000b40010027a23 */ /* 0x004fe2000001084f */
[----:B---3--:R-:W-:Y:S01]  /*10d00*/  F2FP.BF16.PACK_AB R80, R243, R223 ;  /* 0x000000dff350723e */ /* 0x008fe200000010ff */
[----:B------:R-:W-:Y:S01]  /*10d10*/  FMUL.FTZ R16, R74, R132 ;  /* 0x000000844a107220 */ /* 0x000fe20000410000 */
[----:B------:R-:W-:Y:S06]  /*10d20*/  MOV R132, R44 ;  /* 0x0000002c00847202 */ /* 0x000fec0000000f00 */
[----:B------:R2:W-:Y:S01]  /*10d30*/  MUFU.EX2 R36, R2 ;  /* 0x0000000200247308 */ /* 0x0005e20000000800 */
[----:B------:R-:W-:Y:S02]  /*10d40*/  FMUL.FTZ R44, R68, R160 ;  /* 0x000000a0442c7220 */ /* 0x000fe40000410000 */
[--C-:B-1----:R-:W-:Y:S01]  /*10d50*/  FFMA.FTZ R3, R185, c[0x0][0x2d0], -R78.reuse ;  /* 0x0000b400b9037a23 */ /* 0x102fe2000001084e */
[----:B------:R-:W-:Y:S06]  /*10d60*/  MOV R185, R88 ;  /* 0x0000005800b97202 */ /* 0x000fec0000000f00 */
[----:B------:R1:W3:Y:S01]  /*10d70*/  MUFU.EX2 R242, R3 ;  /* 0x0000000300f27308 */ /* 0x0002e20000000800 */
[----:B--2---:R-:W2:Y:S01]  /*10d80*/  SHFL.BFLY PT, R2, R0, 0x1, 0x1f ;  /* 0x0c201f0000027f89 */ /* 0x004ea200000e0000 */
[--C-:B-1----:R-:W-:Y:S01]  /*10d90*/  FFMA.FTZ R3, R18, c[0x0][0x2d0], -R78.reuse ;  /* 0x0000b40012037a23 */ /* 0x102fe2000001084e */
[----:B---3--:R-:W-:Y:S01]  /*10da0*/  F2FP.BF16.PACK_AB R81, R242, R222 ;  /* 0x000000def251723e */ /* 0x008fe200000010ff */
[----:B------:R-:W-:Y:S01]  /*10db0*/  FMUL.FTZ R18, R69, R134 ;  /* 0x0000008645127220 */ /* 0x000fe20000410000 */
[----:B------:R-:W-:Y:S05]  /*10dc0*/  MOV R134, R60 ;  /* 0x0000003c00867202 */ /* 0x000fea0000000f00 */
[----:B------:R1:W-:Y:S01]  /*10dd0*/  MUFU.EX2 R50, R3 ;  /* 0x0000000300327308 */ /* 0x0003e20000000800 */
[----:B------:R-:W-:Y:S01]  /*10de0*/  FMUL.FTZ R60, R68, R176 ;  /* 0x000000b0443c7220 */ /* 0x000fe20000410000 */
[----:B--2---:R-:W-:Y:S01]  /*10df0*/  FMNMX.FTZ R70, R0, R2, !PT ;  /* 0x0000000200467209 */ /* 0x004fe20007810000 */
[----:B------:R-:W-:Y:S01]  /*10e00*/  FFMA.FTZ R2, R194, c[0x0][0x2d0], -R105 ;  /* 0x0000b400c2027a23 */ /* 0x000fe20000010869 */
[----:B------:R-:W-:Y:S01]  /*10e10*/  MOV R194, R57 ;  /* 0x0000003900c27202 */ /* 0x000fe20000000f00 */
[----:B------:R-:W-:Y:S02]  /*10e20*/  FMUL.FTZ R57, R68, R173 ;  /* 0x000000ad44397220 */ /* 0x000fe40000410000 */
[----:B------:R-:W-:Y:S02]  /*10e30*/  FMUL.FTZ R77, R70, c[0x0][0x2d0] ;  /* 0x0000b400464d7a20 */ /* 0x000fe40000410000 */
[----:B------:R-:W-:Y:S01]  /*10e40*/  FFMA.FTZ R0, R19, c[0x0][0x2d0], -R78 ;  /* 0x0000b40013007a23 */ /* 0x000fe2000001084e */
[----:B------:R2:W-:Y:S01]  /*10e50*/  MUFU.EX2 R118, R2 ;  /* 0x0000000200767308 */ /* 0x0005e20000000800 */
[----:B------:R-:W-:Y:S01]  /*10e60*/  FMUL.FTZ R19, R69, R135 ;  /* 0x0000008745137220 */ /* 0x000fe20000410000 */
[----:B------:R-:W-:Y:S01]  /*10e70*/  MOV R135, R61 ;  /* 0x0000003d00877202 */ /* 0x000fe20000000f00 */
[----:B------:R-:W-:Y:S02]  /*10e80*/  FMUL.FTZ R61, R68, R177 ;  /* 0x000000b1443d7220 */ /* 0x000fe40000410000 */
[----:B------:R-:W-:Y:S05]  /*10e90*/  FFMA.FTZ R75, R75, c[0x0][0x2d0], -R77 ;  /* 0x0000b4004b4b7a23 */ /* 0x000fea000001084d */
[----:B------:R3:W3:Y:S01]  /*10ea0*/  MUFU.EX2 R191, R0 ;  /* 0x0000000000bf7308 */ /* 0x0006e20000000800 */
[----:B-1----:R-:W-:Y:S09]  /*10eb0*/  FFMA.FTZ R3, R20, c[0x0][0x2d0], -R79 ;  /* 0x0000b40014037a23 */ /* 0x002ff2000001084f */
[----:B------:R-:W-:Y:S01]  /*10ec0*/  MUFU.EX2 R89, R3 ;  /* 0x0000000300597308 */ /* 0x000fe20000000800 */
[----:B--2---:R-:W-:Y:S01]  /*10ed0*/  FFMA.FTZ R2, R186, c[0x0][0x2d0], -R105 ;  /* 0x0000b400ba027a23 */ /* 0x004fe20000010869 */
[----:B------:R-:W-:Y:S01]  /*10ee0*/  MOV R186, R40 ;  /* 0x0000002800ba7202 */ /* 0x000fe20000000f00 */
[----:B------:R-:W-:Y:S07]  /*10ef0*/  FMUL.FTZ R40, R68, R156 ;  /* 0x0000009c44287220 */ /* 0x000fee0000410000 */
[----:B------:R1:W2:Y:S01]  /*10f00*/  MUFU.EX2 R114, R2 ;  /* 0x0000000200727308 */ /* 0x0002a20000000800 */
[----:B---3--:R-:W-:Y:S01]  /*10f10*/  FADD.FTZ R0, -R70, R117 ;  /* 0x0000007546007221 */ /* 0x008fe20000010100 */
[----:B------:R-:W-:Y:S02]  /*10f20*/  F2FP.BF16.PACK_AB R83, R191, R50 ;  /* 0x00000032bf53723e */ /* 0x000fe400000010ff */
[----:B------:R-:W-:Y:S01]  /*10f30*/  MOV R117, R84 ;  /* 0x0000005400757202 */ /* 0x000fe20000000f00 */
[----:B------:R-:W-:Y:S05]  /*10f40*/  FMUL.FTZ R0, R0, c[0x0][0x2d0] ;  /* 0x0000b40000007a20 */ /* 0x000fea0000410000 */
[----:B------:R-:W-:Y:S10]  /*10f50*/  MUFU.EX2 R75, R75 ;  /* 0x0000004b004b7308 */ /* 0x000ff40000000800 */
[----:B------:R-:W3:Y:S01]  /*10f60*/  MUFU.EX2 R0, R0 ;  /* 0x0000000000007308 */ /* 0x000ee20000000800 */
[----:B-1----:R-:W-:Y:S01]  /*10f70*/  FFMA.FTZ R2, R12, c[0x0][0x2d0], -R105 ;  /* 0x0000b4000c027a23 */ /* 0x002fe20000010869 */
[----:B--2---:R-:W-:Y:S01]  /*10f80*/  F2FP.BF16.PACK_AB R64, R114, R118 ;  /* 0x000000767240723e */ /* 0x004fe200000010ff */
[C---:B------:R-:W-:Y:S02]  /*10f90*/  FMUL.FTZ R12, R68.reuse, R128 ;  /* 0x00000080440c7220 */ /* 0x040fe40000410000 */
[----:B------:R-:W-:Y:S05]  /*10fa0*/  IMAD.MOV.U32 R128, RZ, RZ, R41 ;  /* 0x000000ffff807224 */ /* 0x000fea00078e0029 */
[----:B------:R1:W-:Y:S01]  /*10fb0*/  MUFU.EX2 R52, R2 ;  /* 0x0000000200347308 */ /* 0x0003e20000000800 */
[----:B------:R-:W-:Y:S02]  /*10fc0*/  FMUL.FTZ R41, R68, R157 ;  /* 0x0000009d44297220 */ /* 0x000fe40000410000 */
[C---:B---3--:R-:W-:Y:S02]  /*10fd0*/  FMUL.FTZ R42, R0.reuse, R158 ;  /* 0x0000009e002a7220 */ /* 0x048fe40000410000 */
[C---:B------:R-:W-:Y:S02]  /*10fe0*/  FMUL.FTZ R59, R0.reuse, R175 ;  /* 0x000000af003b7220 */ /* 0x040fe40000410000 */
[C---:B------:R-:W-:Y:S02]  /*10ff0*/  FMUL.FTZ R62, R0.reuse, R178 ;  /* 0x000000b2003e7220 */ /* 0x040fe40000410000 */
[----:B------:R-:W-:Y:S02]  /*11000*/  FMUL.FTZ R63, R0, R179 ;  /* 0x000000b3003f7220 */ /* 0x000fe40000410000 */
[----:B-1----:R-:W-:Y:S02]  /*11010*/  FFMA.FTZ R2, R13, c[0x0][0x2d0], -R105 ;  /* 0x0000b4000d027a23 */ /* 0x002fe40000010869 */
[C---:B------:R-:W-:Y:S01]  /*11020*/  FMUL.FTZ R13, R68.reuse, R129 ;  /* 0x00000081440d7220 */ /* 0x040fe20000410000 */
[----:B------:R-:W-:Y:S01]  /*11030*/  MOV R129, R86 ;  /* 0x0000005600817202 */ /* 0x000fe20000000f00 */
[----:B------:R1:W-:Y:S02]  /*11040*/  MUFU.EX2 R53, R2 ;  /* 0x0000000200357308 */ /* 0x0003e40000000800 */
[--C-:B-1----:R-:W-:Y:S01]  /*11050*/  FFMA.FTZ R2, R193, c[0x0][0x2d0], -R77.reuse ;  /* 0x0000b400c1027a23 */ /* 0x102fe2000001084d */
[----:B------:R-:W-:Y:S01]  /*11060*/  MOV R193, R56 ;  /* 0x0000003800c17202 */ /* 0x000fe20000000f00 */
[----:B------:R-:W-:Y:S06]  /*11070*/  FMUL.FTZ R56, R68, R172 ;  /* 0x000000ac44387220 */ /* 0x000fec0000410000 */
[----:B------:R1:W-:Y:S02]  /*11080*/  MUFU.EX2 R101, R2 ;  /* 0x0000000200657308 */ /* 0x0003e40000000800 */
[--C-:B-1----:R-:W-:Y:S01]  /*11090*/  FFMA.FTZ R2, R192, c[0x0][0x2d0], -R77.reuse ;  /* 0x0000b400c0027a23 */ /* 0x102fe2000001084d */
[----:B------:R-:W-:Y:S07]  /*110a0*/  MOV R192, R10 ;  /* 0x0000000a00c07202 */ /* 0x000fee0000000f00 */
[----:B------:R1:W2:Y:S02]  /*110b0*/  MUFU.EX2 R200, R2 ;  /* 0x0000000200c87308 */ /* 0x0002a40000000800 */
[--C-:B-1----:R-:W-:Y:S01]  /*110c0*/  FFMA.FTZ R2, R14, c[0x0][0x2d0], -R77.reuse ;  /* 0x0000b4000e027a23 */ /* 0x102fe2000001084d */
[----:B--2---:R-:W-:Y:S01]  /*110d0*/  F2FP.BF16.PACK_AB R65, R200, R101 ;  /* 0x00000065c841723e */ /* 0x004fe200000010ff */
[C---:B------:R-:W-:Y:S01]  /*110e0*/  FMUL.FTZ R14, R0.reuse, R130 ;  /* 0x00000082000e7220 */ /* 0x040fe20000410000 */
[----:B------:R-:W-:Y:S05]  /*110f0*/  MOV R130, R85 ;  /* 0x0000005500827202 */ /* 0x000fea0000000f00 */
[----:B------:R1:W-:Y:S02]  /*11100*/  MUFU.EX2 R201, R2 ;  /* 0x0000000200c97308 */ /* 0x0003e40000000800 */
[----:B-1----:R-:W-:Y:S02]  /*11110*/  FFMA.FTZ R2, R15, c[0x0][0x2d0], -R77 ;  /* 0x0000b4000f027a23 */ /* 0x002fe4000001084d */
[C---:B------:R-:W-:Y:S01]  /*11120*/  FMUL.FTZ R15, R0.reuse, R131 ;  /* 0x00000083000f7220 */ /* 0x040fe20000410000 */
[----:B------:R-:W-:Y:S05]  /*11130*/  MOV R131, R43 ;  /* 0x0000002b00837202 */ /* 0x000fea0000000f00 */
[----:B------:R1:W2:Y:S01]  /*11140*/  MUFU.EX2 R204, R2 ;  /* 0x0000000200cc7308 */ /* 0x0002a20000000800 */
[----:B------:R-:W-:Y:S01]  /*11150*/  FMUL.FTZ R43, R0, R159 ;  /* 0x0000009f002b7220 */ /* 0x000fe20000410000 */
[----:B-1----:R-:W-:Y:S02]  /*11160*/  @P0 SHF.R.S32.HI R2, RZ, 0x1f, R244 ;  /* 0x0000001fff020819 */ /* 0x002fe400000114f4 */
[----:B--2---:R-:W-:Y:S03]  /*11170*/  F2FP.BF16.PACK_AB R67, R204, R201 ;  /* 0x000000c9cc43723e */ /* 0x004fe600000010ff */
[----:B------:R-:W-:Y:S02]  /*11180*/  @P0 IMAD R4, R2, c[0x0][0x1e0], RZ ;  /* 0x0000780002040a24 */ /* 0x000fe400078e02ff */
[C---:B------:R-:W-:Y:S04]  /*11190*/  @P0 IMAD.WIDE.U32 R2, R244.reuse, c[0x0][0x1e0], RZ ;  /* 0x00007800f4020a25 */ /* 0x040fe800078e00ff */
[----:B------:R-:W-:Y:S02]  /*111a0*/  @P0 IMAD R6, R244, c[0x0][0x1e4], R4 ;  /* 0x00007900f4060a24 */ /* 0x000fe400078e0204 */
[----:B----4-:R-:W-:Y:S03]  /*111b0*/  @P0 IMAD.MOV.U32 R4, RZ, RZ, R38 ;  /* 0x000000ffff040224 */ /* 0x010fe600078e0026 */
[----:B------:R-:W-:Y:S01]  /*111c0*/  @P0 IADD3 R3, R3, R6, RZ ;  /* 0x0000000603030210 */ /* 0x000fe20007ffe0ff */
[----:B------:R-:W-:Y:S04]  /*111d0*/  @P0 IMAD.WIDE.U32 R4, R2, 0x70, R4 ;  /* 0x0000007002040825 */ /* 0x000fe800078e0004 */
[----:B------:R-:W-:Y:S01]  /*111e0*/  @P0 IMAD R3, R3, 0x70, RZ ;  /* 0x0000007003030824 */ /* 0x000fe200078e02ff */
[----:B------:R-:W-:Y:S01]  /*111f0*/  @P0 LEA R2, P2, R4, c[0x0][0x1c8], 0x1 ;  /* 0x0000720004020a11 */ /* 0x000fe200078408ff */
[----:B------:R-:W-:Y:S03]  /*11200*/  FFMA.FTZ R6, R32, c[0x0][0x2d0], -R79 ;  /* 0x0000b40020067a23 */ /* 0x000fe6000001084f */
[----:B------:R-:W-:Y:S01]  /*11210*/  @P0 IADD3 R3, R5, R3, RZ ;  /* 0x0000000305030210 */ /* 0x000fe20007ffe0ff */
[----:B------:R1:W-:Y:S03]  /*11220*/  MUFU.EX2 R92, R6 ;  /* 0x00000006005c7308 */ /* 0x0003e60000000800 */
[----:B------:R-:W-:Y:S01]  /*11230*/  @P0 LEA.HI.X R3, R4, c[0x0][0x1cc], R3, 0x1, P2 ;  /* 0x0000730004030a11 */ /* 0x000fe200010f0c03 */
[--C-:B------:R-:W-:Y:S04]  /*11240*/  FFMA.FTZ R4, R22, c[0x0][0x2d0], -R78.reuse ;  /* 0x0000b40016047a23 */ /* 0x100fe8000001084e */
[----:B------:R2:W-:Y:S02]  /*11250*/  @P0 LDGSTS.E.BYPASS.LTC128B.128 [R241+0x3900], [R2.64], !P6 ;  /* 0x0390000002f10fae */ /* 0x0005e4000f101d4a */
[----:B------:R3:W-:Y:S01]  /*11260*/  MUFU.EX2 R251, R4 ;  /* 0x0000000400fb7308 */ /* 0x0007e20000000800 */
[----:B-1----:R-:W-:Y:S04]  /*11270*/  @P0 IADD3 R6, P1, R2, UR6, RZ ;  /* 0x0000000602060c10 */ /* 0x002fe8000ff3e0ff */
[----:B------:R-:W-:Y:S02]  /*11280*/  @P0 IADD3.X R7, R3, UR7, RZ, P1, !PT ;  /* 0x0000000703070c10 */ /* 0x000fe40008ffe4ff */
[----:B------:R-:W-:Y:S03]  /*11290*/  @P0 IADD3 R10, P3, R6, UR6, RZ ;  /* 0x00000006060a0c10 */ /* 0x000fe6000ff7e0ff */
[----:B------:R1:W-:Y:S01]  /*112a0*/  @P0 LDGSTS.E.BYPASS.LTC128B.128 [R241+0x4100], [R6.64], !P6 ;  /* 0x0410000006f10fae */ /* 0x0003e2000f101d4a */
[----:B------:R-:W-:Y:S01]  /*112b0*/  @P0 IADD3.X R11, R7, UR7, RZ, P3, !PT ;  /* 0x00000007070b0c10 */ /* 0x000fe20009ffe4ff */
[--C-:B--2---:R-:W-:Y:S01]  /*112c0*/  FFMA.FTZ R2, R23, c[0x0][0x2d0], -R78.reuse ;  /* 0x0000b40017027a23 */ /* 0x104fe2000001084e */
[----:B------:R-:W-:Y:S03]  /*112d0*/  @P0 IADD3 R8, P2, R10, UR6, RZ ;  /* 0x000000060a080c10 */ /* 0x000fe6000ff5e0ff */
[----:B------:R2:W4:Y:S01]  /*112e0*/  MUFU.EX2 R91, R2 ;  /* 0x00000002005b7308 */ /* 0x0005220000000800 */
[----:B------:R-:W-:Y:S01]  /*112f0*/  @P0 IADD3.X R9, R11, UR7, RZ, P2, !PT ;  /* 0x000000070b090c10 */ /* 0x000fe200097fe4ff */
[----:B------:R4:W-:Y:S01]  /*11300*/  @P0 LDGSTS.E.BYPASS.LTC128B.128 [R241+0x4900], [R10.64], !P6 ;  /* 0x049000000af10fae */ /* 0x0009e2000f101d4a */
[----:B---3--:R-:W-:Y:S04]  /*11310*/  @P0 IADD3 R4, P1, R8, UR6, RZ ;  /* 0x0000000608040c10 */ /* 0x008fe8000ff3e0ff */
[----:B------:R-:W-:Y:S03]  /*11320*/  @P0 IADD3.X R5, R9, UR7, RZ, P1, !PT ;  /* 0x0000000709050c10 */ /* 0x000fe60008ffe4ff */
[----:B------:R3:W-:Y:S08]  /*11330*/  @P0 LDGSTS.E.BYPASS.LTC128B.128 [R241+0x5100], [R8.64], !P6 ;  /* 0x0510000008f10fae */ /* 0x0007f0000f101d4a */
[----:B------:R3:W-:Y:S01]  /*11340*/  @P0 LDGSTS.E.BYPASS.LTC128B.128 [R241+0x5900], [R4.64], !P6 ;  /* 0x0590000004f10fae */ /* 0x0007e2000f101d4a */
[--C-:B-1----:R-:W-:Y:S02]  /*11350*/  FFMA.FTZ R7, R34, c[0x0][0x2d0], -R78.reuse ;  /* 0x0000b40022077a23 */ /* 0x102fe4000001084e */
[----:B------:R-:W-:Y:S01]  /*11360*/  FMUL.FTZ R34, R69, R150 ;  /* 0x0000009645227220 */ /* 0x000fe20000410000 */
[----:B--2---:R-:W-:Y:S01]  /*11370*/  @P0 IADD3 R2, P2, R4, UR6, RZ ;  /* 0x0000000604020c10 */ /* 0x004fe2000ff5e0ff */
[----:B------:R1:W-:Y:S03]  /*11380*/  MUFU.EX2 R93, R7 ;  /* 0x00000007005d7308 */ /* 0x0003e60000000800 */
[----:B------:R-:W-:Y:S01]  /*11390*/  @P0 IADD3.X R3, R5, UR7, RZ, P2, !PT ;  /* 0x0000000705030c10 */ /* 0x000fe200097fe4ff */
[----:B----4-:R-:W-:Y:S01]  /*113a0*/  FMUL.FTZ R11, R0, R127 ;  /* 0x0000007f000b7220 */ /* 0x010fe20000410000 */
[----:B------:R-:W-:Y:S01]  /*113b0*/  @P0 IADD3 R6, P1, R2, UR6, RZ ;  /* 0x0000000602060c10 */ /* 0x000fe2000ff3e0ff */
[----:B------:R-:W-:Y:S01]  /*113c0*/  FMUL.FTZ R10, R0, R126 ;  /* 0x0000007e000a7220 */ /* 0x000fe20000410000 */
[----:B------:R-:W-:Y:S01]  /*113d0*/  MOV R127, R52 ;  /* 0x00000034007f7202 */ /* 0x000fe20000000f00 */
[----:B------:R2:W-:Y:S01]  /*113e0*/  @P0 LDGSTS.E.BYPASS.LTC128B.128 [R241+0x6100], [R2.64], !P6 ;  /* 0x0610000002f10fae */ /* 0x0005e2000f101d4a */
[----:B------:R-:W-:Y:S01]  /*113f0*/  MOV R126, R50 ;  /* 0x00000032007e7202 */ /* 0x000fe20000000f00 */
[----:B------:R-:W-:Y:S02]  /*11400*/  FMUL.FTZ R50, R69, R166 ;  /* 0x000000a645327220 */ /* 0x000fe40000410000 */
[C---:B---3--:R-:W-:Y:S01]  /*11410*/  FMUL.FTZ R8, R68.reuse, R124 ;  /* 0x0000007c44087220 */ /* 0x048fe20000410000 */
[----:B------:R-:W-:Y:S01]  /*11420*/  MOV R124, R53 ;  /* 0x00000035007c7202 */ /* 0x000fe20000000f00 */
[----:B------:R-:W-:Y:S02]  /*11430*/  FMUL.FTZ R9, R68, R125 ;  /* 0x0000007d44097220 */ /* 0x000fe40000410000 */
[----:B------:R-:W-:Y:S01]  /*11440*/  IMAD.MOV.U32 R125, RZ, RZ, R87 ;  /* 0x000000ffff7d7224 */ /* 0x000fe200078e0057 */
[----:B------:R-:W-:Y:S01]  /*11450*/  F2FP.BF16.PACK_AB R66, R124, R127 ;  /* 0x0000007f7c42723e */ /* 0x000fe200000010ff */
[----:B------:R-:W-:Y:S02]  /*11460*/  FFMA.FTZ R4, R35, c[0x0][0x2d0], -R78 ;  /* 0x0000b40023047a23 */ /* 0x000fe4000001084e */
[----:B------:R-:W-:Y:S01]  /*11470*/  FMUL.FTZ R5, R74, R121 ;  /* 0x000000794a057220 */ /* 0x000fe20000410000 */
[----:B------:R-:W-:Y:S01]  /*11480*/  MOV R121, R91 ;  /* 0x0000005b00797202 */ /* 0x000fe20000000f00 */
[----:B------:R3:W4:Y:S01]  /*11490*/  MUFU.EX2 R32, R4 ;  /* 0x0000000400207308 */ /* 0x0007220000000800 */
[----:B-1----:R-:W-:Y:S01]  /*114a0*/  @P0 IADD3.X R7, R3, UR7, RZ, P1, !PT ;  /* 0x0000000703070c10 */ /* 0x002fe20008ffe4ff */
[C---:B------:R-:W-:Y:S04]  /*114b0*/  FMUL.FTZ R35, R69.reuse, R151 ;  /* 0x0000009745237220 */ /* 0x040fe80000410000 */
[----:B------:R1:W-:Y:S01]  /*114c0*/  @P0 LDGSTS.E.BYPASS.LTC128B.128 [R241+0x6900], [R6.64], !P6 ;  /* 0x0690000006f10fae */ /* 0x0003e2000f101d4a */
[--C-:B--2---:R-:W-:Y:S01]  /*114d0*/  FFMA.FTZ R2, R24, c[0x0][0x2d0], -R105.reuse ;  /* 0x0000b40018027a23 */ /* 0x104fe20000010869 */
[----:B------:R-:W-:Y:S01]  /*114e0*/  MOV R3, R36 ;  /* 0x0000002400037202 */ /* 0x000fe20000000f00 */
[----:B------:R-:W-:Y:S05]  /*114f0*/  FMUL.FTZ R24, R68, R140 ;  /* 0x0000008c44187220 */ /* 0x000fea0000410000 */
[----:B------:R-:W2:Y:S01]  /*11500*/  LDSM.16.MT88.4 R20, [R224+0x100] ;  /* 0x00010000e014783b */ /* 0x000ea20000004200 */
[----:B------:R1:W-:Y:S01]  /*11510*/  MUFU.EX2 R248, R2 ;  /* 0x0000000200f87308 */ /* 0x0003e20000000800 */
[----:B------:R-:W-:Y:S06]  /*11520*/  F2FP.BF16.PACK_AB R82, R192, R3 ;  /* 0x00000003c052723e */ /* 0x000fec00000010ff */
[----:B------:R-:W2:Y:S01]  /*11530*/  LDSM.16.MT88.4 R36, [R227+0x100] ;  /* 0x00010000e324783b */ /* 0x000ea20000004200 */
[C---:B---3--:R-:W-:Y:S02]  /*11540*/  FMUL.FTZ R4, R74.reuse, R120 ;  /* 0x000000784a047220 */ /* 0x048fe40000410000 */
[----:B----4-:R-:W-:Y:S02]  /*11550*/  IMAD.MOV.U32 R140, RZ, RZ, R32 ;  /* 0x000000ffff8c7224 */ /* 0x010fe400078e0020 */
[----:B------:R-:W-:Y:S01]  /*11560*/  FMUL.FTZ R32, R74, R148 ;  /* 0x000000944a207220 */ /* 0x000fe20000410000 */
[----:B------:R-:W-:Y:S02]  /*11570*/  MOV R148, R245 ;  /* 0x000000f500947202 */ /* 0x000fe40000000f00 */
[----:B------:R-:W3:Y:S01]  /*11580*/  LDSM.16.MT88.4 R52, [R225+0x100] ;  /* 0x00010000e134783b */ /* 0x000ee20000004200 */
[C---:B-1----:R-:W-:Y:S01]  /*11590*/  FMUL.FTZ R6, R69.reuse, R122 ;  /* 0x0000007a45067220 */ /* 0x042fe20000410000 */
[----:B------:R-:W-:Y:S01]  /*115a0*/  MOV R122, R90 ;  /* 0x0000005a007a7202 */ /* 0x000fe20000000f00 */
[----:B------:R-:W-:Y:S01]  /*115b0*/  FMUL.FTZ R7, R69, R123 ;  /* 0x0000007b45077220 */ /* 0x000fe20000410000 */
[----:B------:R-:W-:Y:S04]  /*115c0*/  MOV R123, R89 ;  /* 0x00000059007b7202 */ /* 0x000fe80000000f00 */
[----:B------:R-:W1:Y:S01]  /*115d0*/  LDSM.16.MT88.4 R84, [R226+0x100] ;  /* 0x00010000e254783b */ /* 0x000e620000004200 */
[--C-:B------:R-:W-:Y:S02]  /*115e0*/  FFMA.FTZ R2, R25, c[0x0][0x2d0], -R105.reuse ;  /* 0x0000b40019027a23 */ /* 0x100fe40000010869 */
[----:B------:R-:W-:Y:S01]  /*115f0*/  FMUL.FTZ R25, R68, R141 ;  /* 0x0000008d44197220 */ /* 0x000fe20000410000 */
[----:B------:R-:W-:Y:S01]  /*11600*/  MOV R141, R94 ;  /* 0x0000005e008d7202 */ /* 0x000fe20000000f00 */
[----:B------:R4:W1:Y:S03]  /*11610*/  MUFU.EX2 R249, R2 ;  /* 0x0000000200f97308 */ /* 0x0008660000000800 */
[----:B------:R-:W1:Y:S01]  /*11620*/  LDSM.16.MT88.4 R88, [R224+0x900] ;  /* 0x00090000e058783b */ /* 0x000e620000004200 */
[-C--:B--2---:R-:W-:Y:S07]  /*11630*/  HMMA.16816.F32.BF16 R4, R80, R20.reuse, R4 ;  /* 0x000000145004723c */ /* 0x084fee0000041804 */
[----:B------:R-:W0:Y:S01]  /*11640*/  LDGDEPBAR ;  /* 0x00000000000079af */ /* 0x000e220000000000 */
[C---:B------:R-:W-:Y:S04]  /*11650*/  HMMA.16816.F32.BF16 R8, R64.reuse, R20, R8 ;  /* 0x000000144008723c */ /* 0x040fe80000041808 */
[--C-:B----4-:R-:W-:Y:S02]  /*11660*/  FFMA.FTZ R2, R28, c[0x0][0x2d0], -R105.reuse ;  /* 0x0000b4001c027a23 */ /* 0x110fe40000010869 */
[----:B------:R-:W-:Y:S02]  /*11670*/  FMUL.FTZ R28, R68, R144 ;  /* 0x00000090441c7220 */ /* 0x000fe40000410000 */
[-C--:B------:R-:W-:Y:S01]  /*11680*/  HMMA.16816.F32.BF16 R12, R64, R22.reuse, R12 ;  /* 0x00000016400c723c */ /* 0x080fe2000004180c */
[----:B------:R2:W-:Y:S03]  /*11690*/  MUFU.EX2 R250, R2 ;  /* 0x0000000200fa7308 */ /* 0x0005e60000000800 */
[C---:B------:R-:W-:Y:S02]  /*116a0*/  FMUL.FTZ R20, R74.reuse, R136 ;  /* 0x000000884a147220 */ /* 0x040fe40000410000 */
[----:B------:R-:W-:Y:S01]  /*116b0*/  FMUL.FTZ R21, R74, R137 ;  /* 0x000000894a157220 */ /* 0x000fe20000410000 */
[----:B------:R-:W-:Y:S01]  /*116c0*/  MOV R137, R58 ;  /* 0x0000003a00897202 */ /* 0x000fe20000000f00 */
[C---:B------:R-:W-:Y:S04]  /*116d0*/  HMMA.16816.F32.BF16 R16, R80.reuse, R22, R16 ;  /* 0x000000165010723c */ /* 0x040fe80000041810 */
[----:B------:R-:W-:Y:S02]  /*116e0*/  IMAD.MOV.U32 R136, RZ, RZ, R46 ;  /* 0x000000ffff887224 */ /* 0x000fe400078e002e */
[C---:B------:R-:W-:Y:S02]  /*116f0*/  FMUL.FTZ R46, R0.reuse, R162 ;  /* 0x000000a2002e7220 */ /* 0x040fe40000410000 */
[C---:B------:R-:W-:Y:S01]  /*11700*/  FMUL.FTZ R23, R69.reuse, R139 ;  /* 0x0000008b45177220 */ /* 0x040fe20000410000 */
[----:B------:R-:W-:Y:S03]  /*11710*/  MOV R139, R221 ;  /* 0x000000dd008b7202 */ /* 0x000fe60000000f00 */
[----:B------:R-:W-:Y:S01]  /*11720*/  FMUL.FTZ R22, R69, R138 ;  /* 0x0000008a45167220 */ /* 0x000fe20000410000 */
[----:B------:R-:W-:Y:S01]  /*11730*/  MOV R138, R220 ;  /* 0x000000dc008a7202 */ /* 0x000fe20000000f00 */
[----:B------:R-:W-:Y:S01]  /*11740*/  FMUL.FTZ R58, R0, R174 ;  /* 0x000000ae003a7220 */ /* 0x000fe20000410000 */
[----:B------:R-:W-:Y:S01]  /*11750*/  MOV R150, R139 ;  /* 0x0000008b00967202 */ /* 0x000fe20000000f00 */
[----:B--2---:R-:W-:Y:S01]  /*11760*/  FFMA.FTZ R2, R29, c[0x0][0x2d0], -R105 ;  /* 0x0000b4001d027a23 */ /* 0x004fe20000010869 */
[----:B------:R-:W-:Y:S02]  /*11770*/  MOV R139, R135 ;  /* 0x00000087008b7202 */ /* 0x000fe40000000f00 */
[-C--:B------:R-:W-:Y:S01]  /*11780*/  HMMA.16816.F32.BF16 R20, R80, R36.reuse, R20 ;  /* 0x000000245014723c */ /* 0x080fe20000041814 */
[----:B------:R2:W-:Y:S02]  /*11790*/  MUFU.EX2 R252, R2 ;  /* 0x0000000200fc7308 */ /* 0x0005e40000000800 */
[----:B------:R-:W-:Y:S01]  /*117a0*/  FMUL.FTZ R29, R68, R145 ;  /* 0x00000091441d7220 */ /* 0x000fe20000410000 */
[----:B------:R-:W-:Y:S02]  /*117b0*/  MOV R135, R130 ;  /* 0x0000008200877202 */ /* 0x000fe40000000f00 */
[----:B------:R-:W-:Y:S02]  /*117c0*/  MOV R130, R125 ;  /* 0x0000007d00827202 */ /* 0x000fe40000000f00 */
[----:B------:R-:W-:Y:S04]  /*117d0*/  MOV R125, R185 ;  /* 0x000000b9007d7202 */ /* 0x000fe80000000f00 */
[----:B------:R-:W-:Y:S01]  /*117e0*/  MOV R185, R99 ;  /* 0x0000006300b97202 */ /* 0x000fe20000000f00 */
[--C-:B--2---:R-:W-:Y:S02]  /*117f0*/  FFMA.FTZ R2, R26, c[0x0][0x2d0], -R77.reuse ;  /* 0x0000b4001a027a23 */ /* 0x104fe4000001084d */
[C---:B------:R-:W-:Y:S01]  /*11800*/  FMUL.FTZ R26, R0.reuse, R142 ;  /* 0x0000008e001a7220 */ /* 0x040fe20000410000 */
[----:B------:R-:W-:Y:S01]  /*11810*/  MOV R142, R93 ;  /* 0x0000005d008e7202 */ /* 0x000fe20000000f00 */
[----:B------:R2:W-:Y:S02]  /*11820*/  MUFU.EX2 R120, R2 ;  /* 0x0000000200787308 */ /* 0x0005e40000000800 */
[--C-:B--2---:R-:W-:Y:S02]  /*11830*/  FFMA.FTZ R2, R27, c[0x0][0x2d0], -R77.reuse ;  /* 0x0000b4001b027a23 */ /* 0x104fe4000001084d */
[----:B------:R-:W-:Y:S01]  /*11840*/  FMUL.FTZ R27, R0, R143 ;  /* 0x0000008f001b7220 */ /* 0x000fe20000410000 */
[----:B------:R-:W-:Y:S05]  /*11850*/  MOV R143, R92 ;  /* 0x0000005c008f7202 */ /* 0x000fea0000000f00 */
[----:B------:R2:W4:Y:S01]  /*11860*/  MUFU.EX2 R198, R2 ;  /* 0x0000000200c67308 */ /* 0x0005220000000800 */
[----:B------:R-:W1:Y:S01]  /*11870*/  LDSM.16.MT88.4 R92, [R227+0x900] ;  /* 0x00090000e35c783b */ /* 0x000e620000004200 */
[C---:B------:R-:W-:Y:S07]  /*11880*/  HMMA.16816.F32.BF16 R24, R64.reuse, R36, R24 ;  /* 0x000000244018723c */ /* 0x040fee0000041818 */
[C---:B------:R-:W-:Y:S02]  /*11890*/  FMUL.FTZ R37, R74.reuse, R153 ;  /* 0x000000994a257220 */ /* 0x040fe40000410000 */
[----:B------:R-:W-:Y:S03]  /*118a0*/  FMUL.FTZ R36, R74, R152 ;  /* 0x000000984a247220 */ /* 0x000fe60000410000 */
[--C-:B--2---:R-:W-:Y:S02]  /*118b0*/  FFMA.FTZ R2, R30, c[0x0][0x2d0], -R77.reuse ;  /* 0x0000b4001e027a23 */ /* 0x104fe4000001084d */
[C---:B------:R-:W-:Y:S02]  /*118c0*/  FMUL.FTZ R30, R0.reuse, R146 ;  /* 0x00000092001e7220 */ /* 0x040fe40000410000 */
[----:B------:R2:W-:Y:S02]  /*118d0*/  MUFU.EX2 R197, R2 ;  /* 0x0000000200c57308 */ /* 0x0005e40000000800 */
[----:B--2---:R-:W-:Y:S01]  /*118e0*/  FFMA.FTZ R2, R195, c[0x0][0x2d0], -R77 ;  /* 0x0000b400c3027a23 */ /* 0x004fe2000001084d */
[----:B------:R-:W-:Y:S01]  /*118f0*/  MOV R195, R47 ;  /* 0x0000002f00c37202 */ /* 0x000fe20000000f00 */
[C---:B------:R-:W-:Y:S06]  /*11900*/  FMUL.FTZ R47, R0.reuse, R163 ;  /* 0x000000a3002f7220 */ /* 0x040fec0000410000 */
[----:B------:R2:W1:Y:S02]  /*11910*/  MUFU.EX2 R196, R2 ;  /* 0x0000000200c47308 */ /* 0x0004640000000800 */
[--C-:B--2---:R-:W-:Y:S02]  /*11920*/  FFMA.FTZ R2, R31, c[0x0][0x2d0], -R79.reuse ;  /* 0x0000b4001f027a23 */ /* 0x104fe4000001084f */
[----:B------:R-:W-:Y:S06]  /*11930*/  FMUL.FTZ R31, R0, R147 ;  /* 0x00000093001f7220 */ /* 0x000fec0000410000 */
[----:B------:R2:W-:Y:S01]  /*11940*/  MUFU.EX2 R247, R2 ;  /* 0x0000000200f77308 */ /* 0x0005e20000000800 */
[-C--:B------:R-:W-:Y:S08]  /*11950*/  HMMA.16816.F32.BF16 R28, R64, R38.reuse, R28 ;  /* 0x00000026401c723c */ /* 0x080ff0000004181c */
[C---:B------:R-:W-:Y:S07]  /*11960*/  HMMA.16816.F32.BF16 R32, R80.reuse, R38, R32 ;  /* 0x000000265020723c */ /* 0x040fee0000041820 */
[C---:B------:R-:W-:Y:S02]  /*11970*/  FMUL.FTZ R38, R69.reuse, R154 ;  /* 0x0000009a45267220 */ /* 0x040fe40000410000 */
[----:B------:R-:W-:Y:S03]  /*11980*/  FMUL.FTZ R39, R69, R155 ;  /* 0x0000009b45277220 */ /* 0x000fe60000410000 */
[--C-:B--2---:R-:W-:Y:S01]  /*11990*/  FFMA.FTZ R2, R199, c[0x0][0x2d0], -R79.reuse ;  /* 0x0000b400c7027a23 */ /* 0x104fe2000001084f */
[----:B------:R-:W-:Y:S03]  /*119a0*/  MOV R199, R246 ;  /* 0x000000f600c77202 */ /* 0x000fe60000000f00 */
[-C--:B---3--:R-:W-:Y:S01]  /*119b0*/  HMMA.16816.F32.BF16 R36, R80, R52.reuse, R36 ;  /* 0x000000345024723c */ /* 0x088fe20000041824 */
[----:B------:R2:W-:Y:S02]  /*119c0*/  MUFU.EX2 R147, R2 ;  /* 0x0000000200937308 */ /* 0x0005e40000000800 */
[----:B------:R-:W-:Y:S02]  /*119d0*/  MOV R151, R199 ;  /* 0x000000c700977202 */ /* 0x000fe40000000f00 */
[----:B------:R-:W-:Y:S03]  /*119e0*/  MOV R199, R97 ;  /* 0x0000006100c77202 */ /* 0x000fe60000000f00 */
[C---:B------:R-:W-:Y:S07]  /*119f0*/  HMMA.16816.F32.BF16 R40, R64.reuse, R52, R40 ;  /* 0x000000344028723c */ /* 0x040fee0000041828 */
[C---:B------:R-:W-:Y:S01]  /*11a00*/  FMUL.FTZ R53, R74.reuse, R169 ;  /* 0x000000a94a357220 */ /* 0x040fe20000410000 */
[-C--:B------:R-:W-:Y:S04]  /*11a10*/  HMMA.16816.F32.BF16 R44, R64, R54.reuse, R44 ;  /* 0x00000036402c723c */ /* 0x080fe8000004182c */
[----:B------:R-:W-:Y:S02]  /*11a20*/  FMUL.FTZ R52, R74, R168 ;  /* 0x000000a84a347220 */ /* 0x000fe40000410000 */
[--C-:B--2---:R-:W-:Y:S02]  /*11a30*/  FFMA.FTZ R2, R48, c[0x0][0x2d0], -R79.reuse ;  /* 0x0000b40030027a23 */ /* 0x104fe4000001084f */
[C---:B------:R-:W-:Y:S02]  /*11a40*/  FMUL.FTZ R48, R74.reuse, R164 ;  /* 0x000000a44a307220 */ /* 0x040fe40000410000 */
[----:B------:R2:W-:Y:S02]  /*11a50*/  MUFU.EX2 R245, R2 ;  /* 0x0000000200f57308 */ /* 0x0005e40000000800 */
[----:B--2---:R-:W-:Y:S02]  /*11a60*/  FFMA.FTZ R2, R49, c[0x0][0x2d0], -R79 ;  /* 0x0000b40031027a23 */ /* 0x004fe4000001084f */
[----:B------:R-:W-:Y:S06]  /*11a70*/  FMUL.FTZ R49, R74, R165 ;  /* 0x000000a54a317220 */ /* 0x000fec0000410000 */
[----:B------:R2:W-:Y:S01]  /*11a80*/  MUFU.EX2 R246, R2 ;  /* 0x0000000200f67308 */ /* 0x0005e20000000800 */
[C---:B------:R-:W-:Y:S07]  /*11a90*/  HMMA.16816.F32.BF16 R48, R80.reuse, R54, R48 ;  /* 0x000000365030723c */ /* 0x040fee0000041830 */
[C---:B------:R-:W-:Y:S02]  /*11aa0*/  FMUL.FTZ R55, R69.reuse, R171 ;  /* 0x000000ab45377220 */ /* 0x040fe40000410000 */
[----:B------:R-:W-:Y:S07]  /*11ab0*/  FMUL.FTZ R54, R69, R170 ;  /* 0x000000aa45367220 */ /* 0x000fee0000410000 */
[-C--:B-1----:R-:W-:Y:S03]  /*11ac0*/  HMMA.16816.F32.BF16 R52, R80, R84.reuse, R52 ;  /* 0x000000545034723c */ /* 0x082fe60000041834 */
[--C-:B--2---:R-:W-:Y:S04]  /*11ad0*/  FFMA.FTZ R2, R205, c[0x0][0x2d0], -R78.reuse ;  /* 0x0000b400cd027a23 */ /* 0x104fe8000001084e */
[----:B------:R1:W-:Y:S01]  /*11ae0*/  MUFU.EX2 R146, R2 ;  /* 0x0000000200927308 */ /* 0x0003e20000000800 */
[C---:B------:R-:W-:Y:S07]  /*11af0*/  HMMA.16816.F32.BF16 R56, R64.reuse, R84, R56 ;  /* 0x000000544038723c */ /* 0x040fee0000041838 */
[----:B------:R-:W-:Y:S01]  /*11b00*/  F2FP.BF16.PACK_AB R84, R249, R248 ;  /* 0x000000f8f954723e */ /* 0x000fe200000010ff */
[-C--:B------:R-:W-:Y:S04]  /*11b10*/  HMMA.16816.F32.BF16 R60, R64, R86.reuse, R60 ;  /* 0x00000056403c723c */ /* 0x080fe8000004183c */
[----:B----4-:R-:W-:Y:S03]  /*11b20*/  F2FP.BF16.PACK_AB R85, R198, R120 ;  /* 0x00000078c655723e */ /* 0x010fe600000010ff */
[C---:B------:R-:W-:Y:S02]  /*11b30*/  FMUL.FTZ R64, R74.reuse, R180 ;  /* 0x000000b44a407220 */ /* 0x040fe40000410000 */
[----:B------:R-:W-:Y:S03]  /*11b40*/  FMUL.FTZ R65, R74, R181 ;  /* 0x000000b54a417220 */ /* 0x000fe60000410000 */
[C---:B------:R-:W-:Y:S02]  /*11b50*/  FMUL.FTZ R66, R69.reuse, R182 ;  /* 0x000000b645427220 */ /* 0x040fe40000410000 */
[----:B------:R-:W-:Y:S02]  /*11b60*/  FMUL.FTZ R67, R69, R183 ;  /* 0x000000b745437220 */ /* 0x000fe40000410000 */
[--C-:B-1----:R-:W-:Y:S04]  /*11b70*/  FFMA.FTZ R2, R206, c[0x0][0x2d0], -R78.reuse ;  /* 0x0000b400ce027a23 */ /* 0x102fe8000001084e */
[----:B------:R1:W-:Y:S01]  /*11b80*/  MUFU.EX2 R221, R2 ;  /* 0x0000000200dd7308 */ /* 0x0003e20000000800 */
[----:B------:R-:W-:Y:S07]  /*11b90*/  HMMA.16816.F32.BF16 R64, R80, R86, R64 ;  /* 0x000000565040723c */ /* 0x000fee0000041840 */
[----:B------:R-:W-:Y:S02]  /*11ba0*/  F2FP.BF16.PACK_AB R80, R122, R123 ;  /* 0x0000007b7a50723e */ /* 0x000fe400000010ff */
[----:B------:R-:W-:Y:S03]  /*11bb0*/  F2FP.BF16.PACK_AB R82, R141, R143 ;  /* 0x0000008f8d52723e */ /* 0x000fe600000010ff */
[----:B------:R-:W-:Y:S02]  /*11bc0*/  F2FP.BF16.PACK_AB R81, R121, R251 ;  /* 0x000000fb7951723e */ /* 0x000fe400000010ff */
[----:B------:R-:W-:Y:S02]  /*11bd0*/  F2FP.BF16.PACK_AB R83, R140, R142 ;  /* 0x0000008e8c53723e */ /* 0x000fe400000010ff */
[----:B------:R-:W-:Y:S02]  /*11be0*/  F2FP.BF16.PACK_AB R86, R252, R250 ;  /* 0x000000fafc56723e */ /* 0x000fe400000010ff */
[----:B------:R-:W-:Y:S03]  /*11bf0*/  F2FP.BF16.PACK_AB R87, R196, R197 ;  /* 0x000000c5c457723e */ /* 0x000fe600000010ff */
[-C--:B------:R-:W-:Y:S03]  /*11c00*/  HMMA.16816.F32.BF16 R4, R80, R88.reuse, R4 ;  /* 0x000000585004723c */ /* 0x080fe60000041804 */
[--C-:B-1----:R-:W-:Y:S04]  /*11c10*/  FFMA.FTZ R2, R202, c[0x0][0x2d0], -R78.reuse ;  /* 0x0000b400ca027a23 */ /* 0x102fe8000001084e */
[----:B------:R1:W-:Y:S01]  /*11c20*/  MUFU.EX2 R219, R2 ;  /* 0x0000000200db7308 */ /* 0x0003e20000000800 */
[C---:B------:R-:W-:Y:S08]  /*11c30*/  HMMA.16816.F32.BF16 R8, R84.reuse, R88, R8 ;  /* 0x000000585408723c */ /* 0x040ff00000041808 */
[-C--:B------:R-:W-:Y:S08]  /*11c40*/  HMMA.16816.F32.BF16 R12, R84, R90.reuse, R12 ;  /* 0x0000005a540c723c */ /* 0x080ff0000004180c */
[C---:B------:R-:W-:Y:S01]  /*11c50*/  HMMA.16816.F32.BF16 R16, R80.reuse, R90, R16 ;  /* 0x0000005a5010723c */ /* 0x040fe20000041810 */
[----:B------:R-:W-:Y:S03]  /*11c60*/  LDSM.16.MT88.4 R88, [R226+0x900] ;  /* 0x00090000e258783b */ /* 0x000fe60000004200 */
[----:B-1----:R-:W-:Y:S04]  /*11c70*/  FFMA.FTZ R2, R203, c[0x0][0x2d0], -R78 ;  /* 0x0000b400cb027a23 */ /* 0x002fe8000001084e */
[-C--:B------:R-:W-:Y:S01]  /*11c80*/  HMMA.16816.F32.BF16 R20, R80, R92.reuse, R20 ;  /* 0x0000005c5014723c */ /* 0x080fe20000041814 */
[----:B------:R1:W-:Y:S07]  /*11c90*/  MUFU.EX2 R220, R2 ;  /* 0x0000000200dc7308 */ /* 0x0003ee0000000800 */
[C---:B------:R-:W-:Y:S08]  /*11ca0*/  HMMA.16816.F32.BF16 R24, R84.reuse, R92, R24 ;  /* 0x0000005c5418723c */ /* 0x040ff00000041818 */
[-C--:B------:R-:W-:Y:S08]  /*11cb0*/  HMMA.16816.F32.BF16 R28, R84, R94.reuse, R28 ;  /* 0x0000005e541c723c */ /* 0x080ff0000004181c */
[C---:B------:R-:W-:Y:S01]  /*11cc0*/  HMMA.16816.F32.BF16 R32, R80.reuse, R94, R32 ;  /* 0x0000005e5020723c */ /* 0x040fe20000041820 */
[----:B------:R-:W-:Y:S03]  /*11cd0*/  LDSM.16.MT88.4 R92, [R224+0x1100] ;  /* 0x00110000e05c783b */ /* 0x000fe60000004200 */
[--C-:B-1----:R-:W-:Y:S04]  /*11ce0*/  FFMA.FTZ R2, R207, c[0x0][0x2d0], -R105.reuse ;  /* 0x0000b400cf027a23 */ /* 0x102fe80000010869 */
[----:B------:R1:W-:Y:S04]  /*11cf0*/  MUFU.EX2 R145, R2 ;  /* 0x0000000200917308 */ /* 0x0003e80000000800 */
[--C-:B-1----:R-:W-:Y:S06]  /*11d00*/  FFMA.FTZ R2, R209, c[0x0][0x2d0], -R105.reuse ;  /* 0x0000b400d1027a23 */ /* 0x102fec0000010869 */
[----:B------:R1:W2:Y:S02]  /*11d10*/  MUFU.EX2 R218, R2 ;  /* 0x0000000200da7308 */ /* 0x0002a40000000800 */
[--C-:B-1----:R-:W-:Y:S08]  /*11d20*/  FFMA.FTZ R2, R208, c[0x0][0x2d0], -R105.reuse ;  /* 0x0000b400d0027a23 */ /* 0x102ff00000010869 */
[----:B------:R1:W-:Y:S02]  /*11d30*/  MUFU.EX2 R216, R2 ;  /* 0x0000000200d87308 */ /* 0x0003e40000000800 */
[----:B-1----:R-:W-:Y:S08]  /*11d40*/  FFMA.FTZ R2, R212, c[0x0][0x2d0], -R105 ;  /* 0x0000b400d4027a23 */ /* 0x002ff00000010869 */
[----:B------:R1:W3:Y:S02]  /*11d50*/  MUFU.EX2 R217, R2 ;  /* 0x0000000200d97308 */ /* 0x0002e40000000800 */
[--C-:B-1----:R-:W-:Y:S08]  /*11d60*/  FFMA.FTZ R2, R215, c[0x0][0x2d0], -R77.reuse ;  /* 0x0000b400d7027a23 */ /* 0x102ff0000001084d */
[----:B------:R1:W-:Y:S02]  /*11d70*/  MUFU.EX2 R144, R2 ;  /* 0x0000000200907308 */ /* 0x0003e40000000800 */
[----:B-1----:R-:W-:Y:S02]  /*11d80*/  FFMA.FTZ R2, R148, c[0x0][0x2d0], -R77 ;  /* 0x0000b40094027a23 */ /* 0x002fe4000001084d */
[----:B------:R-:W-:Y:S01]  /*11d90*/  IMAD.MOV.U32 R148, RZ, RZ, R129 ;  /* 0x000000ffff947224 */ /* 0x000fe200078e0081 */
[----:B------:R-:W-:Y:S05]  /*11da0*/  MOV R129, R96 ;  /* 0x0000006000817202 */ /* 0x000fea0000000f00 */
[----:B------:R1:W2:Y:S01]  /*11db0*/  MUFU.EX2 R153, R2 ;  /* 0x0000000200997308 */ /* 0x0002a20000000800 */
[----:B------:R-:W2:Y:S01]  /*11dc0*/  LDSM.16.MT88.4 R96, [R225+0x900] ;  /* 0x00090000e160783b */ /* 0x000ea20000004200 */
[--C-:B-1----:R-:W-:Y:S01]  /*11dd0*/  FFMA.FTZ R2, R151, c[0x0][0x2d0], -R77.reuse ;  /* 0x0000b40097027a23 */ /* 0x102fe2000001084d */
[----:B------:R-:W-:Y:S02]  /*11de0*/  MOV R151, R149 ;  /* 0x0000009500977202 */ /* 0x000fe40000000f00 */
[----:B------:R-:W-:Y:S05]  /*11df0*/  MOV R149, R199 ;  /* 0x000000c700957202 */ /* 0x000fea0000000f00 */
[----:B------:R1:W-:Y:S01]  /*11e00*/  MUFU.EX2 R152, R2 ;  /* 0x0000000200987308 */ /* 0x0003e20000000800 */
[----:B------:R-:W-:Y:S02]  /*11e10*/  MOV R199, R184 ;  /* 0x000000b800c77202 */ /* 0x000fe40000000f00 */
[----:B------:R-:W-:Y:S02]  /*11e20*/  MOV R184, R210 ;  /* 0x000000d200b87202 */ /* 0x000fe40000000f00 */
[----:B------:R-:W4:Y:S01]  /*11e30*/  LDL.LU R210, [R1+0xa8] ;  /* 0x0000a80001d27983 */ /* 0x000f220000300800 */
[-C--:B--2---:R-:W-:Y:S08]  /*11e40*/  HMMA.16816.F32.BF16 R36, R80, R96.reuse, R36 ;  /* 0x000000605024723c */ /* 0x084ff00000041824 */
[C---:B------:R-:W-:Y:S04]  /*11e50*/  HMMA.16816.F32.BF16 R40, R84.reuse, R96, R40 ;  /* 0x000000605428723c */ /* 0x040fe80000041828 */
[----:B-1----:R-:W-:Y:S02]  /*11e60*/  FFMA.FTZ R2, R150, c[0x0][0x2d0], -R77 ;  /* 0x0000b40096027a23 */ /* 0x002fe4000001084d */
[----:B------:R-:W-:Y:S01]  /*11e70*/  IMAD.MOV.U32 R150, RZ, RZ, R148 ;  /* 0x000000ffff967224 */ /* 0x000fe200078e0094 */
[----:B------:R-:W-:Y:S01]  /*11e80*/  MOV R148, R128 ;  /* 0x0000008000947202 */ /* 0x000fe20000000f00 */
[-C--:B------:R-:W-:Y:S01]  /*11e90*/  HMMA.16816.F32.BF16 R44, R84, R98.reuse, R44 ;  /* 0x00000062542c723c */ /* 0x080fe2000004182c */
[----:B------:R1:W2:Y:S03]  /*11ea0*/  MUFU.EX2 R154, R2 ;  /* 0x00000002009a7308 */ /* 0x0002a60000000800 */
[----:B------:R-:W-:Y:S01]  /*11eb0*/  MOV R128, R3 ;  /* 0x0000000300807202 */ /* 0x000fe20000000f00 */
[--C-:B------:R-:W-:Y:S03]  /*11ec0*/  FFMA.FTZ R3, R214, c[0x0][0x2d0], -R79.reuse ;  /* 0x0000b400d6037a23 */ /* 0x100fe6000001084f */
[C---:B------:R-:W-:Y:S01]  /*11ed0*/  HMMA.16816.F32.BF16 R48, R80.reuse, R98, R48 ;  /* 0x000000625030723c */ /* 0x040fe20000041830 */
[----:B------:R-:W-:Y:S02]  /*11ee0*/  LDSM.16.MT88.4 R96, [R225+0x1100] ;  /* 0x00110000e160783b */ /* 0x000fe40000004200 */
[----:B------:R-:W-:Y:S05]  /*11ef0*/  MUFU.EX2 R215, R3 ;  /* 0x0000000300d77308 */ /* 0x000fea0000000800 */
[-C--:B------:R-:W-:Y:S08]  /*11f00*/  HMMA.16816.F32.BF16 R52, R80, R88.reuse, R52 ;  /* 0x000000585034723c */ /* 0x080ff00000041834 */
[C---:B------:R-:W-:Y:S04]  /*11f10*/  HMMA.16816.F32.BF16 R56, R84.reuse, R88, R56 ;  /* 0x000000585438723c */ /* 0x040fe80000041838 */
[--C-:B-1----:R-:W-:Y:S04]  /*11f20*/  FFMA.FTZ R2, R213, c[0x0][0x2d0], -R79.reuse ;  /* 0x0000b400d5027a23 */ /* 0x102fe8000001084f */
[-C--:B------:R-:W-:Y:S01]  /*11f30*/  HMMA.16816.F32.BF16 R60, R84, R90.reuse, R60 ;  /* 0x0000005a543c723c */ /* 0x080fe2000004183c */
[----:B------:R1:W1:Y:S06]  /*11f40*/  MUFU.EX2 R213, R2 ;  /* 0x0000000200d57308 */ /* 0x00026c0000000800 */
[----:B------:R-:W-:Y:S01]  /*11f50*/  F2FP.BF16.PACK_AB R84, R218, R145 ;  /* 0x00000091da54723e */ /* 0x000fe200000010ff */
[----:B------:R-:W-:Y:S01]  /*11f60*/  HMMA.16816.F32.BF16 R64, R80, R90, R64 ;  /* 0x0000005a5040723c */ /* 0x000fe20000041840 */
[----:B------:R-:W2:Y:S03]  /*11f70*/  LDSM.16.MT88.4 R88, [R227+0x1100] ;  /* 0x00110000e358783b */ /* 0x000ea60000004200 */
[----:B---3--:R-:W-:Y:S02]  /*11f80*/  F2FP.BF16.PACK_AB R86, R217, R216 ;  /* 0x000000d8d956723e */ /* 0x008fe400000010ff */
[----:B------:R-:W-:Y:S02]  /*11f90*/  F2FP.BF16.PACK_AB R85, R153, R144 ;  /* 0x000000909955723e */ /* 0x000fe400000010ff */
[----:B------:R-:W-:Y:S04]  /*11fa0*/  F2FP.BF16.PACK_AB R80, R147, R247 ;  /* 0x000000f79350723e */ /* 0x000fe800000010ff */
[----:B------:R-:W-:Y:S02]  /*11fb0*/  F2FP.BF16.PACK_AB R82, R246, R245 ;  /* 0x000000f5f652723e */ /* 0x000fe400000010ff */
[----:B------:R-:W-:Y:S02]  /*11fc0*/  F2FP.BF16.PACK_AB R81, R221, R146 ;  /* 0x00000092dd51723e */ /* 0x000fe400000010ff */
[----:B------:R-:W-:Y:S01]  /*11fd0*/  F2FP.BF16.PACK_AB R83, R220, R219 ;  /* 0x000000dbdc53723e */ /* 0x000fe200000010ff */
[--C-:B-1----:R-:W-:Y:S01]  /*11fe0*/  FFMA.FTZ R2, R211, c[0x0][0x2d0], -R79.reuse ;  /* 0x0000b400d3027a23 */ /* 0x102fe2000001084f */
[----:B--2---:R-:W-:Y:S03]  /*11ff0*/  F2FP.BF16.PACK_AB R87, R154, R152 ;  /* 0x000000989a57723e */ /* 0x004fe600000010ff */
[----:B------:R4:W-:Y:S02]  /*12000*/  MUFU.EX2 R212, R2 ;  /* 0x0000000200d47308 */ /* 0x0009e40000000800 */
        /* <DEDUP_REMOVED lines=8> */
[C---:B------:R-:W-:Y:S01]  /*12090*/  HMMA.16816.F32.BF16 R32, R80.reuse, R90, R32 ;  /* 0x0000005a5020723c */ /* 0x040fe20000041820 */
[----:B------:R-:W2:Y:S07]  /*120a0*/  LDSM.16.MT88.4 R88, [R224+0x1900] ;  /* 0x00190000e058783b */ /* 0x000eae0000004200 */
[-C--:B------:R-:W-:Y:S08]  /*120b0*/  HMMA.16816.F32.BF16 R36, R80, R96.reuse, R36 ;  /* 0x000000605024723c */ /* 0x080ff00000041824 */
[C---:B------:R-:W-:Y:S08]  /*120c0*/  HMMA.16816.F32.BF16 R40, R84.reuse, R96, R40 ;  /* 0x000000605428723c */ /* 0x040ff00000041828 */
[-C--:B------:R-:W-:Y:S08]  /*120d0*/  HMMA.16816.F32.BF16 R44, R84, R98.reuse, R44 ;  /* 0x00000062542c723c */ /* 0x080ff0000004182c */
[C---:B------:R-:W-:Y:S01]  /*120e0*/  HMMA.16816.F32.BF16 R48, R80.reuse, R98, R48 ;  /* 0x000000625030723c */ /* 0x040fe20000041830 */
[----:B------:R-:W-:Y:S07]  /*120f0*/  LDSM.16.MT88.4 R96, [R225+0x1900] ;  /* 0x00190000e160783b */ /* 0x000fee0000004200 */
[-C--:B-1----:R-:W-:Y:S08]  /*12100*/  HMMA.16816.F32.BF16 R52, R80, R92.reuse, R52 ;  /* 0x0000005c5034723c */ /* 0x082ff00000041834 */
[C---:B------:R-:W-:Y:S08]  /*12110*/  HMMA.16816.F32.BF16 R56, R84.reuse, R92, R56 ;  /* 0x0000005c5438723c */ /* 0x040ff00000041838 */
[-C--:B------:R-:W-:Y:S08]  /*12120*/  HMMA.16816.F32.BF16 R60, R84, R94.reuse, R60 ;  /* 0x0000005e543c723c */ /* 0x080ff0000004183c */
[----:B------:R-:W-:Y:S01]  /*12130*/  HMMA.16816.F32.BF16 R64, R80, R94, R64 ;  /* 0x0000005e5040723c */ /* 0x000fe20000041840 */
[----:B------:R-:W1:Y:S06]  /*12140*/  LDSM.16.MT88.4 R92, [R227+0x1900] ;  /* 0x00190000e35c783b */ /* 0x000e6c0000004200 */
[----:B------:R-:W-:Y:S01]  /*12150*/  F2FP.BF16.PACK_AB R80, R215, R213 ;  /* 0x000000d5d750723e */ /* 0x000fe200000010ff */
[----:B----4-:R-:W-:Y:S04]  /*12160*/  FFMA.FTZ R2, R210, c[0x0][0x2d0], -R79 ;  /* 0x0000b400d2027a23 */ /* 0x010fe8000001084f */
[----:B------:R3:W4:Y:S02]  /*12170*/  MUFU.EX2 R214, R2 ;  /* 0x0000000200d67308 */ /* 0x0007240000000800 */
[----:B---3--:R-:W-:Y:S01]  /*12180*/  FFMA.FTZ R2, R151, c[0x0][0x2d0], -R78 ;  /* 0x0000b40097027a23 */ /* 0x008fe2000001084e */
[----:B----4-:R-:W-:Y:S02]  /*12190*/  F2FP.BF16.PACK_AB R82, R214, R212 ;  /* 0x000000d4d652723e */ /* 0x010fe400000010ff */
[----:B------:R-:W-:Y:S05]  /*121a0*/  MOV R151, R150 ;  /* 0x0000009600977202 */ /* 0x000fea0000000f00 */
[----:B------:R3:W-:Y:S01]  /*121b0*/  MUFU.EX2 R159, R2 ;  /* 0x00000002009f7308 */ /* 0x0007e20000000800 */
[----:B------:R-:W-:Y:S01]  /*121c0*/  MOV R150, R149 ;  /* 0x0000009500967202 */ /* 0x000fe20000000f00 */
[----:B------:R-:W-:Y:S01]  /*121d0*/  IMAD.MOV.U32 R149, RZ, RZ, R148 ;  /* 0x000000ffff957224 */ /* 0x000fe200078e0094 */
[----:B------:R-:W-:Y:S02]  /*121e0*/  MOV R148, R199 ;  /* 0x000000c700947202 */ /* 0x000fe40000000f00 */
[----:B------:R-:W-:Y:S02]  /*121f0*/  MOV R199, R139 ;  /* 0x0000008b00c77202 */ /* 0x000fe40000000f00 */
[----:B------:R-:W-:Y:S02]  /*12200*/  MOV R139, R137 ;  /* 0x00000089008b7202 */ /* 0x000fe40000000f00 */
[----:B------:R-:W-:Y:S02]  /*12210*/  MOV R137, R132 ;  /* 0x0000008400897202 */ /* 0x000fe40000000f00 */
[----:B------:R-:W-:Y:S02]  /*12220*/  MOV R132, R237 ;  /* 0x000000ed00847202 */ /* 0x000fe40000000f00 */
[----:B------:R-:W4:Y:S01]  /*12230*/  LDL.LU R237, [R1+0xa4] ;  /* 0x0000a40001ed7983 */ /* 0x000f220000300800 */
[----:B---3--:R-:W-:Y:S01]  /*12240*/  FFMA.FTZ R2, R151, c[0x0][0x2d0], -R78 ;  /* 0x0000b40097027a23 */ /* 0x008fe2000001084e */
[----:B------:R-:W-:Y:S02]  /*12250*/  MOV R151, R150 ;  /* 0x0000009600977202 */ /* 0x000fe40000000f00 */
[----:B------:R-:W-:Y:S01]  /*12260*/  MOV R150, R149 ;  /* 0x0000009500967202 */ /* 0x000fe20000000f00 */
[----:B------:R3:W1:Y:S01]  /*12270*/  MUFU.EX2 R158, R2 ;  /* 0x00000002009e7308 */ /* 0x0006620000000800 */
[----:B------:R-:W-:Y:S01]  /*12280*/  IMAD.MOV.U32 R149, RZ, RZ, R148 ;  /* 0x000000ffff957224 */ /* 0x000fe200078e0094 */
[----:B------:R-:W-:Y:S02]  /*12290*/  MOV R148, R199 ;  /* 0x000000c700947202 */ /* 0x000fe40000000f00 */
[----:B------:R-:W-:Y:S02]  /*122a0*/  MOV R199, R139 ;  /* 0x0000008b00c77202 */ /* 0x000fe40000000f00 */
[----:B------:R-:W-:Y:S02]  /*122b0*/  MOV R139, R135 ;  /* 0x00000087008b7202 */ /* 0x000fe40000000f00 */
[----:B------:R-:W-:Y:S02]  /*122c0*/  MOV R135, R235 ;  /* 0x000000eb00877202 */ /* 0x000fe40000000f00 */
[----:B------:R-:W4:Y:S01]  /*122d0*/  LDL.LU R235, [R1+0xa0] ;  /* 0x0000a00001eb7983 */ /* 0x000f220000300800 */
[--C-:B---3--:R-:W-:Y:S01]  /*122e0*/  FFMA.FTZ R2, R151, c[0x0][0x2d0], -R78.reuse ;  /* 0x0000b40097027a23 */ /* 0x108fe2000001084e */
[----:B-1----:R-:W-:Y:S02]  /*122f0*/  F2FP.BF16.PACK_AB R81, R158, R159 ;  /* 0x0000009f9e51723e */ /* 0x002fe400000010ff */
[----:B------:R-:W-:Y:S01]  /*12300*/  MOV R151, R150 ;  /* 0x0000009600977202 */ /* 0x000fe20000000f00 */
[----:B------:R1:W-:Y:S01]  /*12310*/  MUFU.EX2 R157, R2 ;  /* 0x00000002009d7308 */ /* 0x0003e20000000800 */
[----:B------:R-:W-:Y:S02]  /*12320*/  MOV R150, R149 ;  /* 0x0000009500967202 */ /* 0x000fe40000000f00 */
[----:B------:R-:W-:Y:S01]  /*12330*/  MOV R149, R148 ;  /* 0x0000009400957202 */ /* 0x000fe20000000f00 */
[----:B------:R-:W-:Y:S01]  /*12340*/  IMAD.MOV.U32 R148, RZ, RZ, R199 ;  /* 0x000000ffff947224 */ /* 0x000fe200078e00c7 */
[----:B------:R-:W-:Y:S02]  /*12350*/  MOV R199, R139 ;  /* 0x0000008b00c77202 */ /* 0x000fe40000000f00 */
[----:B------:R-:W-:Y:S02]  /*12360*/  MOV R139, R133 ;  /* 0x00000085008b7202 */ /* 0x000fe40000000f00 */
[----:B------:R-:W-:Y:S02]  /*12370*/  MOV R133, R130 ;  /* 0x0000008200857202 */ /* 0x000fe40000000f00 */
[----:B------:R-:W-:Y:S02]  /*12380*/  MOV R130, R228 ;  /* 0x000000e400827202 */ /* 0x000fe40000000f00 */
[----:B------:R3:W5:Y:S01]  /*12390*/  LDL.LU R228, [R1+0x9c] ;  /* 0x00009c0001e47983 */ /* 0x0007620000300800 */
[----:B-1----:R-:W-:Y:S01]  /*123a0*/  FFMA.FTZ R2, R151, c[0x0][0x2d0], -R78 ;  /* 0x0000b40097027a23 */ /* 0x002fe2000001084e */
[----:B------:R-:W-:Y:S02]  /*123b0*/  MOV R151, R150 ;  /* 0x0000009600977202 */ /* 0x000fe40000000f00 */
[----:B------:R-:W-:Y:S01]  /*123c0*/  MOV R150, R149 ;  /* 0x0000009500967202 */ /* 0x000fe20000000f00 */
[----:B------:R1:W1:Y:S01]  /*123d0*/  MUFU.EX2 R163, R2 ;  /* 0x0000000200a37308 */ /* 0x0002620000000800 */
[----:B------:R-:W-:Y:S01]  /*123e0*/  MOV R149, R148 ;  /* 0x0000009400957202 */ /* 0x000fe20000000f00 */
[----:B------:R-:W-:Y:S01]  /*123f0*/  IMAD.MOV.U32 R148, RZ, RZ, R199 ;  /* 0x000000ffff947224 */ /* 0x000fe200078e00c7 */
[----:B------:R-:W-:Y:S02]  /*12400*/  MOV R199, R139 ;  /* 0x0000008b00c77202 */ /* 0x000fe40000000f00 */
[----:B------:R-:W-:Y:S02]  /*12410*/  MOV R139, R130 ;  /* 0x00000082008b7202 */ /* 0x000fe40000000f00 */
[----:B------:R-:W-:Y:S02]  /*12420*/  MOV R130, R232 ;  /* 0x000000e800827202 */ /* 0x000fe40000000f00 */
[----:B------:R3:W5:Y:S01]  /*12430*/  LDL.LU R232, [R1+0x98] ;  /* 0x0000980001e87983 */ /* 0x0007620000300800 */
[----:B-1----:R-:W-:Y:S01]  /*12440*/  FFMA.FTZ R2, R151, c[0x0][0x2d0], -R105 ;  /* 0x0000b40097027a23 */ /* 0x002fe20000010869 */
[----:B------:R-:W-:Y:S02]  /*12450*/  F2FP.BF16.PACK_AB R83, R163, R157 ;  /* 0x0000009da353723e */ /* 0x000fe400000010ff */
[----:B------:R-:W-:Y:S01]  /*12460*/  MOV R151, R150 ;  /* 0x0000009600977202 */ /* 0x000fe20000000f00 */
[----:B------:R1:W-:Y:S01]  /*12470*/  MUFU.EX2 R155, R2 ;  /* 0x00000002009b7308 */ /* 0x0003e20000000800 */
[----:B------:R-:W-:Y:S02]  /*12480*/  MOV R150, R149 ;  /* 0x0000009500967202 */ /* 0x000fe40000000f00 */
[----:B------:R-:W-:Y:S01]  /*12490*/  MOV R149, R148 ;  /* 0x0000009400957202 */ /* 0x000fe20000000f00 */
[-C--:B--2---:R-:W-:Y:S03]  /*124a0*/  HMMA.16816.F32.BF16 R4, R80, R88.reuse, R4 ;  /* 0x000000585004723c */ /* 0x084fe60000041804 */
[----:B------:R-:W-:Y:S01]  /*124b0*/  MOV R148, R199 ;  /* 0x000000c700947202 */ /* 0x000fe20000000f00 */
[----:B------:R-:W-:Y:S01]  /*124c0*/  IMAD.MOV.U32 R199, RZ, RZ, R139 ;  /* 0x000000ffffc77224 */ /* 0x000fe200078e008b */
[----:B------:R-:W-:Y:S02]  /*124d0*/  MOV R139, R130 ;  /* 0x00000082008b7202 */ /* 0x000fe40000000f00 */
[----:B------:R-:W-:Y:S02]  /*124e0*/  MOV R130, R229 ;  /* 0x000000e500827202 */ /* 0x000fe40000000f00 */
[----:B------:R3:W5:Y:S03]  /*124f0*/  LDL.LU R229, [R1+0x94] ;  /* 0x0000940001e57983 */ /* 0x0007660000300800 */
[--C-:B-1----:R-:W-:Y:S01]  /*12500*/  FFMA.FTZ R2, R151, c[0x0][0x2d0], -R105.reuse ;  /* 0x0000b40097027a23 */ /* 0x102fe20000010869 */
[----:B------:R-:W-:Y:S02]  /*12510*/  MOV R151, R150 ;  /* 0x0000009600977202 */ /* 0x000fe40000000f00 */
[----:B------:R-:W-:Y:S01]  /*12520*/  MOV R150, R149 ;  /* 0x0000009500967202 */ /* 0x000fe20000000f00 */
[----:B------:R1:W2:Y:S01]  /*12530*/  MUFU.EX2 R156, R2 ;  /* 0x00000002009c7308 */ /* 0x0002a20000000800 */
[----:B------:R-:W-:Y:S02]  /*12540*/  MOV R149, R148 ;  /* 0x0000009400957202 */ /* 0x000fe40000000f00 */
[----:B------:R-:W-:Y:S02]  /*12550*/  MOV R148, R199 ;  /* 0x000000c700947202 */ /* 0x000fe40000000f00 */
[----:B------:R-:W-:Y:S01]  /*12560*/  MOV R199, R139 ;  /* 0x0000008b00c77202 */ /* 0x000fe20000000f00 */
[----:B------:R-:W-:Y:S01]  /*12570*/  IMAD.MOV.U32 R139, RZ, RZ, R130 ;  /* 0x000000ffff8b7224 */ /* 0x000fe200078e0082 */
[----:B------:R-:W-:Y:S02]  /*12580*/  MOV R130, R231 ;  /* 0x000000e700827202 */ /* 0x000fe40000000f00 */
[----:B------:R3:W5:Y:S01]  /*12590*/  LDL.LU R231, [R1+0x90] ;  /* 0x0000900001e77983 */ /* 0x0007620000300800 */
[--C-:B-1----:R-:W-:Y:S01]  /*125a0*/  FFMA.FTZ R2, R151, c[0x0][0x2d0], -R105.reuse ;  /* 0x0000b40097027a23 */ /* 0x102fe20000010869 */
[----:B--2---:R-:W-:Y:S02]  /*125b0*/  F2FP.BF16.PACK_AB R84, R156, R155 ;  /* 0x0000009b9c54723e */ /* 0x004fe400000010ff */
[----:B------:R-:W-:Y:S01]  /*125c0*/  MOV R151, R150 ;  /* 0x0000009600977202 */ /* 0x000fe20000000f00 */
[----:B------:R1:W-:Y:S01]  /*125d0*/  MUFU.EX2 R162, R2 ;  /* 0x0000000200a27308 */ /* 0x0003e20000000800 */
[----:B------:R-:W-:Y:S02]  /*125e0*/  MOV R150, R149 ;  /* 0x0000009500967202 */ /* 0x000fe40000000f00 */
[----:B------:R-:W-:Y:S02]  /*125f0*/  MOV R149, R148 ;  /* 0x0000009400957202 */ /* 0x000fe40000000f00 */
[----:B------:R-:W-:Y:S02]  /*12600*/  MOV R148, R199 ;  /* 0x000000c700947202 */ /* 0x000fe40000000f00 */
[----:B------:R-:W-:Y:S02]  /*12610*/  MOV R199, R139 ;  /* 0x0000008b00c77202 */ /* 0x000fe40000000f00 */
[----:B------:R-:W-:Y:S01]  /*12620*/  MOV R139, R138 ;  /* 0x0000008a008b7202 */ /* 0x000fe20000000f00 */
[----:B-1----:R-:W-:Y:S01]  /*12630*/  FFMA.FTZ R2, R151, c[0x0][0x2d0], -R105 ;  /* 0x0000b40097027a23 */ /* 0x002fe20000010869 */
[----:B------:R-:W-:Y:S02]  /*12640*/  MOV R151, R150 ;  /* 0x0000009600977202 */ /* 0x000fe40000000f00 */
[----:B------:R-:W-:Y:S01]  /*12650*/  MOV R150, R149 ;  /* 0x0000009500967202 */ /* 0x000fe20000000f00 */
[----:B------:R1:W2:Y:S01]  /*12660*/  MUFU.EX2 R161, R2 ;  /* 0x0000000200a17308 */ /* 0x0002a20000000800 */
[----:B------:R-:W-:Y:S02]  /*12670*/  MOV R149, R148 ;  /* 0x0000009400957202 */ /* 0x000fe40000000f00 */
[----:B------:R-:W-:Y:S02]  /*12680*/  MOV R148, R199 ;  /* 0x000000c700947202 */ /* 0x000fe40000000f00 */
[----:B------:R-:W-:Y:S02]  /*12690*/  MOV R199, R139 ;  /* 0x0000008b00c77202 */ /* 0x000fe40000000f00 */
[----:B------:R-:W-:Y:S02]  /*126a0*/  MOV R205, R150 ;  /* 0x0000009600cd7202 */ /* 0x000fe40000000f00 */
[----:B------:R-:W-:Y:S01]  /*126b0*/  MOV R150, R148 ;  /* 0x0000009400967202 */ /* 0x000fe20000000f00 */
[----:B-1----:R-:W-:Y:S01]  /*126c0*/  FFMA.FTZ R2, R151, c[0x0][0x2d0], -R77 ;  /* 0x0000b40097027a23 */ /* 0x002fe2000001084d */
[----:B------:R-:W-:Y:S02]  /*126d0*/  MOV R151, R149 ;  /* 0x0000009500977202 */ /* 0x000fe40000000f00 */
[----:B------:R-:W-:Y:S02]  /*126e0*/  MOV R149, R199 ;  /* 0x000000c700957202 */ /* 0x000fe40000000f00 */
[----:B--2---:R-:W-:Y:S01]  /*126f0*/  F2FP.BF16.PACK_AB R86, R161, R162 ;  /* 0x000000a2a156723e */ /* 0x004fe200000010ff */
[----:B----4-:R-:W-:Y:S02]  /*12700*/  IMAD.MOV.U32 R138, RZ, RZ, R235 ;  /* 0x000000ffff8a7224 */ /* 0x010fe400078e00eb */
[----:B------:R3:W5:Y:S03]  /*12710*/  LDL.LU R235, [R1+0x8c] ;  /* 0x00008c0001eb7983 */ /* 0x0007660000300800 */
[----:B------:R-:W-:Y:S02]  /*12720*/  MOV R139, R138 ;  /* 0x0000008a008b7202 */ /* 0x000fe40000000f00 */
[----:B------:R-:W-:Y:S01]  /*12730*/  MOV R138, R137 ;  /* 0x00000089008a7202 */ /* 0x000fe20000000f00 */
[----:B------:R-:W-:Y:S01]  /*12740*/  IMAD.MOV.U32 R137, RZ, RZ, R195 ;  /* 0x000000ffff897224 */ /* 0x000fe200078e00c3 */
[----:B------:R-:W-:Y:S02]  /*12750*/  MOV R195, R193 ;  /* 0x000000c100c37202 */ /* 0x000fe40000000f00 */
[----:B------:R-:W-:Y:S01]  /*12760*/  MOV R148, R139 ;  /* 0x0000008b00947202 */ /* 0x000fe20000000f00 */
[----:B------:R-:W-:Y:S01]  /*12770*/  IMAD.MOV.U32 R199, RZ, RZ, R138 ;  /* 0x000000ffffc77224 */ /* 0x000fe200078e008a */
[----:B------:R-:W-:Y:S02]  /*12780*/  MOV R138, R195 ;  /* 0x000000c3008a7202 */ /* 0x000fe40000000f00 */
[----:B------:R-:W-:Y:S02]  /*12790*/  MOV R195, R117 ;  /* 0x0000007500c37202 */ /* 0x000fe40000000f00 */
[----:B------:R1:W-:Y:S01]  /*127a0*/  MUFU.EX2 R117, R2 ;  /* 0x0000000200757308 */ /* 0x0003e20000000800 */
[----:B------:R-:W-:Y:S02]  /*127b0*/  MOV R139, R137 ;  /* 0x00000089008b7202 */ /* 0x000fe40000000f00 */
[----:B------:R-:W-:Y:S02]  /*127c0*/  MOV R137, R237 ;  /* 0x000000ed00897202 */ /* 0x000fe40000000f00 */
[----:B------:R-:W-:Y:S02]  /*127d0*/  MOV R193, R236 ;  /* 0x000000ec00c17202 */ /* 0x000fe40000000f00 */
[----:B------:R3:W5:Y:S04]  /*127e0*/  LDL.LU R236, [R1+0x88] ;  /* 0x0000880001ec7983 */ /* 0x0007680000300800 */
[----:B------:R3:W5:Y:S01]  /*127f0*/  LDL.LU R237, [R1+0x84] ;  /* 0x0000840001ed7983 */ /* 0x0007620000300800 */
[--C-:B-1----:R-:W-:Y:S01]  /*12800*/  FFMA.FTZ R2, R205, c[0x0][0x2d0], -R77.reuse ;  /* 0x0000b400cd027a23 */ /* 0x102fe2000001084d */
[----:B------:R-:W-:Y:S02]  /*12810*/  MOV R205, R151 ;  /* 0x0000009700cd7202 */ /* 0x000fe40000000f00 */
[----:B------:R-:W-:Y:S02]  /*12820*/  MOV R151, R150 ;  /* 0x0000009600977202 */ /* 0x000fe40000000f00 */
[----:B------:R-:W-:Y:S01]  /*12830*/  MOV R150, R149 ;  /* 0x0000009500967202 */ /* 0x000fe20000000f00 */
[----:B------:R-:W-:Y:S01]  /*12840*/  IMAD.MOV.U32 R149, RZ, RZ, R148 ;  /* 0x000000ffff957224 */ /* 0x000fe200078e0094 */
[----:B------:R-:W-:Y:S02]  /*12850*/  MOV R148, R199 ;  /* 0x000000c700947202 */ /* 0x000fe40000000f00 */
[----:B------:R-:W-:Y:S02]  /*12860*/  MOV R199, R139 ;  /* 0x0000008b00c77202 */ /* 0x000fe40000000f00 */
[----:B------:R-:W-:Y:S02]  /*12870*/  MOV R139, R138 ;  /* 0x0000008a008b7202 */ /* 0x000fe40000000f00 */
[----:B------:R-:W-:Y:S02]  /*12880*/  MOV R138, R137 ;  /* 0x00000089008a7202 */ /* 0x000fe40000000f00 */
[----:B------:R-:W-:Y:S02]  /*12890*/  MOV R137, R185 ;  /* 0x000000b900897202 */ /* 0x000fe40000000f00 */
[----:B------:R-:W-:Y:S02]  /*128a0*/  MOV R185, R115 ;  /* 0x0000007300b97202 */ /* 0x000fe40000000f00 */
[----:B------:R1:W2:Y:S01]  /*128b0*/  MUFU.EX2 R115, R2 ;  /* 0x0000000200737308 */ /* 0x0002a20000000800 */
[----:B------:R-:W-:Y:S02]  /*128c0*/  MOV R206, R151 ;  /* 0x0000009700ce7202 */ /* 0x000fe40000000f00 */
[----:B------:R-:W-:Y:S02]  /*128d0*/  MOV R151, R149 ;  /* 0x0000009500977202 */ /* 0x000fe40000000f00 */
[----:B------:R-:W-:Y:S02]  /*128e0*/  MOV R149, R199 ;  /* 0x000000c700957202 */ /* 0x000fe40000000f00 */
[----:B------:R-:W-:Y:S02]  /*128f0*/  MOV R199, R138 ;  /* 0x0000008a00c77202 */ /* 0x000fe40000000f00 */
[----:B------:R-:W-:Y:S02]  /*12900*/  MOV R138, R129 ;  /* 0x00000081008a7202 */ /* 0x000fe40000000f00 */
[----:B------:R-:W-:Y:S02]  /*12910*/  MOV R129, R238 ;  /* 0x000000ee00817202 */ /* 0x000fe40000000f00 */
[----:B------:R3:W5:Y:S01]  /*12920*/  LDL.LU R238, [R1+0x80] ;  /* 0x0000800001ee7983 */ /* 0x0007620000300800 */
[--C-:B-1----:R-:W-:Y:S01]  /*12930*/  FFMA.FTZ R2, R205, c[0x0][0x2d0], -R77.reuse ;  /* 0x0000b400cd027a23 */ /* 0x102fe2000001084d */
[----:B--2---:R-:W-:Y:S01]  /*12940*/  F2FP.BF16.PACK_AB R85, R115, R117 ;  /* 0x000000757355723e */ /* 0x004fe200000010ff */
[----:B------:R-:W-:Y:S01]  /*12950*/  IMAD.MOV.U32 R205, RZ, RZ, R150 ;  /* 0x000000ffffcd7224 */ /* 0x000fe200078e0096 */
[----:B------:R-:W-:Y:S02]  /*12960*/  MOV R150, R148 ;  /* 0x0000009400967202 */ /* 0x000fe40000000f00 */
[----:B------:R-:W-:Y:S02]  /*12970*/  MOV R148, R139 ;  /* 0x0000008b00947202 */ /* 0x000fe40000000f00 */
[----:B------:R-:W-:Y:S01]  /*12980*/  MOV R139, R137 ;  /* 0x00000089008b7202 */ /* 0x000fe20000000f00 */
[----:B------:R-:W-:Y:S02]  /*12990*/  IMAD.MOV.U32 R137, RZ, RZ, R116 ;  /* 0x000000ffff897224 */ /* 0x000fe400078e0074 */
[----:B------:R1:W-:Y:S02]  /*129a0*/  MUFU.EX2 R116, R2 ;  /* 0x0000000200747308 */ /* 0x0003e40000000800 */
[----:B-1----:R-:W-:Y:S01]  /*129b0*/  FFMA.FTZ R2, R206, c[0x0][0x2d0], -R77 ;  /* 0x0000b400ce027a23 */ /* 0x002fe2000001084d */
[----:B------:R-:W-:Y:S02]  /*129c0*/  MOV R206, R205 ;  /* 0x000000cd00ce7202 */ /* 0x000fe40000000f00 */
[----:B------:R-:W-:Y:S02]  /*129d0*/  MOV R205, R151 ;  /* 0x0000009700cd7202 */ /* 0x000fe40000000f00 */
[----:B------:R-:W-:Y:S01]  /*129e0*/  MOV R151, R150 ;  /* 0x0000009600977202 */ /* 0x000fe20000000f00 */
[----:B------:R-:W-:Y:S01]  /*129f0*/  FFMA.FTZ R3, R206, c[0x0][0x2d0], -R79 ;  /* 0x0000b400ce037a23 */ /* 0x000fe2000001084f */
[----:B------:R-:W-:Y:S02]  /*12a00*/  MOV R150, R149 ;  /* 0x0000009500967202 */ /* 0x000fe40000000f00 */
[----:B------:R-:W-:Y:S01]  /*12a10*/  MOV R149, R148 ;  /* 0x0000009400957202 */ /* 0x000fe20000000f00 */
[----:B------:R-:W-:Y:S01]  /*12a20*/  MUFU.EX2 R160, R3 ;  /* 0x0000000300a07308 */ /* 0x000fe20000000800 */
[----:B------:R-:W-:Y:S01]  /*12a30*/  MOV R148, R199 ;  /* 0x000000c700947202 */ /* 0x000fe20000000f00 */
[----:B------:R-:W-:Y:S01]  /*12a40*/  IMAD.MOV.U32 R199, RZ, RZ, R139 ;  /* 0x000000ffffc77224 */ /* 0x000fe200078e008b */
[----:B------:R-:W-:Y:S02]  /*12a50*/  MOV R139, R138 ;  /* 0x0000008a008b7202 */ /* 0x000fe40000000f00 */
[----:B------:R-:W-:Y:S02]  /*12a60*/  MOV R138, R137 ;  /* 0x00000089008a7202 */ /* 0x000fe40000000f00 */
[----:B------:R-:W-:Y:S02]  /*12a70*/  MOV R137, R129 ;  /* 0x0000008100897202 */ /* 0x000fe40000000f00 */
[----:B------:R-:W-:Y:S02]  /*12a80*/  MOV R129, R114 ;  /* 0x0000007200817202 */ /* 0x000fe40000000f00 */
[----:B------:R1:W2:Y:S01]  /*12a90*/  MUFU.EX2 R114, R2 ;  /* 0x0000000200727308 */ /* 0x0002a20000000800 */
        /* <DEDUP_REMOVED lines=13> */
[----:B------:R-:W-:Y:S01]  /*12b70*/  IMAD.MOV.U32 R205, RZ, RZ, R151 ;  /* 0x000000ffffcd7224 */ /* 0x000fe200078e0097 */
[----:B------:R-:W-:Y:S01]  /*12b80*/  MOV R151, R150 ;  /* 0x0000009600977202 */ /* 0x000fe20000000f00 */
[----:B------:R1:W4:Y:S01]  /*12b90*/  MUFU.EX2 R210, R2 ;  /* 0x0000000200d27308 */ /* 0x0003220000000800 */
[----:B------:R-:W-:Y:S02]  /*12ba0*/  MOV R150, R149 ;  /* 0x0000009500967202 */ /* 0x000fe40000000f00 */
[----:B------:R-:W-:Y:S02]  /*12bb0*/  MOV R149, R148 ;  /* 0x0000009400957202 */ /* 0x000fe40000000f00 */
[----:B------:R-:W-:Y:S02]  /*12bc0*/  MOV R148, R199 ;  /* 0x000000c700947202 */ /* 0x000fe40000000f00 */
[----:B------:R-:W-:Y:S02]  /*12bd0*/  MOV R199, R139 ;  /* 0x0000008b00c77202 */ /* 0x000fe40000000f00 */
[----:B------:R-:W-:Y:S02]  /*12be0*/  MOV R139, R138 ;  /* 0x0000008a008b7202 */ /* 0x000fe40000000f00 */
[----:B------:R-:W-:Y:S01]  /*12bf0*/  MOV R138, R137 ;  /* 0x00000089008a7202 */ /* 0x000fe20000000f00 */
[----:B------:R-:W-:Y:S01]  /*12c00*/  IMAD.MOV.U32 R137, RZ, RZ, R134 ;  /* 0x000000ffff897224 */ /* 0x000fe200078e0086 */
[----:B------:R-:W-:Y:S02]  /*12c10*/  MOV R134, R240 ;  /* 0x000000f000867202 */ /* 0x000fe40000000f00 */
[----:B------:R3:W5:Y:S01]  /*12c20*/  LDL.LU R240, [R1+0x78] ;  /* 0x0000780001f07983 */ /* 0x0007620000300800 */
[----:B--2---:R-:W-:Y:S07]  /*12c30*/  F2FP.BF16.PACK_AB R87, R114, R116 ;  /* 0x000000747257723e */ /* 0x004fee00000010ff */
[C---:B------:R-:W-:Y:S04]  /*12c40*/  HMMA.16816.F32.BF16 R8, R84.reuse, R88, R8 ;  /* 0x000000585408723c */ /* 0x040fe80000041808 */
[----:B-1----:R-:W-:Y:S01]  /*12c50*/  FFMA.FTZ R2, R206, c[0x0][0x2d0], -R79 ;  /* 0x0000b400ce027a23 */ /* 0x002fe2000001084f */
[----:B------:R-:W-:Y:S02]  /*12c60*/  MOV R206, R205 ;  /* 0x000000cd00ce7202 */ /* 0x000fe40000000f00 */
[----:B------:R-:W-:Y:S01]  /*12c70*/  MOV R205, R151 ;  /* 0x0000009700cd7202 */ /* 0x000fe20000000f00 */
[-C--:B------:R-:W-:Y:S01]  /*12c80*/  HMMA.16816.F32.BF16 R12, R84, R90.reuse, R12 ;  /* 0x0000005a540c723c */ /* 0x080fe2000004180c */
[----:B------:R1:W-:Y:S03]  /*12c90*/  MUFU.EX2 R211, R2 ;  /* 0x0000000200d37308 */ /* 0x0003e60000000800 */
[----:B------:R-:W-:Y:S02]  /*12ca0*/  MOV R151, R150 ;  /* 0x0000009600977202 */ /* 0x000fe40000000f00 */
[----:B------:R-:W-:Y:S02]  /*12cb0*/  MOV R150, R149 ;  /* 0x0000009500967202 */ /* 0x000fe40000000f00 */
[C---:B------:R-:W-:Y:S01]  /*12cc0*/  HMMA.16816.F32.BF16 R16, R80.reuse, R90, R16 ;  /* 0x0000005a5010723c */ /* 0x040fe20000041810 */
[----:B------:R-:W2:Y:S03]  /*12cd0*/  LDSM.16.MT88.4 R88, [R226+0x1900] ;  /* 0x00190000e258783b */ /* 0x000ea60000004200 */
[----:B------:R-:W-:Y:S02]  /*12ce0*/  MOV R149, R148 ;  /* 0x0000009400957202 */ /* 0x000fe40000000f00 */
[----:B------:R-:W-:Y:S01]  /*12cf0*/  MOV R148, R199 ;  /* 0x000000c700947202 */ /* 0x000fe20000000f00 */
[----:B------:R-:W-:Y:S01]  /*12d00*/  IMAD.MOV.U32 R199, RZ, RZ, R139 ;  /* 0x000000ffffc77224 */ /* 0x000fe200078e008b */
[-C--:B------:R-:W-:Y:S04]  /*12d10*/  HMMA.16816.F32.BF16 R20, R80, R92.reuse, R20 ;  /* 0x0000005c5014723c */ /* 0x080fe80000041814 */
[----:B------:R-:W-:Y:S02]  /*12d20*/  MOV R139, R138 ;  /* 0x0000008a008b7202 */ /* 0x000fe40000000f00 */
[----:B------:R-:W-:Y:S02]  /*12d30*/  MOV R138, R233 ;  /* 0x000000e9008a7202 */ /* 0x000fe40000000f00 */
[C---:B------:R-:W-:Y:S01]  /*12d40*/  HMMA.16816.F32.BF16 R24, R84.reuse, R92, R24 ;  /* 0x0000005c5418723c */ /* 0x040fe20000041818 */
[----:B------:R3:W5:Y:S03]  /*12d50*/  LDL.LU R233, [R1+0x74] ;  /* 0x0000740001e97983 */ /* 0x0007660000300800 */
[----:B-1----:R-:W-:Y:S01]  /*12d60*/  FFMA.FTZ R2, R206, c[0x0][0x2d0], -R79 ;  /* 0x0000b400ce027a23 */ /* 0x002fe2000001084f */
[----:B------:R-:W-:Y:S02]  /*12d70*/  MOV R206, R205 ;  /* 0x000000cd00ce7202 */ /* 0x000fe40000000f00 */
[----:B------:R-:W-:Y:S01]  /*12d80*/  MOV R205, R151 ;  /* 0x0000009700cd7202 */ /* 0x000fe20000000f00 */
[-C--:B------:R-:W-:Y:S01]  /*12d90*/  HMMA.16816.F32.BF16 R28, R84, R94.reuse, R28 ;  /* 0x0000005e541c723c */ /* 0x080fe2000004181c */
[----:B------:R1:W1:Y:S03]  /*12da0*/  MUFU.EX2 R209, R2 ;  /* 0x0000000200d17308 */ /* 0x0002660000000800 */
[----:B------:R-:W-:Y:S02]  /*12db0*/  MOV R151, R150 ;  /* 0x0000009600977202 */ /* 0x000fe40000000f00 */
[----:B------:R-:W-:Y:S02]  /*12dc0*/  MOV R150, R149 ;  /* 0x0000009500967202 */ /* 0x000fe40000000f00 */
[C---:B------:R-:W-:Y:S01]  /*12dd0*/  HMMA.16816.F32.BF16 R32, R80.reuse, R94, R32 ;  /* 0x0000005e5020723c */ /* 0x040fe20000041820 */
[----:B------:R-:W3:Y:S03]  /*12de0*/  LDSM.16.MT88.4 R92, [R224+0x2100] ;  /* 0x00210000e05c783b */ /* 0x000ee60000004200 */
[----:B------:R-:W-:Y:S01]  /*12df0*/  MOV R149, R148 ;  /* 0x0000009400957202 */ /* 0x000fe20000000f00 */
[----:B------:R-:W-:Y:S01]  /*12e00*/  IMAD.MOV.U32 R148, RZ, RZ, R199 ;  /* 0x000000ffff947224 */ /* 0x000fe200078e00c7 */
[----:B------:R-:W-:Y:S02]  /*12e10*/  MOV R199, R139 ;  /* 0x0000008b00c77202 */ /* 0x000fe40000000f00 */
[-C--:B------:R-:W-:Y:S04]  /*12e20*/  HMMA.16816.F32.BF16 R36, R80, R96.reuse, R36 ;  /* 0x000000605024723c */ /* 0x080fe80000041824 */
[----:B------:R-:W-:Y:S02]  /*12e30*/  MOV R139, R138 ;  /* 0x0000008a008b7202 */ /* 0x000fe40000000f00 */
[----:B------:R-:W-:Y:S02]  /*12e40*/  MOV R138, R136 ;  /* 0x00000088008a7202 */ /* 0x000fe40000000f00 */
[C---:B------:R-:W-:Y:S04]  /*12e50*/  HMMA.16816.F32.BF16 R40, R84.reuse, R96, R40 ;  /* 0x000000605428723c */ /* 0x040fe80000041828 */
[----:B-1----:R-:W-:Y:S01]  /*12e60*/  FFMA.FTZ R2, R206, c[0x0][0x2d0], -R78 ;  /* 0x0000b400ce027a23 */ /* 0x002fe2000001084e */
[----:B------:R-:W-:Y:S02]  /*12e70*/  MOV R206, R205 ;  /* 0x000000cd00ce7202 */ /* 0x000fe40000000f00 */
[----:B------:R-:W-:Y:S01]  /*12e80*/  MOV R205, R151 ;  /* 0x0000009700cd7202 */ /* 0x000fe20000000f00 */
[-C--:B------:R-:W-:Y:S01]  /*12e90*/  HMMA.16816.F32.BF16 R44, R84, R98.reuse, R44 ;  /* 0x00000062542c723c */ /* 0x080fe2000004182c */
[----:B------:R1:W-:Y:S03]  /*12ea0*/  MUFU.EX2 R208, R2 ;  /* 0x0000000200d07308 */ /* 0x0003e60000000800 */
[----:B------:R-:W-:Y:S01]  /*12eb0*/  MOV R164, R205 ;  /* 0x000000cd00a47202 */ /* 0x000fe20000000f00 */
[----:B------:R-:W-:Y:S01]  /*12ec0*/  IMAD.MOV.U32 R151, RZ, RZ, R150 ;  /* 0x000000ffff977224 */ /* 0x000fe200078e0096 */
[----:B------:R-:W-:Y:S02]  /*12ed0*/  MOV R150, R149 ;  /* 0x0000009500967202 */ /* 0x000fe40000000f00 */
[C---:B------:R-:W-:Y:S01]  /*12ee0*/  HMMA.16816.F32.BF16 R48, R80.reuse, R98, R48 ;  /* 0x000000625030723c */ /* 0x040fe20000041830 */
[----:B------:R-:W-:Y:S03]  /*12ef0*/  LDSM.16.MT88.4 R96, [R225+0x2100] ;  /* 0x00210000e160783b */ /* 0x000fe60000004200 */
[----:B------:R-:W-:Y:S01]  /*12f00*/  IMAD.MOV.U32 R205, RZ, RZ, R151 ;  /* 0x000000ffffcd7224 */ /* 0x000fe200078e0097 */
[----:B------:R-:W-:Y:S02]  /*12f10*/  MOV R151, R150 ;  /* 0x0000009600977202 */ /* 0x000fe40000000f00 */
[----:B------:R-:W-:Y:S01]  /*12f20*/  MOV R149, R148 ;  /* 0x0000009400957202 */ /* 0x000fe20000000f00 */
[-C--:B--2---:R-:W-:Y:S04]  /*12f30*/  HMMA.16816.F32.BF16 R52, R80, R88.reuse, R52 ;  /* 0x000000585034723c */ /* 0x084fe80000041834 */
[----:B------:R-:W-:Y:S02]  /*12f40*/  MOV R150, R149 ;  /* 0x0000009500967202 */ /* 0x000fe40000000f00 */
[----:B------:R-:W-:Y:S02]  /*12f50*/  MOV R148, R199 ;  /* 0x000000c700947202 */ /* 0x000fe40000000f00 */
[----:B------:R-:W-:Y:S01]  /*12f60*/  MOV R199, R139 ;  /* 0x0000008b00c77202 */ /* 0x000fe20000000f00 */
[--C-:B-1----:R-:W-:Y:S01]  /*12f70*/  FFMA.FTZ R2, R206, c[0x0][0x2d0], -R78.reuse ;  /* 0x0000b400ce027a23 */ /* 0x102fe2000001084e */
[C---:B------:R-:W-:Y:S03]  /*12f80*/  HMMA.16816.F32.BF16 R56, R84.reuse, R88, R56 ;  /* 0x000000585438723c */ /* 0x040fe60000041838 */
[----:B------:R1:W2:Y:S01]  /*12f90*/  MUFU.EX2 R206, R2 ;  /* 0x0000000200ce7308 */ /* 0x0002a20000000800 */
[----:B------:R-:W-:Y:S02]  /*12fa0*/  MOV R149, R148 ;  /* 0x0000009400957202 */ /* 0x000fe40000000f00 */
[----:B------:R-:W-:Y:S02]  /*12fb0*/  MOV R148, R199 ;  /* 0x000000c700947202 */ /* 0x000fe40000000f00 */
[----:B------:R-:W-:Y:S01]  /*12fc0*/  MOV R139, R138 ;  /* 0x0000008a008b7202 */ /* 0x000fe20000000f00 */
[-C--:B------:R-:W-:Y:S03]  /*12fd0*/  HMMA.16816.F32.BF16 R60, R84, R90.reuse, R60 ;  /* 0x0000005a543c723c */ /* 0x080fe6000004183c */
[----:B------:R-:W-:Y:S02]  /*12fe0*/  MOV R199, R139 ;  /* 0x0000008b00c77202 */ /* 0x000fe40000000f00 */
[----:B------:R-:W-:Y:S02]  /*12ff0*/  MOV R136, R110 ;  /* 0x0000006e00887202 */ /* 0x000fe40000000f00 */
[----:B------:R-:W-:Y:S01]  /*13000*/  MOV R110, R234 ;  /* 0x000000ea006e7202 */ /* 0x000fe20000000f00 */
[----:B------:R-:W-:Y:S01]  /*13010*/  HMMA.16816.F32.BF16 R64, R80, R90, R64 ;  /* 0x0000005a5040723c */ /* 0x000fe20000041840 */
[----:B------:R3:W5:Y:S03]  /*13020*/  LDL.LU R234, [R1+0x70] ;  /* 0x0000700001ea7983 */ /* 0x0007660000300800 */
[----:B------:R-:W-:Y:S01]  /*13030*/  MOV R138, R119 ;  /* 0x00000077008a7202 */ /* 0x000fe20000000f00 */
[----:B------:R-:W3:Y:S02]  /*13040*/  LDSM.16.MT88.4 R88, [R227+0x2100] ;  /* 0x00210000e358783b */ /* 0x000ee40000004200 */
[----:B----4-:R-:W-:Y:S02]  /*13050*/  F2FP.BF16.PACK_AB R80, R210, R160 ;  /* 0x000000a0d250723e */ /* 0x010fe400000010ff */
[----:B------:R-:W-:Y:S03]  /*13060*/  MOV R139, R138 ;  /* 0x0000008a008b7202 */ /* 0x000fe60000000f00 */
[--C-:B-1----:R-:W-:Y:S01]  /*13070*/  FFMA.FTZ R2, R164, c[0x0][0x2d0], -R78.reuse ;  /* 0x0000b400a4027a23 */ /* 0x102fe2000001084e */
[----:B------:R1:W5:Y:S01]  /*13080*/  LDL.LU R119, [R1+0x6c] ;  /* 0x00006c0001777983 */ /* 0x0003620000300800 */
[----:B------:R-:W-:Y:S02]  /*13090*/  F2FP.BF16.PACK_AB R82, R209, R211 ;  /* 0x000000d3d152723e */ /* 0x000fe400000010ff */
[----:B------:R4:W-:Y:S01]  /*130a0*/  MUFU.EX2 R207, R2 ;  /* 0x0000000200cf7308 */ /* 0x0009e20000000800 */
[----:B------:R-:W-:Y:S01]  /*130b0*/  MOV R138, R195 ;  /* 0x000000c3008a7202 */ /* 0x000fe20000000f00 */
[----:B------:R-:W-:Y:S01]  /*130c0*/  IMAD.MOV.U32 R195, RZ, RZ, R135 ;  /* 0x000000ffffc37224 */ /* 0x000fe200078e0087 */
[----:B------:R-:W-:Y:S01]  /*130d0*/  MOV R135, R194 ;  /* 0x000000c200877202 */ /* 0x000fe20000000f00 */
[----:B------:R-:W-:Y:S01]  /*130e0*/  LDSM.16.MT88.4 R164, [R225+0x3100] ;  /* 0x00310000e1a4783b */ /* 0x000fe20000004200 */
[----:B------:R-:W-:Y:S02]  /*130f0*/  MOV R194, R230 ;  /* 0x000000e600c27202 */ /* 0x000fe40000000f00 */
[----:B--2---:R-:W-:Y:S05]  /*13100*/  F2FP.BF16.PACK_AB R81, R206, R208 ;  /* 0x000000d0ce51723e */ /* 0x004fea00000010ff */
[----:B------:R1:W5:Y:S01]  /*13110*/  LDL.LU R230, [R1+0x68] ;  /* 0x0000680001e67983 */ /* 0x0003620000300800 */
[----:B----4-:R-:W-:Y:S04]  /*13120*/  FFMA.FTZ R2, R205, c[0x0][0x2d0], -R78 ;  /* 0x0000b400cd027a23 */ /* 0x010fe8000001084e */
[----:B------:R2:W4:Y:S02]  /*13130*/  MUFU.EX2 R205, R2 ;  /* 0x0000000200cd7308 */ /* 0x0005240000000800 */
[--C-:B--2---:R-:W-:Y:S01]  /*13140*/  FFMA.FTZ R2, R151, c[0x0][0x2d0], -R105.reuse ;  /* 0x0000b40097027a23 */ /* 0x104fe20000010869 */
[----:B----4-:R-:W-:Y:S07]  /*13150*/  F2FP.BF16.PACK_AB R83, R205, R207 ;  /* 0x000000cfcd53723e */ /* 0x010fee00000010ff */
[----:B------:R2:W-:Y:S01]  /*13160*/  MUFU.EX2 R171, R2 ;  /* 0x0000000200ab7308 */ /* 0x0005e20000000800 */
[-C--:B---3--:R-:W-:Y:S03]  /*13170*/  HMMA.16816.F32.BF16 R4, R80, R92.reuse, R4 ;  /* 0x0000005c5004723c */ /* 0x088fe60000041804 */
[--C-:B--2---:R-:W-:Y:S06]  /*13180*/  FFMA.FTZ R2, R150, c[0x0][0x2d0], -R105.reuse ;  /* 0x0000b40096027a23 */ /* 0x104fec0000010869 */
[----:B------:R2:W3:Y:S03]  /*13190*/  MUFU.EX2 R169, R2 ;  /* 0x0000000200a97308 */ /* 0x0004e60000000800 */
[--C-:B--2---:R-:W-:Y:S01]  /*131a0*/  FFMA.FTZ R2, R149, c[0x0][0x2d0], -R105.reuse ;  /* 0x0000b40095027a23 */ /* 0x104fe20000010869 */
[----:B---3--:R-:W-:Y:S06]  /*131b0*/  F2FP.BF16.PACK_AB R84, R169, R171 ;  /* 0x000000aba954723e */ /* 0x008fec00000010ff */
[----:B------:R2:W-:Y:S02]  /*131c0*/  MUFU.EX2 R170, R2 ;  /* 0x0000000200aa7308 */ /* 0x0005e40000000800 */
[----:B--2---:R-:W-:Y:S08]  /*131d0*/  FFMA.FTZ R2, R148, c[0x0][0x2d0], -R105 ;  /* 0x0000b40094027a23 */ /* 0x004ff00000010869 */
[----:B------:R2:W3:Y:S02]  /*131e0*/  MUFU.EX2 R168, R2 ;  /* 0x0000000200a87308 */ /* 0x0004e40000000800 */
[--C-:B--2---:R-:W-:Y:S01]  /*131f0*/  FFMA.FTZ R2, R137, c[0x0][0x2d0], -R77.reuse ;  /* 0x0000b40089027a23 */ /* 0x104fe2000001084d */
[----:B------:R-:W-:Y:S02]  /*13200*/  MOV R137, R134 ;  /* 0x0000008600897202 */ /* 0x000fe40000000f00 */
[----:B------:R-:W-:Y:S05]  /*13210*/  MOV R134, R112 ;  /* 0x0000007000867202 */ /* 0x000fea0000000f00 */
[----:B------:R2:W-:Y:S01]  /*13220*/  MUFU.EX2 R112, R2 ;  /* 0x0000000200707308 */ /* 0x0005e20000000800 */
[----:B---3--:R-:W-:Y:S01]  /*13230*/  F2FP.BF16.PACK_AB R86, R168, R170 ;  /* 0x000000aaa856723e */ /* 0x008fe200000010ff */
[----:B--2---:R-:W-:Y:S01]  /*13240*/  FFMA.FTZ R2, R199, c[0x0][0x2d0], -R77 ;  /* 0x0000b400c7027a23 */ /* 0x004fe2000001084d */
[----:B------:R-:W-:Y:S07]  /*13250*/  MOV R199, R110 ;  /* 0x0000006e00c77202 */ /* 0x000fee0000000f00 */
[----:B------:R2:W3:Y:S01]  /*13260*/  MUFU.EX2 R110, R2 ;  /* 0x00000002006e7308 */ /* 0x0004e20000000800 */
[----:B------:R-:W-:Y:S09]  /*13270*/  FFMA.FTZ R3, R199, c[0x0][0x2d0], -R79 ;  /* 0x0000b400c7037a23 */ /* 0x000ff2000001084f */
[----:B------:R4:W-:Y:S01]  /*13280*/  MUFU.EX2 R203, R3 ;  /* 0x0000000300cb7308 */ /* 0x0009e20000000800 */
[----:B--2---:R-:W-:Y:S01]  /*13290*/  FFMA.FTZ R2, R139, c[0x0][0x2d0], -R77 ;  /* 0x0000b4008b027a23 */ /* 0x004fe2000001084d */
[----:B------:R-:W-:Y:S02]  /*132a0*/  MOV R139, R138 ;  /* 0x0000008a008b7202 */ /* 0x000fe40000000f00 */
[----:B------:R-:W-:Y:S01]  /*132b0*/  MOV R138, R133 ;  /* 0x00000085008a7202 */ /* 0x000fe20000000f00 */
[----:B------:R-:W-:Y:S01]  /*132c0*/  IMAD.MOV.U32 R133, RZ, RZ, R132 ;  /* 0x000000ffff857224 */ /* 0x000fe200078e0084 */
[----:B------:R-:W-:Y:S02]  /*132d0*/  MOV R132, R131 ;  /* 0x0000008300847202 */ /* 0x000fe40000000f00 */
[----:B------:R-:W-:Y:S02]  /*132e0*/  MOV R131, R130 ;  /* 0x0000008200837202 */ /* 0x000fe40000000f00 */
[----:B------:R-:W-:Y:S01]  /*132f0*/  MOV R130, R129 ;  /* 0x0000008100827202 */ /* 0x000fe20000000f00 */
[----:B----4-:R-:W-:Y:S01]  /*13300*/  FFMA.FTZ R3, R107, c[0x0][0x2d0], -R105 ;  /* 0x0000b4006b037a23 */ /* 0x010fe20000010869 */
[----:B------:R-:W-:Y:S02]  /*13310*/  MOV R129, R128 ;  /* 0x0000008000817202 */ /* 0x000fe40000000f00 */
[----:B------:R-:W-:Y:S02]  /*13320*/  MOV R128, R126 ;  /* 0x0000007e00807202 */ /* 0x000fe40000000f00 */
[----:B------:R-:W-:Y:S02]  /*13330*/  MOV R126, R111 ;  /* 0x0000006f007e7202 */ /* 0x000fe40000000f00 */
[----:B------:R2:W-:Y:S01]  /*13340*/  MUFU.EX2 R111, R2 ;  /* 0x00000002006f7308 */ /* 0x0005e20000000800 */
[----:B---3--:R-:W-:Y:S01]  /*13350*/  F2FP.BF16.PACK_AB R85, R110, R112 ;  /* 0x000000706e55723e */ /* 0x008fe200000010ff */
[----:B--2---:R-:W-:Y:S01]  /*13360*/  FFMA.FTZ R2, R137, c[0x0][0x2d0], -R77 ;  /* 0x0000b40089027a23 */ /* 0x004fe2000001084d */
[----:B------:R-:W-:Y:S01]  /*13370*/  MOV R137, R134 ;  /* 0x0000008600897202 */ /* 0x000fe20000000f00 */
[----:B------:R-:W-:Y:S06]  /*13380*/  IMAD.MOV.U32 R134, RZ, RZ, R113 ;  /* 0x000000ffff867224 */ /* 0x000fec00078e0071 */
[----:B------:R2:W3:Y:S02]  /*13390*/  MUFU.EX2 R113, R2 ;  /* 0x0000000200717308 */ /* 0x0004e40000000800 */
[--C-:B--2---:R-:W-:Y:S01]  /*133a0*/  FFMA.FTZ R2, R139, c[0x0][0x2d0], -R79.reuse ;  /* 0x0000b4008b027a23 */ /* 0x104fe2000001084f */
[----:B---3--:R-:W-:Y:S07]  /*133b0*/  F2FP.BF16.PACK_AB R87, R113, R111 ;  /* 0x0000006f7157723e */ /* 0x008fee00000010ff */
[----:B------:R2:W-:Y:S01]  /*133c0*/  MUFU.EX2 R175, R2 ;  /* 0x0000000200af7308 */ /* 0x0005e20000000800 */
[C---:B------:R-:W-:Y:S08]  /*133d0*/  HMMA.16816.F32.BF16 R8, R84.reuse, R92, R8 ;  /* 0x0000005c5408723c */ /* 0x040ff00000041808 */
[-C--:B------:R-:W-:Y:S08]  /*133e0*/  HMMA.16816.F32.BF16 R12, R84, R94.reuse, R12 ;  /* 0x0000005e540c723c */ /* 0x080ff0000004180c */
[C---:B------:R-:W-:Y:S01]  /*133f0*/  HMMA.16816.F32.BF16 R16, R80.reuse, R94, R16 ;  /* 0x0000005e5010723c */ /* 0x040fe20000041810 */
[----:B------:R-:W3:Y:S03]  /*13400*/  LDSM.16.MT88.4 R92, [R226+0x2100] ;  /* 0x00210000e25c783b */ /* 0x000ee60000004200 */
[--C-:B--2---:R-:W-:Y:S04]  /*13410*/  FFMA.FTZ R2, R138, c[0x0][0x2d0], -R79.reuse ;  /* 0x0000b4008a027a23 */ /* 0x104fe8000001084f */
[-C--:B------:R-:W-:Y:S01]  /*13420*/  HMMA.16816.F32.BF16 R20, R80, R88.reuse, R20 ;  /* 0x000000585014723c */ /* 0x080fe20000041814 */
[----:B------:R2:W-:Y:S07]  /*13430*/  MUFU.EX2 R202, R2 ;  /* 0x0000000200ca7308 */ /* 0x0005ee0000000800 */
[C---:B------:R-:W-:Y:S08]  /*13440*/  HMMA.16816.F32.BF16 R24, R84.reuse, R88, R24 ;  /* 0x000000585418723c */ /* 0x040ff00000041818 */
[-C--:B------:R-:W-:Y:S08]  /*13450*/  HMMA.16816.F32.BF16 R28, R84, R90.reuse, R28 ;  /* 0x0000005a541c723c */ /* 0x080ff0000004181c */
[C---:B------:R-:W-:Y:S01]  /*13460*/  HMMA.16816.F32.BF16 R32, R80.reuse, R90, R32 ;  /* 0x0000005a5020723c */ /* 0x040fe20000041820 */
[----:B------:R-:W4:Y:S03]  /*13470*/  LDSM.16.MT88.4 R88, [R224+0x2900] ;  /* 0x00290000e058783b */ /* 0x000f260000004200 */
[----:B--2---:R-:W-:Y:S04]  /*13480*/  FFMA.FTZ R2, R137, c[0x0][0x2d0], -R79 ;  /* 0x0000b40089027a23 */ /* 0x004fe8000001084f */
[-C--:B------:R-:W-:Y:S01]  /*13490*/  HMMA.16816.F32.BF16 R36, R80, R96.reuse, R36 ;  /* 0x000000605024723c */ /* 0x080fe20000041824 */
[----:B------:R2:W-:Y:S07]  /*134a0*/  MUFU.EX2 R199, R2 ;  /* 0x0000000200c77308 */ /* 0x0005ee0000000800 */
[C---:B------:R-:W-:Y:S08]  /*134b0*/  HMMA.16816.F32.BF16 R40, R84.reuse, R96, R40 ;  /* 0x000000605428723c */ /* 0x040ff00000041828 */
[-C--:B------:R-:W-:Y:S08]  /*134c0*/  HMMA.16816.F32.BF16 R44, R84, R98.reuse, R44 ;  /* 0x00000062542c723c */ /* 0x080ff0000004182c */
[C---:B------:R-:W-:Y:S01]  /*134d0*/  HMMA.16816.F32.BF16 R48, R80.reuse, R98, R48 ;  /* 0x000000625030723c */ /* 0x040fe20000041830 */
[----:B------:R-:W1:Y:S03]  /*134e0*/  LDSM.16.MT88.4 R96, [R227+0x2900] ;  /* 0x00290000e360783b */ /* 0x000e660000004200 */
[--C-:B--2---:R-:W-:Y:S01]  /*134f0*/  FFMA.FTZ R2, R136, c[0x0][0x2d0], -R78.reuse ;  /* 0x0000b40088027a23 */ /* 0x104fe2000001084e */
[----:B------:R-:W-:Y:S03]  /*13500*/  MOV R136, R189 ;  /* 0x000000bd00887202 */ /* 0x000fe60000000f00 */
[-C--:B---3--:R-:W-:Y:S01]  /*13510*/  HMMA.16816.F32.BF16 R52, R80, R92.reuse, R52 ;  /* 0x0000005c5034723c */ /* 0x088fe20000041834 */
[----:B------:R2:W-:Y:S07]  /*13520*/  MUFU.EX2 R174, R2 ;  /* 0x0000000200ae7308 */ /* 0x0005ee0000000800 */
[C---:B------:R-:W-:Y:S08]  /*13530*/  HMMA.16816.F32.BF16 R56, R84.reuse, R92, R56 ;  /* 0x0000005c5438723c */ /* 0x040ff00000041838 */
[-C--:B------:R-:W-:Y:S01]  /*13540*/  HMMA.16816.F32.BF16 R60, R84, R94.reuse, R60 ;  /* 0x0000005e543c723c */ /* 0x080fe2000004183c */
[----:B------:R-:W3:Y:S07]  /*13550*/  LDSM.16.MT88.4 R84, [R225+0x2900] ;  /* 0x00290000e154783b */ /* 0x000eee0000004200 */
[----:B------:R-:W-:Y:S01]  /*13560*/  HMMA.16816.F32.BF16 R64, R80, R94, R64 ;  /* 0x0000005e5040723c */ /* 0x000fe20000041840 */
[----:B------:R-:W1:Y:S03]  /*13570*/  LDSM.16.MT88.4 R92, [R226+0x2900] ;  /* 0x00290000e25c783b */ /* 0x000e660000004200 */
[--C-:B--2---:R-:W-:Y:S04]  /*13580*/  FFMA.FTZ R2, R195, c[0x0][0x2d0], -R78.reuse ;  /* 0x0000b400c3027a23 */ /* 0x104fe8000001084e */
[----:B------:R2:W-:Y:S04]  /*13590*/  MUFU.EX2 R173, R2 ;  /* 0x0000000200ad7308 */ /* 0x0005e80000000800 */
[--C-:B--2---:R-:W-:Y:S06]  /*135a0*/  FFMA.FTZ R2, R135, c[0x0][0x2d0], -R78.reuse ;  /* 0x0000b40087027a23 */ /* 0x104fec000001084e */
[----:B------:R2:W-:Y:S02]  /*135b0*/  MUFU.EX2 R195, R2 ;  /* 0x0000000200c37308 */ /* 0x0005e40000000800 */
[--C-:B--2---:R-:W-:Y:S01]  /*135c0*/  FFMA.FTZ R2, R133, c[0x0][0x2d0], -R78.reuse ;  /* 0x0000b40085027a23 */ /* 0x104fe2000001084e */
        /* <DEDUP_REMOVED lines=8> */
[----:B------:R-:W-:Y:S04]  /*13650*/  MOV R132, R192 ;  /* 0x000000c000847202 */ /* 0x000fe80000000f00 */
[----:B------:R-:W-:Y:S03]  /*13660*/  MOV R138, R132 ;  /* 0x00000084008a7202 */ /* 0x000fe60000000f00 */
[----:B------:R1:W-:Y:S01]  /*13670*/  MUFU.EX2 R192, R3 ;  /* 0x0000000300c07308 */ /* 0x0003e20000000800 */
[----:B--2---:R-:W-:Y:S02]  /*13680*/  FFMA.FTZ R2, R134, c[0x0][0x2d0], -R105 ;  /* 0x0000b40086027a23 */ /* 0x004fe40000010869 */
[----:B------:R-:W-:Y:S01]  /*13690*/  IMAD.MOV.U32 R134, RZ, RZ, R131 ;  /* 0x000000ffff867224 */ /* 0x000fe200078e0083 */
[----:B------:R-:W-:Y:S06]  /*136a0*/  MOV R131, R185 ;  /* 0x000000b900837202 */ /* 0x000fec0000000f00 */
[----:B------:R2:W-:Y:S01]  /*136b0*/  MUFU.EX2 R172, R2 ;  /* 0x0000000200ac7308 */ /* 0x0005e20000000800 */
[----:B------:R-:W-:Y:S02]  /*136c0*/  MOV R185, R108 ;  /* 0x0000006c00b97202 */ /* 0x000fe40000000f00 */
[----:B------:R-:W-:Y:S02]  /*136d0*/  MOV R148, R134 ;  /* 0x0000008600947202 */ /* 0x000fe40000000f00 */
[----:B------:R-:W3:Y:S01]  /*136e0*/  LDL.LU R134, [R1+0x40] ;  /* 0x0000400001867983 */ /* 0x000ee20000300800 */
[----:B-1----:R-:W-:Y:S01]  /*136f0*/  FFMA.FTZ R3, R135, c[0x0][0x2d0], -R79 ;  /* 0x0000b40087037a23 */ /* 0x002fe2000001084f */
[----:B------:R-:W-:Y:S02]  /*13700*/  MOV R137, R131 ;  /* 0x0000008300897202 */ /* 0x000fe40000000f00 */
[----:B------:R-:W-:Y:S01]  /*13710*/  MOV R135, R187 ;  /* 0x000000bb00877202 */ /* 0x000fe20000000f00 */
[----:B------:R1:W-:Y:S01]  /*13720*/  MUFU.EX2 R189, R3 ;  /* 0x0000000300bd7308 */ /* 0x0003e20000000800 */
[----:B--2---:R-:W-:Y:S09]  /*13730*/  FFMA.FTZ R2, R193, c[0x0][0x2d0], -R105 ;  /* 0x0000b400c1027a23 */ /* 0x004ff20000010869 */
[----:B------:R2:W2:Y:S01]  /*13740*/  MUFU.EX2 R193, R2 ;  /* 0x0000000200c17308 */ /* 0x0004a20000000800 */
[----:B-1----:R-:W-:Y:S02]  /*13750*/  FFMA.FTZ R3, R135, c[0x0][0x2d0], -R77 ;  /* 0x0000b40087037a23 */ /* 0x002fe4000001084d */
[----:B--2---:R-:W-:Y:S01]  /*13760*/  FFMA.FTZ R2, R133, c[0x0][0x2d0], -R105 ;  /* 0x0000b40085027a23 */ /* 0x004fe20000010869 */
[----:B------:R-:W-:Y:S02]  /*13770*/  MOV R133, R126 ;  /* 0x0000007e00857202 */ /* 0x000fe40000000f00 */
[----:B------:R-:W-:Y:S02]  /*13780*/  MOV R126, R125 ;  /* 0x0000007d007e7202 */ /* 0x000fe40000000f00 */
[----:B------:R-:W-:Y:S01]  /*13790*/  MOV R125, R191 ;  /* 0x000000bf007d7202 */ /* 0x000fe20000000f00 */
[----:B------:R-:W-:Y:S01]  /*137a0*/  IMAD.MOV.U32 R139, RZ, RZ, R133 ;  /* 0x000000ffff8b7224 */ /* 0x000fe200078e0085 */
[----:B------:R1:W2:Y:S01]  /*137b0*/  MUFU.EX2 R191, R2 ;  /* 0x0000000200bf7308 */ /* 0x0002a20000000800 */
[----:B------:R-:W4:Y:S01]  /*137c0*/  LDL.LU R133, [R1+0x48] ;  /* 0x0000480001857983 */ /* 0x000f220000300800 */
[----:B------:R-:W-:Y:S03]  /*137d0*/  F2FP.BF16.PACK_AB R80, R193, R172 ;  /* 0x000000acc150723e */ /* 0x000fe600000010ff */
[----:B------:R-:W4:Y:S04]  /*137e0*/  LDL.LU R132, [R1+0x3c] ;  /* 0x00003c0001847983 */ /* 0x000f280000300800 */
[----:B------:R-:W4:Y:S01]  /*137f0*/  LDL.LU R131, [R1+0x44] ;  /* 0x0000440001837983 */ /* 0x000f220000300800 */
[--C-:B-1----:R-:W-:Y:S01]  /*13800*/  FFMA.FTZ R2, R106, c[0x0][0x2d0], -R77.reuse ;  /* 0x0000b4006a027a23 */ /* 0x102fe2000001084d */
[----:B--2---:R-:W-:Y:S03]  /*13810*/  F2FP.BF16.PACK_AB R82, R192, R191 ;  /* 0x000000bfc052723e */ /* 0x004fe600000010ff */
[----:B------:R1:W-:Y:S02]  /*13820*/  MUFU.EX2 R107, R2 ;  /* 0x00000002006b7308 */ /* 0x0003e40000000800 */
[--C-:B-1----:R-:W-:Y:S08]  /*13830*/  FFMA.FTZ R2, R109, c[0x0][0x2d0], -R77.reuse ;  /* 0x0000b4006d027a23 */ /* 0x102ff0000001084d */
[----:B------:R1:W2:Y:S02]  /*13840*/  MUFU.EX2 R109, R2 ;  /* 0x00000002006d7308 */ /* 0x0002a40000000800 */
[--C-:B-1----:R-:W-:Y:S01]  /*13850*/  FFMA.FTZ R2, R100, c[0x0][0x2d0], -R77.reuse ;  /* 0x0000b40064027a23 */ /* 0x102fe2000001084d */
[----:B--2---:R-:W-:Y:S01]  /*13860*/  F2FP.BF16.PACK_AB R81, R109, R107 ;  /* 0x0000006b6d51723e */ /* 0x004fe200000010ff */
[--C-:B------:R-:W-:Y:S01]  /*13870*/  FFMA.FTZ R100, R76, c[0x0][0x2d0], -R77.reuse ;  /* 0x0000b4004c647a23 */ /* 0x100fe2000001084d */
[----:B------:R-:W-:Y:S05]  /*13880*/  F2FP.BF16.PACK_AB R76, R175, R203 ;  /* 0x000000cbaf4c723e */ /* 0x000fea00000010ff */
[----:B------:R1:W-:Y:S10]  /*13890*/  MUFU.EX2 R106, R2 ;  /* 0x00000002006a7308 */ /* 0x0003f40000000800 */
[----:B------:R-:W2:Y:S01]  /*138a0*/  MUFU.EX2 R100, R100 ;  /* 0x0000006400647308 */ /* 0x000ea20000000800 */
[----:B-1----:R-:W-:Y:S02]  /*138b0*/  FFMA.FTZ R2, R102, c[0x0][0x2d0], -R77 ;  /* 0x0000b40066027a23 */ /* 0x002fe4000001084d */
[----:B------:R-:W-:Y:S07]  /*138c0*/  FFMA.FTZ R102, R138, c[0x0][0x2d0], -R105 ;  /* 0x0000b4008a667a23 */ /* 0x000fee0000010869 */
[----:B------:R1:W1:Y:S01]  /*138d0*/  MUFU.EX2 R108, R2 ;  /* 0x00000002006c7308 */ /* 0x0002620000000800 */
[----:B--2---:R-:W-:Y:S09]  /*138e0*/  F2FP.BF16.PACK_AB R179, R75, R100 ;  /* 0x000000644bb3723e */ /* 0x004ff200000010ff */
[----:B------:R-:W-:Y:S01]  /*138f0*/  MUFU.EX2 R102, R102 ;  /* 0x0000006600667308 */ /* 0x000fe20000000800 */
[--C-:B-1----:R-:W-:Y:S01]  /*13900*/  FFMA.FTZ R2, R190, c[0x0][0x2d0], -R79.reuse ;  /* 0x0000b400be027a23 */ /* 0x102fe2000001084f */
[----:B------:R-:W-:Y:S08]  /*13910*/  F2FP.BF16.PACK_AB R83, R108, R106 ;  /* 0x0000006a6c53723e */ /* 0x000ff000000010ff */
[----:B------:R1:W2:Y:S02]  /*13920*/  MUFU.EX2 R190, R2 ;  /* 0x0000000200be7308 */ /* 0x0002a40000000800 */
[--C-:B-1----:R-:W-:Y:S01]  /*13930*/  FFMA.FTZ R2, R188, c[0x0][0x2d0], -R79.reuse ;  /* 0x0000b400bc027a23 */ /* 0x102fe2000001084f */
[----:B--2---:R-:W-:Y:S07]  /*13940*/  F2FP.BF16.PACK_AB R180, R190, R189 ;  /* 0x000000bdbeb4723e */ /* 0x004fee00000010ff */
[----:B------:R1:W-:Y:S02]  /*13950*/  MUFU.EX2 R188, R2 ;  /* 0x0000000200bc7308 */ /* 0x0003e40000000800 */
[----:B-1----:R-:W-:Y:S01]  /*13960*/  FFMA.FTZ R2, R103, c[0x0][0x2d0], -R79 ;  /* 0x0000b40067027a23 */ /* 0x002fe2000001084f */
[----:B------:R-:W-:Y:S01]  /*13970*/  F2FP.BF16.PACK_AB R79, R194, R195 ;  /* 0x000000c3c24f723e */ /* 0x000fe200000010ff */
[--C-:B------:R-:W-:Y:S06]  /*13980*/  FFMA.FTZ R103, R137, c[0x0][0x2d0], -R105.reuse ;  /* 0x0000b40089677a23 */ /* 0x100fec0000010869 */
[----:B------:R1:W2:Y:S01]  /*13990*/  MUFU.EX2 R187, R2 ;  /* 0x0000000200bb7308 */ /* 0x0002a20000000800 */
[----:B------:R-:W-:Y:S09]  /*139a0*/  FFMA.FTZ R105, R184, c[0x0][0x2d0], -R105 ;  /* 0x0000b400b8697a23 */ /* 0x000ff20000010869 */
[----:B------:R-:W2:Y:S10]  /*139b0*/  MUFU.EX2 R105, R105 ;  /* 0x0000006900697308 */ /* 0x000eb40000000800 */
[----:B------:R-:W3:Y:S01]  /*139c0*/  MUFU.EX2 R103, R103 ;  /* 0x0000006700677308 */ /* 0x000ee20000000800 */
[--C-:B-1----:R-:W-:Y:S01]  /*139d0*/  FFMA.FTZ R2, R185, c[0x0][0x2d0], -R78.reuse ;  /* 0x0000b400b9027a23 */ /* 0x102fe2000001084e */
[----:B--2---:R-:W-:Y:S08]  /*139e0*/  F2FP.BF16.PACK_AB R182, R187, R188 ;  /* 0x000000bcbbb6723e */ /* 0x004ff000000010ff */
[----:B------:R1:W-:Y:S01]  /*139f0*/  MUFU.EX2 R185, R2 ;  /* 0x0000000200b97308 */ /* 0x0003e20000000800 */
[----:B------:R-:W-:Y:S02]  /*13a00*/  F2FP.BF16.PACK_AB R178, R105, R104 ;  /* 0x0000006869b2723e */ /* 0x000fe400000010ff */
[----:B---3--:R-:W-:Y:S01]  /*13a10*/  F2FP.BF16.PACK_AB R176, R103, R102 ;  /* 0x0000006667b0723e */ /* 0x008fe200000010ff */
[----:B------:R-:W-:Y:S02]  /*13a20*/  FFMA.FTZ R74, R74, R134, R223 ;  /* 0x000000864a4a7223 */ /* 0x000fe400000100df */
[--C-:B-1----:R-:W-:Y:S04]  /*13a30*/  FFMA.FTZ R2, R186, c[0x0][0x2d0], -R78.reuse ;  /* 0x0000b400ba027a23 */ /* 0x102fe8000001084e */
[----:B------:R1:W2:Y:S02]  /*13a40*/  MUFU.EX2 R186, R2 ;  /* 0x0000000200ba7308 */ /* 0x0002a40000000800 */
[--C-:B-1----:R-:W-:Y:S01]  /*13a50*/  FFMA.FTZ R2, R148, c[0x0][0x2d0], -R78.reuse ;  /* 0x0000b40094027a23 */ /* 0x102fe2000001084e */
[----:B--2---:R-:W-:Y:S01]  /*13a60*/  F2FP.BF16.PACK_AB R181, R186, R185 ;  /* 0x000000b9bab5723e */ /* 0x004fe200000010ff */
[----:B------:R-:W-:Y:S01]  /*13a70*/  FFMA.FTZ R78, R139, c[0x0][0x2d0], -R78 ;  /* 0x0000b4008b4e7a23 */ /* 0x000fe2000001084e */
[----:B------:R-:W-:Y:S05]  /*13a80*/  LDSM.16.MT88.4 R148, [R227+0x3100] ;  /* 0x00310000e394783b */ /* 0x000fea0000004200 */
[----:B------:R1:W-:Y:S01]  /*13a90*/  MUFU.EX2 R184, R2 ;  /* 0x0000000200b87308 */ /* 0x0003e20000000800 */
[----:B----4-:R-:W-:Y:S02]  /*13aa0*/  FFMA.FTZ R69, R69, R133, R222 ;  /* 0x0000008545457223 */ /* 0x010fe400000100de */
[----:B------:R-:W-:Y:S07]  /*13ab0*/  FFMA.FTZ R68, R68, R132, R118 ;  /* 0x0000008444447223 */ /* 0x000fee0000010076 */
[----:B------:R2:W3:Y:S01]  /*13ac0*/  MUFU.EX2 R118, R78 ;  /* 0x0000004e00767308 */ /* 0x0004e20000000800 */
[----:B-1----:R-:W-:Y:S01]  /*13ad0*/  FFMA.FTZ R2, R136, c[0x0][0x2d0], -R77 ;  /* 0x0000b40088027a23 */ /* 0x002fe2000001084d */
[----:B------:R-:W-:Y:S01]  /*13ae0*/  F2FP.BF16.PACK_AB R77, R173, R174 ;  /* 0x000000aead4d723e */ /* 0x000fe200000010ff */
[----:B------:R-:W1:Y:S01]  /*13af0*/  LDSM.16.MT88.4 R132, [R224+0x3100] ;  /* 0x00310000e084783b */ /* 0x000e620000004200 */
[----:B------:R-:W-:Y:S02]  /*13b00*/  FFMA.FTZ R0, R0, R131, R101 ;  /* 0x0000008300007223 */ /* 0x000fe40000010065 */
        /* <DEDUP_REMOVED lines=9> */
[----:B--2---:R-:W-:Y:S02]  /*13ba0*/  F2FP.BF16.PACK_AB R78, R199, R202 ;  /* 0x000000cac74e723e */ /* 0x004fe400000010ff */
[----:B---3--:R-:W-:Y:S05]  /*13bb0*/  F2FP.BF16.PACK_AB R183, R118, R184 ;  /* 0x000000b876b7723e */ /* 0x008fea00000010ff */
[-C--:B------:R-:W-:Y:S08]  /*13bc0*/  HMMA.16816.F32.BF16 R4, R76, R88.reuse, R4 ;  /* 0x000000584c04723c */ /* 0x080ff00000041804 */
[C---:B------:R-:W-:Y:S01]  /*13bd0*/  HMMA.16816.F32.BF16 R8, R80.reuse, R88, R8 ;  /* 0x000000585008723c */ /* 0x040fe20000041808 */
[----:B------:R2:W-:Y:S07]  /*13be0*/  MUFU.EX2 R88, R2 ;  /* 0x0000000200587308 */ /* 0x0005ee0000000800 */
[-C--:B------:R-:W-:Y:S08]  /*13bf0*/  HMMA.16816.F32.BF16 R12, R80, R90.reuse, R12 ;  /* 0x0000005a500c723c */ /* 0x080ff0000004180c */
[C---:B------:R-:W-:Y:S08]  /*13c00*/  HMMA.16816.F32.BF16 R16, R76.reuse, R90, R16 ;  /* 0x0000005a4c10723c */ /* 0x040ff00000041810 */
[-C--:B------:R-:W-:Y:S04]  /*13c10*/  HMMA.16816.F32.BF16 R20, R76, R96.reuse, R20 ;  /* 0x000000604c14723c */ /* 0x080fe80000041814 */
[----:B--2---:R-:W-:Y:S02]  /*13c20*/  FADD.FTZ R2, R128, R74 ;  /* 0x0000004a80027221 */ /* 0x004fe40000010000 */
[----:B------:R-:W-:Y:S02]  /*13c30*/  FADD.FTZ R74, R248, R0 ;  /* 0x00000000f84a7221 */ /* 0x000fe40000010000 */
[C---:B------:R-:W-:Y:S04]  /*13c40*/  HMMA.16816.F32.BF16 R24, R80.reuse, R96, R24 ;  /* 0x000000605018723c */ /* 0x040fe80000041818 */
[----:B------:R-:W-:Y:S04]  /*13c50*/  FADD.FTZ R2, R125, R2 ;  /* 0x000000027d027221 */ /* 0x000fe80000010000 */
[-C--:B------:R-:W-:Y:S04]  /*13c60*/  HMMA.16816.F32.BF16 R28, R80, R98.reuse, R28 ;  /* 0x00000062501c723c */ /* 0x080fe8000004181c */
[----:B------:R-:W-:Y:S04]  /*13c70*/  FADD.FTZ R2, R251, R2 ;  /* 0x00000002fb027221 */ /* 0x000fe80000010000 */
[C---:B------:R-:W-:Y:S04]  /*13c80*/  HMMA.16816.F32.BF16 R32, R76.reuse, R98, R32 ;  /* 0x000000624c20723c */ /* 0x040fe80000041820 */
[----:B------:R-:W-:Y:S04]  /*13c90*/  FADD.FTZ R0, R121, R2 ;  /* 0x0000000279007221 */ /* 0x000fe80000010000 */
[-C--:B------:R-:W-:Y:S04]  /*13ca0*/  HMMA.16816.F32.BF16 R36, R76, R84.reuse, R36 ;  /* 0x000000544c24723c */ /* 0x080fe80000041824 */
[----:B------:R-:W-:Y:S04]  /*13cb0*/  FADD.FTZ R0, R142, R0 ;  /* 0x000000008e007221 */ /* 0x000fe80000010000 */
[C---:B------:R-:W-:Y:S01]  /*13cc0*/  HMMA.16816.F32.BF16 R40, R80.reuse, R84, R40 ;  /* 0x000000545028723c */ /* 0x040fe20000041828 */
[----:B------:R2:W3:Y:S07]  /*13cd0*/  MUFU.EX2 R84, R3 ;  /* 0x0000000300547308 */ /* 0x0004ee0000000800 */
[-C--:B------:R-:W-:Y:S08]  /*13ce0*/  HMMA.16816.F32.BF16 R44, R80, R86.reuse, R44 ;  /* 0x00000056502c723c */ /* 0x080ff0000004182c */
[C---:B------:R-:W-:Y:S08]  /*13cf0*/  HMMA.16816.F32.BF16 R48, R76.reuse, R86, R48 ;  /* 0x000000564c30723c */ /* 0x040ff00000041830 */
[-C--:B------:R-:W-:Y:S04]  /*13d00*/  HMMA.16816.F32.BF16 R52, R76, R92.reuse, R52 ;  /* 0x0000005c4c34723c */ /* 0x080fe80000041834 */
[----:B--2---:R-:W-:Y:S01]  /*13d10*/  FADD.FTZ R3, R129, R101 ;  /* 0x0000006581037221 */ /* 0x004fe20000010000 */
[----:B---3--:R-:W-:Y:S03]  /*13d20*/  F2FP.BF16.PACK_AB R177, R84, R88 ;  /* 0x0000005854b1723e */ /* 0x008fe600000010ff */
[----:B------:R-:W-:Y:S01]  /*13d30*/  FADD.FTZ R3, R126, R3 ;  /* 0x000000037e037221 */ /* 0x000fe20000010000 */
[C---:B------:R-:W-:Y:S04]  /*13d40*/  HMMA.16816.F32.BF16 R56, R80.reuse, R92, R56 ;  /* 0x0000005c5038723c */ /* 0x040fe80000041838 */
[----:B------:R-:W-:Y:S04]  /*13d50*/  FADD.FTZ R3, R123, R3 ;  /* 0x000000037b037221 */ /* 0x000fe80000010000 */
[----:B------:R-:W-:Y:S01]  /*13d60*/  FADD.FTZ R68, R122, R3 ;  /* 0x000000037a447221 */ /* 0x000fe20000010000 */
[-C--:B------:R-:W-:Y:S03]  /*13d70*/  HMMA.16816.F32.BF16 R60, R80, R94.reuse, R60 ;  /* 0x0000005e503c723c */ /* 0x080fe6000004183c */
[----:B------:R-:W-:Y:S02]  /*13d80*/  FADD.FTZ R3, R198, R69 ;  /* 0x00000045c6037221 */ /* 0x000fe40000010000 */
[----:B------:R-:W-:Y:S03]  /*13d90*/  FADD.FTZ R2, R143, R68 ;  /* 0x000000448f027221 */ /* 0x000fe60000010000 */
[----:B------:R-:W-:Y:S08]  /*13da0*/  HMMA.16816.F32.BF16 R64, R76, R94, R64 ;  /* 0x0000005e4c40723c */ /* 0x000ff00000041840 */
[-C--:B-1----:R-:W-:Y:S07]  /*13db0*/  HMMA.16816.F32.BF16 R120, R180, R132.reuse, R4 ;  /* 0x00000084b478723c */ /* 0x082fee0000041804 */
        /* <DEDUP_REMOVED lines=39> */
[----:B------:R-:W-:Y:S02]  /*14030*/  FADD.FTZ R11, R156, R8 ;  /* 0x000000089c0b7221 */ /* 0x000fe40000010000 */
[----:B------:R-:W-:Y:S03]  /*14040*/  FADD.FTZ R9, R212, R2 ;  /* 0x00000002d4097221 */ /* 0x000fe60000010000 */
        /* <DEDUP_REMOVED lines=64> */
[----:B------:R1:W-:Y:S01]  /*14450*/  STL [R1+0x48], R3 ;  /* 0x0000480301007387 */ /* 0x0003e20000100800 */
[----:B------:R-:W-:Y:S03]  /*14460*/  FADD.FTZ R0, R75, R0 ;  /* 0x000000004b007221 */ /* 0x000fe60000010000 */
[----:B------:R2:W-:Y:S04]  /*14470*/  STL [R1+0x3c], R2 ;  /* 0x00003c0201007387 */ /* 0x0005e80000100800 */
[----:B------:R3:W-:Y:S01]  /*14480*/  STL [R1+0x44], R0 ;  /* 0x0000440001007387 */ /* 0x0007e20000100800 */
[----:B-1----:R-:W-:Y:S02]  /*14490*/  MOV R3, R72 ;  /* 0x0000004800037202 */ /* 0x002fe40000000f00 */
[----:B--2---:R-:W-:Y:S01]  /*144a0*/  MOV R2, R73 ;  /* 0x0000004900027202 */ /* 0x004fe20000000f00 */
[----:B------:R-:W-:-:S05]  /*144b0*/  @P0 BRA `(.L_x_605) ;  /* 0xffffa1d000000947 */ /* 0x000fca000383ffff */
.L_x_604:
[----:B--23--:R-:W2:Y:S04]  /*144c0*/  LDL.LU R0, [R1+0x40] ;  /* 0x0000400001007983 */ /* 0x00cea80000300800 */
        /* <DEDUP_REMOVED lines=25> */
[----:B------:R-:W-:Y:S01]  /*14660*/  FSETP.NE.FTZ.AND P3, PT, R5, RZ, PT ;  /* 0x000000ff0500720b */ /* 0x000fe20003f75000 */
[----:B------:R-:W-:Y:S01]  /*14670*/  CS2R R2, SRZ ;  /* 0x0000000000027805 */ /* 0x000fe2000001ff00 */
[----:B----4-:R-:W-:Y:S02]  /*14680*/  FADD.FTZ R7, R8, R7 ;  /* 0x0000000708077221 */ /* 0x010fe40000010000 */
[----:B------:R-:W-:-:S03]  /*14690*/  FSETP.NE.FTZ.AND P2, PT, R6, RZ, PT ;  /* 0x000000ff0600720b */ /* 0x000fc60003f55000 */
[----:B------:R-:W-:-:S04]  /*146a0*/  FSETP.NE.FTZ.AND P1, PT, R7, RZ, PT ;  /* 0x000000ff0700720b */ /* 0x000fc80003f35000 */
        /* <DEDUP_REMOVED lines=89> */
.L_x_586:
[----:B------:R-:W-:Y:S05]  /*14c40*/  @P0 BRA `(.L_x_606) ;  /* 0x0000131000000947 */ /* 0x000fea0003800000 */
[----:B------:R-:W3:Y:S01]  /*14c50*/  LDL R43, [R1+0x4c] ;  /* 0x00004c00012b7983 */ /* 0x000ee20000100800 */
[----:B------:R-:W-:Y:S01]  /*14c60*/  IMAD.MOV.U32 R6, RZ, RZ, -0x10 ;  /* 0xfffffff0ff067424 */ /* 0x000fe200078e00ff */
[----:B------:R-:W-:Y:S02]  /*14c70*/  F2FP.BF16.PACK_AB R5, R121, R120 ;  /* 0x000000787905723e */ /* 0x000fe400000010ff */
[----:B------:R-:W4:Y:S01]  /*14c80*/  S2R R41, SR_TID.X ;  /* 0x0000000000297919 */ /* 0x000f220000002100 */
        /* <DEDUP_REMOVED lines=12> */
[----:B----4-:R-:W-:Y:S02]  /*14d50*/  SHF.R.S32.HI R42, RZ, 0x1f, R41 ;  /* 0x0000001fff2a7819 */ /* 0x010fe40000011429 */
        /* <DEDUP_REMOVED lines=53> */
[----:B----4-:R-:W-:-:S03]  /*150b0*/  IMAD.MOV.U32 R5, RZ, RZ, 0x20 ;  /* 0x00000020ff057424 */ /* 0x010fc600078e00ff */
[----:B------:R4:W-:Y:S02]  /*150c0*/  STS [R3+0x2480], R130 ;  /* 0x0024808203007388 */ /* 0x0009e40000000800 */
[----:B-1----:R-:W-:Y:S02]  /*150d0*/  SEL R8, R5, 0xffffffe0, !P1 ;  /* 0xffffffe005087807 */ /* 0x002fe40004800000 */
[----:B------:R-:W-:-:S03]  /*150e0*/  ISETP.NE.U32.AND P1, PT, RZ, c[0x0][0x508], PT ;  /* 0x00014200ff007a0c */ /* 0x000fc60003f25070 */
[----:B------:R-:W-:Y:S01]  /*150f0*/  IMAD.IADD R5, R2, 0x1, R8 ;  /* 0x0000000102057824 */ /* 0x000fe200078e0208 */
[----:B------:R-:W-:Y:S01]  /*15100*/  ISETP.NE.AND.EX P1, PT, RZ, c[0x0][0x50c], PT, P1 ;  /* 0x00014300ff007a0c */ /* 0x000fe20003f25310 */
[----:B------:R-:W-:-:S03]  /*15110*/  IMAD.IADD R4, R8, 0x1, R3 ;  /* 0x0000000108047824 */ /* 0x000fc600078e0203 */
[----:B------:R-:W-:Y:S01]  /*15120*/  STS [R5+0x80], R29 ;  /* 0x0000801d05007388 */ /* 0x000fe20000000800 */
[----:B--2---:R-:W-:-:S03]  /*15130*/  IADD3 R2, R8, 0x400, R0 ;  /* 0x0000040008027810 */ /* 0x004fc60007ffe000 */
[----:B------:R-:W-:Y:S02]  /*15140*/  STS [R5+0x480], R28 ;  /* 0x0004801c05007388 */ /* 0x000fe40000000800 */
[C---:B------:R-:W-:Y:S02]  /*15150*/  IMAD.IADD R7, R6.reuse, 0x1, R2 ;  /* 0x0000000106077824 */ /* 0x040fe400078e0202 */
[----:B------:R-:W-:Y:S01]  /*15160*/  STS [R4+0x80], R14 ;  /* 0x0000800e04007388 */ /* 0x000fe20000000800 */
[----:B------:R-:W-:-:S03]  /*15170*/  IMAD.IADD R2, R6, 0x1, R0 ;  /* 0x0000000106027824 */ /* 0x000fc600078e0200 */
[----:B------:R-:W-:Y:S01]  /*15180*/  STS [R4+0x480], R26 ;  /* 0x0004801a04007388 */ /* 0x000fe20000000800 */
[----:B----4-:R-:W-:-:S03]  /*15190*/  IMAD.IADD R3, R8, 0x1, R2 ;  /* 0x0000000108037824 */ /* 0x010fc600078e0202 */
        /* <DEDUP_REMOVED lines=14> */
[----:B--2---:R-:W-:-:S03]  /*15280*/  IMAD.MOV.U32 R2, RZ, RZ, 0x4 ;  /* 0x00000004ff027424 */ /* 0x004fc600078e00ff */
[----:B------:R-:W-:Y:S04]  /*15290*/  STS [R0+0x400], R16 ;  /* 0x0004001000007388 */ /* 0x000fe80000000800 */
[----:B------:R-:W-:Y:S04]  /*152a0*/  STS [R3], R12 ;  /* 0x0000000c03007388 */ /* 0x000fe80000000800 */
[----:B------:R-:W-:Y:S04]  /*152b0*/  STS [R7], R11 ;  /* 0x0000000b07007388 */ /* 0x000fe80000000800 */
[----:B------:R-:W-:Y:S04]  /*152c0*/  STS [R0+0x2000], R13 ;  /* 0x0020000d00007388 */ /* 0x000fe80000000800 */
[----:B------:R1:W-:Y:S04]  /*152d0*/  STS [R0+0x2400], R15 ;  /* 0x0024000f00007388 */ /* 0x0003e80000000800 */
[----:B------:R2:W-:Y:S04]  /*152e0*/  STS [R3+0x2000], R10 ;  /* 0x0020000a03007388 */ /* 0x0005e80000000800 */
[----:B------:R4:W-:Y:S01]  /*152f0*/  STS [R7+0x2000], R9 ;  /* 0x0020000907007388 */ /* 0x0009e20000000800 */
[----:B---3--:R-:W-:-:S03]  /*15300*/  IMAD.WIDE R4, R43, R2, c[0x0][0x500] ;  /* 0x000140002b047625 */ /* 0x008fc600078e0202 */
[----:B------:R-:W-:Y:S06]  /*15310*/  BAR.SYNC.DEFER_BLOCKING 0x1, 0x80 ;  /* 0x0042000000007b1d */ /* 0x000fec0000010000 */
[----:B-1----:R-:W3:Y:S01]  /*15320*/  @P0 LDG.E R0, [R4.64] ;  /* 0x0000000a04000981 */ /* 0x002ee2000c1e1900 */
[----:B------:R-:W-:Y:S02]  /*15330*/  IMAD.MOV.U32 R17, RZ, RZ, c[0x0][0x388] ;  /* 0x0000e200ff117624 */ /* 0x000fe400078e00ff */
[----:B--2---:R-:W-:-:S05]  /*15340*/  @P1 IMAD.WIDE R2, R43, R2, c[0x0][0x508] ;  /* 0x000142002b021625 */ /* 0x004fca00078e0202 */
[----:B------:R1:W5:Y:S02]  /*15350*/  @P1 LDG.E R17, [R2.64] ;  /* 0x0000000a02111981 */ /* 0x000364000c1e1900 */
[----:B-1----:R-:W-:Y:S02]  /*15360*/  CS2R R2, SRZ ;  /* 0x0000000000027805 */ /* 0x002fe4000001ff00 */
[--C-:B---3--:R-:W-:Y:S01]  /*15370*/  @P0 SHF.R.S32.HI R3, RZ, 0x1f, R0.reuse ;  /* 0x0000001fff030819 */ /* 0x108fe20000011400 */
[----:B------:R-:W-:Y:S01]  /*15380*/  @P0 IMAD.MOV.U32 R2, RZ, RZ, R0 ;  /* 0x000000ffff020224 */ /* 0x000fe200078e0000 */
[----:B------:R-:W-:Y:S05]  /*15390*/  @P1 BRA `(.L_x_607) ;  /* 0x0000004000001947 */ /* 0x000fea0003800000 */
[----:B----4-:R-:W-:Y:S05]  /*153a0*/  @!P0 BRA `(.L_x_607) ;  /* 0x0000003000008947 */ /* 0x010fea0003800000 */
[----:B------:R-:W2:Y:S04]  /*153b0*/  LDG.E R6, [R4.64] ;  /* 0x0000000a04067981 */ /* 0x000ea8000c1e1900 */
[----:B------:R-:W2:Y:S02]  /*153c0*/  LDG.E R0, [R4.64+0x4] ;  /* 0x0000040a04007981 */ /* 0x000ea4000c1e1900 */
[----:B--2--5:R-:W-:-:S02]  /*153d0*/  IADD3 R17, -R6, R0, RZ ;  /* 0x0000000006117210 */ /* 0x024fc40007ffe1ff */
.L_x_607:
        /* <DEDUP_REMOVED lines=184> */
.L_x_606:
[----:B------:R-:W3:Y:S01]  /*15f60*/  LDL R8, [R1+0x4c] ;  /* 0x00004c0001087983 */ /* 0x000ee20000100800 */
[----:B------:R-:W-:Y:S01]  /*15f70*/  ISETP.NE.U32.AND P0, PT, RZ, c[0x0][0x508], PT ;  /* 0x00014200ff007a0c */ /* 0x000fe20003f05070 */
[----:B------:R-:W-:Y:S01]  /*15f80*/  IMAD.MOV.U32 R2, RZ, RZ, 0x4 ;  /* 0x00000004ff027424 */ /* 0x000fe200078e00ff */
[----:B------:R-:W-:Y:S02]  /*15f90*/  ISETP.NE.U32.AND P1, PT, RZ, c[0x0][0x500], PT ;  /* 0x00014000ff007a0c */ /* 0x000fe40003f25070 */
[----:B------:R-:W-:Y:S02]  /*15fa0*/  ISETP.NE.AND.EX P0, PT, RZ, c[0x0][0x50c], PT, P0 ;  /* 0x00014300ff007a0c */ /* 0x000fe40003f05300 */
[----:B------:R-:W-:Y:S01]  /*15fb0*/  ISETP.NE.AND.EX P1, PT, RZ, c[0x0][0x504], PT, P1 ;  /* 0x00014100ff007a0c */ /* 0x000fe20003f25310 */
[----:B------:R-:W-:Y:S02]  /*15fc0*/  IMAD.MOV.U32 R18, RZ, RZ, c[0x0][0x388] ;  /* 0x0000e200ff127624 */ /* 0x000fe400078e00ff */
[----:B---3--:R-:W-:-:S08]  /*15fd0*/  IMAD.WIDE R6, R8, R2, c[0x0][0x500] ;  /* 0x0001400008067625 */ /* 0x008fd000078e0202 */
[----:B------:R-:W-:Y:S02]  /*15fe0*/  @P0 IMAD.WIDE R2, R8, R2, c[0x0][0x508] ;  /* 0x0001420008020625 */ /* 0x000fe400078e0202 */
[----:B------:R-:W3:Y:S04]  /*15ff0*/  @P1 LDG.E R0, [R6.64] ;  /* 0x0000000a06001981 */ /* 0x000ee8000c1e1900 */
[----:B------:R4:W5:Y:S01]  /*16000*/  @P0 LDG.E R18, [R2.64] ;  /* 0x0000000a02120981 */ /* 0x000962000c1e1900 */
[----:B------:R-:W-:Y:S02]  /*16010*/  CS2R R4, SRZ ;  /* 0x0000000000047805 */ /* 0x000fe4000001ff00 */
[--C-:B---3--:R-:W-:Y:S01]  /*16020*/  @P1 SHF.R.S32.HI R5, RZ, 0x1f, R0.reuse ;  /* 0x0000001fff051819 */ /* 0x108fe20000011400 */
[----:B------:R-:W-:Y:S01]  /*16030*/  @P1 IMAD.MOV.U32 R4, RZ, RZ, R0 ;  /* 0x000000ffff041224 */ /* 0x000fe200078e0000 */
[----:B------:R-:W-:Y:S05]  /*16040*/  @P0 BRA `(.L_x_608) ;  /* 0x0000004000000947 */ /* 0x000fea0003800000 */
[----:B----4-:R-:W-:Y:S05]  /*16050*/  @!P1 BRA `(.L_x_608) ;  /* 0x0000003000009947 */ /* 0x010fea0003800000 */
[----:B------:R3:W4:Y:S04]  /*16060*/  LDG.E R0, [R6.64] ;  /* 0x0000000a06007981 */ /* 0x000728000c1e1900 */
[----:B---3--:R-:W4:Y:S02]  /*16070*/  LDG.E R6, [R6.64+0x4] ;  /* 0x0000040a06067981 */ /* 0x008f24000c1e1900 */
[----:B----45:R-:W-:-:S02]  /*16080*/  IADD3 R18, -R0, R6, RZ ;  /* 0x0000000600127210 */ /* 0x030fc40007ffe1ff */
.L_x_608:
[----:B----4-:R-:W3:Y:S01]  /*16090*/  S2R R12, SR_TID.X ;  /* 0x00000000000c7919 */ /* 0x010ee20000002100 */
[----:B------:R-:W-:Y:S01]  /*160a0*/  SHF.R.S32.HI R0, RZ, 0x1f, R8 ;  /* 0x0000001fff007819 */ /* 0x000fe20000011408 */
[----:B------:R-:W-:Y:S01]  /*160b0*/  BSSY B0, `(.L_x_609) ;  /* 0x0000028000007945 */ /* 0x000fe20003800000 */
[----:B------:R-:W-:-:S02]  /*160c0*/  SEL R10, R8, RZ, !P1 ;  /* 0x000000ff080a7207 */ /* 0x000fc40004800000 */
[----:B------:R-:W-:Y:S02]  /*160d0*/  SEL R11, R0, RZ, !P1 ;  /* 0x000000ff000b7207 */ /* 0x000fe40004800000 */
[----:B---3--:R-:W-:-:S13]  /*160e0*/  ISETP.GT.AND P0, PT, R12, 0x7f, PT ;  /* 0x0000007f0c00780c */ /* 0x008fda0003f04270 */
[----:B------:R-:W-:Y:S05]  /*160f0*/  @P0 BRA `(.L_x_610) ;  /* 0x0000023000000947 */ /* 0x000fea0003800000 */
[----:B------:R-:W3:Y:S01]  /*16100*/  S2R R9, SR_CTAID.X ;  /* 0x0000000000097919 */ /* 0x000ee20000002500 */
[----:B-----5:R-:W-:Y:S01]  /*16110*/  IMAD R0, R18, c[0x0][0x4e8], RZ ;  /* 0x00013a0012007a24 */ /* 0x020fe200078e02ff */
[----:B---3--:R-:W-:-:S04]  /*16120*/  LEA R9, R9, R12, 0x7 ;  /* 0x0000000c09097211 */ /* 0x008fc800078e38ff */
[----:B------:R-:W-:-:S13]  /*16130*/  ISETP.GE.AND P0, PT, R9, R0, PT ;  /* 0x000000000900720c */ /* 0x000fda0003f06270 */
[----:B------:R-:W-:Y:S05]  /*16140*/  @P0 BRA `(.L_x_610) ;  /* 0x000001e000000947 */ /* 0x000fea0003800000 */
[----:B------:R-:W3:Y:S01]  /*16150*/  S2R R8, SR_CTAID.Y ;  /* 0x0000000000087919 */ /* 0x000ee20000002600 */
[----:B------:R-:W-:Y:S01]  /*16160*/  MOV R0, c[0x0][0x4e8] ;  /* 0x00013a0000007a02 */ /* 0x000fe20000000f00 */
[----:B------:R-:W-:Y:S01]  /*16170*/  IMAD.MOV.U32 R3, RZ, RZ, R5 ;  /* 0x000000ffff037224 */ /* 0x000fe200078e0005 */
[----:B------:R-:W-:Y:S02]  /*16180*/  MOV R2, R4 ;  /* 0x0000000400027202 */ /* 0x000fe40000000f00 */
[----:B------:R-:W-:-:S13]  /*16190*/  ISETP.NE.AND P0, PT, R0, 0x1, PT ;  /* 0x000000010000780c */ /* 0x000fda0003f05270 */
[----:B------:R-:W-:Y:S01]  /*161a0*/  @P0 IMAD.HI.U32 R7, R9, c[0x0][0x4ec], RZ ;  /* 0x00013b0009070a27 */ /* 0x000fe200078e00ff */
[----:B---3--:R-:W-:-:S03]  /*161b0*/  SHF.R.S32.HI R0, RZ, 0x1f, R8 ;  /* 0x0000001fff007819 */ /* 0x008fc60000011408 */
        /* <DEDUP_REMOVED lines=23> */
.L_x_610:
[----:B------:R-:W-:Y:S05]  /*16330*/  BSYNC B0 ;  /* 0x0000000000007941 */ /* 0x000fea0003800000 */
.L_x_609:
[----:B---3--:R-:W3:Y:S01]  /*16340*/  S2R R6, SR_CTAID.Y ;  /* 0x0000000000067919 */ /* 0x008ee20000002600 */
[----:B------:R-:W-:Y:S01]  /*16350*/  IMAD R0, R5, c[0x0][0x3a0], RZ ;  /* 0x0000e80005007a24 */ /* 0x000fe200078e02ff */
[----:B------:R-:W-:Y:S01]  /*16360*/  SHF.R.S32.HI R5, RZ, 0x1f, R12 ;  /* 0x0000001fff057819 */ /* 0x000fe2000001140c */
[C---:B------:R-:W-:Y:S01]  /*16370*/  IMAD.WIDE.U32 R2, R4.reuse, c[0x0][0x3a0], RZ ;  /* 0x0000e80004027a25 */ /* 0x040fe200078e00ff */
[----:B------:R-:W4:Y:S02]  /*16380*/  S2R R13, SR_CTAID.X ;  /* 0x00000000000d7919 */ /* 0x000f240000002500 */
        /* <DEDUP_REMOVED lines=10> */
[----:B---3--:R-:W-:Y:S01]  /*16430*/  SHF.R.S32.HI R7, RZ, 0x1f, R6 ;  /* 0x0000001fff077819 */ /* 0x008fe20000011406 */
[----:B------:R-:W-:-:S04]  /*16440*/  IMAD.WIDE.U32 R2, R6, c[0x0][0x3e8], R2 ;  /* 0x0000fa0006027a25 */ /* 0x000fc800078e0002 */
[----:B------:R-:W-:Y:S02]  /*16450*/  IMAD R0, R7, c[0x0][0x3e8], RZ ;  /* 0x0000fa0007007a24 */ /* 0x000fe400078e02ff */
[----:B----4-:R-:W-:Y:S02]  /*16460*/  IMAD R4, R13, 0x80, R4 ;  /* 0x000000800d047824 */ /* 0x010fe400078e0204 */
        /* <DEDUP_REMOVED lines=22> */
[----:B------:R-:W3:Y:S01]  /*165d0*/  SHFL.IDX PT, R6, R4, RZ, 0x181f ;  /* 0x00181fff04067589 */ /* 0x000ee200000e0000 */
[----:B------:R-:W-:Y:S02]  /*165e0*/  IMAD.SHL.U32 R0, R8, 0x8, RZ ;  /* 0x0000000808007824 */ /* 0x000fe400078e00ff */
[----:B------:R-:W-:Y:S01]  /*165f0*/  LEA.HI.X R3, R2, c[0x0][0x384], R3, 0x1, P0 ;  /* 0x0000e10002037a11 */ /* 0x000fe200000f0c03 */
[----:B------:R-:W-:Y:S01]  /*16600*/  IMAD R2, R13, 0x80, R9 ;  /* 0x000000800d027824 */ /* 0x000fe200078e0209 */
[----:B------:R-:W-:Y:S01]  /*16610*/  SHFL.IDX PT, R5, R4, 0x1, 0x181f ;  /* 0x00381f0004057f89 */ /* 0x000fe200000e0000 */
[----:B------:R-:W-:Y:S02]  /*16620*/  ISETP.GE.AND P0, PT, R0, c[0x0][0x3c8], PT ;  /* 0x0000f20000007a0c */ /* 0x000fe40003f06270 */
[----:B------:R-:W-:Y:S01]  /*16630*/  SHF.R.S32.HI R19, RZ, 0x1f, R0 ;  /* 0x0000001fff137819 */ /* 0x000fe20000011400 */
[----:B------:R-:W4:Y:S01]  /*16640*/  SHFL.IDX PT, R7, R3, RZ, 0x181f ;  /* 0x00181fff03077589 */ /* 0x000f2200000e0000 */
[----:B------:R-:W-:-:S02]  /*16650*/  ISETP.GE.OR P2, PT, R2, R18, P0 ;  /* 0x000000120200720c */ /* 0x000fc40000746670 */
[C---:B------:R-:W-:Y:S01]  /*16660*/  IADD3 R8, R2.reuse, 0x10, RZ ;  /* 0x0000001002087810 */ /* 0x040fe20007ffe0ff */
[----:B------:R-:W1:Y:S01]  /*16670*/  SHFL.IDX PT, R9, R3, 0x1, 0x181f ;  /* 0x00381f0003097f89 */ /* 0x000e6200000e0000 */
[----:B------:R-:W-:Y:S02]  /*16680*/  IADD3 R14, R2, 0x20, RZ ;  /* 0x00000020020e7810 */ /* 0x000fe40007ffe0ff */
[-C--:B------:R-:W-:Y:S01]  /*16690*/  ISETP.GE.OR P4, PT, R8, R18.reuse, P0 ;  /* 0x000000120800720c */ /* 0x080fe20000786670 */
[----:B------:R-:W-:Y:S01]  /*166a0*/  SHFL.IDX PT, R12, R3, 0x2, 0x181f ;  /* 0x00581f00030c7f89 */ /* 0x000fe200000e0000 */
[C---:B------:R-:W-:Y:S02]  /*166b0*/  IADD3 R10, R2.reuse, 0x40, RZ ;  /* 0x00000040020a7810 */ /* 0x040fe40007ffe0ff */
[----:B------:R-:W-:Y:S01]  /*166c0*/  IADD3 R13, R2, 0x30, RZ ;  /* 0x00000030020d7810 */ /* 0x000fe20007ffe0ff */
[----:B------:R-:W2:Y:S01]  /*166d0*/  SHFL.IDX PT, R8, R4, 0x2, 0x181f ;  /* 0x00581f0004087f89 */ /* 0x000ea200000e0000 */
[----:B------:R-:W-:-:S02]  /*166e0*/  ISETP.GE.OR P3, PT, R14, R18, P0 ;  /* 0x000000120e00720c */ /* 0x000fc40000766670 */
[----:B---3--:R-:W-:Y:S01]  /*166f0*/  @!P2 LEA R6, P1, R0, R6, 0x1 ;  /* 0x000000060006a211 */ /* 0x008fe200078208ff */
[----:B------:R-:W-:Y:S01]  /*16700*/  SHFL.IDX PT, R11, R4, 0x3, 0x181f ;  /* 0x00781f00040b7f89 */ /* 0x000fe200000e0000 */
[----:B------:R-:W-:-:S03]  /*16710*/  ISETP.GE.OR P6, PT, R10, R18, P0 ;  /* 0x000000120a00720c */ /* 0x000fc600007c6670 */
[----:B------:R-:W-:Y:S01]  /*16720*/  SHFL.IDX PT, R14, R3, 0x3, 0x181f ;  /* 0x00781f00030e7f89 */ /* 0x000fe200000e0000 */
[----:B----4-:R-:W-:-:S03]  /*16730*/  @!P2 LEA.HI.X R7, R0, R7, R19, 0x1, P1 ;  /* 0x000000070007a211 */ /* 0x010fc600008f0c13 */
[----:B------:R-:W3:Y:S01]  /*16740*/  SHFL.IDX PT, R10, R4, 0x4, 0x181f ;  /* 0x00981f00040a7f89 */ /* 0x000ee200000e0000 */
[----:B------:R-:W-:-:S03]  /*16750*/  ISETP.GE.OR P1, PT, R13, R18, P0 ;  /* 0x000000120d00720c */ /* 0x000fc60000726670 */
[----:B------:R4:W-:Y:S04]  /*16760*/  @!P2 ST.E.128 [R6.64], RZ ;  /* 0x000000ff0600a985 */ /* 0x0009e8000c101d0a */
[----:B------:R-:W-:Y:S04]  /*16770*/  SHFL.IDX PT, R13, R4, 0x5, 0x181f ;  /* 0x00b81f00040d7f89 */ /* 0x000fe800000e0000 */
[----:B------:R-:W1:Y:S04]  /*16780*/  SHFL.IDX PT, R17, R3, 0x4, 0x181f ;  /* 0x00981f0003117f89 */ /* 0x000e6800000e0000 */
[----:B------:R-:W2:Y:S04]  /*16790*/  SHFL.IDX PT, R16, R3, 0x5, 0x181f ;  /* 0x00b81f0003107f89 */ /* 0x000ea800000e0000 */
[----:B------:R-:W-:Y:S04]  /*167a0*/  SHFL.IDX PT, R15, R3, 0x6, 0x181f ;  /* 0x00d81f00030f7f89 */ /* 0x000fe800000e0000 */
[----:B------:R-:W-:Y:S01]  /*167b0*/  SHFL.IDX PT, R3, R3, 0x7, 0x181f ;  /* 0x00f81f0003037f89 */ /* 0x000fe200000e0000 */
[----:B----4-:R-:W-:-:S02]  /*167c0*/  @!P4 LEA R6, P2, R0, R5, 0x1 ;  /* 0x000000050006c211 */ /* 0x010fc400078408ff */
[----:B------:R-:W-:Y:S01]  /*167d0*/  IADD3 R7, R2, 0x50, RZ ;  /* 0x0000005002077810 */ /* 0x000fe20007ffe0ff */
[----:B------:R-:W4:Y:S03]  /*167e0*/  SHFL.IDX PT, R5, R4, 0x6, 0x181f ;  /* 0x00d81f0004057f89 */ /* 0x000f2600000e0000 */
[----:B------:R-:W-:Y:S01]  /*167f0*/  ISETP.GE.OR P5, PT, R7, R18, P0 ;  /* 0x000000120700720c */ /* 0x000fe200007a6670 */
[----:B------:R-:W4:Y:S01]  /*16800*/  SHFL.IDX PT, R4, R4, 0x7, 0x181f ;  /* 0x00f81f0004047f89 */ /* 0x000f2200000e0000 */
[----:B-1----:R-:W-:Y:S02]  /*16810*/  @!P4 LEA.HI.X R7, R0, R9, R19, 0x1, P2 ;  /* 0x000000090007c211 */ /* 0x002fe400010f0c13 */
[----:B------:R-:W-:Y:S02]  /*16820*/  IADD3 R9, R2, 0x60, RZ ;  /* 0x0000006002097810 */ /* 0x000fe40007ffe0ff */
[----:B--2---:R-:W-:Y:S01]  /*16830*/  @!P3 LEA R8, P2, R0, R8, 0x1 ;  /* 0x000000080008b211 */ /* 0x004fe200078408ff */
[----:B------:R1:W-:Y:S01]  /*16840*/  @!P4 ST.E.128 [R6.64], RZ ;  /* 0x000000ff0600c985 */ /* 0x0003e2000c101d0a */
[----:B------:R-:W-:-:S02]  /*16850*/  ISETP.GE.OR P4, PT, R9, R18, P0 ;  /* 0x000000120900720c */ /* 0x000fc40000786670 */
[----:B------:R-:W-:Y:S02]  /*16860*/  @!P3 LEA.HI.X R9, R0, R12, R19, 0x1, P2 ;  /* 0x0000000c0009b211 */ /* 0x000fe400010f0c13 */
[----:B------:R-:W-:-:S03]  /*16870*/  IADD3 R2, R2, 0x70, RZ ;  /* 0x0000007002027810 */ /* 0x000fc60007ffe0ff */
[----:B------:R2:W-:Y:S01]  /*16880*/  @!P3 ST.E.128 [R8.64], RZ ;  /* 0x000000ff0800b985 */ /* 0x0005e2000c101d0a */
[----:B------:R-:W-:Y:S02]  /*16890*/  ISETP.GE.OR P0, PT, R2, R18, P0 ;  /* 0x000000120200720c */ /* 0x000fe40000706670 */
[C---:B---3--:R-:W-:Y:S02]  /*168a0*/  @!P6 LEA R10, P3, R0.reuse, R10, 0x1 ;  /* 0x0000000a000ae211 */ /* 0x048fe400078608ff */
[C---:B-1----:R-:W-:Y:S02]  /*168b0*/  @!P1 LEA R6, P2, R0.reuse, R11, 0x1 ;  /* 0x0000000b00069211 */ /* 0x042fe400078408ff */
[C-C-:B------:R-:W-:Y:S02]  /*168c0*/  @!P6 LEA.HI.X R11, R0.reuse, R17, R19.reuse, 0x1, P3 ;  /* 0x00000011000be211 */ /* 0x140fe400018f0c13 */
[C---:B------:R-:W-:Y:S02]  /*168d0*/  @!P1 LEA.HI.X R7, R0.reuse, R14, R19, 0x1, P2 ;  /* 0x0000000e00079211 */ /* 0x040fe400010f0c13 */
[----:B--2---:R-:W-:-:S03]  /*168e0*/  @!P5 LEA R8, P2, R0, R13, 0x1 ;  /* 0x0000000d0008d211 */ /* 0x004fc600078408ff */
[----:B------:R4:W-:Y:S01]  /*168f0*/  @!P1 ST.E.128 [R6.64], RZ ;  /* 0x000000ff06009985 */ /* 0x0009e2000c101d0a */
[----:B------:R-:W-:-:S03]  /*16900*/  @!P5 LEA.HI.X R9, R0, R16, R19, 0x1, P2 ;  /* 0x000000100009d211 */ /* 0x000fc600010f0c13 */
[----:B------:R1:W-:Y:S04]  /*16910*/  @!P6 ST.E.128 [R10.64], RZ ;  /* 0x000000ff0a00e985 */ /* 0x0003e8000c101d0a */
[----:B------:R1:W-:Y:S01]  /*16920*/  @!P5 ST.E.128 [R8.64], RZ ;  /* 0x000000ff0800d985 */ /* 0x0003e2000c101d0a */
[----:B----4-:R-:W-:-:S04]  /*16930*/  @!P4 LEA R6, P1, R0, R5, 0x1 ;  /* 0x000000050006c211 */ /* 0x010fc800078208ff */
[----:B------:R-:W-:-:S05]  /*16940*/  @!P4 LEA.HI.X R7, R0, R15, R19, 0x1, P1 ;  /* 0x0000000f0007c211 */ /* 0x000fca00008f0c13 */
[----:B------:R1:W-:Y:S01]  /*16950*/  @!P4 ST.E.128 [R6.64], RZ ;  /* 0x000000ff0600c985 */ /* 0x0003e2000c101d0a */
[----:B------:R-:W-:Y:S05]  /*16960*/  @P0 EXIT ;  /* 0x000000000000094d */ /* 0x000fea0003800000 */
[----:B------:R-:W-:-:S04]  /*16970*/  LEA R2, P0, R0, R4, 0x1 ;  /* 0x0000000400027211 */ /* 0x000fc800078008ff */
[----:B------:R-:W-:-:S05]  /*16980*/  LEA.HI.X R3, R0, R3, R19, 0x1, P0 ;  /* 0x0000000300037211 */ /* 0x000fca00000f0c13 */
[----:B------:R-:W-:Y:S01]  /*16990*/  ST.E.128 [R2.64], RZ ;  /* 0x000000ff02007985 */ /* 0x000fe2000c101d0a */
[----:B------:R-:W-:Y:S05]  /*169a0*/  EXIT ;  /* 0x000000000000794d */ /* 0x000fea0003800000 */
.L_x_611:
        /* <DEDUP_REMOVED lines=13> */
.L_x_1479:


//--------------------- .text._ZN7cutlass13device_kernelIN5flash19enable_sm80_to_sm89INS1_16FlashAttnFwdSm80INS1_25CollectiveMainloopFwdSm80ILi4ELi1ELb0EN4cute5tupleIJNS5_1CILi128EEENS7_ILi112EEENS7_ILi64EEEEEELi64ENS_10bfloat16_tEfNS_4arch4Sm80ELb1ELb0ELb1ELb1ELb0ELb1ELb1ELb0EEENS1_21CollectiveEpilogueFwdINS6_IJS8_SA_S9_EEENS6_IJNS7_ILi1EEESI_SI_EEESC_SE_Li128ELb1ELb1ELb0ELb0EEENS1_19SingleTileSchedulerILb1ELb0ELb1ELi128EEEEEEEEEvNT_6ParamsE --------------------------
	.section	.text._ZN7cutlass13device_kernelIN5flash19enable_sm80_to_sm89INS1_16FlashAttnFwdSm80INS1_25CollectiveMainloopFwdSm80ILi4ELi1ELb0EN4cute5tupleIJNS5_1CILi128EEENS7_ILi112EEENS7_ILi64EEEEEELi64ENS_10bfloat16_tEfNS_4arch4Sm80ELb1ELb0ELb1ELb1ELb0ELb1ELb1ELb0EEENS1_21CollectiveEpilogueFwdINS6_IJS8_SA_S9_EEENS6_IJNS7_ILi1EEESI_SI_EEESC_SE_Li128ELb1ELb1ELb0ELb0EEENS1_19SingleTileSchedulerILb1ELb0ELb1ELi128EEEEEEEEEvNT_6ParamsE,"ax",@progbits
	.sectioninfo	@"SHI_REGISTERS=255"
	.align	128
.text._ZN7cutlass13device_kernelIN5flash19enable_sm80_to_sm89INS1_16FlashAttnFwdSm80INS1_25CollectiveMainloopFwdSm80ILi4ELi1ELb0EN4cute5tupleIJNS5_1CILi128EEENS7_ILi112EEENS7_ILi64EEEEEELi64ENS_10bfloat16_tEfNS_4arch4Sm80ELb1ELb0ELb1ELb1ELb0ELb1ELb1ELb0EEENS1_21CollectiveEpilogueFwdINS6_IJS8_SA_S9_EEENS6_IJNS7_ILi1EEESI_SI_EEESC_SE_Li128ELb1ELb1ELb0ELb0EEENS1_19SingleTileSchedulerILb1ELb0ELb1ELi128EEEEEEEEEvNT_6ParamsE:
        .type           _ZN7cutlass13device_kernelIN5flash19enable_sm80_to_sm89INS1_16FlashAttnFwdSm80INS1_25CollectiveMainloopFwdSm80ILi4ELi1ELb0EN4cute5tupleIJNS5_1CILi128EEENS7_ILi112EEENS7_ILi64EEEEEELi64ENS_10bfloat16_tEfNS_4arch4Sm80ELb1ELb0ELb1ELb1ELb0ELb1ELb1ELb0EEENS1_21CollectiveEpilogueFwdINS6_IJS8_SA_S9_EEENS6_IJNS7_ILi1EEESI_SI_EEESC_SE_Li128ELb1ELb1ELb0ELb0EEENS1_19SingleTileSchedulerILb1ELb0ELb1ELi128EEEEEEEEEvNT_6ParamsE,@function
        .size           _ZN7cutlass13device_kernelIN5flash19enable_sm80_to_sm89INS1_16FlashAttnFwdSm80INS1_25CollectiveMainloopFwdSm80ILi4ELi1ELb0EN4cute5tupleIJNS5_1CILi128EEENS7_ILi112EEENS7_ILi64EEEEEELi64ENS_10bfloat16_tEfNS_4arch4Sm80ELb1ELb0ELb1ELb1ELb0ELb1ELb1ELb0EEENS1_21CollectiveEpilogueFwdINS6_IJS8_SA_S9_EEENS6_IJNS7_ILi1EEESI_SI_EEESC_SE_Li128ELb1ELb1ELb0ELb0EEENS1_19SingleTileSchedulerILb1ELb0ELb1ELi128EEEEEEEEEvNT_6ParamsE,(.L_x_1480 - _ZN7cutlass13device_kernelIN5flash19enable_sm80_to_sm89INS1_16FlashAttnFwdSm80INS1_25CollectiveMainloopFwdSm80ILi4ELi1ELb0EN4cute5tupleIJNS5_1CILi128EEENS7_ILi112EEENS7_ILi64EEEEEELi64ENS_10bfloat16_tEfNS_4arch4Sm80ELb1ELb0ELb1ELb1ELb0ELb1ELb1ELb0EEENS1_21CollectiveEpilogueFwdINS6_IJS8_SA_S9_EEENS6_IJNS7_ILi1EEESI_SI_EEESC_SE_Li128ELb1ELb1ELb0ELb0EEENS1_19SingleTileSchedulerILb1ELb0ELb1ELi128EEEEEEEEEvNT_6ParamsE)
        .other          _ZN7cutlass13device_kernelIN5flash19enable_sm80_to_sm89INS1_16FlashAttnFwdSm80INS1_25CollectiveMainloopFwdSm80ILi4ELi1ELb0EN4cute5tupleIJNS5_1CILi128EEENS7_ILi112EEENS7_ILi64EEEEEELi64ENS_10bfloat16_tEfNS_4arch4Sm80ELb1ELb0ELb1ELb1ELb0ELb1ELb1ELb0EEENS1_21CollectiveEpilogueFwdINS6_IJS8_SA_S9_EEENS6_IJNS7_ILi1EEESI_SI_EEESC_SE_Li128ELb1ELb1ELb0ELb0EEENS1_19SingleTileSchedulerILb1ELb0ELb1ELi128EEEEEEEEEvNT_6ParamsE,@"STO_CUDA_ENTRY STV_DEFAULT"
_ZN7cutlass13device_kernelIN5flash19enable_sm80_to_sm89INS1_16FlashAttnFwdSm80INS1_25CollectiveMainloopFwdSm80ILi4ELi1ELb0EN4cute5tupleIJNS5_1CILi128EEENS7_ILi112EEENS7_ILi64EEEEEELi64ENS_10bfloat16_tEfNS_4arch4Sm80ELb1ELb0ELb1ELb1ELb0ELb1ELb1ELb0EEENS1_21CollectiveEpilogueFwdINS6_IJS8_SA_S9_EEENS6_IJNS7_ILi1EEESI_SI_EEESC_SE_Li128ELb1ELb1ELb0ELb0EEENS1_19SingleTileSchedulerILb1ELb0ELb1ELi128EEEEEEEEEvNT_6ParamsE:
        /* <DEDUP_REMOVED lines=17> */
.L_x_613:
        /* <DEDUP_REMOVED lines=8> */
.L_x_615:
[----:B------:R-:W-:-:S04]  /*0190*/  MOV R0, c[0x0][0x54c] ;  /* 0x0001530000007a02 */ /* 0x000fc80000000f00 */
.L_x_614:
[----:B------:R-:W-:Y:S01]  /*01a0*/  USHF.L.U32 UR4, UR4, 0x7, URZ ;  /* 0x0000000704047899 */ /* 0x000fe2000800063f */
[----:B-----5:R-:W-:-:S05]  /*01b0*/  IMAD R0, R0, c[0x0][0x548], RZ ;  /* 0x0001520000007a24 */ /* 0x020fca00078e02ff */
[----:B------:R-:W-:-:S04]  /*01c0*/  MOV R12, UR4 ;  /* 0x00000004000c7c02 */ /* 0x000fc80008000f00 */
[----:B------:R-:W-:-:S04]  /*01d0*/  ISETP.GE.AND P0, PT, R12, R0, PT ;  /* 0x000000000c00720c */ /* 0x000fc80003f06270 */
[----:B------:R-:W-:-:S05]  /*01e0*/  SEL R0, R5, 0xffffffff, !P0 ;  /* 0xffffffff05007807 */ /* 0x000fca0004000000 */
[----:B------:R2:W-:Y:S01]  /*01f0*/  STL [R1+0x78], R0 ;  /* 0x0000780001007387 */ /* 0x0005e20000100800 */
[----:B------:R-:W-:Y:S05]  /*0200*/  BRA `(.L_x_616) ;  /* 0x0000014000007947 */ /* 0x000fea0003800000 */
.L_x_612:
[----:B------:R-:W-:-:S04]  /*0210*/  ISETP.NE.U32.AND P0, PT, RZ, c[0x0][0x568], PT ;  /* 0x00015a00ff007a0c */ /* 0x000fc80003f05070 */
[----:B------:R-:W-:-:S13]  /*0220*/  ISETP.NE.AND.EX P0, PT, RZ, c[0x0][0x56c], PT, P0 ;  /* 0x00015b00ff007a0c */ /* 0x000fda0003f05300 */
[----:B------:R-:W-:Y:S05]  /*0230*/  @!P0 BRA `(.L_x_617) ;  /* 0x0000002000008947 */ /* 0x000fea0003800000 */
[----:B------:R1:W5:Y:S01]  /*0240*/  LDG.E R0, [R2.64] ;  /* 0x0000000802007981 */ /* 0x000362000c1e1900 */
[----:B------:R-:W-:Y:S05]  /*0250*/  BRA `(.L_x_618) ;  /* 0x0000009000007947 */ /* 0x000fea0003800000 */
.L_x_617:
        /* <DEDUP_REMOVED lines=8> */
.L_x_619:
[----:B------:R-:W-:-:S04]  /*02e0*/  MOV R0, c[0x0][0x54c] ;  /* 0x0001530000007a02 */ /* 0x000fc80000000f00 */
.L_x_618:
[----:B------:R-:W-:Y:S01]  /*02f0*/  USHF.L.U32 UR4, UR4, 0x7, URZ ;  /* 0x0000000704047899 */ /* 0x000fe2000800063f */
[----:B-----5:R-:W-:-:S05]  /*0300*/  IMAD R0, R0, c[0x0][0x548], RZ ;  /* 0x0001520000007a24 */ /* 0x020fca00078e02ff */
[----:B------:R-:W-:-:S04]  /*0310*/  MOV R12, UR4 ;  /* 0x00000004000c7c02 */ /* 0x000fc80008000f00 */
[----:B------:R-:W-:-:S04]  /*0320*/  ISETP.GE.AND P0, PT, R12, R0, PT ;  /* 0x000000000c00720c */ /* 0x000fc80003f06270 */
[----:B------:R-:W-:-:S05]  /*0330*/  SEL R0, R5, 0xffffffff, !P0 ;  /* 0xffffffff05007807 */ /* 0x000fca0004000000 */
[----:B------:R2:W-:Y:S04]  /*0340*/  STL [R1+0x78], R0 ;  /* 0x0000780001007387 */ /* 0x0005e80000100800 */
.L_x_616:
        /* <DEDUP_REMOVED lines=18> */
[----:B------:R-:W-:Y:S01]  /*0470*/  @P2 IMAD.WIDE R10, R38, R15, c[0x0][0x370] ;  /* 0x0000dc00260a2625 */ /* 0x000fe200078e020f */
[----:B------:R-:W-:-:S03]  /*0480*/  ISETP.NE.AND.EX P3, PT, RZ, c[0x0][0x35c], PT, P3 ;  /* 0x0000d700ff007a0c */ /* 0x000fc60003f65330 */
[CC--:B------:R-:W-:Y:S01]  /*0490*/  @P0 IMAD.WIDE R8, R38.reuse, R15.reuse, c[0x0][0x360] ;  /* 0x0000d80026080625 */ /* 0x0c0fe200078e020f */
[----:B------:R2:W5:Y:S03]  /*04a0*/  @P2 LDG.E R187, [R10.64] ;  /* 0x000000080abb2981 */ /* 0x000566000c1e1900 */
[----:B-1----:R-:W-:Y:S01]  /*04b0*/  IMAD.WIDE R2, R38, R15, c[0x0][0x358] ;  /* 0x0000d60026027625 */ /* 0x002fe200078e020f */
[----:B------:R-:W3:Y:S04]  /*04c0*/  @P0 LDG.E R0, [R8.64] ;  /* 0x0000000808000981 */ /* 0x000ee8000c1e1900 */
[----:B------:R2:W5:Y:S04]  /*04d0*/  @P1 LDG.E R186, [R6.64] ;  /* 0x0000000806ba1981 */ /* 0x000568000c1e1900 */
[----:B------:R2:W5:Y:S04]  /*04e0*/  @P5 LDG.E R190, [R4.64] ;  /* 0x0000000804be5981 */ /* 0x000568000c1e1900 */
[----:B------:R2:W5:Y:S04]  /*04f0*/  @P3 LDG.E R13, [R2.64] ;  /* 0x00000008020d3981 */ /* 0x000568000c1e1900 */
[----:B------:R-:W1:Y:S01]  /*0500*/  S2R R40, SR_CTAID.Y ;  /* 0x0000000000287919 */ /* 0x000e620000002600 */
[----:B------:R-:W-:Y:S01]  /*0510*/  IMAD.MOV.U32 R14, RZ, RZ, c[0x0][0x1d0] ;  /* 0x00007400ff0e7624 */ /* 0x000fe200078e00ff */
[----:B-1----:R-:W-:-:S02]  /*0520*/  SHF.R.S32.HI R217, RZ, 0x1f, R40 ;  /* 0x0000001fffd97819 */ /* 0x002fc40000011428 */
[----:B---3--:R1:W-:Y:S01]  /*0530*/  STL [R1+0x40], R0 ;  /* 0x0000400001007387 */ /* 0x0083e20000100800 */
[----:B------:R-:W-:Y:S02]  /*0540*/  IMAD.MOV.U32 R9, RZ, RZ, R0 ;  /* 0x000000ffff097224 */ /* 0x000fe400078e0000 */
[----:B-1----:R-:W-:Y:S01]  /*0550*/  IMAD.MOV.U32 R0, RZ, RZ, c[0x0][0x228] ;  /* 0x00008a00ff007624 */ /* 0x002fe200078e00ff */
[----:B------:R-:W-:Y:S05]  /*0560*/  @P0 BRA `(.L_x_620) ;  /* 0x0000005000000947 */ /* 0x000fea0003800000 */
[----:B--2---:R-:W-:Y:S05]  /*0570*/  @!P1 BRA `(.L_x_620) ;  /* 0x0000004000009947 */ /* 0x004fea0003800000 */
[----:B------:R1:W2:Y:S04]  /*0580*/  LDG.E R8, [R6.64] ;  /* 0x0000000806087981 */ /* 0x0002a8000c1e1900 */
[----:B-1----:R-:W2:Y:S02]  /*0590*/  LDG.E R6, [R6.64+0x4] ;  /* 0x0000040806067981 */ /* 0x002ea4000c1e1900 */
[----:B--2---:R-:W-:-:S05]  /*05a0*/  IADD3 R9, -R8, R6, RZ ;  /* 0x0000000608097210 */ /* 0x004fca0007ffe1ff */
[----:B------:R1:W-:Y:S02]  /*05b0*/  STL [R1+0x40], R9 ;  /* 0x0000400901007387 */ /* 0x0003e40000100800 */
.L_x_620:
[----:B--2---:R-:W-:-:S04]  /*05c0*/  ISETP.NE.U32.AND P0, PT, RZ, c[0x0][0x368], PT ;  /* 0x0000da00ff007a0c */ /* 0x004fc80003f05070 */
[----:B------:R-:W-:-:S13]  /*05d0*/  ISETP.NE.AND.EX P0, PT, RZ, c[0x0][0x36c], PT, P0 ;  /* 0x0000db00ff007a0c */ /* 0x000fda0003f05300 */
[----:B------:R-:W-:Y:S05]  /*05e0*/  @!P0 BRA `(.L_x_621) ;  /* 0x0000003000008947 */ /* 0x000fea0003800000 */
[----:B------:R-:W-:-:S05]  /*05f0*/  IMAD.WIDE R4, R38, R15, c[0x0][0x368] ;  /* 0x0000da0026047625 */ /* 0x000fca00078e020f */
[----:B------:R2:W5:Y:S01]  /*0600*/  LDG.E R14, [R4.64] ;  /* 0x00000008040e7981 */ /* 0x000562000c1e1900 */
[----:B------:R-:W-:Y:S05]  /*0610*/  BRA `(.L_x_622) ;  /* 0x0000004000007947 */ /* 0x000fea0003800000 */
.L_x_621:
[----:B------:R-:W-:Y:S05]  /*0620*/  @!P5 BRA `(.L_x_622) ;  /* 0x000000300000d947 */ /* 0x000fea0003800000 */
[----:B------:R2:W3:Y:S04]  /*0630*/  LDG.E R6, [R4.64] ;  /* 0x0000000804067981 */ /* 0x0004e8000c1e1900 */
[----:B--2---:R-:W3:Y:S02]  /*0640*/  LDG.E R4, [R4.64+0x4] ;  /* 0x0000040804047981 */ /* 0x004ee4000c1e1900 */
[----:B---3--:R-:W-:Y:S02]  /*0650*/  IADD3 R14, -R6, R4, RZ ;  /* 0x00000004060e7210 */ /* 0x008fe40007ffe1ff */
.L_x_622:
[----:B--2---:R2:W3:Y:S04]  /*0660*/  @P3 LDG.E R5, [R2.64] ;  /* 0x0000000802053981 */ /* 0x0044e8000c1e1900 */
[----:B------:R2:W3:Y:S01]  /*0670*/  @P3 LDG.E R4, [R2.64+0x4] ;  /* 0x0000040802043981 */ /* 0x0004e2000c1e1900 */
[----:B------:R-:W-:Y:S01]  /*0680*/  ISETP.NE.U32.AND P0, PT, RZ, c[0x0][0x378], PT ;  /* 0x0000de00ff007a0c */ /* 0x000fe20003f05070 */
[----:B-----5:R-:W-:-:S03]  /*0690*/  IMAD.MOV.U32 R167, RZ, RZ, R14 ;  /* 0x000000ffffa77224 */ /* 0x020fc600078e000e */
[----:B------:R-:W-:Y:S01]  /*06a0*/  ISETP.NE.AND.EX P0, PT, RZ, c[0x0][0x37c], PT, P0 ;  /* 0x0000df00ff007a0c */ /* 0x000fe20003f05300 */
[----:B------:R-:W-:-:S12]  /*06b0*/  IMAD.MOV.U32 R6, RZ, RZ, c[0x0][0x2c4] ;  /* 0x0000b100ff067624 */ /* 0x000fd800078e00ff */
[----:B--2---:R-:W-:-:S05]  /*06c0*/  @P0 IMAD.WIDE R2, R38, R15, c[0x0][0x378] ;  /* 0x0000de0026020625 */ /* 0x004fca00078e020f */
[----:B------:R2:W5:Y:S01]  /*06d0*/  @P0 LDG.E R167, [R2.64] ;  /* 0x0000000802a70981 */ /* 0x000562000c1e1900 */
[----:B------:R-:W-:Y:S01]  /*06e0*/  ISETP.NE.AND P0, PT, R6, 0x1, PT ;  /* 0x000000010600780c */ /* 0x000fe20003f05270 */
[----:B------:R-:W-:Y:S02]  /*06f0*/  IMAD.IADD R6, R14, 0x1, -R187 ;  /* 0x000000010e067824 */ /* 0x000fe400078e0abb */
[----:B--2---:R-:W-:Y:S01]  /*0700*/  IMAD.MOV.U32 R2, RZ, RZ, R12 ;  /* 0x000000ffff027224 */ /* 0x004fe200078e000c */
[----:B------:R-:W-:-:S04]  /*0710*/  IADD3 R3, R12, 0x7f, RZ ;  /* 0x0000007f0c037810 */ /* 0x000fc80007ffe0ff */
[----:B------:R2:W-:Y:S05]  /*0720*/  STL [R1+0x18], R2 ;  /* 0x0000180201007387 */ /* 0x0005ea0000100800 */
[----:B--2---:R-:W-:-:S05]  /*0730*/  @P0 IADD3 R2, R2, 0x7f, RZ ;  /* 0x0000007f02020810 */ /* 0x004fca0007ffe0ff */
[----:B------:R-:W-:-:S05]  /*0740*/  @P0 IMAD.HI.U32 R2, R2, c[0x0][0x2c8], RZ ;  /* 0x0000b20002020a27 */ /* 0x000fca00078e00ff */
[----:B------:R-:W-:Y:S01]  /*0750*/  @P0 SHF.R.U32.HI R3, RZ, c[0x0][0x2cc], R2 ;  /* 0x0000b300ff030a19 */ /* 0x000fe20000011602 */
[----:B------:R-:W-:Y:S02]  /*0760*/  IMAD.MOV.U32 R2, RZ, RZ, RZ ;  /* 0x000000ffff027224 */ /* 0x000fe400078e00ff */
[----:B---3--:R-:W-:Y:S02]  /*0770*/  @P3 IMAD.IADD R0, R4, 0x1, -R5 ;  /* 0x0000000104003824 */ /* 0x008fe400078e0a05 */
[----:B------:R-:W-:Y:S02]  /*0780*/  IMAD.MOV.U32 R4, RZ, RZ, RZ ;  /* 0x000000ffff047224 */ /* 0x000fe400078e00ff */
[----:B------:R-:W-:-:S05]  /*0790*/  IMAD.IADD R5, R6, 0x1, R0 ;  /* 0x0000000106057824 */ /* 0x000fca00078e0200 */
[----:B------:R-:W-:Y:S01]  /*07a0*/  IADD3 R199, R5, 0x70, -R9 ;  /* 0x0000007005c77810 */ /* 0x000fe20007ffe809 */
[----:B------:R2:W-:Y:S04]  /*07b0*/  STL [R1+0x44], R5 ;  /* 0x0000440501007387 */ /* 0x0005e80000100800 */
[----:B------:R-:W-:-:S04]  /*07c0*/  IMAD.IADD R3, R199, 0x1, R3 ;  /* 0x00000001c7037824 */ /* 0x000fc800078e0203 */
[----:B------:R-:W-:-:S05]  /*07d0*/  IMAD.HI R2, R3, -0x6db6db6d, R2 ;  /* 0x9249249303027827 */ /* 0x000fca00078e0202 */
[----:B------:R-:W-:-:S04]  /*07e0*/  SHF.R.U32.HI R3, RZ, 0x1f, R2 ;  /* 0x0000001fff037819 */ /* 0x000fc80000011602 */
[----:B------:R-:W-:Y:S02]  /*07f0*/  LEA.HI.SX32 R2, R2, R3, 0x1a ;  /* 0x0000000302027211 */ /* 0x000fe400078fd2ff */
[----:B--2---:R-:W-:-:S05]  /*0800*/  IADD3 R5, R5, 0x6f, RZ ;  /* 0x0000006f05057810 */ /* 0x004fca0007ffe0ff */
[----:B------:R-:W-:-:S05]  /*0810*/  IMAD.HI R4, R5, -0x6db6db6d, R4 ;  /* 0x9249249305047827 */ /* 0x000fca00078e0204 */
[----:B------:R-:W-:-:S04]  /*0820*/  SHF.R.U32.HI R5, RZ, 0x1f, R4 ;  /* 0x0000001fff057819 */ /* 0x000fc80000011604 */
[----:B------:R-:W-:-:S04]  /*0830*/  LEA.HI.SX32 R198, R4, R5, 0x1a ;  /* 0x0000000504c67211 */ /* 0x000fc800078fd2ff */
[----:B------:R-:W-:Y:S01]  /*0840*/  IMNMX R3, R198, R2, PT ;  /* 0x00000002c6037217 */ /* 0x000fe20003800200 */
[----:B------:R-:W-:-:S04]  /*0850*/  IMAD.MOV R2, RZ, RZ, -R6 ;  /* 0x000000ffff027224 */ /* 0x000fc800078e0a06 */
[----:B------:R-:W-:Y:S01]  /*0860*/  IMAD R3, R3, 0x70, -R6 ;  /* 0x0000007003037824 */ /* 0x000fe200078e0a06 */
[----:B------:R-:W-:-:S04]  /*0870*/  IMNMX R2, RZ, R2, !PT ;  /* 0x00000002ff027217 */ /* 0x000fc80007800200 */
[----:B------:R-:W-:-:S04]  /*0880*/  IMNMX R3, R3, R0, PT ;  /* 0x0000000003037217 */ /* 0x000fc80003800200 */
[----:B------:R-:W-:Y:S02]  /*0890*/  ISETP.GT.AND P0, PT, R3, R2, PT ;  /* 0x000000020300720c */ /* 0x000fe40003f04270 */
[----:B------:R-:W-:-:S05]  /*08a0*/  SHF.R.U32.HI R2, RZ, 0x4, R2 ;  /* 0x00000004ff027819 */ /* 0x000fca0000011602 */
[----:B------:R-:W-:-:S04]  /*08b0*/  IMAD.WIDE.U32 R4, R2, 0x24924925, RZ ;  /* 0x2492492502047825 */ /* 0x000fc800078e00ff */
[----:B------:R-:W-:Y:S02]  /*08c0*/  IMAD.MOV.U32 R164, RZ, RZ, R5 ;  /* 0x000000ffffa47224 */ /* 0x000fe400078e0005 */
[----:B------:R-:W-:Y:S01]  /*08d0*/  @P0 IADD3 R3, R3, 0x6f, RZ ;  /* 0x0000006f03030810 */ /* 0x000fe20007ffe0ff */
[----:B------:R-:W-:Y:S02]  /*08e0*/  @P0 IMAD.MOV.U32 R2, RZ, RZ, RZ ;  /* 0x000000ffff020224 */ /* 0x000fe400078e00ff */
[----:B------:R-:W-:Y:S02]  /*08f0*/  IMAD.MOV.U32 R6, RZ, RZ, R164 ;  /* 0x000000ffff067224 */ /* 0x000fe400078e00a4 */
[----:B------:R-:W-:-:S05]  /*0900*/  @P0 IMAD.HI R2, R3, -0x6db6db6d, R2 ;  /* 0x9249249303020827 */ /* 0x000fca00078e0202 */
[----:B------:R-:W-:-:S04]  /*0910*/  @P0 SHF.R.U32.HI R3, RZ, 0x1f, R2 ;  /* 0x0000001fff030819 */ /* 0x000fc80000011602 */
[----:B------:R-:W-:-:S04]  /*0920*/  @P0 LEA.HI.SX32 R6, R2, R3, 0x1a ;  /* 0x0000000302060211 */ /* 0x000fc800078fd2ff */
[----:B------:R-:W-:-:S13]  /*0930*/  ISETP.GT.AND P0, PT, R6, R164, PT ;  /* 0x000000a40600720c */ /* 0x000fda0003f04270 */
[----:B------:R-:W-:Y:S05]  /*0940*/  @!P0 BRA `(.L_x_623) ;  /* 0x000077c000008947 */ /* 0x000fea0003800000 */
[----:B------:R-:W-:-:S04]  /*0950*/  ISETP.NE.U32.AND P0, PT, RZ, c[0x0][0x340], PT ;  /* 0x0000d000ff007a0c */ /* 0x000fc80003f05070 */
[----:B------:R-:W-:-:S13]  /*0960*/  ISETP.NE.AND.EX P4, PT, RZ, c[0x0][0x344], PT, P0 ;  /* 0x0000d100ff007a0c */ /* 0x000fda0003f85300 */
[----:B------:R-:W-:-:S05]  /*0970*/  @P4 IMAD.WIDE R2, R38, R15, c[0x0][0x340] ;  /* 0x0000d00026024625 */ /* 0x000fca00078e020f */
[----:B------:R2:W3:Y:S01]  /*0980*/  @P4 LDG.E R34, [R2.64] ;  /* 0x0000000802224981 */ /* 0x0004e2000c1e1900 */
        /* <DEDUP_REMOVED lines=24> */
[-C--:B--2---:R-:W-:Y:S01]  /*0b10*/  LEA.HI R3, R36, R250.reuse, RZ, 0x3 ;  /* 0x000000fa24037211 */ /* 0x084fe200078f18ff */
        /* <DEDUP_REMOVED lines=11> */
[----:B------:R-:W-:Y:S01]  /*0bd0*/  IADD3 R117, R26, 0x20, RZ ;  /* 0x000000201a757810 */ /* 0x000fe20007ffe0ff */
[----:B------:R-:W-:Y:S01]  /*0be0*/  IMAD.SHL.U32 R10, R2, 0x8, RZ ;  /* 0x00000008020a7824 */ /* 0x000fe200078e00ff */
[C---:B------:R-:W-:Y:S01]  /*0bf0*/  LEA.HI.X.SX32 R165, R5.reuse, R3, 0x1, P0 ;  /* 0x0000000305a57211 */ /* 0x040fe200000f0eff */
[----:B------:R-:W-:Y:S01]  /*0c00*/  IMAD.SHL.U32 R5, R5, 0x40, RZ ;  /* 0x0000004005057824 */ /* 0x000fe200078e00ff */
[----:B------:R-:W-:Y:S01]  /*0c10*/  SHF.R.S32.HI R27, RZ, 0x1f, R26 ;  /* 0x0000001fff1b7819 */ /* 0x000fe2000001141a */
[----:B------:R-:W-:Y:S01]  /*0c20*/  IMAD R13, R39, -0x70, R140 ;  /* 0xffffff90270d7824 */ /* 0x000fe200078e028c */
[----:B------:R-:W-:Y:S01]  /*0c30*/  SHF.R.S32.HI R11, RZ, 0x1f, R10 ;  /* 0x0000001fff0b7819 */ /* 0x000fe2000001140a */
[----:B------:R-:W-:Y:S01]  /*0c40*/  IMAD R2, R165, c[0x0][0x238], RZ ;  /* 0x00008e00a5027a24 */ /* 0x000fe200078e02ff */
[----:B------:R-:W-:Y:S01]  /*0c50*/  ISETP.GE.AND P6, PT, R10, c[0x0][0x1d4], PT ;  /* 0x000075000a007a0c */ /* 0x000fe20003fc6270 */
[----:B------:R-:W-:Y:S01]  /*0c60*/  IMAD R16, R101, c[0x0][0x284], R16 ;  /* 0x0000a10065107a24 */ /* 0x000fe200078e0210 */
[C---:B------:R-:W-:Y:S01]  /*0c70*/  ISETP.GE.AND P1, PT, R13.reuse, 0x1, PT ;  /* 0x000000010d00780c */ /* 0x040fe20003f26270 */
[C---:B------:R-:W-:Y:S01]  /*0c80*/  IMAD R4, R160.reuse, c[0x0][0x23c], R2 ;  /* 0x00008f00a0047a24 */ /* 0x040fe200078e0202 */
[C---:B------:R-:W-:Y:S01]  /*0c90*/  ISETP.GE.AND P0, PT, R13.reuse, 0x11, PT ;  /* 0x000000110d00780c */ /* 0x040fe20003f06270 */
        /* <DEDUP_REMOVED lines=40> */
[----:B------:R-:W-:Y:S01]  /*0f20*/  IMAD.WIDE.U32 R14, R101, c[0x0][0x280], R32 ;  /* 0x0000a000650e7a25 */ /* 0x000fe200078e0020 */
[----:B------:R-:W-:-:S03]  /*0f30*/  @P1 LEA R4, P2, R22, c[0x0][0x220], 0x1 ;  /* 0x0000880016041a11 */ /* 0x000fc600078408ff */
[----:B------:R-:W-:Y:S01]  /*0f40*/  IMAD.SHL.U32 R94, R2, 0x2, RZ ;  /* 0x00000002025e7824 */ /* 0x000fe200078e00ff */
[----:B------:R-:W-:Y:S01]  /*0f50*/  @P1 LEA.HI.X R5, R22, c[0x0][0x224], R3, 0x1, P2 ;  /* 0x0000890016051a11 */ /* 0x000fe200010f0c03 */
[----:B------:R-:W-:Y:S01]  /*0f60*/  IMAD.IADD R115, R15, 0x1, R16 ;  /* 0x000000010f737824 */ /* 0x000fe200078e0210 */
[----:B------:R-:W-:Y:S01]  /*0f70*/  @P0 LEA R2, P2, R166, R22, 0x4 ;  /* 0x00000016a6020211 */ /* 0x000fe200078420ff */
[----:B------:R-:W-:Y:S02]  /*0f80*/  IMAD.MOV.U32 R114, RZ, RZ, R14 ;  /* 0x000000ffff727224 */ /* 0x000fe400078e000e */
[----:B------:R-:W-:Y:S01]  /*0f90*/  @!PT LDS RZ, [RZ] ;  /* 0x00000000fffff984 */ /* 0x000fe20000000800 */
[----:B------:R-:W-:Y:S01]  /*0fa0*/  @!PT LDS RZ, [RZ] ;  /* 0x00000000fffff984 */ /* 0x000fe20000000800 */
[----:B------:R-:W-:Y:S01]  /*0fb0*/  @!PT LDS RZ, [RZ] ;  /* 0x00000000fffff984 */ /* 0x000fe20000000800 */
[----:B------:R2:W-:Y:S01]  /*0fc0*/  @P1 LDGSTS.E.BYPASS.LTC128B.128 [R94+0x3900], [R4.64], !P6 ;  /* 0x03900000045e1fae */ /* 0x0005e2000f101d48 */
[----:B------:R-:W-:Y:S01]  /*0fd0*/  ISETP.GE.AND P1, PT, R13, 0x31, PT ;  /* 0x000000310d00780c */ /* 0x000fe20003f26270 */
[----:B------:R-:W-:-:S04]  /*0fe0*/  IMAD.WIDE.U32 R188, R101, c[0x0][0x1e0], RZ ;  /* 0x0000780065bc7a25 */ /* 0x000fc800078e00ff */
[----:B------:R-:W-:Y:S02]  /*0ff0*/  IMAD.SHL.U32 R215, R180, 0x40, RZ ;  /* 0x00000040b4d77824 */ /* 0x000fe400078e00ff */
[C---:B------:R-:W-:Y:S02]  /*1000*/  IMAD R201, R172.reuse, c[0x0][0x294], RZ ;  /* 0x0000a500acc97a24 */ /* 0x040fe400078e02ff */
[C---:B------:R-:W-:Y:S02]  /*1010*/  IMAD R202, R172.reuse, c[0x0][0x284], RZ ;  /* 0x0000a100acca7a24 */ /* 0x040fe400078e02ff */
[C---:B------:R-:W-:Y:S02]  /*1020*/  IMAD R203, R172.reuse, c[0x0][0x1e4], RZ ;  /* 0x00007900accb7a24 */ /* 0x040fe400078e02ff */
[----:B------:R-:W-:Y:S02]  /*1030*/  @P1 IMAD R12, R37, 0x30, RZ ;  /* 0x00000030250c1824 */ /* 0x000fe400078e02ff */
[----:B------:R-:W-:-:S04]  /*1040*/  IMAD.WIDE.U32 R176, R172, c[0x0][0x290], RZ ;  /* 0x0000a400acb07a25 */ /* 0x000fc800078e00ff */
[----:B------:R-:W-:-:S04]  /*1050*/  IMAD.WIDE.U32 R174, R172, c[0x0][0x280], RZ ;  /* 0x0000a000acae7a25 */ /* 0x000fc800078e00ff */
[----:B------:R-:W-:Y:S01]  /*1060*/  IMAD.WIDE.U32 R180, R180, 0x60, RZ ;  /* 0x00000060b4b47825 */ /* 0x000fe200078e00ff */
[----:B--2---:R-:W-:-:S03]  /*1070*/  @P0 LEA.HI.X R5, R166, R3, R37, 0x4, P2 ;  /* 0x00000003a6050211 */ /* 0x004fc600010f2425 */
[----:B------:R-:W-:Y:S01]  /*1080*/  IMAD.WIDE.U32 R194, R169, c[0x0][0x1e0], RZ ;  /* 0x00007800a9c27a25 */ /* 0x000fe200078e00ff */
[----:B------:R-:W-:Y:S02]  /*1090*/  @P0 LEA R4, P2, R2, c[0x0][0x220], 0x1 ;  /* 0x0000880002040a11 */ /* 0x000fe400078408ff */
[----:B------:R-:W-:Y:S01]  /*10a0*/  IADD3 R200, R181, UR10, RZ ;  /* 0x0000000ab5c87c10 */ /* 0x000fe2000fffe0ff */
[----:B------:R-:W-:Y:S01]  /*10b0*/  IMAD.WIDE.U32 R172, R172, c[0x0][0x1e0], RZ ;  /* 0x00007800acac7a25 */ /* 0x000fe200078e00ff */
[----:B------:R-:W-:Y:S02]  /*10c0*/  @P0 LEA.HI.X R5, R2, c[0x0][0x224], R5, 0x1, P2 ;  /* 0x0000890002050a11 */ /* 0x000fe400010f0c05 */
[----:B------:R-:W-:Y:S01]  /*10d0*/  @P3 IADD3 R6, P2, R22, R6, RZ ;  /* 0x0000000616063210 */ /* 0x000fe20007f5e0ff */
[----:B------:R-:W-:Y:S02]  /*10e0*/  IMAD.SHL.U32 R2, R37, 0x20, RZ ;  /* 0x0000002025027824 */ /* 0x000fe400078e00ff */
[----:B------:R2:W-:Y:S01]  /*10f0*/  @P0 LDGSTS.E.BYPASS.LTC128B.128 [R94+0x4100], [R4.64], !P6 ;  /* 0x04100000045e0fae */ /* 0x0005e2000f101d48 */
[----:B------:R-:W-:Y:S01]  /*1100*/  @P3 LEA R8, P0, R6, c[0x0][0x220], 0x1 ;  /* 0x0000880006083a11 */ /* 0x000fe200078008ff */
[----:B------:R-:W-:Y:S01]  /*1110*/  IMAD.WIDE.U32 R196, R170, c[0x0][0x1e0], RZ ;  /* 0x00007800aac47a25 */ /* 0x000fe200078e00ff */
[----:B------:R-:W-:-:S02]  /*1120*/  @P3 IADD3.X R7, R3, R7, R2, P2, !PT ;  /* 0x0000000703073210 */ /* 0x000fc400017fe402 */
[----:B------:R-:W-:Y:S01]  /*1130*/  @P1 MOV R2, R22 ;  /* 0x0000001600021202 */ /* 0x000fe20000000f00 */
[----:B------:R-:W-:Y:S01]  /*1140*/  IMAD.WIDE.U32 R192, R168, c[0x0][0x1e0], RZ ;  /* 0x00007800a8c07a25 */ /* 0x000fe200078e00ff */
[----:B------:R-:W-:Y:S02]  /*1150*/  ISETP.GE.AND P2, PT, R13, 0x41, PT ;  /* 0x000000410d00780c */ /* 0x000fe40003f46270 */
[----:B-1----:R-:W-:Y:S01]  /*1160*/  @P3 LEA.HI.X R9, R6, c[0x0][0x224], R7, 0x1, P0 ;  /* 0x0000890006093a11 */ /* 0x002fe200000f0c07 */
[----:B-----5:R-:W-:-:S04]  /*1170*/  IMAD.WIDE.U32 R114, R167, c[0x0][0x280], R114 ;  /* 0x0000a000a7727a25 */ /* 0x020fc800078e0072 */
[----:B------:R1:W-:Y:S01]  /*1180*/  @P3 LDGSTS.E.BYPASS.LTC128B.128 [R94+0x4900], [R8.64], !P6 ;  /* 0x04900000085e3fae */ /* 0x0003e2000f101d48 */
[----:B------:R-:W-:Y:S02]  /*1190*/  IMAD.IADD R201, R177, 0x1, R201 ;  /* 0x00000001b1c97824 */ /* 0x000fe400078e02c9 */
[----:B------:R-:W-:Y:S02]  /*11a0*/  IMAD.IADD R202, R175, 0x1, R202 ;  /* 0x00000001afca7824 */ /* 0x000fe400078e02ca */
[----:B------:R-:W-:Y:S02]  /*11b0*/  IMAD.IADD R203, R173, 0x1, R203 ;  /* 0x00000001adcb7824 */ /* 0x000fe400078e02cb */
[----:B--2---:R-:W-:-:S04]  /*11c0*/  @P1 IMAD.WIDE.U32 R4, R166, 0x30, R2 ;  /* 0x00000030a6041825 */ /* 0x004fc800078e0002 */
        /* <DEDUP_REMOVED lines=8> */
[----:B-1----:R-:W-:Y:S01]  /*1250*/  IMAD R9, R217, c[0x0][0x260], RZ ;  /* 0x00009800d9097a24 */ /* 0x002fe200078e02ff */
        /* <DEDUP_REMOVED lines=15> */
[----:B--2---:R-:W-:-:S03]  /*1350*/  IMAD R6, R31, c[0x0][0x1e0], RZ ;  /* 0x000078001f067a24 */ /* 0x004fc600078e02ff */
[----:B------:R-:W-:Y:S02]  /*1360*/  SEL R23, RZ, 0xffffffff, P0 ;  /* 0xffffffffff177807 */ /* 0x000fe40000000000 */
[----:B------:R-:W-:Y:S01]  /*1370*/  ISETP.GT.AND P0, PT, R13, 0x60, PT ;  /* 0x000000600d00780c */ /* 0x000fe20003f04270 */
[----:B------:R-:W-:-:S04]  /*1380*/  IMAD R6, R28, c[0x0][0x1e4], R6 ;  /* 0x000079001c067a24 */ /* 0x000fc800078e0206 */
[----:B------:R-:W-:-:S04]  /*1390*/  IMAD.IADD R5, R5, 0x1, R6 ;  /* 0x0000000105057824 */ /* 0x000fc800078e0206 */
        /* <DEDUP_REMOVED lines=32> */
[----:B------:R-:W-:Y:S01]  /*15a0*/  @P1 IMAD R6, R37, 0x50, RZ ;  /* 0x0000005025061824 */ /* 0x000fe200078e02ff */
[----:B------:R-:W-:Y:S01]  /*15b0*/  LEA.HI R7, R36, R250, RZ, 0x5 ;  /* 0x000000fa24077211 */ /* 0x000fe200078f28ff */
[----:B------:R-:W-:Y:S01]  /*15c0*/  @P1 IMAD.WIDE.U32 R4, R166, 0x50, R4 ;  /* 0x00000050a6041825 */ /* 0x000fe200078e0004 */
[C---:B------:R-:W-:Y:S02]  /*15d0*/  LOP3.LUT R98, R24.reuse, 0x1, RZ, 0xc0, !PT ;  /* 0x0000000118627812 */ /* 0x040fe400078ec0ff */
[----:B------:R-:W-:Y:S01]  /*15e0*/  LOP3.LUT R99, R24, 0x2, RZ, 0xc0, !PT ;  /* 0x0000000218637812 */ /* 0x000fe200078ec0ff */
[----:B------:R-:W-:Y:S01]  /*15f0*/  @P1 IMAD.IADD R5, R5, 0x1, R6 ;  /* 0x0000000105051824 */ /* 0x000fe200078e0206 */
[----:B------:R-:W-:Y:S01]  /*1600*/  @P1 LEA R8, P2, R4, c[0x0][0x220], 0x1 ;  /* 0x0000880004081a11 */ /* 0x000fe200078408ff */
[----:B------:R-:W-:-:S02]  /*1610*/  IMAD.IADD R2, R101, 0x1, -R2 ;  /* 0x0000000165027824 */ /* 0x000fc400078e0a02 */
        /* <DEDUP_REMOVED lines=11> */
[----:B------:R-:W-:Y:S01]  /*16d0*/  IMAD.WIDE.U32 R112, R167, c[0x0][0x290], R112 ;  /* 0x0000a400a7707a25 */ /* 0x000fe200078e0070 */
        /* <DEDUP_REMOVED lines=14> */
[----:B------:R-:W-:Y:S01]  /*17c0*/  IMAD.IADD R104, R103, 0x1, R104 ;  /* 0x0000000167687824 */ /* 0x000fe200078e0268 */
[----:B------:R-:W-:Y:S02]  /*17d0*/  SHF.R.U32.HI R7, RZ, 0x3, R4 ;  /* 0x00000003ff077819 */ /* 0x000fe40000011604 */
[----:B------:R-:W-:Y:S02]  /*17e0*/  LOP3.LUT R11, R4, 0x38, R20, 0xf8, !PT ;  /* 0x00000038040b7812 */ /* 0x000fe400078ef814 */
[----:B------:R-:W-:Y:S02]  /*17f0*/  LOP3.LUT R97, R6, R12, R5, 0xf6, !PT ;  /* 0x0000000c06617212 */ /* 0x000fe400078ef605 */
[----:B------:R-:W-:Y:S02]  /*1800*/  LOP3.LUT R4, R4, 0x38, R100, 0xf8, !PT ;  /* 0x0000003804047812 */ /* 0x000fe400078ef864 */
[----:B------:R-:W-:-:S02]  /*1810*/  LOP3.LUT R12, R2, 0x38, R20, 0xf8, !PT ;  /* 0x00000038020c7812 */ /* 0x000fc400078ef814 */
[----:B--2---:R-:W-:Y:S02]  /*1820*/  SHF.R.S32.HI R8, RZ, 0x1f, R169 ;  /* 0x0000001fff087819 */ /* 0x004fe400000114a9 */
[----:B------:R-:W-:Y:S02]  /*1830*/  LOP3.LUT R2, R2, 0x38, R100, 0xf8, !PT ;  /* 0x0000003802027812 */ /* 0x000fe400078ef864 */
[C-C-:B-1----:R-:W-:Y:S02]  /*1840*/  LOP3.LUT R19, R10.reuse, R11, R7.reuse, 0xf6, !PT ;  /* 0x0000000b0a137212 */ /* 0x142fe400078ef607 */
        /* <DEDUP_REMOVED lines=31> */
[----:B---3--:R-:W-:-:S02]  /*1a40*/  @P4 SHF.R.S32.HI R3, RZ, 0x1f, R34 ;  /* 0x0000001fff034819 */ /* 0x008fc40000011422 */
        /* <DEDUP_REMOVED lines=19> */
[----:B------:R-:W-:Y:S01]  /*1b80*/  SHF.L.U64.HI R184, R5, R185, c[0x0][0x284] ;  /* 0x0000a10005b87619 */ /* 0x000fe200000102b9 */
        /* <DEDUP_REMOVED lines=28> */
[----:B------:R-:W-:Y:S01]  /*1d50*/  IMAD.WIDE.U32 R136, R2, c[0x0][0x1e0], RZ ;  /* 0x0000780002887a25 */ /* 0x000fe200078e00ff */
        /* <DEDUP_REMOVED lines=12> */
[C---:B------:R-:W-:Y:S01]  /*1e20*/  IMAD.X R142, R191.reuse, 0x1, R143, P1 ;  /* 0x00000001bf8e7824 */ /* 0x040fe200008e068f */
        /* <DEDUP_REMOVED lines=27> */
.L_x_670:
        /* <DEDUP_REMOVED lines=48> */
.L_x_628:
[----:B------:R-:W-:Y:S05]  /*22e0*/  BSYNC B0 ;  /* 0x0000000000007941 */ /* 0x000fea0003800000 */
.L_x_627:
        /* <DEDUP_REMOVED lines=37> */
.L_x_630:
[----:B------:R-:W-:Y:S05]  /*2540*/  BSYNC B0 ;  /* 0x0000000000007941 */ /* 0x000fea0003800000 */
.L_x_629:
        /* <DEDUP_REMOVED lines=40> */
.L_x_632:
[----:B------:R-:W-:Y:S05]  /*27d0*/  BSYNC B0 ;  /* 0x0000000000007941 */ /* 0x000fea0003800000 */
.L_x_631:
        /* <DEDUP_REMOVED lines=38> */
.L_x_634:
[----:B------:R-:W-:Y:S05]  /*2a40*/  BSYNC B0 ;  /* 0x0000000000007941 */ /* 0x000fea0003800000 */
.L_x_633:
        /* <DEDUP_REMOVED lines=76> */
.L_x_638:
[----:B------:R-:W-:Y:S05]  /*2f10*/  BSYNC B0 ;  /* 0x0000000000007941 */ /* 0x000fea0003800000 */
.L_x_637:
        /* <DEDUP_REMOVED lines=59> */
.L_x_636:
[----:B------:R-:W-:Y:S05]  /*32d0*/  BSYNC B1 ;  /* 0x0000000000017941 */ /* 0x000fea0003800000 */
.L_x_635:
        /* <DEDUP_REMOVED lines=64> */
.L_x_642:
[----:B------:R-:W-:Y:S05]  /*36e0*/  BSYNC B0 ;  /* 0x0000000000007941 */ /* 0x000fea0003800000 */
.L_x_641:
        /* <DEDUP_REMOVED lines=59> */
.L_x_640:
[----:B------:R-:W-:Y:S05]  /*3aa0*/  BSYNC B1 ;  /* 0x0000000000017941 */ /* 0x000fea0003800000 */
.L_x_639:
        /* <DEDUP_REMOVED lines=63> */
.L_x_646:
[----:B------:R-:W-:Y:S05]  /*3ea0*/  BSYNC B0 ;  /* 0x0000000000007941 */ /* 0x000fea0003800000 */
.L_x_645:
        /* <DEDUP_REMOVED lines=59> */
.L_x_644:
[----:B------:R-:W-:Y:S05]  /*4260*/  BSYNC B1 ;  /* 0x0000000000017941 */ /* 0x000fea0003800000 */
.L_x_643:
        /* <DEDUP_REMOVED lines=62> */
.L_x_649:
[----:B------:R-:W-:Y:S05]  /*4650*/  BSYNC B0 ;  /* 0x0000000000007941 */ /* 0x000fea0003800000 */
.L_x_648:
        /* <DEDUP_REMOVED lines=60> */
.L_x_626:
        /* <DEDUP_REMOVED lines=223> */
.L_x_651:
[----:B------:R-:W-:Y:S05]  /*5810*/  BSYNC B0 ;  /* 0x0000000000007941 */ /* 0x000fea0003800000 */
.L_x_650:
        /* <DEDUP_REMOVED lines=115> */
.L_x_653:
[----:B------:R-:W-:Y:S05]  /*5f50*/  BSYNC B0 ;  /* 0x0000000000007941 */ /* 0x000fea0003800000 */
.L_x_652:
        /* <DEDUP_REMOVED lines=115> */
.L_x_655:
[----:B------:R-:W-:Y:S05]  /*6690*/  BSYNC B0 ;  /* 0x0000000000007941 */ /* 0x000fea0003800000 */
.L_x_654:
        /* <DEDUP_REMOVED lines=115> */
.L_x_625:
        /* <DEDUP_REMOVED lines=20> */
.L_x_657:
[----:B------:R-:W-:Y:S05]  /*6f10*/  BSYNC B0 ;  /* 0x0000000000007941 */ /* 0x000fea0003800000 */
.L_x_656:
        /* <DEDUP_REMOVED lines=20> */
.L_x_659:
[----:B------:R-:W-:Y:S05]  /*7060*/  BSYNC B0 ;  /* 0x0000000000007941 */ /* 0x000fea0003800000 */
.L_x_658:
        /* <DEDUP_REMOVED lines=20> */
.L_x_661:
[----:B------:R-:W-:Y:S05]  /*71b0*/  BSYNC B0 ;  /* 0x0000000000007941 */ /* 0x000fea0003800000 */
.L_x_660:
        /* <DEDUP_REMOVED lines=19> */
.L_x_647:
[----:B------:R-:W-:Y:S05]  /*72f0*/  BSYNC B2 ;  /* 0x0000000000027941 */ /* 0x000fea0003800000 */
.L_x_624:
        /* <DEDUP_REMOVED lines=125> */
.L_x_663:
[----:B-1----:R-:W-:Y:S05]  /*7ad0*/  BSYNC B0 ;  /* 0x0000000000007941 */ /* 0x002fea0003800000 */
.L_x_662:
        /* <DEDUP_REMOVED lines=20> */
.L_x_665:
[----:B------:R-:W-:Y:S05]  /*7c20*/  BSYNC B0 ;  /* 0x0000000000007941 */ /* 0x000fea0003800000 */
.L_x_664:
        /* <DEDUP_REMOVED lines=20> */
.L_x_667:
[----:B------:R-:W-:Y:S05]  /*7d70*/  BSYNC B0 ;  /* 0x0000000000007941 */ /* 0x000fea0003800000 */
.L_x_666:
        /* <DEDUP_REMOVED lines=20> */
.L_x_669:
[----:B------:R-:W-:Y:S05]  /*7ec0*/  BSYNC B0 ;  /* 0x0000000000007941 */ /* 0x000fea0003800000 */
.L_x_668:
        /* <DEDUP_REMOVED lines=36> */
.L_x_623:
[----:B------:R-:W3:Y:S01]  /*8110*/  LDL.LU R27, [R1+0x60] ;  /* 0x00006000011b7983 */ /* 0x000ee20000300800 */
[----:B------:R-:W-:-:S03]  /*8120*/  IMAD.MOV.U32 R0, RZ, RZ, c[0x0][0x2c4] ;  /* 0x0000b100ff007624 */ /* 0x000fc600078e00ff */
[----:B------:R-:W4:Y:S02]  /*8130*/  LDL R86, [R1+0x18] ;  /* 0x0000180001567983 */ /* 0x000f240000100800 */
[----:B------:R-:W-:Y:S01]  /*8140*/  ISETP.NE.AND P6, PT, R0, 0x1, PT ;  /* 0x000000010000780c */ /* 0x000fe20003fc5270 */
[----:B--2---:R-:W-:Y:S01]  /*8150*/  IMAD.IADD R6, R190, 0x1, R187 ;  /* 0x00000001be067824 */ /* 0x004fe200078e02bb */
[----:B------:R-:W-:Y:S01]  /*8160*/  PLOP3.LUT P4, PT, PT, PT, PT, 0x80, 0x0 ;  /* 0x000000000000781c */ /* 0x000fe20003f8f070 */
[----:B------:R-:W-:Y:S01]  /*8170*/  CS2R R178, SRZ ;  /* 0x0000000000b27805 */ /* 0x000fe2000001ff00 */
[----:B------:R-:W-:Y:S01]  /*8180*/  CS2R R176, SRZ ;  /* 0x0000000000b07805 */ /* 0x000fe2000001ff00 */
[----:B------:R-:W-:Y:S01]  /*8190*/  IMAD.MOV.U32 R11, RZ, RZ, RZ ;  /* 0x000000ffff0b7224 */ /* 0x000fe200078e00ff */
[----:B------:R-:W-:Y:S01]  /*81a0*/  MOV R182, RZ ;  /* 0x000000ff00b67202 */ /* 0x000fe20000000f00 */
[----:B------:R-:W-:Y:S01]  /*81b0*/  CS2R R12, SRZ ;  /* 0x00000000000c7805 */ /* 0x000fe2000001ff00 */
[----:B------:R-:W-:Y:S01]  /*81c0*/  IMAD.MOV.U32 R180, RZ, RZ, RZ ;  /* 0x000000ffffb47224 */ /* 0x000fe200078e00ff */
[----:B------:R-:W-:Y:S01]  /*81d0*/  CS2R R16, SRZ ;  /* 0x0000000000107805 */ /* 0x000fe2000001ff00 */
[----:B------:R-:W-:Y:S01]  /*81e0*/  IMAD.MOV.U32 R174, RZ, RZ, RZ ;  /* 0x000000ffffae7224 */ /* 0x000fe200078e00ff */
[----:B------:R-:W-:Y:S01]  /*81f0*/  CS2R R14, SRZ ;  /* 0x00000000000e7805 */ /* 0x000fe2000001ff00 */
[----:B------:R-:W-:Y:S01]  /*8200*/  MOV R172, RZ ;  /* 0x000000ff00ac7202 */ /* 0x000fe20000000f00 */
[----:B------:R-:W-:Y:S01]  /*8210*/  IMAD.MOV.U32 R170, RZ, RZ, RZ ;  /* 0x000000ffffaa7224 */ /* 0x000fe200078e00ff */
[----:B------:R-:W-:Y:S01]  /*8220*/  CS2R R18, SRZ ;  /* 0x0000000000127805 */ /* 0x000fe2000001ff00 */
[----:B------:R-:W-:Y:S01]  /*8230*/  IMAD.MOV.U32 R168, RZ, RZ, RZ ;  /* 0x000000ffffa87224 */ /* 0x000fe200078e00ff */
[----:B------:R-:W-:Y:S01]  /*8240*/  MOV R26, RZ ;  /* 0x000000ff001a7202 */ /* 0x000fe20000000f00 */
[----:B------:R-:W-:Y:S01]  /*8250*/  IMAD.MOV.U32 R162, RZ, RZ, RZ ;  /* 0x000000ffffa27224 */ /* 0x000fe200078e00ff */
[----:B------:R-:W-:Y:S01]  /*8260*/  MOV R166, RZ ;  /* 0x000000ff00a67202 */ /* 0x000fe20000000f00 */
[----:B------:R-:W-:Y:S01]  /*8270*/  IMAD.MOV.U32 R160, RZ, RZ, RZ ;  /* 0x000000ffffa07224 */ /* 0x000fe200078e00ff */
[----:B------:R-:W-:Y:S01]  /*8280*/  CS2R R20, SRZ ;  /* 0x0000000000147805 */ /* 0x000fe2000001ff00 */
[----:B------:R-:W-:Y:S01]  /*8290*/  IMAD.MOV.U32 R164, RZ, RZ, RZ ;  /* 0x000000ffffa47224 */ /* 0x000fe200078e00ff */
[----:B------:R-:W-:Y:S01]  /*82a0*/  CS2R R22, SRZ ;  /* 0x0000000000167805 */ /* 0x000fe2000001ff00 */
[----:B------:R-:W-:Y:S01]  /*82b0*/  IMAD.MOV.U32 R158, RZ, RZ, RZ ;  /* 0x000000ffff9e7224 */ /* 0x000fe200078e00ff */
        /* <DEDUP_REMOVED lines=26> */
[----:B------:R-:W-:-:S02]  /*8460*/  MOV R37, RZ ;  /* 0x000000ff00257202 */ /* 0x000fc40000000f00 */
[----:B----4-:R-:W-:-:S05]  /*8470*/  IADD3 R0, R86, 0x7f, RZ ;  /* 0x0000007f56007810 */ /* 0x010fca0007ffe0ff */
[----:B------:R-:W-:-:S05]  /*8480*/  @P6 IMAD.HI.U32 R2, R0, c[0x0][0x2c8], RZ ;  /* 0x0000b20000026a27 */ /* 0x000fca00078e00ff */
[----:B------:R-:W-:Y:S02]  /*8490*/  @P6 SHF.R.U32.HI R0, RZ, c[0x0][0x2cc], R2 ;  /* 0x0000b300ff006a19 */ /* 0x000fe40000011602 */
[----:B------:R-:W-:-:S03]  /*84a0*/  MOV R2, RZ ;  /* 0x000000ff00027202 */ /* 0x000fc60000000f00 */
[----:B------:R-:W-:Y:S01]  /*84b0*/  IMAD.IADD R3, R199, 0x1, R0 ;  /* 0x00000001c7037824 */ /* 0x000fe200078e0200 */
[----:B---3--:R-:W-:-:S03]  /*84c0*/  LOP3.LUT R27, R27, 0xfffffffd, RZ, 0xc0, !PT ;  /* 0xfffffffd1b1b7812 */ /* 0x008fc600078ec0ff */
[----:B------:R-:W-:Y:S01]  /*84d0*/  IMAD.HI R2, R3, -0x6db6db6d, R2 ;  /* 0x9249249303027827 */ /* 0x000fe200078e0202 */
[----:B------:R-:W-:-:S04]  /*84e0*/  @P6 LOP3.LUT R27, R27, 0x2, RZ, 0xfc, !PT ;  /* 0x000000021b1b6812 */ /* 0x000fc800078efcff */
[----:B------:R-:W-:Y:S01]  /*84f0*/  SHF.R.U32.HI R0, RZ, 0x1f, R2 ;  /* 0x0000001fff007819 */ /* 0x000fe20000011602 */
[----:B------:R2:W-:Y:S03]  /*8500*/  STL [R1+0x60], R27 ;  /* 0x0000601b01007387 */ /* 0x0005e60000100800 */
[----:B------:R-:W-:-:S04]  /*8510*/  LEA.HI.SX32 R2, R2, R0, 0x1a ;  /* 0x0000000002027211 */ /* 0x000fc800078fd2ff */
[----:B------:R-:W-:-:S04]  /*8520*/  IMNMX R235, R198, R2, PT ;  /* 0x00000002c6eb7217 */ /* 0x000fc80003800200 */
[----:B------:R-:W-:-:S13]  /*8530*/  ISETP.GE.AND P0, PT, R235, 0x1, PT ;  /* 0x00000001eb00780c */ /* 0x000fda0003f06270 */
[----:B------:R-:W-:Y:S05]  /*8540*/  @!P0 BRA `(.L_x_671) ;  /* 0x00018df000008947 */ /* 0x000fea0003800000 */
[----:B------:R-:W3:Y:S01]  /*8550*/  LDL R36, [R1+0x78] ;  /* 0x0000780001247983 */ /* 0x000ee20000100800 */
[----:B------:R-:W-:-:S03]  /*8560*/  ISETP.NE.U32.AND P0, PT, RZ, c[0x0][0x340], PT ;  /* 0x0000d000ff007a0c */ /* 0x000fc60003f05070 */
[----:B------:R-:W4:Y:S01]  /*8570*/  LDL R35, [R1+0x40] ;  /* 0x0000400001237983 */ /* 0x000f220000100800 */
[----:B------:R-:W-:-:S13]  /*8580*/  ISETP.NE.AND.EX P2, PT, RZ, c[0x0][0x344], PT, P0 ;  /* 0x0000d100ff007a0c */ /* 0x000fda0003f45300 */
[----:B------:R-:W-:Y:S01]  /*8590*/  @P2 IMAD.MOV.U32 R2, RZ, RZ, 0x4 ;  /* 0x00000004ff022424 */ /* 0x000fe200078e00ff */
[----:B------:R-:W1:Y:S01]  /*85a0*/  S2R R41, SR_CTAID.Y ;  /* 0x0000000000297919 */ /* 0x000e620000002600 */
        /* <DEDUP_REMOVED lines=10> */
[----:B-1----:R-:W-:Y:S02]  /*8650*/  IMAD R4, R41, c[0x0][0x1bc], R5 ;  /* 0x00006f0029047a24 */ /* 0x002fe400078e0205 */
[----:B---3--:R-:W-:-:S05]  /*8660*/  @P2 IMAD.WIDE R2, R36, R2, c[0x0][0x340] ;  /* 0x0000d00024022625 */ /* 0x008fca00078e0202 */
[----:B------:R1:W3:Y:S01]  /*8670*/  @P2 LDG.E R16, [R2.64] ;  /* 0x0000000802102981 */ /* 0x0002e2000c1e1900 */
[----:B------:R-:W-:Y:S01]  /*8680*/  ISETP.NE.U32.AND P0, PT, RZ, c[0x0][0x348], PT ;  /* 0x0000d200ff007a0c */ /* 0x000fe20003f05070 */
[----:B----4-:R-:W-:Y:S01]  /*8690*/  IMAD R25, R35, c[0x0][0x2c4], RZ ;  /* 0x0000b10023197a24 */ /* 0x010fe200078e02ff */
[----:B------:R-:W-:Y:S01]  /*86a0*/  SHF.R.S32.HI R15, RZ, 0x1f, R36 ;  /* 0x0000001fff0f7819 */ /* 0x000fe20000011424 */
[----:B------:R-:W-:Y:S01]  /*86b0*/  BSSY B0, `(.L_x_672) ;  /* 0x0000066000007945 */ /* 0x000fe20003800000 */
[----:B------:R-:W-:Y:S02]  /*86c0*/  ISETP.NE.AND.EX P0, PT, RZ, c[0x0][0x34c], PT, P0 ;  /* 0x0000d300ff007a0c */ /* 0x000fe40003f05300 */
[----:B------:R-:W-:Y:S02]  /*86d0*/  LEA.HI R83, R249, R250, RZ, 0x4 ;  /* 0x000000faf9537211 */ /* 0x000fe400078f20ff */
[----:B------:R-:W-:Y:S02]  /*86e0*/  SHF.R.S32.HI R9, RZ, 0x1f, R6 ;  /* 0x0000001fff097819 */ /* 0x000fe40000011406 */
[----:B------:R-:W-:-:S02]  /*86f0*/  LOP3.LUT R7, R83, 0xfffffff0, RZ, 0xc0, !PT ;  /* 0xfffffff053077812 */ /* 0x000fc400078ec0ff */
[----:B------:R-:W-:Y:S02]  /*8700*/  SHF.R.S32.HI R73, RZ, 0x1f, R72 ;  /* 0x0000001fff497819 */ /* 0x000fe40000011448 */
[----:B------:R-:W-:Y:S02]  /*8710*/  IADD3 R11, -R7, R250, RZ ;  /* 0x000000fa070b7210 */ /* 0x000fe40007ffe1ff */
[----:B------:R-:W-:Y:S02]  /*8720*/  ISETP.NE.U32.AND P1, PT, RZ, c[0x0][0x350], PT ;  /* 0x0000d400ff007a0c */ /* 0x000fe40003f25070 */
[----:B------:R-:W-:Y:S02]  /*8730*/  ISETP.GE.AND P3, PT, R72, c[0x0][0x198], PT ;  /* 0x0000660048007a0c */ /* 0x000fe40003f66270 */
[----:B------:R-:W-:Y:S01]  /*8740*/  ISETP.NE.AND.EX P1, PT, RZ, c[0x0][0x354], PT, P1 ;  /* 0x0000d500ff007a0c */ /* 0x000fe20003f25310 */
[----:B-1----:R-:W-:-:S04]  /*8750*/  IMAD.WIDE.U32 R2, R186, c[0x0][0x178], RZ ;  /* 0x00005e00ba027a25 */ /* 0x002fc800078e00ff */
        /* <DEDUP_REMOVED lines=8> */
[----:B------:R-:W-:Y:S01]  /*87e0*/  IMAD R0, R117, 0x10, R68 ;  /* 0x0000001075007824 */ /* 0x000fe200078e0244 */
[----:B------:R-:W-:-:S04]  /*87f0*/  SEL R4, R15, RZ, !P0 ;  /* 0x000000ff0f047207 */ /* 0x000fc80004000000 */
[----:B------:R-:W-:Y:S02]  /*8800*/  IADD3 R12, R86, R0, RZ ;  /* 0x00000000560c7210 */ /* 0x000fe40007ffe0ff */
[----:B------:R-:W-:Y:S02]  /*8810*/  SEL R0, R36, RZ, !P0 ;  /* 0x000000ff24007207 */ /* 0x000fe40004000000 */
[----:B------:R-:W-:Y:S01]  /*8820*/  IADD3 R5, P0, R68, R6, RZ ;  /* 0x0000000644057210 */ /* 0x000fe20007f1e0ff */
[----:B------:R-:W-:Y:S02]  /*8830*/  IMAD R6, R4, c[0x0][0x1c0], RZ ;  /* 0x0000700004067a24 */ /* 0x000fe400078e02ff */
[----:B------:R-:W-:Y:S01]  /*8840*/  @P6 IMAD.HI.U32 R10, R12, c[0x0][0x2c8], RZ ;  /* 0x0000b2000c0a6a27 */ /* 0x000fe200078e00ff */
[----:B------:R-:W-:Y:S02]  /*8850*/  LEA.HI.X.SX32 R4, R68, R9, 0x1, P0 ;  /* 0x0000000944047211 */ /* 0x000fe400000f0eff */
[----:B------:R-:W-:Y:S01]  /*8860*/  SHF.R.S32.HI R9, RZ, 0x1f, R11 ;  /* 0x0000001fff097819 */ /* 0x000fe2000001140b */
[----:B------:R-:W-:-:S02]  /*8870*/  IMAD R7, R0, c[0x0][0x1c4], R6 ;  /* 0x0000710000077a24 */ /* 0x000fc400078e0206 */
[----:B------:R-:W-:Y:S01]  /*8880*/  IMAD.WIDE.U32 R2, R0, c[0x0][0x1c0], R2 ;  /* 0x0000700000027a25 */ /* 0x000fe200078e0002 */
[----:B------:R-:W-:-:S03]  /*8890*/  LEA.HI R82, R9, R11, RZ, 0x3 ;  /* 0x0000000b09527211 */ /* 0x000fc600078f18ff */
[----:B------:R-:W-:Y:S01]  /*88a0*/  IMAD.MOV.U32 R8, RZ, RZ, R12 ;  /* 0x000000ffff087224 */ /* 0x000fe200078e000c */
[----:B------:R-:W-:Y:S01]  /*88b0*/  @P6 SHF.R.U32.HI R8, RZ, c[0x0][0x2cc], R10 ;  /* 0x0000b300ff086a19 */ /* 0x000fe2000001160a */
[----:B------:R-:W-:Y:S01]  /*88c0*/  IMAD R0, R4, c[0x0][0x208], RZ ;  /* 0x0000820004007a24 */ /* 0x000fe200078e02ff */
[----:B------:R-:W-:Y:S01]  /*88d0*/  LOP3.LUT R10, R82, 0xfffffff8, RZ, 0xc0, !PT ;  /* 0xfffffff8520a7812 */ /* 0x000fe200078ec0ff */
[----:B------:R-:W-:Y:S01]  /*88e0*/  IMAD R6, R4, c[0x0][0x1e0], RZ ;  /* 0x0000780004067a24 */ /* 0x000fe200078e02ff */
[----:B------:R-:W-:Y:S01]  /*88f0*/  IADD3 R9, -R8, RZ, RZ ;  /* 0x000000ff08097210 */ /* 0x000fe20007ffe1ff */
[C---:B------:R-:W-:Y:S01]  /*8900*/  IMAD R14, R5.reuse, c[0x0][0x20c], R0 ;  /* 0x00008300050e7a24 */ /* 0x040fe200078e0200 */
[----:B------:R-:W-:Y:S01]  /*8910*/  SHF.R.S32.HI R0, RZ, 0x1f, R8 ;  /* 0x0000001fff007819 */ /* 0x000fe20000011408 */
[----:B------:R-:W-:Y:S01]  /*8920*/  IMAD R13, R5, c[0x0][0x1e4], R6 ;  /* 0x00007900050d7a24 */ /* 0x000fe200078e0206 */
[----:B------:R-:W-:Y:S01]  /*8930*/  IADD3 R81, R11, -R10, RZ ;  /* 0x8000000a0b517210 */ /* 0x000fe20007ffe0ff */
[----:B------:R-:W-:-:S02]  /*8940*/  IMAD.IADD R3, R3, 0x1, R7 ;  /* 0x0000000103037824 */ /* 0x000fc400078e0207 */
[----:B------:R-:W-:-:S04]  /*8950*/  IMAD.WIDE.U32 R6, R5, c[0x0][0x1e0], R72 ;  /* 0x0000780005067a25 */ /* 0x000fc800078e0048 */
[----:B------:R-:W-:Y:S02]  /*8960*/  IMAD R0, R0, c[0x0][0x1b0], RZ ;  /* 0x00006c0000007a24 */ /* 0x000fe400078e02ff */
[----:B------:R-:W-:Y:S02]  /*8970*/  IMAD.IADD R7, R7, 0x1, R13 ;  /* 0x0000000107077824 */ /* 0x000fe400078e020d */
[C---:B------:R-:W-:Y:S02]  /*8980*/  IMAD R13, R8.reuse, c[0x0][0x1b4], R0 ;  /* 0x00006d00080d7a24 */ /* 0x040fe400078e0200 */
[----:B------:R-:W-:-:S04]  /*8990*/  IMAD.WIDE.U32 R2, R8, c[0x0][0x1b0], R2 ;  /* 0x00006c0008027a25 */ /* 0x000fc800078e0002 */
[----:B------:R-:W-:Y:S01]  /*89a0*/  IMAD.WIDE.U32 R4, R5, c[0x0][0x208], R72 ;  /* 0x0000820005047a25 */ /* 0x000fe200078e0048 */
[----:B------:R-:W-:-:S03]  /*89b0*/  IADD3 R3, R3, R13, RZ ;  /* 0x0000000d03037210 */ /* 0x000fc60007ffe0ff */
[----:B------:R-:W-:Y:S02]  /*89c0*/  IMAD R0, R9, c[0x0][0x2c4], R12 ;  /* 0x0000b10009007a24 */ /* 0x000fe400078e020c */
[----:B------:R-:W-:Y:S02]  /*89d0*/  IMAD.IADD R5, R5, 0x1, R14 ;  /* 0x0000000105057824 */ /* 0x000fe400078e020e */
[----:B------:R-:W-:Y:S01]  /*89e0*/  IMAD.WIDE.U32 R8, R41, c[0x0][0x1e8], R6 ;  /* 0x00007a0029087a25 */ /* 0x000fe200078e0006 */
[----:B------:R-:W-:-:S03]  /*89f0*/  SHF.R.S32.HI R10, RZ, 0x1f, R0 ;  /* 0x0000001fff0a7819 */ /* 0x000fc60000011400 */
[----:B------:R-:W-:-:S04]  /*8a00*/  IMAD.WIDE.U32 R6, R41, c[0x0][0x210], R4 ;  /* 0x0000840029067a25 */ /* 0x000fc800078e0004 */
[----:B------:R-:W-:-:S04]  /*8a10*/  IMAD.WIDE.U32 R4, R0, c[0x0][0x1a8], R2 ;  /* 0x00006a0000047a25 */ /* 0x000fc800078e0002 */
[----:B------:R-:W-:Y:S02]  /*8a20*/  IMAD R10, R10, c[0x0][0x1a8], RZ ;  /* 0x00006a000a0a7a24 */ /* 0x000fe400078e02ff */
[C---:B------:R-:W-:Y:S02]  /*8a30*/  IMAD R12, R217.reuse, c[0x0][0x210], RZ ;  /* 0x00008400d90c7a24 */ /* 0x040fe400078e02ff */
[----:B------:R-:W-:Y:S02]  /*8a40*/  IMAD R10, R0, c[0x0][0x1ac], R10 ;  /* 0x00006b00000a7a24 */ /* 0x000fe400078e020a */
[----:B------:R-:W-:Y:S02]  /*8a50*/  IMAD R11, R217, c[0x0][0x1e8], RZ ;  /* 0x00007a00d90b7a24 */ /* 0x000fe400078e02ff */
[C---:B------:R-:W-:Y:S02]  /*8a60*/  IMAD R12, R41.reuse, c[0x0][0x214], R12 ;  /* 0x00008500290c7a24 */ /* 0x040fe400078e020c */
[----:B------:R-:W-:-:S02]  /*8a70*/  IMAD R11, R41, c[0x0][0x1ec], R11 ;  /* 0x00007b00290b7a24 */ /* 0x000fc400078e020b */
[----:B------:R-:W-:Y:S01]  /*8a80*/  IMAD.IADD R10, R5, 0x1, R10 ;  /* 0x00000001050a7824 */ /* 0x000fe200078e020a */
[----:B------:R-:W-:Y:S01]  /*8a90*/  IADD3 R7, R12, R7, RZ ;  /* 0x000000070c077210 */ /* 0x000fe20007ffe0ff */
[----:B------:R-:W-:Y:S01]  /*8aa0*/  IMAD.IADD R9, R11, 0x1, R9 ;  /* 0x000000010b097824 */ /* 0x000fe200078e0209 */
[----:B------:R-:W-:Y:S01]  /*8ab0*/  LEA R12, P0, R4, c[0x0][0x160], 0x1 ;  /* 0x00005800040c7a11 */ /* 0x000fe200078008ff */
[----:B------:R-:W-:-:S03]  /*8ac0*/  IMAD.IADD R5, R86, 0x1, R68 ;  /* 0x0000000156057824 */ /* 0x000fc600078e0244 */
[----:B------:R-:W-:Y:S01]  /*8ad0*/  LEA.HI.X R10, R4, c[0x0][0x164], R10, 0x1, P0 ;  /* 0x00005900040a7a11 */ /* 0x000fe200000f0c0a */
[----:B------:R1:W4:Y:S01]  /*8ae0*/  SHFL.IDX PT, R13, R12, RZ, 0x181f ;  /* 0x00181fff0c0d7589 */ /* 0x00032200000e0000 */
[----:B------:R-:W-:Y:S02]  /*8af0*/  ISETP.GE.AND P0, PT, R5, R25, PT ;  /* 0x000000190500720c */ /* 0x000fe40003f06270 */
[----:B------:R-:W-:Y:S01]  /*8b00*/  LEA.HI R4, R249, R250, RZ, 0x6 ;  /* 0x000000faf9047211 */ /* 0x000fe200078f30ff */
[----:B------:R1:W2:Y:S03]  /*8b10*/  SHFL.IDX PT, R14, R10, RZ, 0x181f ;  /* 0x00181fff0a0e7589 */ /* 0x0002a600000e0000 */
[----:B------:R-:W-:-:S04]  /*8b20*/  SHF.L.U32 R4, R4, 0x3, RZ ;  /* 0x0000000304047819 */ /* 0x000fc800000006ff */
[----:B------:R-:W-:Y:S02]  /*8b30*/  LOP3.LUT R74, R17, 0xfffffe00, R4, 0xf8, !PT ;  /* 0xfffffe00114a7812 */ /* 0x000fe400078ef804 */
[----:B---3--:R-:W-:Y:S01]  /*8b40*/  @P2 MOV R2, R16 ;  /* 0x0000001000022202 */ /* 0x008fe20000000f00 */
[----:B------:R-:W-:Y:S01]  /*8b50*/  @!P2 IMAD.MOV.U32 R2, RZ, RZ, R36 ;  /* 0x000000ffff02a224 */ /* 0x000fe200078e0024 */
[----:B------:R-:W-:Y:S01]  /*8b60*/  @P2 SHF.R.S32.HI R3, RZ, 0x1f, R16 ;  /* 0x0000001fff032819 */ /* 0x000fe20000011410 */
[----:B------:R-:W-:Y:S01]  /*8b70*/  IMAD.MOV.U32 R16, RZ, RZ, 0x20 ;  /* 0x00000020ff107424 */ /* 0x000fe200078e00ff */
[----:B------:R-:W-:Y:S02]  /*8b80*/  @!P2 MOV R3, R15 ;  /* 0x0000000f0003a202 */ /* 0x000fe40000000f00 */
[----:B------:R-:W-:Y:S02]  /*8b90*/  SEL R0, R2, RZ, !P1 ;  /* 0x000000ff02007207 */ /* 0x000fe40004800000 */
[----:B------:R-:W-:-:S02]  /*8ba0*/  SEL R2, R3, RZ, !P1 ;  /* 0x000000ff03027207 */ /* 0x000fc40004800000 */
[----:B------:R-:W-:Y:S01]  /*8bb0*/  R2P PR, R81, 0x6 ;  /* 0x0000000651007804 */ /* 0x000fe20000000000 */
[----:B------:R-:W-:Y:S01]  /*8bc0*/  IMAD.WIDE.U32 R100, R0, c[0x0][0x218], R6 ;  /* 0x0000860000647a25 */ /* 0x000fe200078e0006 */
[----:B------:R-:W-:-:S03]  /*8bd0*/  MOV R15, 0x10 ;  /* 0x00000010000f7802 */ /* 0x000fc60000000f00 */
[----:B------:R-:W-:Y:S01]  /*8be0*/  IMAD R3, R2, c[0x0][0x1f0], RZ ;  /* 0x00007c0002037a24 */ /* 0x000fe200078e02ff */
[----:B------:R-:W-:Y:S01]  /*8bf0*/  SEL R4, R16, 0xffffffe0, !P2 ;  /* 0xffffffe010047807 */ /* 0x000fe20005000000 */
[----:B------:R-:W-:Y:S02]  /*8c00*/  IMAD R2, R2, c[0x0][0x218], RZ ;  /* 0x0000860002027a24 */ /* 0x000fe400078e02ff */
[C---:B------:R-:W-:Y:S02]  /*8c10*/  IMAD R11, R0.reuse, c[0x0][0x1f4], R3 ;  /* 0x00007d00000b7a24 */ /* 0x040fe400078e0203 */
[C---:B------:R-:W-:Y:S01]  /*8c20*/  IMAD R3, R0.reuse, c[0x0][0x21c], R2 ;  /* 0x0000870000037a24 */ /* 0x040fe200078e0202 */
[----:B------:R-:W-:Y:S01]  /*8c30*/  SEL R2, R15, 0xfffffff0, !P1 ;  /* 0xfffffff00f027807 */ /* 0x000fe20004800000 */
[----:B------:R-:W-:-:S03]  /*8c40*/  IMAD.WIDE.U32 R20, R0, c[0x0][0x1f0], R8 ;  /* 0x00007c0000147a25 */ /* 0x000fc600078e0008 */
[----:B------:R-:W-:Y:S01]  /*8c50*/  IADD3 R85, R101, R3, RZ ;  /* 0x0000000365557210 */ /* 0x000fe20007ffe0ff */
[----:B------:R-:W-:Y:S01]  /*8c60*/  IMAD.IADD R19, R21, 0x1, R11 ;  /* 0x0000000115137824 */ /* 0x000fe200078e020b */
[----:B------:R1:W-:Y:S04]  /*8c70*/  STL.64 [R1+0x70], R20 ;  /* 0x0000701401007387 */ /* 0x0003e80000100a00 */
[----:B------:R1:W-:Y:S04]  /*8c80*/  STL.64 [R1+0x38], R100 ;  /* 0x0000386401007387 */ /* 0x0003e80000100a00 */
[----:B------:R1:W-:Y:S04]  /*8c90*/  STL [R1+0x34], R85 ;  /* 0x0000345501007387 */ /* 0x0003e80000100800 */
[----:B------:R1:W-:Y:S01]  /*8ca0*/  STL [R1+0x6c], R19 ;  /* 0x00006c1301007387 */ /* 0x0003e20000100800 */
[----:B------:R-:W-:Y:S05]  /*8cb0*/  @P0 BRA `(.L_x_673) ;  /* 0x0000005000000947 */ /* 0x000fea0003800000 */
[----:B--2-4-:R-:W-:Y:S01]  /*8cc0*/  LEA R6, P0, R72, R13, 0x1 ;  /* 0x0000000d48067211 */ /* 0x014fe200078008ff */
[----:B------:R-:W-:-:S03]  /*8cd0*/  IMAD.SHL.U32 R0, R74, 0x2, RZ ;  /* 0x000000024a007824 */ /* 0x000fc600078e00ff */
[----:B------:R-:W-:-:S05]  /*8ce0*/  LEA.HI.X R7, R72, R14, R73, 0x1, P0 ;  /* 0x0000000e48077211 */ /* 0x000fca00000f0c49 */
[----:B------:R-:W-:Y:S01]  /*8cf0*/  @!PT LDS RZ, [RZ] ;  /* 0x00000000fffff984 */ /* 0x000fe20000000800 */
[----:B------:R2:W-:Y:S04]  /*8d00*/  LDGSTS.E.BYPASS.LTC128B.128 [R0+0x7100], [R6.64], !P3 ;  /* 0x0710000006007fae */ /* 0x0005e8000d901d48 */
.L_x_673:
[----:B--2-4-:R-:W-:Y:S05]  /*8d10*/  BSYNC B0 ;  /* 0x0000000000007941 */ /* 0x014fea0003800000 */
.L_x_672:
        /* <DEDUP_REMOVED lines=11> */
.L_x_675:
[----:B------:R-:W-:Y:S05]  /*8dd0*/  BSYNC B0 ;  /* 0x0000000000007941 */ /* 0x000fea0003800000 */
.L_x_674:
        /* <DEDUP_REMOVED lines=11> */
.L_x_677:
[----:B------:R-:W-:Y:S05]  /*8e90*/  BSYNC B0 ;  /* 0x0000000000007941 */ /* 0x000fea0003800000 */
.L_x_676:
        /* <DEDUP_REMOVED lines=11> */
.L_x_679:
[----:B------:R-:W-:Y:S05]  /*8f50*/  BSYNC B0 ;  /* 0x0000000000007941 */ /* 0x000fea0003800000 */
.L_x_678:
        /* <DEDUP_REMOVED lines=11> */
.L_x_681:
[----:B------:R-:W-:Y:S05]  /*9010*/  BSYNC B0 ;  /* 0x0000000000007941 */ /* 0x000fea0003800000 */
.L_x_680:
        /* <DEDUP_REMOVED lines=11> */
.L_x_683:
[----:B------:R-:W-:Y:S05]  /*90d0*/  BSYNC B0 ;  /* 0x0000000000007941 */ /* 0x000fea0003800000 */
.L_x_682:
        /* <DEDUP_REMOVED lines=11> */
.L_x_685:
[----:B------:R-:W-:Y:S05]  /*9190*/  BSYNC B0 ;  /* 0x0000000000007941 */ /* 0x000fea0003800000 */
.L_x_684:
[----:B-12---:R-:W2:Y:S01]  /*91a0*/  LDL R7, [R1+0x44] ;  /* 0x0000440001077983 */ /* 0x006ea20000100800 */
[----:B------:R-:W-:Y:S01]  /*91b0*/  IADD3 R0, R5, 0x70, RZ ;  /* 0x0000007005007810 */ /* 0x000fe20007ffe0ff */
[----:B----4-:R-:W-:Y:S01]  /*91c0*/  IMAD.MOV.U32 R6, RZ, RZ, 0x70 ;  /* 0x00000070ff067424 */ /* 0x010fe200078e00ff */
[C---:B------:R-:W-:Y:S01]  /*91d0*/  IADD3 R96, R235.reuse, -0x1, RZ ;  /* 0xffffffffeb607810 */ /* 0x040fe20007ffe0ff */
[----:B------:R-:W1:Y:S01]  /*91e0*/  SHFL.IDX PT, R8, R12, 0x7, 0x181f ;  /* 0x00f81f000c087f89 */ /* 0x000e6200000e0000 */
[----:B------:R-:W-:Y:S01]  /*91f0*/  ISETP.GE.AND P1, PT, R0, R25, PT ;  /* 0x000000190000720c */ /* 0x000fe20003f26270 */
[----:B------:R-:W-:Y:S01]  /*9200*/  IMAD R242, R235, -0x70, R6 ;  /* 0xffffff90ebf27824 */ /* 0x000fe200078e0206 */
[----:B------:R-:W-:Y:S01]  /*9210*/  SHF.R.S32.HI R97, RZ, 0x1f, R96 ;  /* 0x0000001fff617819 */ /* 0x000fe20000011460 */
[----:B------:R-:W4:Y:S01]  /*9220*/  SHFL.IDX PT, R3, R10, 0x7, 0x181f ;  /* 0x00f81f000a037f89 */ /* 0x000f2200000e0000 */
[----:B------:R-:W-:Y:S01]  /*9230*/  IMAD.MOV.U32 R14, RZ, RZ, R18 ;  /* 0x000000ffff0e7224 */ /* 0x000fe200078e0012 */
[----:B------:R-:W-:Y:S01]  /*9240*/  BSSY B0, `(.L_x_686) ;  /* 0x0000057000007945 */ /* 0x000fe20003800000 */
[----:B------:R-:W-:-:S02]  /*9250*/  IMAD.MOV.U32 R15, RZ, RZ, R19 ;  /* 0x000000ffff0f7224 */ /* 0x000fc400078e0013 */
[C---:B------:R-:W-:Y:S02]  /*9260*/  IMAD R0, R6.reuse, c[0x0][0x1e4], RZ ;  /* 0x0000790006007a24 */ /* 0x040fe400078e02ff */
[----:B------:R-:W-:-:S04]  /*9270*/  IMAD.WIDE.U32 R18, R6, c[0x0][0x1e0], RZ ;  /* 0x0000780006127a25 */ /* 0x000fc800078e00ff */
[----:B------:R-:W-:Y:S02]  /*9280*/  IMAD.IADD R251, R19, 0x1, R0 ;  /* 0x0000000113fb7824 */ /* 0x000fe400078e0200 */
[----:B------:R-:W-:Y:S02]  /*9290*/  IMAD.MOV.U32 R14, RZ, RZ, R20 ;  /* 0x000000ffff0e7224 */ /* 0x000fe400078e0014 */
[----:B------:R-:W-:Y:S02]  /*92a0*/  IMAD R6, R251, R96, RZ ;  /* 0x00000060fb067224 */ /* 0x000fe400078e02ff */
[----:B------:R-:W-:Y:S01]  /*92b0*/  IMAD.MOV.U32 R252, RZ, RZ, c[0x0][0x1e0] ;  /* 0x00007800fffc7624 */ /* 0x000fe200078e00ff */
[----:B------:R3:W-:Y:S01]  /*92c0*/  STL.64 [R1+0x68], R14 ;  /* 0x0000680e01007387 */ /* 0x0007e20000100a00 */
[----:B------:R-:W-:Y:S01]  /*92d0*/  IMAD R6, R97, R18, R6 ;  /* 0x0000001261067224 */ /* 0x000fe200078e0206 */
[----:B-1----:R-:W-:Y:S01]  /*92e0*/  @!P1 LEA R8, P0, R72, R8, 0x1 ;  /* 0x0000000848089211 */ /* 0x002fe200078008ff */
[----:B------:R-:W-:-:S02]  /*92f0*/  IMAD.MOV.U32 R20, RZ, RZ, c[0x0][0x1e4] ;  /* 0x00007900ff147624 */ /* 0x000fc400078e00ff */
[----:B------:R-:W-:Y:S01]  /*9300*/  IMAD.MOV.U32 R16, RZ, RZ, R27 ;  /* 0x000000ffff107224 */ /* 0x000fe200078e001b */
[----:B----4-:R-:W-:Y:S01]  /*9310*/  @!P1 LEA.HI.X R9, R72, R3, R73, 0x1, P0 ;  /* 0x0000000348099211 */ /* 0x010fe200000f0c49 */
[----:B------:R-:W-:Y:S02]  /*9320*/  @!P1 IMAD.SHL.U32 R3, R74, 0x2, RZ ;  /* 0x000000024a039824 */ /* 0x000fe400078e00ff */
[----:B---3--:R-:W-:Y:S01]  /*9330*/  IMAD.WIDE.U32 R12, R252, 0x20, RZ ;  /* 0x00000020fc0c7825 */ /* 0x008fe200078e00ff */
[----:B------:R-:W-:Y:S02]  /*9340*/  LOP3.LUT R16, R16, 0xfffffffe, RZ, 0xc0, !PT ;  /* 0xfffffffe10107812 */ /* 0x000fe400078ec0ff */
[----:B------:R-:W-:Y:S01]  /*9350*/  @!PT LDS RZ, [RZ] ;  /* 0x00000000fffff984 */ /* 0x000fe20000000800 */
[----:B------:R1:W-:Y:S01]  /*9360*/  @!P1 LDGSTS.E.BYPASS.LTC128B.128 [R3+0xa900], [R8.64], !P3 ;  /* 0x0a90000008039fae */ /* 0x0003e2000d901d48 */
[----:B------:R-:W-:-:S03]  /*9370*/  ISETP.GE.AND P3, PT, R72, c[0x0][0x1d4], PT ;  /* 0x0000750048007a0c */ /* 0x000fc60003f66270 */
[----:B------:R-:W0:Y:S10]  /*9380*/  LDGDEPBAR ;  /* 0x00000000000079af */ /* 0x000e340000000000 */
[----:B------:R-:W-:Y:S01]  /*9390*/  @P3 LOP3.LUT R16, R16, 0x1, RZ, 0xfc, !PT ;  /* 0x0000000110103812 */ /* 0x000fe200078efcff */
[----:B------:R-:W-:-:S04]  /*93a0*/  IMAD.WIDE.U32 R14, R96, R18, R14 ;  /* 0x00000012600e7225 */ /* 0x000fc800078e000e */
[----:B------:R3:W-:Y:S01]  /*93b0*/  STL [R1+0x60], R16 ;  /* 0x0000601001007387 */ /* 0x0007e20000100800 */
[----:B-1----:R-:W-:-:S03]  /*93c0*/  IMAD.SHL.U32 R3, R20, 0x20, RZ ;  /* 0x0000002014037824 */ /* 0x002fc600078e00ff */
[----:B------:R-:W-:Y:S01]  /*93d0*/  BAR.SYNC.DEFER_BLOCKING 0x0 ;  /* 0x0000000000007b1d */ /* 0x000fe20000010000 */
[----:B--2---:R-:W-:Y:S01]  /*93e0*/  IADD3 R75, R242, R7, -R68 ;  /* 0x00000007f24b7210 */ /* 0x004fe20007ffe844 */
[----:B------:R-:W-:-:S03]  /*93f0*/  IMAD.IADD R7, R15, 0x1, R6 ;  /* 0x000000010f077824 */ /* 0x000fc600078e0206 */
[C---:B------:R-:W-:Y:S02]  /*9400*/  ISETP.GE.AND P2, PT, R75.reuse, 0x11, PT ;  /* 0x000000114b00780c */ /* 0x040fe40003f46270 */
[C---:B------:R-:W-:Y:S02]  /*9410*/  ISETP.GE.AND P4, PT, R75.reuse, 0x1, PT ;  /* 0x000000014b00780c */ /* 0x040fe40003f86270 */
[----:B------:R-:W-:-:S09]  /*9420*/  ISETP.GE.AND P5, PT, R75, 0x21, PT ;  /* 0x000000214b00780c */ /* 0x000fd20003fa6270 */
[----:B------:R-:W-:Y:S02]  /*9430*/  @P2 LEA R0, P0, R252, R14, 0x4 ;  /* 0x0000000efc002211 */ /* 0x000fe400078020ff */
[----:B------:R-:W-:Y:S02]  /*9440*/  @P4 LEA R8, P1, R14, c[0x0][0x1c8], 0x1 ;  /* 0x000072000e084a11 */ /* 0x000fe400078208ff */
[----:B------:R-:W-:Y:S02]  /*9450*/  @P2 LEA.HI.X R5, R252, R7, R20, 0x4, P0 ;  /* 0x00000007fc052211 */ /* 0x000fe400000f2414 */
[----:B------:R-:W-:Y:S02]  /*9460*/  @P2 LEA R10, P0, R0, c[0x0][0x1c8], 0x1 ;  /* 0x00007200000a2a11 */ /* 0x000fe400078008ff */
[----:B------:R-:W-:Y:S02]  /*9470*/  @P4 LEA.HI.X R9, R14, c[0x0][0x1cc], R7, 0x1, P1 ;  /* 0x000073000e094a11 */ /* 0x000fe400008f0c07 */
[----:B------:R-:W-:Y:S01]  /*9480*/  @P2 LEA.HI.X R11, R0, c[0x0][0x1cc], R5, 0x1, P0 ;  /* 0x00007300000b2a11 */ /* 0x000fe200000f0c05 */
[----:B------:R-:W-:Y:S01]  /*9490*/  @P4 IMAD.SHL.U32 R5, R74, 0x2, RZ ;  /* 0x000000024a054824 */ /* 0x000fe200078e00ff */
[----:B------:R-:W-:-:S02]  /*94a0*/  ISETP.GE.AND P1, PT, R75, 0x31, PT ;  /* 0x000000314b00780c */ /* 0x000fc40003f26270 */
[----:B------:R-:W-:Y:S02]  /*94b0*/  @P5 IADD3 R0, P0, R14, R12, RZ ;  /* 0x0000000c0e005210 */ /* 0x000fe40007f1e0ff */
[----:B------:R-:W-:Y:S01]  /*94c0*/  @!PT LDS RZ, [RZ] ;  /* 0x00000000fffff984 */ /* 0x000fe20000000800 */
[----:B------:R-:W-:Y:S01]  /*94d0*/  @!PT LDS RZ, [RZ] ;  /* 0x00000000fffff984 */ /* 0x000fe20000000800 */
[----:B------:R-:W-:Y:S01]  /*94e0*/  @!PT LDS RZ, [RZ] ;  /* 0x00000000fffff984 */ /* 0x000fe20000000800 */
[----:B------:R1:W-:Y:S01]  /*94f0*/  @P4 LDGSTS.E.BYPASS.LTC128B.128 [R5+0x3900], [R8.64], !P3 ;  /* 0x0390000008054fae */ /* 0x0003e2000d901d48 */
[----:B------:R-:W-:Y:S02]  /*9500*/  LOP3.LUT P4, RZ, R16, 0x1, RZ, 0xc0, !PT ;  /* 0x0000000110ff7812 */ /* 0x000fe4000788c0ff */
[----:B------:R-:W-:Y:S01]  /*9510*/  @P5 IADD3.X R12, R7, R13, R3, P0, !PT ;  /* 0x0000000d070c5210 */ /* 0x000fe200007fe403 */
[----:B------:R-:W-:Y:S01]  /*9520*/  @P2 IMAD.SHL.U32 R3, R74, 0x2, RZ ;  /* 0x000000024a032824 */ /* 0x000fe200078e00ff */
[C---:B------:R-:W-:Y:S02]  /*9530*/  @P5 LEA R18, P3, R0.reuse, c[0x0][0x1c8], 0x1 ;  /* 0x0000720000125a11 */ /* 0x040fe400078608ff */
[----:B------:R-:W-:Y:S02]  /*9540*/  ISETP.GE.AND P0, PT, R75, 0x51, PT ;  /* 0x000000514b00780c */ /* 0x000fe40003f06270 */
[----:B------:R-:W-:Y:S01]  /*9550*/  @P1 IMAD.MOV.U32 R6, RZ, RZ, R14 ;  /* 0x000000ffff061224 */ /* 0x000fe200078e000e */
[----:B------:R-:W-:-:S04]  /*9560*/  @P5 LEA.HI.X R19, R0, c[0x0][0x1cc], R12, 0x1, P3 ;  /* 0x0000730000135a11 */ /* 0x000fc800018f0c0c */
[----:B------:R2:W-:Y:S01]  /*9570*/  @P2 LDGSTS.E.BYPASS.LTC128B.128 [R3+0x4100], [R10.64], !P4 ;  /* 0x041000000a032fae */ /* 0x0005e2000e101d48 */
[----:B------:R-:W-:Y:S01]  /*9580*/  ISETP.GE.AND P2, PT, R75, 0x41, PT ;  /* 0x000000414b00780c */ /* 0x000fe20003f46270 */
[----:B-1----:R-:W-:-:S04]  /*9590*/  @P1 IMAD.WIDE.U32 R8, R252, 0x30, R6 ;  /* 0x00000030fc081825 */ /* 0x002fc800078e0006 */
[----:B------:R-:W-:Y:S01]  /*95a0*/  @P0 IMAD R5, R20, 0x50, RZ ;  /* 0x0000005014050824 */ /* 0x000fe200078e02ff */
[----:B---3--:R-:W-:Y:S01]  /*95b0*/  @P1 LEA R16, P3, R8, c[0x0][0x1c8], 0x1 ;  /* 0x0000720008101a11 */ /* 0x008fe200078608ff */
[----:B--2---:R-:W-:-:S04]  /*95c0*/  @P1 IMAD R3, R20, 0x30, RZ ;  /* 0x0000003014031824 */ /* 0x004fc800078e02ff */
[----:B------:R-:W-:Y:S02]  /*95d0*/  @P1 IMAD.IADD R0, R9, 0x1, R3 ;  /* 0x0000000109001824 */ /* 0x000fe400078e0203 */
[----:B------:R-:W-:-:S03]  /*95e0*/  @P0 IMAD.MOV.U32 R9, RZ, RZ, R7 ;  /* 0x000000ffff090224 */ /* 0x000fc600078e0007 */
[----:B------:R-:W-:Y:S01]  /*95f0*/  @P1 LEA.HI.X R17, R8, c[0x0][0x1cc], R0, 0x1, P3 ;  /* 0x0000730008111a11 */ /* 0x000fe200018f0c00 */
[----:B------:R-:W-:Y:S01]  /*9600*/  @P0 IMAD.MOV.U32 R8, RZ, RZ, R14 ;  /* 0x000000ffff080224 */ /* 0x000fe200078e000e */
[----:B------:R-:W-:-:S03]  /*9610*/  @P2 LEA R0, P3, R252, R14, 0x6 ;  /* 0x0000000efc002211 */ /* 0x000fc600078630ff */
[C---:B------:R-:W-:Y:S01]  /*9620*/  @P0 IMAD.WIDE.U32 R8, R252.reuse, 0x50, R8 ;  /* 0x00000050fc080825 */ /* 0x040fe200078e0008 */
[----:B------:R-:W-:Y:S02]  /*9630*/  @P2 LEA.HI.X R3, R252, R7, R20, 0x6, P3 ;  /* 0x00000007fc032211 */ /* 0x000fe400018f3414 */
[----:B------:R-:W-:-:S04]  /*9640*/  @P2 LEA R12, P3, R0, c[0x0][0x1c8], 0x1 ;  /* 0x00007200000c2a11 */ /* 0x000fc800078608ff */
[----:B------:R-:W-:Y:S01]  /*9650*/  @P2 LEA.HI.X R13, R0, c[0x0][0x1cc], R3, 0x1, P3 ;  /* 0x00007300000d2a11 */ /* 0x000fe200018f0c03 */
[----:B------:R-:W-:Y:S01]  /*9660*/  @P5 IMAD.SHL.U32 R3, R74, 0x2, RZ ;  /* 0x000000024a035824 */ /* 0x000fe200078e00ff */
[----:B------:R-:W-:Y:S01]  /*9670*/  @P0 LEA R10, P3, R8, c[0x0][0x1c8], 0x1 ;  /* 0x00007200080a0a11 */ /* 0x000fe200078608ff */
[----:B------:R-:W-:Y:S02]  /*9680*/  @P0 IMAD.IADD R0, R9, 0x1, R5 ;  /* 0x0000000109000824 */ /* 0x000fe400078e0205 */
[----:B------:R-:W-:Y:S01]  /*9690*/  @P1 IMAD.SHL.U32 R5, R74, 0x2, RZ ;  /* 0x000000024a051824 */ /* 0x000fe200078e00ff */
[----:B------:R1:W-:Y:S02]  /*96a0*/  @P5 LDGSTS.E.BYPASS.LTC128B.128 [R3+0x4900], [R18.64], !P4 ;  /* 0x0490000012035fae */ /* 0x0003e4000e101d48 */
[----:B------:R-:W-:Y:S01]  /*96b0*/  @P0 LEA.HI.X R11, R8, c[0x0][0x1cc], R0, 0x1, P3 ;  /* 0x00007300080b0a11 */ /* 0x000fe200018f0c00 */
[C---:B------:R-:W-:Y:S01]  /*96c0*/  @P0 IMAD.SHL.U32 R0, R74.reuse, 0x2, RZ ;  /* 0x000000024a000824 */ /* 0x040fe200078e00ff */
[----:B------:R2:W-:Y:S01]  /*96d0*/  @P1 LDGSTS.E.BYPASS.LTC128B.128 [R5+0x5100], [R16.64], !P4 ;  /* 0x0510000010051fae */ /* 0x0005e2000e101d48 */
[----:B-1----:R-:W-:-:S05]  /*96e0*/  @P2 IMAD.SHL.U32 R3, R74, 0x2, RZ ;  /* 0x000000024a032824 */ /* 0x002fca00078e00ff */
[----:B------:R2:W-:Y:S04]  /*96f0*/  @P2 LDGSTS.E.BYPASS.LTC128B.128 [R3+0x5900], [R12.64], !P4 ;  /* 0x059000000c032fae */ /* 0x0005e8000e101d48 */
[----:B------:R2:W-:Y:S01]  /*9700*/  @P0 LDGSTS.E.BYPASS.LTC128B.128 [R0+0x6100], [R10.64], !P4 ;  /* 0x061000000a000fae */ /* 0x0005e2000e101d48 */
[----:B------:R-:W-:-:S13]  /*9710*/  ISETP.GE.AND P0, PT, R75, 0x61, PT ;  /* 0x000000614b00780c */ /* 0x000fda0003f06270 */
[----:B------:R-:W-:Y:S05]  /*9720*/  @!P0 BRA `(.L_x_687) ;  /* 0x0000008000008947 */ /* 0x000fea0003800000 */
[----:B------:R-:W-:Y:S01]  /*9730*/  MOV R6, R14 ;  /* 0x0000000e00067202 */ /* 0x000fe20000000f00 */
[----:B--2---:R-:W-:-:S04]  /*9740*/  IMAD R0, R20, 0x60, RZ ;  /* 0x0000006014007824 */ /* 0x004fc800078e02ff */
[----:B------:R-:W-:-:S05]  /*9750*/  IMAD.WIDE.U32 R8, R252, 0x60, R6 ;  /* 0x00000060fc087825 */ /* 0x000fca00078e0006 */
[----:B------:R-:W-:Y:S02]  /*9760*/  IADD3 R0, R0, R9, RZ ;  /* 0x0000000900007210 */ /* 0x000fe40007ffe0ff */
[----:B------:R-:W-:-:S04]  /*9770*/  LEA R6, P0, R8, c[0x0][0x1c8], 0x1 ;  /* 0x0000720008067a11 */ /* 0x000fc800078008ff */
[----:B------:R-:W-:Y:S02]  /*9780*/  LEA.HI.X R7, R8, c[0x0][0x1cc], R0, 0x1, P0 ;  /* 0x0000730008077a11 */ /* 0x000fe400000f0c00 */
[----:B------:R-:W-:-:S05]  /*9790*/  SHF.L.U32 R0, R74, 0x1, RZ ;  /* 0x000000014a007819 */ /* 0x000fca00000006ff */
[----:B------:R1:W-:Y:S02]  /*97a0*/  LDGSTS.E.BYPASS.LTC128B.128 [R0+0x6900], [R6.64], !P4 ;  /* 0x0690000006007fae */ /* 0x0003e4000e101d48 */
.L_x_687:
[----:B------:R-:W-:Y:S05]  /*97b0*/  BSYNC B0 ;  /* 0x0000000000007941 */ /* 0x000fea0003800000 */
.L_x_686:
[----:B------:R-:W-:Y:S01]  /*97c0*/  ISETP.LT.AND P0, PT, RZ, c[0x0][0x27c], PT ;  /* 0x00009f00ff007a0c */ /* 0x000fe20003f01270 */
[----:B------:R-:W0:Y:S01]  /*97d0*/  LDGDEPBAR ;  /* 0x00000000000079af */ /* 0x000e220000000000 */
[----:B------:R-:W-:-:S04]  /*97e0*/  LEA.HI R243, R249, R250, RZ, 0x5 ;  /* 0x000000faf9f37211 */ /* 0x000fc800078f28ff */
[----:B------:R-:W-:-:S07]  /*97f0*/  SHF.R.S32.HI R248, RZ, 0x5, R243 ;  /* 0x00000005fff87819 */ /* 0x000fce00000114f3 */
[----:B------:R-:W-:Y:S05]  /*9800*/  @P0 BRA `(.L_x_688) ;  /* 0x0000002000000947 */ /* 0x000fea0003800000 */
[----:B------:R-:W-:-:S04]  /*9810*/  DEPBAR.LE SB0, 0x1 ;  /* 0x000080400000791a */ /* 0x000fc80000000000 */
[----:B------:R-:W-:Y:S05]  /*9820*/  BRA `(.L_x_689) ;  /* 0x00004d7000007947 */ /* 0x000fea0003800000 */
.L_x_688:
[----:B------:R-:W-:Y:S01]  /*9830*/  ULDC.U8 UR4, c[0x0][0x298] ;  /* 0x0000a60000047ab9 */ /* 0x000fe20000000000 */
[----:B-12--5:R-:W-:Y:S01]  /*9840*/  SHF.R.S32.HI R0, RZ, 0x1f, R167 ;  /* 0x0000001fff007819 */ /* 0x026fe200000114a7 */
[----:B------:R-:W-:Y:S01]  /*9850*/  IMAD.WIDE.U32 R12, R167, c[0x0][0x280], RZ ;  /* 0x0000a000a70c7a25 */ /* 0x000fe200078e00ff */
        /* <DEDUP_REMOVED lines=17> */
[----:B------:R-:W-:Y:S01]  /*9970*/  @P6 IMAD.HI.U32 R3, R0, c[0x0][0x2c8], RZ ;  /* 0x0000b20000036a27 */ /* 0x000fe200078e00ff */
[----:B------:R-:W-:Y:S01]  /*9980*/  MOV R8, R12 ;  /* 0x0000000c00087202 */ /* 0x000fe20000000f00 */
[----:B------:R-:W-:Y:S01]  /*9990*/  BSSY B0, `(.L_x_691) ;  /* 0x000002e000007945 */ /* 0x000fe20003800000 */
[----:B------:R-:W-:Y:S01]  /*99a0*/  MOV R6, R10 ;  /* 0x0000000a00067202 */ /* 0x000fe20000000f00 */
[----:B------:R-:W-:Y:S01]  /*99b0*/  IMAD.SHL.U32 R17, R14, 0x4, RZ ;  /* 0x000000040e117824 */ /* 0x000fe200078e00ff */
[----:B------:R-:W-:Y:S01]  /*99c0*/  @P6 SHF.R.U32.HI R0, RZ, c[0x0][0x2cc], R3 ;  /* 0x0000b300ff006a19 */ /* 0x000fe20000011603 */
[----:B------:R-:W-:Y:S01]  /*99d0*/  CS2R R38, SRZ ;  /* 0x0000000000267805 */ /* 0x000fe2000001ff00 */
[----:B------:R-:W-:Y:S01]  /*99e0*/  CS2R R26, SRZ ;  /* 0x00000000001a7805 */ /* 0x000fe2000001ff00 */
[----:B------:R-:W-:Y:S01]  /*99f0*/  CS2R R14, SRZ ;  /* 0x00000000000e7805 */ /* 0x000fe2000001ff00 */
[----:B------:R-:W-:Y:S01]  /*9a00*/  SHF.R.S32.HI R3, RZ, 0x1f, R0 ;  /* 0x0000001fff037819 */ /* 0x000fe20000011400 */
[----:B------:R-:W-:Y:S01]  /*9a10*/  IMAD.WIDE.U32 R8, R0, c[0x0][0x280], R8 ;  /* 0x0000a00000087a25 */ /* 0x000fe200078e0008 */
[----:B------:R-:W-:Y:S01]  /*9a20*/  CS2R R28, SRZ ;  /* 0x00000000001c7805 */ /* 0x000fe2000001ff00 */
[----:B------:R-:W-:-:S02]  /*9a30*/  CS2R R18, SRZ ;  /* 0x0000000000127805 */ /* 0x000fc4000001ff00 */
        /* <DEDUP_REMOVED lines=35> */
.L_x_692:
[----:B------:R-:W-:Y:S05]  /*9c70*/  BSYNC B0 ;  /* 0x0000000000007941 */ /* 0x000fea0003800000 */
.L_x_691:
        /* <DEDUP_REMOVED lines=41> */
.L_x_694:
[----:B------:R-:W-:Y:S05]  /*9f10*/  BSYNC B0 ;  /* 0x0000000000007941 */ /* 0x000fea0003800000 */
.L_x_693:
        /* <DEDUP_REMOVED lines=43> */
.L_x_696:
[----:B------:R-:W-:Y:S05]  /*a1d0*/  BSYNC B0 ;  /* 0x0000000000007941 */ /* 0x000fea0003800000 */
.L_x_695:
[----:B------:R-:W-:Y:S01]  /*a1e0*/  IADD3 R0, R24, 0x60, RZ ;  /* 0x0000006018007810 */ /* 0x000fe20007ffe0ff */
[----:B--2--5:R-:W-:Y:S01]  /*a1f0*/  IMAD.MOV.U32 R10, RZ, RZ, R44 ;  /* 0x000000ffff0a7224 */ /* 0x024fe200078e002c */
[----:B------:R-:W2:Y:S01]  /*a200*/  SHFL.IDX PT, R9, R20, 0x3, 0x1c1f ;  /* 0x007c1f0014097f89 */ /* 0x000ea200000e0000 */
[----:B------:R-:W-:Y:S01]  /*a210*/  IMAD.MOV.U32 R5, RZ, RZ, R45 ;  /* 0x000000ffff057224 */ /* 0x000fe200078e002d */
[----:B------:R-:W-:Y:S01]  /*a220*/  ISETP.GE.AND P0, PT, R0, R25, PT ;  /* 0x000000190000720c */ /* 0x000fe20003f06270 */
[----:B------:R-:W-:Y:S01]  /*a230*/  IMAD.MOV.U32 R3, RZ, RZ, R40 ;  /* 0x000000ffff037224 */ /* 0x000fe200078e0028 */
[----:B------:R-:W4:Y:S01]  /*a240*/  SHFL.IDX PT, R8, R21, 0x3, 0x1c1f ;  /* 0x007c1f0015087f89 */ /* 0x000f2200000e0000 */
[----:B------:R-:W-:Y:S01]  /*a250*/  IMAD.MOV.U32 R0, RZ, RZ, R41 ;  /* 0x000000ffff007224 */ /* 0x000fe200078e0029 */
[----:B------:R-:W-:Y:S01]  /*a260*/  PRMT R65, R5, 0x5410, R10 ;  /* 0x0000541005417816 */ /* 0x000fe2000000000a */
[----:B------:R-:W-:Y:S01]  /*a270*/  IMAD.MOV.U32 R5, RZ, RZ, R47 ;  /* 0x000000ffff057224 */ /* 0x000fe200078e002f */
[----:B------:R-:W-:Y:S01]  /*a280*/  MOV R10, R46 ;  /* 0x0000002e000a7202 */ /* 0x000fe20000000f00 */
[----:B-1----:R-:W1:Y:S01]  /*a290*/  SHFL.IDX PT, R7, R16, 0x3, 0x1c1f ;  /* 0x007c1f0010077f89 */ /* 0x002e6200000e0000 */
[----:B------:R-:W-:Y:S01]  /*a2a0*/  PRMT R63, R0, 0x5410, R3 ;  /* 0x00005410003f7816 */ /* 0x000fe20000000003 */
[----:B------:R-:W-:Y:S01]  /*a2b0*/  IMAD.MOV.U32 R3, RZ, RZ, R42 ;  /* 0x000000ffff037224 */ /* 0x000fe200078e002a */
[----:B------:R-:W-:Y:S01]  /*a2c0*/  MOV R0, R43 ;  /* 0x0000002b00007202 */ /* 0x000fe20000000f00 */
[----:B---3--:R3:W1:Y:S01]  /*a2d0*/  SHFL.IDX PT, R6, R22, 0x3, 0x1c1f ;  /* 0x007c1f0016067f89 */ /* 0x00866200000e0000 */
[----:B------:R-:W-:Y:S01]  /*a2e0*/  BSSY B0, `(.L_x_697) ;  /* 0x0000019000007945 */ /* 0x000fe20003800000 */
[----:B------:R-:W-:Y:S01]  /*a2f0*/  PRMT R64, R5, 0x5410, R10 ;  /* 0x0000541005407816 */ /* 0x000fe2000000000a */
[----:B------:R-:W-:Y:S01]  /*a300*/  CS2R R50, SRZ ;  /* 0x0000000000327805 */ /* 0x000fe2000001ff00 */
[----:B------:R-:W-:Y:S01]  /*a310*/  PRMT R62, R0, 0x5410, R3 ;  /* 0x00005410003e7816 */ /* 0x000fe20000000003 */
[----:B------:R-:W-:Y:S01]  /*a320*/  CS2R R48, SRZ ;  /* 0x0000000000307805 */ /* 0x000fe2000001ff00 */
[----:B---34-:R-:W-:Y:S01]  /*a330*/  CS2R R22, SRZ ;  /* 0x0000000000167805 */ /* 0x018fe2000001ff00 */
[----:B------:R-:W-:Y:S05]  /*a340*/  @P0 BRA `(.L_x_698) ;  /* 0x0000012000000947 */ /* 0x000fea0003800000 */
[C---:B-12---:R-:W-:Y:S01]  /*a350*/  IADD3 R3, R17.reuse, 0x10, RZ ;  /* 0x0000001011037810 */ /* 0x046fe20007ffe0ff */
[----:B------:R-:W-:Y:S01]  /*a360*/  CS2R R22, SRZ ;  /* 0x0000000000167805 */ /* 0x000fe2000001ff00 */
[----:B------:R-:W-:Y:S01]  /*a370*/  ISETP.GE.AND P1, PT, R17, c[0x0][0x27c], PT ;  /* 0x00009f0011007a0c */ /* 0x000fe20003f26270 */
[----:B------:R-:W-:Y:S01]  /*a380*/  CS2R R48, SRZ ;  /* 0x0000000000307805 */ /* 0x000fe2000001ff00 */
[----:B------:R-:W-:Y:S01]  /*a390*/  ISETP.GE.AND P0, PT, R3, c[0x0][0x27c], PT ;  /* 0x00009f0003007a0c */ /* 0x000fe20003f06270 */
[----:B------:R-:W-:Y:S01]  /*a3a0*/  CS2R R52, SRZ ;  /* 0x0000000000347805 */ /* 0x000fe2000001ff00 */
[----:B------:R-:W-:-:S09]  /*a3b0*/  CS2R R50, SRZ ;  /* 0x0000000000327805 */ /* 0x000fd2000001ff00 */
[----:B------:R-:W-:Y:S02]  /*a3c0*/  @!P1 IMAD.WIDE R12, R17, 0x2, R8 ;  /* 0x00000002110c9825 */ /* 0x000fe400078e0208 */
[----:B------:R-:W-:-:S03]  /*a3d0*/  @!P0 SHF.R.S32.HI R0, RZ, 0x1f, R3 ;  /* 0x0000001fff008819 */ /* 0x000fc60000011403 */
[----:B------:R1:W5:Y:S01]  /*a3e0*/  @!P1 LD.E.64 R22, [R12.64] ;  /* 0x000000080c169980 */ /* 0x000362000c101b00 */
[----:B------:R-:W-:-:S04]  /*a3f0*/  @!P0 LEA.HI R0, R0, R3, RZ, 0x2 ;  /* 0x0000000300008211 */ /* 0x000fc800078f10ff */
[----:B------:R-:W-:-:S05]  /*a400*/  @!P0 LOP3.LUT R0, R0, 0xfffffffc, RZ, 0xc0, !PT ;  /* 0xfffffffc00008812 */ /* 0x000fca00078ec0ff */
[----:B------:R-:W-:-:S04]  /*a410*/  @!P0 IMAD.WIDE R10, R0, 0x2, R8 ;  /* 0x00000002000a8825 */ /* 0x000fc800078e0208 */
[--C-:B------:R-:W-:Y:S01]  /*a420*/  @!P0 IMAD.WIDE R8, R0, 0x2, R6.reuse ;  /* 0x0000000200088825 */ /* 0x100fe200078e0206 */
[----:B------:R1:W5:Y:S03]  /*a430*/  @!P0 LD.E.64 R52, [R10.64] ;  /* 0x000000080a348980 */ /* 0x000366000c101b00 */
[----:B------:R-:W-:Y:S01]  /*a440*/  @!P1 IMAD.WIDE R6, R17, 0x2, R6 ;  /* 0x0000000211069825 */ /* 0x000fe200078e0206 */
[----:B------:R1:W5:Y:S04]  /*a450*/  @!P0 LD.E.64 R50, [R8.64] ;  /* 0x0000000808328980 */ /* 0x000368000c101b00 */
[----:B------:R1:W5:Y:S02]  /*a460*/  @!P1 LD.E.64 R48, [R6.64] ;  /* 0x0000000806309980 */ /* 0x000364000c101b00 */
.L_x_698:
[----:B-12---:R-:W-:Y:S05]  /*a470*/  BSYNC B0 ;  /* 0x0000000000007941 */ /* 0x006fea0003800000 */
.L_x_697:
[----:B------:R-:W-:Y:S01]  /*a480*/  SHF.R.S32.HI R0, RZ, 0x1f, R60 ;  /* 0x0000001fff007819 */ /* 0x000fe2000001143c */
[----:B-----5:R-:W-:Y:S01]  /*a490*/  IMAD.MOV.U32 R6, RZ, RZ, R52 ;  /* 0x000000ffff067224 */ /* 0x020fe200078e0034 */
[----:B------:R-:W-:-:S04]  /*a4a0*/  DEPBAR.LE SB0, 0x1 ;  /* 0x000080400000791a */ /* 0x000fc80000000000 */
[----:B------:R-:W-:Y:S01]  /*a4b0*/  LEA.HI R0, R0, R60, RZ, 0x3 ;  /* 0x0000003c00007211 */ /* 0x000fe200078f18ff */
[----:B------:R-:W-:Y:S01]  /*a4c0*/  IMAD.MOV.U32 R5, RZ, RZ, R53 ;  /* 0x000000ffff057224 */ /* 0x000fe200078e0035 */
[----:B------:R-:W-:Y:S01]  /*a4d0*/  BSSY B1, `(.L_x_699) ;  /* 0x0000082000017945 */ /* 0x000fe20003800000 */
[----:B------:R-:W-:Y:S01]  /*a4e0*/  IMAD.MOV.U32 R3, RZ, RZ, R22 ;  /* 0x000000ffff037224 */ /* 0x000fe200078e0016 */
[----:B------:R-:W-:Y:S01]  /*a4f0*/  LOP3.LUT R0, R0, 0xfffffff8, RZ, 0xc0, !PT ;  /* 0xfffffff800007812 */ /* 0x000fe200078ec0ff */
[----:B------:R-:W-:Y:S01]  /*a500*/  IMAD.MOV.U32 R7, RZ, RZ, R51 ;  /* 0x000000ffff077224 */ /* 0x000fe200078e0033 */
        /* <DEDUP_REMOVED lines=15> */
[----:B------:R-:W-:Y:S02]  /*a600*/  PRMT R66, R0, 0x7610, R66 ;  /* 0x0000761000427816 */ /* 0x000fe40000000042 */
[----:B------:R-:W-:Y:S01]  /*a610*/  PRMT R67, R7, 0x7610, R67 ;  /* 0x0000761007437816 */ /* 0x000fe20000000043 */
[----:B------:R-:W-:Y:S01]  /*a620*/  IMAD R0, R248, 0x200, R5 ;  /* 0x00000200f8007824 */ /* 0x000fe200078e0205 */
[----:B------:R-:W-:Y:S01]  /*a630*/  IMNMX R25, R3, 0x80, PT ;  /* 0x0000008003197817 */ /* 0x000fe20003800200 */
[----:B------:R-:W-:-:S03]  /*a640*/  IMAD.MOV.U32 R5, RZ, RZ, R49 ;  /* 0x000000ffff057224 */ /* 0x000fc600078e0031 */
[----:B------:R-:W-:Y:S02]  /*a650*/  ISETP.GE.AND P0, PT, R60, R25, PT ;  /* 0x000000193c00720c */ /* 0x000fe40003f06270 */
[C---:B------:R-:W-:Y:S02]  /*a660*/  IADD3 R3, R0.reuse, 0x20, RZ ;  /* 0x0000002000037810 */ /* 0x040fe40007ffe0ff */
[C---:B------:R-:W-:Y:S02]  /*a670*/  @P1 IADD3 R3, R0.reuse, -0x20, RZ ;  /* 0xffffffe000031810 */ /* 0x040fe40007ffe0ff */
[----:B------:R-:W-:Y:S02]  /*a680*/  PRMT R31, R5, 0x5410, R6 ;  /* 0x00005410051f7816 */ /* 0x000fe40000000006 */
[----:B------:R-:W-:Y:S02]  /*a690*/  LEA R21, R0, 0x7100, 0x1 ;  /* 0x0000710000157811 */ /* 0x000fe400078e08ff */
        /* <DEDUP_REMOVED lines=16> */
[----:B------:R-:W-:Y:S01]  /*a7a0*/  IMAD.U32 R19, R3, 0x10000, RZ ;  /* 0x0001000003137824 */ /* 0x000fe200078e00ff */
[C---:B-1----:R-:W-:Y:S01]  /*a7b0*/  LOP3.LUT R5, R10.reuse, 0xffff0000, RZ, 0xc0, !PT ;  /* 0xffff00000a057812 */ /* 0x042fe200078ec0ff */
[----:B------:R-:W-:Y:S01]  /*a7c0*/  IMAD.U32 R6, R10, 0x10000, RZ ;  /* 0x000100000a067824 */ /* 0x000fe200078e00ff */
[C---:B------:R-:W-:Y:S01]  /*a7d0*/  LOP3.LUT R10, R11.reuse, 0xffff0000, RZ, 0xc0, !PT ;  /* 0xffff00000b0a7812 */ /* 0x040fe200078ec0ff */
[----:B------:R-:W-:Y:S01]  /*a7e0*/  IMAD.U32 R12, R11, 0x10000, RZ ;  /* 0x000100000b0c7824 */ /* 0x000fe200078e00ff */
[----:B------:R-:W-:Y:S01]  /*a7f0*/  LOP3.LUT R11, R3, 0xffff0000, RZ, 0xc0, !PT ;  /* 0xffff0000030b7812 */ /* 0x000fe200078ec0ff */
[C---:B------:R-:W-:Y:S01]  /*a800*/  FMUL.FTZ R0, R5.reuse, R18 ;  /* 0x0000001205007220 */ /* 0x040fe20000410000 */
[C---:B------:R-:W-:Y:S01]  /*a810*/  SHF.L.U32 R15, R8.reuse, 0x10, RZ ;  /* 0x00000010080f7819 */ /* 0x040fe200000006ff */
[-C--:B------:R-:W-:Y:S01]  /*a820*/  FMUL.FTZ R5, R5, R19.reuse ;  /* 0x0000001305057220 */ /* 0x080fe20000410000 */
[----:B------:R-:W-:Y:S01]  /*a830*/  LOP3.LUT R7, R8, 0xffff0000, RZ, 0xc0, !PT ;  /* 0xffff000008077812 */ /* 0x000fe200078ec0ff */
[----:B------:R-:W-:Y:S01]  /*a840*/  FFMA.FTZ R19, R6, R19, -R0 ;  /* 0x0000001306137223 */ /* 0x000fe20000010800 */
[C---:B------:R-:W-:Y:S01]  /*a850*/  SHF.L.U32 R16, R9.reuse, 0x10, RZ ;  /* 0x0000001009107819 */ /* 0x040fe200000006ff */
[C---:B------:R-:W-:Y:S01]  /*a860*/  FMUL.FTZ R3, R10.reuse, R20 ;  /* 0x000000140a037220 */ /* 0x040fe20000410000 */
[----:B------:R-:W-:Y:S01]  /*a870*/  LOP3.LUT R8, R9, 0xffff0000, RZ, 0xc0, !PT ;  /* 0xffff000009087812 */ /* 0x000fe200078ec0ff */
[-C--:B------:R-:W-:Y:S01]  /*a880*/  FMUL.FTZ R0, R10, R11.reuse ;  /* 0x0000000b0a007220 */ /* 0x080fe20000410000 */
[----:B------:R-:W-:Y:S01]  /*a890*/  SHF.L.U32 R9, R14, 0x10, RZ ;  /* 0x000000100e097819 */ /* 0x000fe200000006ff */
[C---:B------:R-:W-:Y:S01]  /*a8a0*/  IMAD.U32 R10, R13.reuse, 0x10000, RZ ;  /* 0x000100000d0a7824 */ /* 0x040fe200078e00ff */
[----:B------:R-:W-:Y:S01]  /*a8b0*/  LOP3.LUT R13, R13, 0xffff0000, RZ, 0xc0, !PT ;  /* 0xffff00000d0d7812 */ /* 0x000fe200078ec0ff */
[----:B------:R-:W-:Y:S01]  /*a8c0*/  FFMA.FTZ R18, R6, R18, R5 ;  /* 0x0000001206127223 */ /* 0x000fe20000010005 */
[----:B------:R-:W-:Y:S01]  /*a8d0*/  LOP3.LUT R14, R14, 0xffff0000, RZ, 0xc0, !PT ;  /* 0xffff00000e0e7812 */ /* 0x000fe200078ec0ff */
[----:B------:R-:W-:-:S02]  /*a8e0*/  FFMA.FTZ R6, R12, R11, -R3 ;  /* 0x0000000b0c067223 */ /* 0x000fc40000010803 */
[----:B------:R-:W-:Y:S02]  /*a8f0*/  FFMA.FTZ R11, R12, R20, R0 ;  /* 0x000000140c0b7223 */ /* 0x000fe40000010000 */
[----:B------:R-:W-:Y:S02]  /*a900*/  FMUL.FTZ R5, R7, R10 ;  /* 0x0000000a07057220 */ /* 0x000fe40000410000 */
[C---:B------:R-:W-:Y:S01]  /*a910*/  FMUL.FTZ R0, R8.reuse, R13 ;  /* 0x0000000d08007220 */ /* 0x040fe20000410000 */
[----:B------:R-:W-:Y:S01]  /*a920*/  F2FP.BF16.PACK_AB R11, R11, R6 ;  /* 0x000000060b0b723e */ /* 0x000fe200000010ff */
[-C--:B------:R-:W-:Y:S02]  /*a930*/  FMUL.FTZ R3, R7, R9.reuse ;  /* 0x0000000907037220 */ /* 0x080fe40000410000 */
[----:B------:R-:W-:Y:S02]  /*a940*/  FMUL.FTZ R8, R8, R14 ;  /* 0x0000000e08087220 */ /* 0x000fe40000410000 */
[----:B------:R-:W-:-:S02]  /*a950*/  FFMA.FTZ R5, R15, R9, -R5 ;  /* 0x000000090f057223 */ /* 0x000fc40000010805 */
[----:B------:R-:W-:Y:S01]  /*a960*/  FFMA.FTZ R3, R15, R10, R3 ;  /* 0x0000000a0f037223 */ /* 0x000fe20000010003 */
[----:B------:R-:W-:Y:S01]  /*a970*/  F2FP.BF16.PACK_AB R10, R18, R19 ;  /* 0x00000013120a723e */ /* 0x000fe200000010ff */
[C---:B------:R-:W-:Y:S02]  /*a980*/  FFMA.FTZ R0, R16.reuse, R14, -R0 ;  /* 0x0000000e10007223 */ /* 0x040fe40000010800 */
[----:B------:R-:W-:Y:S01]  /*a990*/  FFMA.FTZ R9, R16, R13, R8 ;  /* 0x0000000d10097223 */ /* 0x000fe20000010008 */
[----:B------:R-:W-:-:S04]  /*a9a0*/  F2FP.BF16.PACK_AB R8, R3, R5 ;  /* 0x000000050308723e */ /* 0x000fc800000010ff */
[----:B------:R-:W-:-:S05]  /*a9b0*/  F2FP.BF16.PACK_AB R9, R9, R0 ;  /* 0x000000000909723e */ /* 0x000fca00000010ff */
[----:B------:R1:W-:Y:S02]  /*a9c0*/  STS.128 [R21], R8 ;  /* 0x0000000815007388 */ /* 0x0003e40000000c00 */
.L_x_702:
[----:B------:R-:W-:Y:S05]  /*a9d0*/  BSYNC B0 ;  /* 0x0000000000007941 */ /* 0x000fea0003800000 */
.L_x_701:
        /* <DEDUP_REMOVED lines=49> */
.L_x_700:
[----:B------:R-:W-:Y:S05]  /*acf0*/  BSYNC B1 ;  /* 0x0000000000017941 */ /* 0x000fea0003800000 */
.L_x_699:
        /* <DEDUP_REMOVED lines=52> */
[----:B------:R1:W-:Y:S02]  /*b040*/  STS.128 [R21+0x1000], R8 ;  /* 0x0010000815007388 */ /* 0x0003e40000000c00 */
.L_x_706:
[----:B------:R-:W-:Y:S05]  /*b050*/  BSYNC B0 ;  /* 0x0000000000007941 */ /* 0x000fea0003800000 */
.L_x_705:
        /* <DEDUP_REMOVED lines=49> */
.L_x_704:
[----:B------:R-:W-:Y:S05]  /*b370*/  BSYNC B1 ;  /* 0x0000000000017941 */ /* 0x000fea0003800000 */
.L_x_703:
        /* <DEDUP_REMOVED lines=53> */
.L_x_710:
[----:B------:R-:W-:Y:S05]  /*b6d0*/  BSYNC B0 ;  /* 0x0000000000007941 */ /* 0x000fea0003800000 */
.L_x_709:
        /* <DEDUP_REMOVED lines=49> */
.L_x_708:
[----:B------:R-:W-:Y:S05]  /*b9f0*/  BSYNC B1 ;  /* 0x0000000000017941 */ /* 0x000fea0003800000 */
.L_x_707:
        /* <DEDUP_REMOVED lines=52> */
.L_x_713:
[----:B------:R-:W-:Y:S05]  /*bd40*/  BSYNC B0 ;  /* 0x0000000000007941 */ /* 0x000fea0003800000 */
.L_x_712:
        /* <DEDUP_REMOVED lines=28> */
[----:B------:R-:W-:Y:S01]  /*bf10*/  FMUL.FTZ R0, R10, R11 ;  /* 0x0000000b0a007220 */ /* 0x000fe20000410000 */
        /* <DEDUP_REMOVED lines=19> */
[----:B------:R1:W-:Y:S01]  /*c050*/  STS.128 [R24+0x3000], R8 ;  /* 0x0030000818007388 */ /* 0x0003e20000000c00 */
[----:B------:R-:W-:Y:S05]  /*c060*/  BRA `(.L_x_711) ;  /* 0x0000252000007947 */ /* 0x000fea0003800000 */
.L_x_690:
[----:B------:R-:W-:Y:S01]  /*c070*/  @P6 IMAD.HI.U32 R3, R0, c[0x0][0x2c8], RZ ;  /* 0x0000b20000036a27 */ /* 0x000fe200078e00ff */
[----:B------:R-:W-:Y:S01]  /*c080*/  ISETP.GE.AND P2, PT, R31, c[0x0][0x27c], PT ;  /* 0x00009f001f007a0c */ /* 0x000fe20003f46270 */
[----:B------:R-:W-:Y:S01]  /*c090*/  CS2R R22, SRZ ;  /* 0x0000000000167805 */ /* 0x000fe2000001ff00 */
[----:B------:R-:W-:Y:S01]  /*c0a0*/  SHF.R.S32.HI R32, RZ, 0x1f, R31 ;  /* 0x0000001fff207819 */ /* 0x000fe2000001141f */
[----:B------:R-:W-:Y:S01]  /*c0b0*/  IMAD.MOV.U32 R8, RZ, RZ, R12 ;  /* 0x000000ffff087224 */ /* 0x000fe200078e000c */
[----:B------:R-:W-:Y:S01]  /*c0c0*/  @P6 SHF.R.U32.HI R0, RZ, c[0x0][0x2cc], R3 ;  /* 0x0000b300ff006a19 */ /* 0x000fe20000011603 */
[----:B------:R-:W-:Y:S01]  /*c0d0*/  IMAD.MOV.U32 R6, RZ, RZ, R10 ;  /* 0x000000ffff067224 */ /* 0x000fe200078e000a */
[----:B------:R-:W-:Y:S02]  /*c0e0*/  CS2R R20, SRZ ;  /* 0x0000000000147805 */ /* 0x000fe4000001ff00 */
        /* <DEDUP_REMOVED lines=20> */
[----:B-1----:R-:W-:-:S04]  /*c230*/  @!P0 IADD3 R8, P1, R8, R0, RZ ;  /* 0x0000000008088210 */ /* 0x002fc80007f3e0ff */
[----:B--2---:R-:W-:Y:S02]  /*c240*/  @!P0 IADD3.X R9, R7, R3, RZ, P1, !PT ;  /* 0x0000000307098210 */ /* 0x004fe40000ffe4ff */
[----:B---3--:R-:W-:Y:S01]  /*c250*/  @!P0 IADD3 R6, P1, R6, R0, RZ ;  /* 0x0000000006068210 */ /* 0x008fe20007f3e0ff */
[----:B------:R-:W-:Y:S02]  /*c260*/  CS2R R18, SRZ ;  /* 0x0000000000127805 */ /* 0x000fe4000001ff00 */
[----:B------:R1:W2:Y:S01]  /*c270*/  @!P0 LD.E.128 R20, [R8.64] ;  /* 0x0000000808148980 */ /* 0x0002a2000c101d00 */
[----:B------:R-:W-:Y:S01]  /*c280*/  CS2R R16, SRZ ;  /* 0x0000000000107805 */ /* 0x000fe2000001ff00 */
        /* <DEDUP_REMOVED lines=39> */
.L_x_715:
[----:B-1-3--:R-:W-:Y:S05]  /*c500*/  BSYNC B0 ;  /* 0x0000000000007941 */ /* 0x00afea0003800000 */
.L_x_714:
        /* <DEDUP_REMOVED lines=65> */
.L_x_717:
[----:B-1-3--:R-:W-:Y:S05]  /*c920*/  BSYNC B0 ;  /* 0x0000000000007941 */ /* 0x00afea0003800000 */
.L_x_716:
        /* <DEDUP_REMOVED lines=28> */
[----:B------:R-:W-:Y:S01]  /*caf0*/  SHF.R.U32.HI R6, RZ, 0x10, R23 ;  /* 0x00000010ff067819 */ /* 0x000fe20000011617 */
[----:B------:R-:W-:Y:S01]  /*cb00*/  IMAD.SHL.U32 R44, R3, 0x2, RZ ;  /* 0x00000002032c7824 */ /* 0x000fe200078e00ff */
[----:B------:R-:W-:Y:S01]  /*cb10*/  SHF.R.U64 R7, R16, 0x10, R17 ;  /* 0x0000001010077819 */ /* 0x000fe20000001211 */
[----:B------:R-:W-:Y:S01]  /*cb20*/  IMAD.SHL.U32 R34, R0, 0x2, RZ ;  /* 0x0000000200227824 */ /* 0x000fe200078e00ff */
[----:B------:R-:W-:-:S02]  /*cb30*/  SHF.R.U64 R0, R20, 0x10, R21 ;  /* 0x0000001014007819 */ /* 0x000fc40000001215 */
[----:B------:R-:W1:Y:S01]  /*cb40*/  LDS.128 R12, [R44+0x7100] ;  /* 0x007100002c0c7984 */ /* 0x000e620000000c00 */
[----:B------:R-:W-:Y:S02]  /*cb50*/  SHF.R.U32.HI R3, RZ, 0x10, R21 ;  /* 0x00000010ff037819 */ /* 0x000fe40000011615 */
[----:B------:R-:W-:Y:S01]  /*cb60*/  SHF.R.U32.HI R17, RZ, 0x10, R17 ;  /* 0x00000010ff117819 */ /* 0x000fe20000011611 */
[----:B------:R-:W2:Y:S01]  /*cb70*/  LDS.128 R8, [R34+0x7100] ;  /* 0x0071000022087984 */ /* 0x000ea20000000c00 */
[--C-:B------:R-:W-:Y:S02]  /*cb80*/  SHF.R.U64 R16, R18, 0x10, R19.reuse ;  /* 0x0000001012107819 */ /* 0x100fe40000001213 */
[----:B------:R-:W-:Y:S02]  /*cb90*/  SHF.R.U32.HI R18, RZ, 0x10, R19 ;  /* 0x00000010ff127819 */ /* 0x000fe40000011613 */
[----:B------:R-:W-:Y:S02]  /*cba0*/  PRMT R28, R28, 0x5410, R6 ;  /* 0x000054101c1c7816 */ /* 0x000fe40000000006 */
[----:B------:R-:W-:-:S02]  /*cbb0*/  PRMT R6, R26, 0x5432, R7 ;  /* 0x000054321a067816 */ /* 0x000fc40000000007 */
[----:B------:R-:W-:Y:S02]  /*cbc0*/  SHF.R.U64 R5, R22, 0x10, R23 ;  /* 0x0000001016057819 */ /* 0x000fe40000001217 */
[C---:B------:R-:W-:Y:S02]  /*cbd0*/  PRMT R20, R27.reuse, 0x5432, R0 ;  /* 0x000054321b147816 */ /* 0x040fe40000000000 */
[----:B------:R-:W-:Y:S02]  /*cbe0*/  PRMT R22, R27, 0x5410, R3 ;  /* 0x000054101b167816 */ /* 0x000fe40000000003 */
[----:B------:R-:W-:Y:S02]  /*cbf0*/  PRMT R17, R26, 0x5410, R17 ;  /* 0x000054101a117816 */ /* 0x000fe40000000011 */
[C---:B------:R-:W-:Y:S02]  /*cc00*/  PRMT R27, R30.reuse, 0x5432, R16 ;  /* 0x000054321e1b7816 */ /* 0x040fe40000000010 */
[----:B------:R-:W-:-:S02]  /*cc10*/  PRMT R26, R30, 0x5410, R18 ;  /* 0x000054101e1a7816 */ /* 0x000fc40000000012 */
[----:B------:R-:W-:Y:S02]  /*cc20*/  PRMT R29, R29, 0x5410, R5 ;  /* 0x000054101d1d7816 */ /* 0x000fe40000000005 */
[C---:B------:R-:W-:Y:S01]  /*cc30*/  LOP3.LUT R45, R6.reuse, 0xffff0000, RZ, 0xc0, !PT ;  /* 0xffff0000062d7812 */ /* 0x040fe200078ec0ff */
[C---:B-1----:R-:W-:Y:S01]  /*cc40*/  IMAD.U32 R25, R15.reuse, 0x10000, RZ ;  /* 0x000100000f197824 */ /* 0x042fe200078e00ff */
[----:B------:R-:W-:Y:S01]  /*cc50*/  LOP3.LUT R30, R15, 0xffff0000, RZ, 0xc0, !PT ;  /* 0xffff00000f1e7812 */ /* 0x000fe200078ec0ff */
[----:B------:R-:W-:Y:S01]  /*cc60*/  IMAD.U32 R15, R6, 0x10000, RZ ;  /* 0x00010000060f7824 */ /* 0x000fe200078e00ff */
[----:B------:R-:W-:Y:S01]  /*cc70*/  LOP3.LUT R32, R14, 0xffff0000, RZ, 0xc0, !PT ;  /* 0xffff00000e207812 */ /* 0x000fe200078ec0ff */
[C---:B--2---:R-:W-:Y:S01]  /*cc80*/  IMAD.U32 R3, R8.reuse, 0x10000, RZ ;  /* 0x0001000008037824 */ /* 0x044fe200078e00ff */
[----:B------:R-:W-:Y:S01]  /*cc90*/  LOP3.LUT R5, R8, 0xffff0000, RZ, 0xc0, !PT ;  /* 0xffff000008057812 */ /* 0x000fe200078ec0ff */
[----:B------:R-:W-:Y:S01]  /*cca0*/  IMAD.U32 R21, R14, 0x10000, RZ ;  /* 0x000100000e157824 */ /* 0x000fe200078e00ff */
[C---:B------:R-:W-:Y:S01]  /*ccb0*/  SHF.L.U32 R7, R9.reuse, 0x10, RZ ;  /* 0x0000001009077819 */ /* 0x040fe200000006ff */
[----:B------:R-:W-:Y:S01]  /*ccc0*/  IMAD.U32 R16, R12, 0x10000, RZ ;  /* 0x000100000c107824 */ /* 0x000fe200078e00ff */
[----:B------:R-:W-:Y:S01]  /*ccd0*/  LOP3.LUT R8, R9, 0xffff0000, RZ, 0xc0, !PT ;  /* 0xffff000009087812 */ /* 0x000fe200078ec0ff */
[----:B------:R-:W-:Y:S01]  /*cce0*/  IMAD.U32 R14, R20, 0x10000, RZ ;  /* 0x00010000140e7824 */ /* 0x000fe200078e00ff */
[----:B------:R-:W-:Y:S01]  /*ccf0*/  LOP3.LUT R18, R12, 0xffff0000, RZ, 0xc0, !PT ;  /* 0xffff00000c127812 */ /* 0x000fe200078ec0ff */
[----:B------:R-:W-:Y:S01]  /*cd00*/  FMUL.FTZ R0, R3, R15 ;  /* 0x0000000f03007220 */ /* 0x000fe20000410000 */
[C---:B------:R-:W-:Y:S01]  /*cd10*/  LOP3.LUT R24, R10.reuse, 0xffff0000, RZ, 0xc0, !PT ;  /* 0xffff00000a187812 */ /* 0x040fe200078ec0ff */
[----:B------:R-:W-:Y:S01]  /*cd20*/  IMAD.U32 R9, R10, 0x10000, RZ ;  /* 0x000100000a097824 */ /* 0x000fe200078e00ff */
[----:B------:R-:W-:Y:S01]  /*cd30*/  SHF.L.U32 R12, R11, 0x10, RZ ;  /* 0x000000100b0c7819 */ /* 0x000fe200000006ff */
[-C--:B------:R-:W-:Y:S01]  /*cd40*/  FMUL.FTZ R3, R3, R14.reuse ;  /* 0x0000000e03037220 */ /* 0x080fe20000410000 */
[----:B------:R-:W-:Y:S01]  /*cd50*/  LOP3.LUT R23, R11, 0xffff0000, RZ, 0xc0, !PT ;  /* 0xffff00000b177812 */ /* 0x000fe200078ec0ff */
[----:B------:R-:W-:Y:S01]  /*cd60*/  FFMA.FTZ R35, R16, R14, -R0 ;  /* 0x0000000e10237223 */ /* 0x000fe20000010800 */
[----:B------:R-:W-:Y:S01]  /*cd70*/  LOP3.LUT R10, R20, 0xffff0000, RZ, 0xc0, !PT ;  /* 0xffff0000140a7812 */ /* 0x000fe200078ec0ff */
[----:B------:R-:W-:Y:S01]  /*cd80*/  IMAD.U32 R11, R17, 0x10000, RZ ;  /* 0x00010000110b7824 */ /* 0x000fe200078e00ff */
[----:B------:R-:W-:Y:S01]  /*cd90*/  SHF.L.U32 R19, R13, 0x10, RZ ;  /* 0x000000100d137819 */ /* 0x000fe200000006ff */
[----:B------:R-:W-:Y:S01]  /*cda0*/  FMUL.FTZ R0, R5, R45 ;  /* 0x0000002d05007220 */ /* 0x000fe20000410000 */
[----:B------:R-:W-:Y:S01]  /*cdb0*/  LOP3.LUT R14, R17, 0xffff0000, RZ, 0xc0, !PT ;  /* 0xffff0000110e7812 */ /* 0x000fe200078ec0ff */
[----:B------:R-:W-:Y:S01]  /*cdc0*/  IMAD.U32 R6, R22, 0x10000, RZ ;  /* 0x0001000016067824 */ /* 0x000fe200078e00ff */
[----:B------:R-:W-:Y:S01]  /*cdd0*/  LOP3.LUT R13, R13, 0xffff0000, RZ, 0xc0, !PT ;  /* 0xffff00000d0d7812 */ /* 0x000fe200078ec0ff */
[----:B------:R-:W-:-:S02]  /*cde0*/  FFMA.FTZ R33, R16, R15, R3 ;  /* 0x0000000f10217223 */ /* 0x000fc40000010003 */
[----:B------:R-:W-:Y:S02]  /*cdf0*/  FFMA.FTZ R20, R18, R10, -R0 ;  /* 0x0000000a12147223 */ /* 0x000fe40000010800 */
[CC--:B------:R-:W-:Y:S02]  /*ce00*/  FMUL.FTZ R3, R7.reuse, R11.reuse ;  /* 0x0000000b07037220 */ /* 0x0c0fe40000410000 */
[-C--:B------:R-:W-:Y:S02]  /*ce10*/  FMUL.FTZ R0, R7, R6.reuse ;  /* 0x0000000607007220 */ /* 0x080fe40000410000 */
[C---:B------:R-:W-:Y:S01]  /*ce20*/  FFMA.FTZ R17, R19.reuse, R6, -R3 ;  /* 0x0000000613117223 */ /* 0x040fe20000010803 */
[----:B------:R-:W-:Y:S01]  /*ce30*/  LOP3.LUT R3, R22, 0xffff0000, RZ, 0xc0, !PT ;  /* 0xffff000016037812 */ /* 0x000fe200078ec0ff */
[----:B------:R-:W-:Y:S02]  /*ce40*/  FFMA.FTZ R19, R19, R11, R0 ;  /* 0x0000000b13137223 */ /* 0x000fe40000010000 */
[----:B------:R-:W-:Y:S01]  /*ce50*/  FMUL.FTZ R5, R5, R10 ;  /* 0x0000000a05057220 */ /* 0x000fe20000410000 */
[----:B------:R-:W-:Y:S01]  /*ce60*/  SHF.L.U32 R10, R27, 0x10, RZ ;  /* 0x000000101b0a7819 */ /* 0x000fe200000006ff */
[----:B------:R-:W-:-:S02]  /*ce70*/  FMUL.FTZ R0, R8, R14 ;  /* 0x0000000e08007220 */ /* 0x000fc40000410000 */
[----:B------:R-:W-:Y:S02]  /*ce80*/  IMAD.U32 R7, R29, 0x10000, RZ ;  /* 0x000100001d077824 */ /* 0x000fe400078e00ff */
[----:B------:R-:W-:Y:S02]  /*ce90*/  FFMA.FTZ R18, R18, R45, R5 ;  /* 0x0000002d12127223 */ /* 0x000fe40000010005 */
[-C--:B------:R-:W-:Y:S02]  /*cea0*/  FFMA.FTZ R16, R13, R3.reuse, -R0 ;  /* 0x000000030d107223 */ /* 0x080fe40000010800 */
[----:B------:R-:W-:Y:S01]  /*ceb0*/  FMUL.FTZ R5, R8, R3 ;  /* 0x0000000308057220 */ /* 0x000fe20000410000 */
[----:B------:R-:W-:Y:S01]  /*cec0*/  LOP3.LUT R8, R28, 0xffff0000, RZ, 0xc0, !PT ;  /* 0xffff00001c087812 */ /* 0x000fe200078ec0ff */
[----:B------:R-:W-:Y:S02]  /*ced0*/  FMUL.FTZ R0, R9, R7 ;  /* 0x0000000709007220 */ /* 0x000fe40000410000 */
[----:B------:R-:W-:-:S02]  /*cee0*/  IMAD.U32 R11, R26, 0x10000, RZ ;  /* 0x000100001a0b7824 */ /* 0x000fc400078e00ff */
[----:B------:R-:W-:Y:S02]  /*cef0*/  IMAD.U32 R6, R28, 0x10000, RZ ;  /* 0x000100001c067824 */ /* 0x000fe400078e00ff */
[----:B------:R-:W-:Y:S02]  /*cf00*/  FMUL.FTZ R3, R9, R10 ;  /* 0x0000000a09037220 */ /* 0x000fe40000410000 */
[----:B------:R-:W-:Y:S01]  /*cf10*/  FFMA.FTZ R9, R13, R14, R5 ;  /* 0x0000000e0d097223 */ /* 0x000fe20000010005 */
[----:B------:R-:W-:Y:S01]  /*cf20*/  LOP3.LUT R13, R27, 0xffff0000, RZ, 0xc0, !PT ;  /* 0xffff00001b0d7812 */ /* 0x000fe200078ec0ff */
[----:B------:R-:W-:Y:S02]  /*cf30*/  FFMA.FTZ R10, R21, R10, R0 ;  /* 0x0000000a150a7223 */ /* 0x000fe40000010000 */
[C---:B------:R-:W-:Y:S01]  /*cf40*/  FMUL.FTZ R5, R12.reuse, R11 ;  /* 0x0000000b0c057220 */ /* 0x040fe20000410000 */
[----:B------:R-:W-:Y:S01]  /*cf50*/  F2FP.BF16.PACK_AB R9, R9, R19 ;  /* 0x000000130909723e */ /* 0x000fe200000010ff */
[-C--:B------:R-:W-:Y:S01]  /*cf60*/  FMUL.FTZ R0, R12, R6.reuse ;  /* 0x000000060c007220 */ /* 0x080fe20000410000 */
[----:B------:R-:W-:Y:S01]  /*cf70*/  LOP3.LUT R12, R26, 0xffff0000, RZ, 0xc0, !PT ;  /* 0xffff00001a0c7812 */ /* 0x000fe200078ec0ff */
[----:B------:R-:W-:Y:S01]  /*cf80*/  FFMA.FTZ R14, R21, R7, -R3 ;  /* 0x00000007150e7223 */ /* 0x000fe20000010803 */
[----:B------:R-:W-:Y:S01]  /*cf90*/  LOP3.LUT R7, R29, 0xffff0000, RZ, 0xc0, !PT ;  /* 0xffff00001d077812 */ /* 0x000fe200078ec0ff */
[----:B------:R-:W-:-:S02]  /*cfa0*/  FFMA.FTZ R15, R25, R6, -R5 ;  /* 0x00000006190f7223 */ /* 0x000fc40000010805 */
[----:B------:R-:W-:Y:S02]  /*cfb0*/  FFMA.FTZ R11, R25, R11, R0 ;  /* 0x0000000b190b7223 */ /* 0x000fe40000010000 */
[C---:B------:R-:W-:Y:S02]  /*cfc0*/  FMUL.FTZ R6, R24.reuse, R13 ;  /* 0x0000000d18067220 */ /* 0x040fe40000410000 */
[C---:B------:R-:W-:Y:S02]  /*cfd0*/  FMUL.FTZ R3, R23.reuse, R12 ;  /* 0x0000000c17037220 */ /* 0x040fe40000410000 */
[-C--:B------:R-:W-:Y:S02]  /*cfe0*/  FMUL.FTZ R5, R24, R7.reuse ;  /* 0x0000000718057220 */ /* 0x080fe40000410000 */
[----:B------:R-:W-:Y:S02]  /*cff0*/  FMUL.FTZ R0, R23, R8 ;  /* 0x0000000817007220 */ /* 0x000fe40000410000 */
[----:B------:R-:W-:-:S02]  /*d000*/  FFMA.FTZ R6, R32, R7, -R6 ;  /* 0x0000000720067223 */ /* 0x000fc40000010806 */
[----:B------:R-:W-:Y:S01]  /*d010*/  FFMA.FTZ R3, R30, R8, -R3 ;  /* 0x000000081e037223 */ /* 0x000fe20000010803 */
[----:B------:R-:W-:Y:S01]  /*d020*/  F2FP.BF16.PACK_AB R8, R18, R33 ;  /* 0x000000211208723e */ /* 0x000fe200000010ff */
[----:B------:R-:W-:Y:S01]  /*d030*/  FFMA.FTZ R5, R32, R13, R5 ;  /* 0x0000000d20057223 */ /* 0x000fe20000010005 */
[----:B------:R-:W-:Y:S01]  /*d040*/  F2FP.BF16.PACK_AB R13, R16, R17 ;  /* 0x00000011100d723e */ /* 0x000fe200000010ff */
[----:B------:R-:W-:Y:S01]  /*d050*/  FFMA.FTZ R0, R30, R12, R0 ;  /* 0x0000000c1e007223 */ /* 0x000fe20000010000 */
[----:B------:R-:W-:Y:S02]  /*d060*/  F2FP.BF16.PACK_AB R12, R20, R35 ;  /* 0x00000023140c723e */ /* 0x000fe400000010ff */
[----:B------:R-:W-:Y:S02]  /*d070*/  F2FP.BF16.PACK_AB R14, R6, R14 ;  /* 0x0000000e060e723e */ /* 0x000fe400000010ff */
[----:B------:R-:W-:Y:S02]  /*d080*/  F2FP.BF16.PACK_AB R15, R3, R15 ;  /* 0x0000000f030f723e */ /* 0x000fe400000010ff */
[----:B------:R-:W-:-:S02]  /*d090*/  F2FP.BF16.PACK_AB R10, R5, R10 ;  /* 0x0000000a050a723e */ /* 0x000fc400000010ff */
[----:B------:R-:W-:Y:S01]  /*d0a0*/  F2FP.BF16.PACK_AB R11, R0, R11 ;  /* 0x0000000b000b723e */ /* 0x000fe200000010ff */
[----:B------:R1:W-:Y:S04]  /*d0b0*/  STS.128 [R44+0x7100], R12 ;  /* 0x0071000c2c007388 */ /* 0x0003e80000000c00 */
[----:B------:R1:W-:Y:S02]  /*d0c0*/  STS.128 [R34+0x7100], R8 ;  /* 0x0071000822007388 */ /* 0x0003e40000000c00 */
.L_x_719:
[----:B------:R-:W-:Y:S05]  /*d0d0*/  BSYNC B0 ;  /* 0x0000000000007941 */ /* 0x000fea0003800000 */
.L_x_718:
        /* <DEDUP_REMOVED lines=17> */
[----:B------:R-:W-:Y:S01]  /*d1f0*/  SHF.R.U32.HI R6, RZ, 0x10, R43 ;  /* 0x00000010ff067819 */ /* 0x000fe2000001162b */
[----:B------:R-:W-:Y:S01]  /*d200*/  IMAD.SHL.U32 R45, R5, 0x2, RZ ;  /* 0x00000002052d7824 */ /* 0x000fe200078e00ff */
[----:B------:R-:W-:Y:S01]  /*d210*/  SHF.R.U64 R7, R36, 0x10, R37 ;  /* 0x0000001024077819 */ /* 0x000fe20000001225 */
[----:B-1----:R-:W-:Y:S01]  /*d220*/  IMAD.SHL.U32 R44, R0, 0x2, RZ ;  /* 0x00000002002c7824 */ /* 0x002fe200078e00ff */
[----:B------:R-:W-:-:S02]  /*d230*/  SHF.R.U64 R0, R40, 0x10, R41 ;  /* 0x0000001028007819 */ /* 0x000fc40000001229 */
[----:B------:R-:W1:Y:S01]  /*d240*/  LDS.128 R12, [R45+0x7100] ;  /* 0x007100002d0c7984 */ /* 0x000e620000000c00 */
[----:B------:R-:W-:Y:S02]  /*d250*/  PRMT R28, R63, 0x5410, R6 ;  /* 0x000054103f1c7816 */ /* 0x000fe40000000006 */
[----:B------:R-:W-:Y:S01]  /*d260*/  SHF.R.U32.HI R3, RZ, 0x10, R41 ;  /* 0x00000010ff037819 */ /* 0x000fe20000011629 */
[----:B------:R-:W2:Y:S01]  /*d270*/  LDS.128 R8, [R44+0x7100] ;  /* 0x007100002c087984 */ /* 0x000ea20000000c00 */
[----:B------:R-:W-:Y:S02]  /*d280*/  PRMT R6, R47, 0x5432, R7 ;  /* 0x000054322f067816 */ /* 0x000fe40000000007 */
[----:B------:R-:W-:Y:S02]  /*d290*/  PRMT R19, R61, 0x5432, R0 ;  /* 0x000054323d137816 */ /* 0x000fe40000000000 */
[----:B------:R-:W-:Y:S02]  /*d2a0*/  SHF.R.U64 R17, R38, 0x10, R39 ;  /* 0x0000001026117819 */ /* 0x000fe40000001227 */
[----:B------:R-:W-:-:S02]  /*d2b0*/  SHF.R.U64 R5, R42, 0x10, R43 ;  /* 0x000000102a057819 */ /* 0x000fc4000000122b */
[----:B------:R-:W-:Y:S02]  /*d2c0*/  PRMT R22, R61, 0x5410, R3 ;  /* 0x000054103d167816 */ /* 0x000fe40000000003 */
[----:B------:R-:W-:Y:S02]  /*d2d0*/  SHF.L.U32 R32, R6, 0x10, RZ ;  /* 0x0000001006207819 */ /* 0x000fe400000006ff */
[----:B------:R-:W-:Y:S02]  /*d2e0*/  SHF.R.U32.HI R18, RZ, 0x10, R39 ;  /* 0x00000010ff127819 */ /* 0x000fe40000011627 */
[----:B------:R-:W-:Y:S02]  /*d2f0*/  PRMT R20, R47, 0x5410, R16 ;  /* 0x000054102f147816 */ /* 0x000fe40000000010 */
[----:B------:R-:W-:Y:S02]  /*d300*/  PRMT R24, R62, 0x5432, R17 ;  /* 0x000054323e187816 */ /* 0x000fe40000000011 */
[----:B------:R-:W-:-:S02]  /*d310*/  PRMT R27, R63, 0x5432, R5 ;  /* 0x000054323f1b7816 */ /* 0x000fc40000000005 */
[----:B------:R-:W-:Y:S02]  /*d320*/  PRMT R26, R62, 0x5410, R18 ;  /* 0x000054103e1a7816 */ /* 0x000fe40000000012 */
[----:B------:R-:W-:Y:S01]  /*d330*/  LOP3.LUT R34, R6, 0xffff0000, RZ, 0xc0, !PT ;  /* 0xffff000006227812 */ /* 0x000fe200078ec0ff */
[----:B------:R-:W-:Y:S02]  /*d340*/  IMAD.U32 R6, R22, 0x10000, RZ ;  /* 0x0001000016067824 */ /* 0x000fe400078e00ff */
[C---:B-1----:R-:W-:Y:S01]  /*d350*/  IMAD.U32 R25, R14.reuse, 0x10000, RZ ;  /* 0x000100000e197824 */ /* 0x042fe200078e00ff */
[----:B------:R-:W-:Y:S01]  /*d360*/  LOP3.LUT R30, R14, 0xffff0000, RZ, 0xc0, !PT ;  /* 0xffff00000e1e7812 */ /* 0x000fe200078ec0ff */
[----:B------:R-:W-:Y:S01]  /*d370*/  IMAD.U32 R14, R19, 0x10000, RZ ;  /* 0x00010000130e7824 */ /* 0x000fe200078e00ff */
[C---:B------:R-:W-:Y:S01]  /*d380*/  LOP3.LUT R21, R13.reuse, 0xffff0000, RZ, 0xc0, !PT ;  /* 0xffff00000d157812 */ /* 0x040fe200078ec0ff */
[C---:B--2---:R-:W-:Y:S01]  /*d390*/  IMAD.U32 R3, R8.reuse, 0x10000, RZ ;  /* 0x0001000008037824 */ /* 0x044fe200078e00ff */
[----:B------:R-:W-:Y:S01]  /*d3a0*/  LOP3.LUT R5, R8, 0xffff0000, RZ, 0xc0, !PT ;  /* 0xffff000008057812 */ /* 0x000fe200078ec0ff */
[----:B------:R-:W-:Y:S01]  /*d3b0*/  IMAD.U32 R17, R13, 0x10000, RZ ;  /* 0x000100000d117824 */ /* 0x000fe200078e00ff */
[----:B------:R-:W-:Y:S01]  /*d3c0*/  LOP3.LUT R23, R10, 0xffff0000, RZ, 0xc0, !PT ;  /* 0xffff00000a177812 */ /* 0x000fe200078ec0ff */
[----:B------:R-:W-:Y:S01]  /*d3d0*/  IMAD.U32 R16, R12, 0x10000, RZ ;  /* 0x000100000c107824 */ /* 0x000fe200078e00ff */
[----:B------:R-:W-:Y:S01]  /*d3e0*/  LOP3.LUT R29, R15, 0xffff0000, RZ, 0xc0, !PT ;  /* 0xffff00000f1d7812 */ /* 0x000fe200078ec0ff */
[----:B------:R-:W-:Y:S01]  /*d3f0*/  IMAD.U32 R13, R10, 0x10000, RZ ;  /* 0x000100000a0d7824 */ /* 0x000fe200078e00ff */
[----:B------:R-:W-:Y:S01]  /*d400*/  LOP3.LUT R10, R19, 0xffff0000, RZ, 0xc0, !PT ;  /* 0xffff0000130a7812 */ /* 0x000fe200078ec0ff */
[----:B------:R-:W-:Y:S01]  /*d410*/  FMUL.FTZ R0, R3, R32 ;  /* 0x0000002003007220 */ /* 0x000fe20000410000 */
[----:B------:R-:W-:Y:S01]  /*d420*/  LOP3.LUT R12, R12, 0xffff0000, RZ, 0xc0, !PT ;  /* 0xffff00000c0c7812 */ /* 0x000fe200078ec0ff */
[----:B------:R-:W-:Y:S01]  /*d430*/  IMAD.U32 R18, R15, 0x10000, RZ ;  /* 0x000100000f127824 */ /* 0x000fe200078e00ff */
[C---:B------:R-:W-:Y:S01]  /*d440*/  LOP3.LUT R15, R11.reuse, 0xffff0000, RZ, 0xc0, !PT ;  /* 0xffff00000b0f7812 */ /* 0x040fe200078ec0ff */
[----:B------:R-:W-:-:S02]  /*d450*/  IMAD.U32 R8, R11, 0x10000, RZ ;  /* 0x000100000b087824 */ /* 0x000fc400078e00ff */
[-C--:B------:R-:W-:Y:S02]  /*d460*/  FMUL.FTZ R3, R3, R14.reuse ;  /* 0x0000000e03037220 */ /* 0x080fe40000410000 */
[C---:B------:R-:W-:Y:S01]  /*d470*/  IMAD.U32 R7, R9.reuse, 0x10000, RZ ;  /* 0x0001000009077824 */ /* 0x040fe200078e00ff */
[----:B------:R-:W-:Y:S01]  /*d480*/  LOP3.LUT R9, R9, 0xffff0000, RZ, 0xc0, !PT ;  /* 0xffff000009097812 */ /* 0x000fe200078ec0ff */
[----:B------:R-:W-:Y:S02]  /*d490*/  IMAD.U32 R11, R20, 0x10000, RZ ;  /* 0x00010000140b7824 */ /* 0x000fe400078e00ff */
[----:B------:R-:W-:Y:S01]  /*d4a0*/  FFMA.FTZ R36, R16, R14, -R0 ;  /* 0x0000000e10247223 */ /* 0x000fe20000010800 */
[----:B------:R-:W-:Y:S01]  /*d4b0*/  SHF.L.U32 R14, R26, 0x10, RZ ;  /* 0x000000101a0e7819 */ /* 0x000fe200000006ff */
[----:B------:R-:W-:Y:S02]  /*d4c0*/  FMUL.FTZ R0, R5, R34 ;  /* 0x0000002205007220 */ /* 0x000fe40000410000 */
[----:B------:R-:W-:-:S02]  /*d4d0*/  FFMA.FTZ R35, R16, R32, R3 ;  /* 0x0000002010237223 */ /* 0x000fc40000010003 */
[-C--:B------:R-:W-:Y:S02]  /*d4e0*/  FMUL.FTZ R5, R5, R10.reuse ;  /* 0x0000000a05057220 */ /* 0x080fe40000410000 */
[C---:B------:R-:W-:Y:S02]  /*d4f0*/  FMUL.FTZ R3, R7.reuse, R11 ;  /* 0x0000000b07037220 */ /* 0x040fe40000410000 */
[----:B------:R-:W-:Y:S01]  /*d500*/  FFMA.FTZ R33, R12, R10, -R0 ;  /* 0x0000000a0c217223 */ /* 0x000fe20000010800 */
[----:B------:R-:W-:Y:S01]  /*d510*/  LOP3.LUT R10, R20, 0xffff0000, RZ, 0xc0, !PT ;  /* 0xffff0000140a7812 */ /* 0x000fe200078ec0ff */
[----:B------:R-:W-:Y:S02]  /*d520*/  FMUL.FTZ R0, R7, R6 ;  /* 0x0000000607007220 */ /* 0x000fe40000410000 */
[----:B------:R-:W-:Y:S01]  /*d530*/  FFMA.FTZ R32, R12, R34, R5 ;  /* 0x000000220c207223 */ /* 0x000fe20000010005 */
[----:B------:R-:W-:Y:S01]  /*d540*/  LOP3.LUT R12, R28, 0xffff0000, RZ, 0xc0, !PT ;  /* 0xffff00001c0c7812 */ /* 0x000fe200078ec0ff */
[----:B------:R-:W-:-:S02]  /*d550*/  FFMA.FTZ R19, R17, R6, -R3 ;  /* 0x0000000611137223 */ /* 0x000fc40000010803 */
[----:B------:R-:W-:Y:S02]  /*d560*/  IMAD.U32 R5, R28, 0x10000, RZ ;  /* 0x000100001c057824 */ /* 0x000fe400078e00ff */
[----:B------:R-:W-:Y:S02]  /*d570*/  FMUL.FTZ R3, R8, R14 ;  /* 0x0000000e08037220 */ /* 0x000fe40000410000 */
[----:B------:R-:W-:Y:S02]  /*d580*/  IMAD.U32 R20, R24, 0x10000, RZ ;  /* 0x0001000018147824 */ /* 0x000fe400078e00ff */
[----:B------:R-:W-:Y:S01]  /*d590*/  FFMA.FTZ R17, R17, R11, R0 ;  /* 0x0000000b11117223 */ /* 0x000fe20000010000 */
[----:B------:R-:W-:Y:S01]  /*d5a0*/  LOP3.LUT R11, R22, 0xffff0000, RZ, 0xc0, !PT ;  /* 0xffff0000160b7812 */ /* 0x000fe200078ec0ff */
[-C--:B------:R-:W-:Y:S01]  /*d5b0*/  FMUL.FTZ R0, R8, R5.reuse ;  /* 0x0000000508007220 */ /* 0x080fe20000410000 */
[----:B------:R-:W-:Y:S01]  /*d5c0*/  LOP3.LUT R8, R24, 0xffff0000, RZ, 0xc0, !PT ;  /* 0xffff000018087812 */ /* 0x000fe200078ec0ff */
[----:B------:R-:W-:-:S02]  /*d5d0*/  FFMA.FTZ R16, R18, R5, -R3 ;  /* 0x0000000512107223 */ /* 0x000fc40000010803 */
[----:B------:R-:W-:Y:S02]  /*d5e0*/  IMAD.U32 R7, R27, 0x10000, RZ ;  /* 0x000100001b077824 */ /* 0x000fe400078e00ff */
[----:B------:R-:W-:Y:S02]  /*d5f0*/  FMUL.FTZ R6, R9, R10 ;  /* 0x0000000a09067220 */ /* 0x000fe40000410000 */
[----:B------:R-:W-:Y:S02]  /*d600*/  FMUL.FTZ R3, R13, R20 ;  /* 0x000000140d037220 */ /* 0x000fe40000410000 */
[----:B------:R-:W-:Y:S02]  /*d610*/  FFMA.FTZ R18, R18, R14, R0 ;  /* 0x0000000e12127223 */ /* 0x000fe40000010000 */
[-C--:B------:R-:W-:Y:S02]  /*d620*/  FMUL.FTZ R5, R9, R11.reuse ;  /* 0x0000000b09057220 */ /* 0x080fe40000410000 */
[----:B------:R-:W-:-:S02]  /*d630*/  FFMA.FTZ R14, R21, R11, -R6 ;  /* 0x0000000b150e7223 */ /* 0x000fc40000010806 */
[-C--:B------:R-:W-:Y:S01]  /*d640*/  FMUL.FTZ R0, R13, R7.reuse ;  /* 0x000000070d007220 */ /* 0x080fe20000410000 */
[----:B------:R-:W-:Y:S01]  /*d650*/  LOP3.LUT R13, R26, 0xffff0000, RZ, 0xc0, !PT ;  /* 0xffff00001a0d7812 */ /* 0x000fe200078ec0ff */
[----:B------:R-:W-:Y:S01]  /*d660*/  FFMA.FTZ R11, R25, R7, -R3 ;  /* 0x00000007190b7223 */ /* 0x000fe20000010803 */
[----:B------:R-:W-:Y:S01]  /*d670*/  LOP3.LUT R7, R27, 0xffff0000, RZ, 0xc0, !PT ;  /* 0xffff00001b077812 */ /* 0x000fe200078ec0ff */
[----:B------:R-:W-:Y:S02]  /*d680*/  FFMA.FTZ R9, R21, R10, R5 ;  /* 0x0000000a15097223 */ /* 0x000fe40000010005 */
[----:B------:R-:W-:Y:S02]  /*d690*/  FFMA.FTZ R10, R25, R20, R0 ;  /* 0x00000014190a7223 */ /* 0x000fe40000010000 */
[----:B------:R-:W-:Y:S01]  /*d6a0*/  FMUL.FTZ R6, R23, R8 ;  /* 0x0000000817067220 */ /* 0x000fe20000410000 */
[----:B------:R-:W-:Y:S01]  /*d6b0*/  F2FP.BF16.PACK_AB R9, R9, R17 ;  /* 0x000000110909723e */ /* 0x000fe200000010ff */
[----:B------:R-:W-:-:S02]  /*d6c0*/  FMUL.FTZ R3, R15, R13 ;  /* 0x0000000d0f037220 */ /* 0x000fc40000410000 */
        /* <DEDUP_REMOVED lines=15> */
.L_x_721:
[----:B------:R-:W-:Y:S05]  /*d7c0*/  BSYNC B0 ;  /* 0x0000000000007941 */ /* 0x000fea0003800000 */
.L_x_720:
        /* <DEDUP_REMOVED lines=22> */
[----:B-1----:R-:W1:Y:S01]  /*d930*/  LDS.128 R12, [R37+0x7100] ;  /* 0x00710000250c7984 */ /* 0x002e620000000c00 */
        /* <DEDUP_REMOVED lines=87> */
.L_x_723:
[----:B------:R-:W-:Y:S05]  /*deb0*/  BSYNC B0 ;  /* 0x0000000000007941 */ /* 0x000fea0003800000 */
.L_x_722:
        /* <DEDUP_REMOVED lines=20> */
[----:B------:R-:W-:-:S02]  /*e000*/  PRMT R29, R80, 0x5410, R6 ;  /* 0x00005410501d7816 */ /* 0x000fc40000000006 */
[----:B------:R-:W1:Y:S01]  /*e010*/  LDS.128 R12, [R36+0x7100] ;  /* 0x00710000240c7984 */ /* 0x000e620000000c00 */
[--C-:B------:R-:W-:Y:S02]  /*e020*/  SHF.R.U64 R0, R64, 0x10, R65.reuse ;  /* 0x0000001040007819 */ /* 0x100fe40000001241 */
[----:B------:R-:W-:Y:S01]  /*e030*/  SHF.R.U32.HI R3, RZ, 0x10, R65 ;  /* 0x00000010ff037819 */ /* 0x000fe20000011641 */
[----:B------:R-:W2:Y:S01]  /*e040*/  LDS.128 R8, [R34+0x7100] ;  /* 0x0071000022087984 */ /* 0x000ea20000000c00 */
[----:B------:R-:W-:Y:S02]  /*e050*/  PRMT R6, R77, 0x5432, R7 ;  /* 0x000054324d067816 */ /* 0x000fe40000000007 */
[----:B------:R-:W-:Y:S02]  /*e060*/  PRMT R26, R79, 0x5410, R18 ;  /* 0x000054104f1a7816 */ /* 0x000fe40000000012 */
[----:B------:R-:W-:Y:S02]  /*e070*/  SHF.R.U64 R5, R66, 0x10, R67 ;  /* 0x0000001042057819 */ /* 0x000fe40000001243 */
[----:B------:R-:W-:-:S02]  /*e080*/  SHF.R.U32.HI R16, RZ, 0x10, R57 ;  /* 0x00000010ff107819 */ /* 0x000fc40000011639 */
[C---:B------:R-:W-:Y:S02]  /*e090*/  PRMT R19, R78.reuse, 0x5432, R0 ;  /* 0x000054324e137816 */ /* 0x040fe40000000000 */
[----:B------:R-:W-:Y:S02]  /*e0a0*/  PRMT R22, R78, 0x5410, R3 ;  /* 0x000054104e167816 */ /* 0x000fe40000000003 */
[----:B------:R-:W-:Y:S02]  /*e0b0*/  SHF.R.U64 R17, R58, 0x10, R59 ;  /* 0x000000103a117819 */ /* 0x000fe4000000123b */
[----:B------:R-:W-:Y:S02]  /*e0c0*/  PRMT R28, R80, 0x5432, R5 ;  /* 0x00005432501c7816 */ /* 0x000fe40000000005 */
[----:B------:R-:W-:Y:S02]  /*e0d0*/  PRMT R20, R77, 0x5410, R16 ;  /* 0x000054104d147816 */ /* 0x000fe40000000010 */
[----:B------:R-:W-:-:S02]  /*e0e0*/  LOP3.LUT R32, R6, 0xffff0000, RZ, 0xc0, !PT ;  /* 0xffff000006207812 */ /* 0x000fc400078ec0ff */
[----:B------:R-:W-:Y:S01]  /*e0f0*/  PRMT R25, R79, 0x5432, R17 ;  /* 0x000054324f197816 */ /* 0x000fe20000000011 */
[C---:B-1----:R-:W-:Y:S01]  /*e100*/  IMAD.U32 R18, R15.reuse, 0x10000, RZ ;  /* 0x000100000f127824 */ /* 0x042fe200078e00ff */
[----:B------:R-:W-:Y:S01]  /*e110*/  LOP3.LUT R30, R15, 0xffff0000, RZ, 0xc0, !PT ;  /* 0xffff00000f1e7812 */ /* 0x000fe200078ec0ff */
[----:B------:R-:W-:Y:S01]  /*e120*/  IMAD.U32 R27, R14, 0x10000, RZ ;  /* 0x000100000e1b7824 */ /* 0x000fe200078e00ff */
[----:B------:R-:W-:Y:S01]  /*e130*/  SHF.L.U32 R15, R6, 0x10, RZ ;  /* 0x00000010060f7819 */ /* 0x000fe200000006ff */
[----:B--2---:R-:W-:Y:S01]  /*e140*/  IMAD.U32 R3, R8, 0x10000, RZ ;  /* 0x0001000008037824 */ /* 0x004fe200078e00ff */
        /* <DEDUP_REMOVED lines=9> */
[----:B------:R-:W-:Y:S01]  /*e1e0*/  IMAD.U32 R13, R10, 0x10000, RZ ;  /* 0x000100000a0d7824 */ /* 0x000fe200078e00ff */
[----:B------:R-:W-:Y:S01]  /*e1f0*/  LOP3.LUT R19, R19, 0xffff0000, RZ, 0xc0, !PT ;  /* 0xffff000013137812 */ /* 0x000fe200078ec0ff */
[-C--:B------:R-:W-:Y:S01]  /*e200*/  FMUL.FTZ R3, R3, R14.reuse ;  /* 0x0000000e03037220 */ /* 0x080fe20000410000 */
[----:B------:R-:W-:Y:S01]  /*e210*/  LOP3.LUT R23, R11, 0xffff0000, RZ, 0xc0, !PT ;  /* 0xffff00000b177812 */ /* 0x000fe200078ec0ff */
[----:B------:R-:W-:-:S02]  /*e220*/  FFMA.FTZ R37, R16, R14, -R0 ;  /* 0x0000000e10257223 */ /* 0x000fc40000010800 */
[C---:B------:R-:W-:Y:S01]  /*e230*/  IMAD.U32 R7, R9.reuse, 0x10000, RZ ;  /* 0x0001000009077824 */ /* 0x040fe200078e00ff */
[----:B------:R-:W-:Y:S01]  /*e240*/  LOP3.LUT R9, R9, 0xffff0000, RZ, 0xc0, !PT ;  /* 0xffff000009097812 */ /* 0x000fe200078ec0ff */
[----:B------:R-:W-:Y:S02]  /*e250*/  IMAD.U32 R10, R20, 0x10000, RZ ;  /* 0x00010000140a7824 */ /* 0x000fe400078e00ff */
[----:B------:R-:W-:Y:S02]  /*e260*/  FMUL.FTZ R0, R5, R32 ;  /* 0x0000002005007220 */ /* 0x000fe40000410000 */
[----:B------:R-:W-:Y:S02]  /*e270*/  IMAD.U32 R6, R22, 0x10000, RZ ;  /* 0x0001000016067824 */ /* 0x000fe400078e00ff */
[----:B------:R-:W-:Y:S01]  /*e280*/  FFMA.FTZ R35, R16, R15, R3 ;  /* 0x0000000f10237223 */ /* 0x000fe20000010003 */
[----:B------:R-:W-:Y:S01]  /*e290*/  LOP3.LUT R15, R22, 0xffff0000, RZ, 0xc0, !PT ;  /* 0xffff0000160f7812 */ /* 0x000fe200078ec0ff */
[----:B------:R-:W-:Y:S01]  /*e2a0*/  IMAD.U32 R8, R11, 0x10000, RZ ;  /* 0x000100000b087824 */ /* 0x000fe200078e00ff */
[----:B------:R-:W-:Y:S01]  /*e2b0*/  SHF.L.U32 R11, R26, 0x10, RZ ;  /* 0x000000101a0b7819 */ /* 0x000fe200000006ff */
[----:B------:R-:W-:-:S02]  /*e2c0*/  FFMA.FTZ R33, R12, R19, -R0 ;  /* 0x000000130c217223 */ /* 0x000fc40000010800 */
[----:B------:R-:W-:Y:S02]  /*e2d0*/  FMUL.FTZ R3, R7, R10 ;  /* 0x0000000a07037220 */ /* 0x000fe40000410000 */
[----:B------:R-:W-:Y:S02]  /*e2e0*/  FMUL.FTZ R5, R5, R19 ;  /* 0x0000001305057220 */ /* 0x000fe40000410000 */
[-C--:B------:R-:W-:Y:S02]  /*e2f0*/  FMUL.FTZ R0, R7, R6.reuse ;  /* 0x0000000607007220 */ /* 0x080fe40000410000 */
[C---:B------:R-:W-:Y:S02]  /*e300*/  FFMA.FTZ R19, R17.reuse, R6, -R3 ;  /* 0x0000000611137223 */ /* 0x040fe40000010803 */
[----:B------:R-:W-:Y:S01]  /*e310*/  FFMA.FTZ R32, R12, R32, R5 ;  /* 0x000000200c207223 */ /* 0x000fe20000010005 */
[----:B------:R-:W-:Y:S01]  /*e320*/  LOP3.LUT R12, R26, 0xffff0000, RZ, 0xc0, !PT ;  /* 0xffff00001a0c7812 */ /* 0x000fe200078ec0ff */
[----:B------:R-:W-:Y:S01]  /*e330*/  FFMA.FTZ R17, R17, R10, R0 ;  /* 0x0000000a11117223 */ /* 0x000fe20000010000 */
[----:B------:R-:W-:Y:S01]  /*e340*/  LOP3.LUT R10, R20, 0xffff0000, RZ, 0xc0, !PT ;  /* 0xffff0000140a7812 */ /* 0x000fe200078ec0ff */
[----:B------:R-:W-:-:S02]  /*e350*/  IMAD.U32 R5, R29, 0x10000, RZ ;  /* 0x000100001d057824 */ /* 0x000fc400078e00ff */
[C---:B------:R-:W-:Y:S02]  /*e360*/  FMUL.FTZ R3, R8.reuse, R11 ;  /* 0x0000000b08037220 */ /* 0x040fe40000410000 */
[C---:B------:R-:W-:Y:S02]  /*e370*/  IMAD.U32 R20, R25.reuse, 0x10000, RZ ;  /* 0x0001000019147824 */ /* 0x040fe400078e00ff */
[-C--:B------:R-:W-:Y:S01]  /*e380*/  FMUL.FTZ R0, R8, R5.reuse ;  /* 0x0000000508007220 */ /* 0x080fe20000410000 */
[----:B------:R-:W-:Y:S01]  /*e390*/  LOP3.LUT R8, R25, 0xffff0000, RZ, 0xc0, !PT ;  /* 0xffff000019087812 */ /* 0x000fe200078ec0ff */
[----:B------:R-:W-:Y:S02]  /*e3a0*/  FFMA.FTZ R16, R18, R5, -R3 ;  /* 0x0000000512107223 */ /* 0x000fe40000010803 */
[----:B------:R-:W-:Y:S02]  /*e3b0*/  IMAD.U32 R7, R28, 0x10000, RZ ;  /* 0x000100001c077824 */ /* 0x000fe400078e00ff */
[----:B------:R-:W-:-:S02]  /*e3c0*/  FMUL.FTZ R3, R13, R20 ;  /* 0x000000140d037220 */ /* 0x000fc40000410000 */
[----:B------:R-:W-:Y:S01]  /*e3d0*/  FFMA.FTZ R18, R18, R11, R0 ;  /* 0x0000000b12127223 */ /* 0x000fe20000010000 */
[----:B------:R-:W-:Y:S01]  /*e3e0*/  LOP3.LUT R11, R29, 0xffff0000, RZ, 0xc0, !PT ;  /* 0xffff00001d0b7812 */ /* 0x000fe200078ec0ff */
[C---:B------:R-:W-:Y:S02]  /*e3f0*/  FMUL.FTZ R6, R9.reuse, R10 ;  /* 0x0000000a09067220 */ /* 0x040fe40000410000 */
[----:B------:R-:W-:Y:S02]  /*e400*/  FMUL.FTZ R5, R9, R15 ;  /* 0x0000000f09057220 */ /* 0x000fe40000410000 */
[-C--:B------:R-:W-:Y:S02]  /*e410*/  FMUL.FTZ R0, R13, R7.reuse ;  /* 0x000000070d007220 */ /* 0x080fe40000410000 */
[----:B------:R-:W-:Y:S01]  /*e420*/  FFMA.FTZ R14, R27, R7, -R3 ;  /* 0x000000071b0e7223 */ /* 0x000fe20000010803 */
[----:B------:R-:W-:Y:S01]  /*e430*/  LOP3.LUT R7, R28, 0xffff0000, RZ, 0xc0, !PT ;  /* 0xffff00001c077812 */ /* 0x000fe200078ec0ff */
[----:B------:R-:W-:-:S02]  /*e440*/  FFMA.FTZ R15, R21, R15, -R6 ;  /* 0x0000000f150f7223 */ /* 0x000fc40000010806 */
[----:B------:R-:W-:Y:S02]  /*e450*/  FFMA.FTZ R9, R21, R10, R5 ;  /* 0x0000000a15097223 */ /* 0x000fe40000010005 */
[----:B------:R-:W-:Y:S01]  /*e460*/  FFMA.FTZ R10, R27, R20, R0 ;  /* 0x000000141b0a7223 */ /* 0x000fe20000010000 */
[----:B------:R-:W-:Y:S01]  /*e470*/  F2FP.BF16.PACK_AB R13, R15, R19 ;  /* 0x000000130f0d723e */ /* 0x000fe200000010ff */
[C---:B------:R-:W-:Y:S01]  /*e480*/  FMUL.FTZ R6, R24.reuse, R8 ;  /* 0x0000000818067220 */ /* 0x040fe20000410000 */
[----:B------:R-:W-:Y:S01]  /*e490*/  F2FP.BF16.PACK_AB R9, R9, R17 ;  /* 0x000000110909723e */ /* 0x000fe200000010ff */
[C---:B------:R-:W-:Y:S02]  /*e4a0*/  FMUL.FTZ R3, R23.reuse, R12 ;  /* 0x0000000c17037220 */ /* 0x040fe40000410000 */
[----:B------:R-:W-:Y:S02]  /*e4b0*/  FMUL.FTZ R5, R24, R7 ;  /* 0x0000000718057220 */ /* 0x000fe40000410000 */
[----:B------:R-:W-:-:S02]  /*e4c0*/  FMUL.FTZ R0, R23, R11 ;  /* 0x0000000b17007220 */ /* 0x000fc40000410000 */
[C---:B------:R-:W-:Y:S02]  /*e4d0*/  FFMA.FTZ R6, R31.reuse, R7, -R6 ;  /* 0x000000071f067223 */ /* 0x040fe40000010806 */
[----:B------:R-:W-:Y:S02]  /*e4e0*/  FFMA.FTZ R3, R30, R11, -R3 ;  /* 0x0000000b1e037223 */ /* 0x000fe40000010803 */
[----:B------:R-:W-:Y:S01]  /*e4f0*/  FFMA.FTZ R5, R31, R8, R5 ;  /* 0x000000081f057223 */ /* 0x000fe20000010005 */
[----:B------:R-:W-:Y:S01]  /*e500*/  F2FP.BF16.PACK_AB R14, R6, R14 ;  /* 0x0000000e060e723e */ /* 0x000fe200000010ff */
[----:B------:R-:W-:Y:S01]  /*e510*/  FFMA.FTZ R0, R30, R12, R0 ;  /* 0x0000000c1e007223 */ /* 0x000fe20000010000 */
[----:B------:R-:W-:Y:S02]  /*e520*/  F2FP.BF16.PACK_AB R12, R33, R37 ;  /* 0x00000025210c723e */ /* 0x000fe400000010ff */
[----:B------:R-:W-:Y:S02]  /*e530*/  F2FP.BF16.PACK_AB R15, R3, R16 ;  /* 0x00000010030f723e */ /* 0x000fe400000010ff */
[----:B------:R-:W-:-:S02]  /*e540*/  F2FP.BF16.PACK_AB R8, R32, R35 ;  /* 0x000000232008723e */ /* 0x000fc400000010ff */
[----:B------:R-:W-:Y:S01]  /*e550*/  F2FP.BF16.PACK_AB R10, R5, R10 ;  /* 0x0000000a050a723e */ /* 0x000fe200000010ff */
[----:B------:R1:W-:Y:S01]  /*e560*/  STS.128 [R36+0x7100], R12 ;  /* 0x0071000c24007388 */ /* 0x0003e20000000c00 */
[----:B------:R-:W-:-:S05]  /*e570*/  F2FP.BF16.PACK_AB R11, R0, R18 ;  /* 0x00000012000b723e */ /* 0x000fca00000010ff */
[----:B------:R1:W-:Y:S02]  /*e580*/  STS.128 [R34+0x7100], R8 ;  /* 0x0071000822007388 */ /* 0x0003e40000000c00 */
.L_x_711:
[----:B------:R-:W-:Y:S05]  /*e590*/  BSYNC B2 ;  /* 0x0000000000027941 */ /* 0x000fea0003800000 */
.L_x_689:
[----:B-1----:R-:W-:Y:S01]  /*e5a0*/  SHF.R.S32.HI R7, RZ, 0x4, R83 ;  /* 0x00000004ff077819 */ /* 0x002fe20000011453 */
[----:B------:R-:W-:Y:S01]  /*e5b0*/  IMAD.SHL.U32 R6, R117, 0x40, RZ ;  /* 0x0000004075067824 */ /* 0x000fe200078e00ff */
[----:B------:R-:W-:-:S04]  /*e5c0*/  DEPBAR.LE SB0, 0x0 ;  /* 0x000080000000791a */ /* 0x000fc80000000000 */
[----:B--2---:R-:W-:Y:S01]  /*e5d0*/  LEA.HI R0, R83, R7, RZ, 0x1 ;  /* 0x0000000753007211 */ /* 0x004fe200078f08ff */
[----:B------:R-:W-:Y:S01]  /*e5e0*/  IMAD.SHL.U32 R3, R81, 0x40, RZ ;  /* 0x0000004051037824 */ /* 0x000fe200078e00ff */
[----:B------:R-:W-:Y:S01]  /*e5f0*/  LOP3.LUT P0, RZ, R117, 0x2, RZ, 0xc0, !PT ;  /* 0x0000000275ff7812 */ /* 0x000fe2000780c0ff */
[----:B------:R-:W-:Y:S01]  /*e600*/  IMAD.SHL.U32 R5, R82, 0x40, RZ ;  /* 0x0000004052057824 */ /* 0x000fe200078e00ff */
[----:B------:R-:W-:Y:S01]  /*e610*/  LOP3.LUT R0, R0, 0xfffffffe, RZ, 0xc0, !PT ;  /* 0xfffffffe00007812 */ /* 0x000fe200078ec0ff */
[----:B------:R-:W-:Y:S01]  /*e620*/  IMAD.SHL.U32 R8, R68, 0x8, RZ ;  /* 0x0000000844087824 */ /* 0x000fe200078e00ff */
[----:B------:R-:W-:Y:S01]  /*e630*/  LOP3.LUT R3, R3, 0x1c0, RZ, 0xc0, !PT ;  /* 0x000001c003037812 */ /* 0x000fe200078ec0ff */
[----:B------:R-:W-:Y:S01]  /*e640*/  IMAD.MOV.U32 R98, RZ, RZ, R84 ;  /* 0x000000ffff627224 */ /* 0x000fe200078e0054 */
[----:B------:R-:W-:Y:S01]  /*e650*/  LOP3.LUT R116, R5, 0xfffffe00, RZ, 0xc0, !PT ;  /* 0xfffffe0005747812 */ /* 0x000fe200078ec0ff */
[----:B------:R-:W-:Y:S01]  /*e660*/  IMAD.IADD R7, R7, 0x1, -R0 ;  /* 0x0000000107077824 */ /* 0x000fe200078e0a00 */
[----:B------:R-:W-:Y:S01]  /*e670*/  LOP3.LUT R0, R6, 0x1c0, RZ, 0xc0, !PT ;  /* 0x000001c006007812 */ /* 0x000fe200078ec0ff */
[----:B------:R-:W-:-:S02]  /*e680*/  IMAD.MOV.U32 R99, RZ, RZ, R85 ;  /* 0x000000ffff637224 */ /* 0x000fc400078e0055 */
        /* <DEDUP_REMOVED lines=11> */
[----:B------:R-:W-:-:S03]  /*e740*/  LOP3.LUT R5, R8, R6, RZ, 0x3c, !PT ;  /* 0x0000000608057212 */ /* 0x000fc600078e3cff */
[----:B------:R-:W-:Y:S02]  /*e750*/  IMAD R0, R7, 0x200, R0 ;  /* 0x0000020007007824 */ /* 0x000fe400078e0200 */
[----:B------:R-:W-:Y:S02]  /*e760*/  IMAD.IADD R3, R5, 0x1, R3 ;  /* 0x0000000105037824 */ /* 0x000fe400078e0203 */
[----:B------:R-:W-:Y:S01]  /*e770*/  IMAD.SHL.U32 R119, R0, 0x2, RZ ;  /* 0x0000000200777824 */ /* 0x000fe200078e00ff */
[----:B------:R-:W-:Y:S01]  /*e780*/  BAR.SYNC.DEFER_BLOCKING 0x0 ;  /* 0x0000000000007b1d */ /* 0x000fe20000010000 */
[----:B------:R-:W-:Y:S02]  /*e790*/  IMAD.SHL.U32 R230, R3, 0x2, RZ ;  /* 0x0000000203e67824 */ /* 0x000fe400078e00ff */
[----:B------:R-:W-:Y:S01]  /*e7a0*/  IMAD.WIDE.U32 R6, R96, c[0x0][0x208], RZ ;  /* 0x0000820060067a25 */ /* 0x000fe200078e00ff */
[C---:B------:R-:W-:Y:S02]  /*e7b0*/  IADD3 R0, R119.reuse, 0x3900, RZ ;  /* 0x0000390077007810 */ /* 0x040fe40007ffe0ff */
[----:B------:R-:W-:Y:S01]  /*e7c0*/  IADD3 R234, R119, 0x3920, RZ ;  /* 0x0000392077ea7810 */ /* 0x000fe20007ffe0ff */
[----:B------:R-:W-:Y:S01]  /*e7d0*/  IMAD.MOV.U32 R3, RZ, RZ, c[0x0][0x208] ;  /* 0x00008200ff037624 */ /* 0x000fe200078e00ff */
[----:B------:R-:W-:Y:S01]  /*e7e0*/  @P0 IADD3 R234, R0, -0x20, RZ ;  /* 0xffffffe000ea0810 */ /* 0x000fe20007ffe0ff */
[----:B------:R-:W-:-:S02]  /*e7f0*/  IMAD R0, R97, c[0x0][0x208], RZ ;  /* 0x0000820061007a24 */ /* 0x000fc400078e02ff */
[----:B------:R-:W-:Y:S01]  /*e800*/  IMAD R233, R2, 0x2, R230 ;  /* 0x0000000202e97824 */ /* 0x000fe200078e02e6 */
[----:B------:R-:W-:Y:S01]  /*e810*/  IADD3 R240, R234, 0x800, RZ ;  /* 0x00000800eaf07810 */ /* 0x000fe20007ffe0ff */
[----:B------:R-:W-:Y:S02]  /*e820*/  IMAD R0, R96, c[0x0][0x20c], R0 ;  /* 0x0000830060007a24 */ /* 0x000fe400078e0200 */
[----:B------:R-:W-:Y:S02]  /*e830*/  IMAD R231, R4, 0x2, R230 ;  /* 0x0000000204e77824 */ /* 0x000fe400078e02e6 */
[----:B------:R-:W-:Y:S02]  /*e840*/  IMAD.IADD R0, R7, 0x1, R0 ;  /* 0x0000000107007824 */ /* 0x000fe400078e0200 */
[----:B------:R-:W-:-:S04]  /*e850*/  IMAD.WIDE.U32 R6, R6, 0x70, R98 ;  /* 0x0000007006067825 */ /* 0x000fc800078e0062 */
[----:B------:R-:W-:Y:S01]  /*e860*/  IMAD R0, R0, 0x70, RZ ;  /* 0x0000007000007824 */ /* 0x000fe200078e02ff */
[----:B------:R-:W-:Y:S01]  /*e870*/  LDSM.16.M88.4 R24, [R119+0x3900] ;  /* 0x003900007718783b */ /* 0x000fe20000000200 */
[----:B------:R-:W-:Y:S02]  /*e880*/  IMAD R232, R2, 0x2, R231 ;  /* 0x0000000202e87824 */ /* 0x000fe400078e02e7 */
[----:B------:R-:W-:Y:S01]  /*e890*/  IMAD.IADD R0, R7, 0x1, R0 ;  /* 0x0000000107007824 */ /* 0x000fe200078e0200 */
[----:B------:R-:W1:Y:S04]  /*e8a0*/  LDSM.16.M88.4 R8, [R230+0x9100] ;  /* 0x00910000e608783b */ /* 0x000e680000000200 */
[----:B------:R-:W2:Y:S04]  /*e8b0*/  LDSM.16.M88.4 R12, [R230+0x7100] ;  /* 0x00710000e60c783b */ /* 0x000ea80000000200 */
[----:B------:R-:W3:Y:S04]  /*e8c0*/  LDSM.16.M88.4 R20, [R119+0x4100] ;  /* 0x004100007714783b */ /* 0x000ee80000000200 */
[----:B------:R-:W4:Y:S04]  /*e8d0*/  LDSM.16.M88.4 R16, [R119+0x4900] ;  /* 0x004900007710783b */ /* 0x000f280000000200 */
[----:B------:R-:W2:Y:S04]  /*e8e0*/  LDSM.16.M88.4 R28, [R119+0x5100] ;  /* 0x00510000771c783b */ /* 0x000ea80000000200 */
[----:B------:R-:W3:Y:S04]  /*e8f0*/  LDSM.16.M88.4 R32, [R119+0x5900] ;  /* 0x005900007720783b */ /* 0x000ee80000000200 */
[----:B------:R-:W3:Y:S04]  /*e900*/  LDSM.16.M88.4 R40, [R119+0x6100] ;  /* 0x006100007728783b */ /* 0x000ee80000000200 */
[----:B------:R-:W3:Y:S04]  /*e910*/  LDSM.16.M88.4 R36, [R119+0x6900] ;  /* 0x006900007724783b */ /* 0x000ee80000000200 */
[----:B------:R-:W-:Y:S04]  /*e920*/  LDSM.16.M88.4 R56, [R234] ;  /* 0x00000000ea38783b */ /* 0x000fe80000000200 */
[----:B------:R-:W-:Y:S01]  /*e930*/  LDSM.16.M88.4 R48, [R234+0x1000] ;  /* 0x00100000ea30783b */ /* 0x000fe20000000200 */
[C---:B-1----:R-:W-:Y:S03]  /*e940*/  HMMA.16816.F32.BF16 R60, R8.reuse, R24, RZ ;  /* 0x00000018083c723c */ /* 0x042fe600000418ff */
[----:B------:R-:W-:Y:S04]  /*e950*/  LDSM.16.M88.4 R44, [R234+0x1800] ;  /* 0x00180000ea2c783b */ /* 0x000fe80000000200 */
[----:B------:R-:W-:Y:S01]  /*e960*/  LDSM.16.M88.4 R52, [R234+0x800] ;  /* 0x00080000ea34783b */ /* 0x000fe20000000200 */
[----:B------:R-:W-:Y:S08]  /*e970*/  HMMA.16816.F32.BF16 R108, R8, R26, RZ ;  /* 0x0000001a086c723c */ /* 0x000ff000000418ff */
[C---:B--2---:R-:W-:Y:S07]  /*e980*/  HMMA.16816.F32.BF16 R184, R12.reuse, R24, RZ ;  /* 0x000000180cb8723c */ /* 0x044fee00000418ff */
[C---:B------:R-:W-:Y:S01]  /*e990*/  LEA R24, P0, R6.reuse, c[0x0][0x1f8], 0x1 ;  /* 0x00007e0006187a11 */ /* 0x040fe200078008ff */
[----:B------:R-:W-:Y:S03]  /*e9a0*/  HMMA.16816.F32.BF16 R180, R12, R26, RZ ;  /* 0x0000001a0cb4723c */ /* 0x000fe600000418ff */
[----:B------:R-:W-:Y:S01]  /*e9b0*/  LEA.HI.X R25, R6, c[0x0][0x1fc], R0, 0x1, P0 ;  /* 0x00007f0006197a11 */ /* 0x000fe200000f0c00 */
[----:B------:R-:W-:-:S03]  /*e9c0*/  IMAD.MOV.U32 R0, RZ, RZ, 0x40 ;  /* 0x00000040ff007424 */ /* 0x000fc600078e00ff */
[C---:B------:R-:W-:Y:S01]  /*e9d0*/  IMAD.SHL.U32 R27, R3.reuse, 0x20, RZ ;  /* 0x00000020031b7824 */ /* 0x040fe200078e00ff */
[----:B---3--:R-:W-:Y:S01]  /*e9e0*/  HMMA.16816.F32.BF16 R64, R8, R20, RZ ;  /* 0x000000140840723c */ /* 0x008fe200000418ff */
[----:B------:R-:W-:-:S07]  /*e9f0*/  SHF.L.U64.HI R26, R3, R118, c[0x0][0x20c] ;  /* 0x00008300031a7619 */ /* 0x000fce0000010276 */
[C---:B------:R-:W-:Y:S07]  /*ea00*/  HMMA.16816.F32.BF16 R156, R12.reuse, R20, RZ ;  /* 0x000000140c9c723c */ /* 0x040fee00000418ff */
[----:B------:R-:W-:Y:S01]  /*ea10*/  IADD3 R20, P0, R27, R24, RZ ;  /* 0x000000181b147210 */ /* 0x000fe20007f1e0ff */
[----:B------:R-:W-:Y:S04]  /*ea20*/  HMMA.16816.F32.BF16 R176, R12, R22, RZ ;  /* 0x000000160cb0723c */ /* 0x000fe800000418ff */
[----:B------:R-:W-:Y:S01]  /*ea30*/  IMAD.X R21, R26, 0x1, R25, P0 ;  /* 0x000000011a157824 */ /* 0x000fe200000e0619 */
[----:B------:R-:W-:-:S03]  /*ea40*/  ISETP.GE.AND P0, PT, R72, c[0x0][0x1d4], PT ;  /* 0x0000750048007a0c */ /* 0x000fc60003f06270 */
[----:B----4-:R-:W-:Y:S01]  /*ea50*/  HMMA.16816.F32.BF16 R148, R12, R16, RZ ;  /* 0x000000100c94723c */ /* 0x010fe200000418ff */
[C---:B------:R-:W-:Y:S02]  /*ea60*/  ISETP.LT.OR P4, PT, R75.reuse, 0x1, P0 ;  /* 0x000000014b00780c */ /* 0x040fe40000781670 */
[C---:B------:R-:W-:Y:S02]  /*ea70*/  ISETP.LT.OR P3, PT, R75.reuse, 0x11, P0 ;  /* 0x000000114b00780c */ /* 0x040fe40000761670 */
[----:B------:R-:W-:-:S03]  /*ea80*/  ISETP.LT.OR P5, PT, R75, 0x31, P0 ;  /* 0x000000314b00780c */ /* 0x000fc600007a1670 */
[C---:B------:R-:W-:Y:S08]  /*ea90*/  HMMA.16816.F32.BF16 R172, R12.reuse, R18, RZ ;  /* 0x000000120cac723c */ /* 0x040ff000000418ff */
[C---:B------:R-:W-:Y:S08]  /*eaa0*/  HMMA.16816.F32.BF16 R144, R12.reuse, R28, RZ ;  /* 0x0000001c0c90723c */ /* 0x040ff000000418ff */
[C---:B------:R-:W-:Y:S08]  /*eab0*/  HMMA.16816.F32.BF16 R168, R12.reuse, R30, RZ ;  /* 0x0000001e0ca8723c */ /* 0x040ff000000418ff */
[C---:B------:R-:W-:Y:S08]  /*eac0*/  HMMA.16816.F32.BF16 R140, R12.reuse, R32, RZ ;  /* 0x000000200c8c723c */ /* 0x040ff000000418ff */
[C---:B-----5:R-:W-:Y:S08]  /*ead0*/  HMMA.16816.F32.BF16 R164, R12.reuse, R34, RZ ;  /* 0x000000220ca4723c */ /* 0x060ff000000418ff */
[C---:B------:R-:W-:Y:S08]  /*eae0*/  HMMA.16816.F32.BF16 R132, R12.reuse, R40, RZ ;  /* 0x000000280c84723c */ /* 0x040ff000000418ff */
[C---:B------:R-:W-:Y:S08]  /*eaf0*/  HMMA.16816.F32.BF16 R152, R12.reuse, R42, RZ ;  /* 0x0000002a0c98723c */ /* 0x040ff000000418ff */
[C---:B------:R-:W-:Y:S08]  /*eb00*/  HMMA.16816.F32.BF16 R128, R12.reuse, R36, RZ ;  /* 0x000000240c80723c */ /* 0x040ff000000418ff */
[----:B------:R-:W-:Y:S07]  /*eb10*/  HMMA.16816.F32.BF16 R136, R12, R38, RZ ;  /* 0x000000260c88723c */ /* 0x000fee00000418ff */
[-C--:B------:R-:W-:Y:S01]  /*eb20*/  IADD3 R14, P2, R20, R27.reuse, RZ ;  /* 0x0000001b140e7210 */ /* 0x080fe20007f5e0ff */
[----:B------:R-:W-:Y:S03]  /*eb30*/  HMMA.16816.F32.BF16 R68, R8, R16, RZ ;  /* 0x000000100844723c */ /* 0x000fe600000418ff */
[----:B------:R-:W-:Y:S01]  /*eb40*/  IADD3 R12, P1, R14, R27, RZ ;  /* 0x0000001b0e0c7210 */ /* 0x000fe20007f3e0ff */
[----:B------:R-:W-:-:S03]  /*eb50*/  IMAD.X R15, R21, 0x1, R26, P2 ;  /* 0x00000001150f7824 */ /* 0x000fc600010e061a */
[----:B------:R-:W-:Y:S01]  /*eb60*/  IADD3 R6, P2, R12, R27, RZ ;  /* 0x0000001b0c067210 */ /* 0x000fe20007f5e0ff */
[----:B------:R-:W-:Y:S01]  /*eb70*/  HMMA.16816.F32.BF16 R112, R8, R18, RZ ;  /* 0x000000120870723c */ /* 0x000fe200000418ff */
[----:B------:R-:W1:Y:S01]  /*eb80*/  LDSM.16.M88.4 R16, [R233+0x9100] ;  /* 0x00910000e910783b */ /* 0x000e620000000200 */
[----:B------:R-:W-:-:S04]  /*eb90*/  IMAD.X R13, R15, 0x1, R26, P1 ;  /* 0x000000010f0d7824 */ /* 0x000fc800008e061a */
[--C-:B------:R-:W-:Y:S01]  /*eba0*/  IMAD.X R7, R13, 0x1, R26.reuse, P2 ;  /* 0x000000010d077824 */ /* 0x100fe200010e061a */
[----:B------:R-:W-:Y:S01]  /*ebb0*/  ISETP.LT.OR P2, PT, R75, 0x21, P0 ;  /* 0x000000214b00780c */ /* 0x000fe20000741670 */
[C---:B------:R-:W-:Y:S08]  /*ebc0*/  HMMA.16816.F32.BF16 R80, R8.reuse, R32, RZ ;  /* 0x000000200850723c */ /* 0x040ff000000418ff */
[C---:B------:R-:W-:Y:S01]  /*ebd0*/  HMMA.16816.F32.BF16 R160, R8.reuse, R34, RZ ;  /* 0x0000002208a0723c */ /* 0x040fe200000418ff */
[----:B------:R-:W2:Y:S07]  /*ebe0*/  LDSM.16.M88.4 R32, [R234+0x2800] ;  /* 0x00280000ea20783b */ /* 0x000eae0000000200 */
[C---:B------:R-:W-:Y:S08]  /*ebf0*/  HMMA.16816.F32.BF16 R76, R8.reuse, R28, RZ ;  /* 0x0000001c084c723c */ /* 0x040ff000000418ff */
[C---:B------:R-:W-:Y:S08]  /*ec00*/  HMMA.16816.F32.BF16 R84, R8.reuse, R40, RZ ;  /* 0x000000280854723c */ /* 0x040ff000000418ff */
[C---:B------:R-:W-:Y:S01]  /*ec10*/  HMMA.16816.F32.BF16 R124, R8.reuse, R30, RZ ;  /* 0x0000001e087c723c */ /* 0x040fe200000418ff */
[----:B------:R-:W-:Y:S07]  /*ec20*/  LDSM.16.M88.4 R28, [R234+0x3000] ;  /* 0x00300000ea1c783b */ /* 0x000fee0000000200 */
[C---:B------:R-:W-:Y:S01]  /*ec30*/  HMMA.16816.F32.BF16 R192, R8.reuse, R42, RZ ;  /* 0x0000002a08c0723c */ /* 0x040fe200000418ff */
[----:B------:R-:W3:Y:S07]  /*ec40*/  LDSM.16.M88.4 R40, [R234+0x2000] ;  /* 0x00200000ea28783b */ /* 0x000eee0000000200 */
[C---:B------:R-:W-:Y:S07]  /*ec50*/  HMMA.16816.F32.BF16 R92, R8.reuse, R22, RZ ;  /* 0x00000016085c723c */ /* 0x040fee00000418ff */
[----:B------:R-:W-:Y:S01]  /*ec60*/  IADD3 R22, P1, R6, R27, RZ ;  /* 0x0000001b06167210 */ /* 0x000fe20007f3e0ff */
[----:B------:R-:W-:Y:S04]  /*ec70*/  HMMA.16816.F32.BF16 R88, R8, R36, RZ ;  /* 0x000000240858723c */ /* 0x000fe800000418ff */
[----:B------:R-:W-:Y:S01]  /*ec80*/  IMAD.X R23, R7, 0x1, R26, P1 ;  /* 0x0000000107177824 */ /* 0x000fe200008e061a */
[----:B------:R-:W-:-:S03]  /*ec90*/  ISETP.LT.OR P1, PT, R75, 0x61, P0 ;  /* 0x000000614b00780c */ /* 0x000fc60000721670 */
[----:B------:R-:W-:Y:S01]  /*eca0*/  HMMA.16816.F32.BF16 R188, R8, R38, RZ ;  /* 0x0000002608bc723c */ /* 0x000fe200000418ff */
[----:B------:R-:W4:Y:S04]  /*ecb0*/  LDSM.16.M88.4 R8, [R233+0x7100] ;  /* 0x00710000e908783b */ /* 0x000f280000000200 */
[----:B------:R-:W-:Y:S01]  /*ecc0*/  @!PT LDS RZ, [RZ] ;  /* 0x00000000fffff984 */ /* 0x000fe20000000800 */
[----:B------:R-:W-:Y:S01]  /*ecd0*/  @!PT LDS RZ, [RZ] ;  /* 0x00000000fffff984 */ /* 0x000fe20000000800 */
[----:B------:R-:W-:Y:S01]  /*ece0*/  @!PT LDS RZ, [RZ] ;  /* 0x00000000fffff984 */ /* 0x000fe20000000800 */
[----:B------:R2:W-:Y:S01]  /*ecf0*/  LDGSTS.E.BYPASS.LTC128B.128 [R241+0x100], [R24.64], !P4 ;  /* 0x0010000018f17fae */ /* 0x0005e2000e101d48 */
[----:B------:R-:W-:Y:S02]  /*ed00*/  ISETP.LT.OR P4, PT, R75, 0x41, P0 ;  /* 0x000000414b00780c */ /* 0x000fe40000781670 */
[----:B-1----:R-:W-:Y:S01]  /*ed10*/  HMMA.16816.F32.BF16 R120, R16, R56, R60 ;  /* 0x000000381078723c */ /* 0x002fe2000004183c */
[----:B------:R1:W-:Y:S01]  /*ed20*/  LDGSTS.E.BYPASS.LTC128B.128 [R241+0x900], [R20.64], !P3 ;  /* 0x0090000014f17fae */ /* 0x0003e2000d901d48 */
[----:B------:R-:W-:-:S03]  /*ed30*/  LOP3.LUT P3, RZ, R117, 0x4, RZ, 0xc0, !PT ;  /* 0x0000000475ff7812 */ /* 0x000fc6000786c0ff */
[----:B------:R1:W-:Y:S01]  /*ed40*/  LDGSTS.E.BYPASS.LTC128B.128 [R241+0x1100], [R14.64], !P2 ;  /* 0x011000000ef17fae */ /* 0x0003e2000d101d48 */
[----:B------:R-:W-:Y:S02]  /*ed50*/  ISETP.LT.OR P2, PT, R75, 0x51, P0 ;  /* 0x000000514b00780c */ /* 0x000fe40000741670 */
[----:B------:R-:W-:Y:S01]  /*ed60*/  SEL R0, R0, 0xffffffc0, !P3 ;  /* 0xffffffc000007807 */ /* 0x000fe20005800000 */
[----:B------:R1:W-:Y:S01]  /*ed70*/  LDGSTS.E.BYPASS.LTC128B.128 [R241+0x1900], [R12.64], !P5 ;  /* 0x019000000cf17fae */ /* 0x0003e2000e901d48 */
[----:B------:R-:W-:Y:S03]  /*ed80*/  HMMA.16816.F32.BF16 R100, R16, R48, R68 ;  /* 0x000000301064723c */ /* 0x000fe60000041844 */
[----:B------:R-:W-:Y:S01]  /*ed90*/  IMAD.IADD R229, R119, 0x1, R0 ;  /* 0x0000000177e57824 */ /* 0x000fe200078e0200 */
[----:B------:R3:W-:Y:S01]  /*eda0*/  LDGSTS.E.BYPASS.LTC128B.128 [R241+0x2100], [R6.64], !P4 ;  /* 0x0210000006f17fae */ /* 0x0007e2000e101d48 */
[----:B------:R-:W-:Y:S01]  /*edb0*/  IMAD.IADD R228, R0, 0x1, R234 ;  /* 0x0000000100e47824 */ /* 0x000fe200078e02ea */
[----:B------:R-:W-:-:S02]  /*edc0*/  LOP3.LUT R0, R5, R116, RZ, 0xfc, !PT ;  /* 0x0000007405007212 */ /* 0x000fc400078efcff */
[C---:B------:R-:W-:Y:S01]  /*edd0*/  HMMA.16816.F32.BF16 R208, R16.reuse, R46, R124 ;  /* 0x0000002e10d0723c */ /* 0x040fe2000004187c */
[----:B------:R3:W-:Y:S07]  /*ede0*/  LDGSTS.E.BYPASS.LTC128B.128 [R241+0x2900], [R22.64], !P2 ;  /* 0x0290000016f17fae */ /* 0x0007ee000d101d48 */
[C---:B--2---:R-:W-:Y:S08]  /*edf0*/  HMMA.16816.F32.BF16 R204, R16.reuse, R34, R192 ;  /* 0x0000002210cc723c */ /* 0x044ff000000418c0 */
[----:B------:R-:W-:Y:S01]  /*ee00*/  HMMA.16816.F32.BF16 R104, R16, R52, R64 ;  /* 0x000000341068723c */ /* 0x000fe20000041840 */
[----:B-1----:R-:W-:-:S05]  /*ee10*/  IADD3 R12, P0, R22, R27, RZ ;  /* 0x0000001b160c7210 */ /* 0x002fca0007f1e0ff */
[----:B------:R-:W-:Y:S02]  /*ee20*/  IMAD.X R13, R23, 0x1, R26, P0 ;  /* 0x00000001170d7824 */ /* 0x000fe400000e061a */
[C---:B------:R-:W-:Y:S03]  /*ee30*/  HMMA.16816.F32.BF16 R96, R16.reuse, R44, R76 ;  /* 0x0000002c1060723c */ /* 0x040fe6000004184c */
[----:B------:R1:W-:Y:S04]  /*ee40*/  LDGSTS.E.BYPASS.LTC128B.128 [R241+0x3100], [R12.64], !P1 ;  /* 0x031000000cf17fae */ /* 0x0003e8000c901d48 */
[----:B---3--:R-:W-:Y:S01]  /*ee50*/  LDSM.16.M88.4 R20, [R231+0x9100] ;  /* 0x00910000e714783b */ /* 0x008fe20000000200 */
[C---:B------:R-:W-:Y:S03]  /*ee60*/  HMMA.16816.F32.BF16 R36, R16.reuse, R40, R80 ;  /* 0x000000281024723c */ /* 0x040fe60000041850 */
[----:B------:R-:W2:Y:S04]  /*ee70*/  LDSM.16.M88.4 R60, [R229+0x5900] ;  /* 0x00590000e53c783b */ /* 0x000ea80000000200 */
[----:B------:R-:W3:Y:S01]  /*ee80*/  LDSM.16.M88.4 R72, [R229+0x4100] ;  /* 0x00410000e548783b */ /* 0x000ee20000000200 */
[C---:B------:R-:W-:Y:S03]  /*ee90*/  HMMA.16816.F32.BF16 R84, R16.reuse, R32, R84 ;  /* 0x000000201054723c */ /* 0x040fe60000041854 */
[----:B------:R-:W2:Y:S04]  /*eea0*/  LDSM.16.M88.4 R68, [R229+0x4900] ;  /* 0x00490000e544783b */ /* 0x000ea80000000200 */
[----:B------:R-:W2:Y:S01]  /*eeb0*/  LDSM.16.M88.4 R76, [R229+0x3900] ;  /* 0x00390000e54c783b */ /* 0x000ea20000000200 */
[C---:B------:R-:W-:Y:S03]  /*eec0*/  HMMA.16816.F32.BF16 R88, R16.reuse, R28, R88 ;  /* 0x0000001c1058723c */ /* 0x040fe60000041858 */
[----:B------:R-:W2:Y:S04]  /*eed0*/  LDSM.16.M88.4 R64, [R229+0x5100] ;  /* 0x00510000e540783b */ /* 0x000ea80000000200 */
[----:B------:R-:W2:Y:S01]  /*eee0*/  LDSM.16.M88.4 R80, [R229+0x6100] ;  /* 0x00610000e550783b */ /* 0x000ea20000000200 */
[C---:B------:R-:W-:Y:S03]  /*eef0*/  HMMA.16816.F32.BF16 R108, R16.reuse, R58, R108 ;  /* 0x0000003a106c723c */ /* 0x040fe6000004186c */
[----:B-1----:R-:W-:Y:S04]  /*ef00*/  LDSM.16.M88.4 R12, [R232+0x7100] ;  /* 0x00710000e80c783b */ /* 0x002fe80000000200 */
[----:B------:R-:W-:Y:S01]  /*ef10*/  LDSM.16.M88.4 R24, [R228+0x3000] ;  /* 0x00300000e418783b */ /* 0x000fe20000000200 */
[C---:B------:R-:W-:Y:S03]  /*ef20*/  HMMA.16816.F32.BF16 R236, R16.reuse, R54, R92 ;  /* 0x0000003610ec723c */ /* 0x040fe6000004185c */
[----:B------:R-:W1:Y:S04]  /*ef30*/  LDSM.16.M88.4 R92, [R229+0x6900] ;  /* 0x00690000e55c783b */ /* 0x000e680000000200 */
[----:B------:R-:W0:Y:S01]  /*ef40*/  LDGDEPBAR ;  /* 0x00000000000079af */ /* 0x000e220000000000 */
[C---:B------:R-:W-:Y:S08]  /*ef50*/  HMMA.16816.F32.BF16 R224, R16.reuse, R50, R112 ;  /* 0x0000003210e0723c */ /* 0x040ff00000041870 */
[C---:B------:R-:W-:Y:S08]  /*ef60*/  HMMA.16816.F32.BF16 R124, R16.reuse, R42, R160 ;  /* 0x0000002a107c723c */ /* 0x040ff000000418a0 */
[----:B------:R-:W-:Y:S01]  /*ef70*/  HMMA.16816.F32.BF16 R192, R16, R30, R188 ;  /* 0x0000001e10c0723c */ /* 0x000fe200000418bc */
[----:B------:R-:W1:Y:S07]  /*ef80*/  LDSM.16.M88.4 R16, [R231+0x7100] ;  /* 0x00710000e710783b */ /* 0x000e6e0000000200 */
[C---:B----4-:R-:W-:Y:S08]  /*ef90*/  HMMA.16816.F32.BF16 R188, R8.reuse, R56, R184 ;  /* 0x0000003808bc723c */ /* 0x050ff000000418b8 */
[C---:B------:R-:W-:Y:S08]  /*efa0*/  HMMA.16816.F32.BF16 R196, R8.reuse, R52, R156 ;  /* 0x0000003408c4723c */ /* 0x040ff0000004189c */
[C---:B------:R-:W-:Y:S08]  /*efb0*/  HMMA.16816.F32.BF16 R200, R8.reuse, R48, R148 ;  /* 0x0000003008c8723c */ /* 0x040ff00000041894 */
[C---:B------:R-:W-:Y:S08]  /*efc0*/  HMMA.16816.F32.BF16 R56, R8.reuse, R58, R180 ;  /* 0x0000003a0838723c */ /* 0x040ff000000418b4 */
[C---:B------:R-:W-:Y:S08]  /*efd0*/  HMMA.16816.F32.BF16 R52, R8.reuse, R54, R176 ;  /* 0x000000360834723c */ /* 0x040ff000000418b0 */
[C---:B------:R-:W-:Y:S01]  /*efe0*/  HMMA.16816.F32.BF16 R148, R8.reuse, R50, R172 ;  /* 0x000000320894723c */ /* 0x040fe200000418ac */
[----:B------:R-:W-:Y:S07]  /*eff0*/  LDSM.16.M88.4 R48, [R228] ;  /* 0x00000000e430783b */ /* 0x000fee0000000200 */
[C---:B------:R-:W-:Y:S08]  /*f000*/  HMMA.16816.F32.BF16 R212, R8.reuse, R44, R144 ;  /* 0x0000002c08d4723c */ /* 0x040ff00000041890 */
[C---:B------:R-:W-:Y:S01]  /*f010*/  HMMA.16816.F32.BF16 R160, R8.reuse, R46, R168 ;  /* 0x0000002e08a0723c */ /* 0x040fe200000418a8 */
[----:B------:R-:W-:Y:S07]  /*f020*/  LDSM.16.M88.4 R44, [R228+0x800] ;  /* 0x00080000e42c783b */ /* 0x000fee0000000200 */
[C---:B------:R-:W-:Y:S08]  /*f030*/  HMMA.16816.F32.BF16 R216, R8.reuse, R40, R140 ;  /* 0x0000002808d8723c */ /* 0x040ff0000004188c */
[C---:B------:R-:W-:Y:S08]  /*f040*/  HMMA.16816.F32.BF16 R220, R8.reuse, R32, R132 ;  /* 0x0000002008dc723c */ /* 0x040ff00000041884 */
[C---:B------:R-:W-:Y:S08]  /*f050*/  HMMA.16816.F32.BF16 R244, R8.reuse, R28, R128 ;  /* 0x0000001c08f4723c */ /* 0x040ff00000041880 */
[C---:B------:R-:W-:Y:S01]  /*f060*/  HMMA.16816.F32.BF16 R180, R8.reuse, R42, R164 ;  /* 0x0000002a08b4723c */ /* 0x040fe200000418a4 */
[----:B------:R-:W-:Y:S07]  /*f070*/  LDSM.16.M88.4 R40, [R228+0x1000] ;  /* 0x00100000e428783b */ /* 0x000fee0000000200 */
[C---:B------:R-:W-:Y:S01]  /*f080*/  HMMA.16816.F32.BF16 R184, R8.reuse, R34, R152 ;  /* 0x0000002208b8723c */ /* 0x040fe20000041898 */
[----:B------:R-:W-:Y:S07]  /*f090*/  LDSM.16.M88.4 R32, [R228+0x2000] ;  /* 0x00200000e420783b */ /* 0x000fee0000000200 */
[----:B------:R-:W-:Y:S01]  /*f0a0*/  HMMA.16816.F32.BF16 R176, R8, R30, R136 ;  /* 0x0000001e08b0723c */ /* 0x000fe20000041888 */
[----:B------:R-:W4:Y:S04]  /*f0b0*/  LDSM.16.M88.4 R8, [R232+0x9100] ;  /* 0x00910000e808783b */ /* 0x000f280000000200 */
[----:B------:R-:W-:Y:S03]  /*f0c0*/  LDSM.16.M88.4 R28, [R228+0x2800] ;  /* 0x00280000e41c783b */ /* 0x000fe60000000200 */
[----:B--2---:R-:W-:Y:S01]  /*f0d0*/  HMMA.16816.F32.BF16 R152, R20, R60, R36 ;  /* 0x0000003c1498723c */ /* 0x004fe20000041824 */
[----:B------:R-:W2:Y:S01]  /*f0e0*/  LDSM.16.M88.4 R36, [R228+0x1800] ;  /* 0x00180000e424783b */ /* 0x000ea20000000200 */
[----:B------:R-:W-:-:S06]  /*f0f0*/  DEPBAR.LE SB0, 0x0 ;  /* 0x000080000000791a */ /* 0x000fcc0000000000 */
[C---:B---3--:R-:W-:Y:S08]  /*f100*/  HMMA.16816.F32.BF16 R168, R20.reuse, R72, R104 ;  /* 0x0000004814a8723c */ /* 0x048ff00000041868 */
[C---:B------:R-:W-:Y:S08]  /*f110*/  HMMA.16816.F32.BF16 R164, R20.reuse, R68, R100 ;  /* 0x0000004414a4723c */ /* 0x040ff00000041864 */
[C---:B------:R-:W-:Y:S08]  /*f120*/  HMMA.16816.F32.BF16 R172, R20.reuse, R76, R120 ;  /* 0x0000004c14ac723c */ /* 0x040ff00000041878 */
[C---:B------:R-:W-:Y:S08]  /*f130*/  HMMA.16816.F32.BF16 R156, R20.reuse, R64, R96 ;  /* 0x00000040149c723c */ /* 0x040ff00000041860 */
[C---:B------:R-:W-:Y:S08]  /*f140*/  HMMA.16816.F32.BF16 R144, R20.reuse, R80, R84 ;  /* 0x000000501490723c */ /* 0x040ff00000041854 */
[C---:B-1----:R-:W-:Y:S08]  /*f150*/  HMMA.16816.F32.BF16 R112, R20.reuse, R92, R88 ;  /* 0x0000005c1470723c */ /* 0x042ff00000041858 */
[----:B------:R-:W-:Y:S08]  /*f160*/  HMMA.16816.F32.BF16 R140, R20, R78, R108 ;  /* 0x0000004e148c723c */ /* 0x000ff0000004186c */
[C---:B------:R-:W-:Y:S08]  /*f170*/  HMMA.16816.F32.BF16 R104, R16.reuse, R76, R188 ;  /* 0x0000004c1068723c */ /* 0x040ff000000418bc */
[----:B------:R-:W-:Y:S08]  /*f180*/  HMMA.16816.F32.BF16 R100, R16, R78, R56 ;  /* 0x0000004e1064723c */ /* 0x000ff00000041838 */
[C---:B------:R-:W-:Y:S07]  /*f190*/  HMMA.16816.F32.BF16 R136, R20.reuse, R74, R236 ;  /* 0x0000004a1488723c */ /* 0x040fee00000418ec */
[C---:B------:R-:W-:Y:S01]  /*f1a0*/  IADD3 R239, R234.reuse, 0x1000, RZ ;  /* 0x00001000eaef7810 */ /* 0x040fe20007ffe0ff */
[----:B------:R-:W-:Y:S01]  /*f1b0*/  HMMA.16816.F32.BF16 R132, R20, R70, R224 ;  /* 0x000000461484723c */ /* 0x000fe200000418e0 */
[----:B------:R-:W-:-:S02]  /*f1c0*/  IADD3 R238, R234, 0x1800, RZ ;  /* 0x00001800eaee7810 */ /* 0x000fc40007ffe0ff */
[C---:B------:R-:W-:Y:S02]  /*f1d0*/  IADD3 R237, R234.reuse, 0x2000, RZ ;  /* 0x00002000eaed7810 */ /* 0x040fe40007ffe0ff */
[----:B------:R-:W-:-:S03]  /*f1e0*/  IADD3 R236, R234, 0x2800, RZ ;  /* 0x00002800eaec7810 */ /* 0x000fc60007ffe0ff */
[C---:B------:R-:W-:Y:S08]  /*f1f0*/  HMMA.16816.F32.BF16 R96, R16.reuse, R72, R196 ;  /* 0x000000481060723c */ /* 0x040ff000000418c4 */
[C---:B------:R-:W-:Y:S08]  /*f200*/  HMMA.16816.F32.BF16 R88, R16.reuse, R74, R52 ;  /* 0x0000004a1058723c */ /* 0x040ff00000041834 */
[C---:B------:R-:W-:Y:S08]  /*f210*/  HMMA.16816.F32.BF16 R84, R16.reuse, R68, R200 ;  /* 0x000000441054723c */ /* 0x040ff000000418c8 */
[----:B------:R-:W-:Y:S08]  /*f220*/  HMMA.16816.F32.BF16 R76, R16, R70, R148 ;  /* 0x00000046104c723c */ /* 0x000ff00000041894 */
[----:B------:R-:W-:Y:S07]  /*f230*/  HMMA.16816.F32.BF16 R128, R20, R66, R208 ;  /* 0x000000421480723c */ /* 0x000fee00000418d0 */
[----:B------:R-:W-:Y:S01]  /*f240*/  IMAD.MOV.U32 R211, RZ, RZ, R235 ;  /* 0x000000ffffd37224 */ /* 0x000fe200078e00eb */
[----:B------:R-:W-:Y:S01]  /*f250*/  HMMA.16816.F32.BF16 R72, R16, R64, R212 ;  /* 0x000000401048723c */ /* 0x000fe200000418d4 */
[----:B------:R-:W-:-:S03]  /*f260*/  IADD3 R235, R234, 0x3000, RZ ;  /* 0x00003000eaeb7810 */ /* 0x000fc60007ffe0ff */
[----:B------:R-:W-:-:S04]  /*f270*/  ISETP.GE.AND P0, PT, R211, 0x2, PT ;  /* 0x00000002d300780c */ /* 0x000fc80003f06270 */
[----:B------:R-:W-:Y:S08]  /*f280*/  HMMA.16816.F32.BF16 R68, R16, R66, R160 ;  /* 0x000000421044723c */ /* 0x000ff000000418a0 */
        /* <DEDUP_REMOVED lines=9> */
[C---:B----4-:R-:W-:Y:S08]  /*f320*/  HMMA.16816.F32.BF16 R172, R8.reuse, R48, R172 ;  /* 0x0000003008ac723c */ /* 0x050ff000000418ac */
[C---:B------:R-:W-:Y:S08]  /*f330*/  HMMA.16816.F32.BF16 R140, R8.reuse, R50, R140 ;  /* 0x00000032088c723c */ /* 0x040ff0000004188c */
        /* <DEDUP_REMOVED lines=8> */
[C---:B--2---:R-:W-:Y:S08]  /*f3c0*/  HMMA.16816.F32.BF16 R156, R8.reuse, R36, R156 ;  /* 0x00000024089c723c */ /* 0x044ff0000004189c */
        /* <DEDUP_REMOVED lines=19> */
[----:B------:R-:W2:Y:S04]  /*f500*/  LDL.64 R226, [R1+0x68] ;  /* 0x0000680001e27983 */ /* 0x000ea80000100a00 */
[----:B------:R-:W3:Y:S01]  /*f510*/  LDL R3, [R1+0x60] ;  /* 0x0000600001037983 */ /* 0x000ee20000100800 */
[----:B------:R-:W-:Y:S01]  /*f520*/  SHF.L.U32 R16, R252, 0x5, RZ ;  /* 0x00000005fc107819 */ /* 0x000fe200000006ff */
[----:B--2---:R-:W-:-:S02]  /*f530*/  IMAD.MOV.U32 R224, RZ, RZ, R226 ;  /* 0x000000ffffe07224 */ /* 0x004fc400078e00e2 */
[----:B------:R-:W-:Y:S01]  /*f540*/  IMAD.MOV.U32 R226, RZ, RZ, 0x70 ;  /* 0x00000070ffe27424 */ /* 0x000fe200078e00ff */
[----:B---3--:R-:W-:Y:S01]  /*f550*/  LOP3.LUT P5, RZ, R3, 0x1, RZ, 0xc0, !PT ;  /* 0x0000000103ff7812 */ /* 0x008fe200078ac0ff */
[----:B------:R-:W-:Y:S01]  /*f560*/  IMAD.MOV.U32 R225, RZ, RZ, R227 ;  /* 0x000000ffffe17224 */ /* 0x000fe200078e00e3 */
[----:B------:R-:W-:Y:S01]  /*f570*/  IADD3 R3, R211, -0x2, RZ ;  /* 0xfffffffed3037810 */ /* 0x000fe20007ffe0ff */
[----:B------:R-:W-:-:S03]  /*f580*/  IMAD.WIDE.U32 R226, R226, c[0x0][0x1e0], RZ ;  /* 0x00007800e2e27a25 */ /* 0x000fc600078e00ff */
        /* <DEDUP_REMOVED lines=15> */
[----:B------:R1:W-:Y:S03]  /*f680*/  LDGSTS.E.BYPASS.LTC128B.128 [R241+0x3900], [R6.64], !P5 ;  /* 0x0390000006f17fae */ /* 0x0003e6000e901d48 */
[----:B------:R-:W-:Y:S01]  /*f690*/  IADD3.X R13, R5, R15, RZ, P0, !PT ;  /* 0x0000000f050d7210 */ /* 0x000fe200007fe4ff */
[----:B------:R2:W-:Y:S01]  /*f6a0*/  LDGSTS.E.BYPASS.LTC128B.128 [R241+0x4100], [R14.64], !P5 ;  /* 0x041000000ef17fae */ /* 0x0005e2000e901d48 */
[----:B------:R-:W-:-:S03]  /*f6b0*/  IADD3 R8, P0, R16, R10, RZ ;  /* 0x0000000a10087210 */ /* 0x000fc60007f1e0ff */
[C---:B------:R-:W-:Y:S01]  /*f6c0*/  IMAD.X R11, R5.reuse, 0x1, R13, P1 ;  /* 0x00000001050b7824 */ /* 0x040fe200008e060d */
        /* <DEDUP_REMOVED lines=10> */
.L_x_724:
[----:B------:R-:W-:Y:S01]  /*f770*/  FMUL.FTZ R3, R105, c[0x0][0x320] ;  /* 0x0000c80069037a20 */ /* 0x000fe20000410000 */
[----:B------:R-:W2:Y:S03]  /*f780*/  LDL R199, [R1+0x44] ;  /* 0x0000440001c77983 */ /* 0x000ea60000100800 */
[----:B------:R1:W4:Y:S01]  /*f790*/  MUFU.TANH R22, R3 ;  /* 0x0000000300167308 */ /* 0x0003220000002400 */
[----:B---3--:R-:W3:Y:S04]  /*f7a0*/  LDL.LU R204, [R1+0x18] ;  /* 0x0000180001cc7983 */ /* 0x008ee80000300800 */
[----:B------:R-:W-:Y:S04]  /*f7b0*/  STL [R1+0xac], R239 ;  /* 0x0000acef01007387 */ /* 0x000fe80000100800 */
[----:B------:R-:W-:Y:S04]  /*f7c0*/  STL [R1+0xa8], R238 ;  /* 0x0000a8ee01007387 */ /* 0x000fe80000100800 */
[----:B------:R-:W-:Y:S01]  /*f7d0*/  STL [R1+0xa4], R237 ;  /* 0x0000a4ed01007387 */ /* 0x000fe20000100800 */
[----:B-1----:R-:W-:-:S03]  /*f7e0*/  FMUL.FTZ R3, R100, c[0x0][0x320] ;  /* 0x0000c80064037a20 */ /* 0x002fc60000410000 */
[----:B------:R-:W-:Y:S01]  /*f7f0*/  STL [R1+0xa0], R236 ;  /* 0x0000a0ec01007387 */ /* 0x000fe20000100800 */
[----:B------:R1:W1:Y:S03]  /*f800*/  MUFU.TANH R92, R3 ;  /* 0x00000003005c7308 */ /* 0x0002660000002400 */
[----:B------:R-:W-:Y:S04]  /*f810*/  STL [R1+0x9c], R235 ;  /* 0x00009ceb01007387 */ /* 0x000fe80000100800 */
[----:B------:R-:W-:Y:S04]  /*f820*/  STL [R1+0x98], R234 ;  /* 0x000098ea01007387 */ /* 0x000fe80000100800 */
[----:B------:R4:W-:Y:S01]  /*f830*/  STL [R1+0x94], R233 ;  /* 0x000094e901007387 */ /* 0x0009e20000100800 */
[----:B------:R-:W-:Y:S01]  /*f840*/  FMUL.FTZ R5, R122, c[0x0][0x320] ;  /* 0x0000c8007a057a20 */ /* 0x000fe20000410000 */
[----:B------:R-:W-:-:S02]  /*f850*/  SHF.R.S32.HI R6, RZ, 0x1f, R248 ;  /* 0x0000001fff067819 */ /* 0x000fc400000114f8 */
[----:B------:R-:W-:Y:S01]  /*f860*/  LEA.HI R7, R249, R250, RZ, 0x2 ;  /* 0x000000faf9077211 */ /* 0x000fe200078f10ff */
[----:B------:R-:W-:Y:S01]  /*f870*/  FMUL.FTZ R9, R112, c[0x0][0x320] ;  /* 0x0000c80070097a20 */ /* 0x000fe20000410000 */
[----:B------:R-:W0:Y:S01]  /*f880*/  LDGDEPBAR ;  /* 0x00000000000079af */ /* 0x000e220000000000 */
[----:B-1----:R-:W-:-:S04]  /*f890*/  FMUL.FTZ R3, R101, c[0x0][0x320] ;  /* 0x0000c80065037a20 */ /* 0x002fc80000410000 */
[----:B------:R1:W-:Y:S01]  /*f8a0*/  MUFU.TANH R93, R3 ;  /* 0x00000003005d7308 */ /* 0x0003e20000002400 */
[----:B----4-:R-:W4:Y:S01]  /*f8b0*/  LDL R233, [R1+0x40] ;  /* 0x0000400001e97983 */ /* 0x010f220000100800 */
[----:B------:R-:W-:Y:S01]  /*f8c0*/  LEA.HI R6, R6, R248, RZ, 0x2 ;  /* 0x000000f806067211 */ /* 0x000fe200078f10ff */
[----:B-1----:R-:W-:-:S05]  /*f8d0*/  FMUL.FTZ R3, R96, c[0x0][0x320] ;  /* 0x0000c80060037a20 */ /* 0x002fca0000410000 */
[----:B------:R-:W-:Y:S01]  /*f8e0*/  MUFU.TANH R24, R9 ;  /* 0x0000000900187308 */ /* 0x000fe20000002400 */
[----:B------:R-:W-:Y:S01]  /*f8f0*/  STL [R1+0x90], R232 ;  /* 0x000090e801007387 */ /* 0x000fe20000100800 */
[----:B------:R-:W-:Y:S01]  /*f900*/  LOP3.LUT R8, R6, 0xffffffc, RZ, 0xc0, !PT ;  /* 0x0ffffffc06087812 */ /* 0x000fe200078ec0ff */
[----:B------:R-:W-:Y:S02]  /*f910*/  FMUL.FTZ R6, R123, c[0x0][0x320] ;  /* 0x0000c8007b067a20 */ /* 0x000fe40000410000 */
[----:B------:R-:W-:Y:S01]  /*f920*/  STL [R1+0x8c], R231 ;  /* 0x00008ce701007387 */ /* 0x000fe20000100800 */
[----:B------:R-:W-:Y:S02]  /*f930*/  FMUL.FTZ R19, R111, c[0x0][0x320] ;  /* 0x0000c8006f137a20 */ /* 0x000fe40000410000 */
[----:B------:R1:W-:Y:S01]  /*f940*/  MUFU.TANH R94, R3 ;  /* 0x00000003005e7308 */ /* 0x0003e20000002400 */
[----:B------:R-:W-:Y:S01]  /*f950*/  IMAD.IADD R11, R248, 0x1, -R8 ;  /* 0x00000001f80b7824 */ /* 0x000fe200078e0a08 */
[----:B------:R-:W-:Y:S01]  /*f960*/  STL [R1+0x88], R230 ;  /* 0x000088e601007387 */ /* 0x000fe20000100800 */
[----:B------:R-:W-:-:S02]  /*f970*/  IMAD.SHL.U32 R224, R0, 0x2, RZ ;  /* 0x0000000200e07824 */ /* 0x000fc400078e00ff */
[----:B------:R-:W-:Y:S01]  /*f980*/  FMUL.FTZ R27, R59, c[0x0][0x320] ;  /* 0x0000c8003b1b7a20 */ /* 0x000fe20000410000 */
[----:B------:R-:W-:Y:S01]  /*f990*/  STL [R1+0x84], R229 ;  /* 0x000084e501007387 */ /* 0x000fe20000100800 */
[----:B------:R-:W-:Y:S01]  /*f9a0*/  IMAD R227, R2, 0x2, R224 ;  /* 0x0000000202e37824 */ /* 0x000fe200078e02e0 */
[----:B------:R-:W-:Y:S02]  /*f9b0*/  LEA R225, R4, R224, 0x1 ;  /* 0x000000e004e17211 */ /* 0x000fe400078e08ff */
[----:B------:R-:W-:Y:S01]  /*f9c0*/  STL [R1+0x80], R228 ;  /* 0x000080e401007387 */ /* 0x000fe20000100800 */
[----:B------:R-:W-:Y:S02]  /*f9d0*/  MUFU.TANH R27, R27 ;  /* 0x0000001b001b7308 */ /* 0x000fe40000002400 */
[----:B------:R-:W-:Y:S01]  /*f9e0*/  IMAD R226, R2, 0x2, R225 ;  /* 0x0000000202e27824 */ /* 0x000fe200078e02e1 */
[----:B------:R-:W-:Y:S01]  /*f9f0*/  STL [R1+0x7c], R119 ;  /* 0x00007c7701007387 */ /* 0x000fe20000100800 */
[----:B-1----:R-:W-:-:S04]  /*fa00*/  FMUL.FTZ R3, R97, c[0x0][0x320] ;  /* 0x0000c80061037a20 */ /* 0x002fc80000410000 */
        /* <DEDUP_REMOVED lines=30> */
[----:B------:R-:W-:Y:S08]  /*fbf0*/  MUFU.TANH R56, R6 ;  /* 0x0000000600387308 */ /* 0x000ff00000002400 */
[----:B------:R1:W-:Y:S02]  /*fc00*/  MUFU.TANH R88, R3 ;  /* 0x0000000300587308 */ /* 0x0003e40000002400 */
[----:B-1----:R-:W-:-:S06]  /*fc10*/  FMUL.FTZ R3, R57, c[0x0][0x320] ;  /* 0x0000c80039037a20 */ /* 0x002fcc0000410000 */
[----:B------:R1:W-:Y:S02]  /*fc20*/  MUFU.TANH R85, R3 ;  /* 0x0000000300557308 */ /* 0x0003e40000002400 */
[----:B-1----:R-:W-:-:S06]  /*fc30*/  FMUL.FTZ R3, R52, c[0x0][0x320] ;  /* 0x0000c80034037a20 */ /* 0x002fcc0000410000 */
[----:B------:R1:W-:Y:S08]  /*fc40*/  MUFU.TANH R52, R5 ;  /* 0x0000000500347308 */ /* 0x0003f00000002400 */
[----:B------:R2:W-:Y:S01]  /*fc50*/  MUFU.TANH R82, R3 ;  /* 0x0000000300527308 */ /* 0x0005e20000002400 */
[----:B-1----:R-:W-:-:S05]  /*fc60*/  LOP3.LUT R5, R7, 0xfffffffc, RZ, 0xc0, !PT ;  /* 0xfffffffc07057812 */ /* 0x002fca00078ec0ff */
[----:B------:R-:W-:Y:S02]  /*fc70*/  IMAD.IADD R5, R250, 0x1, -R5 ;  /* 0x00000001fa057824 */ /* 0x000fe400078e0a05 */
[----:B--2---:R-:W-:-:S03]  /*fc80*/  FMUL.FTZ R3, R53, c[0x0][0x320] ;  /* 0x0000c80035037a20 */ /* 0x004fc60000410000 */
[----:B------:R-:W-:Y:S01]  /*fc90*/  LEA.HI R6, R5, R5, RZ, 0x1 ;  /* 0x0000000505067211 */ /* 0x000fe200078f08ff */
[----:B------:R1:W-:Y:S03]  /*fca0*/  MUFU.TANH R84, R3 ;  /* 0x0000000300547308 */ /* 0x0003e60000002400 */
[C---:B------:R-:W-:Y:S02]  /*fcb0*/  SHF.L.U32 R10, R6.reuse, 0x5, RZ ;  /* 0x00000005060a7819 */ /* 0x040fe400000006ff */
[----:B------:R-:W-:Y:S02]  /*fcc0*/  LOP3.LUT R6, R6, 0x1ffffffe, RZ, 0xc0, !PT ;  /* 0x1ffffffe06067812 */ /* 0x000fe400078ec0ff */
[----:B------:R-:W-:Y:S01]  /*fcd0*/  LOP3.LUT R9, R10, 0xffffffc0, RZ, 0xc0, !PT ;  /* 0xffffffc00a097812 */ /* 0x000fe200078ec0ff */
        /* <DEDUP_REMOVED lines=9> */
[----:B------:R1:W2:Y:S02]  /*fd70*/  MUFU.TANH R20, R3 ;  /* 0x0000000300147308 */ /* 0x0002a40000002400 */
        /* <DEDUP_REMOVED lines=123> */
[----:B------:R-:W-:-:S04]  /*10530*/  LEA.HI R7, R7, R3, RZ, 0x2 ;  /* 0x0000000307077211 */ /* 0x000fc800078f10ff */
[C---:B---3--:R-:W-:Y:S02]  /*10540*/  LEA.HI.SX32 R8, R7.reuse, R204, 0x1e ;  /* 0x000000cc07087211 */ /* 0x048fe400078ff2ff */
[----:B------:R-:W-:-:S03]  /*10550*/  LOP3.LUT R7, R7, 0x7ffffffc, RZ, 0xc0, !PT ;  /* 0x7ffffffc07077812 */ /* 0x000fc600078ec0ff */
[----:B------:R-:W-:Y:S02]  /*10560*/  IMAD R11, R11, 0x10, R8 ;  /* 0x000000100b0b7824 */ /* 0x000fe400078e0208 */
[----:B------:R-:W-:Y:S02]  /*10570*/  IMAD.IADD R8, R5, 0x1, -R6 ;  /* 0x0000000105087824 */ /* 0x000fe400078e0a06 */
[----:B------:R-:W-:Y:S02]  /*10580*/  IMAD.IADD R6, R9, 0x1, R11 ;  /* 0x0000000109067824 */ /* 0x000fe400078e020b */
[----:B------:R-:W-:Y:S02]  /*10590*/  IMAD.IADD R7, R3, 0x1, -R7 ;  /* 0x0000000103077824 */ /* 0x000fe400078e0a07 */
[----:B------:R-:W-:Y:S01]  /*105a0*/  IMAD.IADD R3, R199, 0x1, R242 ;  /* 0x00000001c7037824 */ /* 0x000fe200078e02f2 */
[----:B------:R-:W-:Y:S01]  /*105b0*/  LEA R12, R8, R6, 0x3 ;  /* 0x00000006080c7211 */ /* 0x000fe200078e18ff */
[----:B------:R-:W-:Y:S01]  /*105c0*/  FMUL.FTZ R5, R113, c[0x0][0x320] ;  /* 0x0000c80071057a20 */ /* 0x000fe20000410000 */
[----:B------:R-:W-:Y:S01]  /*105d0*/  SHF.L.U32 R13, R7, 0x1, RZ ;  /* 0x00000001070d7819 */ /* 0x000fe200000006ff */
[----:B------:R-:W-:-:S02]  /*105e0*/  FMUL.FTZ R7, R156, c[0x0][0x320] ;  /* 0x0000c8009c077a20 */ /* 0x000fc40000410000 */
[----:B------:R-:W-:Y:S01]  /*105f0*/  @P6 IMAD.HI.U32 R6, R12, c[0x0][0x2c8], RZ ;  /* 0x0000b2000c066a27 */ /* 0x000fe200078e00ff */
[----:B------:R4:W-:Y:S01]  /*10600*/  STL [R1+0x24], R12 ;  /* 0x0000240c01007387 */ /* 0x0009e20000100800 */
[----:B------:R1:W-:Y:S02]  /*10610*/  MUFU.TANH R18, R5 ;  /* 0x0000000500127308 */ /* 0x0003e40000002400 */
[----:B------:R-:W-:Y:S01]  /*10620*/  IMAD.MOV.U32 R11, RZ, RZ, R12 ;  /* 0x000000ffff0b7224 */ /* 0x000fe200078e000c */
[----:B------:R-:W-:Y:S01]  /*10630*/  @P6 SHF.R.U32.HI R11, RZ, c[0x0][0x2cc], R6 ;  /* 0x0000b300ff0b6a19 */ /* 0x000fe20000011606 */
[----:B------:R3:W-:Y:S01]  /*10640*/  STL [R1+0x28], R13 ;  /* 0x0000280d01007387 */ /* 0x0007e20000100800 */
[----:B------:R-:W-:-:S03]  /*10650*/  IADD3 R6, -R13, 0x1, R3 ;  /* 0x000000010d067810 */ /* 0x000fc60007ffe103 */
[----:B------:R-:W2:Y:S01]  /*10660*/  SHFL.IDX PT, R8, R11, RZ, 0x1c1f ;  /* 0x001c1fff0b087589 */ /* 0x000ea200000e0000 */
[----:B------:R-:W-:Y:S03]  /*10670*/  MUFU.TANH R7, R7 ;  /* 0x0000000700077308 */ /* 0x000fe60000002400 */
[----:B------:R-:W-:Y:S01]  /*10680*/  SHFL.IDX PT, R9, R11, 0x2, 0x1c1f ;  /* 0x005c1f000b097f89 */ /* 0x000fe200000e0000 */
[----:B-1----:R-:W-:-:S03]  /*10690*/  FMUL.FTZ R5, R114, c[0x0][0x320] ;  /* 0x0000c80072057a20 */ /* 0x002fc60000410000 */
[----:B------:R-:W1:Y:S01]  /*106a0*/  SHFL.IDX PT, R10, R11, 0x3, 0x1c1f ;  /* 0x007c1f000b0a7f89 */ /* 0x000e6200000e0000 */
[----:B------:R2:W-:Y:S01]  /*106b0*/  MUFU.TANH R48, R5 ;  /* 0x0000000500307308 */ /* 0x0005e20000002400 */
[----:B----4-:R-:W-:Y:S02]  /*106c0*/  IMAD.IADD R12, R6, 0x1, -R233 ;  /* 0x00000001060c7824 */ /* 0x010fe400078e0ae9 */
[----:B---3--:R-:W-:Y:S02]  /*106d0*/  IMAD.IADD R13, R3, 0x1, -R13 ;  /* 0x00000001030d7824 */ /* 0x008fe400078e0a0d */
[----:B--2---:R-:W-:Y:S02]  /*106e0*/  IMAD.IADD R3, R12, 0x1, R8 ;  /* 0x000000010c037824 */ /* 0x004fe400078e0208 */
[----:B------:R-:W-:Y:S02]  /*106f0*/  FMUL.FTZ R8, R110, c[0x0][0x320] ;  /* 0x0000c8006e087a20 */ /* 0x000fe40000410000 */
[----:B------:R-:W-:Y:S01]  /*10700*/  FMUL.FTZ R5, R115, c[0x0][0x320] ;  /* 0x0000c80073057a20 */ /* 0x000fe20000410000 */
[----:B------:R-:W-:-:S03]  /*10710*/  IMNMX R3, R13, R3, PT ;  /* 0x000000030d037217 */ /* 0x000fc60003800200 */
[----:B------:R2:W-:Y:S01]  /*10720*/  MUFU.TANH R49, R5 ;  /* 0x0000000500317308 */ /* 0x0005e20000002400 */
[C---:B------:R-:W-:Y:S01]  /*10730*/  ISETP.GT.AND P1, PT, R3.reuse, 0x1, PT ;  /* 0x000000010300780c */ /* 0x040fe20003f24270 */
[----:B-1----:R-:W-:Y:S01]  /*10740*/  IMAD.IADD R6, R12, 0x1, R10 ;  /* 0x000000010c067824 */ /* 0x002fe200078e020a */
[C---:B------:R-:W-:Y:S02]  /*10750*/  ISETP.GT.AND P2, PT, R3.reuse, 0x8, PT ;  /* 0x000000080300780c */ /* 0x040fe40003f44270 */
[C---:B------:R-:W-:Y:S02]  /*10760*/  ISETP.GT.AND P0, PT, R3.reuse, RZ, PT ;  /* 0x000000ff0300720c */ /* 0x040fe40003f04270 */
[----:B------:R-:W-:Y:S02]  /*10770*/  FSEL R22, R22, -INF , P1 ;  /* 0xff80000016167808 */ /* 0x000fe40000800000 */
[----:B------:R-:W-:Y:S02]  /*10780*/  FSEL R92, R92, -INF , P2 ;  /* 0xff8000005c5c7808 */ /* 0x000fe40001000000 */
[----:B------:R-:W-:-:S02]  /*10790*/  ISETP.GT.AND P1, PT, R3, 0x18, PT ;  /* 0x000000180300780c */ /* 0x000fc40003f24270 */
[C---:B------:R-:W-:Y:S02]  /*107a0*/  ISETP.GT.AND P2, PT, R3.reuse, 0x19, PT ;  /* 0x000000190300780c */ /* 0x040fe40003f44270 */
[----:B------:R-:W-:Y:S01]  /*107b0*/  FSEL R20, R20, -INF , P0 ;  /* 0xff80000014147808 */ /* 0x000fe20000000000 */
[----:B--2---:R-:W-:Y:S01]  /*107c0*/  FMUL.FTZ R5, R136, c[0x0][0x320] ;  /* 0x0000c80088057a20 */ /* 0x004fe20000410000 */
[C---:B------:R-:W-:Y:S02]  /*107d0*/  ISETP.GT.AND P3, PT, R3.reuse, 0x9, PT ;  /* 0x000000090300780c */ /* 0x040fe40003f64270 */
[C---:B------:R-:W-:Y:S01]  /*107e0*/  ISETP.GT.AND P4, PT, R3.reuse, 0x10, PT ;  /* 0x000000100300780c */ /* 0x040fe20003f84270 */
[----:B------:R1:W2:Y:S01]  /*107f0*/  MUFU.TANH R17, R5 ;  /* 0x0000000500117308 */ /* 0x0002a20000002400 */
[----:B------:R-:W-:Y:S02]  /*10800*/  ISETP.GT.AND P0, PT, R3, 0x11, PT ;  /* 0x000000110300780c */ /* 0x000fe40003f04270 */
[----:B------:R-:W-:-:S02]  /*10810*/  FSEL R100, R100, -INF , P1 ;  /* 0xff80000064647808 */ /* 0x000fc40000800000 */
[----:B------:R-:W-:Y:S02]  /*10820*/  FSEL R101, R101, -INF , P2 ;  /* 0xff80000065657808 */ /* 0x000fe40001000000 */
[C---:B------:R-:W-:Y:S02]  /*10830*/  ISETP.GT.AND P1, PT, R3.reuse, 0x29, PT ;  /* 0x000000290300780c */ /* 0x040fe40003f24270 */
[----:B------:R-:W-:Y:S02]  /*10840*/  ISETP.GT.AND P2, PT, R3, 0x30, PT ;  /* 0x000000300300780c */ /* 0x000fe40003f44270 */
[----:B------:R-:W-:Y:S02]  /*10850*/  FSEL R93, R93, -INF , P3 ;  /* 0xff8000005d5d7808 */ /* 0x000fe40001800000 */
[----:B------:R-:W-:Y:S02]  /*10860*/  FSEL R94, R94, -INF , P4 ;  /* 0xff8000005e5e7808 */ /* 0x000fe40002000000 */
[----:B------:R-:W-:Y:S01]  /*10870*/  FSEL R95, R95, -INF , P0 ;  /* 0xff8000005f5f7808 */ /* 0x000fe20000000000 */
[----:B-1----:R-:W-:Y:S01]  /*10880*/  FMUL.FTZ R5, R108, c[0x0][0x320] ;  /* 0x0000c8006c057a20 */ /* 0x002fe20000410000 */
[----:B------:R-:W-:-:S02]  /*10890*/  ISETP.GT.AND P3, PT, R3, 0x20, PT ;  /* 0x000000200300780c */ /* 0x000fc40003f64270 */
[C---:B------:R-:W-:Y:S01]  /*108a0*/  ISETP.GT.AND P4, PT, R3.reuse, 0x21, PT ;  /* 0x000000210300780c */ /* 0x040fe20003f84270 */
[----:B------:R1:W-:Y:S01]  /*108b0*/  MUFU.TANH R16, R5 ;  /* 0x0000000500107308 */ /* 0x0003e20000002400 */
[----:B------:R-:W-:Y:S02]  /*108c0*/  ISETP.GT.AND P0, PT, R3, 0x28, PT ;  /* 0x000000280300780c */ /* 0x000fe40003f04270 */
[----:B------:R-:W-:Y:S02]  /*108d0*/  FSEL R133, R117, -INF , P1 ;  /* 0xff80000075857808 */ /* 0x000fe40000800000 */
[----:B------:R-:W-:Y:S02]  /*108e0*/  FSEL R147, R116, -INF , P2 ;  /* 0xff80000074937808 */ /* 0x000fe40001000000 */
[C---:B------:R-:W-:Y:S02]  /*108f0*/  ISETP.GT.AND P1, PT, R3.reuse, 0x40, PT ;  /* 0x000000400300780c */ /* 0x040fe40003f24270 */
[----:B------:R-:W-:-:S02]  /*10900*/  ISETP.GT.AND P2, PT, R3, 0x41, PT ;  /* 0x000000410300780c */ /* 0x000fc40003f44270 */
[----:B------:R-:W-:Y:S02]  /*10910*/  FSEL R111, R160, -INF , P3 ;  /* 0xff800000a06f7808 */ /* 0x000fe40001800000 */
[----:B------:R-:W-:Y:S02]  /*10920*/  FSEL R130, R151, -INF , P4 ;  /* 0xff80000097827808 */ /* 0x000fe40002000000 */
[----:B------:R-:W-:Y:S01]  /*10930*/  FSEL R132, R118, -INF , P0 ;  /* 0xff80000076847808 */ /* 0x000fe20000000000 */
[----:B-1----:R-:W-:Y:S01]  /*10940*/  FMUL.FTZ R5, R109, c[0x0][0x320] ;  /* 0x0000c8006d057a20 */ /* 0x002fe20000410000 */
[C---:B------:R-:W-:Y:S02]  /*10950*/  ISETP.GT.AND P3, PT, R3.reuse, 0x31, PT ;  /* 0x000000310300780c */ /* 0x040fe40003f64270 */
[C---:B------:R-:W-:Y:S01]  /*10960*/  ISETP.GT.AND P4, PT, R3.reuse, 0x38, PT ;  /* 0x000000380300780c */ /* 0x040fe20003f84270 */
[----:B------:R1:W-:Y:S01]  /*10970*/  MUFU.TANH R15, R5 ;  /* 0x00000005000f7308 */ /* 0x0003e20000002400 */
[----:B------:R-:W-:-:S02]  /*10980*/  ISETP.GT.AND P0, PT, R3, 0x39, PT ;  /* 0x000000390300780c */ /* 0x000fc40003f04270 */
[----:B------:R-:W-:Y:S02]  /*10990*/  FSEL R172, R105, -INF , P1 ;  /* 0xff80000069ac7808 */ /* 0x000fe40000800000 */
[----:B------:R-:W-:Y:S02]  /*109a0*/  FSEL R173, R97, -INF , P2 ;  /* 0xff80000061ad7808 */ /* 0x000fe40001000000 */
[C---:B------:R-:W-:Y:S02]  /*109b0*/  ISETP.GT.AND P1, PT, R3.reuse, 0x51, PT ;  /* 0x000000510300780c */ /* 0x040fe40003f24270 */
[----:B------:R-:W-:Y:S02]  /*109c0*/  ISETP.GT.AND P2, PT, R3, 0x58, PT ;  /* 0x000000580300780c */ /* 0x000fe40003f44270 */
[----:B------:R-:W-:Y:S02]  /*109d0*/  FSEL R148, R148, -INF , P3 ;  /* 0xff80000094947808 */ /* 0x000fe40001800000 */
[----:B------:R-:W-:-:S02]  /*109e0*/  FSEL R149, R149, -INF , P4 ;  /* 0xff80000095957808 */ /* 0x000fc40002000000 */
[----:B------:R-:W-:Y:S01]  /*109f0*/  FSEL R150, R150, -INF , P0 ;  /* 0xff80000096967808 */ /* 0x000fe20000000000 */
[----:B-1----:R-:W-:Y:S01]  /*10a00*/  FMUL.FTZ R5, R137, c[0x0][0x320] ;  /* 0x0000c80089057a20 */ /* 0x002fe20000410000 */
[C---:B------:R-:W-:Y:S02]  /*10a10*/  ISETP.GT.AND P3, PT, R3.reuse, 0x48, PT ;  /* 0x000000480300780c */ /* 0x040fe40003f64270 */
[C---:B------:R-:W-:Y:S01]  /*10a20*/  ISETP.GT.AND P4, PT, R3.reuse, 0x49, PT ;  /* 0x000000490300780c */ /* 0x040fe20003f84270 */
[----:B------:R1:W3:Y:S01]  /*10a30*/  MUFU.TANH R14, R5 ;  /* 0x00000005000e7308 */ /* 0x0002e20000002400 */
[----:B------:R-:W-:Y:S02]  /*10a40*/  ISETP.GT.AND P0, PT, R3, 0x50, PT ;  /* 0x000000500300780c */ /* 0x000fe40003f04270 */
[----:B------:R-:W-:Y:S02]  /*10a50*/  FSEL R205, R85, -INF , P1 ;  /* 0xff80000055cd7808 */ /* 0x000fe40000800000 */
[----:B------:R-:W-:-:S02]  /*10a60*/  FSEL R206, R82, -INF , P2 ;  /* 0xff80000052ce7808 */ /* 0x000fc40001000000 */
[C---:B------:R-:W-:Y:S02]  /*10a70*/  ISETP.GT.AND P1, PT, R3.reuse, 0x68, PT ;  /* 0x000000680300780c */ /* 0x040fe40003f24270 */
[----:B------:R-:W-:Y:S02]  /*10a80*/  ISETP.GT.AND P2, PT, R3, 0x69, PT ;  /* 0x000000690300780c */ /* 0x000fe40003f44270 */
[----:B------:R-:W-:Y:S02]  /*10a90*/  FSEL R174, R96, -INF , P3 ;  /* 0xff80000060ae7808 */ /* 0x000fe40001800000 */
[----:B------:R-:W-:Y:S02]  /*10aa0*/  FSEL R175, R89, -INF , P4 ;  /* 0xff80000059af7808 */ /* 0x000fe40002000000 */
[----:B------:R-:W-:Y:S02]  /*10ab0*/  FSEL R160, R88, -INF , P0 ;  /* 0xff80000058a07808 */ /* 0x000fe40000000000 */
[----:B-1----:R-:W-:-:S02]  /*10ac0*/  IADD3 R5, R12, R9, RZ ;  /* 0x000000090c057210 */ /* 0x002fc40007ffe0ff */
[----:B------:R-:W-:Y:S01]  /*10ad0*/  ISETP.GT.AND P3, PT, R3, 0x59, PT ;  /* 0x000000590300780c */ /* 0x000fe20003f64270 */
[----:B------:R1:W4:Y:S01]  /*10ae0*/  MUFU.TANH R9, R8 ;  /* 0x0000000800097308 */ /* 0x0003220000002400 */
[----:B------:R-:W-:Y:S02]  /*10af0*/  IMNMX R5, R13, R5, PT ;  /* 0x000000050d057217 */ /* 0x000fe40003800200 */
[C---:B------:R-:W-:Y:S02]  /*10b00*/  ISETP.GT.AND P4, PT, R3.reuse, 0x60, PT ;  /* 0x000000600300780c */ /* 0x040fe40003f84270 */
        /* <DEDUP_REMOVED lines=8> */
[----:B------:R-:W-:-:S02]  /*10b90*/  ISETP.GT.AND P3, PT, R5, RZ, PT ;  /* 0x000000ff0500720c */ /* 0x000fc40003f64270 */
[C---:B------:R-:W-:Y:S02]  /*10ba0*/  ISETP.GT.AND P4, PT, R5.reuse, 0x1, PT ;  /* 0x000000010500780c */ /* 0x040fe40003f84270 */
[----:B------:R-:W-:Y:S02]  /*10bb0*/  ISETP.GT.AND P0, PT, R5, 0x8, PT ;  /* 0x000000080500780c */ /* 0x000fe40003f04270 */
[----:B------:R-:W-:Y:S02]  /*10bc0*/  FSEL R26, R26, -INF , P1 ;  /* 0xff8000001a1a7808 */ /* 0x000fe40000800000 */
[----:B------:R-:W-:Y:S02]  /*10bd0*/  FSEL R29, R29, -INF , P2 ;  /* 0xff8000001d1d7808 */ /* 0x000fe40001000000 */
[C---:B------:R-:W-:Y:S02]  /*10be0*/  ISETP.GT.AND P1, PT, R5.reuse, 0x20, PT ;  /* 0x000000200500780c */ /* 0x040fe40003f24270 */
[----:B------:R-:W-:-:S02]  /*10bf0*/  ISETP.GT.AND P2, PT, R5, 0x21, PT ;  /* 0x000000210500780c */ /* 0x000fc40003f44270 */
[----:B------:R-:W-:Y:S02]  /*10c00*/  FSEL R21, R21, -INF , P3 ;  /* 0xff80000015157808 */ /* 0x000fe40001800000 */
[----:B------:R-:W-:Y:S02]  /*10c10*/  FSEL R23, R23, -INF , P4 ;  /* 0xff80000017177808 */ /* 0x000fe40002000000 */
[----:B------:R-:W-:Y:S02]  /*10c20*/  FSEL R25, R25, -INF , P0 ;  /* 0xff80000019197808 */ /* 0x000fe40000000000 */
[C---:B------:R-:W-:Y:S02]  /*10c30*/  ISETP.GT.AND P3, PT, R5.reuse, 0x11, PT ;  /* 0x000000110500780c */ /* 0x040fe40003f64270 */
[C---:B------:R-:W-:Y:S02]  /*10c40*/  ISETP.GT.AND P4, PT, R5.reuse, 0x18, PT ;  /* 0x000000180500780c */ /* 0x040fe40003f84270 */
[----:B------:R-:W-:-:S02]  /*10c50*/  ISETP.GT.AND P0, PT, R5, 0x19, PT ;  /* 0x000000190500780c */ /* 0x000fc40003f04270 */
[----:B------:R-:W-:Y:S02]  /*10c60*/  FSEL R108, R76, -INF , P1 ;  /* 0xff8000004c6c7808 */ /* 0x000fe40000800000 */
[----:B------:R-:W-:Y:S02]  /*10c70*/  FSEL R109, R73, -INF , P2 ;  /* 0xff800000496d7808 */ /* 0x000fe40001000000 */
[C---:B------:R-:W-:Y:S02]  /*10c80*/  ISETP.GT.AND P1, PT, R5.reuse, 0x31, PT ;  /* 0x000000310500780c */ /* 0x040fe40003f24270 */
[----:B------:R-:W-:Y:S02]  /*10c90*/  ISETP.GT.AND P2, PT, R5, 0x38, PT ;  /* 0x000000380500780c */ /* 0x000fe40003f44270 */
[----:B------:R-:W-:Y:S02]  /*10ca0*/  FSEL R30, R30, -INF , P3 ;  /* 0xff8000001e1e7808 */ /* 0x000fe40001800000 */
[----:B--2---:R-:W-:-:S02]  /*10cb0*/  FSEL R32, R17, -INF , P4 ;  /* 0xff80000011207808 */ /* 0x004fc40002000000 */
[----:B---3--:R-:W-:Y:S02]  /*10cc0*/  FSEL R34, R14, -INF , P0 ;  /* 0xff8000000e227808 */ /* 0x008fe40000000000 */
[C---:B------:R-:W-:Y:S02]  /*10cd0*/  ISETP.GT.AND P3, PT, R5.reuse, 0x28, PT ;  /* 0x000000280500780c */ /* 0x040fe40003f64270 */
        /* <DEDUP_REMOVED lines=9> */
[----:B------:R-:W-:-:S02]  /*10d70*/  ISETP.GT.AND P3, PT, R5, 0x39, PT ;  /* 0x000000390500780c */ /* 0x000fc40003f64270 */
[C---:B------:R-:W-:Y:S02]  /*10d80*/  ISETP.GT.AND P4, PT, R5.reuse, 0x40, PT ;  /* 0x000000400500780c */ /* 0x040fe40003f84270 */
[----:B------:R-:W-:Y:S02]  /*10d90*/  ISETP.GT.AND P0, PT, R5, 0x41, PT ;  /* 0x000000410500780c */ /* 0x000fe40003f04270 */
[----:B------:R-:W-:Y:S02]  /*10da0*/  FSEL R168, R40, -INF , P1 ;  /* 0xff80000028a87808 */ /* 0x000fe40000800000 */
[----:B------:R-:W-:Y:S02]  /*10db0*/  FSEL R171, R39, -INF , P2 ;  /* 0xff80000027ab7808 */ /* 0x000fe40001000000 */
[C---:B------:R-:W-:Y:S02]  /*10dc0*/  ISETP.GT.AND P1, PT, R5.reuse, 0x59, PT ;  /* 0x000000590500780c */ /* 0x040fe40003f24270 */
[----:B------:R-:W-:-:S02]  /*10dd0*/  ISETP.GT.AND P2, PT, R5, 0x60, PT ;  /* 0x000000600500780c */ /* 0x000fc40003f44270 */
[----:B------:R-:W-:Y:S02]  /*10de0*/  IMNMX R3, R13, R6, PT ;  /* 0x000000060d037217 */ /* 0x000fe40003800200 */
[----:B------:R-:W-:Y:S02]  /*10df0*/  FSEL R146, R44, -INF , P3 ;  /* 0xff8000002c927808 */ /* 0x000fe40001800000 */
[----:B------:R-:W-:Y:S02]  /*10e00*/  FSEL R165, R42, -INF , P4 ;  /* 0xff8000002aa57808 */ /* 0x000fe40002000000 */
[----:B------:R-:W-:Y:S02]  /*10e10*/  FSEL R166, R41, -INF , P0 ;  /* 0xff80000029a67808 */ /* 0x000fe40000000000 */
[C---:B------:R-:W-:Y:S02]  /*10e20*/  ISETP.GT.AND P3, PT, R5.reuse, 0x50, PT ;  /* 0x000000500500780c */ /* 0x040fe40003f64270 */
[----:B------:R-:W-:-:S02]  /*10e30*/  ISETP.GT.AND P4, PT, R5, 0x51, PT ;  /* 0x000000510500780c */ /* 0x000fc40003f84270 */
[C---:B------:R-:W-:Y:S02]  /*10e40*/  ISETP.GT.AND P0, PT, R5.reuse, 0x58, PT ;  /* 0x000000580500780c */ /* 0x040fe40003f04270 */
[----:B------:R-:W-:Y:S02]  /*10e50*/  ISETP.GT.AND P5, PT, R5, 0x68, PT ;  /* 0x000000680500780c */ /* 0x000fe40003fa4270 */
[----:B------:R-:W-:Y:S02]  /*10e60*/  FSEL R189, R28, -INF , P1 ;  /* 0xff8000001cbd7808 */ /* 0x000fe40000800000 */
[----:B------:R-:W-:Y:S02]  /*10e70*/  FSEL R234, R24, -INF , P2 ;  /* 0xff80000018ea7808 */ /* 0x000fe40001000000 */
[C---:B------:R-:W-:Y:S02]  /*10e80*/  ISETP.GT.AND P1, PT, R3.reuse, RZ, PT ;  /* 0x000000ff0300720c */ /* 0x040fe40003f24270 */
[----:B------:R-:W-:-:S02]  /*10e90*/  ISETP.GT.AND P2, PT, R3, 0x1, PT ;  /* 0x000000010300780c */ /* 0x000fc40003f44270 */
[----:B------:R-:W-:Y:S02]  /*10ea0*/  FSEL R184, R36, -INF , P3 ;  /* 0xff80000024b87808 */ /* 0x000fe40001800000 */
[----:B------:R-:W-:Y:S02]  /*10eb0*/  FSEL R185, R35, -INF , P4 ;  /* 0xff80000023b97808 */ /* 0x000fe40002000000 */
[----:B------:R-:W-:Y:S02]  /*10ec0*/  FSEL R187, R31, -INF , P0 ;  /* 0xff8000001fbb7808 */ /* 0x000fe40000000000 */
[----:B------:R-:W-:Y:S02]  /*10ed0*/  FSEL R228, R16, -INF , P5 ;  /* 0xff80000010e47808 */ /* 0x000fe40002800000 */
[C---:B------:R-:W-:Y:S02]  /*10ee0*/  ISETP.GT.AND P3, PT, R5.reuse, 0x61, PT ;  /* 0x000000610500780c */ /* 0x040fe40003f64270 */
[----:B------:R-:W-:-:S02]  /*10ef0*/  ISETP.GT.AND P0, PT, R5, 0x69, PT ;  /* 0x000000690500780c */ /* 0x000fc40003f04270 */
[----:B------:R-:W-:Y:S02]  /*10f00*/  ISETP.GT.AND P4, PT, R3, 0x8, PT ;  /* 0x000000080300780c */ /* 0x000fe40003f84270 */
[----:B------:R-:W-:Y:S02]  /*10f10*/  FSEL R16, R43, -INF , P1 ;  /* 0xff8000002b107808 */ /* 0x000fe40000800000 */
[----:B------:R-:W-:Y:S02]  /*10f20*/  FSEL R17, R33, -INF , P2 ;  /* 0xff80000021117808 */ /* 0x000fe40001000000 */
[----:B------:R-:W-:Y:S02]  /*10f30*/  FMNMX.FTZ R5, R20, R22, !PT ;  /* 0x0000001614057209 */ /* 0x000fe40007810000 */
[----:B------:R-:W-:Y:S02]  /*10f40*/  FMNMX.FTZ R7, R21, R23, !PT ;  /* 0x0000001715077209 */ /* 0x000fe40007810000 */
[----:B------:R-:W-:-:S02]  /*10f50*/  ISETP.GT.AND P5, PT, R3, 0x9, PT ;  /* 0x000000090300780c */ /* 0x000fc40003fa4270 */
[----:B------:R-:W-:Y:S02]  /*10f60*/  FSEL R24, R68, -INF , P4 ;  /* 0xff80000044187808 */ /* 0x000fe40002000000 */
[----:B-1----:R-:W-:Y:S02]  /*10f70*/  FMNMX.FTZ R8, R16, R17, !PT ;  /* 0x0000001110087209 */ /* 0x002fe40007810000 */
[----:B------:R-:W-:Y:S02]  /*10f80*/  FMNMX.FTZ R5, R92, R5, !PT ;  /* 0x000000055c057209 */ /* 0x000fe40007810000 */
[----:B------:R-:W-:Y:S02]  /*10f90*/  FSEL R119, R15, -INF , P0 ;  /* 0xff8000000f777808 */ /* 0x000fe40000000000 */
        /* <DEDUP_REMOVED lines=10> */
[----:B------:R-:W-:Y:S02]  /*11040*/  FSEL R229, R18, -INF , P3 ;  /* 0xff80000012e57808 */ /* 0x000fe40001800000 */
        /* <DEDUP_REMOVED lines=23> */
[----:B------:R-:W-:Y:S01]  /*111c0*/  FMNMX.FTZ R8, R102, R8, !PT ;  /* 0x0000000866087209 */ /* 0x000fe20007810000 */
[----:B------:R-:W-:Y:S01]  /*111d0*/  LDSM.16.MT88.4 R80, [R225+0x900] ;  /* 0x00090000e150783b */ /* 0x000fe20000004200 */
        /* <DEDUP_REMOVED lines=27> */
[C---:B------:R-:W-:Y:S02]  /*11390*/  ISETP.GT.AND P3, PT, R3.reuse, 0x40, PT ;  /* 0x000000400300780c */ /* 0x040fe40003f64270 */
        /* <DEDUP_REMOVED lines=19> */
[C---:B------:R-:W-:Y:S02]  /*114d0*/  ISETP.GT.AND P1, PT, R3.reuse, 0x50, PT ;  /* 0x000000500300780c */ /* 0x040fe40003f24270 */
[----:B------:R-:W-:Y:S02]  /*114e0*/  FSEL R152, R62, -INF , P2 ;  /* 0xff8000003e987808 */ /* 0x000fe40001000000 */
[----:B------:R-:W-:Y:S02]  /*114f0*/  FMNMX.FTZ R8, R154, R8, !PT ;  /* 0x000000089a087209 */ /* 0x000fe40007810000 */
[----:B------:R-:W-:-:S02]  /*11500*/  ISETP.GT.AND P0, PT, R3, 0x51, PT ;  /* 0x000000510300780c */ /* 0x000fc40003f04270 */
[----:B------:R-:W-:Y:S02]  /*11510*/  FMNMX.FTZ R6, R175, R5, !PT ;  /* 0x00000005af067209 */ /* 0x000fe40007810000 */
[----:B------:R-:W-:Y:S02]  /*11520*/  FMNMX.FTZ R5, R171, R7, !PT ;  /* 0x00000007ab057209 */ /* 0x000fe40007810000 */
[----:B------:R-:W-:Y:S02]  /*11530*/  FSEL R246, R53, -INF , P1 ;  /* 0xff80000035f67808 */ /* 0x000fe40000800000 */
[----:B------:R-:W-:Y:S02]  /*11540*/  FMNMX.FTZ R8, R152, R8, !PT ;  /* 0x0000000898087209 */ /* 0x000fe40007810000 */
[----:B------:R-:W-:Y:S02]  /*11550*/  FSEL R249, R58, -INF , P0 ;  /* 0xff8000003af97808 */ /* 0x000fe40000000000 */
[----:B------:R-:W-:-:S02]  /*11560*/  FMNMX.FTZ R7, R160, R6, !PT ;  /* 0x00000006a0077209 */ /* 0x000fc40007810000 */
[C---:B------:R-:W-:Y:S02]  /*11570*/  ISETP.GT.AND P4, PT, R3.reuse, 0x58, PT ;  /* 0x000000580300780c */ /* 0x040fe40003f84270 */
[C---:B------:R-:W-:Y:S02]  /*11580*/  ISETP.GT.AND P5, PT, R3.reuse, 0x59, PT ;  /* 0x000000590300780c */ /* 0x040fe40003fa4270 */
[C---:B------:R-:W-:Y:S02]  /*11590*/  ISETP.GT.AND P3, PT, R3.reuse, 0x60, PT ;  /* 0x000000600300780c */ /* 0x040fe40003f64270 */
[C---:B------:R-:W-:Y:S02]  /*115a0*/  ISETP.GT.AND P2, PT, R3.reuse, 0x61, PT ;  /* 0x000000610300780c */ /* 0x040fe40003f44270 */
[C---:B------:R-:W-:Y:S02]  /*115b0*/  ISETP.GT.AND P1, PT, R3.reuse, 0x68, PT ;  /* 0x000000680300780c */ /* 0x040fe40003f24270 */
[----:B------:R-:W-:-:S02]  /*115c0*/  ISETP.GT.AND P0, PT, R3, 0x69, PT ;  /* 0x000000690300780c */ /* 0x000fc40003f04270 */
[----:B------:R-:W-:Y:S02]  /*115d0*/  FMNMX.FTZ R3, R184, R5, !PT ;  /* 0x00000005b8037209 */ /* 0x000fe40007810000 */
[----:B------:R-:W-:Y:S02]  /*115e0*/  FMNMX.FTZ R6, R246, R8, !PT ;  /* 0x00000008f6067209 */ /* 0x000fe40007810000 */
[----:B------:R-:W-:Y:S01]  /*115f0*/  FMNMX.FTZ R7, R205, R7, !PT ;  /* 0x00000007cd077209 */ /* 0x000fe20007810000 */
[----:B------:R-:W1:Y:S01]  /*11600*/  MUFU.TANH R8, R19 ;  /* 0x0000001300087308 */ /* 0x000e620000002400 */
[----:B------:R-:W-:Y:S02]  /*11610*/  FMNMX.FTZ R3, R185, R3, !PT ;  /* 0x00000003b9037209 */ /* 0x000fe40007810000 */
        /* <DEDUP_REMOVED lines=17> */
[----:B------:R-:W-:Y:S01]  /*11730*/  FMNMX.FTZ R6, R231, R7, !PT ;  /* 0x00000007e7067209 */ /* 0x000fe20007810000 */
[----:B------:R-:W-:Y:S01]  /*11740*/  FMUL.FTZ R7, R54, c[0x0][0x320] ;  /* 0x0000c80036077a20 */ /* 0x000fe20000410000 */
[----:B----4-:R-:W-:Y:S02]  /*11750*/  FSEL R210, R9, -INF , P1 ;  /* 0xff80000009d27808 */ /* 0x010fe40000800000 */
[----:B------:R-:W-:Y:S01]  /*11760*/  FMNMX.FTZ R6, R230, R6, !PT ;  /* 0x00000006e6067209 */ /* 0x000fe20007810000 */
[----:B------:R2:W-:Y:S01]  /*11770*/  MUFU.TANH R18, R7 ;  /* 0x0000000700127308 */ /* 0x0005e20000002400 */
[----:B-1----:R-:W-:-:S02]  /*11780*/  FSEL R209, R8, -INF , P0 ;  /* 0xff80000008d17808 */ /* 0x002fc40000000000 */
[----:B------:R-:W-:Y:S01]  /*11790*/  FMNMX.FTZ R3, R210, R3, !PT ;  /* 0x00000003d2037209 */ /* 0x000fe20007810000 */
[----:B------:R-:W1:Y:S01]  /*117a0*/  SHFL.BFLY PT, R8, R6, 0x2, 0x1f ;  /* 0x0c401f0006087f89 */ /* 0x000e6200000e0000 */
[----:B------:R-:W-:Y:S02]  /*117b0*/  FMNMX.FTZ R5, R228, R5, !PT ;  /* 0x00000005e4057209 */ /* 0x000fe40007810000 */
[----:B------:R-:W-:Y:S02]  /*117c0*/  FMNMX.FTZ R3, R209, R3, !PT ;  /* 0x00000003d1037209 */ /* 0x000fe40007810000 */
[----:B------:R-:W-:-:S03]  /*117d0*/  FMNMX.FTZ R5, R119, R5, !PT ;  /* 0x0000000577057209 */ /* 0x000fc60007810000 */
[----:B------:R-:W3:Y:S01]  /*117e0*/  SHFL.BFLY PT, R71, R3, 0x2, 0x1f ;  /* 0x0c401f0003477f89 */ /* 0x000ee200000e0000 */
[----:B--2---:R-:W-:-:S03]  /*117f0*/  FMUL.FTZ R7, R55, c[0x0][0x320] ;  /* 0x0000c80037077a20 */ /* 0x004fc60000410000 */
[----:B------:R-:W2:Y:S01]  /*11800*/  SHFL.BFLY PT, R9, R5, 0x2, 0x1f ;  /* 0x0c401f0005097f89 */ /* 0x000ea200000e0000 */
[----:B------:R4:W-:Y:S03]  /*11810*/  MUFU.TANH R36, R7 ;  /* 0x0000000700247308 */ /* 0x0009e60000002400 */
[----:B------:R-:W-:Y:S01]  /*11820*/  LDSM.16.MT88.4 R52, [R226+0x100] ;  /* 0x00010000e234783b */ /* 0x000fe20000004200 */
[----:B-1----:R-:W-:-:S03]  /*11830*/  FMNMX.FTZ R6, R6, R8, !PT ;  /* 0x0000000806067209 */ /* 0x002fc60007810000 */
[----:B------:R-:W-:Y:S04]  /*11840*/  SHFL.IDX PT, R8, R11, 0x1, 0x1c1f ;  /* 0x003c1f000b087f89 */ /* 0x000fe800000e0000 */
[----:B------:R-:W1:Y:S01]  /*11850*/  SHFL.BFLY PT, R74, R6, 0x1, 0x1f ;  /* 0x0c201f00064a7f89 */ /* 0x000e6200000e0000 */
[----:B---3--:R-:W-:Y:S01]  /*11860*/  FMNMX.FTZ R71, R3, R71, !PT ;  /* 0x0000004703477209 */ /* 0x008fe20007810000 */
[----:B------:R-:W-:Y:S02]  /*11870*/  FMUL.FTZ R3, R51, c[0x0][0x320] ;  /* 0x0000c80033037a20 */ /* 0x000fe40000410000 */
[----:B----4-:R-:W-:Y:S02]  /*11880*/  FMUL.FTZ R7, R107, c[0x0][0x320] ;  /* 0x0000c8006b077a20 */ /* 0x010fe40000410000 */
[----:B------:R3:W-:Y:S01]  /*11890*/  MUFU.TANH R41, R3 ;  /* 0x0000000300297308 */ /* 0x0007e20000002400 */
[----:B--2---:R-:W-:-:S02]  /*118a0*/  FMNMX.FTZ R5, R5, R9, !PT ;  /* 0x0000000905057209 */ /* 0x004fc40007810000 */
[----:B------:R-:W2:Y:S04]  /*118b0*/  SHFL.BFLY PT, R9, R71, 0x1, 0x1f ;  /* 0x0c201f0047097f89 */ /* 0x000ea800000e0000 */
[----:B------:R-:W4:Y:S01]  /*118c0*/  SHFL.BFLY PT, R72, R5, 0x1, 0x1f ;  /* 0x0c201f0005487f89 */ /* 0x000f2200000e0000 */
[----:B------:R2:W-:Y:S01]  /*118d0*/  MUFU.TANH R15, R7 ;  /* 0x00000007000f7308 */ /* 0x0005e20000002400 */
[----:B---3--:R-:W-:Y:S01]  /*118e0*/  FMUL.FTZ R3, R91, c[0x0][0x320] ;  /* 0x0000c8005b037a20 */ /* 0x008fe20000410000 */
[----:B-1----:R-:W-:-:S06]  /*118f0*/  FMNMX.FTZ R74, R6, R74, !PT ;  /* 0x0000004a064a7209 */ /* 0x002fcc0007810000 */
[----:B------:R1:W-:Y:S01]  /*11900*/  MUFU.TANH R11, R3 ;  /* 0x00000003000b7308 */ /* 0x0003e20000002400 */
[----:B--2---:R-:W-:Y:S01]  /*11910*/  FMUL.FTZ R7, R90, c[0x0][0x320] ;  /* 0x0000c8005a077a20 */ /* 0x004fe20000410000 */
[----:B------:R-:W-:-:S06]  /*11920*/  FMNMX.FTZ R71, R71, R9, !PT ;  /* 0x0000000947477209 */ /* 0x000fcc0007810000 */
[----:B------:R2:W-:Y:S01]  /*11930*/  MUFU.TANH R14, R7 ;  /* 0x00000007000e7308 */ /* 0x0005e20000002400 */
[----:B----4-:R-:W-:Y:S01]  /*11940*/  FMNMX.FTZ R72, R5, R72, !PT ;  /* 0x0000004805487209 */ /* 0x010fe20007810000 */
[----:B-1----:R-:W-:-:S04]  /*11950*/  FMUL.FTZ R3, R106, c[0x0][0x320] ;  /* 0x0000c8006a037a20 */ /* 0x002fc80000410000 */
[----:B------:R-:W-:Y:S02]  /*11960*/  FMUL.FTZ R6, R72, c[0x0][0x2d0] ;  /* 0x0000b40048067a20 */ /* 0x000fe40000410000 */
[----:B------:R1:W3:Y:S01]  /*11970*/  MUFU.TANH R10, R3 ;  /* 0x00000003000a7308 */ /* 0x0002e20000002400 */
[----:B--2---:R-:W-:-:S07]  /*11980*/  FMUL.FTZ R7, R50, c[0x0][0x320] ;  /* 0x0000c80032077a20 */ /* 0x004fce0000410000 */
[----:B------:R2:W4:Y:S01]  /*11990*/  MUFU.TANH R40, R7 ;  /* 0x0000000700287308 */ /* 0x0005220000002400 */
[----:B-1----:R-:W-:Y:S02]  /*119a0*/  FMUL.FTZ R3, R46, c[0x0][0x320] ;  /* 0x0000c8002e037a20 */ /* 0x002fe40000410000 */
[----:B--2---:R-:W-:-:S05]  /*119b0*/  IMAD.IADD R7, R12, 0x1, R8 ;  /* 0x000000010c077824 */ /* 0x004fca00078e0208 */
[----:B------:R1:W2:Y:S01]  /*119c0*/  MUFU.TANH R12, R3 ;  /* 0x00000003000c7308 */ /* 0x0002a20000002400 */
[----:B------:R-:W-:-:S07]  /*119d0*/  FMUL.FTZ R8, R47, c[0x0][0x320] ;  /* 0x0000c8002f087a20 */ /* 0x000fce0000410000 */
[----:B------:R2:W-:Y:S01]  /*119e0*/  MUFU.TANH R9, R8 ;  /* 0x0000000800097308 */ /* 0x0005e20000002400 */
[----:B-1----:R-:W-:Y:S01]  /*119f0*/  IMNMX R3, R13, R7, PT ;  /* 0x000000070d037217 */ /* 0x002fe20003800200 */
[----:B------:R-:W-:-:S03]  /*11a00*/  FMUL.FTZ R7, R74, c[0x0][0x2d0] ;  /* 0x0000b4004a077a20 */ /* 0x000fc60000410000 */
[C---:B------:R-:W-:Y:S02]  /*11a10*/  ISETP.GT.AND P2, PT, R3.reuse, RZ, PT ;  /* 0x000000ff0300720c */ /* 0x040fe40003f44270 */
[C---:B------:R-:W-:Y:S02]  /*11a20*/  ISETP.GT.AND P1, PT, R3.reuse, 0x1, PT ;  /* 0x000000010300780c */ /* 0x040fe40003f24270 */
[----:B------:R-:W-:Y:S02]  /*11a30*/  ISETP.GT.AND P0, PT, R3, 0x8, PT ;  /* 0x000000080300780c */ /* 0x000fe40003f04270 */
[----:B---3--:R-:W-:Y:S02]  /*11a40*/  FSEL R57, R10, -INF , P2 ;  /* 0xff8000000a397808 */ /* 0x008fe40001000000 */
[----:B------:R-:W-:Y:S02]  /*11a50*/  FSEL R56, R15, -INF , P1 ;  /* 0xff8000000f387808 */ /* 0x000fe40000800000 */
[----:B------:R-:W-:-:S02]  /*11a60*/  ISETP.GT.AND P4, PT, R3, 0x9, PT ;  /* 0x000000090300780c */ /* 0x000fc40003f84270 */
[----:B------:R-:W-:Y:S02]  /*11a70*/  FSEL R58, R177, -INF , P0 ;  /* 0xff800000b13a7808 */ /* 0x000fe40000000000 */
[----:B------:R-:W-:Y:S02]  /*11a80*/  FMNMX.FTZ R0, R57, R56, !PT ;  /* 0x0000003839007209 */ /* 0x000fe40007810000 */
[C---:B------:R-:W-:Y:S02]  /*11a90*/  ISETP.GT.AND P6, PT, R3.reuse, 0x10, PT ;  /* 0x000000100300780c */ /* 0x040fe40003fc4270 */
[----:B------:R-:W-:Y:S02]  /*11aa0*/  FSEL R59, R164, -INF , P4 ;  /* 0xff800000a43b7808 */ /* 0x000fe40002000000 */
[----:B------:R-:W-:Y:S02]  /*11ab0*/  FMNMX.FTZ R0, R58, R0, !PT ;  /* 0x000000003a007209 */ /* 0x000fe40007810000 */
[----:B------:R-:W-:-:S02]  /*11ac0*/  ISETP.GT.AND P5, PT, R3, 0x11, PT ;  /* 0x000000110300780c */ /* 0x000fc40003fa4270 */
[----:B------:R-:W-:Y:S02]  /*11ad0*/  FSEL R68, R70, -INF , P6 ;  /* 0xff80000046447808 */ /* 0x000fe40003000000 */
[----:B------:R-:W-:Y:S02]  /*11ae0*/  FMNMX.FTZ R0, R59, R0, !PT ;  /* 0x000000003b007209 */ /* 0x000fe40007810000 */
[----:B------:R-:W-:Y:S02]  /*11af0*/  ISETP.GT.AND P3, PT, R3, 0x18, PT ;  /* 0x000000180300780c */ /* 0x000fe40003f64270 */
[----:B------:R-:W-:Y:S02]  /*11b00*/  FSEL R69, R67, -INF , P5 ;  /* 0xff80000043457808 */ /* 0x000fe40002800000 */
[----:B------:R-:W-:Y:S01]  /*11b10*/  FMNMX.FTZ R0, R68, R0, !PT ;  /* 0x0000000044007209 */ /* 0x000fe20007810000 */
[----:B------:R-:W-:Y:S01]  /*11b20*/  LDSM.16.MT88.4 R64, [R227+0x900] ;  /* 0x00090000e340783b */ /* 0x000fe20000004200 */
        /* <DEDUP_REMOVED lines=15> */
[----:B------:R-:W-:Y:S02]  /*11c20*/  FSETP.NEU.FTZ.AND P0, PT, R74, -INF , PT ;  /* 0xff8000004a00780b */ /* 0x000fe40003f1d000 */
[----:B------:R-:W-:Y:S02]  /*11c30*/  ISETP.GT.AND P6, PT, R3, 0x30, PT ;  /* 0x000000300300780c */ /* 0x000fe40003fc4270 */
[----:B------:R-:W-:Y:S02]  /*11c40*/  FSEL R91, R176, -INF , P3 ;  /* 0xff800000b05b7808 */ /* 0x000fe40001800000 */
[----:B------:R-:W-:-:S02]  /*11c50*/  FMNMX.FTZ R0, R90, R0, !PT ;  /* 0x000000005a007209 */ /* 0x000fc40007810000 */
[----:B------:R-:W-:Y:S02]  /*11c60*/  FSEL R7, R7, RZ, P0 ;  /* 0x000000ff07077208 */ /* 0x000fe40000000000 */
[----:B------:R-:W-:Y:S02]  /*11c70*/  ISETP.GT.AND P1, PT, R3, 0x31, PT ;  /* 0x000000310300780c */ /* 0x000fe40003f24270 */
[----:B------:R-:W-:Y:S01]  /*11c80*/  FSEL R117, R163, -INF , P6 ;  /* 0xff800000a3757808 */ /* 0x000fe20003000000 */
[----:B------:R-:W-:Y:S01]  /*11c90*/  FFMA.FTZ R5, R20, c[0x0][0x2d0], -R7 ;  /* 0x0000b40014057a23 */ /* 0x000fe20000010807 */
[----:B------:R-:W-:Y:S01]  /*11ca0*/  FMNMX.FTZ R0, R91, R0, !PT ;  /* 0x000000005b007209 */ /* 0x000fe20007810000 */
[----:B------:R-:W-:Y:S01]  /*11cb0*/  IMAD.MOV.U32 R163, RZ, RZ, R205 ;  /* 0x000000ffffa37224 */ /* 0x000fe200078e00cd */
[----:B------:R-:W-:Y:S01]  /*11cc0*/  ISETP.GT.AND P2, PT, R3, 0x38, PT ;  /* 0x000000380300780c */ /* 0x000fe20003f44270 */
[----:B------:R1:W-:Y:S01]  /*11cd0*/  MUFU.EX2 R252, R5 ;  /* 0x0000000500fc7308 */ /* 0x0003e20000000800 */
[----:B------:R-:W-:-:S02]  /*11ce0*/  FSEL R118, R162, -INF , P1 ;  /* 0xff800000a2767808 */ /* 0x000fc40000800000 */
[----:B------:R-:W-:Y:S02]  /*11cf0*/  FSETP.NEU.FTZ.AND P0, PT, R72, -INF , PT ;  /* 0xff8000004800780b */ /* 0x000fe40003f1d000 */
[----:B------:R-:W-:Y:S02]  /*11d00*/  FMNMX.FTZ R0, R117, R0, !PT ;  /* 0x0000000075007209 */ /* 0x000fe40007810000 */
[C---:B------:R-:W-:Y:S02]  /*11d10*/  ISETP.GT.AND P4, PT, R3.reuse, 0x39, PT ;  /* 0x000000390300780c */ /* 0x040fe40003f84270 */
[----:B------:R-:W-:Y:S02]  /*11d20*/  FSEL R6, R6, RZ, P0 ;  /* 0x000000ff06067208 */ /* 0x000fe40000000000 */
[----:B------:R-:W-:Y:S02]  /*11d30*/  FSEL R116, R86, -INF , P2 ;  /* 0xff80000056747808 */ /* 0x000fe40001000000 */
[----:B------:R-:W-:Y:S01]  /*11d40*/  FMNMX.FTZ R0, R118, R0, !PT ;  /* 0x0000000076007209 */ /* 0x000fe20007810000 */
[----:B--2---:R-:W-:Y:S01]  /*11d50*/  FFMA.FTZ R8, R26, c[0x0][0x2d0], -R6 ;  /* 0x0000b4001a087a23 */ /* 0x004fe20000010806 */
[----:B------:R-:W-:Y:S01]  /*11d60*/  ISETP.GT.AND P5, PT, R3, 0x40, PT ;  /* 0x000000400300780c */ /* 0x000fe20003fa4270 */
[----:B-1----:R-:W-:Y:S01]  /*11d70*/  FFMA.FTZ R5, R22, c[0x0][0x2d0], -R7 ;  /* 0x0000b40016057a23 */ /* 0x002fe20000010807 */
[----:B------:R-:W-:Y:S01]  /*11d80*/  FSEL R128, R87, -INF , P4 ;  /* 0xff80000057807808 */ /* 0x000fe20002000000 */
[----:B------:R-:W-:Y:S01]  /*11d90*/  MUFU.EX2 R237, R8 ;  /* 0x0000000800ed7308 */ /* 0x000fe20000000800 */
[----:B------:R-:W-:Y:S01]  /*11da0*/  FMNMX.FTZ R0, R116, R0, !PT ;  /* 0x0000000074007209 */ /* 0x000fe20007810000 */
[----:B------:R-:W-:Y:S01]  /*11db0*/  LDSM.16.MT88.4 R84, [R226+0x900] ;  /* 0x00090000e254783b */ /* 0x000fe20000004200 */
        /* <DEDUP_REMOVED lines=13> */
[----:B------:R-:W-:Y:S01]  /*11e90*/  FMNMX.FTZ R0, R140, R0, !PT ;  /* 0x000000008c007209 */ /* 0x000fe20007810000 */
[----:B------:R-:W-:Y:S01]  /*11ea0*/  LDSM.16.MT88.4 R60, [R224+0x900] ;  /* 0x00090000e03c783b */ /* 0x000fe20000004200 */
[----:B------:R-:W-:Y:S01]  /*11eb0*/  FSETP.NEU.FTZ.AND P0, PT, R71, -INF , PT ;  /* 0xff8000004700780b */ /* 0x000fe20003f1d000 */
[----:B------:R1:W-:Y:S01]  /*11ec0*/  MUFU.EX2 R190, R5 ;  /* 0x0000000500be7308 */ /* 0x0003e20000000800 */
[----:B------:R-:W-:-:S02]  /*11ed0*/  ISETP.GT.AND P6, PT, R3, 0x51, PT ;  /* 0x000000510300780c */ /* 0x000fc40003fc4270 */
[----:B------:R-:W-:Y:S02]  /*11ee0*/  FSEL R159, R159, -INF , P2 ;  /* 0xff8000009f9f7808 */ /* 0x000fe40001000000 */
[----:B------:R-:W-:Y:S02]  /*11ef0*/  FMNMX.FTZ R0, R145, R0, !PT ;  /* 0x0000000091007209 */ /* 0x000fe40007810000 */
[----:B------:R-:W-:Y:S02]  /*11f00*/  ISETP.GT.AND P5, PT, R3, 0x58, PT ;  /* 0x000000580300780c */ /* 0x000fe40003fa4270 */
[----:B------:R-:W-:Y:S02]  /*11f10*/  FSEL R158, R27, -INF , P6 ;  /* 0xff8000001b9e7808 */ /* 0x000fe40003000000 */
[----:B------:R-:W-:Y:S02]  /*11f20*/  FMNMX.FTZ R0, R159, R0, !PT ;  /* 0x000000009f007209 */ /* 0x000fe40007810000 */
[----:B------:R-:W-:-:S02]  /*11f30*/  ISETP.GT.AND P4, PT, R3, 0x59, PT ;  /* 0x000000590300780c */ /* 0x000fc40003f84270 */
[----:B------:R-:W-:Y:S01]  /*11f40*/  ISETP.GT.AND P3, PT, R3, 0x60, PT ;  /* 0x000000600300780c */ /* 0x000fe20003f64270 */
[----:B-1----:R-:W-:Y:S01]  /*11f50*/  FFMA.FTZ R5, R23, c[0x0][0x2d0], -R6 ;  /* 0x0000b40017057a23 */ /* 0x002fe20000010806 */
[C---:B------:R-:W-:Y:S02]  /*11f60*/  ISETP.GT.AND P2, PT, R3.reuse, 0x61, PT ;  /* 0x000000610300780c */ /* 0x040fe40003f44270 */
[----:B------:R-:W-:Y:S01]  /*11f70*/  ISETP.GT.AND P1, PT, R3, 0x68, PT ;  /* 0x000000680300780c */ /* 0x000fe20003f24270 */
[----:B------:R1:W-:Y:S01]  /*11f80*/  MUFU.EX2 R191, R5 ;  /* 0x0000000500bf7308 */ /* 0x0003e20000000800 */
[----:B------:R-:W-:Y:S02]  /*11f90*/  FSEL R170, R18, -INF , P5 ;  /* 0xff80000012aa7808 */ /* 0x000fe40002800000 */
[----:B------:R-:W-:Y:S02]  /*11fa0*/  FMNMX.FTZ R0, R158, R0, !PT ;  /* 0x000000009e007209 */ /* 0x000fe40007810000 */
[----:B------:R-:W-:-:S02]  /*11fb0*/  FSEL R169, R36, -INF , P4 ;  /* 0xff80000024a97808 */ /* 0x000fc40002000000 */
[----:B------:R-:W-:Y:S01]  /*11fc0*/  FMNMX.FTZ R0, R170, R0, !PT ;  /* 0x00000000aa007209 */ /* 0x000fe20007810000 */
[----:B------:R-:W-:Y:S01]  /*11fd0*/  LDSM.16.MT88.4 R36, [R227+0x100] ;  /* 0x00010000e324783b */ /* 0x000fe20000004200 */
[----:B----4-:R-:W-:Y:S02]  /*11fe0*/  FSEL R167, R40, -INF , P3 ;  /* 0xff80000028a77808 */ /* 0x010fe40001800000 */
[----:B------:R-:W-:Y:S02]  /*11ff0*/  FSEL R164, R41, -INF , P2 ;  /* 0xff80000029a47808 */ /* 0x000fe40001000000 */
[----:B------:R-:W-:Y:S01]  /*12000*/  FSEL R157, R12, -INF , P1 ;  /* 0xff8000000c9d7808 */ /* 0x000fe20000800000 */
[----:B------:R-:W-:Y:S01]  /*12010*/  LDSM.16.MT88.4 R40, [R225+0x100] ;  /* 0x00010000e128783b */ /* 0x000fe20000004200 */
[----:B-1----:R-:W-:-:S04]  /*12020*/  FFMA.FTZ R5, R25, c[0x0][0x2d0], -R6 ;  /* 0x0000b40019057a23 */ /* 0x002fc80000010806 */
        /* <DEDUP_REMOVED lines=29> */
[----:B------:R1:W3:Y:S03]  /*12200*/  MUFU.EX2 R196, R2 ;  /* 0x0000000200c47308 */ /* 0x0002e60000000800 */
[C---:B------:R-:W-:Y:S08]  /*12210*/  HMMA.16816.F32.BF16 R48, R8.reuse, R40, RZ ;  /* 0x000000280830723c */ /* 0x040ff000000418ff */
[----:B------:R-:W-:Y:S01]  /*12220*/  HMMA.16816.F32.BF16 R20, R8, R52, RZ ;  /* 0x000000340814723c */ /* 0x000fe200000418ff */
[----:B--2---:R-:W-:Y:S01]  /*12230*/  FMNMX.FTZ R0, R0, R3, !PT ;  /* 0x0000000300007209 */ /* 0x004fe20007810000 */
[----:B-1----:R-:W-:-:S04]  /*12240*/  FFMA.FTZ R2, R32, c[0x0][0x2d0], -R6 ;  /* 0x0000b40020027a23 */ /* 0x002fc80000010806 */
[----:B------:R-:W1:Y:S02]  /*12250*/  SHFL.BFLY PT, R3, R0, 0x1, 0x1f ;  /* 0x0c201f0000037f89 */ /* 0x000e6400000e0000 */
[----:B------:R-:W-:Y:S01]  /*12260*/  HMMA.16816.F32.BF16 R24, R8, R42, RZ ;  /* 0x0000002a0818723c */ /* 0x000fe200000418ff */
[----:B---3--:R-:W-:Y:S01]  /*12270*/  F2FP.BF16.PACK_AB R12, R196, R208 ;  /* 0x000000d0c40c723e */ /* 0x008fe200000010ff */
[----:B------:R2:W-:Y:S02]  /*12280*/  MUFU.EX2 R203, R2 ;  /* 0x0000000200cb7308 */ /* 0x0005e40000000800 */
[----:B--2---:R-:W-:-:S06]  /*12290*/  FFMA.FTZ R2, R34, c[0x0][0x2d0], -R6 ;  /* 0x0000b40022027a23 */ /* 0x004fcc0000010806 */
[----:B------:R2:W3:Y:S02]  /*122a0*/  MUFU.EX2 R232, R2 ;  /* 0x0000000200e87308 */ /* 0x0004e40000000800 */
[--C-:B--2---:R-:W-:Y:S01]  /*122b0*/  FFMA.FTZ R2, R31, c[0x0][0x2d0], -R5.reuse ;  /* 0x0000b4001f027a23 */ /* 0x104fe20000010805 */
[----:B---3--:R-:W-:Y:S01]  /*122c0*/  F2FP.BF16.PACK_AB R14, R232, R203 ;  /* 0x000000cbe80e723e */ /* 0x008fe200000010ff */
[----:B------:R-:W-:Y:S04]  /*122d0*/  HMMA.16816.F32.BF16 R28, R8, R38, RZ ;  /* 0x00000026081c723c */ /* 0x000fe800000418ff */
[----:B------:R2:W-:Y:S02]  /*122e0*/  MUFU.EX2 R207, R2 ;  /* 0x0000000200cf7308 */ /* 0x0005e40000000800 */
[----:B--2---:R-:W-:-:S06]  /*122f0*/  FFMA.FTZ R2, R33, c[0x0][0x2d0], -R5 ;  /* 0x0000b40021027a23 */ /* 0x004fcc0000010805 */
[----:B------:R2:W3:Y:S02]  /*12300*/  MUFU.EX2 R197, R2 ;  /* 0x0000000200c57308 */ /* 0x0004e40000000800 */
[--C-:B--2---:R-:W-:Y:S01]  /*12310*/  FFMA.FTZ R2, R35, c[0x0][0x2d0], -R5.reuse ;  /* 0x0000b40023027a23 */ /* 0x104fe20000010805 */
[----:B---3--:R-:W-:Y:S01]  /*12320*/  F2FP.BF16.PACK_AB R13, R197, R207 ;  /* 0x000000cfc50d723e */ /* 0x008fe200000010ff */
[C---:B------:R-:W-:Y:S04]  /*12330*/  HMMA.16816.F32.BF16 R32, R8.reuse, R18, RZ ;  /* 0x000000120820723c */ /* 0x040fe800000418ff */
[----:B------:R2:W-:Y:S04]  /*12340*/  MUFU.EX2 R161, R2 ;  /* 0x0000000200a17308 */ /* 0x0005e80000000800 */
[----:B------:R-:W-:Y:S01]  /*12350*/  HMMA.16816.F32.BF16 R8, R8, R54, RZ ;  /* 0x000000360808723c */ /* 0x000fe200000418ff */
[----:B--2---:R-:W-:Y:S01]  /*12360*/  FFMA.FTZ R2, R73, c[0x0][0x2d0], -R5 ;  /* 0x0000b40049027a23 */ /* 0x004fe20000010805 */
[----:B-1----:R-:W-:-:S03]  /*12370*/  FMNMX.FTZ R73, R0, R3, !PT ;  /* 0x0000000300497209 */ /* 0x002fc60007810000 */
[----:B------:R1:W2:Y:S01]  /*12380*/  MUFU.EX2 R188, R2 ;  /* 0x0000000200bc7308 */ /* 0x0002a20000000800 */
[C---:B------:R-:W-:Y:S01]  /*12390*/  FSETP.NEU.FTZ.AND P0, PT, R73.reuse, -INF , PT ;  /* 0xff8000004900780b */ /* 0x040fe20003f1d000 */
[----:B------:R-:W-:-:S05]  /*123a0*/  FMUL.FTZ R0, R73, c[0x0][0x2d0] ;  /* 0x0000b40049007a20 */ /* 0x000fca0000410000 */
[----:B------:R-:W-:Y:S01]  /*123b0*/  FSEL R0, R0, RZ, P0 ;  /* 0x000000ff00007208 */ /* 0x000fe20000000000 */
[----:B-1----:R-:W-:Y:S01]  /*123c0*/  FFMA.FTZ R2, R92, c[0x0][0x2d0], -R7 ;  /* 0x0000b4005c027a23 */ /* 0x002fe20000010807 */
[----:B--2---:R-:W-:-:S03]  /*123d0*/  F2FP.BF16.PACK_AB R15, R188, R161 ;  /* 0x000000a1bc0f723e */ /* 0x004fc600000010ff */
[----:B------:R1:W-:Y:S04]  /*123e0*/  MUFU.EX2 R183, R2 ;  /* 0x0000000200b77308 */ /* 0x0003e80000000800 */
[C---:B------:R-:W-:Y:S08]  /*123f0*/  HMMA.16816.F32.BF16 R124, R12.reuse, R64, R76 ;  /* 0x000000400c7c723c */ /* 0x040ff0000004184c */
[----:B------:R-:W-:Y:S01]  /*12400*/  HMMA.16816.F32.BF16 R76, R12, R86, R8 ;  /* 0x000000560c4c723c */ /* 0x000fe20000041808 */
[----:B-1----:R-:W-:-:S06]  /*12410*/  FFMA.FTZ R2, R93, c[0x0][0x2d0], -R7 ;  /* 0x0000b4005d027a23 */ /* 0x002fcc0000010807 */
[----:B------:R-:W-:Y:S01]  /*12420*/  F2FP.BF16.PACK_AB R8, R248, R252 ;  /* 0x000000fcf808723e */ /* 0x000fe200000010ff */
[----:B------:R1:W2:Y:S01]  /*12430*/  MUFU.EX2 R182, R2 ;  /* 0x0000000200b67308 */ /* 0x0002a20000000800 */
[C---:B------:R-:W-:Y:S08]  /*12440*/  HMMA.16816.F32.BF16 R112, R12.reuse, R84, R20 ;  /* 0x000000540c70723c */ /* 0x040ff00000041814 */
[----:B------:R-:W-:Y:S01]  /*12450*/  HMMA.16816.F32.BF16 R104, R12, R60, R44 ;  /* 0x0000003c0c68723c */ /* 0x000fe2000004182c */
[----:B-1----:R-:W-:Y:S01]  /*12460*/  FFMA.FTZ R2, R94, c[0x0][0x2d0], -R7 ;  /* 0x0000b4005e027a23 */ /* 0x002fe20000010807 */
[----:B--2---:R-:W-:-:S06]  /*12470*/  F2FP.BF16.PACK_AB R10, R182, R183 ;  /* 0x000000b7b60a723e */ /* 0x004fcc00000010ff */
        /* <DEDUP_REMOVED lines=18> */
[----:B------:R1:W2:Y:S02]  /*125a0*/  MUFU.EX2 R213, R2 ;  /* 0x0000000200d57308 */ /* 0x0002a40000000800 */
[C---:B------:R-:W-:Y:S08]  /*125b0*/  HMMA.16816.F32.BF16 R20, R8.reuse, R16, RZ ;  /* 0x000000100814723c */ /* 0x040ff000000418ff */
[----:B------:R-:W-:Y:S01]  /*125c0*/  HMMA.16816.F32.BF16 R28, R8, R18, RZ ;  /* 0x00000012081c723c */ /* 0x000fe200000418ff */
[----:B-1----:R-:W-:-:S04]  /*125d0*/  FFMA.FTZ R2, R101, c[0x0][0x2d0], -R7 ;  /* 0x0000b40065027a23 */ /* 0x002fc80000010807 */
[----:B------:R1:W3:Y:S03]  /*125e0*/  MUFU.EX2 R193, R2 ;  /* 0x0000000200c17308 */ /* 0x0002e60000000800 */
[C---:B------:R-:W-:Y:S08]  /*125f0*/  HMMA.16816.F32.BF16 R16, R8.reuse, R36, RZ ;  /* 0x000000240810723c */ /* 0x040ff000000418ff */
[----:B------:R-:W-:Y:S01]  /*12600*/  HMMA.16816.F32.BF16 R32, R8, R38, RZ ;  /* 0x000000260820723c */ /* 0x000fe200000418ff */
[----:B-1----:R-:W-:-:S07]  /*12610*/  FFMA.FTZ R2, R68, c[0x0][0x2d0], -R0 ;  /* 0x0000b40044027a23 */ /* 0x002fce0000010800 */
[C---:B------:R-:W-:Y:S01]  /*12620*/  HMMA.16816.F32.BF16 R24, R8.reuse, R52, RZ ;  /* 0x000000340818723c */ /* 0x040fe200000418ff */
[----:B--2---:R-:W-:Y:S01]  /*12630*/  IMAD.MOV.U32 R68, RZ, RZ, R213 ;  /* 0x000000ffff447224 */ /* 0x004fe200078e00d5 */
[----:B------:R1:W-:Y:S06]  /*12640*/  MUFU.EX2 R181, R2 ;  /* 0x0000000200b57308 */ /* 0x0003ec0000000800 */
[C---:B------:R-:W-:Y:S08]  /*12650*/  HMMA.16816.F32.BF16 R12, R8.reuse, R40, RZ ;  /* 0x00000028080c723c */ /* 0x040ff000000418ff */
[----:B------:R-:W-:Y:S01]  /*12660*/  HMMA.16816.F32.BF16 R36, R8, R42, RZ ;  /* 0x0000002a0824723c */ /* 0x000fe200000418ff */
[----:B-1----:R-:W-:Y:S01]  /*12670*/  FFMA.FTZ R2, R69, c[0x0][0x2d0], -R0 ;  /* 0x0000b40045027a23 */ /* 0x002fe20000010800 */
[----:B------:R-:W-:-:S03]  /*12680*/  MOV R69, R186 ;  /* 0x000000ba00457202 */ /* 0x000fc60000000f00 */
[----:B------:R1:W2:Y:S03]  /*12690*/  MUFU.EX2 R180, R2 ;  /* 0x0000000200b47308 */ /* 0x0002a60000000800 */
[----:B------:R-:W-:Y:S07]  /*126a0*/  HMMA.16816.F32.BF16 R52, R8, R54, RZ ;  /* 0x000000360834723c */ /* 0x000fee00000418ff */
[----:B------:R-:W-:-:S02]  /*126b0*/  F2FP.BF16.PACK_AB R8, R202, R200 ;  /* 0x000000c8ca08723e */ /* 0x000fc400000010ff */
[----:B---3--:R-:W-:Y:S01]  /*126c0*/  F2FP.BF16.PACK_AB R10, R193, R68 ;  /* 0x00000044c10a723e */ /* 0x008fe200000010ff */
[--C-:B-1----:R-:W-:Y:S01]  /*126d0*/  FFMA.FTZ R2, R70, c[0x0][0x2d0], -R0.reuse ;  /* 0x0000b40046027a23 */ /* 0x102fe20000010800 */
[----:B--2---:R-:W-:Y:S01]  /*126e0*/  F2FP.BF16.PACK_AB R9, R180, R181 ;  /* 0x000000b5b409723e */ /* 0x004fe200000010ff */
[----:B------:R-:W-:Y:S02]  /*126f0*/  IMAD.MOV.U32 R70, RZ, RZ, R197 ;  /* 0x000000ffff467224 */ /* 0x000fe400078e00c5 */
[----:B------:R1:W-:Y:S02]  /*12700*/  MUFU.EX2 R235, R2 ;  /* 0x0000000200eb7308 */ /* 0x0003e40000000800 */
[----:B-1----:R-:W-:Y:S01]  /*12710*/  FFMA.FTZ R2, R75, c[0x0][0x2d0], -R0 ;  /* 0x0000b4004b027a23 */ /* 0x002fe20000010800 */
[----:B------:R-:W-:-:S05]  /*12720*/  MOV R75, R194 ;  /* 0x000000c2004b7202 */ /* 0x000fca0000000f00 */
[----:B------:R1:W2:Y:S02]  /*12730*/  MUFU.EX2 R162, R2 ;  /* 0x0000000200a27308 */ /* 0x0002a40000000800 */
[----:B-1----:R-:W-:Y:S01]  /*12740*/  FFMA.FTZ R2, R111, c[0x0][0x2d0], -R7 ;  /* 0x0000b4006f027a23 */ /* 0x002fe20000010807 */
[----:B--2---:R-:W-:-:S05]  /*12750*/  F2FP.BF16.PACK_AB R11, R162, R235 ;  /* 0x000000eba20b723e */ /* 0x004fca00000010ff */
[----:B------:R1:W-:Y:S02]  /*12760*/  MUFU.EX2 R250, R2 ;  /* 0x0000000200fa7308 */ /* 0x0003e40000000800 */
[C---:B------:R-:W-:Y:S01]  /*12770*/  HMMA.16816.F32.BF16 R56, R8.reuse, R64, R16 ;  /* 0x000000400838723c */ /* 0x040fe20000041810 */
[----:B------:R-:W2:Y:S07]  /*12780*/  LDSM.16.MT88.4 R16, [R227+0x1100] ;  /* 0x00110000e310783b */ /* 0x000eae0000004200 */
[----:B------:R-:W-:Y:S01]  /*12790*/  HMMA.16816.F32.BF16 R40, R8, R60, R20 ;  /* 0x0000003c0828723c */ /* 0x000fe20000041814 */
[----:B------:R-:W3:Y:S01]  /*127a0*/  LDSM.16.MT88.4 R20, [R224+0x1100] ;  /* 0x00110000e014783b */ /* 0x000ee20000004200 */
[----:B-1----:R-:W-:-:S02]  /*127b0*/  FFMA.FTZ R2, R130, c[0x0][0x2d0], -R7 ;  /* 0x0000b40082027a23 */ /* 0x002fc40000010807 */
[----:B------:R-:W-:Y:S02]  /*127c0*/  IMAD.MOV.U32 R130, RZ, RZ, R211 ;  /* 0x000000ffff827224 */ /* 0x000fe400078e00d3 */
[----:B------:R1:W-:Y:S02]  /*127d0*/  MUFU.EX2 R251, R2 ;  /* 0x0000000200fb7308 */ /* 0x0003e40000000800 */
[C---:B------:R-:W-:Y:S01]  /*127e0*/  HMMA.16816.F32.BF16 R48, R8.reuse, R80, R12 ;  /* 0x000000500830723c */ /* 0x040fe2000004180c */
[----:B------:R-:W-:Y:S07]  /*127f0*/  LDSM.16.MT88.4 R12, [R225+0x1100] ;  /* 0x00110000e10c783b */ /* 0x000fee0000004200 */
[----:B------:R-:W-:Y:S01]  /*12800*/  HMMA.16816.F32.BF16 R28, R8, R62, R28 ;  /* 0x0000003e081c723c */ /* 0x000fe2000004181c */
[----:B-1----:R-:W-:-:S07]  /*12810*/  FFMA.FTZ R2, R132, c[0x0][0x2d0], -R7 ;  /* 0x0000b40084027a23 */ /* 0x002fce0000010807 */
[C---:B------:R-:W-:Y:S01]  /*12820*/  HMMA.16816.F32.BF16 R32, R8.reuse, R66, R32 ;  /* 0x000000420820723c */ /* 0x040fe20000041820 */
[----:B------:R-:W-:Y:S01]  /*12830*/  IMAD.MOV.U32 R132, RZ, RZ, R193 ;  /* 0x000000ffff847224 */ /* 0x000fe200078e00c1 */
[----:B------:R1:W4:Y:S06]  /*12840*/  MUFU.EX2 R3, R2 ;  /* 0x0000000200037308 */ /* 0x00032c0000000800 */
[C---:B------:R-:W-:Y:S08]  /*12850*/  HMMA.16816.F32.BF16 R36, R8.reuse, R82, R36 ;  /* 0x000000520824723c */ /* 0x040ff00000041824 */
[----:B------:R-:W-:Y:S01]  /*12860*/  HMMA.16816.F32.BF16 R52, R8, R86, R52 ;  /* 0x000000560834723c */ /* 0x000fe20000041834 */
[----:B-1----:R-:W-:Y:S01]  /*12870*/  FFMA.FTZ R2, R133, c[0x0][0x2d0], -R7 ;  /* 0x0000b40085027a23 */ /* 0x002fe20000010807 */
[----:B----4-:R-:W-:-:S03]  /*12880*/  MOV R133, R3 ;  /* 0x0000000300857202 */ /* 0x010fc60000000f00 */
[----:B------:R1:W-:Y:S02]  /*12890*/  MUFU.EX2 R3, R2 ;  /* 0x0000000200037308 */ /* 0x0003e40000000800 */
[----:B-1----:R-:W-:-:S06]  /*128a0*/  FFMA.FTZ R2, R108, c[0x0][0x2d0], -R6 ;  /* 0x0000b4006c027a23 */ /* 0x002fcc0000010806 */
[----:B------:R1:W-:Y:S02]  /*128b0*/  MUFU.EX2 R244, R2 ;  /* 0x0000000200f47308 */ /* 0x0003e40000000800 */
[----:B-1----:R-:W-:-:S06]  /*128c0*/  FFMA.FTZ R2, R109, c[0x0][0x2d0], -R6 ;  /* 0x0000b4006d027a23 */ /* 0x002fcc0000010806 */
[----:B------:R1:W4:Y:S02]  /*128d0*/  MUFU.EX2 R245, R2 ;  /* 0x0000000200f57308 */ /* 0x0003240000000800 */
[--C-:B-1----:R-:W-:Y:S02]  /*128e0*/  FFMA.FTZ R2, R110, c[0x0][0x2d0], -R6.reuse ;  /* 0x0000b4006e027a23 */ /* 0x102fe40000010806 */
[----:B------:R-:W-:Y:S01]  /*128f0*/  HMMA.16816.F32.BF16 R108, R8, R84, R24 ;  /* 0x00000054086c723c */ /* 0x000fe20000041818 */
[----:B------:R-:W1:Y:S03]  /*12900*/  LDSM.16.MT88.4 R24, [R226+0x1100] ;  /* 0x00110000e218783b */ /* 0x000e660000004200 */
[----:B------:R2:W-:Y:S03]  /*12910*/  MUFU.EX2 R247, R2 ;  /* 0x0000000200f77308 */ /* 0x0005e60000000800 */
[----:B----4-:R-:W-:Y:S01]  /*12920*/  F2FP.BF16.PACK_AB R8, R245, R244 ;  /* 0x000000f4f508723e */ /* 0x010fe200000010ff */
[----:B--2---:R-:W-:-:S02]  /*12930*/  FFMA.FTZ R2, R131, c[0x0][0x2d0], -R6 ;  /* 0x0000b40083027a23 */ /* 0x004fc40000010806 */
        /* <DEDUP_REMOVED lines=22> */
[----:B------:R-:W-:Y:S01]  /*12aa0*/  IMAD.MOV.U32 R125, RZ, RZ, R3 ;  /* 0x000000ffff7d7224 */ /* 0x000fe200078e0003 */
[----:B------:R-:W-:Y:S01]  /*12ab0*/  MOV R3, R206 ;  /* 0x000000ce00037202 */ /* 0x000fe20000000f00 */
[----:B--2---:R-:W-:-:S04]  /*12ac0*/  FFMA.FTZ R2, R89, c[0x0][0x2d0], -R0 ;  /* 0x0000b40059027a23 */ /* 0x004fc80000010800 */
[----:B------:R2:W3:Y:S01]  /*12ad0*/  MUFU.EX2 R220, R2 ;  /* 0x0000000200dc7308 */ /* 0x0004e20000000800 */
[C---:B-1----:R-:W-:Y:S08]  /*12ae0*/  HMMA.16816.F32.BF16 R80, R8.reuse, R24, R112 ;  /* 0x000000180850723c */ /* 0x042ff00000041870 */
[----:B------:R-:W-:Y:S01]  /*12af0*/  HMMA.16816.F32.BF16 R96, R8, R22, R96 ;  /* 0x000000160860723c */ /* 0x000fe20000041860 */
        /* <DEDUP_REMOVED lines=18> */
[----:B-1----:R-:W-:-:S03]  /*12c20*/  FFMA.FTZ R2, R148, c[0x0][0x2d0], -R7 ;  /* 0x0000b40094027a23 */ /* 0x002fc60000010807 */
[----:B------:R-:W-:Y:S01]  /*12c30*/  LDSM.16.MT88.4 R28, [R226+0x1900] ;  /* 0x00190000e21c783b */ /* 0x000fe20000004200 */
[----:B------:R-:W-:Y:S01]  /*12c40*/  IMAD.MOV.U32 R148, RZ, RZ, R191 ;  /* 0x000000ffff947224 */ /* 0x000fe200078e00bf */
[----:B------:R1:W-:Y:S01]  /*12c50*/  MUFU.EX2 R214, R2 ;  /* 0x0000000200d67308 */ /* 0x0003e20000000800 */
[C---:B------:R-:W-:Y:S08]  /*12c60*/  HMMA.16816.F32.BF16 R56, R8.reuse, R16, R56 ;  /* 0x000000100838723c */ /* 0x040ff00000041838 */
[----:B------:R-:W-:Y:S01]  /*12c70*/  HMMA.16816.F32.BF16 R44, R8, R18, R32 ;  /* 0x00000012082c723c */ /* 0x000fe20000041820 */
[----:B------:R-:W3:Y:S01]  /*12c80*/  LDSM.16.MT88.4 R16, [R227+0x1900] ;  /* 0x00190000e310783b */ /* 0x000ee20000004200 */
[----:B-1----:R-:W-:-:S06]  /*12c90*/  FFMA.FTZ R2, R149, c[0x0][0x2d0], -R7 ;  /* 0x0000b40095027a23 */ /* 0x002fcc0000010807 */
[C---:B------:R-:W-:Y:S01]  /*12ca0*/  HMMA.16816.F32.BF16 R40, R8.reuse, R12, R48 ;  /* 0x0000000c0828723c */ /* 0x040fe20000041830 */
[----:B------:R-:W-:Y:S01]  /*12cb0*/  MOV R149, R190 ;  /* 0x000000be00957202 */ /* 0x000fe20000000f00 */
[----:B------:R1:W-:Y:S06]  /*12cc0*/  MUFU.EX2 R215, R2 ;  /* 0x0000000200d77308 */ /* 0x0003ec0000000800 */
[C---:B------:R-:W-:Y:S01]  /*12cd0*/  HMMA.16816.F32.BF16 R32, R8.reuse, R14, R36 ;  /* 0x0000000e0820723c */ /* 0x040fe20000041824 */
[----:B------:R-:W4:Y:S07]  /*12ce0*/  LDSM.16.MT88.4 R12, [R225+0x1900] ;  /* 0x00190000e10c783b */ /* 0x000f2e0000004200 */
[----:B------:R-:W-:Y:S01]  /*12cf0*/  HMMA.16816.F32.BF16 R48, R8, R24, R108 ;  /* 0x000000180830723c */ /* 0x000fe2000004186c */
[----:B-1----:R-:W-:-:S02]  /*12d00*/  FFMA.FTZ R2, R150, c[0x0][0x2d0], -R7 ;  /* 0x0000b40096027a23 */ /* 0x002fc40000010807 */
[----:B------:R-:W-:Y:S02]  /*12d10*/  IMAD.MOV.U32 R150, RZ, RZ, R195 ;  /* 0x000000ffff967224 */ /* 0x000fe400078e00c3 */
        /* <DEDUP_REMOVED lines=36> */
[----:B-1----:R-:W-:-:S02]  /*12f60*/  FFMA.FTZ R2, R118, c[0x0][0x2d0], -R0 ;  /* 0x0000b40076027a23 */ /* 0x002fc40000010800 */
[----:B------:R-:W-:Y:S02]  /*12f70*/  IMAD.MOV.U32 R118, RZ, RZ, R160 ;  /* 0x000000ffff767224 */ /* 0x000fe400078e00a0 */
        /* <DEDUP_REMOVED lines=23> */
[----:B------:R1:W-:Y:S03]  /*130f0*/  MUFU.EX2 R197, R2 ;  /* 0x0000000200c57308 */ /* 0x0003e60000000800 */
[C---:B------:R-:W-:Y:S01]  /*13100*/  HMMA.16816.F32.BF16 R44, R8.reuse, R18, R44 ;  /* 0x00000012082c723c */ /* 0x040fe2000004182c */
[----:B------:R-:W2:Y:S07]  /*13110*/  LDSM.16.MT88.4 R16, [R225+0x2100] ;  /* 0x00210000e110783b */ /* 0x000eae0000004200 */
        /* <DEDUP_REMOVED lines=13> */
[----:B-1----:R-:W-:Y:S02]  /*131f0*/  FFMA.FTZ R2, R165, c[0x0][0x2d0], -R6 ;  /* 0x0000b400a5027a23 */ /* 0x002fe40000010806 */
[----:B------:R-:W-:Y:S02]  /*13200*/  IMAD.MOV.U32 R165, RZ, RZ, R174 ;  /* 0x000000ffffa57224 */ /* 0x000fe400078e00ae */
[----:B------:R1:W-:Y:S01]  /*13210*/  MUFU.EX2 R193, R2 ;  /* 0x0000000200c17308 */ /* 0x0003e20000000800 */
[----:B------:R-:W-:-:S02]  /*13220*/  IMAD.MOV.U32 R174, RZ, RZ, R118 ;  /* 0x000000ffffae7224 */ /* 0x000fc400078e0076 */
[----:B------:R-:W-:Y:S01]  /*13230*/  IMAD.MOV.U32 R118, RZ, RZ, R147 ;  /* 0x000000ffff767224 */ /* 0x000fe200078e0093 */
[----:B------:R-:W-:Y:S01]  /*13240*/  MOV R147, R239 ;  /* 0x000000ef00937202 */ /* 0x000fe20000000f00 */
[----:B------:R-:W-:Y:S01]  /*13250*/  FFMA.FTZ R3, R3, c[0x0][0x2d0], -R7 ;  /* 0x0000b40003037a23 */ /* 0x000fe20000010807 */
[----:B------:R2:W5:Y:S01]  /*13260*/  LDL.LU R239, [R1+0xac] ;  /* 0x0000ac0001ef7983 */ /* 0x0005620000300800 */
[----:B-1----:R-:W-:-:S04]  /*13270*/  FFMA.FTZ R2, R166, c[0x0][0x2d0], -R6 ;  /* 0x0000b400a6027a23 */ /* 0x002fc80000010806 */
        /* <DEDUP_REMOVED lines=19> */
[C---:B------:R-:W-:Y:S08]  /*133b0*/  HMMA.16816.F32.BF16 R52, R8.reuse, R26, R112 ;  /* 0x0000001a0834723c */ /* 0x040ff00000041870 */
[----:B--2---:R-:W-:Y:S01]  /*133c0*/  HMMA.16816.F32.BF16 R84, R8, R16, R100 ;  /* 0x000000100854723c */ /* 0x004fe20000041864 */
[----:B-1----:R-:W-:-:S04]  /*133d0*/  FFMA.FTZ R2, R136, c[0x0][0x2d0], -R0 ;  /* 0x0000b40088027a23 */ /* 0x002fc80000010800 */
[----:B------:R1:W2:Y:S03]  /*133e0*/  MUFU.EX2 R188, R2 ;  /* 0x0000000200bc7308 */ /* 0x0002a60000000800 */
[C---:B------:R-:W-:Y:S08]  /*133f0*/  HMMA.16816.F32.BF16 R56, R8.reuse, R24, R120 ;  /* 0x000000180838723c */ /* 0x040ff00000041878 */
[----:B---3--:R-:W-:Y:S01]  /*13400*/  HMMA.16816.F32.BF16 R60, R8, R20, R108 ;  /* 0x00000014083c723c */ /* 0x008fe2000004186c */
[----:B-1----:R-:W-:-:S07]  /*13410*/  FFMA.FTZ R2, R140, c[0x0][0x2d0], -R0 ;  /* 0x0000b4008c027a23 */ /* 0x002fce0000010800 */
[C---:B------:R-:W-:Y:S01]  /*13420*/  HMMA.16816.F32.BF16 R76, R8.reuse, R22, R104 ;  /* 0x00000016084c723c */ /* 0x040fe20000041868 */
[----:B------:R1:W-:Y:S07]  /*13430*/  MUFU.EX2 R187, R2 ;  /* 0x0000000200bb7308 */ /* 0x0003ee0000000800 */
[C---:B------:R-:W-:Y:S08]  /*13440*/  HMMA.16816.F32.BF16 R160, R8.reuse, R18, R160 ;  /* 0x0000001208a0723c */ /* 0x040ff000000418a0 */
[----:B----4-:R-:W-:Y:S01]  /*13450*/  HMMA.16816.F32.BF16 R96, R8, R12, R96 ;  /* 0x0000000c0860723c */ /* 0x010fe20000041860 */
[----:B-1----:R-:W-:-:S04]  /*13460*/  FFMA.FTZ R2, R145, c[0x0][0x2d0], -R0 ;  /* 0x0000b40091027a23 */ /* 0x002fc80000010800 */
[----:B------:R1:W3:Y:S03]  /*13470*/  MUFU.EX2 R186, R2 ;  /* 0x0000000200ba7308 */ /* 0x0002e60000000800 */
[----:B------:R-:W-:Y:S07]  /*13480*/  HMMA.16816.F32.BF16 R100, R8, R14, R92 ;  /* 0x0000000e0864723c */ /* 0x000fee000004185c */
[----:B------:R-:W-:-:S02]  /*13490*/  F2FP.BF16.PACK_AB R8, R197, R194 ;  /* 0x000000c2c508723e */ /* 0x000fc400000010ff */
[----:B--2---:R-:W-:Y:S02]  /*134a0*/  F2FP.BF16.PACK_AB R9, R188, R185 ;  /* 0x000000b9bc09723e */ /* 0x004fe400000010ff */
[----:B------:R-:W-:Y:S01]  /*134b0*/  F2FP.BF16.PACK_AB R10, R200, R199 ;  /* 0x000000c7c80a723e */ /* 0x000fe200000010ff */
[----:B-1----:R-:W-:Y:S01]  /*134c0*/  FFMA.FTZ R2, R184, c[0x0][0x2d0], -R6 ;  /* 0x0000b400b8027a23 */ /* 0x002fe20000010806 */
[----:B---3--:R-:W-:-:S03]  /*134d0*/  F2FP.BF16.PACK_AB R11, R186, R187 ;  /* 0x000000bbba0b723e */ /* 0x008fc600000010ff */
[----:B------:R1:W-:Y:S04]  /*134e0*/  MUFU.EX2 R116, R2 ;  /* 0x0000000200747308 */ /* 0x0003e80000000800 */
[C---:B------:R-:W-:Y:S08]  /*134f0*/  HMMA.16816.F32.BF16 R92, R8.reuse, R24, R88 ;  /* 0x00000018085c723c */ /* 0x040ff00000041858 */
[----:B------:R-:W-:Y:S01]  /*13500*/  HMMA.16816.F32.BF16 R88, R8, R26, R80 ;  /* 0x0000001a0858723c */ /* 0x000fe20000041850 */
[----:B------:R-:W2:Y:S01]  /*13510*/  LDSM.16.MT88.4 R24, [R224+0x2900] ;  /* 0x00290000e018783b */ /* 0x000ea20000004200 */
[----:B-1----:R-:W-:-:S02]  /*13520*/  FFMA.FTZ R2, R175, c[0x0][0x2d0], -R6 ;  /* 0x0000b400af027a23 */ /* 0x002fc40000010806 */
[----:B------:R-:W-:Y:S01]  /*13530*/  IMAD.MOV.U32 R175, RZ, RZ, R172 ;  /* 0x000000ffffaf7224 */ /* 0x000fe200078e00ac */
[----:B------:R-:W-:Y:S01]  /*13540*/  MOV R172, R128 ;  /* 0x0000008000ac7202 */ /* 0x000fe20000000f00 */
[----:B------:R-:W-:Y:S02]  /*13550*/  IMAD.MOV.U32 R128, RZ, RZ, R117 ;  /* 0x000000ffff807224 */ /* 0x000fe400078e0075 */
[----:B------:R-:W-:Y:S01]  /*13560*/  HMMA.16816.F32.BF16 R80, R8, R20, R64 ;  /* 0x000000140850723c */ /* 0x000fe20000041840 */
[----:B------:R1:W3:Y:S01]  /*13570*/  MUFU.EX2 R117, R2 ;  /* 0x0000000200757308 */ /* 0x0002e20000000800 */
[----:B------:R-:W-:Y:S02]  /*13580*/  IMAD.MOV.U32 R166, RZ, RZ, R175 ;  /* 0x000000ffffa67224 */ /* 0x000fe400078e00af */
[----:B------:R-:W-:Y:S01]  /*13590*/  IMAD.MOV.U32 R175, RZ, RZ, R128 ;  /* 0x000000ffffaf7224 */ /* 0x000fe200078e0080 */
[----:B------:R-:W-:Y:S01]  /*135a0*/  MOV R128, R118 ;  /* 0x0000007600807202 */ /* 0x000fe20000000f00 */
[----:B-1----:R-:W-:-:S04]  /*135b0*/  FFMA.FTZ R2, R165, c[0x0][0x2d0], -R6 ;  /* 0x0000b400a5027a23 */ /* 0x002fc80000010806 */
[----:B------:R1:W-:Y:S02]  /*135c0*/  MUFU.EX2 R118, R2 ;  /* 0x0000000200767308 */ /* 0x0003e40000000800 */
[----:B-1----:R-:W-:-:S06]  /*135d0*/  FFMA.FTZ R2, R166, c[0x0][0x2d0], -R6 ;  /* 0x0000b400a6027a23 */ /* 0x002fcc0000010806 */
[----:B------:R1:W-:Y:S01]  /*135e0*/  MUFU.EX2 R184, R2 ;  /* 0x0000000200b87308 */ /* 0x0003e20000000800 */
[----:B------:R-:W-:Y:S02]  /*135f0*/  IMAD.MOV.U32 R165, RZ, RZ, R174 ;  /* 0x000000ffffa57224 */ /* 0x000fe400078e00ae */
[----:B------:R-:W-:Y:S02]  /*13600*/  IMAD.MOV.U32 R174, RZ, RZ, R238 ;  /* 0x000000ffffae7224 */ /* 0x000fe400078e00ee */
[----:B-1----:R-:W-:Y:S01]  /*13610*/  FFMA.FTZ R2, R246, c[0x0][0x2d0], -R5 ;  /* 0x0000b400f6027a23 */ /* 0x002fe20000010805 */
[----:B------:R-:W-:Y:S01]  /*13620*/  HMMA.16816.F32.BF16 R64, R8, R22, R44 ;  /* 0x000000160840723c */ /* 0x000fe2000004182c */
[----:B------:R-:W-:Y:S01]  /*13630*/  IMAD.MOV.U32 R166, RZ, RZ, R165 ;  /* 0x000000ffffa67224 */ /* 0x000fe200078e00a5 */
[----:B------:R-:W1:Y:S01]  /*13640*/  LDSM.16.MT88.4 R20, [R227+0x2900] ;  /* 0x00290000e314783b */ /* 0x000e620000004200 */
[----:B------:R4:W-:Y:S01]  /*13650*/  MUFU.EX2 R115, R2 ;  /* 0x0000000200737308 */ /* 0x0009e20000000800 */
[----:B------:R-:W-:Y:S01]  /*13660*/  IMAD.MOV.U32 R165, RZ, RZ, R175 ;  /* 0x000000ffffa57224 */ /* 0x000fe200078e00af */
[----:B------:R-:W-:Y:S01]  /*13670*/  MOV R175, R174 ;  /* 0x000000ae00af7202 */ /* 0x000fe20000000f00 */
[----:B------:R-:W-:Y:S01]  /*13680*/  IMAD.MOV.U32 R174, RZ, RZ, R173 ;  /* 0x000000ffffae7224 */ /* 0x000fe200078e00ad */
[----:B------:R1:W5:Y:S01]  /*13690*/  LDL.LU R238, [R1+0xa8] ;  /* 0x0000a80001ee7983 */ /* 0x0003620000300800 */
[----:B----4-:R-:W-:-:S04]  /*136a0*/  FFMA.FTZ R2, R249, c[0x0][0x2d0], -R5 ;  /* 0x0000b400f9027a23 */ /* 0x010fc80000010805 */
[----:B------:R4:W1:Y:S01]  /*136b0*/  MUFU.EX2 R113, R2 ;  /* 0x0000000200717308 */ /* 0x0008620000000800 */
[----:B------:R-:W-:Y:S01]  /*136c0*/  IMAD.MOV.U32 R173, RZ, RZ, R237 ;  /* 0x000000ffffad7224 */ /* 0x000fe200078e00ed */
[----:B------:R-:W-:Y:S01]  /*136d0*/  HMMA.16816.F32.BF16 R44, R8, R18, R36 ;  /* 0x00000012082c723c */ /* 0x000fe20000041824 */
[----:B------:R-:W-:Y:S01]  /*136e0*/  IMAD.MOV.U32 R171, RZ, RZ, R147 ;  /* 0x000000ffffab7224 */ /* 0x000fe200078e0093 */
[----:B------:R1:W5:Y:S01]  /*136f0*/  LDL.LU R237, [R1+0xa4] ;  /* 0x0000a40001ed7983 */ /* 0x0003620000300800 */
[----:B----4-:R-:W-:-:S04]  /*13700*/  FFMA.FTZ R2, R179, c[0x0][0x2d0], -R5 ;  /* 0x0000b400b3027a23 */ /* 0x010fc80000010805 */
[----:B------:R4:W-:Y:S02]  /*13710*/  MUFU.EX2 R114, R2 ;  /* 0x0000000200727308 */ /* 0x0009e40000000800 */
[----:B----4-:R-:W-:-:S06]  /*13720*/  FFMA.FTZ R2, R178, c[0x0][0x2d0], -R5 ;  /* 0x0000b400b2027a23 */ /* 0x010fcc0000010805 */
[----:B------:R4:W1:Y:S02]  /*13730*/  MUFU.EX2 R112, R2 ;  /* 0x0000000200707308 */ /* 0x0008640000000800 */
[----:B----4-:R-:W-:Y:S02]  /*13740*/  FFMA.FTZ R2, R166, c[0x0][0x2d0], -R7 ;  /* 0x0000b400a6027a23 */ /* 0x010fe40000010807 */
[----:B------:R-:W-:Y:S01]  /*13750*/  IMAD.MOV.U32 R166, RZ, RZ, R165 ;  /* 0x000000ffffa67224 */ /* 0x000fe200078e00a5 */
[----:B------:R-:W-:Y:S01]  /*13760*/  MOV R165, R175 ;  /* 0x000000af00a57202 */ /* 0x000fe20000000f00 */
[----:B------:R-:W-:Y:S02]  /*13770*/  IMAD.MOV.U32 R175, RZ, RZ, R173 ;  /* 0x000000ffffaf7224 */ /* 0x000fe400078e00ad */
[----:B------:R-:W-:Y:S01]  /*13780*/  IMAD.MOV.U32 R173, RZ, RZ, R172 ;  /* 0x000000ffffad7224 */ /* 0x000fe200078e00ac */
[----:B------:R4:W-:Y:S01]  /*13790*/  MUFU.EX2 R111, R2 ;  /* 0x00000002006f7308 */ /* 0x0009e20000000800 */
[----:B------:R-:W-:Y:S01]  /*137a0*/  IMAD.MOV.U32 R172, RZ, RZ, R138 ;  /* 0x000000ffffac7224 */ /* 0x000fe200078e008a */
[----:B------:R-:W-:Y:S01]  /*137b0*/  MOV R138, R150 ;  /* 0x00000096008a7202 */ /* 0x000fe20000000f00 */
[----:B----4-:R-:W-:-:S02]  /*137c0*/  FFMA.FTZ R2, R166, c[0x0][0x2d0], -R7 ;  /* 0x0000b400a6027a23 */ /* 0x010fc40000010807 */
[----:B------:R-:W-:Y:S02]  /*137d0*/  IMAD.MOV.U32 R166, RZ, RZ, R165 ;  /* 0x000000ffffa67224 */ /* 0x000fe400078e00a5 */
[----:B------:R-:W-:Y:S01]  /*137e0*/  IMAD.MOV.U32 R165, RZ, RZ, R173 ;  /* 0x000000ffffa57224 */ /* 0x000fe200078e00ad */
[----:B------:R-:W-:Y:S01]  /*137f0*/  MOV R173, R172 ;  /* 0x000000ac00ad7202 */ /* 0x000fe20000000f00 */
[----:B------:R-:W-:Y:S02]  /*13800*/  IMAD.MOV.U32 R172, RZ, RZ, R138 ;  /* 0x000000ffffac7224 */ /* 0x000fe400078e008a */
[----:B------:R-:W-:Y:S01]  /*13810*/  IMAD.MOV.U32 R168, RZ, RZ, R166 ;  /* 0x000000ffffa87224 */ /* 0x000fe200078e00a6 */
[----:B------:R-:W-:Y:S01]  /*13820*/  MOV R166, R165 ;  /* 0x000000a500a67202 */ /* 0x000fe20000000f00 */
[----:B------:R-:W-:Y:S02]  /*13830*/  IMAD.MOV.U32 R165, RZ, RZ, R172 ;  /* 0x000000ffffa57224 */ /* 0x000fe400078e00ac */
[----:B------:R-:W-:Y:S01]  /*13840*/  IMAD.MOV.U32 R172, RZ, RZ, R128 ;  /* 0x000000ffffac7224 */ /* 0x000fe200078e0080 */
[----:B------:R4:W1:Y:S01]  /*13850*/  MUFU.EX2 R108, R2 ;  /* 0x00000002006c7308 */ /* 0x0008620000000800 */
[----:B------:R-:W-:Y:S01]  /*13860*/  IMAD.MOV.U32 R128, RZ, RZ, R234 ;  /* 0x000000ffff807224 */ /* 0x000fe200078e00ea */
[----:B------:R-:W-:Y:S01]  /*13870*/  MOV R154, R166 ;  /* 0x000000a6009a7202 */ /* 0x000fe20000000f00 */
[----:B------:R-:W-:-:S02]  /*13880*/  IMAD.MOV.U32 R155, RZ, RZ, R165 ;  /* 0x000000ffff9b7224 */ /* 0x000fc400078e00a5 */
[----:B------:R-:W-:Y:S01]  /*13890*/  IMAD.MOV.U32 R153, RZ, RZ, R128 ;  /* 0x000000ffff997224 */ /* 0x000fe200078e0080 */
[C---:B------:R-:W-:Y:S01]  /*138a0*/  HMMA.16816.F32.BF16 R36, R8.reuse, R12, R32 ;  /* 0x0000000c0824723c */ /* 0x040fe20000041820 */
[----:B------:R-:W-:Y:S02]  /*138b0*/  IMAD.MOV.U32 R166, RZ, RZ, R126 ;  /* 0x000000ffffa67224 */ /* 0x000fe400078e007e */
[----:B------:R-:W-:Y:S02]  /*138c0*/  IMAD.MOV.U32 R165, RZ, RZ, R127 ;  /* 0x000000ffffa57224 */ /* 0x000fe400078e007f */
[--C-:B----4-:R-:W-:Y:S01]  /*138d0*/  FFMA.FTZ R2, R168, c[0x0][0x2d0], -R7.reuse ;  /* 0x0000b400a8027a23 */ /* 0x110fe20000010807 */
[----:B------:R-:W-:Y:S01]  /*138e0*/  MOV R168, R124 ;  /* 0x0000007c00a87202 */ /* 0x000fe20000000f00 */
[----:B------:R-:W-:Y:S02]  /*138f0*/  FFMA.FTZ R34, R154, c[0x0][0x2d0], -R7 ;  /* 0x0000b4009a227a23 */ /* 0x000fe40000010807 */
[----:B------:R4:W-:Y:S01]  /*13900*/  MUFU.EX2 R109, R2 ;  /* 0x00000002006d7308 */ /* 0x0009e20000000800 */
[----:B------:R-:W-:Y:S01]  /*13910*/  IMAD.MOV.U32 R154, RZ, RZ, R155 ;  /* 0x000000ffff9a7224 */ /* 0x000fe200078e009b */
[----:B------:R-:W-:Y:S01]  /*13920*/  MOV R155, R153 ;  /* 0x00000099009b7202 */ /* 0x000fe20000000f00 */
[----:B------:R-:W-:Y:S01]  /*13930*/  IMAD.MOV.U32 R153, RZ, RZ, R171 ;  /* 0x000000ffff997224 */ /* 0x000fe200078e00ab */
[----:B------:R-:W-:Y:S01]  /*13940*/  HMMA.16816.F32.BF16 R48, R8, R16, R40 ;  /* 0x000000100830723c */ /* 0x000fe20000041828 */
[----:B------:R-:W-:Y:S01]  /*13950*/  IMAD.MOV.U32 R171, RZ, RZ, R168 ;  /* 0x000000ffffab7224 */ /* 0x000fe200078e00a8 */
[----:B------:R-:W1:Y:S01]  /*13960*/  LDSM.16.MT88.4 R16, [R225+0x2900] ;  /* 0x00290000e110783b */ /* 0x000e620000004200 */
[----:B------:R-:W-:Y:S01]  /*13970*/  IMAD.MOV.U32 R168, RZ, RZ, R166 ;  /* 0x000000ffffa87224 */ /* 0x000fe200078e00a6 */
[----:B------:R-:W-:Y:S01]  /*13980*/  MOV R166, R165 ;  /* 0x000000a500a67202 */ /* 0x000fe20000000f00 */
[----:B------:R-:W-:-:S02]  /*13990*/  IMAD.MOV.U32 R165, RZ, RZ, R175 ;  /* 0x000000ffffa57224 */ /* 0x000fc400078e00af */
[----:B----4-:R-:W-:Y:S01]  /*139a0*/  FFMA.FTZ R2, R159, c[0x0][0x2d0], -R0 ;  /* 0x0000b4009f027a23 */ /* 0x010fe20000010800 */
[----:B------:R-:W-:Y:S01]  /*139b0*/  HMMA.16816.F32.BF16 R40, R8, R14, R28 ;  /* 0x0000000e0828723c */ /* 0x000fe2000004181c */
[----:B------:R-:W4:Y:S02]  /*139c0*/  LDSM.16.MT88.4 R12, [R226+0x2900] ;  /* 0x00290000e20c783b */ /* 0x000f240000004200 */
[----:B------:R2:W-:Y:S01]  /*139d0*/  MUFU.EX2 R107, R2 ;  /* 0x00000002006b7308 */ /* 0x0005e20000000800 */
[----:B------:R-:W-:Y:S02]  /*139e0*/  IMAD.MOV.U32 R175, RZ, RZ, R174 ;  /* 0x000000ffffaf7224 */ /* 0x000fe400078e00ae */
[----:B------:R-:W-:Y:S02]  /*139f0*/  IMAD.MOV.U32 R174, RZ, RZ, R232 ;  /* 0x000000ffffae7224 */ /* 0x000fe400078e00e8 */
[----:B------:R-:W-:Y:S02]  /*13a00*/  FFMA.FTZ R35, R154, c[0x0][0x2d0], -R7 ;  /* 0x0000b4009a237a23 */ /* 0x000fe40000010807 */
[----:B------:R-:W-:-:S02]  /*13a10*/  IMAD.MOV.U32 R154, RZ, RZ, R153 ;  /* 0x000000ffff9a7224 */ /* 0x000fc400078e0099 */
[----:B------:R-:W-:Y:S02]  /*13a20*/  IMAD.MOV.U32 R153, RZ, RZ, R168 ;  /* 0x000000ffff997224 */ /* 0x000fe400078e00a8 */
[----:B--2---:R-:W-:-:S04]  /*13a30*/  FFMA.FTZ R2, R158, c[0x0][0x2d0], -R0 ;  /* 0x0000b4009e027a23 */ /* 0x004fc80000010800 */
[----:B------:R2:W-:Y:S01]  /*13a40*/  MUFU.EX2 R106, R2 ;  /* 0x00000002006a7308 */ /* 0x0005e20000000800 */
[----:B------:R-:W-:Y:S02]  /*13a50*/  IMAD.MOV.U32 R168, RZ, RZ, R165 ;  /* 0x000000ffffa87224 */ /* 0x000fe400078e00a5 */
[----:B------:R-:W-:Y:S02]  /*13a60*/  IMAD.MOV.U32 R165, RZ, RZ, R174 ;  /* 0x000000ffffa57224 */ /* 0x000fe400078e00ae */
[----:B------:R-:W-:Y:S02]  /*13a70*/  IMAD.MOV.U32 R138, RZ, RZ, R235 ;  /* 0x000000ffff8a7224 */ /* 0x000fe400078e00eb */
[----:B------:R-:W-:Y:S02]  /*13a80*/  IMAD.MOV.U32 R123, RZ, RZ, R154 ;  /* 0x000000ffff7b7224 */ /* 0x000fe400078e009a */
[----:B------:R-:W-:Y:S02]  /*13a90*/  IMAD.MOV.U32 R150, RZ, RZ, R236 ;  /* 0x000000ffff967224 */ /* 0x000fe400078e00ec */
[----:B--2---:R-:W-:Y:S01]  /*13aa0*/  FFMA.FTZ R2, R170, c[0x0][0x2d0], -R0 ;  /* 0x0000b400aa027a23 */ /* 0x004fe20000010800 */
[----:B------:R-:W2:Y:S01]  /*13ab0*/  MUFU.EX2 R110, R3 ;  /* 0x00000003006e7308 */ /* 0x000ea20000000800 */
[----:B------:R-:W-:Y:S01]  /*13ac0*/  IMAD.MOV.U32 R154, RZ, RZ, R165 ;  /* 0x000000ffff9a7224 */ /* 0x000fe200078e00a5 */
[----:B------:R-:W-:Y:S01]  /*13ad0*/  MOV R152, R155 ;  /* 0x0000009b00987202 */ /* 0x000fe20000000f00 */
[----:B------:R-:W-:Y:S01]  /*13ae0*/  IMAD.MOV.U32 R165, RZ, RZ, R138 ;  /* 0x000000ffffa57224 */ /* 0x000fe200078e008a */
[----:B---3--:R-:W-:Y:S01]  /*13af0*/  F2FP.BF16.PACK_AB R8, R117, R116 ;  /* 0x000000747508723e */ /* 0x008fe200000010ff */
[----:B------:R-:W-:Y:S01]  /*13b00*/  IMAD.MOV.U32 R136, RZ, RZ, R153 ;  /* 0x000000ffff887224 */ /* 0x000fe200078e0099 */
[----:B-1----:R-:W-:-:S02]  /*13b10*/  F2FP.BF16.PACK_AB R9, R113, R115 ;  /* 0x000000737109723e */ /* 0x002fc400000010ff */
[----:B------:R-:W-:Y:S01]  /*13b20*/  F2FP.BF16.PACK_AB R10, R184, R118 ;  /* 0x00000076b80a723e */ /* 0x000fe200000010ff */
[----:B------:R1:W-:Y:S01]  /*13b30*/  MUFU.EX2 R105, R2 ;  /* 0x0000000200697308 */ /* 0x0003e20000000800 */
[----:B------:R-:W-:Y:S01]  /*13b40*/  IMAD.MOV.U32 R138, RZ, RZ, R135 ;  /* 0x000000ffff8a7224 */ /* 0x000fe200078e0087 */
[----:B------:R-:W-:Y:S01]  /*13b50*/  MOV R135, R139 ;  /* 0x0000008b00877202 */ /* 0x000fe20000000f00 */
[----:B------:R-:W-:Y:S01]  /*13b60*/  IMAD.MOV.U32 R139, RZ, RZ, R150 ;  /* 0x000000ffff8b7224 */ /* 0x000fe200078e0096 */
[----:B------:R-:W-:Y:S01]  /*13b70*/  F2FP.BF16.PACK_AB R11, R112, R114 ;  /* 0x00000072700b723e */ /* 0x000fe200000010ff */
[----:B------:R-:W-:Y:S01]  /*13b80*/  IMAD.MOV.U32 R150, RZ, RZ, R149 ;  /* 0x000000ffff967224 */ /* 0x000fe200078e0095 */
[----:B------:R-:W-:Y:S01]  /*13b90*/  MOV R126, R131 ;  /* 0x00000083007e7202 */ /* 0x000fe20000000f00 */
[----:B------:R-:W-:Y:S01]  /*13ba0*/  IMAD.MOV.U32 R149, RZ, RZ, R148 ;  /* 0x000000ffff957224 */ /* 0x000fe200078e0094 */
[----:B------:R3:W5:Y:S01]  /*13bb0*/  LDL.LU R236, [R1+0xa0] ;  /* 0x0000a00001ec7983 */ /* 0x0007620000300800 */
[----:B-1----:R-:W-:Y:S01]  /*13bc0*/  FFMA.FTZ R2, R169, c[0x0][0x2d0], -R0 ;  /* 0x0000b400a9027a23 */ /* 0x002fe20000010800 */
[----:B------:R-:W-:Y:S01]  /*13bd0*/  MOV R148, R134 ;  /* 0x0000008600947202 */ /* 0x000fe20000000f00 */
[----:B------:R-:W-:-:S02]  /*13be0*/  IMAD.MOV.U32 R155, RZ, RZ, R171 ;  /* 0x000000ffff9b7224 */ /* 0x000fc400078e00ab */
[----:B------:R-:W-:Y:S01]  /*13bf0*/  FFMA.FTZ R31, R136, c[0x0][0x2d0], -R5 ;  /* 0x0000b400881f7a23 */ /* 0x000fe20000010805 */
[----:B------:R1:W1:Y:S01]  /*13c00*/  MUFU.EX2 R104, R2 ;  /* 0x0000000200687308 */ /* 0x0002620000000800 */
[----:B------:R-:W-:Y:S01]  /*13c10*/  MOV R171, R166 ;  /* 0x000000a600ab7202 */ /* 0x000fe20000000f00 */
[----:B------:R-:W-:Y:S01]  /*13c20*/  IMAD.MOV.U32 R134, RZ, RZ, R132 ;  /* 0x000000ffff867224 */ /* 0x000fe200078e0084 */
[----:B------:R-:W-:Y:S01]  /*13c30*/  MOV R140, R155 ;  /* 0x0000009b008c7202 */ /* 0x000fe20000000f00 */
[----:B------:R-:W-:Y:S02]  /*13c40*/  IMAD.MOV.U32 R136, RZ, RZ, R138 ;  /* 0x000000ffff887224 */ /* 0x000fe400078e008a */
[----:B------:R-:W-:Y:S02]  /*13c50*/  IMAD.MOV.U32 R127, RZ, RZ, R129 ;  /* 0x000000ffff7f7224 */ /* 0x000fe400078e0081 */
[----:B------:R-:W-:Y:S02]  /*13c60*/  IMAD.MOV.U32 R124, RZ, RZ, R130 ;  /* 0x000000ffff7c7224 */ /* 0x000fe400078e0082 */
[----:B------:R-:W-:-:S02]  /*13c70*/  IMAD.MOV.U32 R174, RZ, RZ, R70 ;  /* 0x000000ffffae7224 */ /* 0x000fc400078e0046 */
[----:B------:R-:W-:Y:S02]  /*13c80*/  FADD.FTZ R32, R252, R248 ;  /* 0x000000f8fc207221 */ /* 0x000fe40000010000 */
[--C-:B------:R-:W-:Y:S02]  /*13c90*/  FFMA.FTZ R29, R228, c[0x0][0x2d0], -R6.reuse ;  /* 0x0000b400e41d7a23 */ /* 0x100fe40000010806 */
[----:B------:R-:W-:Y:S02]  /*13ca0*/  FFMA.FTZ R28, R119, c[0x0][0x2d0], -R6 ;  /* 0x0000b400771c7a23 */ /* 0x000fe40000010806 */
[----:B------:R-:W-:Y:S02]  /*13cb0*/  FFMA.FTZ R3, R123, c[0x0][0x2d0], -R5 ;  /* 0x0000b4007b037a23 */ /* 0x000fe40000010805 */
[----:B------:R-:W-:Y:S02]  /*13cc0*/  FADD.FTZ R33, R151, R4 ;  /* 0x0000000497217221 */ /* 0x000fe40000010000 */
[----:B------:R-:W-:-:S02]  /*13cd0*/  IMAD.MOV.U32 R121, RZ, RZ, R69 ;  /* 0x000000ffff797224 */ /* 0x000fc400078e0045 */
[----:B------:R-:W-:Y:S01]  /*13ce0*/  IMAD.MOV.U32 R120, RZ, RZ, R139 ;  /* 0x000000ffff787224 */ /* 0x000fe200078e008b */
[C---:B------:R-:W-:Y:S01]  /*13cf0*/  HMMA.16816.F32.BF16 R56, R8.reuse, R24, R56 ;  /* 0x000000180838723c */ /* 0x040fe20000041838 */
[----:B------:R-:W-:Y:S01]  /*13d00*/  IMAD.MOV.U32 R166, RZ, RZ, R175 ;  /* 0x000000ffffa67224 */ /* 0x000fe200078e00af */
[----:B------:R-:W-:Y:S01]  /*13d10*/  MOV R175, R173 ;  /* 0x000000ad00af7202 */ /* 0x000fe20000000f00 */
[----:B-1----:R-:W-:Y:S01]  /*13d20*/  FFMA.FTZ R2, R152, c[0x0][0x2d0], -R6 ;  /* 0x0000b40098027a23 */ /* 0x002fe20000010806 */
[----:B------:R-:W-:Y:S01]  /*13d30*/  MOV R246, R150 ;  /* 0x0000009600f67202 */ /* 0x000fe20000000f00 */
[----:B------:R-:W-:Y:S01]  /*13d40*/  IMAD.MOV.U32 R138, RZ, RZ, R134 ;  /* 0x000000ffff8a7224 */ /* 0x000fe200078e0086 */
[----:B------:R3:W5:Y:S01]  /*13d50*/  LDL.LU R235, [R1+0x9c] ;  /* 0x00009c0001eb7983 */ /* 0x0007620000300800 */
[----:B------:R-:W-:Y:S01]  /*13d60*/  IMAD.MOV.U32 R137, RZ, RZ, R171 ;  /* 0x000000ffff897224 */ /* 0x000fe200078e00ab */
[----:B------:R-:W-:Y:S01]  /*13d70*/  HMMA.16816.F32.BF16 R128, R8, R26, R52 ;  /* 0x0000001a0880723c */ /* 0x000fe20000041834 */
[----:B------:R-:W-:-:S02]  /*13d80*/  IMAD.MOV.U32 R173, RZ, RZ, R68 ;  /* 0x000000ffffad7224 */ /* 0x000fc400078e0044 */
[--C-:B------:R-:W-:Y:S02]  /*13d90*/  FFMA.FTZ R70, R156, c[0x0][0x2d0], -R0.reuse ;  /* 0x0000b4009c467a23 */ /* 0x100fe40000010800 */
[----:B------:R-:W-:Y:S01]  /*13da0*/  IMAD.MOV.U32 R132, RZ, RZ, R75 ;  /* 0x000000ffff847224 */ /* 0x000fe200078e004b */
[----:B------:R-:W-:Y:S01]  /*13db0*/  F2FP.BF16.PACK_AB R4, R108, R111 ;  /* 0x0000006f6c04723e */ /* 0x000fe200000010ff */
[--C-:B------:R-:W-:Y:S01]  /*13dc0*/  FFMA.FTZ R54, R167, c[0x0][0x2d0], -R0.reuse ;  /* 0x0000b400a7367a23 */ /* 0x100fe20000010800 */
[----:B------:R1:W-:Y:S01]  /*13dd0*/  MUFU.EX2 R75, R2 ;  /* 0x00000002004b7308 */ /* 0x0003e20000000800 */
[----:B------:R-:W-:Y:S02]  /*13de0*/  FFMA.FTZ R55, R164, c[0x0][0x2d0], -R0 ;  /* 0x0000b400a4377a23 */ /* 0x000fe40000010800 */
[----:B------:R-:W-:Y:S01]  /*13df0*/  IMAD.MOV.U32 R145, RZ, RZ, R148 ;  /* 0x000000ffff917224 */ /* 0x000fe200078e0094 */
[----:B------:R-:W-:Y:S01]  /*13e00*/  MOV R155, R166 ;  /* 0x000000a6009b7202 */ /* 0x000fe20000000f00 */
[----:B------:R-:W-:-:S02]  /*13e10*/  FFMA.FTZ R68, R157, c[0x0][0x2d0], -R0 ;  /* 0x0000b4009d447a23 */ /* 0x000fc40000010800 */
[----:B------:R-:W-:Y:S02]  /*13e20*/  IMAD.MOV.U32 R249, RZ, RZ, R149 ;  /* 0x000000fffff97224 */ /* 0x000fe400078e0095 */
[----:B------:R-:W-:Y:S01]  /*13e30*/  IMAD.MOV.U32 R153, RZ, RZ, R168 ;  /* 0x000000ffff997224 */ /* 0x000fe200078e00a8 */
[C---:B------:R-:W-:Y:S01]  /*13e40*/  HMMA.16816.F32.BF16 R60, R8.reuse, R20, R60 ;  /* 0x00000014083c723c */ /* 0x040fe2000004183c */
[----:B------:R-:W-:Y:S02]  /*13e50*/  FFMA.FTZ R0, R229, c[0x0][0x2d0], -R6 ;  /* 0x0000b400e5007a23 */ /* 0x000fe40000010806 */
[----:B------:R-:W-:Y:S01]  /*13e60*/  IMAD.MOV.U32 R248, RZ, RZ, R138 ;  /* 0x000000fffff87224 */ /* 0x000fe200078e008a */
[----:B------:R-:W-:Y:S01]  /*13e70*/  MOV R138, c[0x0][0x2c4] ;  /* 0x0000b100008a7a02 */ /* 0x000fe20000000f00 */
[--C-:B------:R-:W-:Y:S01]  /*13e80*/  FFMA.FTZ R52, R231, c[0x0][0x2d0], -R7.reuse ;  /* 0x0000b400e7347a23 */ /* 0x100fe20000010807 */
[----:B--2---:R-:W-:Y:S01]  /*13e90*/  F2FP.BF16.PACK_AB R6, R109, R110 ;  /* 0x0000006e6d06723e */ /* 0x004fe200000010ff */
[----:B------:R-:W-:Y:S01]  /*13ea0*/  FFMA.FTZ R53, R230, c[0x0][0x2d0], -R7 ;  /* 0x0000b400e6357a23 */ /* 0x000fe20000010807 */
[----:B------:R-:W-:Y:S01]  /*13eb0*/  F2FP.BF16.PACK_AB R7, R104, R105 ;  /* 0x000000696807723e */ /* 0x000fe200000010ff */
[--C-:B-1----:R-:W-:Y:S01]  /*13ec0*/  FFMA.FTZ R2, R140, c[0x0][0x2d0], -R5.reuse ;  /* 0x0000b4008c027a23 */ /* 0x102fe20000010805 */
[C---:B------:R-:W-:Y:S01]  /*13ed0*/  HMMA.16816.F32.BF16 R76, R8.reuse, R22, R76 ;  /* 0x00000016084c723c */ /* 0x040fe2000004184c */
[----:B------:R-:W-:Y:S01]  /*13ee0*/  FFMA.FTZ R30, R137, c[0x0][0x2d0], -R5 ;  /* 0x0000b400891e7a23 */ /* 0x000fe20000010805 */
[----:B------:R-:W-:Y:S01]  /*13ef0*/  F2FP.BF16.PACK_AB R5, R106, R107 ;  /* 0x0000006b6a05723e */ /* 0x000fe200000010ff */
[----:B------:R1:W-:Y:S01]  /*13f00*/  MUFU.EX2 R69, R0 ;  /* 0x0000000000457308 */ /* 0x0003e20000000800 */
[----:B------:R-:W-:Y:S01]  /*13f10*/  ISETP.NE.AND P6, PT, R138, 0x1, PT ;  /* 0x000000018a00780c */ /* 0x000fe20003fc5270 */
[----:B------:R-:W-:Y:S01]  /*13f20*/  IMAD.MOV.U32 R152, RZ, RZ, R175 ;  /* 0x000000ffff987224 */ /* 0x000fe200078e00af */
[----:B------:R-:W-:Y:S01]  /*13f30*/  MOV R168, R173 ;  /* 0x000000ad00a87202 */ /* 0x000fe20000000f00 */
[----:B------:R-:W-:Y:S01]  /*13f40*/  IMAD.MOV.U32 R171, RZ, RZ, R174 ;  /* 0x000000ffffab7224 */ /* 0x000fe200078e00ae */
[----:B------:R-:W-:Y:S01]  /*13f50*/  HMMA.16816.F32.BF16 R84, R8, R16, R84 ;  /* 0x000000100854723c */ /* 0x000fe20000041854 */
[----:B------:R-:W-:-:S02]  /*13f60*/  IMAD.MOV.U32 R166, RZ, RZ, R172 ;  /* 0x000000ffffa67224 */ /* 0x000fc400078e00ac */
[----:B------:R-:W-:-:S05]  /*13f70*/  IMAD.MOV.U32 R147, RZ, RZ, R233 ;  /* 0x000000ffff937224 */ /* 0x000fca00078e00e9 */
[----:B------:R-:W-:Y:S01]  /*13f80*/  HMMA.16816.F32.BF16 R160, R8, R18, R160 ;  /* 0x0000001208a0723c */ /* 0x000fe200000418a0 */
[----:B------:R-:W-:-:S07]  /*13f90*/  IMAD.MOV.U32 R122, RZ, RZ, R132 ;  /* 0x000000ffff7a7224 */ /* 0x000fce00078e0084 */
[----:B----4-:R-:W-:Y:S01]  /*13fa0*/  HMMA.16816.F32.BF16 R100, R8, R14, R100 ;  /* 0x0000000e0864723c */ /* 0x010fe20000041864 */
[----:B-1----:R-:W-:Y:S01]  /*13fb0*/  FADD.FTZ R0, R177, R33 ;  /* 0x00000021b1007221 */ /* 0x002fe20000010000 */
[----:B------:R-:W-:Y:S01]  /*13fc0*/  MOV R169, R126 ;  /* 0x0000007e00a97202 */ /* 0x000fe20000000f00 */
[----:B------:R-:W-:Y:S01]  /*13fd0*/  IMAD.MOV.U32 R170, RZ, RZ, R141 ;  /* 0x000000ffffaa7224 */ /* 0x000fe200078e008d */
[----:B------:R-:W-:Y:S01]  /*13fe0*/  MOV R123, R165 ;  /* 0x000000a5007b7202 */ /* 0x000fe20000000f00 */
[----:B------:R-:W-:Y:S01]  /*13ff0*/  FADD.FTZ R0, R176, R0 ;  /* 0x00000000b0007221 */ /* 0x000fe20000010000 */
[----:B------:R-:W-:Y:S01]  /*14000*/  MOV R139, R133 ;  /* 0x00000085008b7202 */ /* 0x000fe20000000f00 */
[----:B------:R-:W-:Y:S01]  /*14010*/  MUFU.EX2 R29, R29 ;  /* 0x0000001d001d7308 */ /* 0x000fe20000000800 */
[----:B------:R-:W-:Y:S01]  /*14020*/  HMMA.16816.F32.BF16 R92, R4, R24, R92 ;  /* 0x00000018045c723c */ /* 0x000fe2000004185c */
[----:B------:R-:W-:Y:S01]  /*14030*/  FADD.FTZ R0, R181, R0 ;  /* 0x00000000b5007221 */ /* 0x000fe20000010000 */
[----:B------:R-:W-:Y:S04]  /*14040*/  LDSM.16.MT88.4 R148, [R227+0x3100] ;  /* 0x00310000e394783b */ /* 0x000fe80000004200 */
[----:B------:R3:W5:Y:S01]  /*14050*/  LDL.LU R234, [R1+0x98] ;  /* 0x0000980001ea7983 */ /* 0x0007620000300800 */
[----:B------:R1:W-:Y:S01]  /*14060*/  MUFU.EX2 R24, R3 ;  /* 0x0000000300187308 */ /* 0x0003e20000000800 */
[----:B------:R-:W-:Y:S08]  /*14070*/  HMMA.16816.F32.BF16 R172, R8, R12, R96 ;  /* 0x0000000c08ac723c */ /* 0x000ff00000041860 */
[----:B------:R-:W-:Y:S01]  /*14080*/  HMMA.16816.F32.BF16 R64, R4, R22, R64 ;  /* 0x000000160440723c */ /* 0x000fe20000041840 */
[----:B------:R2:W-:Y:S01]  /*14090*/  MUFU.EX2 R23, R2 ;  /* 0x0000000200177308 */ /* 0x0005e20000000800 */
[----:B------:R-:W-:-:S06]  /*140a0*/  FADD.FTZ R8, R246, R249 ;  /* 0x000000f9f6087221 */ /* 0x000fcc0000010000 */
[----:B------:R-:W-:Y:S01]  /*140b0*/  HMMA.16816.F32.BF16 R88, R4, R26, R88 ;  /* 0x0000001a0458723c */ /* 0x000fe20000041858 */
[----:B-1----:R-:W-:-:S07]  /*140c0*/  FADD.FTZ R3, R120, R145 ;  /* 0x0000009178037221 */ /* 0x002fce0000010000 */
[----:B------:R-:W-:Y:S01]  /*140d0*/  HMMA.16816.F32.BF16 R80, R4, R20, R80 ;  /* 0x000000140450723c */ /* 0x000fe20000041850 */
[----:B------:R-:W-:Y:S01]  /*140e0*/  IMAD.MOV.U32 R120, RZ, RZ, R154 ;  /* 0x000000ffff787224 */ /* 0x000fe200078e009a */
[----:B------:R-:W-:Y:S01]  /*140f0*/  MOV R154, R144 ;  /* 0x00000090009a7202 */ /* 0x000fe20000000f00 */
[----:B--2---:R-:W-:-:S05]  /*14100*/  FADD.FTZ R2, R183, R32 ;  /* 0x00000020b7027221 */ /* 0x004fca0000010000 */
[----:B------:R-:W-:Y:S01]  /*14110*/  HMMA.16816.F32.BF16 R48, R4, R16, R48 ;  /* 0x000000100430723c */ /* 0x000fe20000041830 */
[----:B------:R-:W-:-:S07]  /*14120*/  FADD.FTZ R8, R121, R8 ;  /* 0x0000000879087221 */ /* 0x000fce0000010000 */
[----:B------:R-:W-:Y:S01]  /*14130*/  HMMA.16816.F32.BF16 R44, R4, R18, R44 ;  /* 0x00000012042c723c */ /* 0x000fe2000004182c */
[----:B------:R-:W-:-:S07]  /*14140*/  FADD.FTZ R3, R122, R3 ;  /* 0x000000037a037221 */ /* 0x000fce0000010000 */
[----:B------:R-:W-:Y:S01]  /*14150*/  HMMA.16816.F32.BF16 R36, R4, R12, R36 ;  /* 0x0000000c0424723c */ /* 0x000fe20000041824 */
[----:B------:R-:W-:-:S07]  /*14160*/  IMAD.MOV.U32 R96, RZ, RZ, R153 ;  /* 0x000000ffff607224 */ /* 0x000fce00078e0099 */
[----:B------:R-:W-:Y:S01]  /*14170*/  HMMA.16816.F32.BF16 R40, R4, R14, R40 ;  /* 0x0000000e0428723c */ /* 0x000fe20000041828 */
[----:B------:R-:W-:Y:S02]  /*14180*/  IMAD.MOV.U32 R97, RZ, RZ, R146 ;  /* 0x000000ffff617224 */ /* 0x000fe400078e0092 */
[----:B------:R-:W-:Y:S02]  /*14190*/  IMAD.MOV.U32 R140, RZ, RZ, R166 ;  /* 0x000000ffff8c7224 */ /* 0x000fe400078e00a6 */
[----:B------:R-:W-:Y:S01]  /*141a0*/  IMAD.MOV.U32 R137, RZ, RZ, R135 ;  /* 0x000000ffff897224 */ /* 0x000fe200078e0087 */
[----:B------:R-:W-:Y:S01]  /*141b0*/  MOV R25, R136 ;  /* 0x0000008800197202 */ /* 0x000fe20000000f00 */
[----:B------:R-:W-:Y:S01]  /*141c0*/  FADD.FTZ R7, R180, R0 ;  /* 0x00000000b4077221 */ /* 0x000fe20000010000 */
[----:B------:R-:W-:Y:S01]  /*141d0*/  MUFU.EX2 R28, R28 ;  /* 0x0000001c001c7308 */ /* 0x000fe20000000800 */
[----:B------:R-:W-:Y:S01]  /*141e0*/  @P6 IMAD.HI.U32 R0, R154, c[0x0][0x2c8], RZ ;  /* 0x0000b2009a006a27 */ /* 0x000fe200078e00ff */
[----:B------:R-:W-:Y:S01]  /*141f0*/  MOV R121, R152 ;  /* 0x0000009800797202 */ /* 0x000fe20000000f00 */
[----:B------:R-:W1:Y:S02]  /*14200*/  LDSM.16.MT88.4 R132, [R224+0x3100] ;  /* 0x00310000e084783b */ /* 0x000e640000004200 */
[----:B------:R-:W-:-:S02]  /*14210*/  IMAD.MOV.U32 R98, RZ, RZ, R142 ;  /* 0x000000ffff627224 */ /* 0x000fc400078e008e */
[----:B------:R-:W-:Y:S01]  /*14220*/  FADD.FTZ R2, R182, R2 ;  /* 0x00000002b6027221 */ /* 0x000fe20000010000 */
[----:B------:R-:W-:Y:S01]  /*14230*/  MOV R152, R143 ;  /* 0x0000008f00987202 */ /* 0x000fe20000000f00 */
[----:B------:R-:W-:Y:S01]  /*14240*/  IMAD.MOV.U32 R246, RZ, RZ, R147 ;  /* 0x000000fffff67224 */ /* 0x000fe200078e0093 */
[----:B------:R-:W-:Y:S01]  /*14250*/  @P6 SHF.R.U32.HI R154, RZ, c[0x0][0x2cc], R0 ;  /* 0x0000b300ff9a6a19 */ /* 0x000fe20000011600 */
[----:B------:R-:W-:Y:S01]  /*14260*/  IMAD.MOV.U32 R99, RZ, RZ, R127 ;  /* 0x000000ffff637224 */ /* 0x000fe200078e007f */
[----:B------:R3:W5:Y:S01]  /*14270*/  LDL.LU R233, [R1+0x94] ;  /* 0x0000940001e97983 */ /* 0x0007620000300800 */
[----:B------:R-:W-:Y:S02]  /*14280*/  FADD.FTZ R4, R96, R8 ;  /* 0x0000000860047221 */ /* 0x000fe40000010000 */
[----:B------:R-:W-:Y:S02]  /*14290*/  FADD.FTZ R3, R97, R3 ;  /* 0x0000000361037221 */ /* 0x000fe40000010000 */
[----:B------:R-:W-:-:S02]  /*142a0*/  IMAD.MOV.U32 R27, RZ, RZ, R123 ;  /* 0x000000ffff1b7224 */ /* 0x000fc400078e007b */
[----:B------:R-:W-:Y:S01]  /*142b0*/  IMAD.MOV.U32 R249, RZ, RZ, R155 ;  /* 0x000000fffff97224 */ /* 0x000fe200078e009b */
[----:B------:R-:W2:Y:S01]  /*142c0*/  MUFU.EX2 R20, R34 ;  /* 0x0000002200147308 */ /* 0x000ea20000000800 */
[----:B------:R-:W-:Y:S01]  /*142d0*/  FADD.FTZ R2, R98, R2 ;  /* 0x0000000262027221 */ /* 0x000fe20000010000 */
[----:B------:R-:W4:Y:S01]  /*142e0*/  LDSM.16.MT88.4 R164, [R225+0x3100] ;  /* 0x00310000e1a4783b */ /* 0x000f220000004200 */
[----:B------:R-:W-:Y:S02]  /*142f0*/  FADD.FTZ R6, R99, R4 ;  /* 0x0000000463067221 */ /* 0x000fe40000010000 */
[----:B------:R-:W-:Y:S01]  /*14300*/  FADD.FTZ R5, R169, R3 ;  /* 0x00000003a9057221 */ /* 0x000fe20000010000 */
[----:B------:R-:W-:Y:S01]  /*14310*/  IADD3 R3, R154, R152, -R246 ;  /* 0x000000989a037210 */ /* 0x000fe20007ffe8f6 */
[----:B------:R-:W-:Y:S01]  /*14320*/  FADD.FTZ R4, R170, R2 ;  /* 0x00000002aa047221 */ /* 0x000fe20000010000 */
[----:B------:R-:W1:Y:S01]  /*14330*/  MUFU.EX2 R9, R54 ;  /* 0x0000003600097308 */ /* 0x000e620000000800 */
[----:B------:R-:W-:Y:S01]  /*14340*/  IMAD.MOV.U32 R2, RZ, RZ, RZ ;  /* 0x000000ffff027224 */ /* 0x000fe200078e00ff */
[----:B------:R-:W1:Y:S03]  /*14350*/  LDSM.16.MT88.4 R16, [R226+0x3100] ;  /* 0x00310000e210783b */ /* 0x000e660000004200 */
[----:B------:R-:W-:Y:S01]  /*14360*/  IMAD.HI R2, R3, -0x6db6db6d, R2 ;  /* 0x9249249303027827 */ /* 0x000fe200078e0202 */
[----:B------:R-:W-:Y:S01]  /*14370*/  MOV R170, R121 ;  /* 0x0000007900aa7202 */ /* 0x000fe20000000f00 */
[----:B------:R3:W5:Y:S03]  /*14380*/  LDL.LU R232, [R1+0x90] ;  /* 0x0000900001e87983 */ /* 0x0007660000300800 */
[----:B------:R-:W-:Y:S01]  /*14390*/  SHF.R.U32.HI R0, RZ, 0x1f, R2 ;  /* 0x0000001fff007819 */ /* 0x000fe20000011602 */
[----:B------:R-:W-:-:S02]  /*143a0*/  IMAD.MOV.U32 R122, RZ, RZ, R140 ;  /* 0x000000ffff7a7224 */ /* 0x000fc400078e008c */
[----:B------:R-:W-:Y:S01]  /*143b0*/  IMAD.MOV.U32 R153, RZ, RZ, R125 ;  /* 0x000000ffff997224 */ /* 0x000fe200078e007d */
[----:B------:R-:W-:Y:S01]  /*143c0*/  LEA.HI.SX32 R8, R2, R0, 0x1a ;  /* 0x0000000002087211 */ /* 0x000fe200078fd2ff */
[----:B------:R-:W-:Y:S01]  /*143d0*/  FADD.FTZ R2, R170, R6 ;  /* 0x00000006aa027221 */ /* 0x000fe20000010000 */
[----:B------:R-:W1:Y:S01]  /*143e0*/  MUFU.EX2 R11, R35 ;  /* 0x00000023000b7308 */ /* 0x000e620000000800 */
[----:B------:R-:W-:Y:S01]  /*143f0*/  IMAD.MOV.U32 R252, RZ, RZ, R137 ;  /* 0x000000fffffc7224 */ /* 0x000fe200078e0089 */
[----:B------:R3:W5:Y:S01]  /*14400*/  LDL.LU R231, [R1+0x8c] ;  /* 0x00008c0001e77983 */ /* 0x0007620000300800 */
[----:B------:R-:W-:Y:S02]  /*14410*/  FADD.FTZ R0, R171, R5 ;  /* 0x00000005ab007221 */ /* 0x000fe40000010000 */
[----:B------:R-:W-:Y:S02]  /*14420*/  FADD.FTZ R4, R168, R4 ;  /* 0x00000004a8047221 */ /* 0x000fe40000010000 */
[----:B------:R-:W-:-:S02]  /*14430*/  IMAD.MOV.U32 R96, RZ, RZ, R122 ;  /* 0x000000ffff607224 */ /* 0x000fc400078e007a */
[----:B------:R-:W-:Y:S02]  /*14440*/  FADD.FTZ R3, R27, R7 ;  /* 0x000000071b037221 */ /* 0x000fe40000010000 */
[----:B------:R-:W-:Y:S02]  /*14450*/  IMAD.MOV.U32 R97, RZ, RZ, R120 ;  /* 0x000000ffff617224 */ /* 0x000fe400078e0078 */
[----:B------:R-:W-:Y:S02]  /*14460*/  IMAD.MOV.U32 R98, RZ, RZ, R249 ;  /* 0x000000ffff627224 */ /* 0x000fe400078e00f9 */
        /* <DEDUP_REMOVED lines=15> */
[----:B------:R-:W-:Y:S01]  /*14560*/  IMNMX R6, RZ, R8, !PT ;  /* 0x00000008ff067217 */ /* 0x000fe20007800200 */
[----:B------:R-:W-:Y:S01]  /*14570*/  FADD.FTZ R3, R219, R3 ;  /* 0x00000003db037221 */ /* 0x000fe20000010000 */
[----:B------:R3:W5:Y:S01]  /*14580*/  LDL.LU R230, [R1+0x88] ;  /* 0x0000880001e67983 */ /* 0x0007620000300800 */
[----:B------:R-:W-:Y:S02]  /*14590*/  FADD.FTZ R4, R244, R4 ;  /* 0x00000004f4047221 */ /* 0x000fe40000010000 */
[----:B------:R-:W-:Y:S01]  /*145a0*/  FADD.FTZ R5, R242, R2 ;  /* 0x00000002f2057221 */ /* 0x000fe20000010000 */
[----:B------:R-:W-:Y:S01]  /*145b0*/  MOV R249, R153 ;  /* 0x0000009900f97202 */ /* 0x000fe20000000f00 */
        /* <DEDUP_REMOVED lines=63> */
[----:B--2---:R-:W-:Y:S02]  /*149b0*/  FADD.FTZ R3, R20, R2 ;  /* 0x0000000214037221 */ /* 0x004fe40000010000 */
        /* <DEDUP_REMOVED lines=32> */
[C---:B------:R-:W-:Y:S08]  /*14bc0*/  HMMA.16816.F32.BF16 R124, R176.reuse, R132, R56 ;  /* 0x00000084b07c723c */ /* 0x040ff00000041838 */
[C---:B------:R-:W-:Y:S08]  /*14bd0*/  HMMA.16816.F32.BF16 R128, R176.reuse, R134, R128 ;  /* 0x00000086b080723c */ /* 0x040ff00000041880 */
[C---:B------:R-:W-:Y:S08]  /*14be0*/  HMMA.16816.F32.BF16 R140, R176.reuse, R148, R60 ;  /* 0x00000094b08c723c */ /* 0x040ff0000004183c */
[C---:B------:R-:W-:Y:S08]  /*14bf0*/  HMMA.16816.F32.BF16 R144, R176.reuse, R150, R76 ;  /* 0x00000096b090723c */ /* 0x040ff0000004184c */
[C---:B----4-:R-:W-:Y:S08]  /*14c00*/  HMMA.16816.F32.BF16 R156, R176.reuse, R164, R84 ;  /* 0x000000a4b09c723c */ /* 0x050ff00000041854 */
        /* <DEDUP_REMOVED lines=21> */
.L_x_726:
[----:B------:R-:W-:Y:S04]  /*14d60*/  DEPBAR.LE SB0, 0x0 ;  /* 0x000080000000791a */ /* 0x000fe80000000000 */
[----:B------:R-:W-:Y:S01]  /*14d70*/  BAR.SYNC.DEFER_BLOCKING 0x0 ;  /* 0x0000000000007b1d */ /* 0x000fe20000010000 */
[----:B------:R-:W-:Y:S01]  /*14d80*/  ISETP.GE.AND P0, PT, R214, RZ, PT ;  /* 0x000000ffd600720c */ /* 0x000fe20003f06270 */
[----:B------:R-:W-:Y:S11]  /*14d90*/  IMAD.MOV.U32 R215, RZ, RZ, c[0x0][0x208] ;  /* 0x00008200ffd77624 */ /* 0x000ff600078e00ff */
[----:B------:R-:W-:Y:S01]  /*14da0*/  @!UPT UIADD3 URZ, URZ, URZ, URZ ;  /* 0x0000003f3f3ff290 */ /* 0x000fe2000fffe03f */
[----:B-12---:R-:W-:Y:S05]  /*14db0*/  @P0 SHF.R.S32.HI R0, RZ, 0x1f, R214 ;  /* 0x0000001fff000819 */ /* 0x006fea00000114d6 */
[----:B------:R-:W-:Y:S04]  /*14dc0*/  @P0 IMAD R0, R0, c[0x0][0x208], RZ ;  /* 0x0000820000000a24 */ /* 0x000fe800078e02ff */
[----:B------:R-:W-:Y:S01]  /*14dd0*/  @P0 IMAD R0, R214, c[0x0][0x20c], R0 ;  /* 0x00008300d6000a24 */ /* 0x000fe200078e0200 */
[----:B-----5:R-:W-:Y:S08]  /*14de0*/  LDSM.16.M88.4 R112, [R230+0x7100] ;  /* 0x00710000e670783b */ /* 0x020ff00000000200 */
[----:B------:R-:W1:Y:S08]  /*14df0*/  LDSM.16.M88.4 R16, [R119+0x3900] ;  /* 0x003900007710783b */ /* 0x000e700000000200 */
[----:B------:R-:W2:Y:S08]  /*14e00*/  LDSM.16.M88.4 R108, [R230+0x9100] ;  /* 0x00910000e66c783b */ /* 0x000eb00000000200 */
[----:B------:R-:W3:Y:S08]  /*14e10*/  LDSM.16.M88.4 R32, [R119+0x4100] ;  /* 0x004100007720783b */ /* 0x000ef00000000200 */
[----:B------:R-:W4:Y:S06]  /*14e20*/  LDL.64 R218, [R1+0x30] ;  /* 0x0000300001da7983 */ /* 0x000f2c0000100a00 */
[----:B------:R-:W2:Y:S06]  /*14e30*/  LDL.64 R216, [R1+0x38] ;  /* 0x0000380001d87983 */ /* 0x000eac0000100a00 */
[----:B------:R-:W1:Y:S08]  /*14e40*/  LDSM.16.M88.4 R48, [R119+0x4900] ;  /* 0x004900007730783b */ /* 0x000e700000000200 */
[----:B------:R-:W2:Y:S04]  /*14e50*/  LDL R2, [R1+0x60] ;  /* 0x0000600001027983 */ /* 0x000ea80000100800 */
        /* <DEDUP_REMOVED lines=10> */
[----:B------:R1:W-:Y:S04]  /*14f00*/  STL [R1+0x7c], R230 ;  /* 0x00007ce601007387 */ /* 0x0003e80000100800 */
        /* <DEDUP_REMOVED lines=9> */
[----:B--2---:R-:W-:Y:S01]  /*14fa0*/  LOP3.LUT P3, RZ, R2, 0x1, RZ, 0xc0, !PT ;  /* 0x0000000102ff7812 */ /* 0x004fe2000786c0ff */
[-C--:B-1----:R-:W-:Y:S01]  /*14fb0*/  HMMA.16816.F32.BF16 R4, R112, R16.reuse, RZ ;  /* 0x000000107004723c */ /* 0x082fe200000418ff */
[----:B------:R-:W-:Y:S02]  /*14fc0*/  IMAD.MOV.U32 R217, RZ, RZ, c[0x0][0x208] ;  /* 0x00008200ffd97624 */ /* 0x000fe400078e00ff */
[----:B------:R-:W-:Y:S02]  /*14fd0*/  MOV R230, R2 ;  /* 0x0000000200e67202 */ /* 0x000fe40000000f00 */
[----:B------:R-:W-:Y:S01]  /*14fe0*/  IMAD.SHL.U32 R217, R217, 0x20, RZ ;  /* 0x00000020d9d97824 */ /* 0x000fe200078e00ff */
[----:B------:R-:W2:Y:S02]  /*14ff0*/  LDL R2, [R1+0x20] ;  /* 0x0000200001027983 */ /* 0x000ea40000100800 */
[C---:B------:R-:W-:Y:S02]  /*15000*/  HMMA.16816.F32.BF16 R8, R108.reuse, R16, RZ ;  /* 0x000000106c08723c */ /* 0x040fe400000418ff */
[----:B------:R-:W-:Y:S06]  /*15010*/  STL [R1+0xa4], R231 ;  /* 0x0000a4e701007387 */ /* 0x000fec0000100800 */
        /* <DEDUP_REMOVED lines=29> */
[----:B------:R-:W-:Y:S01]  /*151f0*/  @P0 IMAD.WIDE.U32 R192, R214, c[0x0][0x208], RZ ;  /* 0x00008200d6c00a25 */ /* 0x000fe200078e00ff */
[-C--:B------:R-:W-:Y:S04]  /*15200*/  HMMA.16816.F32.BF16 R12, R196, R194.reuse, R12 ;  /* 0x000000c2c40c723c */ /* 0x080fe8000004180c */
[----:B------:R-:W-:Y:S04]  /*15210*/  @P0 IMAD.IADD R0, R193, 0x1, R0 ;  /* 0x00000001c1000824 */ /* 0x000fe800078e0200 */
[C---:B------:R-:W-:Y:S04]  /*15220*/  HMMA.16816.F32.BF16 R16, R188.reuse, R194, R16 ;  /* 0x000000c2bc10723c */ /* 0x040fe80000041810 */
[----:B------:R-:W-:Y:S04]  /*15230*/  @P0 IMAD R0, R0, 0x70, RZ ;  /* 0x0000007000000824 */ /* 0x000fe800078e02ff */
[-C--:B------:R-:W-:Y:S08]  /*15240*/  HMMA.16816.F32.BF16 R20, R188, R200.reuse, R20 ;  /* 0x000000c8bc14723c */ /* 0x080ff00000041814 */
[C---:B------:R-:W-:Y:S07]  /*15250*/  HMMA.16816.F32.BF16 R24, R196.reuse, R200, R24 ;  /* 0x000000c8c418723c */ /* 0x040fee0000041818 */
[----:B----4-:R-:W-:Y:S01]  /*15260*/  @P0 MOV R201, R219 ;  /* 0x000000db00c90202 */ /* 0x010fe20000000f00 */
[-C--:B------:R-:W-:Y:S04]  /*15270*/  HMMA.16816.F32.BF16 R28, R196, R202.reuse, R28 ;  /* 0x000000cac41c723c */ /* 0x080fe8000004181c */
[----:B------:R-:W-:Y:S02]  /*15280*/  @P0 IMAD.MOV.U32 R200, RZ, RZ, R216 ;  /* 0x000000ffffc80224 */ /* 0x000fe400078e00d8 */
[----:B------:R-:W-:Y:S02]  /*15290*/  IMAD.MOV.U32 R216, RZ, RZ, 0x5 ;  /* 0x00000005ffd87424 */ /* 0x000fe400078e00ff */
[C---:B------:R-:W-:Y:S04]  /*152a0*/  HMMA.16816.F32.BF16 R32, R188.reuse, R202, R32 ;  /* 0x000000cabc20723c */ /* 0x040fe80000041820 */
[----:B------:R-:W-:Y:S01]  /*152b0*/  @P0 IMAD.WIDE.U32 R200, R192, 0x70, R200 ;  /* 0x00000070c0c80825 */ /* 0x000fe200078e00c8 */
[----:B------:R-:W-:Y:S01]  /*152c0*/  SHF.L.U64.HI R215, R215, R216, c[0x0][0x20c] ;  /* 0x00008300d7d77619 */ /* 0x000fe200000102d8 */
[----:B------:R-:W3:Y:S02]  /*152d0*/  LDSM.16.M88.4 R192, [R236] ;  /* 0x00000000ecc0783b */ /* 0x000ee40000000200 */
[-C--:B------:R-:W-:Y:S04]  /*152e0*/  HMMA.16816.F32.BF16 R36, R188, R204.reuse, R36 ;  /* 0x000000ccbc24723c */ /* 0x080fe80000041824 */
[----:B------:R-:W-:Y:S04]  /*152f0*/  @P0 IADD3 R0, R201, R0, RZ ;  /* 0x00000000c9000210 */ /* 0x000fe80007ffe0ff */
[C---:B------:R-:W-:Y:S08]  /*15300*/  HMMA.16816.F32.BF16 R40, R196.reuse, R204, R40 ;  /* 0x000000ccc428723c */ /* 0x040ff00000041828 */
[-C--:B------:R-:W-:Y:S08]  /*15310*/  HMMA.16816.F32.BF16 R44, R196, R206.reuse, R44 ;  /* 0x000000cec42c723c */ /* 0x080ff0000004182c */
[C---:B------:R-:W-:Y:S07]  /*15320*/  HMMA.16816.F32.BF16 R48, R188.reuse, R206, R48 ;  /* 0x000000cebc30723c */ /* 0x040fee0000041830 */
[C---:B------:R-:W-:Y:S01]  /*15330*/  @P0 LEA R206, P1, R200.reuse, c[0x0][0x1f8], 0x1 ;  /* 0x00007e00c8ce0a11 */ /* 0x040fe200078208ff */
[-C--:B------:R-:W-:Y:S04]  /*15340*/  HMMA.16816.F32.BF16 R52, R188, R208.reuse, R52 ;  /* 0x000000d0bc34723c */ /* 0x080fe80000041834 */
[----:B------:R-:W-:Y:S01]  /*15350*/  @P0 LEA.HI.X R207, R200, c[0x0][0x1fc], R0, 0x1, P1 ;  /* 0x00007f00c8cf0a11 */ /* 0x000fe200008f0c00 */
[----:B------:R-:W-:Y:S01]  /*15360*/  IMAD.MOV.U32 R0, RZ, RZ, c[0x0][0x2c4] ;  /* 0x0000b100ff007624 */ /* 0x000fe200078e00ff */
[----:B------:R-:W4:Y:S01]  /*15370*/  LDSM.16.M88.4 R200, [R235] ;  /* 0x00000000ebc8783b */ /* 0x000f220000000200 */
[----:B------:R-:W-:Y:S01]  /*15380*/  @P0 IADD3 R212, P2, R206, R217, RZ ;  /* 0x000000d9ced40210 */ /* 0x000fe20007f5e0ff */
[C---:B------:R-:W-:Y:S04]  /*15390*/  HMMA.16816.F32.BF16 R56, R196.reuse, R208, R56 ;  /* 0x000000d0c438723c */ /* 0x040fe80000041838 */
[----:B------:R-:W-:Y:S02]  /*153a0*/  @P0 IADD3.X R213, R207, R215, RZ, P2, !PT ;  /* 0x000000d7cfd50210 */ /* 0x000fe400017fe4ff */
[----:B------:R-:W-:Y:S01]  /*153b0*/  @!PT LDS RZ, [RZ] ;  /* 0x00000000fffff984 */ /* 0x000fe20000000800 */
[----:B------:R-:W-:Y:S01]  /*153c0*/  @!PT LDS RZ, [RZ] ;  /* 0x00000000fffff984 */ /* 0x000fe20000000800 */
[----:B------:R-:W-:Y:S01]  /*153d0*/  @!PT LDS RZ, [RZ] ;  /* 0x00000000fffff984 */ /* 0x000fe20000000800 */
[----:B------:R2:W-:Y:S02]  /*153e0*/  @P0 LDGSTS.E.BYPASS.LTC128B.128 [R241+0x100], [R206.64], !P3 ;  /* 0x00100000cef10fae */ /* 0x0005e4000d901d48 */
[-C--:B------:R-:W-:Y:S06]  /*153f0*/  HMMA.16816.F32.BF16 R60, R196, R210.reuse, R60 ;  /* 0x000000d2c43c723c */ /* 0x080fec000004183c */
[----:B------:R2:W-:Y:S02]  /*15400*/  @P0 LDGSTS.E.BYPASS.LTC128B.128 [R241+0x900], [R212.64], !P3 ;  /* 0x00900000d4f10fae */ /* 0x0005e4000d901d48 */
[C---:B------:R-:W-:Y:S07]  /*15410*/  HMMA.16816.F32.BF16 R64, R188.reuse, R210, R64 ;  /* 0x000000d2bc40723c */ /* 0x040fee0000041840 */
[-C--:B------:R-:W-:Y:S01]  /*15420*/  @P0 IADD3 R210, P1, R212, R217.reuse, RZ ;  /* 0x000000d9d4d20210 */ /* 0x080fe20007f3e0ff */
[-C--:B-1----:R-:W-:Y:S04]  /*15430*/  HMMA.16816.F32.BF16 R68, R188, R184.reuse, R68 ;  /* 0x000000b8bc44723c */ /* 0x082fe80000041844 */
[--C-:B------:R-:W-:Y:S01]  /*15440*/  @P0 IMAD.X R211, R213, 0x1, R215.reuse, P1 ;  /* 0x00000001d5d30824 */ /* 0x100fe200008e06d7 */
[-C--:B------:R-:W-:Y:S03]  /*15450*/  @P0 IADD3 R208, P2, R210, R217.reuse, RZ ;  /* 0x000000d9d2d00210 */ /* 0x080fe60007f5e0ff */
[C---:B------:R-:W-:Y:S01]  /*15460*/  HMMA.16816.F32.BF16 R72, R196.reuse, R184, R72 ;  /* 0x000000b8c448723c */ /* 0x040fe20000041848 */
[----:B------:R1:W-:Y:S03]  /*15470*/  @P0 LDGSTS.E.BYPASS.LTC128B.128 [R241+0x1100], [R210.64], !P3 ;  /* 0x01100000d2f10fae */ /* 0x0003e6000d901d48 */
[--C-:B------:R-:W-:Y:S01]  /*15480*/  @P0 IMAD.X R209, R211, 0x1, R215.reuse, P2 ;  /* 0x00000001d3d10824 */ /* 0x100fe200010e06d7 */
[----:B------:R-:W-:Y:S03]  /*15490*/  @P0 IADD3 R204, P1, R208, R217, RZ ;  /* 0x000000d9d0cc0210 */ /* 0x000fe60007f3e0ff */
[-C--:B------:R-:W-:Y:S01]  /*154a0*/  HMMA.16816.F32.BF16 R76, R196, R186.reuse, R76 ;  /* 0x000000bac44c723c */ /* 0x080fe2000004184c */
[----:B------:R1:W-:Y:S03]  /*154b0*/  @P0 LDGSTS.E.BYPASS.LTC128B.128 [R241+0x1900], [R208.64], !P3 ;  /* 0x01900000d0f10fae */ /* 0x0003e6000d901d48 */
[----:B------:R-:W-:Y:S02]  /*154c0*/  @P0 IADD3.X R205, R209, R215, RZ, P1, !PT ;  /* 0x000000d7d1cd0210 */ /* 0x000fe40000ffe4ff */
[-C--:B------:R-:W-:Y:S02]  /*154d0*/  @P0 IADD3 R184, P2, R204, R217.reuse, RZ ;  /* 0x000000d9ccb80210 */ /* 0x080fe40007f5e0ff */
[C---:B------:R-:W-:Y:S01]  /*154e0*/  HMMA.16816.F32.BF16 R80, R188.reuse, R186, R80 ;  /* 0x000000babc50723c */ /* 0x040fe20000041850 */
[----:B------:R4:W-:Y:S03]  /*154f0*/  @P0 LDGSTS.E.BYPASS.LTC128B.128 [R241+0x2100], [R204.64], !P3 ;  /* 0x02100000ccf10fae */ /* 0x0009e6000d901d48 */
[--C-:B------:R-:W-:Y:S01]  /*15500*/  @P0 IMAD.X R185, R205, 0x1, R215.reuse, P2 ;  /* 0x00000001cdb90824 */ /* 0x100fe200010e06d7 */
[----:B--2---:R-:W-:Y:S03]  /*15510*/  @P0 IADD3 R206, P1, R184, R217, RZ ;  /* 0x000000d9b8ce0210 */ /* 0x004fe60007f3e0ff */
[-C--:B---3--:R-:W-:Y:S01]  /*15520*/  HMMA.16816.F32.BF16 R84, R188, R192.reuse, R84 ;  /* 0x000000c0bc54723c */ /* 0x088fe20000041854 */
[----:B------:R2:W-:Y:S03]  /*15530*/  @P0 LDGSTS.E.BYPASS.LTC128B.128 [R241+0x2900], [R184.64], !P3 ;  /* 0x02900000b8f10fae */ /* 0x0005e6000d901d48 */
[----:B------:R-:W-:Y:S01]  /*15540*/  @P0 IMAD.X R207, R185, 0x1, R215, P1 ;  /* 0x00000001b9cf0824 */ /* 0x000fe200008e06d7 */
[----:B------:R-:W-:Y:S03]  /*15550*/  ISETP.NE.AND P1, PT, R0, 0x1, PT ;  /* 0x000000010000780c */ /* 0x000fe60003f25270 */
[C---:B------:R-:W-:Y:S01]  /*15560*/  HMMA.16816.F32.BF16 R88, R196.reuse, R192, R88 ;  /* 0x000000c0c458723c */ /* 0x040fe20000041858 */
[----:B------:R3:W-:Y:S07]  /*15570*/  @P0 LDGSTS.E.BYPASS.LTC128B.128 [R241+0x3100], [R206.64], !P3 ;  /* 0x03100000cef10fae */ /* 0x0007ee000d901d48 */
[-C--:B------:R-:W-:Y:S01]  /*15580*/  HMMA.16816.F32.BF16 R92, R196, R194.reuse, R92 ;  /* 0x000000c2c45c723c */ /* 0x080fe2000004185c */
[----:B-1----:R-:W-:Y:S07]  /*15590*/  LDSM.16.M88.4 R208, [R231+0x9100] ;  /* 0x00910000e7d0783b */ /* 0x002fee0000000200 */
[C---:B------:R-:W-:Y:S01]  /*155a0*/  HMMA.16816.F32.BF16 R96, R188.reuse, R194, R96 ;  /* 0x000000c2bc60723c */ /* 0x040fe20000041860 */
[----:B------:R-:W-:Y:S07]  /*155b0*/  LDSM.16.M88.4 R192, [R229+0x4100] ;  /* 0x00410000e5c0783b */ /* 0x000fee0000000200 */
[-C--:B----4-:R-:W-:Y:S01]  /*155c0*/  HMMA.16816.F32.BF16 R100, R188, R200.reuse, R100 ;  /* 0x000000c8bc64723c */ /* 0x090fe20000041864 */
[----:B--2---:R1:W-:Y:S07]  /*155d0*/  LDSM.16.M88.4 R184, [R231+0x7100] ;  /* 0x00710000e7b8783b */ /* 0x0043ee0000000200 */
[C---:B------:R-:W-:Y:S01]  /*155e0*/  HMMA.16816.F32.BF16 R104, R196.reuse, R200, R104 ;  /* 0x000000c8c468723c */ /* 0x040fe20000041868 */
[----:B---3--:R-:W2:Y:S07]  /*155f0*/  LDSM.16.M88.4 R204, [R229+0x3900] ;  /* 0x00390000e5cc783b */ /* 0x008eae0000000200 */
[-C--:B------:R-:W-:Y:S01]  /*15600*/  HMMA.16816.F32.BF16 R108, R196, R202.reuse, R108 ;  /* 0x000000cac46c723c */ /* 0x080fe2000004186c */
[----:B------:R-:W-:Y:S07]  /*15610*/  LDSM.16.M88.4 R196, [R229+0x5100] ;  /* 0x00510000e5c4783b */ /* 0x000fee0000000200 */
[----:B------:R-:W-:Y:S01]  /*15620*/  HMMA.16816.F32.BF16 R112, R188, R202, R112 ;  /* 0x000000cabc70723c */ /* 0x000fe20000041870 */
[----:B------:R-:W3:Y:S08]  /*15630*/  LDSM.16.M88.4 R188, [R229+0x4900] ;  /* 0x00490000e5bc783b */ /* 0x000ef00000000200 */
[----:B------:R-:W3:Y:S08]  /*15640*/  LDSM.16.M88.4 R200, [R229+0x5900] ;  /* 0x00590000e5c8783b */ /* 0x000ef00000000200 */
[----:B-1----:R-:W4:Y:S04]  /*15650*/  LDL R231, [R1+0x40] ;  /* 0x0000400001e77983 */ /* 0x002f280000100800 */
[----:B------:R-:W-:Y:S01]  /*15660*/  STL [R1+0xa8], R229 ;  /* 0x0000a8e501007387 */ /* 0x000fe20000100800 */
[-C--:B--2---:R-:W-:Y:S03]  /*15670*/  HMMA.16816.F32.BF16 R4, R184, R204.reuse, R4 ;  /* 0x000000ccb804723c */ /* 0x084fe60000041804 */
[----:B------:R-:W0:Y:S05]  /*15680*/  LDGDEPBAR ;  /* 0x00000000000079af */ /* 0x000e2a0000000000 */
        /* <DEDUP_REMOVED lines=8> */
[----:B------:R-:W-:Y:S07]  /*15710*/  LDSM.16.M88.4 R192, [R232+0x7100] ;  /* 0x00710000e8c0783b */ /* 0x000fee0000000200 */
[-C--:B---3--:R-:W-:Y:S08]  /*15720*/  HMMA.16816.F32.BF16 R36, R184, R188.reuse, R36 ;  /* 0x000000bcb824723c */ /* 0x088ff00000041824 */
[C---:B------:R-:W-:Y:S08]  /*15730*/  HMMA.16816.F32.BF16 R40, R208.reuse, R188, R40 ;  /* 0x000000bcd028723c */ /* 0x040ff00000041828 */
[-C--:B------:R-:W-:Y:S08]  /*15740*/  HMMA.16816.F32.BF16 R44, R208, R190.reuse, R44 ;  /* 0x000000bed02c723c */ /* 0x080ff0000004182c */
[C---:B------:R-:W-:Y:S01]  /*15750*/  HMMA.16816.F32.BF16 R48, R184.reuse, R190, R48 ;  /* 0x000000beb830723c */ /* 0x040fe20000041830 */
[----:B------:R2:W3:Y:S07]  /*15760*/  LDSM.16.M88.4 R188, [R229+0x6900] ;  /* 0x00690000e5bc783b */ /* 0x0004ee0000000200 */
[-C--:B------:R-:W-:Y:S08]  /*15770*/  HMMA.16816.F32.BF16 R52, R184, R196.reuse, R52 ;  /* 0x000000c4b834723c */ /* 0x080ff00000041834 */
[C---:B------:R-:W-:Y:S08]  /*15780*/  HMMA.16816.F32.BF16 R56, R208.reuse, R196, R56 ;  /* 0x000000c4d038723c */ /* 0x040ff00000041838 */
[-C--:B------:R-:W-:Y:S01]  /*15790*/  HMMA.16816.F32.BF16 R60, R208, R198.reuse, R60 ;  /* 0x000000c6d03c723c */ /* 0x080fe2000004183c */
[----:B--2---:R-:W4:Y:S04]  /*157a0*/  LDL R229, [R1+0x44] ;  /* 0x0000440001e57983 */ /* 0x004f280000100800 */
[----:B------:R-:W-:Y:S03]  /*157b0*/  STL [R1+0xac], R232 ;  /* 0x0000ace801007387 */ /* 0x000fe60000100800 */
[C---:B------:R-:W-:Y:S01]  /*157c0*/  HMMA.16816.F32.BF16 R64, R184.reuse, R198, R64 ;  /* 0x000000c6b840723c */ /* 0x040fe20000041840 */
[----:B------:R-:W2:Y:S07]  /*157d0*/  LDSM.16.M88.4 R196, [R228] ;  /* 0x00000000e4c4783b */ /* 0x000eae0000000200 */
[-C--:B------:R-:W-:Y:S08]  /*157e0*/  HMMA.16816.F32.BF16 R68, R184, R200.reuse, R68 ;  /* 0x000000c8b844723c */ /* 0x080ff00000041844 */
[C---:B------:R-:W-:Y:S08]  /*157f0*/  HMMA.16816.F32.BF16 R72, R208.reuse, R200, R72 ;  /* 0x000000c8d048723c */ /* 0x040ff00000041848 */
[-C--:B------:R-:W-:Y:S08]  /*15800*/  HMMA.16816.F32.BF16 R76, R208, R202.reuse, R76 ;  /* 0x000000cad04c723c */ /* 0x080ff0000004184c */
[C---:B------:R-:W-:Y:S01]  /*15810*/  HMMA.16816.F32.BF16 R80, R184.reuse, R202, R80 ;  /* 0x000000cab850723c */ /* 0x040fe20000041850 */
[----:B------:R2:W3:Y:S07]  /*15820*/  LDSM.16.M88.4 R200, [R232+0x9100] ;  /* 0x00910000e8c8783b */ /* 0x0004ee0000000200 */
[-C--:B-1----:R-:W-:Y:S08]  /*15830*/  HMMA.16816.F32.BF16 R84, R184, R204.reuse, R84 ;  /* 0x000000ccb854723c */ /* 0x082ff00000041854 */
[C---:B------:R-:W-:Y:S01]  /*15840*/  HMMA.16816.F32.BF16 R88, R208.reuse, R204, R88 ;  /* 0x000000ccd058723c */ /* 0x040fe20000041858 */
[----:B--2---:R-:W2:Y:S07]  /*15850*/  LDL R232, [R1+0x28] ;  /* 0x0000280001e87983 */ /* 0x004eae0000100800 */
[-C--:B------:R-:W-:Y:S01]  /*15860*/  HMMA.16816.F32.BF16 R92, R208, R206.reuse, R92 ;  /* 0x000000ced05c723c */ /* 0x080fe2000004185c */
[----:B------:R-:W-:Y:S04]  /*15870*/  STL [R1+0xb0], R228 ;  /* 0x0000b0e401007387 */ /* 0x000fe80000100800 */
[----:B------:R1:W2:Y:S03]  /*15880*/  LDL R0, [R1+0x24] ;  /* 0x0000240001007983 */ /* 0x0002a60000100800 */
[C---:B------:R-:W-:Y:S08]  /*15890*/  HMMA.16816.F32.BF16 R96, R184.reuse, R206, R96 ;  /* 0x000000ceb860723c */ /* 0x040ff00000041860 */
[-C--:B---3--:R-:W-:Y:S08]  /*158a0*/  HMMA.16816.F32.BF16 R100, R184, R188.reuse, R100 ;  /* 0x000000bcb864723c */ /* 0x088ff00000041864 */
[C---:B------:R-:W-:Y:S08]  /*158b0*/  HMMA.16816.F32.BF16 R104, R208.reuse, R188, R104 ;  /* 0x000000bcd068723c */ /* 0x040ff00000041868 */
[-C--:B------:R-:W-:Y:S08]  /*158c0*/  HMMA.16816.F32.BF16 R108, R208, R190.reuse, R108 ;  /* 0x000000bed06c723c */ /* 0x080ff0000004186c */
[----:B------:R-:W-:Y:S08]  /*158d0*/  HMMA.16816.F32.BF16 R112, R184, R190, R112 ;  /* 0x000000beb870723c */ /* 0x000ff00000041870 */
[-C--:B------:R-:W-:Y:S08]  /*158e0*/  HMMA.16816.F32.BF16 R4, R192, R196.reuse, R4 ;  /* 0x000000c4c004723c */ /* 0x080ff00000041804 */
        /* <DEDUP_REMOVED lines=21> */
[----:B------:R-:W3:Y:S01]  /*15a40*/  MUFU.TANH R249, R16 ;  /* 0x0000001000f97308 */ /* 0x000ee20000002400 */
[----:B------:R-:W-:Y:S09]  /*15a50*/  FMUL.FTZ R17, R17, c[0x0][0x320] ;  /* 0x0000c80011117a20 */ /* 0x000ff20000410000 */
[----:B------:R1:W-:Y:S10]  /*15a60*/  MUFU.TANH R237, R7 ;  /* 0x0000000700ed7308 */ /* 0x0003f40000002400 */
[----:B------:R-:W-:Y:S10]  /*15a70*/  MUFU.TANH R248, R17 ;  /* 0x0000001100f87308 */ /* 0x000ff40000002400 */
[----:B------:R-:W-:Y:S01]  /*15a80*/  MUFU.TANH R236, R8 ;  /* 0x0000000800ec7308 */ /* 0x000fe20000002400 */
[----:B-1----:R-:W1:Y:S09]  /*15a90*/  LDSM.16.M88.4 R4, [R228+0x800] ;  /* 0x00080000e404783b */ /* 0x002e720000000200 */
[----:B------:R-:W-:Y:S10]  /*15aa0*/  MUFU.TANH R235, R9 ;  /* 0x0000000900eb7308 */ /* 0x000ff40000002400 */
[----:B------:R-:W1:Y:S10]  /*15ab0*/  MUFU.TANH R234, R10 ;  /* 0x0000000a00ea7308 */ /* 0x000e740000002400 */
[----:B------:R3:W-:Y:S10]  /*15ac0*/  MUFU.TANH R233, R11 ;  /* 0x0000000b00e97308 */ /* 0x0007f40000002400 */
[----:B------:R-:W-:Y:S01]  /*15ad0*/  MUFU.TANH R119, R12 ;  /* 0x0000000c00777308 */ /* 0x000fe20000002400 */
[-C--:B-1----:R-:W-:Y:S09]  /*15ae0*/  HMMA.16816.F32.BF16 R20, R192, R4.reuse, R20 ;  /* 0x00000004c014723c */ /* 0x082ff20000041814 */
[----:B------:R-:W1:Y:S01]  /*15af0*/  MUFU.TANH R252, R13 ;  /* 0x0000000d00fc7308 */ /* 0x000e620000002400 */
[C---:B------:R-:W-:Y:S01]  /*15b00*/  HMMA.16816.F32.BF16 R24, R200.reuse, R4, R24 ;  /* 0x00000004c818723c */ /* 0x040fe20000041818 */
[----:B---3--:R-:W3:Y:S08]  /*15b10*/  LDSM.16.M88.4 R8, [R228+0x1000] ;  /* 0x00100000e408783b */ /* 0x008ef00000000200 */
[----:B------:R-:W-:Y:S01]  /*15b20*/  MUFU.TANH R251, R14 ;  /* 0x0000000e00fb7308 */ /* 0x000fe20000002400 */
[-C--:B------:R-:W-:Y:S04]  /*15b30*/  HMMA.16816.F32.BF16 R28, R200, R6.reuse, R28 ;  /* 0x00000006c81c723c */ /* 0x080fe8000004181c */
[----:B------:R-:W-:Y:S04]  /*15b40*/  FMUL.FTZ R21, R21, c[0x0][0x320] ;  /* 0x0000c80015157a20 */ /* 0x000fe80000410000 */
[C---:B------:R-:W-:Y:S01]  /*15b50*/  HMMA.16816.F32.BF16 R32, R192.reuse, R6, R32 ;  /* 0x00000006c020723c */ /* 0x040fe20000041820 */
[----:B------:R1:W-:Y:S01]  /*15b60*/  MUFU.TANH R250, R15 ;  /* 0x0000000f00fa7308 */ /* 0x0003e20000002400 */
[----:B------:R-:W4:Y:S02]  /*15b70*/  LDSM.16.M88.4 R4, [R228+0x1800] ;  /* 0x00180000e404783b */ /* 0x000f240000000200 */
        /* <DEDUP_REMOVED lines=9> */
[----:B------:R2:W-:Y:S01]  /*15c10*/  MUFU.TANH R244, R21 ;  /* 0x0000001500f47308 */ /* 0x0005e20000002400 */
[----:B------:R-:W-:Y:S02]  /*15c20*/  FMUL.FTZ R24, R24, c[0x0][0x320] ;  /* 0x0000c80018187a20 */ /* 0x000fe40000410000 */
[----:B------:R-:W-:Y:S01]  /*15c30*/  FMUL.FTZ R34, R34, c[0x0][0x320] ;  /* 0x0000c80022227a20 */ /* 0x000fe20000410000 */
[-C--:B---3--:R-:W-:Y:S01]  /*15c40*/  HMMA.16816.F32.BF16 R36, R192, R8.reuse, R36 ;  /* 0x00000008c024723c */ /* 0x088fe20000041824 */
[----:B-1----:R-:W-:Y:S02]  /*15c50*/  LDSM.16.M88.4 R12, [R228+0x3000] ;  /* 0x00300000e40c783b */ /* 0x002fe40000000200 */
        /* <DEDUP_REMOVED lines=15> */
[-C--:B----4-:R-:W-:Y:S03]  /*15d50*/  HMMA.16816.F32.BF16 R52, R192, R4.reuse, R52 ;  /* 0x00000004c034723c */ /* 0x090fe60000041834 */
        /* <DEDUP_REMOVED lines=16> */
[----:B------:R-:W4:Y:S01]  /*15e60*/  MUFU.TANH R243, R22 ;  /* 0x0000001600f37308 */ /* 0x000f220000002400 */
[-C--:B-1----:R-:W-:Y:S01]  /*15e70*/  HMMA.16816.F32.BF16 R68, R192, R8.reuse, R68 ;  /* 0x00000008c044723c */ /* 0x082fe20000041844 */
[----:B------:R-:W-:Y:S04]  /*15e80*/  BAR.SYNC.DEFER_BLOCKING 0x0 ;  /* 0x0000000000007b1d */ /* 0x000fe80000010000 */
[----:B------:R-:W-:Y:S02]  /*15e90*/  FMUL.FTZ R54, R54, c[0x0][0x320] ;  /* 0x0000c80036367a20 */ /* 0x000fe40000410000 */
[----:B------:R-:W-:Y:S01]  /*15ea0*/  FMUL.FTZ R55, R55, c[0x0][0x320] ;  /* 0x0000c80037377a20 */ /* 0x000fe20000410000 */
[C---:B------:R-:W-:Y:S01]  /*15eb0*/  HMMA.16816.F32.BF16 R72, R200.reuse, R8, R72 ;  /* 0x00000008c848723c */ /* 0x040fe20000041848 */
[----:B------:R-:W-:Y:S03]  /*15ec0*/  MUFU.TANH R221, R26 ;  /* 0x0000001a00dd7308 */ /* 0x000fe60000002400 */
[----:B--2---:R-:W-:Y:S02]  /*15ed0*/  @P1 IMAD.MOV.U32 R0, RZ, RZ, R2 ;  /* 0x000000ffff001224 */ /* 0x004fe400078e0002 */
[----:B------:R-:W-:Y:S02]  /*15ee0*/  FMUL.FTZ R65, R65, c[0x0][0x320] ;  /* 0x0000c80041417a20 */ /* 0x000fe40000410000 */
[-C--:B------:R-:W-:Y:S01]  /*15ef0*/  HMMA.16816.F32.BF16 R76, R200, R10.reuse, R76 ;  /* 0x0000000ac84c723c */ /* 0x080fe2000004184c */
[----:B------:R-:W-:Y:S02]  /*15f00*/  SHFL.IDX PT, R9, R0, 0x2, 0x1c1f ;  /* 0x005c1f0000097f89 */ /* 0x000fe400000e0000 */
[----:B------:R-:W-:Y:S01]  /*15f10*/  MUFU.TANH R220, R27 ;  /* 0x0000001b00dc7308 */ /* 0x000fe20000002400 */
[----:B------:R-:W-:Y:S02]  /*15f20*/  FMUL.FTZ R66, R66, c[0x0][0x320] ;  /* 0x0000c80042427a20 */ /* 0x000fe40000410000 */
[----:B------:R-:W-:Y:S02]  /*15f30*/  FMUL.FTZ R49, R49, c[0x0][0x320] ;  /* 0x0000c80031317a20 */ /* 0x000fe40000410000 */
[C---:B------:R-:W-:Y:S01]  /*15f40*/  HMMA.16816.F32.BF16 R80, R192.reuse, R10, R80 ;  /* 0x0000000ac050723c */ /* 0x040fe20000041850 */
[----:B------:R-:W-:Y:S03]  /*15f50*/  SHFL.IDX PT, R2, R0, 0x1, 0x1c1f ;  /* 0x003c1f0000027f89 */ /* 0x000fe600000e0000 */
[----:B------:R-:W-:Y:S01]  /*15f60*/  FMUL.FTZ R68, R68, c[0x0][0x320] ;  /* 0x0000c80044447a20 */ /* 0x000fe20000410000 */
[----:B------:R-:W-:Y:S01]  /*15f70*/  MUFU.TANH R212, R36 ;  /* 0x0000002400d47308 */ /* 0x000fe20000002400 */
[----:B------:R-:W-:Y:S02]  /*15f80*/  FMUL.FTZ R69, R69, c[0x0][0x320] ;  /* 0x0000c80045457a20 */ /* 0x000fe40000410000 */
[-C--:B---3--:R-:W-:Y:S01]  /*15f90*/  HMMA.16816.F32.BF16 R84, R192, R4.reuse, R84 ;  /* 0x00000004c054723c */ /* 0x088fe20000041854 */
[----:B------:R-:W-:Y:S03]  /*15fa0*/  SHFL.IDX PT, R8, R0, 0x3, 0x1c1f ;  /* 0x007c1f0000087f89 */ /* 0x000fe600000e0000 */
[----:B------:R-:W-:Y:S02]  /*15fb0*/  FMUL.FTZ R74, R74, c[0x0][0x320] ;  /* 0x0000c8004a4a7a20 */ /* 0x000fe40000410000 */
[----:B------:R-:W-:Y:S01]  /*15fc0*/  FMUL.FTZ R56, R56, c[0x0][0x320] ;  /* 0x0000c80038387a20 */ /* 0x000fe20000410000 */
[----:B------:R-:W1:Y:S01]  /*15fd0*/  MUFU.TANH R218, R28 ;  /* 0x0000001c00da7308 */ /* 0x000e620000002400 */
[C---:B------:R-:W-:Y:S01]  /*15fe0*/  HMMA.16816.F32.BF16 R88, R200.reuse, R4, R88 ;  /* 0x00000004c858723c */ /* 0x040fe20000041858 */
[----:B------:R-:W2:Y:S03]  /*15ff0*/  SHFL.IDX PT, R4, R0, RZ, 0x1c1f ;  /* 0x001c1fff00047589 */ /* 0x000ea600000e0000 */
[----:B------:R-:W-:Y:S02]  /*16000*/  FMUL.FTZ R77, R77, c[0x0][0x320] ;  /* 0x0000c8004d4d7a20 */ /* 0x000fe40000410000 */
[----:B------:R-:W-:Y:S02]  /*16010*/  FMUL.FTZ R76, R76, c[0x0][0x320] ;  /* 0x0000c8004c4c7a20 */ /* 0x000fe40000410000 */
[-C--:B------:R-:W-:Y:S01]  /*16020*/  HMMA.16816.F32.BF16 R92, R200, R6.reuse, R92 ;  /* 0x00000006c85c723c */ /* 0x080fe2000004185c */
[----:B------:R-:W3:Y:S03]  /*16030*/  MUFU.TANH R216, R29 ;  /* 0x0000001d00d87308 */ /* 0x000ee60000002400 */
[----:B------:R-:W-:Y:S02]  /*16040*/  IMAD R5, R214, -0x70, RZ ;  /* 0xffffff90d6057824 */ /* 0x000fe400078e02ff */
[----:B------:R-:W-:Y:S02]  /*16050*/  FMUL.FTZ R57, R57, c[0x0][0x320] ;  /* 0x0000c80039397a20 */ /* 0x000fe40000410000 */
[C---:B------:R-:W-:Y:S03]  /*16060*/  HMMA.16816.F32.BF16 R96, R192.reuse, R6, R96 ;  /* 0x00000006c060723c */ /* 0x040fe60000041860 */
[----:B------:R1:W-:Y:S01]  /*16070*/  MUFU.TANH R6, R74 ;  /* 0x0000004a00067308 */ /* 0x0003e20000002400 */
[----:B------:R-:W-:Y:S01]  /*16080*/  IADD3 R5, -R232, 0x1, R5 ;  /* 0x00000001e8057810 */ /* 0x000fe20007ffe105 */
[----:B------:R-:W-:Y:S02]  /*16090*/  FMUL.FTZ R86, R86, c[0x0][0x320] ;  /* 0x0000c80056567a20 */ /* 0x000fe40000410000 */
[----:B------:R-:W-:Y:S01]  /*160a0*/  FMUL.FTZ R59, R59, c[0x0][0x320] ;  /* 0x0000c8003b3b7a20 */ /* 0x000fe20000410000 */
[----:B------:R-:W-:Y:S01]  /*160b0*/  IADD3 R5, -R231, R5, R229 ;  /* 0x00000005e7057210 */ /* 0x000fe20007ffe1e5 */
[-C--:B------:R-:W-:Y:S03]  /*160c0*/  HMMA.16816.F32.BF16 R100, R192, R12.reuse, R100 ;  /* 0x0000000cc064723c */ /* 0x080fe60000041864 */
[C---:B--2---:R-:W-:Y:S01]  /*160d0*/  IADD3 R4, R5.reuse, R4, RZ ;  /* 0x0000000405047210 */ /* 0x044fe20007ffe0ff */
[----:B------:R-:W-:Y:S01]  /*160e0*/  MUFU.TANH R29, R32 ;  /* 0x00000020001d7308 */ /* 0x000fe20000002400 */
[C---:B------:R-:W-:Y:S02]  /*160f0*/  IMAD.IADD R0, R5.reuse, 0x1, R9 ;  /* 0x0000000105007824 */ /* 0x040fe400078e0209 */
[C---:B------:R-:W-:Y:S01]  /*16100*/  ISETP.GT.AND P1, PT, R4.reuse, RZ, PT ;  /* 0x000000ff0400720c */ /* 0x040fe20003f24270 */
[C---:B------:R-:W-:Y:S04]  /*16110*/  HMMA.16816.F32.BF16 R104, R200.reuse, R12, R104 ;  /* 0x0000000cc868723c */ /* 0x040fe80000041868 */
[----:B------:R-:W-:Y:S01]  /*16120*/  IMAD.IADD R2, R5, 0x1, R2 ;  /* 0x0000000105027824 */ /* 0x000fe200078e0202 */
[----:B------:R-:W-:Y:S01]  /*16130*/  ISETP.GT.AND P6, PT, R4, 0x8, PT ;  /* 0x000000080400780c */ /* 0x000fe20003fc4270 */
[----:B------:R-:W2:Y:S01]  /*16140*/  MUFU.TANH R31, R34 ;  /* 0x00000022001f7308 */ /* 0x000ea20000002400 */
[----:B------:R-:W-:Y:S01]  /*16150*/  FMUL.FTZ R89, R89, c[0x0][0x320] ;  /* 0x0000c80059597a20 */ /* 0x000fe20000410000 */
[----:B------:R-:W-:Y:S01]  /*16160*/  ISETP.GT.AND P4, PT, R0, 0x1, PT ;  /* 0x000000010000780c */ /* 0x000fe20003f84270 */
[----:B------:R-:W-:Y:S01]  /*16170*/  FMUL.FTZ R88, R88, c[0x0][0x320] ;  /* 0x0000c80058587a20 */ /* 0x000fe20000410000 */
[----:B------:R-:W-:Y:S01]  /*16180*/  ISETP.GT.AND P2, PT, R2, RZ, PT ;  /* 0x000000ff0200720c */ /* 0x000fe20003f44270 */
[-C--:B------:R-:W-:Y:S03]  /*16190*/  HMMA.16816.F32.BF16 R108, R200, R14.reuse, R108 ;  /* 0x0000000ec86c723c */ /* 0x080fe6000004186c */
[----:B------:R-:W-:Y:S01]  /*161a0*/  FSEL R10, R249, -INF , P6 ;  /* 0xff800000f90a7808 */ /* 0x000fe20003000000 */
[----:B------:R-:W-:Y:S01]  /*161b0*/  FMUL.FTZ R92, R92, c[0x0][0x320] ;  /* 0x0000c8005c5c7a20 */ /* 0x000fe20000410000 */
[----:B------:R2:W-:Y:S01]  /*161c0*/  MUFU.TANH R210, R37 ;  /* 0x0000002500d27308 */ /* 0x0005e20000002400 */
[----:B------:R-:W-:Y:S01]  /*161d0*/  IADD3 R5, R5, R8, RZ ;  /* 0x0000000805057210 */ /* 0x000fe20007ffe0ff */
[----:B------:R-:W-:Y:S01]  /*161e0*/  FMUL.FTZ R40, R40, c[0x0][0x320] ;  /* 0x0000c80028287a20 */ /* 0x000fe20000410000 */
[----:B------:R-:W-:Y:S01]  /*161f0*/  FSEL R8, R240, -INF , P1 ;  /* 0xff800000f0087808 */ /* 0x000fe20000800000 */
[----:B------:R-:W-:Y:S01]  /*16200*/  FMUL.FTZ R93, R93, c[0x0][0x320] ;  /* 0x0000c8005d5d7a20 */ /* 0x000fe20000410000 */
[----:B------:R-:W-:Y:S01]  /*16210*/  ISETP.GT.AND P0, PT, R4, 0x1, PT ;  /* 0x000000010400780c */ /* 0x000fe20003f04270 */
[----:B------:R-:W-:Y:S04]  /*16220*/  HMMA.16816.F32.BF16 R112, R192, R14, R112 ;  /* 0x0000000ec070723c */ /* 0x000fe80000041870 */
[----:B------:R-:W-:Y:S01]  /*16230*/  MUFU.TANH R215, R30 ;  /* 0x0000001e00d77308 */ /* 0x000fe20000002400 */
[----:B------:R-:W-:Y:S01]  /*16240*/  LOP3.LUT P6, RZ, R230, 0x1, RZ, 0xc0, !PT ;  /* 0x00000001e6ff7812 */ /* 0x000fe200078cc0ff */
[----:B------:R-:W-:Y:S01]  /*16250*/  FMUL.FTZ R91, R91, c[0x0][0x320] ;  /* 0x0000c8005b5b7a20 */ /* 0x000fe20000410000 */
[----:B------:R-:W-:Y:S01]  /*16260*/  ISETP.GT.AND P1, PT, R5, RZ, PT ;  /* 0x000000ff0500720c */ /* 0x000fe20003f24270 */
[----:B------:R-:W-:Y:S01]  /*16270*/  FMUL.FTZ R94, R94, c[0x0][0x320] ;  /* 0x0000c8005e5e7a20 */ /* 0x000fe20000410000 */
[----:B------:R-:W-:Y:S02]  /*16280*/  FSEL R9, R239, -INF , P0 ;  /* 0xff800000ef097808 */ /* 0x000fe40000000000 */
[----:B------:R-:W-:Y:S01]  /*16290*/  ISETP.GT.AND P3, PT, R2, 0x1, PT ;  /* 0x000000010200780c */ /* 0x000fe20003f64270 */
[----:B------:R-:W-:Y:S01]  /*162a0*/  FMUL.FTZ R95, R95, c[0x0][0x320] ;  /* 0x0000c8005f5f7a20 */ /* 0x000fe20000410000 */
[----:B------:R-:W-:Y:S01]  /*162b0*/  FSEL R21, R234, -INF , P1 ;  /* 0xff800000ea157808 */ /* 0x000fe20000800000 */
[----:B------:R-:W2:Y:S01]  /*162c0*/  MUFU.TANH R30, R33 ;  /* 0x00000021001e7308 */ /* 0x000ea20000002400 */
[----:B-1----:R-:W-:Y:S01]  /*162d0*/  FMNMX.FTZ R74, R8, R3, !PT ;  /* 0x00000003084a7209 */ /* 0x002fe20007810000 */
[----:B------:R-:W-:Y:S01]  /*162e0*/  FMUL.FTZ R110, R110, c[0x0][0x320] ;  /* 0x0000c8006e6e7a20 */ /* 0x000fe20000410000 */
[----:B------:R-:W-:Y:S01]  /*162f0*/  FSEL R18, R235, -INF , P4 ;  /* 0xff800000eb127808 */ /* 0x000fe20002000000 */
[----:B------:R-:W-:Y:S01]  /*16300*/  FMUL.FTZ R64, R64, c[0x0][0x320] ;  /* 0x0000c80040407a20 */ /* 0x000fe20000410000 */
[----:B------:R-:W-:Y:S01]  /*16310*/  FMNMX.FTZ R74, R9, R74, !PT ;  /* 0x0000004a094a7209 */ /* 0x000fe20007810000 */
[----:B------:R-:W-:Y:S01]  /*16320*/  FMUL.FTZ R51, R51, c[0x0][0x320] ;  /* 0x0000c80033337a20 */ /* 0x000fe20000410000 */
[----:B------:R-:W-:Y:S01]  /*16330*/  FSEL R12, R238, -INF , P2 ;  /* 0xff800000ee0c7808 */ /* 0x000fe20001000000 */
[----:B------:R-:W-:Y:S01]  /*16340*/  FMUL.FTZ R60, R60, c[0x0][0x320] ;  /* 0x0000c8003c3c7a20 */ /* 0x000fe20000410000 */
[----:B------:R-:W-:Y:S01]  /*16350*/  FMNMX.FTZ R74, R10, R74, !PT ;  /* 0x0000004a0a4a7209 */ /* 0x000fe20007810000 */
[----:B------:R-:W-:Y:S01]  /*16360*/  MUFU.TANH R206, R40 ;  /* 0x0000002800ce7308 */ /* 0x000fe20000002400 */
        /* <DEDUP_REMOVED lines=8> */
[----:B------:R-:W-:Y:S01]  /*163f0*/  FMUL.FTZ R80, R80, c[0x0][0x320] ;  /* 0x0000c80050507a20 */ /* 0x000fe20000410000 */
[----:B------:R-:W-:Y:S01]  /*16400*/  MUFU.TANH R205, R41 ;  /* 0x0000002900cd7308 */ /* 0x000fe20000002400 */
[----:B------:R-:W-:Y:S01]  /*16410*/  FSEL R22, R233, -INF , P0 ;  /* 0xff800000e9167808 */ /* 0x000fe20000000000 */
[----:B------:R-:W-:Y:S01]  /*16420*/  FMUL.FTZ R81, R81, c[0x0][0x320] ;  /* 0x0000c80051517a20 */ /* 0x000fe20000410000 */
[----:B------:R-:W-:Y:S01]  /*16430*/  ISETP.GT.AND P3, PT, R2, 0x10, PT ;  /* 0x000000100200780c */ /* 0x000fe20003f64270 */
[----:B------:R-:W-:Y:S01]  /*16440*/  FMUL.FTZ R84, R84, c[0x0][0x320] ;  /* 0x0000c80054547a20 */ /* 0x000fe20000410000 */
[----:B------:R-:W-:Y:S01]  /*16450*/  ISETP.GT.AND P0, PT, R2, 0x8, PT ;  /* 0x000000080200780c */ /* 0x000fe20003f04270 */
[----:B------:R-:W-:Y:S01]  /*16460*/  FMUL.FTZ R67, R67, c[0x0][0x320] ;  /* 0x0000c80043437a20 */ /* 0x000fe20000410000 */
[----:B----4-:R-:W-:Y:S01]  /*16470*/  FSEL R27, R243, -INF , P3 ;  /* 0xff800000f31b7808 */ /* 0x010fe20001800000 */
[----:B------:R-:W-:Y:S01]  /*16480*/  FMUL.FTZ R85, R85, c[0x0][0x320] ;  /* 0x0000c80055557a20 */ /* 0x000fe20000410000 */
[----:B------:R-:W-:Y:S01]  /*16490*/  ISETP.GT.AND P3, PT, R0, 0x18, PT ;  /* 0x000000180000780c */ /* 0x000fe20003f64270 */
[----:B------:R-:W-:Y:S01]  /*164a0*/  MUFU.TANH R204, R42 ;  /* 0x0000002a00cc7308 */ /* 0x000fe20000002400 */
[----:B------:R-:W-:Y:S01]  /*164b0*/  ISETP.GT.AND P1, PT, R4, 0x9, PT ;  /* 0x000000090400780c */ /* 0x000fe20003f24270 */
[----:B------:R-:W-:Y:S01]  /*164c0*/  FMUL.FTZ R47, R47, c[0x0][0x320] ;  /* 0x0000c8002f2f7a20 */ /* 0x000fe20000410000 */
[----:B------:R-:W-:Y:S01]  /*164d0*/  ISETP.GT.AND P5, PT, R0, RZ, PT ;  /* 0x000000ff0000720c */ /* 0x000fe20003fa4270 */
[----:B------:R-:W-:Y:S01]  /*164e0*/  FMUL.FTZ R96, R96, c[0x0][0x320] ;  /* 0x0000c80060607a20 */ /* 0x000fe20000410000 */
[----:B------:R-:W-:Y:S01]  /*164f0*/  ISETP.GT.AND P4, PT, R5, 0x9, PT ;  /* 0x000000090500780c */ /* 0x000fe20003f84270 */
[----:B------:R-:W-:Y:S01]  /*16500*/  FMUL.FTZ R82, R82, c[0x0][0x320] ;  /* 0x0000c80052527a20 */ /* 0x000fe20000410000 */
[----:B--2---:R-:W-:Y:S01]  /*16510*/  FSEL R37, R218, -INF , P3 ;  /* 0xff800000da257808 */ /* 0x004fe20001800000 */
[----:B------:R-:W-:Y:S01]  /*16520*/  FMUL.FTZ R97, R97, c[0x0][0x320] ;  /* 0x0000c80061617a20 */ /* 0x000fe20000410000 */
[----:B------:R-:W-:Y:S01]  /*16530*/  FSEL R11, R248, -INF , P1 ;  /* 0xff800000f80b7808 */ /* 0x000fe20000800000 */
[----:B------:R3:W1:Y:S01]  /*16540*/  MUFU.TANH R209, R38 ;  /* 0x0000002600d17308 */ /* 0x0006620000002400 */
[----:B------:R-:W-:Y:S01]  /*16550*/  FSEL R16, R236, -INF , P5 ;  /* 0xff800000ec107808 */ /* 0x000fe20002800000 */
[----:B------:R-:W-:Y:S01]  /*16560*/  FMUL.FTZ R113, R113, c[0x0][0x320] ;  /* 0x0000c80071717a20 */ /* 0x000fe20000410000 */
[----:B------:R-:W-:Y:S01]  /*16570*/  FMNMX.FTZ R74, R11, R74, !PT ;  /* 0x0000004a0b4a7209 */ /* 0x000fe20007810000 */
[----:B------:R-:W-:Y:S01]  /*16580*/  FMUL.FTZ R83, R83, c[0x0][0x320] ;  /* 0x0000c80053537a20 */ /* 0x000fe20000410000 */
[----:B------:R-:W-:Y:S01]  /*16590*/  ISETP.GT.AND P5, PT, R5, 0x8, PT ;  /* 0x000000080500780c */ /* 0x000fe20003fa4270 */
[----:B------:R-:W-:Y:S01]  /*165a0*/  FMUL.FTZ R87, R87, c[0x0][0x320] ;  /* 0x0000c80057577a20 */ /* 0x000fe20000410000 */
[----:B------:R-:W-:Y:S01]  /*165b0*/  ISETP.GT.AND P1, PT, R2, 0x11, PT ;  /* 0x000000110200780c */ /* 0x000fe20003f24270 */
[----:B------:R-:W-:Y:S01]  /*165c0*/  FMUL.FTZ R98, R98, c[0x0][0x320] ;  /* 0x0000c80062627a20 */ /* 0x000fe20000410000 */
[----:B------:R-:W-:Y:S01]  /*165d0*/  FSEL R23, R251, -INF , P5 ;  /* 0xff800000fb177808 */ /* 0x000fe20002800000 */
[----:B------:R1:W2:Y:S01]  /*165e0*/  MUFU.TANH R199, R43 ;  /* 0x0000002b00c77308 */ /* 0x0002a20000002400 */
[----:B------:R-:W-:Y:S01]  /*165f0*/  FSEL R28, R242, -INF , P1 ;  /* 0xff800000f21c7808 */ /* 0x000fe20000800000 */
[----:B------:R-:W-:Y:S01]  /*16600*/  FMUL.FTZ R114, R114, c[0x0][0x320] ;  /* 0x0000c80072727a20 */ /* 0x000fe20000410000 */
[----:B------:R-:W-:Y:S01]  /*16610*/  IADD3 R242, R214, -0x1, RZ ;  /* 0xffffffffd6f27810 */ /* 0x000fe20007ffe0ff */
[----:B------:R-:W-:Y:S01]  /*16620*/  FMUL.FTZ R99, R99, c[0x0][0x320] ;  /* 0x0000c80063637a20 */ /* 0x000fe20000410000 */
[C---:B------:R-:W-:Y:S01]  /*16630*/  ISETP.GT.AND P1, PT, R0.reuse, 0x19, PT ;  /* 0x000000190000780c */ /* 0x040fe20003f24270 */
[----:B------:R-:W-:Y:S01]  /*16640*/  FMUL.FTZ R109, R109, c[0x0][0x320] ;  /* 0x0000c8006d6d7a20 */ /* 0x000fe20000410000 */
[----:B------:R-:W-:Y:S01]  /*16650*/  FSEL R14, R247, -INF , P0 ;  /* 0xff800000f70e7808 */ /* 0x000fe20000000000 */
[----:B------:R-:W-:Y:S01]  /*16660*/  FMUL.FTZ R115, R115, c[0x0][0x320] ;  /* 0x0000c80073737a20 */ /* 0x000fe20000410000 */
[----:B------:R-:W-:Y:S01]  /*16670*/  ISETP.GT.AND P2, PT, R0, 0x8, PT ;  /* 0x000000080000780c */ /* 0x000fe20003f44270 */
[----:B------:R2:W-:Y:S01]  /*16680*/  MUFU.TANH R190, R52 ;  /* 0x0000003400be7308 */ /* 0x0005e20000002400 */
[----:B------:R-:W-:Y:S01]  /*16690*/  FSEL R24, R250, -INF , P4 ;  /* 0xff800000fa187808 */ /* 0x000fe20002000000 */
[----:B------:R-:W-:Y:S01]  /*166a0*/  FMUL.FTZ R48, R48, c[0x0][0x320] ;  /* 0x0000c80030307a20 */ /* 0x000fe20000410000 */
[----:B------:R-:W-:Y:S01]  /*166b0*/  ISETP.GT.AND P4, PT, R4, 0x10, PT ;  /* 0x000000100400780c */ /* 0x000fe20003f84270 */
[----:B------:R-:W-:Y:S01]  /*166c0*/  FMUL.FTZ R79, R79, c[0x0][0x320] ;  /* 0x0000c8004f4f7a20 */ /* 0x000fe20000410000 */
[----:B---3--:R-:W-:Y:S01]  /*166d0*/  FSEL R38, R216, -INF , P1 ;  /* 0xff800000d8267808 */ /* 0x008fe20000800000 */
[----:B------:R-:W-:Y:S01]  /*166e0*/  FMUL.FTZ R90, R90, c[0x0][0x320] ;  /* 0x0000c8005a5a7a20 */ /* 0x000fe20000410000 */
[----:B------:R-:W-:Y:S01]  /*166f0*/  FSEL R19, R119, -INF , P2 ;  /* 0xff80000077137808 */ /* 0x000fe20001000000 */
[----:B------:R-:W-:Y:S01]  /*16700*/  FMUL.FTZ R105, R105, c[0x0][0x320] ;  /* 0x0000c80069697a20 */ /* 0x000fe20000410000 */
[C---:B------:R-:W-:Y:S01]  /*16710*/  ISETP.GT.AND P2, PT, R2.reuse, 0x9, PT ;  /* 0x000000090200780c */ /* 0x040fe20003f44270 */
[----:B------:R-:W-:Y:S01]  /*16720*/  MUFU.TANH R198, R44 ;  /* 0x0000002c00c67308 */ /* 0x000fe20000002400 */
[----:B------:R-:W-:Y:S01]  /*16730*/  ISETP.GT.AND P1, PT, R2, 0x18, PT ;  /* 0x000000180200780c */ /* 0x000fe20003f24270 */
[----:B------:R-:W-:Y:S01]  /*16740*/  FMUL.FTZ R108, R108, c[0x0][0x320] ;  /* 0x0000c8006c6c7a20 */ /* 0x000fe20000410000 */
[----:B------:R-:W-:Y:S01]  /*16750*/  FSEL R15, R246, -INF , P2 ;  /* 0xff800000f60f7808 */ /* 0x000fe20001000000 */
[----:B------:R-:W-:Y:S01]  /*16760*/  FMUL.FTZ R101, R101, c[0x0][0x320] ;  /* 0x0000c80065657a20 */ /* 0x000fe20000410000 */
[----:B------:R-:W-:Y:S01]  /*16770*/  FSEL R31, R31, -INF , P1 ;  /* 0xff8000001f1f7808 */ /* 0x000fe20000800000 */
[----:B------:R-:W-:Y:S01]  /*16780*/  FMUL.FTZ R58, R58, c[0x0][0x320] ;  /* 0x0000c8003a3a7a20 */ /* 0x000fe20000410000 */
[----:B------:R-:W-:Y:S01]  /*16790*/  ISETP.GT.AND P1, PT, R2, 0x21, PT ;  /* 0x000000210200780c */ /* 0x000fe20003f24270 */
[----:B------:R-:W-:Y:S01]  /*167a0*/  FMUL.FTZ R61, R61, c[0x0][0x320] ;  /* 0x0000c8003d3d7a20 */ /* 0x000fe20000410000 */
[----:B------:R-:W-:Y:S01]  /*167b0*/  FSEL R25, R245, -INF , P4 ;  /* 0xff800000f5197808 */ /* 0x000fe20002000000 */
[----:B------:R-:W-:Y:S01]  /*167c0*/  MUFU.TANH R184, R58 ;  /* 0x0000003a00b87308 */ /* 0x000fe20000002400 */
[----:B------:R-:W-:Y:S01]  /*167d0*/  ISETP.GT.AND P4, PT, R5, 0x11, PT ;  /* 0x000000110500780c */ /* 0x000fe20003f84270 */
[----:B------:R-:W-:Y:S01]  /*167e0*/  FMUL.FTZ R70, R70, c[0x0][0x320] ;  /* 0x0000c80046467a20 */ /* 0x000fe20000410000 */
[----:B------:R-:W-:Y:S01]  /*167f0*/  ISETP.GT.AND P2, PT, R0, 0x11, PT ;  /* 0x000000110000780c */ /* 0x000fe20003f44270 */
[----:B------:R-:W-:Y:S01]  /*16800*/  FMUL.FTZ R75, R75, c[0x0][0x320] ;  /* 0x0000c8004b4b7a20 */ /* 0x000fe20000410000 */
[----:B------:R-:W-:Y:S01]  /*16810*/  FSEL R36, R220, -INF , P4 ;  /* 0xff800000dc247808 */ /* 0x000fe20002000000 */
[----:B------:R-:W-:Y:S01]  /*16820*/  FMUL.FTZ R71, R71, c[0x0][0x320] ;  /* 0x0000c80047477a20 */ /* 0x000fe20000410000 */
[----:B------:R-:W-:Y:S01]  /*16830*/  FSEL R34, R222, -INF , P2 ;  /* 0xff800000de227808 */ /* 0x000fe20001000000 */
[----:B------:R-:W-:Y:S01]  /*16840*/  FMUL.FTZ R73, R73, c[0x0][0x320] ;  /* 0x0000c80049497a20 */ /* 0x000fe20000410000 */
[----:B------:R-:W-:Y:S01]  /*16850*/  ISETP.GT.AND P2, PT, R5, 0x19, PT ;  /* 0x000000190500780c */ /* 0x000fe20003f44270 */
        /* <DEDUP_REMOVED lines=9> */
[----:B------:R-:W-:Y:S01]  /*168f0*/  ISETP.GT.AND P0, PT, R0, 0x10, PT ;  /* 0x000000100000780c */ /* 0x000fe20003f04270 */
[----:B------:R-:W-:Y:S01]  /*16900*/  MUFU.TANH R101, R101 ;  /* 0x0000006500657308 */ /* 0x000fe20000002400 */
[----:B-1----:R-:W-:Y:S01]  /*16910*/  FSEL R43, R209, -INF , P3 ;  /* 0xff800000d12b7808 */ /* 0x002fe20001800000 */
[----:B------:R-:W-:Y:S01]  /*16920*/  FMUL.FTZ R104, R104, c[0x0][0x320] ;  /* 0x0000c80068687a20 */ /* 0x000fe20000410000 */
[----:B------:R-:W-:Y:S01]  /*16930*/  ISETP.GT.AND P3, PT, R0, 0x28, PT ;  /* 0x000000280000780c */ /* 0x000fe20003f64270 */
[----:B------:R-:W-:Y:S01]  /*16940*/  FMUL.FTZ R106, R106, c[0x0][0x320] ;  /* 0x0000c8006a6a7a20 */ /* 0x000fe20000410000 */
[----:B------:R-:W-:Y:S01]  /*16950*/  FSEL R33, R223, -INF , P0 ;  /* 0xff800000df217808 */ /* 0x000fe20000000000 */
[----:B------:R-:W-:Y:S01]  /*16960*/  FMUL.FTZ R100, R100, c[0x0][0x320] ;  /* 0x0000c80064647a20 */ /* 0x000fe20000410000 */
[----:B------:R-:W-:Y:S02]  /*16970*/  ISETP.GT.AND P0, PT, R5, 0x18, PT ;  /* 0x000000180500780c */ /* 0x000fe40003f04270 */
[C---:B------:R-:W-:Y:S01]  /*16980*/  ISETP.GT.AND P5, PT, R4.reuse, 0x11, PT ;  /* 0x000000110400780c */ /* 0x040fe20003fa4270 */
[----:B------:R-:W-:Y:S01]  /*16990*/  MUFU.TANH R191, R47 ;  /* 0x0000002f00bf7308 */ /* 0x000fe20000002400 */
[----:B------:R-:W-:Y:S02]  /*169a0*/  ISETP.GT.AND P4, PT, R4, 0x18, PT ;  /* 0x000000180400780c */ /* 0x000fe40003f84270 */
[----:B------:R-:W-:Y:S02]  /*169b0*/  FSEL R26, R244, -INF , P5 ;  /* 0xff800000f41a7808 */ /* 0x000fe40002800000 */
[----:B------:R-:W-:Y:S02]  /*169c0*/  FSEL R29, R29, -INF , P4 ;  /* 0xff8000001d1d7808 */ /* 0x000fe40002000000 */
[----:B------:R-:W-:Y:S02]  /*169d0*/  ISETP.GT.AND P4, PT, R4, 0x21, PT ;  /* 0x000000210400780c */ /* 0x000fe40003f84270 */
[C---:B------:R-:W-:Y:S01]  /*169e0*/  ISETP.GT.AND P5, PT, R5.reuse, 0x10, PT ;  /* 0x000000100500780c */ /* 0x040fe20003fa4270 */
[----:B------:R-:W1:Y:S01]  /*169f0*/  MUFU.TANH R45, R48 ;  /* 0x00000030002d7308 */ /* 0x000e620000002400 */
[----:B------:R-:W-:Y:S02]  /*16a00*/  FSEL R42, R210, -INF , P4 ;  /* 0xff800000d22a7808 */ /* 0x000fe40002000000 */
[----:B------:R-:W-:Y:S02]  /*16a10*/  ISETP.GT.AND P4, PT, R5, 0x21, PT ;  /* 0x000000210500780c */ /* 0x000fe40003f84270 */
[----:B------:R-:W-:Y:S02]  /*16a20*/  FMNMX.FTZ R74, R25, R74, !PT ;  /* 0x0000004a194a7209 */ /* 0x000fe40007810000 */
[----:B--2---:R-:W-:Y:S02]  /*16a30*/  FSEL R52, R199, -INF , P4 ;  /* 0xff800000c7347808 */ /* 0x004fe40002000000 */
[----:B------:R-:W-:Y:S01]  /*16a40*/  FMNMX.FTZ R74, R26, R74, !PT ;  /* 0x0000004a1a4a7209 */ /* 0x000fe20007810000 */
[----:B------:R2:W-:Y:S01]  /*16a50*/  MUFU.TANH R47, R50 ;  /* 0x00000032002f7308 */ /* 0x0005e20000002400 */
[----:B------:R-:W-:Y:S02]  /*16a60*/  ISETP.GT.AND P2, PT, R4, 0x20, PT ;  /* 0x000000200400780c */ /* 0x000fe40003f44270 */
[----:B------:R-:W-:Y:S02]  /*16a70*/  FMNMX.FTZ R74, R29, R74, !PT ;  /* 0x0000004a1d4a7209 */ /* 0x000fe40007810000 */
[----:B------:R-:W-:Y:S02]  /*16a80*/  FSEL R41, R212, -INF , P2 ;  /* 0xff800000d4297808 */ /* 0x000fe40001000000 */
[----:B------:R-:W-:Y:S02]  /*16a90*/  ISETP.GT.AND P2, PT, R0, 0x21, PT ;  /* 0x000000210000780c */ /* 0x000fe40003f44270 */
[----:B------:R-:W-:Y:S01]  /*16aa0*/  FMNMX.FTZ R74, R30, R74, !PT ;  /* 0x0000004a1e4a7209 */ /* 0x000fe20007810000 */
[----:B------:R3:W4:Y:S01]  /*16ab0*/  MUFU.TANH R189, R53 ;  /* 0x0000003500bd7308 */ /* 0x0007220000002400 */
[----:B------:R-:W-:Y:S02]  /*16ac0*/  ISETP.GT.AND P4, PT, R4, 0x28, PT ;  /* 0x000000280400780c */ /* 0x000fe40003f84270 */
[----:B------:R-:W-:Y:S02]  /*16ad0*/  FMNMX.FTZ R74, R41, R74, !PT ;  /* 0x0000004a294a7209 */ /* 0x000fe40007810000 */
[----:B-1----:R-:W-:Y:S02]  /*16ae0*/  FSEL R45, R45, -INF , P4 ;  /* 0xff8000002d2d7808 */ /* 0x002fe40002000000 */
[----:B------:R-:W-:Y:S02]  /*16af0*/  FMNMX.FTZ R74, R42, R74, !PT ;  /* 0x0000004a2a4a7209 */ /* 0x000fe40007810000 */
[----:B------:R-:W-:Y:S01]  /*16b00*/  ISETP.GT.AND P4, PT, R4, 0x31, PT ;  /* 0x000000310400780c */ /* 0x000fe20003f84270 */
[----:B------:R-:W-:Y:S01]  /*16b10*/  MUFU.TANH R196, R46 ;  /* 0x0000002e00c47308 */ /* 0x000fe20000002400 */
[----:B------:R-:W-:Y:S02]  /*16b20*/  FMNMX.FTZ R74, R45, R74, !PT ;  /* 0x0000004a2d4a7209 */ /* 0x000fe40007810000 */
[----:B--2---:R-:W-:Y:S02]  /*16b30*/  FSEL R50, R205, -INF , P2 ;  /* 0xff800000cd327808 */ /* 0x004fe40001000000 */
[----:B------:R-:W-:Y:S05]  /*16b40*/  ISETP.GT.AND P2, PT, R5, 0x29, PT ;  /* 0x000000290500780c */ /* 0x000fea0003f44270 */
[----:B------:R-:W1:Y:S01]  /*16b50*/  MUFU.TANH R46, R49 ;  /* 0x00000031002e7308 */ /* 0x000e620000002400 */
[----:B---3--:R-:W-:Y:S02]  /*16b60*/  FSEL R53, R198, -INF , P3 ;  /* 0xff800000c6357808 */ /* 0x008fe40001800000 */
[----:B------:R-:W-:Y:S02]  /*16b70*/  ISETP.GT.AND P3, PT, R4, 0x29, PT ;  /* 0x000000290400780c */ /* 0x000fe40003f64270 */
[----:B----4-:R-:W-:Y:S05]  /*16b80*/  FSEL R58, R189, -INF , P4 ;  /* 0xff800000bd3a7808 */ /* 0x010fea0002000000 */
[----:B------:R2:W-:Y:S01]  /*16b90*/  MUFU.TANH R186, R56 ;  /* 0x0000003800ba7308 */ /* 0x0005e20000002400 */
[----:B------:R-:W-:Y:S09]  /*16ba0*/  ISETP.GT.AND P4, PT, R5, 0x31, PT ;  /* 0x000000310500780c */ /* 0x000ff20003f84270 */
[----:B------:R3:W-:Y:S01]  /*16bb0*/  MUFU.TANH R185, R57 ;  /* 0x0000003900b97308 */ /* 0x0007e20000002400 */
[----:B-1----:R-:W-:Y:S02]  /*16bc0*/  FSEL R46, R46, -INF , P3 ;  /* 0xff8000002e2e7808 */ /* 0x002fe40001800000 */
[----:B------:R-:W-:Y:S02]  /*16bd0*/  ISETP.GT.AND P3, PT, R2, 0x30, PT ;  /* 0x000000300200780c */ /* 0x000fe40003f64270 */
[----:B------:R-:W-:Y:S05]  /*16be0*/  FMNMX.FTZ R74, R46, R74, !PT ;  /* 0x0000004a2e4a7209 */ /* 0x000fea0007810000 */
[----:B------:R1:W-:Y:S01]  /*16bf0*/  MUFU.TANH R32, R35 ;  /* 0x0000002300207308 */ /* 0x0003e20000002400 */
[----:B--2---:R-:W-:Y:S02]  /*16c00*/  FSEL R56, R191, -INF , P2 ;  /* 0xff800000bf387808 */ /* 0x004fe40001000000 */
[----:B------:R-:W-:Y:S07]  /*16c10*/  ISETP.GT.AND P2, PT, R4, 0x30, PT ;  /* 0x000000300400780c */ /* 0x000fee0003f44270 */
[----:B------:R2:W4:Y:S01]  /*16c20*/  MUFU.TANH R208, R39 ;  /* 0x0000002700d07308 */ /* 0x0005220000002400 */
[----:B---3--:R-:W-:Y:S02]  /*16c30*/  FSEL R57, R190, -INF , P2 ;  /* 0xff800000be397808 */ /* 0x008fe40001000000 */
[----:B------:R-:W-:Y:S02]  /*16c40*/  ISETP.GT.AND P2, PT, R0, 0x31, PT ;  /* 0x000000310000780c */ /* 0x000fe40003f44270 */
[----:B------:R-:W-:Y:S05]  /*16c50*/  FMNMX.FTZ R74, R57, R74, !PT ;  /* 0x0000004a394a7209 */ /* 0x000fea0007810000 */
[----:B------:R3:W3:Y:S01]  /*16c60*/  MUFU.TANH R188, R54 ;  /* 0x0000003600bc7308 */ /* 0x0006e20000002400 */
[----:B------:R-:W-:Y:S02]  /*16c70*/  FMNMX.FTZ R74, R58, R74, !PT ;  /* 0x0000004a3a4a7209 */ /* 0x000fe40007810000 */
[----:B-1----:R-:W-:Y:S02]  /*16c80*/  FSEL R35, R221, -INF , P5 ;  /* 0xff800000dd237808 */ /* 0x002fe40002800000 */
[----:B------:R-:W-:Y:S05]  /*16c90*/  ISETP.GT.AND P5, PT, R5, 0x20, PT ;  /* 0x000000200500780c */ /* 0x000fea0003fa4270 */
[----:B------:R1:W1:Y:S01]  /*16ca0*/  MUFU.TANH R17, R59 ;  /* 0x0000003b00117308 */ /* 0x0002620000002400 */
[----:B--2---:R-:W-:Y:S02]  /*16cb0*/  FSEL R39, R215, -INF , P0 ;  /* 0xff800000d7277808 */ /* 0x004fe40000000000 */
[----:B----4-:R-:W-:Y:S02]  /*16cc0*/  FSEL R44, R208, -INF , P1 ;  /* 0xff800000d02c7808 */ /* 0x010fe40000800000 */
[----:B------:R-:W-:Y:S05]  /*16cd0*/  ISETP.GT.AND P1, PT, R0, 0x29, PT ;  /* 0x000000290000780c */ /* 0x000fea0003f24270 */
[----:B------:R2:W-:Y:S01]  /*16ce0*/  MUFU.TANH R48, R51 ;  /* 0x0000003300307308 */ /* 0x0005e20000002400 */
[C---:B------:R-:W-:Y:S02]  /*16cf0*/  ISETP.GT.AND P0, PT, R2.reuse, 0x19, PT ;  /* 0x000000190200780c */ /* 0x040fe40003f04270 */
[----:B---3--:R-:W-:Y:S02]  /*16d00*/  FSEL R54, R197, -INF , P1 ;  /* 0xff800000c5367808 */ /* 0x008fe40000800000 */
[----:B------:R-:W-:Y:S02]  /*16d10*/  ISETP.GT.AND P1, PT, R2, 0x28, PT ;  /* 0x000000280200780c */ /* 0x000fe40003f24270 */
[----:B------:R-:W-:Y:S03]  /*16d20*/  FSEL R32, R32, -INF , P0 ;  /* 0xff80000020207808 */ /* 0x000fe60000000000 */
[----:B------:R-:W3:Y:S01]  /*16d30*/  MUFU.TANH R207, R60 ;  /* 0x0000003c00cf7308 */ /* 0x000ee20000002400 */
[----:B------:R-:W-:Y:S02]  /*16d40*/  FSEL R47, R47, -INF , P1 ;  /* 0xff8000002f2f7808 */ /* 0x000fe40000800000 */
[----:B------:R-:W-:Y:S02]  /*16d50*/  ISETP.GT.AND P1, PT, R2, 0x31, PT ;  /* 0x000000310200780c */ /* 0x000fe40003f24270 */
[----:B-1----:R-:W-:Y:S02]  /*16d60*/  FSEL R59, R188, -INF , P3 ;  /* 0xff800000bc3b7808 */ /* 0x002fe40001800000 */
[----:B------:R-:W-:Y:S02]  /*16d70*/  ISETP.GT.AND P3, PT, R0, 0x38, PT ;  /* 0x000000380000780c */ /* 0x000fe40003f64270 */
[----:B------:R-:W-:Y:S01]  /*16d80*/  FSEL R203, R17, -INF , P4 ;  /* 0xff80000011cb7808 */ /* 0x000fe20002000000 */
[----:B------:R-:W-:Y:S01]  /*16d90*/  MUFU.TANH R211, R61 ;  /* 0x0000003d00d37308 */ /* 0x000fe20000002400 */
[----:B------:R-:W-:Y:S01]  /*16da0*/  ISETP.GT.AND P4, PT, R4, 0x38, PT ;  /* 0x000000380400780c */ /* 0x000fe20003f84270 */
[----:B------:R-:W-:Y:S01]  /*16db0*/  FMUL.FTZ R17, R103, c[0x0][0x320] ;  /* 0x0000c80067117a20 */ /* 0x000fe20000410000 */
[----:B------:R-:W-:Y:S02]  /*16dc0*/  ISETP.GT.AND P0, PT, R0, 0x20, PT ;  /* 0x000000200000780c */ /* 0x000fe40003f04270 */
[----:B--2---:R-:W-:Y:S02]  /*16dd0*/  FSEL R51, R204, -INF , P5 ;  /* 0xff800000cc337808 */ /* 0x004fe40002800000 */
[----:B------:R-:W-:Y:S02]  /*16de0*/  FSEL R49, R206, -INF , P0 ;  /* 0xff800000ce317808 */ /* 0x000fe40000000000 */
[C---:B------:R-:W-:Y:S01]  /*16df0*/  ISETP.GT.AND P0, PT, R5.reuse, 0x28, PT ;  /* 0x000000280500780c */ /* 0x040fe20003f04270 */
[----:B------:R-:W1:Y:S01]  /*16e00*/  MUFU.TANH R61, R64 ;  /* 0x00000040003d7308 */ /* 0x000e620000002400 */
[----:B------:R-:W-:Y:S02]  /*16e10*/  ISETP.GT.AND P5, PT, R5, 0x30, PT ;  /* 0x000000300500780c */ /* 0x000fe40003fa4270 */
[----:B---3--:R-:W-:Y:S02]  /*16e20*/  FSEL R207, R207, -INF , P3 ;  /* 0xff800000cfcf7808 */ /* 0x008fe40001800000 */
[----:B------:R-:W-:Y:S02]  /*16e30*/  FSEL R202, R184, -INF , P5 ;  /* 0xff800000b8ca7808 */ /* 0x000fe40002800000 */
[C---:B------:R-:W-:Y:S03]  /*16e40*/  ISETP.GT.AND P5, PT, R4.reuse, 0x41, PT ;  /* 0x000000410400780c */ /* 0x040fe60003fa4270 */
[----:B------:R2:W-:Y:S01]  /*16e50*/  MUFU.TANH R64, R89 ;  /* 0x0000005900407308 */ /* 0x0005e20000002400 */
[----:B------:R-:W-:Y:S09]  /*16e60*/  ISETP.GT.AND P3, PT, R4, 0x39, PT ;  /* 0x000000390400780c */ /* 0x000ff20003f64270 */
[----:B------:R-:W-:Y:S01]  /*16e70*/  MUFU.TANH R217, R62 ;  /* 0x0000003e00d97308 */ /* 0x000fe20000002400 */
[----:B-1----:R-:W-:Y:S02]  /*16e80*/  FSEL R61, R61, -INF , P4 ;  /* 0xff8000003d3d7808 */ /* 0x002fe40002000000 */
[----:B------:R-:W-:Y:S02]  /*16e90*/  ISETP.GT.AND P4, PT, R2, 0x40, PT ;  /* 0x000000400200780c */ /* 0x000fe40003f84270 */
[----:B------:R-:W-:Y:S05]  /*16ea0*/  FMNMX.FTZ R74, R61, R74, !PT ;  /* 0x0000004a3d4a7209 */ /* 0x000fea0007810000 */
[----:B------:R-:W1:Y:S01]  /*16eb0*/  MUFU.TANH R219, R63 ;  /* 0x0000003f00db7308 */ /* 0x000e620000002400 */
[----:B--2---:R-:W-:Y:S02]  /*16ec0*/  FSEL R89, R185, -INF , P2 ;  /* 0xff800000b9597808 */ /* 0x004fe40001000000 */
[----:B------:R-:W-:Y:S07]  /*16ed0*/  ISETP.GT.AND P2, PT, R5, 0x39, PT ;  /* 0x000000390500780c */ /* 0x000fee0003f44270 */
[----:B------:R-:W2:Y:S10]  /*16ee0*/  MUFU.TANH R62, R65 ;  /* 0x00000041003e7308 */ /* 0x000eb40000002400 */
[----:B------:R3:W4:Y:S01]  /*16ef0*/  MUFU.TANH R187, R55 ;  /* 0x0000003700bb7308 */ /* 0x0007220000002400 */
[----:B-1----:R-:W-:Y:S02]  /*16f00*/  FSEL R219, R219, -INF , P2 ;  /* 0xff800000dbdb7808 */ /* 0x002fe40001000000 */
[----:B------:R-:W-:Y:S07]  /*16f10*/  ISETP.GT.AND P2, PT, R4, 0x40, PT ;  /* 0x000000400400780c */ /* 0x000fee0003f44270 */
[----:B------:R-:W1:Y:S01]  /*16f20*/  MUFU.TANH R68, R68 ;  /* 0x0000004400447308 */ /* 0x000e620000002400 */
[----:B--2---:R-:W-:Y:S02]  /*16f30*/  FSEL R62, R62, -INF , P3 ;  /* 0xff8000003e3e7808 */ /* 0x004fe40001800000 */
[----:B------:R-:W-:Y:S02]  /*16f40*/  ISETP.GT.AND P3, PT, R0, 0x41, PT ;  /* 0x000000410000780c */ /* 0x000fe40003f64270 */
[----:B------:R-:W-:Y:S05]  /*16f50*/  FMNMX.FTZ R74, R62, R74, !PT ;  /* 0x0000004a3e4a7209 */ /* 0x000fea0007810000 */
[----:B------:R-:W2:Y:S01]  /*16f60*/  MUFU.TANH R69, R69 ;  /* 0x0000004500457308 */ /* 0x000ea20000002400 */
[----:B---3--:R-:W-:Y:S02]  /*16f70*/  FSEL R55, R196, -INF , P0 ;  /* 0xff800000c4377808 */ /* 0x008fe40000000000 */
[----:B----4-:R-:W-:Y:S02]  /*16f80*/  FSEL R60, R187, -INF , P1 ;  /* 0xff800000bb3c7808 */ /* 0x010fe40000800000 */
[----:B------:R-:W-:Y:S05]  /*16f90*/  ISETP.GT.AND P0, PT, R2, 0x29, PT ;  /* 0x000000290200780c */ /* 0x000fea0003f04270 */
[----:B------:R-:W3:Y:S01]  /*16fa0*/  MUFU.TANH R70, R70 ;  /* 0x0000004600467308 */ /* 0x000ee20000002400 */
[----:B------:R-:W-:Y:S02]  /*16fb0*/  ISETP.GT.AND P1, PT, R0, 0x39, PT ;  /* 0x000000390000780c */ /* 0x000fe40003f24270 */
[----:B------:R-:W-:Y:S02]  /*16fc0*/  FSEL R48, R48, -INF , P0 ;  /* 0xff80000030307808 */ /* 0x000fe40000000000 */
[----:B-1----:R-:W-:Y:S02]  /*16fd0*/  FSEL R218, R68, -INF , P2 ;  /* 0xff80000044da7808 */ /* 0x002fe40001000000 */
[----:B------:R-:W-:Y:S02]  /*16fe0*/  FSEL R211, R211, -INF , P1 ;  /* 0xff800000d3d37808 */ /* 0x000fe40000800000 */
[----:B------:R-:W-:Y:S01]  /*16ff0*/  ISETP.GT.AND P1, PT, R2, 0x38, PT ;  /* 0x000000380200780c */ /* 0x000fe20003f24270 */
[----:B------:R-:W1:Y:S01]  /*17000*/  MUFU.TANH R63, R66 ;  /* 0x00000042003f7308 */ /* 0x000e620000002400 */
[C---:B------:R-:W-:Y:S02]  /*17010*/  ISETP.GT.AND P0, PT, R0.reuse, 0x30, PT ;  /* 0x000000300000780c */ /* 0x040fe40003f04270 */
[----:B------:R-:W-:Y:S02]  /*17020*/  ISETP.GT.AND P2, PT, R0, 0x48, PT ;  /* 0x000000480000780c */ /* 0x000fe40003f44270 */
[----:B--2---:R-:W-:Y:S02]  /*17030*/  FSEL R221, R69, -INF , P5 ;  /* 0xff80000045dd7808 */ /* 0x004fe40002800000 */
[----:B------:R-:W2:Y:S01]  /*17040*/  LDL.64 R68, [R1+0x70] ;  /* 0x0000700001447983 */ /* 0x000ea20000100a00 */
[----:B------:R-:W-:Y:S02]  /*17050*/  ISETP.GT.AND P5, PT, R5, 0x40, PT ;  /* 0x000000400500780c */ /* 0x000fe40003fa4270 */
[----:B------:R-:W4:Y:S01]  /*17060*/  MUFU.TANH R75, R75 ;  /* 0x0000004b004b7308 */ /* 0x000f220000002400 */
[----:B------:R-:W-:Y:S02]  /*17070*/  FMNMX.FTZ R74, R218, R74, !PT ;  /* 0x0000004ada4a7209 */ /* 0x000fe40007810000 */
[----:B------:R-:W-:Y:S02]  /*17080*/  FSEL R6, R6, -INF , P5 ;  /* 0xff80000006067808 */ /* 0x000fe40002800000 */
[----:B---3--:R-:W-:Y:S01]  /*17090*/  FSEL R247, R70, -INF , P4 ;  /* 0xff80000046f77808 */ /* 0x008fe20002000000 */
[----:B------:R-:W-:Y:S01]  /*170a0*/  FMUL.FTZ R70, R111, c[0x0][0x320] ;  /* 0x0000c8006f467a20 */ /* 0x000fe20000410000 */
[----:B------:R-:W-:Y:S02]  /*170b0*/  ISETP.GT.AND P4, PT, R5, 0x41, PT ;  /* 0x000000410500780c */ /* 0x000fe40003f84270 */
[----:B------:R-:W-:Y:S01]  /*170c0*/  ISETP.GT.AND P5, PT, R4, 0x48, PT ;  /* 0x000000480400780c */ /* 0x000fe20003fa4270 */
[----:B------:R-:W3:Y:S01]  /*170d0*/  MUFU.TANH R80, R80 ;  /* 0x0000005000507308 */ /* 0x000ee20000002400 */
[----:B------:R-:W-:Y:S02]  /*170e0*/  FMNMX.FTZ R74, R221, R74, !PT ;  /* 0x0000004add4a7209 */ /* 0x000fe40007810000 */
[----:B-1----:R-:W-:Y:S02]  /*170f0*/  FSEL R63, R63, -INF , P1 ;  /* 0xff8000003f3f7808 */ /* 0x002fe40000800000 */
[----:B------:R-:W-:Y:S05]  /*17100*/  ISETP.GT.AND P1, PT, R2, 0x41, PT ;  /* 0x000000410200780c */ /* 0x000fea0003f24270 */
[----:B------:R-:W-:Y:S01]  /*17110*/  MUFU.TANH R70, R70 ;  /* 0x0000004600467308 */ /* 0x000fe20000002400 */
[----:B----4-:R-:W-:Y:S02]  /*17120*/  FSEL R75, R75, -INF , P4 ;  /* 0xff8000004b4b7808 */ /* 0x010fe40002000000 */
[----:B------:R-:W-:Y:S07]  /*17130*/  ISETP.GT.AND P4, PT, R4, 0x49, PT ;  /* 0x000000490400780c */ /* 0x000fee0003f84270 */
[----:B------:R1:W-:Y:S01]  /*17140*/  MUFU.TANH R191, R88 ;  /* 0x0000005800bf7308 */ /* 0x0003e20000002400 */
[----:B---3--:R-:W-:Y:S01]  /*17150*/  FSEL R220, R80, -INF , P5 ;  /* 0xff80000050dc7808 */ /* 0x008fe20002800000 */
[----:B------:R-:W-:Y:S01]  /*17160*/  IMAD.MOV.U32 R80, RZ, RZ, R6 ;  /* 0x000000ffff507224 */ /* 0x000fe200078e0006 */
[----:B------:R-:W-:Y:S02]  /*17170*/  FMNMX.FTZ R6, R12, R116, !PT ;  /* 0x000000740c067209 */ /* 0x000fe40007810000 */
[----:B------:R-:W-:Y:S05]  /*17180*/  ISETP.GT.AND P5, PT, R4, 0x58, PT ;  /* 0x000000580400780c */ /* 0x000fea0003fa4270 */
[----:B------:R-:W3:Y:S01]  /*17190*/  MUFU.TANH R71, R71 ;  /* 0x0000004700477308 */ /* 0x000ee20000002400 */
[----:B------:R-:W-:Y:S02]  /*171a0*/  FMNMX.FTZ R6, R13, R6, !PT ;  /* 0x000000060d067209 */ /* 0x000fe40007810000 */
[----:B------:R-:W-:Y:S02]  /*171b0*/  FMNMX.FTZ R74, R220, R74, !PT ;  /* 0x0000004adc4a7209 */ /* 0x000fe40007810000 */
[----:B------:R-:W-:Y:S05]  /*171c0*/  FMNMX.FTZ R6, R14, R6, !PT ;  /* 0x000000060e067209 */ /* 0x000fea0007810000 */
[----:B------:R-:W4:Y:S01]  /*171d0*/  MUFU.TANH R73, R73 ;  /* 0x0000004900497308 */ /* 0x000f220000002400 */
[----:B-1----:R-:W-:Y:S02]  /*171e0*/  FSEL R88, R186, -INF , P0 ;  /* 0xff800000ba587808 */ /* 0x002fe40000000000 */
[----:B------:R-:W-:Y:S07]  /*171f0*/  ISETP.GT.AND P0, PT, R5, 0x38, PT ;  /* 0x000000380500780c */ /* 0x000fee0003f04270 */
[----:B------:R-:W1:Y:S01]  /*17200*/  MUFU.TANH R81, R81 ;  /* 0x0000005100517308 */ /* 0x000e620000002400 */
[----:B------:R-:W-:Y:S02]  /*17210*/  FSEL R217, R217, -INF , P0 ;  /* 0xff800000d9d97808 */ /* 0x000fe40000000000 */
[----:B------:R-:W-:Y:S02]  /*17220*/  ISETP.GT.AND P0, PT, R2, 0x39, PT ;  /* 0x000000390200780c */ /* 0x000fe40003f04270 */
[----:B---3--:R-:W-:Y:S02]  /*17230*/  FSEL R248, R71, -INF , P1 ;  /* 0xff80000047f87808 */ /* 0x008fe40000800000 */
[----:B------:R-:W-:Y:S03]  /*17240*/  ISETP.GT.AND P1, PT, R0, 0x49, PT ;  /* 0x000000490000780c */ /* 0x000fe60003f24270 */
[----:B------:R-:W3:Y:S01]  /*17250*/  MUFU.TANH R77, R77 ;  /* 0x0000004d004d7308 */ /* 0x000ee20000002400 */
[----:B----4-:R-:W-:Y:S02]  /*17260*/  FSEL R251, R73, -INF , P3 ;  /* 0xff80000049fb7808 */ /* 0x010fe40001800000 */
[C---:B------:R-:W-:Y:S07]  /*17270*/  ISETP.GT.AND P3, PT, R4.reuse, 0x50, PT ;  /* 0x000000500400780c */ /* 0x040fee0003f64270 */
[----:B------:R-:W4:Y:S01]  /*17280*/  MUFU.TANH R84, R84 ;  /* 0x0000005400547308 */ /* 0x000f220000002400 */
[----:B-1----:R-:W-:Y:S02]  /*17290*/  FSEL R222, R81, -INF , P4 ;  /* 0xff80000051de7808 */ /* 0x002fe40002000000 */
[----:B------:R-:W-:Y:S02]  /*172a0*/  ISETP.GT.AND P4, PT, R4, 0x59, PT ;  /* 0x000000590400780c */ /* 0x000fe40003f84270 */
[----:B------:R-:W-:Y:S05]  /*172b0*/  FMNMX.FTZ R74, R222, R74, !PT ;  /* 0x0000004ade4a7209 */ /* 0x000fea0007810000 */
[----:B------:R-:W1:Y:S01]  /*172c0*/  MUFU.TANH R67, R67 ;  /* 0x0000004300437308 */ /* 0x000e620000002400 */
[----:B---3--:R-:W-:Y:S02]  /*172d0*/  FSEL R65, R77, -INF , P1 ;  /* 0xff8000004d417808 */ /* 0x008fe40000800000 */
[----:B------:R-:W-:Y:S07]  /*172e0*/  ISETP.GT.AND P1, PT, R4, 0x51, PT ;  /* 0x000000510400780c */ /* 0x000fee0003f24270 */
[----:B------:R1:W-:Y:S01]  /*172f0*/  MUFU.TANH R7, R86 ;  /* 0x0000005600077308 */ /* 0x0003e20000002400 */
[----:B----4-:R-:W-:Y:S02]  /*17300*/  FSEL R246, R84, -INF , P3 ;  /* 0xff80000054f67808 */ /* 0x010fe40001800000 */
[----:B------:R-:W-:Y:S02]  /*17310*/  ISETP.GT.AND P3, PT, R4, 0x61, PT ;  /* 0x000000610400780c */ /* 0x000fe40003f64270 */
[----:B------:R-:W-:Y:S05]  /*17320*/  FMNMX.FTZ R74, R246, R74, !PT ;  /* 0x0000004af64a7209 */ /* 0x000fea0007810000 */
[----:B------:R-:W3:Y:S01]  /*17330*/  MUFU.TANH R85, R85 ;  /* 0x0000005500557308 */ /* 0x000ee20000002400 */
[----:B------:R-:W-:Y:S02]  /*17340*/  FSEL R213, R101, -INF , P3 ;  /* 0xff80000065d57808 */ /* 0x000fe40001800000 */
[----:B------:R-:W-:Y:S07]  /*17350*/  ISETP.GT.AND P3, PT, R2, 0x61, PT ;  /* 0x000000610200780c */ /* 0x000fee0003f64270 */
[----:B------:R-:W4:Y:S01]  /*17360*/  MUFU.TANH R72, R72 ;  /* 0x0000004800487308 */ /* 0x000f220000002400 */
[----:B-1----:R-:W-:Y:S02]  /*17370*/  FSEL R86, R67, -INF , P0 ;  /* 0xff80000043567808 */ /* 0x002fe40000000000 */
[----:B------:R-:W-:Y:S02]  /*17380*/  MOV R67, c[0x0][0x1e0] ;  /* 0x0000780000437a02 */ /* 0x000fe40000000f00 */
[----:B------:R-:W-:Y:S05]  /*17390*/  ISETP.GT.AND P0, PT, R0, 0x40, PT ;  /* 0x000000400000780c */ /* 0x000fea0003f04270 */
[----:B------:R-:W1:Y:S01]  /*173a0*/  MUFU.TANH R76, R76 ;  /* 0x0000004c004c7308 */ /* 0x000e620000002400 */
[----:B---3--:R-:W-:Y:S02]  /*173b0*/  FSEL R244, R85, -INF , P1 ;  /* 0xff80000055f47808 */ /* 0x008fe40000800000 */
[----:B------:R-:W-:Y:S02]  /*173c0*/  ISETP.GT.AND P1, PT, R2, 0x50, PT ;  /* 0x000000500200780c */ /* 0x000fe40003f24270 */
[----:B------:R-:W-:Y:S05]  /*173d0*/  FMNMX.FTZ R74, R244, R74, !PT ;  /* 0x0000004af44a7209 */ /* 0x000fea0007810000 */
[----:B------:R-:W3:Y:S01]  /*173e0*/  MUFU.TANH R96, R96 ;  /* 0x0000006000607308 */ /* 0x000ee20000002400 */
[----:B------:R-:W-:Y:S02]  /*173f0*/  FSEL R208, R7, -INF , P1 ;  /* 0xff80000007d07808 */ /* 0x000fe40000800000 */
[----:B------:R-:W-:Y:S02]  /*17400*/  ISETP.GT.AND P1, PT, R2, 0x68, PT ;  /* 0x000000680200780c */ /* 0x000fe40003f24270 */
[----:B----4-:R-:W-:Y:S02]  /*17410*/  FSEL R250, R72, -INF , P0 ;  /* 0xff80000048fa7808 */ /* 0x010fe40000000000 */
[----:B------:R-:W-:Y:S03]  /*17420*/  ISETP.GT.AND P0, PT, R5, 0x48, PT ;  /* 0x000000480500780c */ /* 0x000fe60003f04270 */
[----:B------:R-:W4:Y:S01]  /*17430*/  MUFU.TANH R78, R78 ;  /* 0x0000004e004e7308 */ /* 0x000f220000002400 */
[----:B-1----:R-:W-:Y:S02]  /*17440*/  FSEL R66, R76, -INF , P2 ;  /* 0xff8000004c427808 */ /* 0x002fe40001000000 */
[----:B------:R-:W2:Y:S01]  /*17450*/  LDL.64 R76, [R1+0x68] ;  /* 0x00006800014c7983 */ /* 0x000ea20000100a00 */
[----:B------:R-:W-:Y:S02]  /*17460*/  ISETP.GT.AND P2, PT, R2, 0x48, PT ;  /* 0x000000480200780c */ /* 0x000fe40003f44270 */
[----:B------:R-:W-:Y:S04]  /*17470*/  IMAD.MOV.U32 R85, RZ, RZ, R66 ;  /* 0x000000ffff557224 */ /* 0x000fe800078e0042 */
[----:B------:R-:W1:Y:S01]  /*17480*/  MUFU.TANH R82, R82 ;  /* 0x0000005200527308 */ /* 0x000e620000002400 */
[----:B------:R-:W-:Y:S01]  /*17490*/  STL [R1+0xb4], R214 ;  /* 0x0000b4d601007387 */ /* 0x000fe20000100800 */
[----:B---3--:R-:W-:Y:S03]  /*174a0*/  FSEL R245, R96, -INF , P5 ;  /* 0xff80000060f57808 */ /* 0x008fe60002800000 */
[----:B------:R-:W-:Y:S01]  /*174b0*/  STL [R1+0xb8], R242 ;  /* 0x0000b8f201007387 */ /* 0x000fe20000100800 */
[----:B------:R-:W-:Y:S02]  /*174c0*/  ISETP.GT.AND P5, PT, R4, 0x69, PT ;  /* 0x000000690400780c */ /* 0x000fe40003fa4270 */
[----:B------:R-:W-:Y:S02]  /*174d0*/  FMNMX.FTZ R74, R245, R74, !PT ;  /* 0x0000004af54a7209 */ /* 0x000fe40007810000 */
[----:B------:R-:W3:Y:S01]  /*174e0*/  MUFU.TANH R97, R97 ;  /* 0x0000006100617308 */ /* 0x000ee20000002400 */
[----:B----4-:R-:W-:Y:S02]  /*174f0*/  FSEL R78, R78, -INF , P0 ;  /* 0xff8000004e4e7808 */ /* 0x010fe40000000000 */
[----:B------:R-:W-:Y:S03]  /*17500*/  ISETP.GT.AND P0, PT, R4, 0x60, PT ;  /* 0x000000600400780c */ /* 0x000fe60003f04270 */
[----:B------:R-:W-:Y:S04]  /*17510*/  IMAD.MOV.U32 R81, RZ, RZ, R78 ;  /* 0x000000ffff517224 */ /* 0x000fe800078e004e */
[----:B------:R-:W4:Y:S01]  /*17520*/  MUFU.TANH R100, R100 ;  /* 0x0000006400647308 */ /* 0x000f220000002400 */
[----:B-1----:R-:W-:Y:S02]  /*17530*/  FSEL R243, R82, -INF , P2 ;  /* 0xff80000052f37808 */ /* 0x002fe40001000000 */
[----:B------:R-:W-:Y:S02]  /*17540*/  MOV R82, R75 ;  /* 0x0000004b00527202 */ /* 0x000fe40000000f00 */
[----:B------:R-:W-:Y:S05]  /*17550*/  ISETP.GT.AND P2, PT, R4, 0x68, PT ;  /* 0x000000680400780c */ /* 0x000fea0003f44270 */
        /* <DEDUP_REMOVED lines=9> */
[----:B----4-:R-:W-:Y:S02]  /*175f0*/  FSEL R215, R100, -INF , P0 ;  /* 0xff80000064d77808 */ /* 0x010fe40000000000 */
[----:B------:R-:W-:Y:S02]  /*17600*/  FMNMX.FTZ R4, R28, R4, !PT ;  /* 0x000000041c047209 */ /* 0x000fe40007810000 */
[----:B------:R-:W-:Y:S01]  /*17610*/  FMNMX.FTZ R74, R215, R74, !PT ;  /* 0x0000004ad74a7209 */ /* 0x000fe20007810000 */
[----:B------:R-:W4:Y:S01]  /*17620*/  MUFU.TANH R83, R83 ;  /* 0x0000005300537308 */ /* 0x000f220000002400 */
[----:B------:R-:W-:Y:S02]  /*17630*/  FMNMX.FTZ R4, R31, R4, !PT ;  /* 0x000000041f047209 */ /* 0x000fe40007810000 */
[----:B------:R-:W-:Y:S02]  /*17640*/  FMNMX.FTZ R74, R213, R74, !PT ;  /* 0x0000004ad54a7209 */ /* 0x000fe40007810000 */
[----:B-1----:R-:W-:Y:S02]  /*17650*/  FSEL R212, R112, -INF , P2 ;  /* 0xff80000070d47808 */ /* 0x002fe40001000000 */
[----:B------:R-:W-:Y:S02]  /*17660*/  FMNMX.FTZ R4, R32, R4, !PT ;  /* 0x0000000420047209 */ /* 0x000fe40007810000 */
[----:B------:R-:W-:Y:S01]  /*17670*/  FMNMX.FTZ R74, R212, R74, !PT ;  /* 0x0000004ad44a7209 */ /* 0x000fe20007810000 */
[----:B------:R-:W1:Y:S01]  /*17680*/  MUFU.TANH R87, R87 ;  /* 0x0000005700577308 */ /* 0x000e620000002400 */
[----:B------:R-:W-:Y:S02]  /*17690*/  FMNMX.FTZ R4, R43, R4, !PT ;  /* 0x000000042b047209 */ /* 0x000fe40007810000 */
[----:B------:R-:W-:Y:S02]  /*176a0*/  ISETP.GT.AND P0, PT, R2, 0x51, PT ;  /* 0x000000510200780c */ /* 0x000fe40003f04270 */
[----:B---3--:R-:W-:Y:S02]  /*176b0*/  FSEL R210, R113, -INF , P5 ;  /* 0xff80000071d27808 */ /* 0x008fe40002800000 */
[----:B------:R-:W-:Y:S02]  /*176c0*/  FMNMX.FTZ R4, R44, R4, !PT ;  /* 0x000000042c047209 */ /* 0x000fe40007810000 */
[----:B------:R-:W-:Y:S01]  /*176d0*/  FMNMX.FTZ R74, R210, R74, !PT ;  /* 0x0000004ad24a7209 */ /* 0x000fe20007810000 */
[----:B------:R-:W3:Y:S01]  /*176e0*/  MUFU.TANH R17, R17 ;  /* 0x0000001100117308 */ /* 0x000ee20000002400 */
[----:B------:R-:W-:Y:S02]  /*176f0*/  FMNMX.FTZ R4, R47, R4, !PT ;  /* 0x000000042f047209 */ /* 0x000fe40007810000 */
[----:B------:R-:W-:Y:S01]  /*17700*/  ISETP.GT.AND P2, PT, R2, 0x58, PT ;  /* 0x000000580200780c */ /* 0x000fe20003f44270 */
[----:B------:R-:W3:Y:S01]  /*17710*/  SHFL.BFLY PT, R7, R74, 0x2, 0x1f ;  /* 0x0c401f004a077f89 */ /* 0x000ee200000e0000 */
[----:B------:R-:W-:Y:S02]  /*17720*/  FMNMX.FTZ R4, R48, R4, !PT ;  /* 0x0000000430047209 */ /* 0x000fe40007810000 */
[----:B----4-:R-:W-:Y:S02]  /*17730*/  FSEL R103, R83, -INF , P4 ;  /* 0xff80000053677808 */ /* 0x010fe40002000000 */
[----:B------:R-:W-:Y:S01]  /*17740*/  FMNMX.FTZ R4, R59, R4, !PT ;  /* 0x000000043b047209 */ /* 0x000fe20007810000 */
[----:B------:R-:W-:Y:S01]  /*17750*/  MUFU.TANH R92, R92 ;  /* 0x0000005c005c7308 */ /* 0x000fe20000002400 */
[----:B------:R-:W-:Y:S02]  /*17760*/  ISETP.GT.AND P5, PT, R2, 0x59, PT ;  /* 0x000000590200780c */ /* 0x000fe40003fa4270 */
[----:B------:R-:W-:Y:S02]  /*17770*/  FMNMX.FTZ R4, R60, R4, !PT ;  /* 0x000000043c047209 */ /* 0x000fe40007810000 */
[----:B-1----:R-:W-:Y:S01]  /*17780*/  FSEL R205, R87, -INF , P0 ;  /* 0xff80000057cd7808 */ /* 0x002fe20000000000 */
[----:B------:R-:W-:Y:S01]  /*17790*/  IMAD.MOV.U32 R87, RZ, RZ, R65 ;  /* 0x000000ffff577224 */ /* 0x000fe200078e0041 */
[----:B------:R-:W-:Y:S02]  /*177a0*/  FMNMX.FTZ R73, R63, R4, !PT ;  /* 0x000000043f497209 */ /* 0x000fe40007810000 */
[----:B------:R-:W-:Y:S01]  /*177b0*/  FMNMX.FTZ R4, R21, R118, !PT ;  /* 0x0000007615047209 */ /* 0x000fe20007810000 */
[----:B------:R-:W1:Y:S01]  /*177c0*/  MUFU.TANH R98, R98 ;  /* 0x0000006200627308 */ /* 0x000e620000002400 */
[----:B------:R-:W-:Y:S02]  /*177d0*/  FMNMX.FTZ R73, R86, R73, !PT ;  /* 0x0000004956497209 */ /* 0x000fe40007810000 */
[----:B------:R-:W-:Y:S02]  /*177e0*/  FMNMX.FTZ R4, R22, R4, !PT ;  /* 0x0000000416047209 */ /* 0x000fe40007810000 */
[----:B---3--:R-:W-:Y:S01]  /*177f0*/  FSEL R195, R17, -INF , P3 ;  /* 0xff80000011c37808 */ /* 0x008fe20001800000 */
[----:B------:R-:W-:Y:S01]  /*17800*/  FMUL.FTZ R17, R107, c[0x0][0x320] ;  /* 0x0000c8006b117a20 */ /* 0x000fe20000410000 */
[----:B------:R-:W-:Y:S02]  /*17810*/  FMNMX.FTZ R4, R23, R4, !PT ;  /* 0x0000000417047209 */ /* 0x000fe40007810000 */
[----:B------:R-:W-:Y:S01]  /*17820*/  FMNMX.FTZ R74, R74, R7, !PT ;  /* 0x000000074a4a7209 */ /* 0x000fe20007810000 */
[----:B------:R-:W3:Y:S01]  /*17830*/  MUFU.TANH R114, R114 ;  /* 0x0000007200727308 */ /* 0x000ee20000002400 */
[----:B------:R-:W-:Y:S02]  /*17840*/  FMNMX.FTZ R4, R24, R4, !PT ;  /* 0x0000000418047209 */ /* 0x000fe40007810000 */
[----:B------:R-:W-:Y:S01]  /*17850*/  ISETP.GT.AND P3, PT, R0, 0x58, PT ;  /* 0x000000580000780c */ /* 0x000fe20003f64270 */
[----:B------:R-:W4:Y:S01]  /*17860*/  SHFL.BFLY PT, R7, R74, 0x1, 0x1f ;  /* 0x0c201f004a077f89 */ /* 0x000f2200000e0000 */
[----:B------:R-:W-:Y:S02]  /*17870*/  FMNMX.FTZ R4, R35, R4, !PT ;  /* 0x0000000423047209 */ /* 0x000fe40007810000 */
[----:B------:R-:W-:Y:S02]  /*17880*/  ISETP.GT.AND P4, PT, R2, 0x60, PT ;  /* 0x000000600200780c */ /* 0x000fe40003f84270 */
[----:B------:R-:W-:Y:S01]  /*17890*/  FMNMX.FTZ R4, R36, R4, !PT ;  /* 0x0000000424047209 */ /* 0x000fe20007810000 */
[----:B------:R-:W-:Y:S01]  /*178a0*/  MUFU.TANH R17, R17 ;  /* 0x0000001100117308 */ /* 0x000fe20000002400 */
[----:B------:R-:W-:Y:S02]  /*178b0*/  ISETP.GT.AND P0, PT, R2, 0x69, PT ;  /* 0x000000690200780c */ /* 0x000fe40003f04270 */
[----:B------:R-:W-:Y:S02]  /*178c0*/  FMNMX.FTZ R4, R39, R4, !PT ;  /* 0x0000000427047209 */ /* 0x000fe40007810000 */
[----:B-1----:R-:W-:Y:S02]  /*178d0*/  FSEL R204, R98, -INF , P2 ;  /* 0xff80000062cc7808 */ /* 0x002fe40001000000 */
[----:B------:R-:W-:Y:S02]  /*178e0*/  FMNMX.FTZ R6, R19, R6, !PT ;  /* 0x0000000613067209 */ /* 0x000fe40007810000 */
[----:B------:R-:W-:Y:S01]  /*178f0*/  FMNMX.FTZ R4, R40, R4, !PT ;  /* 0x0000000428047209 */ /* 0x000fe20007810000 */
[----:B------:R-:W1:Y:S01]  /*17900*/  MUFU.TANH R99, R99 ;  /* 0x0000006300637308 */ /* 0x000e620000002400 */
[----:B------:R-:W-:Y:S02]  /*17910*/  FMNMX.FTZ R2, R20, R6, !PT ;  /* 0x0000000614027209 */ /* 0x000fe40007810000 */
[----:B------:R-:W-:Y:S02]  /*17920*/  FMNMX.FTZ R4, R51, R4, !PT ;  /* 0x0000000433047209 */ /* 0x000fe40007810000 */
[----:B---3--:R-:W-:Y:S02]  /*17930*/  FSEL R194, R114, -INF , P1 ;  /* 0xff80000072c27808 */ /* 0x008fe40000800000 */
[----:B------:R-:W-:Y:S02]  /*17940*/  FMNMX.FTZ R4, R52, R4, !PT ;  /* 0x0000000434047209 */ /* 0x000fe40007810000 */
[----:B----4-:R-:W-:Y:S01]  /*17950*/  FMNMX.FTZ R74, R74, R7, !PT ;  /* 0x000000074a4a7209 */ /* 0x010fe20007810000 */
[----:B------:R-:W3:Y:S01]  /*17960*/  MUFU.TANH R109, R109 ;  /* 0x0000006d006d7308 */ /* 0x000ee20000002400 */
[----:B------:R-:W-:Y:S02]  /*17970*/  FMNMX.FTZ R73, R247, R73, !PT ;  /* 0x00000049f7497209 */ /* 0x000fe40007810000 */
[----:B------:R-:W-:Y:S01]  /*17980*/  FSEL R114, R92, -INF , P3 ;  /* 0xff8000005c727808 */ /* 0x000fe20001800000 */
[----:B------:R-:W-:Y:S01]  /*17990*/  FMUL.FTZ R75, R74, c[0x0][0x2d0] ;  /* 0x0000b4004a4b7a20 */ /* 0x000fe20000410000 */
[----:B------:R-:W-:Y:S02]  /*179a0*/  FMNMX.FTZ R4, R55, R4, !PT ;  /* 0x0000000437047209 */ /* 0x000fe40007810000 */
[C---:B------:R-:W-:Y:S02]  /*179b0*/  ISETP.GT.AND P3, PT, R0.reuse, 0x69, PT ;  /* 0x000000690000780c */ /* 0x040fe40003f64270 */
[----:B------:R-:W-:Y:S01]  /*179c0*/  ISETP.GT.AND P1, PT, R0, 0x59, PT ;  /* 0x000000590000780c */ /* 0x000fe20003f24270 */
[----:B------:R-:W4:Y:S01]  /*179d0*/  MUFU.TANH R102, R102 ;  /* 0x0000006600667308 */ /* 0x000f220000002400 */
[----:B------:R-:W-:Y:S02]  /*179e0*/  FMNMX.FTZ R73, R248, R73, !PT ;  /* 0x00000049f8497209 */ /* 0x000fe40007810000 */
[----:B------:R-:W-:Y:S02]  /*179f0*/  FMNMX.FTZ R2, R33, R2, !PT ;  /* 0x0000000221027209 */ /* 0x000fe40007810000 */
[----:B------:R-:W-:Y:S02]  /*17a00*/  FMNMX.FTZ R73, R243, R73, !PT ;  /* 0x00000049f3497209 */ /* 0x000fe40007810000 */
[----:B-1----:R-:W-:Y:S02]  /*17a10*/  FSEL R201, R99, -INF , P5 ;  /* 0xff80000063c97808 */ /* 0x002fe40002800000 */
[----:B------:R-:W-:Y:S01]  /*17a20*/  FMNMX.FTZ R73, R103, R73, !PT ;  /* 0x0000004967497209 */ /* 0x000fe20007810000 */
[----:B------:R-:W1:Y:S01]  /*17a30*/  MUFU.TANH R115, R115 ;  /* 0x0000007300737308 */ /* 0x000e620000002400 */
[----:B------:R-:W-:Y:S02]  /*17a40*/  FMNMX.FTZ R4, R56, R4, !PT ;  /* 0x0000000438047209 */ /* 0x000fe40007810000 */
[----:B------:R-:W-:Y:S02]  /*17a50*/  FMNMX.FTZ R73, R208, R73, !PT ;  /* 0x00000049d0497209 */ /* 0x000fe40007810000 */
[----:B---3--:R-:W-:Y:S02]  /*17a60*/  FSEL R98, R109, -INF , P3 ;  /* 0xff8000006d627808 */ /* 0x008fe40001800000 */
[----:B------:R-:W-:Y:S02]  /*17a70*/  FMNMX.FTZ R73, R205, R73, !PT ;  /* 0x00000049cd497209 */ /* 0x000fe40007810000 */
[----:B------:R-:W-:Y:S01]  /*17a80*/  FSETP.NEU.FTZ.AND P3, PT, R74, -INF , PT ;  /* 0xff8000004a00780b */ /* 0x000fe20003f7d000 */
[----:B------:R-:W3:Y:S01]  /*17a90*/  MUFU.TANH R79, R79 ;  /* 0x0000004f004f7308 */ /* 0x000ee20000002400 */
[----:B------:R-:W-:Y:S02]  /*17aa0*/  FMNMX.FTZ R73, R204, R73, !PT ;  /* 0x00000049cc497209 */ /* 0x000fe40007810000 */
[----:B------:R-:W-:Y:S02]  /*17ab0*/  FSEL R75, R75, RZ, P3 ;  /* 0x000000ff4b4b7208 */ /* 0x000fe40001800000 */
[----:B----4-:R-:W-:Y:S02]  /*17ac0*/  FSEL R198, R102, -INF , P4 ;  /* 0xff80000066c67808 */ /* 0x010fe40002000000 */
[----:B------:R-:W-:Y:S01]  /*17ad0*/  FMNMX.FTZ R73, R201, R73, !PT ;  /* 0x00000049c9497209 */ /* 0x000fe20007810000 */
[--C-:B------:R-:W-:Y:S01]  /*17ae0*/  FFMA.FTZ R102, R246, c[0x0][0x2d0], -R75.reuse ;  /* 0x0000b400f6667a23 */ /* 0x100fe2000001084b */
[C---:B------:R-:W-:Y:S01]  /*17af0*/  ISETP.GT.AND P5, PT, R0.reuse, 0x50, PT ;  /* 0x000000500000780c */ /* 0x040fe20003fa4270 */
[----:B------:R-:W4:Y:S01]  /*17b00*/  MUFU.TANH R90, R90 ;  /* 0x0000005a005a7308 */ /* 0x000f220000002400 */
[----:B------:R-:W-:Y:S01]  /*17b10*/  ISETP.GT.AND P4, PT, R0, 0x51, PT ;  /* 0x000000510000780c */ /* 0x000fe20003f84270 */
[--C-:B------:R-:W-:Y:S01]  /*17b20*/  FFMA.FTZ R107, R216, c[0x0][0x2d0], -R75.reuse ;  /* 0x0000b400d86b7a23 */ /* 0x100fe2000001084b */
[----:B------:R-:W-:Y:S01]  /*17b30*/  FMNMX.FTZ R4, R202, R4, !PT ;  /* 0x00000004ca047209 */ /* 0x000fe20007810000 */
[--C-:B------:R-:W-:Y:S01]  /*17b40*/  FFMA.FTZ R212, R212, c[0x0][0x2d0], -R75.reuse ;  /* 0x0000b400d4d47a23 */ /* 0x100fe2000001084b */
[----:B------:R-:W-:Y:S02]  /*17b50*/  FMNMX.FTZ R73, R198, R73, !PT ;  /* 0x00000049c6497209 */ /* 0x000fe40007810000 */
[----:B-1----:R-:W-:Y:S02]  /*17b60*/  FSEL R192, R115, -INF , P0 ;  /* 0xff80000073c07808 */ /* 0x002fe40000000000 */
[----:B------:R-:W-:Y:S01]  /*17b70*/  FSEL R191, R191, -INF , P5 ;  /* 0xff800000bfbf7808 */ /* 0x000fe20002800000 */
[----:B------:R-:W1:Y:S01]  /*17b80*/  MUFU.TANH R93, R93 ;  /* 0x0000005d005d7308 */ /* 0x000e620000002400 */
[----:B------:R-:W-:Y:S02]  /*17b90*/  ISETP.GT.AND P5, PT, R0, 0x61, PT ;  /* 0x000000610000780c */ /* 0x000fe40003fa4270 */
[----:B------:R-:W-:Y:S02]  /*17ba0*/  FSEL R112, R64, -INF , P4 ;  /* 0xff80000040707808 */ /* 0x000fe40002000000 */
[C---:B------:R-:W-:Y:S02]  /*17bb0*/  ISETP.GT.AND P4, PT, R0.reuse, 0x68, PT ;  /* 0x000000680000780c */ /* 0x040fe40003f84270 */
[----:B------:R-:W-:Y:S02]  /*17bc0*/  ISETP.GT.AND P0, PT, R0, 0x60, PT ;  /* 0x000000600000780c */ /* 0x000fe40003f04270 */
[----:B------:R-:W-:Y:S01]  /*17bd0*/  FMNMX.FTZ R0, R203, R4, !PT ;  /* 0x00000004cb007209 */ /* 0x000fe20007810000 */
[----:B------:R-:W1:Y:S01]  /*17be0*/  MUFU.TANH R104, R104 ;  /* 0x0000006800687308 */ /* 0x000e620000002400 */
[--C-:B------:R-:W-:Y:S01]  /*17bf0*/  FFMA.FTZ R4, R8, c[0x0][0x2d0], -R75.reuse ;  /* 0x0000b40008047a23 */ /* 0x100fe2000001084b */
[----:B------:R-:W-:Y:S02]  /*17c00*/  FMNMX.FTZ R73, R195, R73, !PT ;  /* 0x00000049c3497209 */ /* 0x000fe40007810000 */
[----:B------:R-:W-:Y:S02]  /*17c10*/  FMNMX.FTZ R2, R34, R2, !PT ;  /* 0x0000000222027209 */ /* 0x000fe40007810000 */
[----:B------:R-:W-:Y:S02]  /*17c20*/  FMNMX.FTZ R73, R194, R73, !PT ;  /* 0x00000049c2497209 */ /* 0x000fe40007810000 */
[----:B------:R-:W-:Y:S02]  /*17c30*/  FMNMX.FTZ R2, R37, R2, !PT ;  /* 0x0000000225027209 */ /* 0x000fe40007810000 */
[----:B------:R1:W-:Y:S01]  /*17c40*/  MUFU.EX2 R189, R4 ;  /* 0x0000000400bd7308 */ /* 0x0003e20000000800 */
[----:B------:R-:W-:Y:S02]  /*17c50*/  FMNMX.FTZ R73, R192, R73, !PT ;  /* 0x00000049c0497209 */ /* 0x000fe40007810000 */
[----:B------:R-:W-:Y:S02]  /*17c60*/  FMNMX.FTZ R2, R38, R2, !PT ;  /* 0x0000000226027209 */ /* 0x000fe40007810000 */
[----:B------:R-:W-:Y:S01]  /*17c70*/  ISETP.GT.AND P2, PT, R5, 0x49, PT ;  /* 0x000000490500780c */ /* 0x000fe20003f44270 */
[----:B------:R-:W1:Y:S01]  /*17c80*/  SHFL.BFLY PT, R6, R73, 0x2, 0x1f ;  /* 0x0c401f0049067f89 */ /* 0x000e6200000e0000 */
[----:B------:R-:W-:Y:S02]  /*17c90*/  FMNMX.FTZ R2, R49, R2, !PT ;  /* 0x0000000231027209 */ /* 0x000fe40007810000 */
[----:B---3--:R-:W-:Y:S01]  /*17ca0*/  FSEL R200, R79, -INF , P2 ;  /* 0xff8000004fc87808 */ /* 0x008fe20001000000 */
[----:B------:R-:W3:Y:S01]  /*17cb0*/  MUFU.TANH R105, R105 ;  /* 0x0000006900697308 */ /* 0x000ee20000002400 */
[----:B------:R-:W-:Y:S02]  /*17cc0*/  FMNMX.FTZ R2, R50, R2, !PT ;  /* 0x0000000232027209 */ /* 0x000fe40007810000 */
[----:B------:R-:W-:Y:S02]  /*17cd0*/  ISETP.GT.AND P2, PT, R5, 0x50, PT ;  /* 0x000000500500780c */ /* 0x000fe40003f44270 */
[----:B------:R-:W-:Y:S02]  /*17ce0*/  FMNMX.FTZ R2, R53, R2, !PT ;  /* 0x0000000235027209 */ /* 0x000fe40007810000 */
[----:B----4-:R-:W-:Y:S02]  /*17cf0*/  FSEL R190, R90, -INF , P2 ;  /* 0xff8000005abe7808 */ /* 0x010fe40001000000 */
[----:B------:R-:W-:Y:S01]  /*17d00*/  FMNMX.FTZ R2, R54, R2, !PT ;  /* 0x0000000236027209 */ /* 0x000fe20007810000 */
[----:B------:R-:W4:Y:S01]  /*17d10*/  MUFU.TANH R108, R108 ;  /* 0x0000006c006c7308 */ /* 0x000f220000002400 */
[----:B------:R-:W-:Y:S02]  /*17d20*/  ISETP.GT.AND P2, PT, R5, 0x61, PT ;  /* 0x000000610500780c */ /* 0x000fe40003f44270 */
[----:B------:R-:W-:Y:S01]  /*17d30*/  FMNMX.FTZ R2, R88, R2, !PT ;  /* 0x0000000258027209 */ /* 0x000fe20007810000 */
[--C-:B-1----:R-:W-:Y:S01]  /*17d40*/  FFMA.FTZ R4, R9, c[0x0][0x2d0], -R75.reuse ;  /* 0x0000b40009047a23 */ /* 0x102fe2000001084b */
[----:B------:R-:W-:Y:S02]  /*17d50*/  FSEL R115, R93, -INF , P1 ;  /* 0xff8000005d737808 */ /* 0x000fe40000800000 */
[----:B------:R-:W-:Y:S02]  /*17d60*/  FMNMX.FTZ R2, R89, R2, !PT ;  /* 0x0000000259027209 */ /* 0x000fe40007810000 */
[----:B------:R-:W-:Y:S01]  /*17d70*/  FSEL R185, R17, -INF , P2 ;  /* 0xff80000011b97808 */ /* 0x000fe20001000000 */
[----:B------:R1:W-:Y:S01]  /*17d80*/  MUFU.EX2 R223, R4 ;  /* 0x0000000400df7308 */ /* 0x0003e20000000800 */
[----:B------:R-:W-:Y:S02]  /*17d90*/  FMNMX.FTZ R73, R73, R6, !PT ;  /* 0x0000000649497209 */ /* 0x000fe40007810000 */
[----:B------:R-:W-:Y:S02]  /*17da0*/  FMNMX.FTZ R2, R207, R2, !PT ;  /* 0x00000002cf027209 */ /* 0x000fe40007810000 */
[----:B------:R-:W-:Y:S01]  /*17db0*/  FSEL R111, R104, -INF , P0 ;  /* 0xff800000686f7808 */ /* 0x000fe20000000000 */
[----:B------:R-:W1:Y:S01]  /*17dc0*/  SHFL.BFLY PT, R6, R73, 0x1, 0x1f ;  /* 0x0c201f0049067f89 */ /* 0x000e6200000e0000 */
[----:B------:R-:W-:Y:S01]  /*17dd0*/  FMNMX.FTZ R2, R211, R2, !PT ;  /* 0x00000002d3027209 */ /* 0x000fe20007810000 */
[--C-:B------:R-:W-:Y:S01]  /*17de0*/  FFMA.FTZ R104, R244, c[0x0][0x2d0], -R75.reuse ;  /* 0x0000b400f4687a23 */ /* 0x100fe2000001084b */
[----:B---3--:R-:W-:Y:S01]  /*17df0*/  FSEL R101, R105, -INF , P5 ;  /* 0xff80000069657808 */ /* 0x008fe20002800000 */
[----:B------:R-:W3:Y:S01]  /*17e00*/  MUFU.TANH R91, R91 ;  /* 0x0000005b005b7308 */ /* 0x000ee20000002400 */
[----:B------:R-:W-:Y:S02]  /*17e10*/  FMNMX.FTZ R2, R250, R2, !PT ;  /* 0x00000002fa027209 */ /* 0x000fe40007810000 */
[----:B------:R-:W-:Y:S02]  /*17e20*/  FMNMX.FTZ R0, R217, R0, !PT ;  /* 0x00000000d9007209 */ /* 0x000fe40007810000 */
[----:B------:R-:W-:Y:S02]  /*17e30*/  FMNMX.FTZ R2, R251, R2, !PT ;  /* 0x00000002fb027209 */ /* 0x000fe40007810000 */
[----:B----4-:R-:W-:Y:S02]  /*17e40*/  FSEL R99, R108, -INF , P4 ;  /* 0xff8000006c637808 */ /* 0x010fe40002000000 */
[----:B------:R-:W-:Y:S01]  /*17e50*/  FMNMX.FTZ R2, R85, R2, !PT ;  /* 0x0000000255027209 */ /* 0x000fe20007810000 */
[----:B------:R-:W4:Y:S01]  /*17e60*/  MUFU.TANH R94, R94 ;  /* 0x0000005e005e7308 */ /* 0x000f220000002400 */
[----:B------:R-:W-:Y:S02]  /*17e70*/  FMNMX.FTZ R0, R219, R0, !PT ;  /* 0x00000000db007209 */ /* 0x000fe40007810000 */
[----:B------:R-:W-:Y:S01]  /*17e80*/  FMNMX.FTZ R2, R87, R2, !PT ;  /* 0x0000000257027209 */ /* 0x000fe20007810000 */
[--C-:B-1----:R-:W-:Y:S01]  /*17e90*/  FFMA.FTZ R4, R10, c[0x0][0x2d0], -R75.reuse ;  /* 0x0000b4000a047a23 */ /* 0x102fe2000001084b */
[----:B------:R-:W-:Y:S02]  /*17ea0*/  FMNMX.FTZ R0, R80, R0, !PT ;  /* 0x0000000050007209 */ /* 0x000fe40007810000 */
[----:B------:R-:W-:Y:S02]  /*17eb0*/  ISETP.GT.AND P4, PT, R5, 0x59, PT ;  /* 0x000000590500780c */ /* 0x000fe40003f84270 */
[----:B------:R-:W-:Y:S01]  /*17ec0*/  FMNMX.FTZ R0, R82, R0, !PT ;  /* 0x0000000052007209 */ /* 0x000fe20007810000 */
[----:B------:R1:W-:Y:S01]  /*17ed0*/  MUFU.EX2 R249, R4 ;  /* 0x0000000400f97308 */ /* 0x0003e20000000800 */
[----:B------:R-:W-:Y:S02]  /*17ee0*/  FMNMX.FTZ R73, R73, R6, !PT ;  /* 0x0000000649497209 */ /* 0x000fe40007810000 */
[----:B------:R-:W-:Y:S02]  /*17ef0*/  FMNMX.FTZ R2, R191, R2, !PT ;  /* 0x00000002bf027209 */ /* 0x000fe40007810000 */
[C---:B------:R-:W-:Y:S01]  /*17f00*/  FSETP.NEU.FTZ.AND P2, PT, R73.reuse, -INF , PT ;  /* 0xff8000004900780b */ /* 0x040fe20003f5d000 */
[----:B------:R-:W-:Y:S01]  /*17f10*/  FMUL.FTZ R96, R73, c[0x0][0x2d0] ;  /* 0x0000b40049607a20 */ /* 0x000fe20000410000 */
[----:B------:R-:W-:Y:S02]  /*17f20*/  FMNMX.FTZ R2, R112, R2, !PT ;  /* 0x0000000270027209 */ /* 0x000fe40007810000 */
[----:B------:R-:W-:Y:S01]  /*17f30*/  FMNMX.FTZ R0, R81, R0, !PT ;  /* 0x0000000051007209 */ /* 0x000fe20007810000 */
[----:B------:R-:W2:Y:S01]  /*17f40*/  MUFU.TANH R95, R95 ;  /* 0x0000005f005f7308 */ /* 0x000ea20000002400 */
[----:B------:R-:W-:Y:S02]  /*17f50*/  FSEL R96, R96, RZ, P2 ;  /* 0x000000ff60607208 */ /* 0x000fe40001000000 */
[----:B------:R-:W-:Y:S02]  /*17f60*/  FMNMX.FTZ R2, R114, R2, !PT ;  /* 0x0000000272027209 */ /* 0x000fe40007810000 */
[----:B------:R-:W-:Y:S01]  /*17f70*/  ISETP.GT.AND P1, PT, R5, 0x51, PT ;  /* 0x000000510500780c */ /* 0x000fe20003f24270 */
[--C-:B------:R-:W-:Y:S01]  /*17f80*/  FFMA.FTZ R105, R205, c[0x0][0x2d0], -R96.reuse ;  /* 0x0000b400cd697a23 */ /* 0x100fe20000010860 */
[----:B------:R-:W-:Y:S01]  /*17f90*/  FMNMX.FTZ R2, R115, R2, !PT ;  /* 0x0000000273027209 */ /* 0x000fe20007810000 */
[--C-:B------:R-:W-:Y:S01]  /*17fa0*/  FFMA.FTZ R108, R204, c[0x0][0x2d0], -R96.reuse ;  /* 0x0000b400cc6c7a23 */ /* 0x100fe20000010860 */
[----:B---3--:R-:W-:Y:S01]  /*17fb0*/  FSEL R113, R91, -INF , P1 ;  /* 0xff8000005b717808 */ /* 0x008fe20000800000 */
[----:B------:R-:W3:Y:S01]  /*17fc0*/  MUFU.TANH R106, R106 ;  /* 0x0000006a006a7308 */ /* 0x000ee20000002400 */
[----:B------:R-:W-:Y:S01]  /*17fd0*/  FMNMX.FTZ R2, R111, R2, !PT ;  /* 0x000000026f027209 */ /* 0x000fe20007810000 */
[--C-:B------:R-:W-:Y:S01]  /*17fe0*/  FFMA.FTZ R195, R195, c[0x0][0x2d0], -R96.reuse ;  /* 0x0000b400c3c37a23 */ /* 0x100fe20000010860 */
[----:B------:R-:W-:Y:S01]  /*17ff0*/  ISETP.GT.AND P0, PT, R5, 0x58, PT ;  /* 0x000000580500780c */ /* 0x000fe20003f04270 */
[--C-:B-1----:R-:W-:Y:S01]  /*18000*/  FFMA.FTZ R4, R12, c[0x0][0x2d0], -R96.reuse ;  /* 0x0000b4000c047a23 */ /* 0x102fe20000010860 */
[----:B------:R-:W-:Y:S01]  /*18010*/  FMNMX.FTZ R2, R101, R2, !PT ;  /* 0x0000000265027209 */ /* 0x000fe20007810000 */
[--C-:B------:R-:W-:Y:S01]  /*18020*/  FFMA.FTZ R194, R194, c[0x0][0x2d0], -R96.reuse ;  /* 0x0000b400c2c27a23 */ /* 0x100fe20000010860 */
[----:B----4-:R-:W-:Y:S02]  /*18030*/  FSEL R188, R94, -INF , P0 ;  /* 0xff8000005ebc7808 */ /* 0x010fe40000000000 */
[----:B------:R-:W-:Y:S01]  /*18040*/  FMNMX.FTZ R2, R99, R2, !PT ;  /* 0x0000000263027209 */ /* 0x000fe20007810000 */
[----:B------:R1:W-:Y:S01]  /*18050*/  MUFU.EX2 R206, R4 ;  /* 0x0000000400ce7308 */ /* 0x0003e20000000800 */
[----:B------:R-:W-:Y:S02]  /*18060*/  ISETP.GT.AND P1, PT, R5, 0x68, PT ;  /* 0x000000680500780c */ /* 0x000fe40003f24270 */
[----:B------:R-:W-:Y:S02]  /*18070*/  FMNMX.FTZ R2, R98, R2, !PT ;  /* 0x0000000262027209 */ /* 0x000fe40007810000 */
[----:B--2---:R-:W-:Y:S02]  /*18080*/  FSEL R187, R95, -INF , P4 ;  /* 0xff8000005fbb7808 */ /* 0x004fe40002000000 */
[----:B------:R-:W-:Y:S01]  /*18090*/  ISETP.GE.AND P4, PT, R214, 0x1, PT ;  /* 0x00000001d600780c */ /* 0x000fe20003f86270 */
[----:B------:R-:W2:Y:S01]  /*180a0*/  SHFL.BFLY PT, R72, R2, 0x2, 0x1f ;  /* 0x0c401f0002487f89 */ /* 0x000ea200000e0000 */
[----:B------:R-:W-:Y:S01]  /*180b0*/  F2FP.BF16.PACK_AB R76, R223, R189 ;  /* 0x000000bddf4c723e */ /* 0x000fe200000010ff */
[----:B------:R-:W4:Y:S01]  /*180c0*/  MUFU.TANH R7, R110 ;  /* 0x0000006e00077308 */ /* 0x000f220000002400 */
[----:B------:R-:W-:Y:S02]  /*180d0*/  FMNMX.FTZ R0, R200, R0, !PT ;  /* 0x00000000c8007209 */ /* 0x000fe40007810000 */
[----:B------:R-:W-:Y:S02]  /*180e0*/  ISETP.GT.AND P0, PT, R5, 0x60, PT ;  /* 0x000000600500780c */ /* 0x000fe40003f04270 */
[----:B------:R-:W-:Y:S02]  /*180f0*/  FMNMX.FTZ R0, R190, R0, !PT ;  /* 0x00000000be007209 */ /* 0x000fe40007810000 */
[----:B---3--:R-:W-:Y:S01]  /*18100*/  FSEL R186, R106, -INF , P0 ;  /* 0xff8000006aba7808 */ /* 0x008fe20000000000 */
[--C-:B------:R-:W-:Y:S01]  /*18110*/  FFMA.FTZ R106, R245, c[0x0][0x2d0], -R75.reuse ;  /* 0x0000b400f56a7a23 */ /* 0x100fe2000001084b */
[----:B------:R-:W-:Y:S02]  /*18120*/  FMNMX.FTZ R0, R113, R0, !PT ;  /* 0x0000000071007209 */ /* 0x000fe40007810000 */
[----:B------:R-:W-:Y:S02]  /*18130*/  ISETP.GT.AND P0, PT, R5, 0x69, PT ;  /* 0x000000690500780c */ /* 0x000fe40003f04270 */
[----:B------:R-:W-:Y:S01]  /*18140*/  FMNMX.FTZ R0, R188, R0, !PT ;  /* 0x00000000bc007209 */ /* 0x000fe20007810000 */
[----:B-1----:R-:W-:Y:S01]  /*18150*/  FFMA.FTZ R4, R13, c[0x0][0x2d0], -R96 ;  /* 0x0000b4000d047a23 */ /* 0x002fe20000010860 */
[----:B------:R-:W-:Y:S01]  /*18160*/  FSEL R70, R70, -INF , P0 ;  /* 0xff80000046467808 */ /* 0x000fe20000000000 */
[--C-:B------:R-:W-:Y:S01]  /*18170*/  FFMA.FTZ R13, R30, c[0x0][0x2d0], -R75.reuse ;  /* 0x0000b4001e0d7a23 */ /* 0x100fe2000001084b */
[----:B------:R-:W-:Y:S01]  /*18180*/  @P4 SHF.R.S32.HI R5, RZ, 0x1f, R242 ;  /* 0x0000001fff054819 */ /* 0x000fe200000114f2 */
[----:B------:R1:W3:Y:S01]  /*18190*/  MUFU.EX2 R209, R4 ;  /* 0x0000000400d17308 */ /* 0x0002e20000000800 */
[----:B------:R-:W-:Y:S02]  /*181a0*/  FMNMX.FTZ R0, R187, R0, !PT ;  /* 0x00000000bb007209 */ /* 0x000fe40007810000 */
[----:B------:R-:W-:Y:S01]  /*181b0*/  @P4 SHF.L.U32 R17, R67, 0x5, RZ ;  /* 0x0000000543114819 */ /* 0x000fe200000006ff */
[----:B------:R-:W-:Y:S01]  /*181c0*/  @P4 IMAD R5, R5, c[0x0][0x1e0], RZ ;  /* 0x0000780005054a24 */ /* 0x000fe200078e02ff */
[----:B--2---:R-:W-:Y:S01]  /*181d0*/  FMNMX.FTZ R72, R2, R72, !PT ;  /* 0x0000004802487209 */ /* 0x004fe20007810000 */
[----:B------:R-:W-:Y:S01]  /*181e0*/  FFMA.FTZ R2, R11, c[0x0][0x2d0], -R75 ;  /* 0x0000b4000b027a23 */ /* 0x000fe2000001084b */
[----:B----4-:R-:W-:Y:S01]  /*181f0*/  FSEL R184, R7, -INF , P1 ;  /* 0xff80000007b87808 */ /* 0x010fe20000800000 */
[--C-:B------:R-:W-:Y:S01]  /*18200*/  FFMA.FTZ R110, R201, c[0x0][0x2d0], -R96.reuse ;  /* 0x0000b400c96e7a23 */ /* 0x100fe20000010860 */
[----:B------:R-:W-:Y:S01]  /*18210*/  FMNMX.FTZ R0, R186, R0, !PT ;  /* 0x00000000ba007209 */ /* 0x000fe20007810000 */
[----:B------:R2:W-:Y:S01]  /*18220*/  MUFU.EX2 R65, R2 ;  /* 0x0000000200417308 */ /* 0x0005e20000000800 */
[----:B------:R-:W4:Y:S01]  /*18230*/  SHFL.BFLY PT, R6, R72, 0x1, 0x1f ;  /* 0x0c201f0048067f89 */ /* 0x000f2200000e0000 */
[----:B------:R-:W-:Y:S01]  /*18240*/  @P4 IMAD R5, R242, c[0x0][0x1e4], R5 ;  /* 0x00007900f2054a24 */ /* 0x000fe200078e0205 */
[----:B------:R-:W-:Y:S04]  /*18250*/  FMNMX.FTZ R0, R185, R0, !PT ;  /* 0x00000000b9007209 */ /* 0x000fe80007810000 */
[----:B------:R-:W-:Y:S03]  /*18260*/  FMNMX.FTZ R0, R184, R0, !PT ;  /* 0x00000000b8007209 */ /* 0x000fe60007810000 */
[----:B------:R3:W-:Y:S01]  /*18270*/  MUFU.EX2 R237, R13 ;  /* 0x0000000d00ed7308 */ /* 0x0007e20000000800 */
[----:B------:R-:W-:Y:S01]  /*18280*/  FMNMX.FTZ R0, R70, R0, !PT ;  /* 0x0000000046007209 */ /* 0x000fe20007810000 */
[--C-:B-1----:R-:W-:Y:S02]  /*18290*/  FFMA.FTZ R4, R14, c[0x0][0x2d0], -R96.reuse ;  /* 0x0000b4000e047a23 */ /* 0x102fe40000010860 */
[----:B------:R-:W-:Y:S06]  /*182a0*/  FFMA.FTZ R14, R29, c[0x0][0x2d0], -R75 ;  /* 0x0000b4001d0e7a23 */ /* 0x000fec000001084b */
[----:B------:R1:W-:Y:S01]  /*182b0*/  MUFU.EX2 R66, R4 ;  /* 0x0000000400427308 */ /* 0x0003e20000000800 */
[----:B--2---:R-:W2:Y:S01]  /*182c0*/  SHFL.BFLY PT, R2, R0, 0x2, 0x1f ;  /* 0x0c401f0000027f89 */ /* 0x004ea200000e0000 */
[----:B----4-:R-:W-:Y:S01]  /*182d0*/  FMNMX.FTZ R72, R72, R6, !PT ;  /* 0x0000000648487209 */ /* 0x010fe20007810000 */
[----:B------:R-:W-:Y:S03]  /*182e0*/  @P4 IMAD.WIDE.U32 R6, R242, c[0x0][0x1e0], RZ ;  /* 0x00007800f2064a25 */ /* 0x000fe600078e00ff */
[C---:B------:R-:W-:Y:S04]  /*182f0*/  FSETP.NEU.FTZ.AND P1, PT, R72.reuse, -INF , PT ;  /* 0xff8000004800780b */ /* 0x040fe80003f3d000 */
[----:B------:R4:W-:Y:S01]  /*18300*/  MUFU.EX2 R90, R14 ;  /* 0x0000000e005a7308 */ /* 0x0009e20000000800 */
[----:B------:R-:W-:Y:S01]  /*18310*/  FMUL.FTZ R97, R72, c[0x0][0x2d0] ;  /* 0x0000b40048617a20 */ /* 0x000fe20000410000 */
[----:B------:R-:W-:Y:S01]  /*18320*/  @P4 IADD3 R7, R7, R5, RZ ;  /* 0x0000000507074210 */ /* 0x000fe20007ffe0ff */
[----:B------:R-:W-:Y:S01]  /*18330*/  @P4 IMAD.MOV.U32 R5, RZ, RZ, R77 ;  /* 0x000000ffff054224 */ /* 0x000fe200078e004d */
[----:B---3--:R-:W-:Y:S01]  /*18340*/  F2FP.BF16.PACK_AB R77, R209, R206 ;  /* 0x000000ced14d723e */ /* 0x008fe200000010ff */
[----:B------:R-:W-:Y:S01]  /*18350*/  FFMA.FTZ R13, R46, c[0x0][0x2d0], -R75 ;  /* 0x0000b4002e0d7a23 */ /* 0x000fe2000001084b */
[----:B------:R-:W-:Y:S01]  /*18360*/  FSEL R97, R97, RZ, P1 ;  /* 0x000000ff61617208 */ /* 0x000fe20000800000 */
[----:B------:R-:W-:Y:S03]  /*18370*/  @P4 IMAD R7, R7, 0x70, RZ ;  /* 0x0000007007074824 */ /* 0x000fe600078e02ff */
[----:B------:R-:W-:Y:S01]  /*18380*/  MUFU.EX2 R83, R13 ;  /* 0x0000000d00537308 */ /* 0x000fe20000000800 */
[--C-:B------:R-:W-:Y:S02]  /*18390*/  FFMA.FTZ R112, R112, c[0x0][0x2d0], -R97.reuse ;  /* 0x0000b40070707a23 */ /* 0x100fe40000010861 */
[--C-:B------:R-:W-:Y:S02]  /*183a0*/  FFMA.FTZ R114, R114, c[0x0][0x2d0], -R97.reuse ;  /* 0x0000b40072727a23 */ /* 0x100fe40000010861 */
[----:B-1----:R-:W-:Y:S02]  /*183b0*/  FFMA.FTZ R4, R15, c[0x0][0x2d0], -R96 ;  /* 0x0000b4000f047a23 */ /* 0x002fe40000010860 */
[----:B------:R-:W-:Y:S01]  /*183c0*/  FFMA.FTZ R115, R115, c[0x0][0x2d0], -R97 ;  /* 0x0000b40073737a23 */ /* 0x000fe20000010861 */
[----:B--2---:R-:W-:Y:S01]  /*183d0*/  FMNMX.FTZ R0, R0, R2, !PT ;  /* 0x0000000200007209 */ /* 0x004fe20007810000 */
[--C-:B------:R-:W-:Y:S01]  /*183e0*/  FFMA.FTZ R15, R26, c[0x0][0x2d0], -R75.reuse ;  /* 0x0000b4001a0f7a23 */ /* 0x100fe2000001084b */
[----:B------:R-:W1:Y:S03]  /*183f0*/  MUFU.EX2 R8, R4 ;  /* 0x0000000400087308 */ /* 0x000e660000000800 */
[----:B------:R-:W2:Y:S01]  /*18400*/  SHFL.BFLY PT, R2, R0, 0x1, 0x1f ;  /* 0x0c201f0000027f89 */ /* 0x000ea200000e0000 */
[----:B----4-:R-:W-:Y:S06]  /*18410*/  FFMA.FTZ R14, R45, c[0x0][0x2d0], -R75 ;  /* 0x0000b4002d0e7a23 */ /* 0x010fec000001084b */
[----:B------:R3:W-:Y:S10]  /*18420*/  MUFU.EX2 R214, R15 ;  /* 0x0000000f00d67308 */ /* 0x0007f40000000800 */
[----:B------:R-:W-:Y:S01]  /*18430*/  MUFU.EX2 R114, R114 ;  /* 0x0000007200727308 */ /* 0x000fe20000000800 */
[----:B-1----:R1:W-:Y:S01]  /*18440*/  STL [R1+0xc], R8 ;  /* 0x00000c0801007387 */ /* 0x0023e20000100800 */
[----:B------:R-:W-:Y:S01]  /*18450*/  @P4 IMAD.MOV.U32 R4, RZ, RZ, R68 ;  /* 0x000000ffff044224 */ /* 0x000fe200078e0044 */
[----:B--2---:R-:W-:Y:S01]  /*18460*/  FMNMX.FTZ R71, R0, R2, !PT ;  /* 0x0000000200477209 */ /* 0x004fe20007810000 */
[----:B------:R-:W-:Y:S06]  /*18470*/  FFMA.FTZ R0, R19, c[0x0][0x2d0], -R97 ;  /* 0x0000b40013007a23 */ /* 0x000fec0000010861 */
[----:B------:R-:W-:Y:S01]  /*18480*/  MUFU.EX2 R115, R115 ;  /* 0x0000007300737308 */ /* 0x000fe20000000800 */
[----:B------:R-:W-:Y:S04]  /*18490*/  @P4 IMAD.WIDE.U32 R4, R6, 0x70, R4 ;  /* 0x0000007006044825 */ /* 0x000fe800078e0004 */
[----:B---3--:R-:W-:Y:S01]  /*184a0*/  FFMA.FTZ R15, R41, c[0x0][0x2d0], -R75 ;  /* 0x0000b400290f7a23 */ /* 0x008fe2000001084b */
[C---:B------:R-:W-:Y:S01]  /*184b0*/  @P4 LEA R6, P0, R4.reuse, c[0x0][0x1c8], 0x1 ;  /* 0x0000720004064a11 */ /* 0x040fe200078008ff */
[----:B------:R-:W-:Y:S02]  /*184c0*/  @P4 IMAD.IADD R7, R5, 0x1, R7 ;  /* 0x0000000105074824 */ /* 0x000fe400078e0207 */
[----:B------:R-:W-:Y:S01]  /*184d0*/  FMUL.FTZ R100, R71, c[0x0][0x2d0] ;  /* 0x0000b40047647a20 */ /* 0x000fe20000410000 */
[----:B------:R2:W-:Y:S01]  /*184e0*/  MUFU.EX2 R109, R0 ;  /* 0x00000000006d7308 */ /* 0x0005e20000000800 */
[----:B------:R-:W-:Y:S01]  /*184f0*/  IMAD.MOV.U32 R68, RZ, RZ, 0x5 ;  /* 0x00000005ff447424 */ /* 0x000fe200078e00ff */
[----:B------:R-:W-:Y:S02]  /*18500*/  @P4 LEA.HI.X R7, R4, c[0x0][0x1cc], R7, 0x1, P0 ;  /* 0x0000730004074a11 */ /* 0x000fe400000f0c07 */
[----:B------:R-:W-:Y:S02]  /*18510*/  @P4 IADD3 R4, P0, R17, R6, RZ ;  /* 0x0000000611044210 */ /* 0x000fe40007f1e0ff */
[----:B------:R-:W-:Y:S01]  /*18520*/  @P4 SHF.L.U64.HI R12, R67, R68, c[0x0][0x1e4] ;  /* 0x00007900430c4619 */ /* 0x000fe20000010244 */
[----:B------:R3:W-:Y:S01]  /*18530*/  @P4 LDGSTS.E.BYPASS.LTC128B.128 [R241+0x3900], [R6.64], !P6 ;  /* 0x0390000006f14fae */ /* 0x0007e2000f101d48 */
[----:B-1----:R-:W-:Y:S02]  /*18540*/  FFMA.FTZ R8, R16, c[0x0][0x2d0], -R97 ;  /* 0x0000b40010087a23 */ /* 0x002fe40000010861 */
[----:B------:R-:W-:Y:S01]  /*18550*/  MUFU.EX2 R239, R15 ;  /* 0x0000000f00ef7308 */ /* 0x000fe20000000800 */
[----:B------:R-:W-:Y:S02]  /*18560*/  @P4 IMAD.X R5, R12, 0x1, R7, P0 ;  /* 0x000000010c054824 */ /* 0x000fe400000e0607 */
[----:B------:R-:W-:Y:S03]  /*18570*/  FFMA.FTZ R16, R25, c[0x0][0x2d0], -R75 ;  /* 0x0000b40019107a23 */ /* 0x000fe6000001084b */
[----:B------:R1:W-:Y:S04]  /*18580*/  @P4 LDGSTS.E.BYPASS.LTC128B.128 [R241+0x4100], [R4.64], !P6 ;  /* 0x0410000004f14fae */ /* 0x0003e8000f101d48 */
[----:B------:R4:W-:Y:S01]  /*18590*/  MUFU.EX2 R197, R8 ;  /* 0x0000000800c57308 */ /* 0x0009e20000000800 */
[--C-:B--2---:R-:W-:Y:S09]  /*185a0*/  FFMA.FTZ R0, R20, c[0x0][0x2d0], -R97.reuse ;  /* 0x0000b40014007a23 */ /* 0x104ff20000010861 */
[----:B------:R-:W2:Y:S10]  /*185b0*/  MUFU.EX2 R2, R0 ;  /* 0x0000000000027308 */ /* 0x000eb40000000800 */
[----:B------:R-:W-:Y:S01]  /*185c0*/  MUFU.EX2 R25, R14 ;  /* 0x0000000e00197308 */ /* 0x000fe20000000800 */
[----:B----4-:R-:W-:Y:S09]  /*185d0*/  FFMA.FTZ R8, R18, c[0x0][0x2d0], -R97 ;  /* 0x0000b40012087a23 */ /* 0x010ff20000010861 */
[----:B------:R4:W1:Y:S01]  /*185e0*/  MUFU.EX2 R196, R8 ;  /* 0x0000000800c47308 */ /* 0x0008620000000800 */
[----:B--2---:R2:W-:Y:S01]  /*185f0*/  STL [R1], R2 ;  /* 0x0000000201007387 */ /* 0x0045e20000100800 */
[C---:B----4-:R-:W-:Y:S02]  /*18600*/  @P4 IADD3 R8, P0, R17.reuse, R4, RZ ;  /* 0x0000000411084210 */ /* 0x050fe40007f1e0ff */
[----:B-1----:R-:W-:Y:S03]  /*18610*/  F2FP.BF16.PACK_AB R64, R196, R197 ;  /* 0x000000c5c440723e */ /* 0x002fe600000010ff */
[C---:B------:R-:W-:Y:S01]  /*18620*/  @P4 IMAD.X R9, R12.reuse, 0x1, R5, P0 ;  /* 0x000000010c094824 */ /* 0x040fe200000e0605 */
[----:B------:R-:W-:Y:S04]  /*18630*/  @P4 IADD3 R10, P0, R17, R8, RZ ;  /* 0x00000008110a4210 */ /* 0x000fe80007f1e0ff */
[----:B------:R-:W-:Y:S01]  /*18640*/  @P4 IADD3.X R11, R12, R9, RZ, P0, !PT ;  /* 0x000000090c0b4210 */ /* 0x000fe200007fe4ff */
[----:B------:R1:W-:Y:S01]  /*18650*/  @P4 LDGSTS.E.BYPASS.LTC128B.128 [R241+0x4900], [R8.64], !P6 ;  /* 0x0490000008f14fae */ /* 0x0003e2000f101d48 */
[----:B------:R-:W-:Y:S02]  /*18660*/  FSETP.NEU.FTZ.AND P0, PT, R71, -INF , PT ;  /* 0xff8000004700780b */ /* 0x000fe40003f1d000 */
[----:B---3--:R-:W-:Y:S02]  /*18670*/  @P4 IADD3 R6, P5, R17, R10, RZ ;  /* 0x0000000a11064210 */ /* 0x008fe40007fbe0ff */
[----:B------:R-:W-:Y:S03]  /*18680*/  FSEL R100, R100, RZ, P0 ;  /* 0x000000ff64647208 */ /* 0x000fe60000000000 */
[----:B------:R3:W-:Y:S01]  /*18690*/  @P4 LDGSTS.E.BYPASS.LTC128B.128 [R241+0x5100], [R10.64], !P6 ;  /* 0x051000000af14fae */ /* 0x0007e2000f101d48 */
[----:B------:R-:W-:Y:S02]  /*186a0*/  @P4 IMAD.X R7, R12, 0x1, R11, P5 ;  /* 0x000000010c074824 */ /* 0x000fe400028e060b */
[--C-:B------:R-:W-:Y:S02]  /*186b0*/  FFMA.FTZ R0, R21, c[0x0][0x2d0], -R100.reuse ;  /* 0x0000b40015007a23 */ /* 0x100fe40000010864 */
[--C-:B------:R-:W-:Y:S02]  /*186c0*/  FFMA.FTZ R113, R113, c[0x0][0x2d0], -R100.reuse ;  /* 0x0000b40071717a23 */ /* 0x100fe40000010864 */
[----:B------:R4:W-:Y:S01]  /*186d0*/  MUFU.EX2 R193, R0 ;  /* 0x0000000000c17308 */ /* 0x0009e20000000800 */
[----:B------:R1:W-:Y:S09]  /*186e0*/  @P4 LDGSTS.E.BYPASS.LTC128B.128 [R241+0x5900], [R6.64], !P6 ;  /* 0x0590000006f14fae */ /* 0x0003f2000f101d48 */
[----:B------:R-:W-:Y:S01]  /*186f0*/  MUFU.EX2 R113, R113 ;  /* 0x0000007100717308 */ /* 0x000fe20000000800 */
[--C-:B----4-:R-:W-:Y:S09]  /*18700*/  FFMA.FTZ R0, R22, c[0x0][0x2d0], -R100.reuse ;  /* 0x0000b40016007a23 */ /* 0x110ff20000010864 */
[----:B------:R4:W-:Y:S02]  /*18710*/  MUFU.EX2 R199, R0 ;  /* 0x0000000000c77308 */ /* 0x0009e40000000800 */
[--C-:B----4-:R-:W-:Y:S08]  /*18720*/  FFMA.FTZ R0, R23, c[0x0][0x2d0], -R100.reuse ;  /* 0x0000b40017007a23 */ /* 0x110ff00000010864 */
[----:B------:R4:W-:Y:S02]  /*18730*/  MUFU.EX2 R252, R0 ;  /* 0x0000000000fc7308 */ /* 0x0009e40000000800 */
[----:B----4-:R-:W-:Y:S08]  /*18740*/  FFMA.FTZ R0, R24, c[0x0][0x2d0], -R100 ;  /* 0x0000b40018007a23 */ /* 0x010ff00000010864 */
[----:B--2---:R-:W2:Y:S10]  /*18750*/  MUFU.EX2 R2, R0 ;  /* 0x0000000000027308 */ /* 0x004eb40000000800 */
[----:B------:R-:W4:Y:S01]  /*18760*/  MUFU.EX2 R0, R16 ;  /* 0x0000001000007308 */ /* 0x000f220000000800 */
[----:B--2---:R2:W-:Y:S04]  /*18770*/  STL [R1+0x8], R2 ;  /* 0x0000080201007387 */ /* 0x0045e80000100800 */
[----:B----4-:R4:W-:Y:S01]  /*18780*/  STL [R1+0x4], R0 ;  /* 0x0000040001007387 */ /* 0x0109e20000100800 */
[--C-:B--2---:R-:W-:Y:S06]  /*18790*/  FFMA.FTZ R2, R27, c[0x0][0x2d0], -R96.reuse ;  /* 0x0000b4001b027a23 */ /* 0x104fec0000010860 */
[----:B------:R-:W2:Y:S01]  /*187a0*/  MUFU.EX2 R2, R2 ;  /* 0x0000000200027308 */ /* 0x000ea20000000800 */
[--C-:B----4-:R-:W-:Y:S09]  /*187b0*/  FFMA.FTZ R0, R28, c[0x0][0x2d0], -R96.reuse ;  /* 0x0000b4001c007a23 */ /* 0x110ff20000010860 */
[----:B------:R4:W-:Y:S01]  /*187c0*/  MUFU.EX2 R228, R0 ;  /* 0x0000000000e47308 */ /* 0x0009e20000000800 */
[----:B--2---:R2:W-:Y:S01]  /*187d0*/  STL [R1+0x14], R2 ;  /* 0x0000140201007387 */ /* 0x0045e20000100800 */
[--C-:B----4-:R-:W-:Y:S08]  /*187e0*/  FFMA.FTZ R0, R31, c[0x0][0x2d0], -R96.reuse ;  /* 0x0000b4001f007a23 */ /* 0x110ff00000010860 */
[----:B------:R4:W-:Y:S02]  /*187f0*/  MUFU.EX2 R231, R0 ;  /* 0x0000000000e77308 */ /* 0x0009e40000000800 */
[----:B----4-:R-:W-:Y:S08]  /*18800*/  FFMA.FTZ R0, R32, c[0x0][0x2d0], -R96 ;  /* 0x0000b40020007a23 */ /* 0x010ff00000010860 */
[----:B------:R4:W-:Y:S02]  /*18810*/  MUFU.EX2 R238, R0 ;  /* 0x0000000000ee7308 */ /* 0x0009e40000000800 */
[--C-:B----4-:R-:W-:Y:S08]  /*18820*/  FFMA.FTZ R0, R33, c[0x0][0x2d0], -R97.reuse ;  /* 0x0000b40021007a23 */ /* 0x110ff00000010861 */
[----:B--2---:R2:W4:Y:S02]  /*18830*/  MUFU.EX2 R2, R0 ;  /* 0x0000000000027308 */ /* 0x0045240000000800 */
[--C-:B--2---:R-:W-:Y:S01]  /*18840*/  FFMA.FTZ R0, R34, c[0x0][0x2d0], -R97.reuse ;  /* 0x0000b40022007a23 */ /* 0x104fe20000010861 */
[----:B----4-:R2:W-:Y:S07]  /*18850*/  STL [R1+0x10], R2 ;  /* 0x0000100201007387 */ /* 0x0105ee0000100800 */
[----:B------:R4:W-:Y:S01]  /*18860*/  MUFU.EX2 R232, R0 ;  /* 0x0000000000e87308 */ /* 0x0009e20000000800 */
[----:B------:R1:W-:Y:S01]  /*18870*/  STL [R1+0xbc], R74 ;  /* 0x0000bc4a01007387 */ /* 0x0003e20000100800 */
[--C-:B--2---:R-:W-:Y:S02]  /*18880*/  FFMA.FTZ R2, R37, c[0x0][0x2d0], -R97.reuse ;  /* 0x0000b40025027a23 */ /* 0x104fe40000010861 */
[----:B----4-:R-:W-:Y:S06]  /*18890*/  FFMA.FTZ R0, R35, c[0x0][0x2d0], -R100 ;  /* 0x0000b40023007a23 */ /* 0x010fec0000010864 */
[----:B------:R2:W-:Y:S10]  /*188a0*/  MUFU.EX2 R235, R2 ;  /* 0x0000000200eb7308 */ /* 0x0005f40000000800 */
[----:B------:R4:W-:Y:S01]  /*188b0*/  MUFU.EX2 R242, R0 ;  /* 0x0000000000f27308 */ /* 0x0009e20000000800 */
[----:B--2---:R-:W-:Y:S09]  /*188c0*/  FFMA.FTZ R2, R43, c[0x0][0x2d0], -R96 ;  /* 0x0000b4002b027a23 */ /* 0x004ff20000010860 */
[----:B------:R2:W-:Y:S01]  /*188d0*/  MUFU.EX2 R240, R2 ;  /* 0x0000000200f07308 */ /* 0x0005e20000000800 */
[--C-:B----4-:R-:W-:Y:S09]  /*188e0*/  FFMA.FTZ R0, R36, c[0x0][0x2d0], -R100.reuse ;  /* 0x0000b40024007a23 */ /* 0x110ff20000010864 */
[----:B------:R4:W-:Y:S01]  /*188f0*/  MUFU.EX2 R229, R0 ;  /* 0x0000000000e57308 */ /* 0x0009e20000000800 */
[--C-:B--2---:R-:W-:Y:S09]  /*18900*/  FFMA.FTZ R2, R51, c[0x0][0x2d0], -R100.reuse ;  /* 0x0000b40033027a23 */ /* 0x104ff20000010864 */
[----:B------:R-:W-:Y:S01]  /*18910*/  MUFU.EX2 R234, R2 ;  /* 0x0000000200ea7308 */ /* 0x000fe20000000800 */
[----:B----4-:R-:W-:Y:S09]  /*18920*/  FFMA.FTZ R0, R38, c[0x0][0x2d0], -R97 ;  /* 0x0000b40026007a23 */ /* 0x010ff20000010861 */
[----:B------:R2:W-:Y:S02]  /*18930*/  MUFU.EX2 R28, R0 ;  /* 0x00000000001c7308 */ /* 0x0005e40000000800 */
[--C-:B--2---:R-:W-:Y:S08]  /*18940*/  FFMA.FTZ R0, R39, c[0x0][0x2d0], -R100.reuse ;  /* 0x0000b40027007a23 */ /* 0x104ff00000010864 */
[----:B------:R2:W-:Y:S02]  /*18950*/  MUFU.EX2 R236, R0 ;  /* 0x0000000000ec7308 */ /* 0x0005e40000000800 */
[----:B--2---:R-:W-:Y:S08]  /*18960*/  FFMA.FTZ R0, R40, c[0x0][0x2d0], -R100 ;  /* 0x0000b40028007a23 */ /* 0x004ff00000010864 */
[----:B------:R2:W-:Y:S02]  /*18970*/  MUFU.EX2 R16, R0 ;  /* 0x0000000000107308 */ /* 0x0005e40000000800 */
[----:B--2---:R-:W-:Y:S08]  /*18980*/  FFMA.FTZ R0, R42, c[0x0][0x2d0], -R75 ;  /* 0x0000b4002a007a23 */ /* 0x004ff0000001084b */
[----:B------:R2:W-:Y:S02]  /*18990*/  MUFU.EX2 R119, R0 ;  /* 0x0000000000777308 */ /* 0x0005e40000000800 */
[--C-:B--2---:R-:W-:Y:S08]  /*189a0*/  FFMA.FTZ R0, R44, c[0x0][0x2d0], -R96.reuse ;  /* 0x0000b4002c007a23 */ /* 0x104ff00000010860 */
[----:B------:R2:W-:Y:S02]  /*189b0*/  MUFU.EX2 R230, R0 ;  /* 0x0000000000e67308 */ /* 0x0005e40000000800 */
[--C-:B--2---:R-:W-:Y:S08]  /*189c0*/  FFMA.FTZ R0, R47, c[0x0][0x2d0], -R96.reuse ;  /* 0x0000b4002f007a23 */ /* 0x104ff00000010860 */
[----:B------:R2:W-:Y:S02]  /*189d0*/  MUFU.EX2 R24, R0 ;  /* 0x0000000000187308 */ /* 0x0005e40000000800 */
[----:B--2---:R-:W-:Y:S08]  /*189e0*/  FFMA.FTZ R0, R48, c[0x0][0x2d0], -R96 ;  /* 0x0000b40030007a23 */ /* 0x004ff00000010860 */
[----:B------:R2:W-:Y:S02]  /*189f0*/  MUFU.EX2 R84, R0 ;  /* 0x0000000000547308 */ /* 0x0005e40000000800 */
[--C-:B--2---:R-:W-:Y:S08]  /*18a00*/  FFMA.FTZ R0, R49, c[0x0][0x2d0], -R97.reuse ;  /* 0x0000b40031007a23 */ /* 0x104ff00000010861 */
[----:B------:R2:W-:Y:S02]  /*18a10*/  MUFU.EX2 R233, R0 ;  /* 0x0000000000e97308 */ /* 0x0005e40000000800 */
[----:B--2---:R-:W-:Y:S08]  /*18a20*/  FFMA.FTZ R0, R50, c[0x0][0x2d0], -R97 ;  /* 0x0000b40032007a23 */ /* 0x004ff00000010861 */
[----:B------:R2:W-:Y:S02]  /*18a30*/  MUFU.EX2 R27, R0 ;  /* 0x00000000001b7308 */ /* 0x0005e40000000800 */
[----:B--2---:R-:W-:Y:S02]  /*18a40*/  FSEL R0, R74, RZ, P3 ;  /* 0x000000ff4a007208 */ /* 0x004fe40001800000 */
[----:B-1----:R-:W2:Y:S01]  /*18a50*/  LDL.LU R74, [R1+0x8] ;  /* 0x00000800014a7983 */ /* 0x002ea20000300800 */
[----:B------:R-:W-:Y:S02]  /*18a60*/  @P4 IADD3 R4, P3, R17, R6, RZ ;  /* 0x0000000611044210 */ /* 0x000fe40007f7e0ff */
[----:B------:R-:W-:Y:S01]  /*18a70*/  FADD.FTZ R2, -R0, R3 ;  /* 0x0000000300027221 */ /* 0x000fe20000010100 */
[----:B------:R1:W-:Y:S01]  /*18a80*/  STL [R1+0xc0], R73 ;  /* 0x0000c04901007387 */ /* 0x0003e20000100800 */
[----:B------:R-:W-:Y:S01]  /*18a90*/  FSEL R0, R73, RZ, P2 ;  /* 0x000000ff49007208 */ /* 0x000fe20001000000 */
[----:B------:R-:W-:Y:S01]  /*18aa0*/  @P4 IMAD.X R5, R12, 0x1, R7, P3 ;  /* 0x000000010c054824 */ /* 0x000fe200018e0607 */
[----:B------:R-:W-:Y:S01]  /*18ab0*/  @P4 IADD3 R8, P2, R17, R4, RZ ;  /* 0x0000000411084210 */ /* 0x000fe20007f5e0ff */
[----:B------:R-:W-:Y:S02]  /*18ac0*/  FMUL.FTZ R2, R2, c[0x0][0x2d0] ;  /* 0x0000b40002027a20 */ /* 0x000fe40000410000 */
[----:B------:R-:W-:Y:S01]  /*18ad0*/  FADD.FTZ R0, -R0, R116 ;  /* 0x0000007400007221 */ /* 0x000fe20000010100 */
[----:B------:R4:W-:Y:S01]  /*18ae0*/  @P4 LDGSTS.E.BYPASS.LTC128B.128 [R241+0x6100], [R4.64], !P6 ;  /* 0x0610000004f14fae */ /* 0x0009e2000f101d48 */
[----:B------:R3:W3:Y:S01]  /*18af0*/  MUFU.EX2 R3, R2 ;  /* 0x0000000200037308 */ /* 0x0006e20000000800 */
[----:B------:R-:W-:Y:S01]  /*18b00*/  @P4 IADD3.X R9, R12, R5, RZ, P2, !PT ;  /* 0x000000050c094210 */ /* 0x000fe200017fe4ff */
[----:B------:R-:W-:Y:S01]  /*18b10*/  FMUL.FTZ R0, R0, c[0x0][0x2d0] ;  /* 0x0000b40000007a20 */ /* 0x000fe20000410000 */
[----:B------:R-:W-:Y:S04]  /*18b20*/  MOV R116, R81 ;  /* 0x0000005100747202 */ /* 0x000fe80000000f00 */
[----:B------:R4:W-:Y:S03]  /*18b30*/  @P4 LDGSTS.E.BYPASS.LTC128B.128 [R241+0x6900], [R8.64], !P6 ;  /* 0x0690000008f14fae */ /* 0x0009e6000f101d48 */
[----:B------:R4:W4:Y:S05]  /*18b40*/  MUFU.EX2 R69, R0 ;  /* 0x0000000000457308 */ /* 0x00092a0000000800 */
[----:B------:R-:W2:Y:S08]  /*18b50*/  LDSM.16.MT88.4 R20, [R224+0x100] ;  /* 0x00010000e014783b */ /* 0x000eb00000004200 */
[----:B-1----:R-:W2:Y:S01]  /*18b60*/  LDL.LU R73, [R1] ;  /* 0x0000000001497983 */ /* 0x002ea20000300800 */
[----:B---3--:R-:W-:Y:S01]  /*18b70*/  FSEL R2, R72, RZ, P1 ;  /* 0x000000ff48027208 */ /* 0x008fe20000800000 */
[C---:B------:R-:W-:Y:S02]  /*18b80*/  FMUL.FTZ R17, R3.reuse, R133 ;  /* 0x0000008503117220 */ /* 0x040fe40000410000 */
[----:B------:R1:W-:Y:S01]  /*18b90*/  STL [R1+0xc4], R72 ;  /* 0x0000c44801007387 */ /* 0x0003e20000100800 */
[C---:B----4-:R-:W-:Y:S02]  /*18ba0*/  FMUL.FTZ R4, R3.reuse, R120 ;  /* 0x0000007803047220 */ /* 0x050fe40000410000 */
[C---:B------:R-:W-:Y:S01]  /*18bb0*/  FMUL.FTZ R5, R3.reuse, R121 ;  /* 0x0000007903057220 */ /* 0x040fe20000410000 */
[----:B------:R-:W3:Y:S01]  /*18bc0*/  LDSM.16.MT88.4 R36, [R227+0x100] ;  /* 0x00010000e324783b */ /* 0x000ee20000004200 */
[----:B------:R-:W-:Y:S02]  /*18bd0*/  FMUL.FTZ R32, R3, R148 ;  /* 0x0000009403207220 */ /* 0x000fe40000410000 */
[----:B------:R-:W-:Y:S01]  /*18be0*/  FADD.FTZ R0, -R2, R117 ;  /* 0x0000007502007221 */ /* 0x000fe20000010100 */
[----:B------:R-:W-:Y:S01]  /*18bf0*/  FSEL R2, R71, RZ, P0 ;  /* 0x000000ff47027208 */ /* 0x000fe20000000000 */
[----:B------:R-:W-:Y:S02]  /*18c00*/  IMAD.MOV.U32 R117, RZ, RZ, R66 ;  /* 0x000000ffff757224 */ /* 0x000fe400078e0042 */
[----:B------:R-:W-:Y:S01]  /*18c10*/  FMUL.FTZ R0, R0, c[0x0][0x2d0] ;  /* 0x0000b40000007a20 */ /* 0x000fe20000410000 */
[----:B------:R-:W-:Y:S01]  /*18c20*/  LDSM.16.MT88.4 R92, [R225+0x900] ;  /* 0x00090000e15c783b */ /* 0x000fe20000004200 */
[C---:B------:R-:W-:Y:S02]  /*18c30*/  FMUL.FTZ R6, R69.reuse, R122 ;  /* 0x0000007a45067220 */ /* 0x040fe40000410000 */
[----:B------:R4:W3:Y:S01]  /*18c40*/  MUFU.EX2 R68, R0 ;  /* 0x0000000000447308 */ /* 0x0008e20000000800 */
[C---:B------:R-:W-:Y:S02]  /*18c50*/  FMUL.FTZ R7, R69.reuse, R123 ;  /* 0x0000007b45077220 */ /* 0x040fe40000410000 */
[C---:B------:R-:W-:Y:S02]  /*18c60*/  FMUL.FTZ R19, R69.reuse, R135 ;  /* 0x0000008745137220 */ /* 0x040fe40000410000 */
[----:B------:R-:W-:Y:S01]  /*18c70*/  FMUL.FTZ R18, R69, R134 ;  /* 0x0000008645127220 */ /* 0x000fe20000410000 */
[----:B------:R-:W0:Y:S01]  /*18c80*/  LDGDEPBAR ;  /* 0x00000000000079af */ /* 0x000e220000000000 */
[----:B------:R-:W-:Y:S02]  /*18c90*/  FMUL.FTZ R33, R3, R149 ;  /* 0x0000009503217220 */ /* 0x000fe40000410000 */
[C---:B------:R-:W-:Y:S01]  /*18ca0*/  FMUL.FTZ R34, R69.reuse, R150 ;  /* 0x0000009645227220 */ /* 0x040fe20000410000 */
[----:B------:R-:W-:Y:S01]  /*18cb0*/  MOV R150, R83 ;  /* 0x0000005300967202 */ /* 0x000fe20000000f00 */
[----:B------:R-:W-:Y:S02]  /*18cc0*/  FMUL.FTZ R35, R69, R151 ;  /* 0x0000009745237220 */ /* 0x000fe40000410000 */
[----:B------:R-:W-:Y:S01]  /*18cd0*/  IMAD.MOV.U32 R151, RZ, RZ, R82 ;  /* 0x000000ffff977224 */ /* 0x000fe200078e0052 */
[----:B-1----:R-:W2:Y:S01]  /*18ce0*/  LDL.LU R72, [R1+0xc] ;  /* 0x00000c0001487983 */ /* 0x002ea20000300800 */
[C---:B------:R-:W-:Y:S01]  /*18cf0*/  FMUL.FTZ R48, R3.reuse, R164 ;  /* 0x000000a403307220 */ /* 0x040fe20000410000 */
[----:B------:R-:W-:Y:S01]  /*18d00*/  MOV R245, R150 ;  /* 0x0000009600f57202 */ /* 0x000fe20000000f00 */
[----:B------:R-:W-:Y:S01]  /*18d10*/  FMUL.FTZ R49, R3, R165 ;  /* 0x000000a503317220 */ /* 0x000fe20000410000 */
[----:B------:R-:W2:Y:S01]  /*18d20*/  LDL.LU R135, [R1+0x4] ;  /* 0x0000040001877983 */ /* 0x000ea20000300800 */
[C---:B------:R-:W-:Y:S02]  /*18d30*/  FMUL.FTZ R50, R69.reuse, R166 ;  /* 0x000000a645327220 */ /* 0x040fe40000410000 */
[----:B------:R-:W-:Y:S01]  /*18d40*/  FMUL.FTZ R51, R69, R167 ;  /* 0x000000a745337220 */ /* 0x000fe20000410000 */
[----:B------:R-:W2:Y:S01]  /*18d50*/  LDL.LU R134, [R1+0x14] ;  /* 0x0000140001867983 */ /* 0x000ea20000300800 */
[----:B------:R-:W-:Y:S02]  /*18d60*/  IMAD.MOV.U32 R149, RZ, RZ, R84 ;  /* 0x000000ffff957224 */ /* 0x000fe400078e0054 */
[----:B----4-:R-:W-:Y:S01]  /*18d70*/  FADD.FTZ R0, -R2, R118 ;  /* 0x0000007602007221 */ /* 0x010fe20000010100 */
[----:B------:R-:W4:Y:S01]  /*18d80*/  LDL.LU R133, [R1+0x10] ;  /* 0x0000100001857983 */ /* 0x000f220000300800 */
[----:B------:R-:W-:Y:S02]  /*18d90*/  FFMA.FTZ R2, R52, c[0x0][0x2d0], -R100 ;  /* 0x0000b40034027a23 */ /* 0x000fe40000010864 */
[----:B------:R-:W-:Y:S01]  /*18da0*/  FMUL.FTZ R0, R0, c[0x0][0x2d0] ;  /* 0x0000b40000007a20 */ /* 0x000fe20000410000 */
[----:B------:R-:W-:Y:S01]  /*18db0*/  LDSM.16.MT88.4 R164, [R225+0x3100] ;  /* 0x00310000e1a4783b */ /* 0x000fe20000004200 */
[----:B------:R1:W1:Y:S01]  /*18dc0*/  MUFU.EX2 R26, R2 ;  /* 0x00000002001a7308 */ /* 0x0002620000000800 */
[C---:B---3--:R-:W-:Y:S02]  /*18dd0*/  FMUL.FTZ R12, R68.reuse, R128 ;  /* 0x00000080440c7220 */ /* 0x048fe40000410000 */
[----:B------:R-:W-:Y:S01]  /*18de0*/  IMAD.MOV.U32 R118, RZ, RZ, R65 ;  /* 0x000000ffff767224 */ /* 0x000fe200078e0041 */
[----:B------:R-:W-:Y:S01]  /*18df0*/  F2FP.BF16.PACK_AB R65, R199, R193 ;  /* 0x000000c1c741723e */ /* 0x000fe200000010ff */
[C---:B------:R-:W-:Y:S01]  /*18e00*/  FMUL.FTZ R8, R68.reuse, R124 ;  /* 0x0000007c44087220 */ /* 0x040fe20000410000 */
[----:B------:R-:W-:Y:S01]  /*18e10*/  MOV R124, R27 ;  /* 0x0000001b007c7202 */ /* 0x000fe20000000f00 */
[----:B------:R-:W-:Y:S01]  /*18e20*/  FMUL.FTZ R9, R68, R125 ;  /* 0x0000007d44097220 */ /* 0x000fe20000410000 */
[----:B------:R-:W-:Y:S01]  /*18e30*/  F2FP.BF16.PACK_AB R78, R118, R249 ;  /* 0x000000f9764e723e */ /* 0x000fe200000010ff */
[C---:B------:R-:W-:Y:S01]  /*18e40*/  FMUL.FTZ R13, R68.reuse, R129 ;  /* 0x00000081440d7220 */ /* 0x040fe20000410000 */
[----:B------:R-:W3:Y:S01]  /*18e50*/  MUFU.EX2 R0, R0 ;  /* 0x0000000000007308 */ /* 0x000ee20000000800 */
[C---:B------:R-:W-:Y:S02]  /*18e60*/  FMUL.FTZ R29, R68.reuse, R145 ;  /* 0x00000091441d7220 */ /* 0x040fe40000410000 */
[C---:B------:R-:W-:Y:S02]  /*18e70*/  FMUL.FTZ R40, R68.reuse, R156 ;  /* 0x0000009c44287220 */ /* 0x040fe40000410000 */
[C---:B------:R-:W-:Y:S02]  /*18e80*/  FMUL.FTZ R41, R68.reuse, R157 ;  /* 0x0000009d44297220 */ /* 0x040fe40000410000 */
[C---:B------:R-:W-:Y:S02]  /*18e90*/  FMUL.FTZ R44, R68.reuse, R160 ;  /* 0x000000a0442c7220 */ /* 0x040fe40000410000 */
[----:B------:R-:W-:Y:S02]  /*18ea0*/  FMUL.FTZ R45, R68, R161 ;  /* 0x000000a1442d7220 */ /* 0x000fe40000410000 */
[--C-:B------:R-:W-:Y:S02]  /*18eb0*/  FFMA.FTZ R123, R192, c[0x0][0x2d0], -R96.reuse ;  /* 0x0000b400c07b7a23 */ /* 0x100fe40000010860 */
[----:B------:R-:W-:Y:S02]  /*18ec0*/  FFMA.FTZ R122, R198, c[0x0][0x2d0], -R96 ;  /* 0x0000b400c67a7a23 */ /* 0x000fe40000010860 */
[----:B-1----:R-:W-:Y:S02]  /*18ed0*/  FFMA.FTZ R2, R53, c[0x0][0x2d0], -R97 ;  /* 0x0000b40035027a23 */ /* 0x002fe40000010861 */
[----:B------:R-:W-:Y:S02]  /*18ee0*/  IMAD.MOV.U32 R125, RZ, RZ, R26 ;  /* 0x000000ffff7d7224 */ /* 0x000fe400078e001a */
[----:B------:R-:W-:Y:S02]  /*18ef0*/  IMAD.MOV.U32 R244, RZ, RZ, R149 ;  /* 0x000000fffff47224 */ /* 0x000fe400078e0095 */
[--C-:B------:R-:W-:Y:S02]  /*18f00*/  FFMA.FTZ R121, R213, c[0x0][0x2d0], -R75.reuse ;  /* 0x0000b400d5797a23 */ /* 0x100fe4000001084b */
[----:B------:R-:W-:Y:S02]  /*18f10*/  FFMA.FTZ R120, R215, c[0x0][0x2d0], -R75 ;  /* 0x0000b400d7787a23 */ /* 0x000fe4000001084b */
[C---:B---3--:R-:W-:Y:S02]  /*18f20*/  FMUL.FTZ R10, R0.reuse, R126 ;  /* 0x0000007e000a7220 */ /* 0x048fe40000410000 */
[----:B------:R1:W3:Y:S01]  /*18f30*/  MUFU.EX2 R126, R2 ;  /* 0x00000002007e7308 */ /* 0x0002e20000000800 */
[C---:B------:R-:W-:Y:S02]  /*18f40*/  FMUL.FTZ R11, R0.reuse, R127 ;  /* 0x0000007f000b7220 */ /* 0x040fe40000410000 */
[C---:B------:R-:W-:Y:S02]  /*18f50*/  FMUL.FTZ R14, R0.reuse, R130 ;  /* 0x00000082000e7220 */ /* 0x040fe40000410000 */
[C---:B------:R-:W-:Y:S01]  /*18f60*/  FMUL.FTZ R15, R0.reuse, R131 ;  /* 0x00000083000f7220 */ /* 0x040fe20000410000 */
[----:B------:R-:W-:Y:S01]  /*18f70*/  MOV R131, R16 ;  /* 0x0000001000837202 */ /* 0x000fe20000000f00 */
[----:B------:R-:W-:Y:S02]  /*18f80*/  FMUL.FTZ R16, R3, R132 ;  /* 0x0000008403107220 */ /* 0x000fe40000410000 */
        /* <DEDUP_REMOVED lines=8> */
[----:B-1----:R-:W-:Y:S02]  /*19010*/  FFMA.FTZ R2, R54, c[0x0][0x2d0], -R97 ;  /* 0x0000b40036027a23 */ /* 0x002fe40000010861 */
[----:B------:R-:W-:Y:S02]  /*19020*/  IMAD.MOV.U32 R130, RZ, RZ, R87 ;  /* 0x000000ffff827224 */ /* 0x000fe400078e0057 */
[----:B------:R1:W1:Y:S01]  /*19030*/  MUFU.EX2 R128, R2 ;  /* 0x0000000200807308 */ /* 0x0002620000000800 */
[----:B------:R-:W-:Y:S02]  /*19040*/  IMAD.MOV.U32 R132, RZ, RZ, R90 ;  /* 0x000000ffff847224 */ /* 0x000fe400078e005a */
[----:B---3--:R-:W-:Y:S02]  /*19050*/  IMAD.MOV.U32 R215, RZ, RZ, R126 ;  /* 0x000000ffffd77224 */ /* 0x008fe400078e007e */
[--C-:B------:R-:W-:Y:S05]  /*19060*/  FFMA.FTZ R126, R185, c[0x0][0x2d0], -R100.reuse ;  /* 0x0000b400b97e7a23 */ /* 0x100fea0000010864 */
[----:B------:R-:W-:Y:S10]  /*19070*/  MUFU.EX2 R185, R108 ;  /* 0x0000006c00b97308 */ /* 0x000ff40000000800 */
[----:B------:R-:W-:Y:S01]  /*19080*/  MUFU.EX2 R108, R122 ;  /* 0x0000007a006c7308 */ /* 0x000fe20000000800 */
[----:B-1----:R-:W-:Y:S02]  /*19090*/  FFMA.FTZ R2, R55, c[0x0][0x2d0], -R100 ;  /* 0x0000b40037027a23 */ /* 0x002fe40000010864 */
[----:B------:R-:W1:Y:S01]  /*190a0*/  LDSM.16.MT88.4 R52, [R225+0x100] ;  /* 0x00010000e134783b */ /* 0x000e620000004200 */
[----:B------:R-:W-:Y:S02]  /*190b0*/  IMAD.MOV.U32 R246, RZ, RZ, R128 ;  /* 0x000000fffff67224 */ /* 0x000fe400078e0080 */
[--C-:B------:R-:W-:Y:S04]  /*190c0*/  FFMA.FTZ R128, R184, c[0x0][0x2d0], -R100.reuse ;  /* 0x0000b400b8807a23 */ /* 0x100fe80000010864 */
[----:B------:R3:W3:Y:S10]  /*190d0*/  MUFU.EX2 R127, R2 ;  /* 0x00000002007f7308 */ /* 0x0006f40000000800 */
[----:B------:R-:W-:Y:S10]  /*190e0*/  MUFU.EX2 R184, R110 ;  /* 0x0000006e00b87308 */ /* 0x000ff40000000800 */
[----:B------:R-:W-:Y:S01]  /*190f0*/  MUFU.EX2 R110, R120 ;  /* 0x00000078006e7308 */ /* 0x000fe20000000800 */
[--C-:B---3--:R-:W-:Y:S01]  /*19100*/  FFMA.FTZ R2, R56, c[0x0][0x2d0], -R100.reuse ;  /* 0x0000b40038027a23 */ /* 0x108fe20000010864 */
[----:B------:R-:W-:Y:S01]  /*19110*/  MOV R216, R127 ;  /* 0x0000007f00d87202 */ /* 0x000fe20000000f00 */
[----:B------:R-:W-:Y:S02]  /*19120*/  FMUL.FTZ R56, R68, R172 ;  /* 0x000000ac44387220 */ /* 0x000fe40000410000 */
[----:B------:R-:W-:Y:S05]  /*19130*/  FFMA.FTZ R127, R101, c[0x0][0x2d0], -R97 ;  /* 0x0000b400657f7a23 */ /* 0x000fea0000010861 */
[----:B------:R3:W-:Y:S01]  /*19140*/  MUFU.EX2 R129, R2 ;  /* 0x0000000200817308 */ /* 0x0007e20000000800 */
[----:B------:R-:W-:Y:S09]  /*19150*/  FFMA.FTZ R101, R200, c[0x0][0x2d0], -R100 ;  /* 0x0000b400c8657a23 */ /* 0x000ff20000010864 */
[----:B------:R-:W-:Y:S01]  /*19160*/  MUFU.EX2 R172, R112 ;  /* 0x0000007000ac7308 */ /* 0x000fe20000000800 */
[----:B---3--:R-:W-:Y:S02]  /*19170*/  FFMA.FTZ R2, R57, c[0x0][0x2d0], -R75 ;  /* 0x0000b40039027a23 */ /* 0x008fe4000001084b */
[----:B------:R-:W-:Y:S01]  /*19180*/  FMUL.FTZ R57, R68, R173 ;  /* 0x000000ad44397220 */ /* 0x000fe20000410000 */
[----:B--2---:R-:W-:Y:S02]  /*19190*/  F2FP.BF16.PACK_AB R67, R74, R252 ;  /* 0x000000fc4a43723e */ /* 0x004fe400000010ff */
[----:B------:R-:W-:Y:S02]  /*191a0*/  F2FP.BF16.PACK_AB R66, R73, R109 ;  /* 0x0000006d4942723e */ /* 0x000fe400000010ff */
[----:B------:R-:W-:Y:S07]  /*191b0*/  F2FP.BF16.PACK_AB R79, R72, R117 ;  /* 0x00000075484f723e */ /* 0x000fee00000010ff */
[-C--:B------:R-:W-:Y:S08]  /*191c0*/  HMMA.16816.F32.BF16 R4, R76, R20.reuse, R4 ;  /* 0x000000144c04723c */ /* 0x080ff00000041804 */
[C---:B------:R-:W-:Y:S07]  /*191d0*/  HMMA.16816.F32.BF16 R8, R64.reuse, R20, R8 ;  /* 0x000000144008723c */ /* 0x040fee0000041808 */
[C---:B------:R-:W-:Y:S01]  /*191e0*/  FMUL.FTZ R21, R3.reuse, R137 ;  /* 0x0000008903157220 */ /* 0x040fe20000410000 */
[-C--:B------:R-:W-:Y:S04]  /*191f0*/  HMMA.16816.F32.BF16 R12, R64, R22.reuse, R12 ;  /* 0x00000016400c723c */ /* 0x080fe8000004180c */
[----:B------:R-:W-:Y:S01]  /*19200*/  FMUL.FTZ R20, R3, R136 ;  /* 0x0000008803147220 */ /* 0x000fe20000410000 */
[----:B------:R-:W-:Y:S01]  /*19210*/  MOV R137, R25 ;  /* 0x0000001900897202 */ /* 0x000fe20000000f00 */
[----:B------:R-:W-:Y:S02]  /*19220*/  IMAD.MOV.U32 R136, RZ, RZ, R28 ;  /* 0x000000ffff887224 */ /* 0x000fe400078e001c */
[C---:B------:R-:W-:Y:S04]  /*19230*/  HMMA.16816.F32.BF16 R16, R76.reuse, R22, R16 ;  /* 0x000000164c10723c */ /* 0x040fe80000041810 */
[C---:B------:R-:W-:Y:S02]  /*19240*/  FMUL.FTZ R25, R68.reuse, R141 ;  /* 0x0000008d44197220 */ /* 0x040fe40000410000 */
[C---:B------:R-:W-:Y:S01]  /*19250*/  FMUL.FTZ R28, R68.reuse, R144 ;  /* 0x00000090441c7220 */ /* 0x040fe20000410000 */
[----:B------:R-:W-:Y:S01]  /*19260*/  MOV R144, R85 ;  /* 0x0000005500907202 */ /* 0x000fe20000000f00 */
[C---:B------:R-:W-:Y:S02]  /*19270*/  FMUL.FTZ R23, R69.reuse, R139 ;  /* 0x0000008b45177220 */ /* 0x040fe40000410000 */
[----:B------:R2:W-:Y:S02]  /*19280*/  MUFU.EX2 R139, R2 ;  /* 0x00000002008b7308 */ /* 0x0005e40000000800 */
[----:B------:R-:W-:Y:S02]  /*19290*/  FMUL.FTZ R22, R69, R138 ;  /* 0x0000008a45167220 */ /* 0x000fe40000410000 */
[----:B------:R-:W-:Y:S02]  /*192a0*/  IMAD.MOV.U32 R138, RZ, RZ, R24 ;  /* 0x000000ffff8a7224 */ /* 0x000fe400078e0018 */
[----:B------:R-:W-:Y:S03]  /*192b0*/  FMUL.FTZ R24, R68, R140 ;  /* 0x0000008c44187220 */ /* 0x000fe60000410000 */
[-C--:B------:R-:W-:Y:S03]  /*192c0*/  HMMA.16816.F32.BF16 R20, R76, R36.reuse, R20 ;  /* 0x000000244c14723c */ /* 0x080fe60000041814 */
[----:B------:R-:W-:Y:S01]  /*192d0*/  MOV R213, R138 ;  /* 0x0000008a00d57202 */ /* 0x000fe20000000f00 */
[----:B------:R-:W-:Y:S02]  /*192e0*/  IMAD.MOV.U32 R138, RZ, RZ, R109 ;  /* 0x000000ffff8a7224 */ /* 0x000fe400078e006d */
[----:B------:R-:W-:Y:S02]  /*192f0*/  FFMA.FTZ R109, R191, c[0x0][0x2d0], -R97 ;  /* 0x0000b400bf6d7a23 */ /* 0x000fe40000010861 */
[C---:B------:R-:W-:Y:S02]  /*19300*/  HMMA.16816.F32.BF16 R24, R64.reuse, R36, R24 ;  /* 0x000000244018723c */ /* 0x040fe40000041818 */
[----:B------:R-:W-:Y:S02]  /*19310*/  MUFU.EX2 R173, R109 ;  /* 0x0000006d00ad7308 */ /* 0x000fe40000000800 */
[--C-:B--2---:R-:W-:Y:S04]  /*19320*/  FFMA.FTZ R2, R58, c[0x0][0x2d0], -R75.reuse ;  /* 0x0000b4003a027a23 */ /* 0x104fe8000001084b */
[-C--:B------:R-:W-:Y:S04]  /*19330*/  HMMA.16816.F32.BF16 R28, R64, R38.reuse, R28 ;  /* 0x00000026401c723c */ /* 0x080fe8000004181c */
[----:B------:R2:W-:Y:S01]  /*19340*/  MUFU.EX2 R141, R2 ;  /* 0x00000002008d7308 */ /* 0x0005e20000000800 */
[C---:B------:R-:W-:Y:S02]  /*19350*/  FMUL.FTZ R36, R3.reuse, R152 ;  /* 0x0000009803247220 */ /* 0x040fe40000410000 */
[----:B------:R-:W-:Y:S01]  /*19360*/  FMUL.FTZ R37, R3, R153 ;  /* 0x0000009903257220 */ /* 0x000fe20000410000 */
[C---:B------:R-:W-:Y:S04]  /*19370*/  HMMA.16816.F32.BF16 R32, R76.reuse, R38, R32 ;  /* 0x000000264c20723c */ /* 0x040fe80000041820 */
[C---:B------:R-:W-:Y:S02]  /*19380*/  FMUL.FTZ R58, R0.reuse, R174 ;  /* 0x000000ae003a7220 */ /* 0x040fe40000410000 */
[----:B------:R-:W-:Y:S01]  /*19390*/  MUFU.EX2 R109, R121 ;  /* 0x00000079006d7308 */ /* 0x000fe20000000800 */
[C---:B------:R-:W-:Y:S02]  /*193a0*/  FMUL.FTZ R38, R69.reuse, R154 ;  /* 0x0000009a45267220 */ /* 0x040fe40000410000 */
[----:B------:R-:W-:Y:S03]  /*193b0*/  FMUL.FTZ R39, R69, R155 ;  /* 0x0000009b45277220 */ /* 0x000fe60000410000 */
[----:B------:R-:W-:Y:S02]  /*193c0*/  IMAD.MOV.U32 R154, RZ, RZ, R80 ;  /* 0x000000ffff9a7224 */ /* 0x000fe400078e0050 */
[----:B------:R-:W3:Y:S02]  /*193d0*/  LDSM.16.MT88.4 R80, [R226+0x100] ;  /* 0x00010000e250783b */ /* 0x000ee40000004200 */
[-C--:B-1----:R-:W-:Y:S01]  /*193e0*/  HMMA.16816.F32.BF16 R36, R76, R52.reuse, R36 ;  /* 0x000000344c24723c */ /* 0x082fe20000041824 */
[----:B------:R-:W-:Y:S02]  /*193f0*/  MUFU.EX2 R174, R105 ;  /* 0x0000006900ae7308 */ /* 0x000fe40000000800 */
[--C-:B--2---:R-:W-:Y:S02]  /*19400*/  FFMA.FTZ R2, R59, c[0x0][0x2d0], -R96.reuse ;  /* 0x0000b4003b027a23 */ /* 0x104fe40000010860 */
[----:B------:R-:W-:Y:S03]  /*19410*/  FMUL.FTZ R59, R0, R175 ;  /* 0x000000af003b7220 */ /* 0x000fe60000410000 */
[C---:B------:R-:W-:Y:S03]  /*19420*/  HMMA.16816.F32.BF16 R40, R64.reuse, R52, R40 ;  /* 0x000000344028723c */ /* 0x040fe60000041828 */
[----:B------:R1:W2:Y:S04]  /*19430*/  MUFU.EX2 R140, R2 ;  /* 0x00000002008c7308 */ /* 0x0002a80000000800 */
[C---:B------:R-:W-:Y:S01]  /*19440*/  FMUL.FTZ R52, R3.reuse, R168 ;  /* 0x000000a803347220 */ /* 0x040fe20000410000 */
[-C--:B------:R-:W-:Y:S04]  /*19450*/  HMMA.16816.F32.BF16 R44, R64, R54.reuse, R44 ;  /* 0x00000036402c723c */ /* 0x080fe8000004182c */
[----:B------:R-:W-:Y:S01]  /*19460*/  FMUL.FTZ R53, R3, R169 ;  /* 0x000000a903357220 */ /* 0x000fe20000410000 */
[----:B------:R-:W-:Y:S03]  /*19470*/  MUFU.EX2 R168, R102 ;  /* 0x0000006600a87308 */ /* 0x000fe60000000800 */
[C---:B------:R-:W-:Y:S07]  /*19480*/  HMMA.16816.F32.BF16 R48, R76.reuse, R54, R48 ;  /* 0x000000364c30723c */ /* 0x040fee0000041830 */
[C---:B------:R-:W-:Y:S01]  /*19490*/  FMUL.FTZ R54, R69.reuse, R170 ;  /* 0x000000aa45367220 */ /* 0x040fe20000410000 */
[----:B------:R-:W-:Y:S01]  /*194a0*/  MUFU.EX2 R169, R101 ;  /* 0x0000006500a97308 */ /* 0x000fe20000000800 */
[----:B------:R-:W-:Y:S03]  /*194b0*/  FMUL.FTZ R55, R69, R171 ;  /* 0x000000ab45377220 */ /* 0x000fe60000410000 */
[----:B-1----:R-:W-:Y:S02]  /*194c0*/  FFMA.FTZ R2, R60, c[0x0][0x2d0], -R96 ;  /* 0x0000b4003c027a23 */ /* 0x002fe40000010860 */
[----:B--2---:R-:W-:Y:S02]  /*194d0*/  IMAD.MOV.U32 R155, RZ, RZ, R140 ;  /* 0x000000ffff9b7224 */ /* 0x004fe400078e008c */
[-C--:B---3--:R-:W-:Y:S02]  /*194e0*/  HMMA.16816.F32.BF16 R52, R76, R80.reuse, R52 ;  /* 0x000000504c34723c */ /* 0x088fe40000041834 */
[----:B------:R1:W-:Y:S01]  /*194f0*/  MUFU.EX2 R142, R2 ;  /* 0x00000002008e7308 */ /* 0x0003e20000000800 */
[----:B------:R-:W-:Y:S05]  /*19500*/  FMUL.FTZ R60, R68, R176 ;  /* 0x000000b0443c7220 */ /* 0x000fea0000410000 */
[C---:B------:R-:W-:Y:S04]  /*19510*/  HMMA.16816.F32.BF16 R56, R64.reuse, R80, R56 ;  /* 0x000000504038723c */ /* 0x040fe80000041838 */
[----:B------:R-:W-:Y:S03]  /*19520*/  MUFU.EX2 R101, R127 ;  /* 0x0000007f00657308 */ /* 0x000fe60000000800 */
[----:B----4-:R-:W-:Y:S02]  /*19530*/  F2FP.BF16.PACK_AB R80, R232, R133 ;  /* 0x00000085e850723e */ /* 0x010fe400000010ff */
[----:B------:R-:W-:Y:S03]  /*19540*/  F2FP.BF16.PACK_AB R81, R229, R242 ;  /* 0x000000f2e551723e */ /* 0x000fe600000010ff */
[--C-:B-1----:R-:W-:Y:S02]  /*19550*/  FFMA.FTZ R2, R61, c[0x0][0x2d0], -R75.reuse ;  /* 0x0000b4003d027a23 */ /* 0x102fe4000001084b */
[----:B------:R-:W-:Y:S02]  /*19560*/  FMUL.FTZ R61, R68, R177 ;  /* 0x000000b1443d7220 */ /* 0x000fe40000410000 */
[----:B------:R1:W2:Y:S02]  /*19570*/  MUFU.EX2 R143, R2 ;  /* 0x00000002008f7308 */ /* 0x0002a40000000800 */
[----:B-1----:R-:W-:Y:S02]  /*19580*/  FFMA.FTZ R2, R62, c[0x0][0x2d0], -R75 ;  /* 0x0000b4003e027a23 */ /* 0x002fe4000001084b */
[C---:B------:R-:W-:Y:S06]  /*19590*/  FMUL.FTZ R62, R0.reuse, R178 ;  /* 0x000000b2003e7220 */ /* 0x040fec0000410000 */
[----:B------:R1:W-:Y:S02]  /*195a0*/  MUFU.EX2 R146, R2 ;  /* 0x0000000200927308 */ /* 0x0003e40000000800 */
[--C-:B-1----:R-:W-:Y:S02]  /*195b0*/  FFMA.FTZ R2, R63, c[0x0][0x2d0], -R96.reuse ;  /* 0x0000b4003f027a23 */ /* 0x102fe40000010860 */
[----:B------:R-:W-:Y:S06]  /*195c0*/  FMUL.FTZ R63, R0, R179 ;  /* 0x000000b3003f7220 */ /* 0x000fec0000410000 */
[----:B------:R1:W-:Y:S01]  /*195d0*/  MUFU.EX2 R145, R2 ;  /* 0x0000000200917308 */ /* 0x0003e20000000800 */
[-C--:B------:R-:W-:Y:S07]  /*195e0*/  HMMA.16816.F32.BF16 R60, R64, R82.reuse, R60 ;  /* 0x00000052403c723c */ /* 0x080fee000004183c */
[----:B------:R-:W-:Y:S01]  /*195f0*/  FMUL.FTZ R64, R3, R180 ;  /* 0x000000b403407220 */ /* 0x000fe20000410000 */
[----:B------:R-:W-:Y:S01]  /*19600*/  F2FP.BF16.PACK_AB R180, R109, R110 ;  /* 0x0000006e6db4723e */ /* 0x000fe200000010ff */
[----:B------:R-:W-:Y:S03]  /*19610*/  FMUL.FTZ R65, R3, R181 ;  /* 0x000000b503417220 */ /* 0x000fe60000410000 */
[C---:B------:R-:W-:Y:S02]  /*19620*/  FMUL.FTZ R66, R69.reuse, R182 ;  /* 0x000000b645427220 */ /* 0x040fe40000410000 */
[----:B------:R-:W-:Y:S02]  /*19630*/  FMUL.FTZ R67, R69, R183 ;  /* 0x000000b745437220 */ /* 0x000fe40000410000 */
[----:B-1----:R-:W-:Y:S05]  /*19640*/  FFMA.FTZ R2, R86, c[0x0][0x2d0], -R96 ;  /* 0x0000b40056027a23 */ /* 0x002fea0000010860 */
[----:B------:R-:W-:Y:S01]  /*19650*/  HMMA.16816.F32.BF16 R64, R76, R82, R64 ;  /* 0x000000524c40723c */ /* 0x000fe20000041840 */
[----:B------:R-:W1:Y:S01]  /*19660*/  LDSM.16.MT88.4 R84, [R224+0x900] ;  /* 0x00090000e054783b */ /* 0x000e620000004200 */
[----:B------:R3:W-:Y:S05]  /*19670*/  MUFU.EX2 R147, R2 ;  /* 0x0000000200937308 */ /* 0x0007ea0000000800 */
[----:B------:R-:W-:Y:S02]  /*19680*/  F2FP.BF16.PACK_AB R76, R214, R135 ;  /* 0x00000087d64c723e */ /* 0x000fe400000010ff */
[----:B------:R-:W-:Y:S03]  /*19690*/  F2FP.BF16.PACK_AB R77, R228, R134 ;  /* 0x00000086e44d723e */ /* 0x000fe600000010ff */
[----:B------:R-:W-:Y:S02]  /*196a0*/  F2FP.BF16.PACK_AB R78, R237, R132 ;  /* 0x00000084ed4e723e */ /* 0x000fe400000010ff */
[----:B------:R-:W-:Y:S02]  /*196b0*/  F2FP.BF16.PACK_AB R79, R238, R231 ;  /* 0x000000e7ee4f723e */ /* 0x000fe400000010ff */
[----:B------:R-:W-:Y:S02]  /*196c0*/  F2FP.BF16.PACK_AB R82, R136, R235 ;  /* 0x000000eb8852723e */ /* 0x000fe400000010ff */
[----:B------:R-:W-:Y:S01]  /*196d0*/  F2FP.BF16.PACK_AB R83, R131, R236 ;  /* 0x000000ec8353723e */ /* 0x000fe200000010ff */
[--C-:B---3--:R-:W-:Y:S04]  /*196e0*/  FFMA.FTZ R2, R88, c[0x0][0x2d0], -R97.reuse ;  /* 0x0000b40058027a23 */ /* 0x108fe80000010861 */
[----:B------:R3:W-:Y:S01]  /*196f0*/  MUFU.EX2 R153, R2 ;  /* 0x0000000200997308 */ /* 0x0007e20000000800 */
[-C--:B-1----:R-:W-:Y:S08]  /*19700*/  HMMA.16816.F32.BF16 R4, R76, R84.reuse, R4 ;  /* 0x000000544c04723c */ /* 0x082ff00000041804 */
[C---:B------:R-:W-:Y:S04]  /*19710*/  HMMA.16816.F32.BF16 R8, R80.reuse, R84, R8 ;  /* 0x000000545008723c */ /* 0x040fe80000041808 */
[----:B---3--:R-:W-:Y:S02]  /*19720*/  FFMA.FTZ R2, R89, c[0x0][0x2d0], -R97 ;  /* 0x0000b40059027a23 */ /* 0x008fe40000010861 */
[----:B------:R-:W1:Y:S02]  /*19730*/  LDSM.16.MT88.4 R88, [R227+0x900] ;  /* 0x00090000e358783b */ /* 0x000e640000004200 */
[-C--:B------:R-:W-:Y:S01]  /*19740*/  HMMA.16816.F32.BF16 R12, R80, R86.reuse, R12 ;  /* 0x00000056500c723c */ /* 0x080fe2000004180c */
[----:B------:R3:W-:Y:S03]  /*19750*/  MUFU.EX2 R159, R2 ;  /* 0x00000002009f7308 */ /* 0x0007e60000000800 */
[--C-:B------:R-:W-:Y:S04]  /*19760*/  FFMA.FTZ R84, R217, c[0x0][0x2d0], -R100.reuse ;  /* 0x0000b400d9547a23 */ /* 0x100fe80000010864 */
[C---:B------:R-:W-:Y:S03]  /*19770*/  HMMA.16816.F32.BF16 R16, R76.reuse, R86, R16 ;  /* 0x000000564c10723c */ /* 0x040fe60000041810 */
[----:B------:R4:W-:Y:S01]  /*19780*/  MUFU.EX2 R156, R84 ;  /* 0x00000054009c7308 */ /* 0x0009e20000000800 */
[--C-:B---3--:R-:W-:Y:S09]  /*19790*/  FFMA.FTZ R2, R202, c[0x0][0x2d0], -R100.reuse ;  /* 0x0000b400ca027a23 */ /* 0x108ff20000010864 */
[----:B------:R3:W-:Y:S01]  /*197a0*/  MUFU.EX2 R152, R2 ;  /* 0x0000000200987308 */ /* 0x0007e20000000800 */
[----:B----4-:R-:W4:Y:S01]  /*197b0*/  LDSM.16.MT88.4 R84, [R226+0x900] ;  /* 0x00090000e254783b */ /* 0x010f220000004200 */
[-C--:B-1----:R-:W-:Y:S08]  /*197c0*/  HMMA.16816.F32.BF16 R20, R76, R88.reuse, R20 ;  /* 0x000000584c14723c */ /* 0x082ff00000041814 */
[C---:B------:R-:W-:Y:S04]  /*197d0*/  HMMA.16816.F32.BF16 R24, R80.reuse, R88, R24 ;  /* 0x000000585018723c */ /* 0x040fe80000041818 */
[--C-:B---3--:R-:W-:Y:S04]  /*197e0*/  FFMA.FTZ R2, R203, c[0x0][0x2d0], -R100.reuse ;  /* 0x0000b400cb027a23 */ /* 0x108fe80000010864 */
[-C--:B------:R-:W-:Y:S01]  /*197f0*/  HMMA.16816.F32.BF16 R28, R80, R90.reuse, R28 ;  /* 0x0000005a501c723c */ /* 0x080fe2000004181c */
[----:B------:R1:W-:Y:S03]  /*19800*/  MUFU.EX2 R158, R2 ;  /* 0x00000002009e7308 */ /* 0x0003e60000000800 */
[----:B------:R-:W-:Y:S01]  /*19810*/  FFMA.FTZ R88, R220, c[0x0][0x2d0], -R75 ;  /* 0x0000b400dc587a23 */ /* 0x000fe2000001084b */
[----:B--2---:R-:W-:Y:S03]  /*19820*/  MOV R220, R143 ;  /* 0x0000008f00dc7202 */ /* 0x004fe60000000f00 */
[C---:B------:R-:W-:Y:S08]  /*19830*/  HMMA.16816.F32.BF16 R32, R76.reuse, R90, R32 ;  /* 0x0000005a4c20723c */ /* 0x040ff00000041820 */
[-C--:B------:R-:W-:Y:S08]  /*19840*/  HMMA.16816.F32.BF16 R36, R76, R92.reuse, R36 ;  /* 0x0000005c4c24723c */ /* 0x080ff00000041824 */
[C---:B------:R-:W-:Y:S04]  /*19850*/  HMMA.16816.F32.BF16 R40, R80.reuse, R92, R40 ;  /* 0x0000005c5028723c */ /* 0x040fe80000041828 */
[--C-:B-1----:R-:W-:Y:S04]  /*19860*/  FFMA.FTZ R2, R207, c[0x0][0x2d0], -R97.reuse ;  /* 0x0000b400cf027a23 */ /* 0x102fe80000010861 */
[-C--:B------:R-:W-:Y:S01]  /*19870*/  HMMA.16816.F32.BF16 R44, R80, R94.reuse, R44 ;  /* 0x0000005e502c723c */ /* 0x080fe2000004182c */
[----:B------:R1:W-:Y:S07]  /*19880*/  MUFU.EX2 R157, R2 ;  /* 0x00000002009d7308 */ /* 0x0003ee0000000800 */
[C---:B------:R-:W-:Y:S01]  /*19890*/  HMMA.16816.F32.BF16 R48, R76.reuse, R94, R48 ;  /* 0x0000005e4c30723c */ /* 0x040fe20000041830 */
[----:B------:R-:W-:Y:S07]  /*198a0*/  LDSM.16.MT88.4 R92, [R227+0x1100] ;  /* 0x00110000e35c783b */ /* 0x000fee0000004200 */
[-C--:B----4-:R-:W-:Y:S08]  /*198b0*/  HMMA.16816.F32.BF16 R52, R76, R84.reuse, R52 ;  /* 0x000000544c34723c */ /* 0x090ff00000041834 */
[C---:B------:R-:W-:Y:S04]  /*198c0*/  HMMA.16816.F32.BF16 R56, R80.reuse, R84, R56 ;  /* 0x000000545038723c */ /* 0x040fe80000041838 */
[--C-:B-1----:R-:W-:Y:S02]  /*198d0*/  FFMA.FTZ R2, R211, c[0x0][0x2d0], -R97.reuse ;  /* 0x0000b400d3027a23 */ /* 0x102fe40000010861 */
[----:B------:R1:W-:Y:S02]  /*198e0*/  MUFU.EX2 R211, R88 ;  /* 0x0000005800d37308 */ /* 0x0003e40000000800 */
[-C--:B------:R-:W-:Y:S01]  /*198f0*/  HMMA.16816.F32.BF16 R60, R80, R86.reuse, R60 ;  /* 0x00000056503c723c */ /* 0x080fe2000004183c */
[----:B------:R-:W2:Y:S04]  /*19900*/  LDL.LU R82, [R1+0x48] ;  /* 0x0000480001527983 */ /* 0x000ea80000300800 */
[----:B------:R-:W2:Y:S02]  /*19910*/  LDL.LU R140, [R1+0x54] ;  /* 0x00005400018c7983 */ /* 0x000ea40000300800 */
[----:B------:R-:W-:Y:S01]  /*19920*/  FFMA.FTZ R80, R154, c[0x0][0x2d0], -R100 ;  /* 0x0000b4009a507a23 */ /* 0x000fe20000010864 */
[----:B------:R-:W-:Y:S01]  /*19930*/  HMMA.16816.F32.BF16 R64, R76, R86, R64 ;  /* 0x000000564c40723c */ /* 0x000fe20000041840 */
[----:B------:R4:W4:Y:S01]  /*19940*/  MUFU.EX2 R148, R2 ;  /* 0x0000000200947308 */ /* 0x0009220000000800 */
[----:B------:R-:W-:Y:S02]  /*19950*/  LDSM.16.MT88.4 R84, [R225+0x1100] ;  /* 0x00110000e154783b */ /* 0x000fe40000004200 */
[--C-:B------:R-:W-:Y:S01]  /*19960*/  FFMA.FTZ R81, R144, c[0x0][0x2d0], -R97.reuse ;  /* 0x0000b40090517a23 */ /* 0x100fe20000010861 */
[----:B------:R-:W-:Y:S01]  /*19970*/  MOV R154, R141 ;  /* 0x0000008d009a7202 */ /* 0x000fe20000000f00 */
[----:B------:R-:W-:Y:S01]  /*19980*/  IMAD.MOV.U32 R144, RZ, RZ, R124 ;  /* 0x000000ffff907224 */ /* 0x000fe200078e007c */
[----:B------:R-:W-:Y:S01]  /*19990*/  F2FP.BF16.PACK_AB R76, R119, R239 ;  /* 0x000000ef774c723e */ /* 0x000fe200000010ff */
[--C-:B------:R-:W-:Y:S01]  /*199a0*/  FFMA.FTZ R124, R186, c[0x0][0x2d0], -R100.reuse ;  /* 0x0000b400ba7c7a23 */ /* 0x100fe20000010864 */
[----:B------:R-:W-:Y:S02]  /*199b0*/  F2FP.BF16.PACK_AB R77, R230, R240 ;  /* 0x000000f0e64d723e */ /* 0x000fe400000010ff */
[----:B------:R4:W-:Y:S01]  /*199c0*/  MUFU.EX2 R192, R80 ;  /* 0x0000005000c07308 */ /* 0x0009e20000000800 */
[----:B------:R-:W-:Y:S01]  /*199d0*/  F2FP.BF16.PACK_AB R79, R244, R213 ;  /* 0x000000d5f44f723e */ /* 0x000fe200000010ff */
[----:B-1----:R-:W1:Y:S08]  /*199e0*/  LDSM.16.MT88.4 R88, [R224+0x1100] ;  /* 0x00110000e058783b */ /* 0x002e700000004200 */
[----:B------:R-:W-:Y:S01]  /*199f0*/  MUFU.EX2 R186, R107 ;  /* 0x0000006b00ba7308 */ /* 0x000fe20000000800 */
[----:B----4-:R-:W-:Y:S01]  /*19a00*/  FFMA.FTZ R2, R219, c[0x0][0x2d0], -R100 ;  /* 0x0000b400db027a23 */ /* 0x010fe20000010864 */
[----:B------:R-:W-:Y:S08]  /*19a10*/  MOV R219, R148 ;  /* 0x0000009400db7202 */ /* 0x000ff00000000f00 */
[----:B------:R4:W-:Y:S01]  /*19a20*/  MUFU.EX2 R163, R2 ;  /* 0x0000000200a37308 */ /* 0x0009e20000000800 */
[--C-:B------:R-:W-:Y:S02]  /*19a30*/  FFMA.FTZ R80, R130, c[0x0][0x2d0], -R97.reuse ;  /* 0x0000b40082507a23 */ /* 0x100fe40000010861 */
[----:B------:R-:W-:Y:S07]  /*19a40*/  FFMA.FTZ R130, R98, c[0x0][0x2d0], -R97 ;  /* 0x0000b40062827a23 */ /* 0x000fee0000010861 */
[----:B------:R1:W-:Y:S10]  /*19a50*/  MUFU.EX2 R171, R80 ;  /* 0x0000005000ab7308 */ /* 0x0003f40000000800 */
[----:B------:R-:W-:Y:S01]  /*19a60*/  MUFU.EX2 R107, R212 ;  /* 0x000000d4006b7308 */ /* 0x000fe20000000800 */
[--C-:B----4-:R-:W-:Y:S09]  /*19a70*/  FFMA.FTZ R2, R218, c[0x0][0x2d0], -R75.reuse ;  /* 0x0000b400da027a23 */ /* 0x110ff2000001084b */
[----:B------:R4:W-:Y:S01]  /*19a80*/  MUFU.EX2 R162, R2 ;  /* 0x0000000200a27308 */ /* 0x0009e20000000800 */
[----:B-1----:R-:W-:Y:S01]  /*19a90*/  F2FP.BF16.PACK_AB R80, R144, R233 ;  /* 0x000000e99050723e */ /* 0x002fe200000010ff */
[----:B----4-:R-:W-:Y:S02]  /*19aa0*/  FFMA.FTZ R2, R221, c[0x0][0x2d0], -R75 ;  /* 0x0000b400dd027a23 */ /* 0x010fe4000001084b */
[----:B------:R-:W-:Y:S06]  /*19ab0*/  IMAD.MOV.U32 R221, RZ, RZ, R147 ;  /* 0x000000ffffdd7224 */ /* 0x000fec00078e0093 */
[----:B------:R1:W-:Y:S02]  /*19ac0*/  MUFU.EX2 R218, R2 ;  /* 0x0000000200da7308 */ /* 0x0003e40000000800 */
[--C-:B-1----:R-:W-:Y:S01]  /*19ad0*/  FFMA.FTZ R2, R247, c[0x0][0x2d0], -R96.reuse ;  /* 0x0000b400f7027a23 */ /* 0x102fe20000010860 */
[----:B------:R-:W-:Y:S07]  /*19ae0*/  MOV R247, R146 ;  /* 0x0000009200f77202 */ /* 0x000fee0000000f00 */
[----:B------:R1:W-:Y:S02]  /*19af0*/  MUFU.EX2 R161, R2 ;  /* 0x0000000200a17308 */ /* 0x0003e40000000800 */
[----:B-1----:R-:W-:Y:S02]  /*19b00*/  FFMA.FTZ R2, R248, c[0x0][0x2d0], -R96 ;  /* 0x0000b400f8027a23 */ /* 0x002fe40000010860 */
[----:B------:R-:W-:Y:S06]  /*19b10*/  IMAD.MOV.U32 R248, RZ, RZ, R145 ;  /* 0x000000fffff87224 */ /* 0x000fec00078e0091 */
[----:B------:R1:W-:Y:S02]  /*19b20*/  MUFU.EX2 R217, R2 ;  /* 0x0000000200d97308 */ /* 0x0003e40000000800 */
[--C-:B-1----:R-:W-:Y:S02]  /*19b30*/  FFMA.FTZ R2, R222, c[0x0][0x2d0], -R75.reuse ;  /* 0x0000b400de027a23 */ /* 0x102fe4000001084b */
[----:B------:R-:W-:Y:S06]  /*19b40*/  FFMA.FTZ R75, R210, c[0x0][0x2d0], -R75 ;  /* 0x0000b400d24b7a23 */ /* 0x000fec000001084b */
[----:B------:R1:W-:Y:S01]  /*19b50*/  MUFU.EX2 R207, R2 ;  /* 0x0000000200cf7308 */ /* 0x0003e20000000800 */
[----:B------:R-:W-:Y:S01]  /*19b60*/  IMAD.MOV.U32 R210, RZ, RZ, R137 ;  /* 0x000000ffffd27224 */ /* 0x000fe200078e0089 */
[----:B------:R-:W-:Y:S01]  /*19b70*/  MOV R137, R118 ;  /* 0x0000007600897202 */ /* 0x000fe20000000f00 */
[----:B------:R-:W-:Y:S02]  /*19b80*/  FFMA.FTZ R118, R187, c[0x0][0x2d0], -R100 ;  /* 0x0000b400bb767a23 */ /* 0x000fe40000010864 */
[----:B------:R-:W-:Y:S01]  /*19b90*/  IMAD.MOV.U32 R222, RZ, RZ, R142 ;  /* 0x000000ffffde7224 */ /* 0x000fe200078e008e */
[----:B------:R-:W-:Y:S04]  /*19ba0*/  F2FP.BF16.PACK_AB R78, R245, R210 ;  /* 0x000000d2f54e723e */ /* 0x000fe800000010ff */
[----:B------:R-:W4:Y:S03]  /*19bb0*/  MUFU.EX2 R105, R75 ;  /* 0x0000004b00697308 */ /* 0x000f260000000800 */
[-C--:B------:R-:W-:Y:S07]  /*19bc0*/  HMMA.16816.F32.BF16 R4, R76, R88.reuse, R4 ;  /* 0x000000584c04723c */ /* 0x080fee0000041804 */
[----:B------:R-:W-:Y:S01]  /*19bd0*/  MUFU.EX2 R187, R106 ;  /* 0x0000006a00bb7308 */ /* 0x000fe20000000800 */
[--C-:B-1----:R-:W-:Y:S01]  /*19be0*/  FFMA.FTZ R2, R243, c[0x0][0x2d0], -R96.reuse ;  /* 0x0000b400f3027a23 */ /* 0x102fe20000010860 */
[----:B------:R-:W-:Y:S02]  /*19bf0*/  MOV R243, R139 ;  /* 0x0000008b00f37202 */ /* 0x000fe40000000f00 */
[----:B------:R-:W3:Y:S06]  /*19c00*/  LDL.LU R139, [R1+0x50] ;  /* 0x00005000018b7983 */ /* 0x000eec0000300800 */
[----:B------:R1:W-:Y:S01]  /*19c10*/  MUFU.EX2 R203, R2 ;  /* 0x0000000200cb7308 */ /* 0x0003e20000000800 */
[----:B----4-:R-:W-:Y:S09]  /*19c20*/  F2FP.BF16.PACK_AB R182, R105, R107 ;  /* 0x0000006b69b6723e */ /* 0x010ff200000010ff */
[----:B------:R-:W4:Y:S01]  /*19c30*/  MUFU.EX2 R106, R195 ;  /* 0x000000c3006a7308 */ /* 0x000f220000000800 */
[--C-:B-1----:R-:W-:Y:S02]  /*19c40*/  FFMA.FTZ R2, R103, c[0x0][0x2d0], -R96.reuse ;  /* 0x0000b40067027a23 */ /* 0x102fe40000010860 */
[----:B------:R-:W-:Y:S07]  /*19c50*/  FFMA.FTZ R103, R208, c[0x0][0x2d0], -R96 ;  /* 0x0000b400d0677a23 */ /* 0x000fee0000010860 */
[----:B------:R1:W-:Y:S01]  /*19c60*/  MUFU.EX2 R202, R2 ;  /* 0x0000000200ca7308 */ /* 0x0003e20000000800 */
[----:B----4-:R-:W-:Y:S09]  /*19c70*/  F2FP.BF16.PACK_AB R181, R106, R108 ;  /* 0x0000006c6ab5723e */ /* 0x010ff200000010ff */
[----:B------:R-:W-:Y:S10]  /*19c80*/  MUFU.EX2 R175, R103 ;  /* 0x0000006700af7308 */ /* 0x000ff40000000800 */
[----:B------:R-:W-:Y:S01]  /*19c90*/  MUFU.EX2 R103, R123 ;  /* 0x0000007b00677308 */ /* 0x000fe20000000800 */
[--C-:B-1----:R-:W-:Y:S01]  /*19ca0*/  FFMA.FTZ R2, R250, c[0x0][0x2d0], -R97.reuse ;  /* 0x0000b400fa027a23 */ /* 0x102fe20000010861 */
[----:B------:R-:W-:Y:S01]  /*19cb0*/  MOV R250, R129 ;  /* 0x0000008100fa7202 */ /* 0x000fe20000000f00 */
[--C-:B------:R-:W-:Y:S03]  /*19cc0*/  FFMA.FTZ R129, R99, c[0x0][0x2d0], -R97.reuse ;  /* 0x0000b40063817a23 */ /* 0x100fe60000010861 */
[----:B------:R-:W-:Y:S04]  /*19cd0*/  F2FP.BF16.PACK_AB R83, R250, R216 ;  /* 0x000000d8fa53723e */ /* 0x000fe800000010ff */
[----:B------:R1:W-:Y:S02]  /*19ce0*/  MUFU.EX2 R160, R2 ;  /* 0x0000000200a07308 */ /* 0x0003e40000000800 */
[--C-:B-1----:R-:W-:Y:S01]  /*19cf0*/  FFMA.FTZ R2, R251, c[0x0][0x2d0], -R97.reuse ;  /* 0x0000b400fb027a23 */ /* 0x102fe20000010861 */
[----:B------:R-:W-:Y:S01]  /*19d00*/  MOV R251, R125 ;  /* 0x0000007d00fb7202 */ /* 0x000fe20000000f00 */
[----:B------:R-:W-:Y:S06]  /*19d10*/  FFMA.FTZ R125, R111, c[0x0][0x2d0], -R97 ;  /* 0x0000b4006f7d7a23 */ /* 0x000fec0000010861 */
[----:B------:R1:W-:Y:S01]  /*19d20*/  MUFU.EX2 R198, R2 ;  /* 0x0000000200c67308 */ /* 0x0003e20000000800 */
[----:B------:R-:W-:Y:S01]  /*19d30*/  FFMA.FTZ R111, R190, c[0x0][0x2d0], -R100 ;  /* 0x0000b400be6f7a23 */ /* 0x000fe20000010864 */
[----:B------:R-:W4:Y:S01]  /*19d40*/  LDSM.16.MT88.4 R96, [R226+0x1100] ;  /* 0x00110000e260783b */ /* 0x000f220000004200 */
[----:B--2---:R-:W-:Y:S01]  /*19d50*/  FFMA.FTZ R3, R3, R82, R189 ;  /* 0x0000005203037223 */ /* 0x004fe200000100bd */
[----:B------:R-:W-:Y:S01]  /*19d60*/  F2FP.BF16.PACK_AB R82, R246, R215 ;  /* 0x000000d7f652723e */ /* 0x000fe200000010ff */
[----:B------:R-:W-:Y:S05]  /*19d70*/  FFMA.FTZ R69, R69, R140, R206 ;  /* 0x0000008c45457223 */ /* 0x000fea00000100ce */
[----:B------:R2:W-:Y:S10]  /*19d80*/  MUFU.EX2 R190, R81 ;  /* 0x0000005100be7308 */ /* 0x0005f40000000800 */
[----:B------:R-:W4:Y:S01]  /*19d90*/  MUFU.EX2 R102, R125 ;  /* 0x0000007d00667308 */ /* 0x000f220000000800 */
[--C-:B-1----:R-:W-:Y:S02]  /*19da0*/  FFMA.FTZ R2, R151, c[0x0][0x2d0], -R100.reuse ;  /* 0x0000b40097027a23 */ /* 0x102fe40000010864 */
[----:B------:R-:W-:Y:S07]  /*19db0*/  LDSM.16.MT88.4 R148, [R227+0x3100] ;  /* 0x00310000e394783b */ /* 0x000fee0000004200 */
[----:B------:R1:W-:Y:S01]  /*19dc0*/  MUFU.EX2 R191, R2 ;  /* 0x0000000200bf7308 */ /* 0x0003e20000000800 */
[----:B--2---:R-:W-:Y:S07]  /*19dd0*/  F2FP.BF16.PACK_AB R81, R251, R234 ;  /* 0x000000eafb51723e */ /* 0x004fee00000010ff */
[C---:B------:R-:W-:Y:S04]  /*19de0*/  HMMA.16816.F32.BF16 R8, R80.reuse, R88, R8 ;  /* 0x000000585008723c */ /* 0x040fe80000041808 */
[----:B----4-:R-:W-:Y:S04]  /*19df0*/  F2FP.BF16.PACK_AB R176, R101, R102 ;  /* 0x0000006665b0723e */ /* 0x010fe800000010ff */
[-C--:B------:R-:W-:Y:S04]  /*19e00*/  HMMA.16816.F32.BF16 R12, R80, R90.reuse, R12 ;  /* 0x0000005a500c723c */ /* 0x080fe8000004180c */
[--C-:B-1----:R-:W-:Y:S02]  /*19e10*/  FFMA.FTZ R2, R116, c[0x0][0x2d0], -R100.reuse ;  /* 0x0000b40074027a23 */ /* 0x102fe40000010864 */
[--C-:B------:R-:W-:Y:S02]  /*19e20*/  FFMA.FTZ R116, R188, c[0x0][0x2d0], -R100.reuse ;  /* 0x0000b400bc747a23 */ /* 0x100fe40000010864 */
[C---:B------:R-:W-:Y:S01]  /*19e30*/  HMMA.16816.F32.BF16 R16, R76.reuse, R90, R16 ;  /* 0x0000005a4c10723c */ /* 0x040fe20000041810 */
[----:B------:R-:W1:Y:S01]  /*19e40*/  LDSM.16.MT88.4 R88, [R224+0x1900] ;  /* 0x00190000e058783b */ /* 0x000e620000004200 */
[----:B------:R-:W-:Y:S02]  /*19e50*/  MUFU.EX2 R170, R2 ;  /* 0x0000000200aa7308 */ /* 0x000fe40000000800 */
[----:B------:R-:W-:Y:S04]  /*19e60*/  FFMA.FTZ R100, R70, c[0x0][0x2d0], -R100 ;  /* 0x0000b40046647a23 */ /* 0x000fe80000010864 */
[-C--:B------:R-:W-:Y:S01]  /*19e70*/  HMMA.16816.F32.BF16 R20, R76, R92.reuse, R20 ;  /* 0x0000005c4c14723c */ /* 0x080fe20000041814 */
[----:B------:R-:W2:Y:S03]  /*19e80*/  LDL.LU R70, [R1+0x4c] ;  /* 0x00004c0001467983 */ /* 0x000ea60000300800 */
[----:B------:R-:W-:Y:S04]  /*19e90*/  MUFU.EX2 R112, R116 ;  /* 0x0000007400707308 */ /* 0x000fe80000000800 */
[C---:B------:R-:W-:Y:S06]  /*19ea0*/  HMMA.16816.F32.BF16 R24, R80.reuse, R92, R24 ;  /* 0x0000005c5018723c */ /* 0x040fec0000041818 */
[----:B------:R-:W-:Y:S02]  /*19eb0*/  MUFU.EX2 R100, R100 ;  /* 0x0000006400647308 */ /* 0x000fe40000000800 */
[-C--:B------:R-:W-:Y:S08]  /*19ec0*/  HMMA.16816.F32.BF16 R28, R80, R94.reuse, R28 ;  /* 0x0000005e501c723c */ /* 0x080ff0000004181c */
[C---:B------:R-:W-:Y:S01]  /*19ed0*/  HMMA.16816.F32.BF16 R32, R76.reuse, R94, R32 ;  /* 0x0000005e4c20723c */ /* 0x040fe20000041820 */
[----:B------:R-:W-:Y:S01]  /*19ee0*/  LDSM.16.MT88.4 R92, [R225+0x1900] ;  /* 0x00190000e15c783b */ /* 0x000fe20000004200 */
[----:B------:R-:W-:Y:S06]  /*19ef0*/  MUFU.EX2 R188, R104 ;  /* 0x0000006800bc7308 */ /* 0x000fec0000000800 */
[-C--:B------:R-:W-:Y:S04]  /*19f00*/  HMMA.16816.F32.BF16 R36, R76, R84.reuse, R36 ;  /* 0x000000544c24723c */ /* 0x080fe80000041824 */
[----:B------:R-:W4:Y:S04]  /*19f10*/  MUFU.EX2 R104, R194 ;  /* 0x000000c200687308 */ /* 0x000f280000000800 */
[C---:B------:R-:W-:Y:S08]  /*19f20*/  HMMA.16816.F32.BF16 R40, R80.reuse, R84, R40 ;  /* 0x000000545028723c */ /* 0x040ff00000041828 */
[-C--:B------:R-:W-:Y:S08]  /*19f30*/  HMMA.16816.F32.BF16 R44, R80, R86.reuse, R44 ;  /* 0x00000056502c723c */ /* 0x080ff0000004182c */
[C---:B------:R-:W-:Y:S01]  /*19f40*/  HMMA.16816.F32.BF16 R48, R76.reuse, R86, R48 ;  /* 0x000000564c30723c */ /* 0x040fe20000041830 */
[----:B------:R-:W1:Y:S03]  /*19f50*/  LDSM.16.MT88.4 R84, [R227+0x1900] ;  /* 0x00190000e354783b */ /* 0x000e660000004200 */
[----:B----4-:R-:W-:Y:S04]  /*19f60*/  F2FP.BF16.PACK_AB R183, R103, R104 ;  /* 0x0000006867b7723e */ /* 0x010fe800000010ff */
        /* <DEDUP_REMOVED lines=12> */
[----:B------:R-:W-:Y:S05]  /*1a030*/  F2FP.BF16.PACK_AB R83, R163, R156 ;  /* 0x0000009ca353723e */ /* 0x000fea00000010ff */
[-C--:B-1----:R-:W-:Y:S08]  /*1a040*/  HMMA.16816.F32.BF16 R4, R76, R88.reuse, R4 ;  /* 0x000000584c04723c */ /* 0x082ff00000041804 */
[C---:B------:R-:W-:Y:S08]  /*1a050*/  HMMA.16816.F32.BF16 R8, R80.reuse, R88, R8 ;  /* 0x000000585008723c */ /* 0x040ff00000041808 */
[-C--:B------:R-:W-:Y:S08]  /*1a060*/  HMMA.16816.F32.BF16 R12, R80, R90.reuse, R12 ;  /* 0x0000005a500c723c */ /* 0x080ff0000004180c */
[C---:B------:R-:W-:Y:S01]  /*1a070*/  HMMA.16816.F32.BF16 R16, R76.reuse, R90, R16 ;  /* 0x0000005a4c10723c */ /* 0x040fe20000041810 */
[----:B------:R-:W-:Y:S07]  /*1a080*/  LDSM.16.MT88.4 R88, [R227+0x2100] ;  /* 0x00210000e358783b */ /* 0x000fee0000004200 */
[-C--:B------:R-:W-:Y:S04]  /*1a090*/  HMMA.16816.F32.BF16 R20, R76, R84.reuse, R20 ;  /* 0x000000544c14723c */ /* 0x080fe80000041814 */
[----:B---3--:R-:W-:Y:S02]  /*1a0a0*/  FFMA.FTZ R68, R68, R139, R197 ;  /* 0x0000008b44447223 */ /* 0x008fe400000100c5 */
[----:B------:R-:W-:Y:S02]  /*1a0b0*/  IMAD.MOV.U32 R139, RZ, RZ, R117 ;  /* 0x000000ffff8b7224 */ /* 0x000fe400078e0075 */
[C---:B------:R-:W-:Y:S01]  /*1a0c0*/  HMMA.16816.F32.BF16 R24, R80.reuse, R84, R24 ;  /* 0x000000545018723c */ /* 0x040fe20000041818 */
[----:B------:R-:W-:Y:S07]  /*1a0d0*/  MUFU.EX2 R117, R111 ;  /* 0x0000006f00757308 */ /* 0x000fee0000000800 */
[-C--:B------:R-:W-:Y:S03]  /*1a0e0*/  HMMA.16816.F32.BF16 R28, R80, R86.reuse, R28 ;  /* 0x00000056501c723c */ /* 0x080fe6000004181c */
[----:B------:R1:W-:Y:S05]  /*1a0f0*/  MUFU.EX2 R111, R118 ;  /* 0x00000076006f7308 */ /* 0x0003ea0000000800 */
[C---:B------:R-:W-:Y:S01]  /*1a100*/  HMMA.16816.F32.BF16 R32, R76.reuse, R86, R32 ;  /* 0x000000564c20723c */ /* 0x040fe20000041820 */
[----:B------:R-:W3:Y:S07]  /*1a110*/  LDSM.16.MT88.4 R84, [R224+0x2100] ;  /* 0x00210000e054783b */ /* 0x000eee0000004200 */
[-C--:B------:R-:W-:Y:S08]  /*1a120*/  HMMA.16816.F32.BF16 R36, R76, R92.reuse, R36 ;  /* 0x0000005c4c24723c */ /* 0x080ff00000041824 */
[C---:B------:R-:W-:Y:S04]  /*1a130*/  HMMA.16816.F32.BF16 R40, R80.reuse, R92, R40 ;  /* 0x0000005c5028723c */ /* 0x040fe80000041828 */
[----:B-1----:R-:W-:Y:S04]  /*1a140*/  IMAD.MOV.U32 R118, RZ, RZ, R71 ;  /* 0x000000ffff767224 */ /* 0x002fe800078e0047 */
[-C--:B------:R-:W-:Y:S08]  /*1a150*/  HMMA.16816.F32.BF16 R44, R80, R94.reuse, R44 ;  /* 0x0000005e502c723c */ /* 0x080ff0000004182c */
[C---:B------:R-:W-:Y:S01]  /*1a160*/  HMMA.16816.F32.BF16 R48, R76.reuse, R94, R48 ;  /* 0x0000005e4c30723c */ /* 0x040fe20000041830 */
[----:B------:R-:W1:Y:S07]  /*1a170*/  LDSM.16.MT88.4 R92, [R225+0x2100] ;  /* 0x00210000e15c783b */ /* 0x000e6e0000004200 */
[-C--:B----4-:R-:W-:Y:S08]  /*1a180*/  HMMA.16816.F32.BF16 R52, R76, R96.reuse, R52 ;  /* 0x000000604c34723c */ /* 0x090ff00000041834 */
        /* <DEDUP_REMOVED lines=12> */
[-C--:B---3--:R-:W-:Y:S08]  /*1a250*/  HMMA.16816.F32.BF16 R4, R76, R84.reuse, R4 ;  /* 0x000000544c04723c */ /* 0x088ff00000041804 */
[C---:B------:R-:W-:Y:S08]  /*1a260*/  HMMA.16816.F32.BF16 R8, R80.reuse, R84, R8 ;  /* 0x000000545008723c */ /* 0x040ff00000041808 */
[-C--:B------:R-:W-:Y:S08]  /*1a270*/  HMMA.16816.F32.BF16 R12, R80, R86.reuse, R12 ;  /* 0x00000056500c723c */ /* 0x080ff0000004180c */
[C---:B------:R-:W-:Y:S01]  /*1a280*/  HMMA.16816.F32.BF16 R16, R76.reuse, R86, R16 ;  /* 0x000000564c10723c */ /* 0x040fe20000041810 */
[----:B------:R-:W3:Y:S07]  /*1a290*/  LDSM.16.MT88.4 R84, [R224+0x2900] ;  /* 0x00290000e054783b */ /* 0x000eee0000004200 */
[-C--:B------:R-:W-:Y:S08]  /*1a2a0*/  HMMA.16816.F32.BF16 R20, R76, R88.reuse, R20 ;  /* 0x000000584c14723c */ /* 0x080ff00000041814 */
[C---:B------:R-:W-:Y:S04]  /*1a2b0*/  HMMA.16816.F32.BF16 R24, R80.reuse, R88, R24 ;  /* 0x000000585018723c */ /* 0x040fe80000041818 */
[----:B--2---:R-:W-:Y:S04]  /*1a2c0*/  FFMA.FTZ R2, R0, R70, R193 ;  /* 0x0000004600027223 */ /* 0x004fe800000100c1 */
[-C--:B------:R-:W-:Y:S04]  /*1a2d0*/  HMMA.16816.F32.BF16 R28, R80, R90.reuse, R28 ;  /* 0x0000005a501c723c */ /* 0x080fe8000004181c */
[----:B------:R-:W-:Y:S02]  /*1a2e0*/  FADD.FTZ R70, R209, R69 ;  /* 0x00000045d1467221 */ /* 0x000fe40000010000 */
[----:B------:R-:W-:Y:S02]  /*1a2f0*/  FADD.FTZ R69, R196, R68 ;  /* 0x00000044c4457221 */ /* 0x000fe40000010000 */
[C---:B------:R-:W-:Y:S01]  /*1a300*/  HMMA.16816.F32.BF16 R32, R76.reuse, R90, R32 ;  /* 0x0000005a4c20723c */ /* 0x040fe20000041820 */
[----:B------:R-:W3:Y:S03]  /*1a310*/  LDSM.16.MT88.4 R88, [R227+0x2900] ;  /* 0x00290000e358783b */ /* 0x000ee60000004200 */
[----:B------:R-:W-:Y:S02]  /*1a320*/  FADD.FTZ R0, R223, R3 ;  /* 0x00000003df007221 */ /* 0x000fe40000010000 */
[----:B------:R-:W-:Y:S02]  /*1a330*/  FADD.FTZ R68, R199, R2 ;  /* 0x00000002c7447221 */ /* 0x000fe40000010000 */
[-C--:B-1----:R-:W-:Y:S04]  /*1a340*/  HMMA.16816.F32.BF16 R36, R76, R92.reuse, R36 ;  /* 0x0000005c4c24723c */ /* 0x082fe80000041824 */
[----:B------:R-:W-:Y:S02]  /*1a350*/  FADD.FTZ R2, R139, R70 ;  /* 0x000000468b027221 */ /* 0x000fe40000010000 */
[----:B------:R-:W-:Y:S01]  /*1a360*/  FADD.FTZ R3, R249, R0 ;  /* 0x00000000f9037221 */ /* 0x000fe20000010000 */
[----:B------:R-:W1:Y:S01]  /*1a370*/  MUFU.EX2 R70, R128 ;  /* 0x0000008000467308 */ /* 0x000e620000000800 */
[C---:B------:R-:W-:Y:S04]  /*1a380*/  HMMA.16816.F32.BF16 R40, R80.reuse, R92, R40 ;  /* 0x0000005c5028723c */ /* 0x040fe80000041828 */
[----:B------:R-:W-:Y:S02]  /*1a390*/  FADD.FTZ R2, R72, R2 ;  /* 0x0000000248027221 */ /* 0x000fe40000010000 */
[----:B------:R-:W-:Y:S01]  /*1a3a0*/  FADD.FTZ R0, R138, R69 ;  /* 0x000000458a007221 */ /* 0x000fe20000010000 */
[----:B------:R-:W2:Y:S01]  /*1a3b0*/  LDL.LU R72, [R1+0xc4] ;  /* 0x0000c40001487983 */ /* 0x000ea20000300800 */
[-C--:B------:R-:W-:Y:S04]  /*1a3c0*/  HMMA.16816.F32.BF16 R44, R80, R94.reuse, R44 ;  /* 0x0000005e502c723c */ /* 0x080fe8000004182c */
[----:B------:R-:W-:Y:S02]  /*1a3d0*/  FADD.FTZ R0, R73, R0 ;  /* 0x0000000049007221 */ /* 0x000fe40000010000 */
[----:B------:R-:W-:Y:S01]  /*1a3e0*/  FADD.FTZ R68, R252, R68 ;  /* 0x00000044fc447221 */ /* 0x000fe20000010000 */
[----:B------:R-:W2:Y:S01]  /*1a3f0*/  LDL.LU R73, [R1+0xc0] ;  /* 0x0000c00001497983 */ /* 0x000ea20000300800 */
[C---:B------:R-:W-:Y:S03]  /*1a400*/  HMMA.16816.F32.BF16 R48, R76.reuse, R94, R48 ;  /* 0x0000005e4c30723c */ /* 0x040fe60000041830 */
[----:B------:R-:W3:Y:S01]  /*1a410*/  LDSM.16.MT88.4 R92, [R225+0x2900] ;  /* 0x00290000e15c783b */ /* 0x000ee20000004200 */
[----:B------:R-:W-:Y:S02]  /*1a420*/  FADD.FTZ R68, R74, R68 ;  /* 0x000000444a447221 */ /* 0x000fe40000010000 */
[----:B------:R-:W-:Y:S01]  /*1a430*/  FADD.FTZ R3, R137, R3 ;  /* 0x0000000389037221 */ /* 0x000fe20000010000 */
[----:B-1----:R-:W-:Y:S01]  /*1a440*/  F2FP.BF16.PACK_AB R179, R100, R70 ;  /* 0x0000004664b3723e */ /* 0x002fe200000010ff */
[-C--:B----4-:R-:W-:Y:S03]  /*1a450*/  HMMA.16816.F32.BF16 R52, R76, R96.reuse, R52 ;  /* 0x000000604c34723c */ /* 0x090fe60000041834 */
[----:B------:R-:W4:Y:S01]  /*1a460*/  LDL.LU R74, [R1+0xbc] ;  /* 0x0000bc00014a7983 */ /* 0x000f220000300800 */
[----:B------:R-:W-:Y:S02]  /*1a470*/  FADD.FTZ R3, R135, R3 ;  /* 0x0000000387037221 */ /* 0x000fe40000010000 */
[----:B------:R-:W-:Y:S02]  /*1a480*/  FADD.FTZ R68, R242, R68 ;  /* 0x00000044f2447221 */ /* 0x000fe40000010000 */
[C---:B------:R-:W-:Y:S01]  /*1a490*/  HMMA.16816.F32.BF16 R56, R80.reuse, R96, R56 ;  /* 0x000000605038723c */ /* 0x040fe20000041838 */
[----:B------:R-:W2:Y:S03]  /*1a4a0*/  LDL.LU R242, [R1+0xb8] ;  /* 0x0000b80001f27983 */ /* 0x000ea60000300800 */
[----:B------:R-:W-:Y:S02]  /*1a4b0*/  FADD.FTZ R2, R134, R2 ;  /* 0x0000000286027221 */ /* 0x000fe40000010000 */
[----:B------:R-:W-:Y:S02]  /*1a4c0*/  FADD.FTZ R3, R214, R3 ;  /* 0x00000003d6037221 */ /* 0x000fe40000010000 */
[-C--:B------:R-:W-:Y:S01]  /*1a4d0*/  HMMA.16816.F32.BF16 R60, R80, R98.reuse, R60 ;  /* 0x00000062503c723c */ /* 0x080fe2000004183c */
[----:B------:R-:W4:Y:S03]  /*1a4e0*/  LDL.LU R214, [R1+0xb4] ;  /* 0x0000b40001d67983 */ /* 0x000f260000300800 */
[----:B------:R-:W-:Y:S02]  /*1a4f0*/  FADD.FTZ R0, R133, R0 ;  /* 0x0000000085007221 */ /* 0x000fe40000010000 */
[----:B------:R-:W-:Y:S01]  /*1a500*/  FADD.FTZ R69, R228, R2 ;  /* 0x00000002e4457221 */ /* 0x000fe20000010000 */
[----:B------:R-:W-:Y:S01]  /*1a510*/  F2FP.BF16.PACK_AB R80, R172, R173 ;  /* 0x000000adac50723e */ /* 0x000fe200000010ff */
[----:B------:R-:W-:Y:S01]  /*1a520*/  HMMA.16816.F32.BF16 R64, R76, R98, R64 ;  /* 0x000000624c40723c */ /* 0x000fe20000041840 */
[----:B------:R1:W5:Y:S03]  /*1a530*/  LDL.LU R228, [R1+0xb0] ;  /* 0x0000b00001e47983 */ /* 0x0003660000300800 */
[----:B------:R-:W-:Y:S01]  /*1a540*/  FADD.FTZ R75, R232, R0 ;  /* 0x00000000e84b7221 */ /* 0x000fe20000010000 */
[----:B------:R-:W-:Y:S01]  /*1a550*/  F2FP.BF16.PACK_AB R81, R113, R117 ;  /* 0x000000757151723e */ /* 0x000fe200000010ff */
[----:B------:R1:W5:Y:S01]  /*1a560*/  LDL.LU R232, [R1+0xac] ;  /* 0x0000ac0001e87983 */ /* 0x0003620000300800 */
[----:B------:R-:W-:Y:S01]  /*1a570*/  FADD.FTZ R2, R229, R68 ;  /* 0x00000044e5027221 */ /* 0x000fe20000010000 */
[----:B------:R-:W-:Y:S01]  /*1a580*/  F2FP.BF16.PACK_AB R76, R188, R168 ;  /* 0x000000a8bc4c723e */ /* 0x000fe200000010ff */
[----:B------:R-:W-:Y:S01]  /*1a590*/  FADD.FTZ R68, R231, R69 ;  /* 0x00000045e7447221 */ /* 0x000fe20000010000 */
[----:B------:R-:W4:Y:S02]  /*1a5a0*/  LDL R116, [R1+0x1c] ;  /* 0x00001c0001747983 */ /* 0x000f240000100800 */
[----:B------:R-:W-:Y:S01]  /*1a5b0*/  FADD.FTZ R0, R132, R3 ;  /* 0x0000000384007221 */ /* 0x000fe20000010000 */
[----:B------:R-:W-:Y:S01]  /*1a5c0*/  F2FP.BF16.PACK_AB R77, R174, R175 ;  /* 0x000000afae4d723e */ /* 0x000fe200000010ff */
[----:B------:R1:W5:Y:S01]  /*1a5d0*/  LDL.LU R229, [R1+0xa8] ;  /* 0x0000a80001e57983 */ /* 0x0003620000300800 */
[----:B------:R-:W-:Y:S01]  /*1a5e0*/  FADD.FTZ R3, R235, R75 ;  /* 0x0000004beb037221 */ /* 0x000fe20000010000 */
[----:B------:R-:W-:Y:S01]  /*1a5f0*/  F2FP.BF16.PACK_AB R78, R186, R187 ;  /* 0x000000bbba4e723e */ /* 0x000fe200000010ff */
[----:B------:R-:W-:Y:S01]  /*1a600*/  FADD.FTZ R2, R236, R2 ;  /* 0x00000002ec027221 */ /* 0x000fe20000010000 */
        /* <DEDUP_REMOVED lines=9> */
[-C--:B---3--:R-:W-:Y:S03]  /*1a6a0*/  HMMA.16816.F32.BF16 R4, R76, R84.reuse, R4 ;  /* 0x000000544c04723c */ /* 0x088fe60000041804 */
[----:B------:R1:W5:Y:S01]  /*1a6b0*/  LDL.LU R237, [R1+0x98] ;  /* 0x0000980001ed7983 */ /* 0x0003620000300800 */
[----:B------:R-:W-:Y:S01]  /*1a6c0*/  FADD.FTZ R0, R240, R68 ;  /* 0x00000044f0007221 */ /* 0x000fe20000010000 */
[----:B------:R-:W-:Y:S01]  /*1a6d0*/  F2FP.BF16.PACK_AB R83, R111, R112 ;  /* 0x000000706f53723e */ /* 0x000fe200000010ff */
[----:B------:R-:W-:Y:S01]  /*1a6e0*/  FADD.FTZ R3, R136, R3 ;  /* 0x0000000388037221 */ /* 0x000fe20000010000 */
[----:B------:R1:W5:Y:S01]  /*1a6f0*/  LDL.LU R238, [R1+0x94] ;  /* 0x0000940001ee7983 */ /* 0x0003620000300800 */
[----:B------:R-:W-:Y:S03]  /*1a700*/  FADD.FTZ R2, R119, R2 ;  /* 0x0000000277027221 */ /* 0x000fe60000010000 */
[----:B------:R1:W5:Y:S01]  /*1a710*/  LDL.LU R239, [R1+0x90] ;  /* 0x0000900001ef7983 */ /* 0x0003620000300800 */
[C---:B------:R-:W-:Y:S01]  /*1a720*/  HMMA.16816.F32.BF16 R8, R80.reuse, R84, R8 ;  /* 0x000000545008723c */ /* 0x040fe20000041808 */
[----:B------:R-:W-:Y:S02]  /*1a730*/  MUFU.EX2 R84, R130 ;  /* 0x0000008200547308 */ /* 0x000fe40000000800 */
[----:B------:R1:W5:Y:S01]  /*1a740*/  LDL.LU R240, [R1+0x8c] ;  /* 0x00008c0001f07983 */ /* 0x0003620000300800 */
[----:B------:R-:W-:Y:S02]  /*1a750*/  FADD.FTZ R68, R233, R3 ;  /* 0x00000003e9447221 */ /* 0x000fe40000010000 */
[----:B------:R-:W-:Y:S01]  /*1a760*/  FADD.FTZ R3, R234, R69 ;  /* 0x00000045ea037221 */ /* 0x000fe20000010000 */
[----:B------:R1:W5:Y:S01]  /*1a770*/  LDL.LU R233, [R1+0x88] ;  /* 0x0000880001e97983 */ /* 0x0003620000300800 */
[-C--:B------:R-:W-:Y:S03]  /*1a780*/  HMMA.16816.F32.BF16 R12, R80, R86.reuse, R12 ;  /* 0x00000056500c723c */ /* 0x080fe6000004180c */
[----:B------:R1:W5:Y:S01]  /*1a790*/  LDL.LU R234, [R1+0x84] ;  /* 0x0000840001ea7983 */ /* 0x0003620000300800 */
[----:B------:R-:W-:Y:S01]  /*1a7a0*/  FADD.FTZ R0, R230, R0 ;  /* 0x00000000e6007221 */ /* 0x000fe20000010000 */
[----:B------:R-:W3:Y:S01]  /*1a7b0*/  MUFU.EX2 R85, R129 ;  /* 0x0000008100557308 */ /* 0x000ee20000000800 */
[----:B------:R-:W-:Y:S01]  /*1a7c0*/  FADD.FTZ R3, R251, R3 ;  /* 0x00000003fb037221 */ /* 0x000fe20000010000 */
[----:B------:R1:W5:Y:S01]  /*1a7d0*/  LDL.LU R119, [R1+0x80] ;  /* 0x0000800001777983 */ /* 0x0003620000300800 */
[C---:B------:R-:W-:Y:S03]  /*1a7e0*/  HMMA.16816.F32.BF16 R16, R76.reuse, R86, R16 ;  /* 0x000000564c10723c */ /* 0x040fe60000041810 */
[----:B------:R1:W5:Y:S01]  /*1a7f0*/  LDL.LU R230, [R1+0x7c] ;  /* 0x00007c0001e67983 */ /* 0x0003620000300800 */
[----:B------:R-:W-:Y:S02]  /*1a800*/  FADD.FTZ R2, R210, R2 ;  /* 0x00000002d2027221 */ /* 0x000fe40000010000 */
[----:B------:R-:W-:Y:S01]  /*1a810*/  FADD.FTZ R0, R213, R0 ;  /* 0x00000000d5007221 */ /* 0x000fe20000010000 */
[----:B------:R-:W1:Y:S01]  /*1a820*/  LDSM.16.MT88.4 R96, [R226+0x2900] ;  /* 0x00290000e260783b */ /* 0x000e620000004200 */
[-C--:B------:R-:W-:Y:S01]  /*1a830*/  HMMA.16816.F32.BF16 R20, R76, R88.reuse, R20 ;  /* 0x000000584c14723c */ /* 0x080fe20000041814 */
[----:B------:R-:W-:Y:S06]  /*1a840*/  MUFU.EX2 R87, R124 ;  /* 0x0000007c00577308 */ /* 0x000fec0000000800 */
[----:B------:R-:W1:Y:S01]  /*1a850*/  LDSM.16.MT88.4 R132, [R224+0x3100] ;  /* 0x00310000e084783b */ /* 0x000e620000004200 */
[C---:B------:R-:W-:Y:S03]  /*1a860*/  HMMA.16816.F32.BF16 R24, R80.reuse, R88, R24 ;  /* 0x000000585018723c */ /* 0x040fe60000041818 */
[----:B------:R-:W1:Y:S01]  /*1a870*/  MUFU.EX2 R86, R126 ;  /* 0x0000007e00567308 */ /* 0x000e620000000800 */
[----:B---3--:R-:W-:Y:S04]  /*1a880*/  F2FP.BF16.PACK_AB R178, R84, R85 ;  /* 0x0000005554b2723e */ /* 0x008fe800000010ff */
[-C--:B------:R-:W-:Y:S08]  /*1a890*/  HMMA.16816.F32.BF16 R28, R80, R90.reuse, R28 ;  /* 0x0000005a501c723c */ /* 0x080ff0000004181c */
[C---:B------:R-:W-:Y:S08]  /*1a8a0*/  HMMA.16816.F32.BF16 R32, R76.reuse, R90, R32 ;  /* 0x0000005a4c20723c */ /* 0x040ff00000041820 */
[-C--:B------:R-:W-:Y:S04]  /*1a8b0*/  HMMA.16816.F32.BF16 R36, R76, R92.reuse, R36 ;  /* 0x0000005c4c24723c */ /* 0x080fe80000041824 */
[----:B-1----:R-:W-:Y:S04]  /*1a8c0*/  F2FP.BF16.PACK_AB R177, R86, R87 ;  /* 0x0000005756b1723e */ /* 0x002fe800000010ff */
[C---:B------:R-:W-:Y:S08]  /*1a8d0*/  HMMA.16816.F32.BF16 R40, R80.reuse, R92, R40 ;  /* 0x0000005c5028723c */ /* 0x040ff00000041828 */
[-C--:B------:R-:W-:Y:S08]  /*1a8e0*/  HMMA.16816.F32.BF16 R44, R80, R94.reuse, R44 ;  /* 0x0000005e502c723c */ /* 0x080ff0000004182c */
[C---:B------:R-:W-:Y:S08]  /*1a8f0*/  HMMA.16816.F32.BF16 R48, R76.reuse, R94, R48 ;  /* 0x0000005e4c30723c */ /* 0x040ff00000041830 */
[-C--:B------:R-:W-:Y:S08]  /*1a900*/  HMMA.16816.F32.BF16 R52, R76, R96.reuse, R52 ;  /* 0x000000604c34723c */ /* 0x080ff00000041834 */
[C---:B------:R-:W-:Y:S08]  /*1a910*/  HMMA.16816.F32.BF16 R56, R80.reuse, R96, R56 ;  /* 0x000000605038723c */ /* 0x040ff00000041838 */
[-C--:B------:R-:W-:Y:S08]  /*1a920*/  HMMA.16816.F32.BF16 R60, R80, R98.reuse, R60 ;  /* 0x00000062503c723c */ /* 0x080ff0000004183c */
[----:B------:R-:W-:Y:S08]  /*1a930*/  HMMA.16816.F32.BF16 R64, R76, R98, R64 ;  /* 0x000000624c40723c */ /* 0x000ff00000041840 */
[-C--:B------:R-:W-:Y:S07]  /*1a940*/  HMMA.16816.F32.BF16 R120, R180, R132.reuse, R4 ;  /* 0x00000084b478723c */ /* 0x080fee0000041804 */
[----:B------:R-:W-:Y:S01]  /*1a950*/  FADD.FTZ R4, R144, R68 ;  /* 0x0000004490047221 */ /* 0x000fe20000010000 */
[C---:B------:R-:W-:Y:S07]  /*1a960*/  HMMA.16816.F32.BF16 R124, R176.reuse, R132, R8 ;  /* 0x00000084b07c723c */ /* 0x040fee0000041808 */
[----:B------:R-:W-:Y:S01]  /*1a970*/  FADD.FTZ R11, R215, R4 ;  /* 0x00000004d70b7221 */ /* 0x000fe20000010000 */
[-C--:B------:R-:W-:Y:S01]  /*1a980*/  HMMA.16816.F32.BF16 R128, R176, R134.reuse, R12 ;  /* 0x00000086b080723c */ /* 0x080fe2000004180c */
[----:B------:R-:W1:Y:S03]  /*1a990*/  LDSM.16.MT88.4 R4, [R226+0x3100] ;  /* 0x00310000e204783b */ /* 0x000e660000004200 */
        /* <DEDUP_REMOVED lines=51> */
[----:B--2---:R-:W-:Y:S01]  /*1acd0*/  MOV R117, R72 ;  /* 0x0000004800757202 */ /* 0x004fe20000000f00 */
        /* <DEDUP_REMOVED lines=9> */
[----:B------:R-:W-:Y:S01]  /*1ad70*/  FADD.FTZ R9, R112, R8 ;  /* 0x0000000870097221 */ /* 0x000fe20000010000 */
[----:B----4-:R-:W-:Y:S01]  /*1ad80*/  ISETP.GT.AND P0, PT, R214, R116, PT ;  /* 0x00000074d600720c */ /* 0x010fe20003f04270 */
[----:B------:R-:W-:Y:S01]  /*1ad90*/  FADD.FTZ R8, R186, R3 ;  /* 0x00000003ba087221 */ /* 0x000fe20000010000 */
[----:B------:R-:W-:Y:S01]  /*1ada0*/  MOV R214, R242 ;  /* 0x000000f200d67202 */ /* 0x000fe20000000f00 */
[----:B------:R-:W-:Y:S01]  /*1adb0*/  FADD.FTZ R4, R184, R2 ;  /* 0x00000002b8047221 */ /* 0x000fe20000010000 */
[----:B------:R-:W-:Y:S04]  /*1adc0*/  HMMA.16816.F32.BF16 R180, R180, R6, R64 ;  /* 0x00000006b4b4723c */ /* 0x000fe80000041840 */
        /* <DEDUP_REMOVED lines=25> */
.L_x_725:
[----:B---3--:R-:W-:-:S13]  /*1af60*/  ISETP.GE.AND P0, PT, R242, RZ, PT ;  /* 0x000000fff200720c */ /* 0x008fda0003f06270 */
[----:B------:R-:W-:Y:S05]  /*1af70*/  @!P0 BRA `(.L_x_727) ;  /* 0x00005c4000008947 */ /* 0x000fea0003800000 */
[----:B------:R-:W3:Y:S01]  /*1af80*/  LDL.LU.64 R6, [R1+0x30] ;  /* 0x0000300001067983 */ /* 0x000ee20000300a00 */
[----:B------:R-:W-:-:S03]  /*1af90*/  ULDC.64 UR4, c[0x0][0x208] ;  /* 0x0000820000047ab9 */ /* 0x000fc60000000a00 */
[----:B------:R-:W3:Y:S01]  /*1afa0*/  LDL.LU.64 R4, [R1+0x38] ;  /* 0x0000380001047983 */ /* 0x000ee20000300a00 */
[----:B------:R-:W-:Y:S01]  /*1afb0*/  UIMAD.WIDE.U32 UR10, UR4, 0x70, URZ ;  /* 0x00000070040a78a5 */ /* 0x000fe2000f8e003f */
[----:B------:R-:W-:Y:S01]  /*1afc0*/  MOV R3, R73 ;  /* 0x0000004900037202 */ /* 0x000fe20000000f00 */
[----:B------:R-:W-:Y:S01]  /*1afd0*/  UIMAD UR7, UR5, 0x70, URZ ;  /* 0x00000070050778a4 */ /* 0x000fe2000f8e023f */
[----:B--2---:R-:W-:Y:S01]  /*1afe0*/  MOV R2, R74 ;  /* 0x0000004a00027202 */ /* 0x004fe20000000f00 */
[----:B------:R-:W-:Y:S01]  /*1aff0*/  UMOV UR6, 0x5 ;  /* 0x0000000500067882 */ /* 0x000fe20000000000 */
[----:B------:R-:W-:Y:S01]  /*1b000*/  IMAD.MOV.U32 R117, RZ, RZ, R71 ;  /* 0x000000ffff757224 */ /* 0x000fe200078e0047 */
[----:B------:R-:W-:Y:S01]  /*1b010*/  ULDC.64 UR4, c[0x0][0x1e0] ;  /* 0x0000780000047ab9 */ /* 0x000fe20000000a00 */
[----:B------:R-:W-:Y:S01]  /*1b020*/  MOV R116, R72 ;  /* 0x0000004800747202 */ /* 0x000fe20000000f00 */
[----:B------:R-:W-:Y:S02]  /*1b030*/  USHF.L.U64.HI UR5, UR4, UR6, UR5 ;  /* 0x0000000604057299 */ /* 0x000fe40008010205 */
[----:B------:R-:W-:-:S02]  /*1b040*/  USHF.L.U32 UR4, UR4, 0x5, URZ ;  /* 0x0000000504047899 */ /* 0x000fc4000800063f */
[----:B------:R-:W-:Y:S01]  /*1b050*/  UIADD3 UR7, UR11, UR7, URZ ;  /* 0x000000070b077290 */ /* 0x000fe2000fffe03f */
[----:B---3--:R-:W-:-:S05]  /*1b060*/  IMAD.MOV.U32 R5, RZ, RZ, R7 ;  /* 0x000000ffff057224 */ /* 0x008fca00078e0007 */
[----:B------:R1:W-:Y:S04]  /*1b070*/  STL.64 [R1+0x58], R4 ;  /* 0x0000580401007387 */ /* 0x0003e80000100a00 */
.L_x_728:
[----:B---3--:R-:W2:Y:S01]  /*1b080*/  LDL R0, [R1+0x60] ;  /* 0x0000600001007983 */ /* 0x008ea20000100800 */
[----:B------:R-:W-:Y:S04]  /*1b090*/  DEPBAR.LE SB0, 0x0 ;  /* 0x000080000000791a */ /* 0x000fe80000000000 */
[----:B------:R-:W3:Y:S01]  /*1b0a0*/  LDL.64 R74, [R1+0x58] ;  /* 0x00005800014a7983 */ /* 0x000ee20000100a00 */
[----:B------:R-:W-:Y:S02]  /*1b0b0*/  SHF.R.S32.HI R72, RZ, 0x1f, R242 ;  /* 0x0000001fff487819 */ /* 0x000fe400000114f2 */
[----:B------:R-:W-:Y:S02]  /*1b0c0*/  MOV R106, c[0x0][0x208] ;  /* 0x00008200006a7a02 */ /* 0x000fe40000000f00 */
[----:B------:R-:W-:Y:S01]  /*1b0d0*/  MOV R105, 0x5 ;  /* 0x0000000500697802 */ /* 0x000fe20000000f00 */
[----:B------:R-:W-:Y:S01]  /*1b0e0*/  BAR.SYNC.DEFER_BLOCKING 0x0 ;  /* 0x0000000000007b1d */ /* 0x000fe20000010000 */
[----:B------:R-:W-:Y:S02]  /*1b0f0*/  SHF.L.U32 R106, R106, 0x5, RZ ;  /* 0x000000056a6a7819 */ /* 0x000fe400000006ff */
[----:B------:R-:W-:Y:S04]  /*1b100*/  MOV R104, c[0x0][0x208] ;  /* 0x0000820000687a02 */ /* 0x000fe80000000f00 */
[----:B------:R-:W-:Y:S01]  /*1b110*/  SHF.L.U64.HI R104, R104, R105, c[0x0][0x20c] ;  /* 0x0000830068687619 */ /* 0x000fe20000010269 */
[----:B-----5:R-:W-:Y:S04]  /*1b120*/  STL [R1+0x7c], R230 ;  /* 0x00007ce601007387 */ /* 0x020fe80000100800 */
[----:B------:R-:W-:Y:S04]  /*1b130*/  STL [R1+0x80], R119 ;  /* 0x0000807701007387 */ /* 0x000fe80000100800 */
[----:B------:R-:W-:Y:S04]  /*1b140*/  STL [R1+0x84], R234 ;  /* 0x000084ea01007387 */ /* 0x000fe80000100800 */
[----:B------:R-:W-:Y:S04]  /*1b150*/  STL [R1+0x88], R233 ;  /* 0x000088e901007387 */ /* 0x000fe80000100800 */
[----:B------:R-:W-:Y:S08]  /*1b160*/  LDSM.16.M88.4 R112, [R230+0x7100] ;  /* 0x00710000e670783b */ /* 0x000ff00000000200 */
[----:B------:R-:W4:Y:S08]  /*1b170*/  LDSM.16.M88.4 R16, [R119+0x3900] ;  /* 0x003900007710783b */ /* 0x000f300000000200 */
[----:B------:R-:W1:Y:S08]  /*1b180*/  LDSM.16.M88.4 R108, [R230+0x9100] ;  /* 0x00910000e66c783b */ /* 0x000e700000000200 */
        /* <DEDUP_REMOVED lines=24> */
[----:B---3--:R-:W-:Y:S01]  /*1b310*/  IMAD.WIDE.U32 R84, R242, UR10, R74 ;  /* 0x0000000af2547c25 */ /* 0x008fe2000f8e004a */
[-C--:B-1--4-:R-:W-:Y:S03]  /*1b320*/  HMMA.16816.F32.BF16 R4, R112, R16.reuse, RZ ;  /* 0x000000107004723c */ /* 0x092fe600000418ff */
[----:B--2---:R-:W-:Y:S01]  /*1b330*/  LOP3.LUT P4, RZ, R0, 0x1, RZ, 0xc0, !PT ;  /* 0x0000000100ff7812 */ /* 0x004fe2000788c0ff */
[----:B------:R-:W-:Y:S01]  /*1b340*/  IMAD R0, R242, UR7, RZ ;  /* 0x00000007f2007c24 */ /* 0x000fe2000f8e02ff */
[----:B------:R-:W-:Y:S03]  /*1b350*/  LEA R88, P0, R84, c[0x0][0x1f8], 0x1 ;  /* 0x00007e0054587a11 */ /* 0x000fe600078008ff */
[C---:B------:R-:W-:Y:S04]  /*1b360*/  HMMA.16816.F32.BF16 R8, R108.reuse, R16, RZ ;  /* 0x000000106c08723c */ /* 0x040fe800000418ff */
[----:B------:R-:W-:Y:S04]  /*1b370*/  IMAD R0, R72, UR10, R0 ;  /* 0x0000000a48007c24 */ /* 0x000fe8000f8e0200 */
[-C--:B------:R-:W-:Y:S01]  /*1b380*/  HMMA.16816.F32.BF16 R12, R108, R18.reuse, RZ ;  /* 0x000000126c0c723c */ /* 0x080fe200000418ff */
[----:B------:R-:W-:Y:S04]  /*1b390*/  IADD3 R0, R85, R0, RZ ;  /* 0x0000000055007210 */ /* 0x000fe80007ffe0ff */
[----:B------:R-:W-:Y:S02]  /*1b3a0*/  LEA.HI.X R89, R84, c[0x0][0x1fc], R0, 0x1, P0 ;  /* 0x00007f0054597a11 */ /* 0x000fe400000f0c00 */
[----:B------:R-:W-:Y:S01]  /*1b3b0*/  IADD3 R94, P0, R88, R106, RZ ;  /* 0x0000006a585e7210 */ /* 0x000fe20007f1e0ff */
[C---:B------:R-:W-:Y:S02]  /*1b3c0*/  HMMA.16816.F32.BF16 R16, R112.reuse, R18, RZ ;  /* 0x000000127010723c */ /* 0x040fe400000418ff */
[----:B------:R-:W-:Y:S01]  /*1b3d0*/  @!PT LDS RZ, [RZ] ;  /* 0x00000000fffff984 */ /* 0x000fe20000000800 */
[----:B------:R-:W-:Y:S01]  /*1b3e0*/  @!PT LDS RZ, [RZ] ;  /* 0x00000000fffff984 */ /* 0x000fe20000000800 */
[----:B------:R-:W-:Y:S01]  /*1b3f0*/  @!PT LDS RZ, [RZ] ;  /* 0x00000000fffff984 */ /* 0x000fe20000000800 */
[----:B------:R1:W-:Y:S02]  /*1b400*/  LDGSTS.E.BYPASS.LTC128B.128 [R241+0x100], [R88.64], !P4 ;  /* 0x0010000058f17fae */ /* 0x0003e4000e101d48 */
[----:B------:R-:W-:Y:S02]  /*1b410*/  IADD3.X R95, R89, R104, RZ, P0, !PT ;  /* 0x00000068595f7210 */ /* 0x000fe400007fe4ff */
[----:B------:R-:W-:Y:S02]  /*1b420*/  IADD3 R92, P1, R94, R106, RZ ;  /* 0x0000006a5e5c7210 */ /* 0x000fe40007f3e0ff */
[-C--:B------:R-:W-:Y:S02]  /*1b430*/  HMMA.16816.F32.BF16 R20, R112, R32.reuse, RZ ;  /* 0x000000207014723c */ /* 0x080fe400000418ff */
[----:B------:R2:W-:Y:S02]  /*1b440*/  LDGSTS.E.BYPASS.LTC128B.128 [R241+0x900], [R94.64], !P4 ;  /* 0x009000005ef17fae */ /* 0x0005e4000e101d48 */
[----:B------:R-:W-:Y:S02]  /*1b450*/  IADD3.X R93, R95, R104, RZ, P1, !PT ;  /* 0x000000685f5d7210 */ /* 0x000fe40000ffe4ff */
[----:B------:R-:W-:Y:S02]  /*1b460*/  IADD3 R102, P0, R92, R106, RZ ;  /* 0x0000006a5c667210 */ /* 0x000fe40007f1e0ff */
[C---:B------:R-:W-:Y:S02]  /*1b470*/  HMMA.16816.F32.BF16 R24, R108.reuse, R32, RZ ;  /* 0x000000206c18723c */ /* 0x040fe400000418ff */
[----:B------:R2:W-:Y:S02]  /*1b480*/  LDGSTS.E.BYPASS.LTC128B.128 [R241+0x1100], [R92.64], !P4 ;  /* 0x011000005cf17fae */ /* 0x0005e4000e101d48 */
[----:B------:R-:W-:Y:S04]  /*1b490*/  IADD3.X R103, R93, R104, RZ, P0, !PT ;  /* 0x000000685d677210 */ /* 0x000fe800007fe4ff */
[-C--:B------:R-:W-:Y:S02]  /*1b4a0*/  HMMA.16816.F32.BF16 R28, R108, R34.reuse, RZ ;  /* 0x000000226c1c723c */ /* 0x080fe400000418ff */
[----:B------:R3:W-:Y:S06]  /*1b4b0*/  LDGSTS.E.BYPASS.LTC128B.128 [R241+0x1900], [R102.64], !P4 ;  /* 0x0190000066f17fae */ /* 0x0007ec000e101d48 */
        /* <DEDUP_REMOVED lines=15> */
[----:B------:R-:W-:Y:S01]  /*1b5b0*/  IADD3 R96, P2, R102, R106, RZ ;  /* 0x0000006a66607210 */ /* 0x000fe20007f5e0ff */
[-C--:B--2---:R-:W-:Y:S04]  /*1b5c0*/  HMMA.16816.F32.BF16 R92, R108, R98.reuse, RZ ;  /* 0x000000626c5c723c */ /* 0x084fe800000418ff */
[----:B------:R-:W-:Y:S02]  /*1b5d0*/  IADD3.X R97, R103, R104, RZ, P2, !PT ;  /* 0x0000006867617210 */ /* 0x000fe400017fe4ff */
[----:B------:R-:W-:Y:S03]  /*1b5e0*/  IADD3 R100, P1, R96, R106, RZ ;  /* 0x0000006a60647210 */ /* 0x000fe60007f3e0ff */
[----:B------:R1:W-:Y:S03]  /*1b5f0*/  LDGSTS.E.BYPASS.LTC128B.128 [R241+0x2100], [R96.64], !P4 ;  /* 0x0210000060f17fae */ /* 0x0003e6000e101d48 */
[----:B------:R-:W-:Y:S02]  /*1b600*/  IADD3.X R101, R97, R104, RZ, P1, !PT ;  /* 0x0000006861657210 */ /* 0x000fe40000ffe4ff */
[----:B---3--:R-:W-:Y:S03]  /*1b610*/  IADD3 R102, P0, R100, R106, RZ ;  /* 0x0000006a64667210 */ /* 0x008fe60007f1e0ff */
[----:B------:R2:W-:Y:S01]  /*1b620*/  LDGSTS.E.BYPASS.LTC128B.128 [R241+0x2900], [R100.64], !P4 ;  /* 0x0290000064f17fae */ /* 0x0005e2000e101d48 */
[----:B------:R-:W-:Y:S02]  /*1b630*/  IADD3.X R103, R101, R104, RZ, P0, !PT ;  /* 0x0000006865677210 */ /* 0x000fe400007fe4ff */
        /* <DEDUP_REMOVED lines=100> */
[----:B------:R1:W-:Y:S01]  /*1bc80*/  MUFU.TANH R185, R7 ;  /* 0x0000000700b97308 */ /* 0x0003e20000002400 */
[----:B------:R-:W-:Y:S09]  /*1bc90*/  FMUL.FTZ R16, R16, c[0x0][0x320] ;  /* 0x0000c80010107a20 */ /* 0x000ff20000410000 */
[----:B------:R-:W2:Y:S10]  /*1bca0*/  MUFU.TANH R196, R8 ;  /* 0x0000000800c47308 */ /* 0x000eb40000002400 */
[----:B------:R-:W3:Y:S01]  /*1bcb0*/  MUFU.TANH R187, R9 ;  /* 0x0000000900bb7308 */ /* 0x000ee20000002400 */
[----:B-1----:R-:W1:Y:S09]  /*1bcc0*/  LDSM.16.M88.4 R4, [R228+0x800] ;  /* 0x00080000e404783b */ /* 0x002e720000000200 */
[----:B------:R-:W-:Y:S10]  /*1bcd0*/  MUFU.TANH R195, R10 ;  /* 0x0000000a00c37308 */ /* 0x000ff40000002400 */
[----:B------:R4:W-:Y:S10]  /*1bce0*/  MUFU.TANH R194, R11 ;  /* 0x0000000b00c27308 */ /* 0x0009f40000002400 */
[----:B------:R-:W2:Y:S10]  /*1bcf0*/  MUFU.TANH R18, R18 ;  /* 0x0000001200127308 */ /* 0x000eb40000002400 */
[----:B------:R-:W2:Y:S01]  /*1bd00*/  MUFU.TANH R16, R16 ;  /* 0x0000001000107308 */ /* 0x000ea20000002400 */
[----:B----4-:R-:W4:Y:S01]  /*1bd10*/  LDSM.16.M88.4 R8, [R228+0x1000] ;  /* 0x00100000e408783b */ /* 0x010f220000000200 */
[-C--:B-1----:R-:W-:Y:S08]  /*1bd20*/  HMMA.16816.F32.BF16 R20, R204, R4.reuse, R20 ;  /* 0x00000004cc14723c */ /* 0x082ff00000041814 */
[----:B------:R-:W-:Y:S01]  /*1bd30*/  MUFU.TANH R12, R12 ;  /* 0x0000000c000c7308 */ /* 0x000fe20000002400 */
        /* <DEDUP_REMOVED lines=20> */
[----:B------:R-:W4:Y:S01]  /*1be80*/  MUFU.TANH R22, R22 ;  /* 0x0000001600167308 */ /* 0x000f220000002400 */
        /* <DEDUP_REMOVED lines=48> */
[----:B------:R-:W1:Y:S01]  /*1c190*/  MUFU.TANH R33, R33 ;  /* 0x0000002100217308 */ /* 0x000e620000002400 */
[C---:B------:R-:W-:Y:S04]  /*1c1a0*/  HMMA.16816.F32.BF16 R88, R188.reuse, R4, R88 ;  /* 0x00000004bc58723c */ /* 0x040fe80000041858 */
[----:B------:R-:W-:Y:S02]  /*1c1b0*/  FMUL.FTZ R70, R70, c[0x0][0x320] ;  /* 0x0000c80046467a20 */ /* 0x000fe40000410000 */
[----:B------:R-:W-:Y:S01]  /*1c1c0*/  FMUL.FTZ R68, R68, c[0x0][0x320] ;  /* 0x0000c80044447a20 */ /* 0x000fe20000410000 */
[----:B------:R-:W-:Y:S01]  /*1c1d0*/  FMNMX.FTZ R5, R196, R116, !PT ;  /* 0x00000074c4057209 */ /* 0x000fe20007810000 */
[----:B------:R-:W-:Y:S01]  /*1c1e0*/  FMUL.FTZ R82, R82, c[0x0][0x320] ;  /* 0x0000c80052527a20 */ /* 0x000fe20000410000 */
[----:B------:R-:W-:Y:S01]  /*1c1f0*/  MUFU.TANH R29, R29 ;  /* 0x0000001d001d7308 */ /* 0x000fe20000002400 */
[-C--:B------:R-:W-:Y:S03]  /*1c200*/  HMMA.16816.F32.BF16 R92, R188, R6.reuse, R92 ;  /* 0x00000006bc5c723c */ /* 0x080fe6000004185c */
[----:B------:R-:W-:Y:S01]  /*1c210*/  FMUL.FTZ R81, R81, c[0x0][0x320] ;  /* 0x0000c80051517a20 */ /* 0x000fe20000410000 */
[----:B------:R-:W-:Y:S01]  /*1c220*/  FMNMX.FTZ R4, R186, R3, !PT ;  /* 0x00000003ba047209 */ /* 0x000fe20007810000 */
[----:B------:R-:W-:Y:S02]  /*1c230*/  FMUL.FTZ R87, R87, c[0x0][0x320] ;  /* 0x0000c80057577a20 */ /* 0x000fe40000410000 */
[----:B------:R-:W-:Y:S01]  /*1c240*/  FMUL.FTZ R86, R86, c[0x0][0x320] ;  /* 0x0000c80056567a20 */ /* 0x000fe20000410000 */
[C---:B------:R-:W-:Y:S01]  /*1c250*/  HMMA.16816.F32.BF16 R96, R204.reuse, R6, R96 ;  /* 0x00000006cc60723c */ /* 0x040fe20000041860 */
[----:B------:R1:W-:Y:S03]  /*1c260*/  MUFU.TANH R119, R74 ;  /* 0x0000004a00777308 */ /* 0x0003e60000002400 */
[----:B------:R-:W-:Y:S02]  /*1c270*/  FMUL.FTZ R84, R84, c[0x0][0x320] ;  /* 0x0000c80054547a20 */ /* 0x000fe40000410000 */
[----:B------:R-:W-:Y:S02]  /*1c280*/  FMUL.FTZ R90, R90, c[0x0][0x320] ;  /* 0x0000c8005a5a7a20 */ /* 0x000fe40000410000 */
[-C--:B--2---:R-:W-:Y:S03]  /*1c290*/  HMMA.16816.F32.BF16 R100, R204, R8.reuse, R100 ;  /* 0x00000008cc64723c */ /* 0x084fe60000041864 */
        /* <DEDUP_REMOVED lines=8> */
[----:B-1----:R-:W-:Y:S01]  /*1c320*/  FMNMX.FTZ R74, R118, R0, !PT ;  /* 0x00000000764a7209 */ /* 0x002fe20007810000 */
[----:B------:R-:W-:Y:S01]  /*1c330*/  FMUL.FTZ R98, R98, c[0x0][0x320] ;  /* 0x0000c80062627a20 */ /* 0x000fe20000410000 */
[----:B------:R-:W-:Y:S01]  /*1c340*/  FMNMX.FTZ R0, R185, R4, !PT ;  /* 0x00000004b9007209 */ /* 0x000fe20007810000 */
[----:B------:R-:W1:Y:S01]  /*1c350*/  MUFU.TANH R26, R36 ;  /* 0x00000024001a7308 */ /* 0x000e620000002400 */
[----:B---3--:R-:W-:Y:S01]  /*1c360*/  FMNMX.FTZ R4, R187, R5, !PT ;  /* 0x00000005bb047209 */ /* 0x008fe20007810000 */
[----:B------:R-:W-:Y:S04]  /*1c370*/  HMMA.16816.F32.BF16 R112, R204, R10, R112 ;  /* 0x0000000acc70723c */ /* 0x000fe80000041870 */
[----:B------:R-:W-:Y:S01]  /*1c380*/  FMNMX.FTZ R0, R18, R0, !PT ;  /* 0x0000000012007209 */ /* 0x000fe20007810000 */
[----:B------:R-:W-:Y:S01]  /*1c390*/  FMUL.FTZ R101, R101, c[0x0][0x320] ;  /* 0x0000c80065657a20 */ /* 0x000fe20000410000 */
[----:B------:R-:W-:Y:S01]  /*1c3a0*/  FMNMX.FTZ R74, R16, R74, !PT ;  /* 0x0000004a104a7209 */ /* 0x000fe20007810000 */
[----:B------:R-:W-:Y:S01]  /*1c3b0*/  FMUL.FTZ R106, R106, c[0x0][0x320] ;  /* 0x0000c8006a6a7a20 */ /* 0x000fe20000410000 */
[----:B------:R2:W-:Y:S01]  /*1c3c0*/  MUFU.TANH R201, R39 ;  /* 0x0000002700c97308 */ /* 0x0005e20000002400 */
[----:B------:R-:W-:Y:S03]  /*1c3d0*/  FMUL.FTZ R99, R99, c[0x0][0x320] ;  /* 0x0000c80063637a20 */ /* 0x000fe60000410000 */
[----:B------:R-:W-:Y:S01]  /*1c3e0*/  FMNMX.FTZ R0, R19, R0, !PT ;  /* 0x0000000013007209 */ /* 0x000fe20007810000 */
[----:B------:R-:W-:Y:S01]  /*1c3f0*/  FMUL.FTZ R96, R96, c[0x0][0x320] ;  /* 0x0000c80060607a20 */ /* 0x000fe20000410000 */
[----:B------:R-:W-:Y:S01]  /*1c400*/  FMNMX.FTZ R74, R17, R74, !PT ;  /* 0x0000004a114a7209 */ /* 0x000fe20007810000 */
[----:B------:R-:W-:Y:S01]  /*1c410*/  FMUL.FTZ R97, R97, c[0x0][0x320] ;  /* 0x0000c80061617a20 */ /* 0x000fe20000410000 */
[----:B----4-:R-:W-:Y:S01]  /*1c420*/  FMNMX.FTZ R5, R22, R0, !PT ;  /* 0x0000000016057209 */ /* 0x010fe20007810000 */
[----:B------:R-:W-:Y:S01]  /*1c430*/  FMUL.FTZ R102, R102, c[0x0][0x320] ;  /* 0x0000c80066667a20 */ /* 0x000fe20000410000 */
[----:B------:R-:W3:Y:S01]  /*1c440*/  MUFU.TANH R208, R40 ;  /* 0x0000002800d07308 */ /* 0x000ee20000002400 */
        /* <DEDUP_REMOVED lines=9> */
[----:B------:R-:W-:Y:S01]  /*1c4e0*/  MUFU.TANH R192, R27 ;  /* 0x0000001b00c07308 */ /* 0x000fe20000002400 */
[----:B------:R-:W-:Y:S01]  /*1c4f0*/  FMUL.FTZ R115, R115, c[0x0][0x320] ;  /* 0x0000c80073737a20 */ /* 0x000fe20000410000 */
[----:B------:R-:W-:Y:S01]  /*1c500*/  FMNMX.FTZ R74, R32, R74, !PT ;  /* 0x0000004a204a7209 */ /* 0x000fe20007810000 */
[----:B------:R-:W-:Y:S01]  /*1c510*/  FMUL.FTZ R89, R89, c[0x0][0x320] ;  /* 0x0000c80059597a20 */ /* 0x000fe20000410000 */
[----:B--2---:R-:W2:Y:S01]  /*1c520*/  LDL.64 R38, [R1+0x70] ;  /* 0x0000700001267983 */ /* 0x004ea20000100a00 */
[----:B------:R-:W-:Y:S01]  /*1c530*/  FMUL.FTZ R92, R92, c[0x0][0x320] ;  /* 0x0000c8005c5c7a20 */ /* 0x000fe20000410000 */
[----:B------:R-:W-:Y:S01]  /*1c540*/  FMNMX.FTZ R0, R24, R4, !PT ;  /* 0x0000000418007209 */ /* 0x000fe20007810000 */
[----:B------:R-:W-:Y:S01]  /*1c550*/  FMUL.FTZ R91, R91, c[0x0][0x320] ;  /* 0x0000c8005b5b7a20 */ /* 0x000fe20000410000 */
[----:B------:R-:W-:Y:S01]  /*1c560*/  FMNMX.FTZ R74, R33, R74, !PT ;  /* 0x0000004a214a7209 */ /* 0x000fe20007810000 */
[----:B------:R-:W-:Y:S01]  /*1c570*/  FMUL.FTZ R94, R94, c[0x0][0x320] ;  /* 0x0000c8005e5e7a20 */ /* 0x000fe20000410000 */
[----:B------:R-:W4:Y:S01]  /*1c580*/  MUFU.TANH R27, R37 ;  /* 0x00000025001b7308 */ /* 0x000f220000002400 */
[----:B------:R-:W-:Y:S01]  /*1c590*/  FMUL.FTZ R95, R95, c[0x0][0x320] ;  /* 0x0000c8005f5f7a20 */ /* 0x000fe20000410000 */
[----:B------:R-:W-:Y:S01]  /*1c5a0*/  FMNMX.FTZ R0, R25, R0, !PT ;  /* 0x0000000019007209 */ /* 0x000fe20007810000 */
[----:B------:R-:W-:Y:S01]  /*1c5b0*/  FMUL.FTZ R107, R107, c[0x0][0x320] ;  /* 0x0000c8006b6b7a20 */ /* 0x000fe20000410000 */
[----:B-1----:R-:W-:Y:S01]  /*1c5c0*/  FMNMX.FTZ R74, R26, R74, !PT ;  /* 0x0000004a1a4a7209 */ /* 0x002fe20007810000 */
[----:B------:R-:W-:Y:S01]  /*1c5d0*/  FMUL.FTZ R69, R69, c[0x0][0x320] ;  /* 0x0000c80045457a20 */ /* 0x000fe20000410000 */
[----:B------:R-:W-:Y:S01]  /*1c5e0*/  FMNMX.FTZ R0, R28, R0, !PT ;  /* 0x000000001c007209 */ /* 0x000fe20007810000 */
[----:B------:R-:W-:Y:S01]  /*1c5f0*/  FMUL.FTZ R83, R83, c[0x0][0x320] ;  /* 0x0000c80053537a20 */ /* 0x000fe20000410000 */
[----:B------:R-:W-:Y:S01]  /*1c600*/  FMNMX.FTZ R5, R34, R5, !PT ;  /* 0x0000000522057209 */ /* 0x000fe20007810000 */
[----:B------:R-:W-:Y:S01]  /*1c610*/  FMUL.FTZ R72, R72, c[0x0][0x320] ;  /* 0x0000c80048487a20 */ /* 0x000fe20000410000 */
[----:B------:R-:W1:Y:S01]  /*1c620*/  MUFU.TANH R50, R50 ;  /* 0x0000003200327308 */ /* 0x000e620000002400 */
        /* <DEDUP_REMOVED lines=8> */
[----:B------:R-:W-:Y:S01]  /*1c6b0*/  FMUL.FTZ R76, R76, c[0x0][0x320] ;  /* 0x0000c8004c4c7a20 */ /* 0x000fe20000410000 */
[----:B------:R-:W3:Y:S01]  /*1c6c0*/  MUFU.TANH R48, R48 ;  /* 0x0000003000307308 */ /* 0x000ee20000002400 */
[----:B------:R-:W-:Y:S01]  /*1c6d0*/  FMUL.FTZ R78, R78, c[0x0][0x320] ;  /* 0x0000c8004e4e7a20 */ /* 0x000fe20000410000 */
[----:B------:R-:W-:Y:S01]  /*1c6e0*/  FMNMX.FTZ R0, R201, R5, !PT ;  /* 0x00000005c9007209 */ /* 0x000fe20007810000 */
[----:B------:R-:W-:Y:S01]  /*1c6f0*/  FMUL.FTZ R77, R77, c[0x0][0x320] ;  /* 0x0000c8004d4d7a20 */ /* 0x000fe20000410000 */
[----:B----4-:R-:W-:Y:S01]  /*1c700*/  FMNMX.FTZ R74, R27, R74, !PT ;  /* 0x0000004a1b4a7209 */ /* 0x010fe20007810000 */
        /* <DEDUP_REMOVED lines=8> */
[----:B------:R-:W-:Y:S02]  /*1c790*/  FMUL.FTZ R67, R67, c[0x0][0x320] ;  /* 0x0000c80043437a20 */ /* 0x000fe40000410000 */
[----:B------:R-:W-:Y:S02]  /*1c7a0*/  FMUL.FTZ R65, R65, c[0x0][0x320] ;  /* 0x0000c80041417a20 */ /* 0x000fe40000410000 */
[----:B------:R-:W-:Y:S02]  /*1c7b0*/  FMUL.FTZ R47, R47, c[0x0][0x320] ;  /* 0x0000c8002f2f7a20 */ /* 0x000fe40000410000 */
        /* <DEDUP_REMOVED lines=18> */
[----:B------:R-:W-:Y:S05]  /*1c8e0*/  FMUL.FTZ R108, R108, c[0x0][0x320] ;  /* 0x0000c8006c6c7a20 */ /* 0x000fea0000410000 */
[----:B------:R-:W1:Y:S01]  /*1c8f0*/  MUFU.TANH R222, R55 ;  /* 0x0000003700de7308 */ /* 0x000e620000002400 */
[----:B---3--:R-:W-:Y:S09]  /*1c900*/  FMNMX.FTZ R0, R248, R0, !PT ;  /* 0x00000000f8007209 */ /* 0x008ff20007810000 */
[----:B------:R3:W3:Y:S01]  /*1c910*/  MUFU.TANH R217, R53 ;  /* 0x0000003500d97308 */ /* 0x0006e20000002400 */
[----:B----4-:R-:W-:Y:S09]  /*1c920*/  FMNMX.FTZ R74, R215, R74, !PT ;  /* 0x0000004ad74a7209 */ /* 0x010ff20007810000 */
[----:B------:R-:W-:Y:S01]  /*1c930*/  MUFU.TANH R216, R43 ;  /* 0x0000002b00d87308 */ /* 0x000fe20000002400 */
[----:B-1----:R-:W-:Y:S09]  /*1c940*/  FMNMX.FTZ R0, R222, R0, !PT ;  /* 0x00000000de007209 */ /* 0x002ff20007810000 */
[----:B------:R-:W1:Y:S01]  /*1c950*/  MUFU.TANH R43, R66 ;  /* 0x00000042002b7308 */ /* 0x000e620000002400 */
[----:B---3--:R-:W3:Y:S01]  /*1c960*/  LDL.64 R52, [R1+0x68] ;  /* 0x0000680001347983 */ /* 0x008ee20000100a00 */
[----:B------:R-:W-:Y:S08]  /*1c970*/  FMNMX.FTZ R74, R217, R74, !PT ;  /* 0x0000004ad94a7209 */ /* 0x000ff00007810000 */
[----:B------:R-:W4:Y:S10]  /*1c980*/  MUFU.TANH R212, R64 ;  /* 0x0000004000d47308 */ /* 0x000f340000002400 */
[----:B------:R-:W-:Y:S01]  /*1c990*/  MUFU.TANH R214, R46 ;  /* 0x0000002e00d67308 */ /* 0x000fe20000002400 */
[----:B-1----:R-:W-:Y:S09]  /*1c9a0*/  FMNMX.FTZ R0, R43, R0, !PT ;  /* 0x000000002b007209 */ /* 0x002ff20007810000 */
[----:B------:R-:W1:Y:S01]  /*1c9b0*/  MUFU.TANH R46, R67 ;  /* 0x00000043002e7308 */ /* 0x000e620000002400 */
[----:B----4-:R-:W-:Y:S09]  /*1c9c0*/  FMNMX.FTZ R74, R212, R74, !PT ;  /* 0x0000004ad44a7209 */ /* 0x010ff20007810000 */
[----:B------:R-:W4:Y:S10]  /*1c9d0*/  MUFU.TANH R252, R70 ;  /* 0x0000004600fc7308 */ /* 0x000f340000002400 */
[----:B------:R4:W-:Y:S01]  /*1c9e0*/  MUFU.TANH R220, R87 ;  /* 0x0000005700dc7308 */ /* 0x0009e20000002400 */
[----:B-1----:R-:W-:Y:S09]  /*1c9f0*/  FMNMX.FTZ R0, R46, R0, !PT ;  /* 0x000000002e007209 */ /* 0x002ff20007810000 */
[----:B------:R-:W1:Y:S10]  /*1ca00*/  MUFU.TANH R211, R65 ;  /* 0x0000004100d37308 */ /* 0x000e740000002400 */
[----:B------:R-:W-:Y:S01]  /*1ca10*/  MUFU.TANH R231, R61 ;  /* 0x0000003d00e77308 */ /* 0x000fe20000002400 */
[----:B----4-:R-:W-:Y:S04]  /*1ca20*/  MOV R87, R252 ;  /* 0x000000fc00577202 */ /* 0x010fe80000000f00 */
[----:B------:R-:W-:Y:S05]  /*1ca30*/  FMNMX.FTZ R0, R87, R0, !PT ;  /* 0x0000000057007209 */ /* 0x000fea0007810000 */
[----:B------:R-:W4:Y:S01]  /*1ca40*/  MUFU.TANH R61, R68 ;  /* 0x00000044003d7308 */ /* 0x000f220000002400 */
[----:B-1----:R-:W-:Y:S09]  /*1ca50*/  FMNMX.FTZ R74, R211, R74, !PT ;  /* 0x0000004ad34a7209 */ /* 0x002ff20007810000 */
[----:B------:R-:W1:Y:S10]  /*1ca60*/  MUFU.TANH R239, R71 ;  /* 0x0000004700ef7308 */ /* 0x000e740000002400 */
[----:B------:R-:W1:Y:S01]  /*1ca70*/  MUFU.TANH R249, R69 ;  /* 0x0000004500f97308 */ /* 0x000e620000002400 */
[----:B----4-:R-:W-:Y:S09]  /*1ca80*/  FMNMX.FTZ R74, R61, R74, !PT ;  /* 0x0000004a3d4a7209 */ /* 0x010ff20007810000 */
[----:B------:R-:W4:Y:S01]  /*1ca90*/  MUFU.TANH R238, R93 ;  /* 0x0000005d00ee7308 */ /* 0x000f220000002400 */
[----:B-1----:R-:W-:Y:S09]  /*1caa0*/  FMNMX.FTZ R0, R239, R0, !PT ;  /* 0x00000000ef007209 */ /* 0x002ff20007810000 */
[----:B------:R4:W-:Y:S01]  /*1cab0*/  MUFU.TANH R190, R101 ;  /* 0x0000006500be7308 */ /* 0x0009e20000002400 */
[----:B------:R-:W-:Y:S09]  /*1cac0*/  FMNMX.FTZ R74, R249, R74, !PT ;  /* 0x0000004af94a7209 */ /* 0x000ff20007810000 */
[----:B------:R-:W1:Y:S10]  /*1cad0*/  MUFU.TANH R233, R82 ;  /* 0x0000005200e97308 */ /* 0x000e740000002400 */
[----:B------:R-:W1:Y:S01]  /*1cae0*/  MUFU.TANH R199, R83 ;  /* 0x0000005300c77308 */ /* 0x000e620000002400 */
[----:B----4-:R-:W-:Y:S09]  /*1caf0*/  MOV R101, R238 ;  /* 0x000000ee00657202 */ /* 0x010ff20000000f00 */
[----:B------:R-:W4:Y:S01]  /*1cb00*/  MUFU.TANH R14, R14 ;  /* 0x0000000e000e7308 */ /* 0x000f220000002400 */
[----:B-1----:R-:W-:Y:S09]  /*1cb10*/  FMNMX.FTZ R0, R233, R0, !PT ;  /* 0x00000000e9007209 */ /* 0x002ff20007810000 */
[----:B------:R-:W-:Y:S01]  /*1cb20*/  MUFU.TANH R218, R47 ;  /* 0x0000002f00da7308 */ /* 0x000fe20000002400 */
[----:B------:R-:W-:Y:S04]  /*1cb30*/  MOV R207, R199 ;  /* 0x000000c700cf7202 */ /* 0x000fe80000000f00 */
[----:B------:R-:W-:Y:S05]  /*1cb40*/  FMNMX.FTZ R0, R207, R0, !PT ;  /* 0x00000000cf007209 */ /* 0x000fea0007810000 */
[----:B------:R-:W-:Y:S01]  /*1cb50*/  MUFU.TANH R47, R79 ;  /* 0x0000004f002f7308 */ /* 0x000fe20000002400 */
[----:B----4-:R-:W-:Y:S09]  /*1cb60*/  FMNMX.FTZ R5, R14, R5, !PT ;  /* 0x000000050e057209 */ /* 0x010ff20007810000 */
[----:B------:R-:W1:Y:S10]  /*1cb70*/  MUFU.TANH R79, R80 ;  /* 0x00000050004f7308 */ /* 0x000e740000002400 */
[----:B------:R-:W4:Y:S10]  /*1cb80*/  MUFU.TANH R200, R86 ;  /* 0x0000005600c87308 */ /* 0x000f340000002400 */
[----:B------:R-:W2:Y:S01]  /*1cb90*/  MUFU.TANH R15, R15 ;  /* 0x0000000f000f7308 */ /* 0x000ea20000002400 */
[----:B-1----:R-:W-:Y:S09]  /*1cba0*/  FMNMX.FTZ R74, R79, R74, !PT ;  /* 0x0000004a4f4a7209 */ /* 0x002ff20007810000 */
[----:B------:R-:W1:Y:S01]  /*1cbb0*/  MUFU.TANH R240, R81 ;  /* 0x0000005100f07308 */ /* 0x000e620000002400 */
[----:B----4-:R-:W-:Y:S04]  /*1cbc0*/  MOV R205, R200 ;  /* 0x000000c800cd7202 */ /* 0x010fe80000000f00 */
[----:B------:R-:W-:Y:S05]  /*1cbd0*/  FMNMX.FTZ R0, R205, R0, !PT ;  /* 0x00000000cd007209 */ /* 0x000fea0007810000 */
[----:B------:R-:W4:Y:S01]  /*1cbe0*/  MUFU.TANH R236, R72 ;  /* 0x0000004800ec7308 */ /* 0x000f220000002400 */
[----:B------:R-:W-:Y:S02]  /*1cbf0*/  FMNMX.FTZ R0, R220, R0, !PT ;  /* 0x00000000dc007209 */ /* 0x000fe40007810000 */
[----:B--2---:R-:W-:Y:S04]  /*1cc00*/  FMNMX.FTZ R5, R15, R5, !PT ;  /* 0x000000050f057209 */ /* 0x004fe80007810000 */
[----:B------:R-:W-:Y:S03]  /*1cc10*/  FMNMX.FTZ R5, R193, R5, !PT ;  /* 0x00000005c1057209 */ /* 0x000fe60007810000 */
[----:B------:R4:W-:Y:S01]  /*1cc20*/  MUFU.TANH R237, R90 ;  /* 0x0000005a00ed7308 */ /* 0x0009e20000002400 */
[----:B------:R-:W-:Y:S02]  /*1cc30*/  FMNMX.FTZ R5, R192, R5, !PT ;  /* 0x00000005c0057209 */ /* 0x000fe40007810000 */
[----:B-1----:R-:W-:Y:S07]  /*1cc40*/  FMNMX.FTZ R74, R240, R74, !PT ;  /* 0x0000004af04a7209 */ /* 0x002fee0007810000 */
[----:B------:R-:W1:Y:S10]  /*1cc50*/  MUFU.TANH R247, R84 ;  /* 0x0000005400f77308 */ /* 0x000e740000002400 */
[----:B------:R2:W2:Y:S01]  /*1cc60*/  MUFU.TANH R246, R85 ;  /* 0x0000005500f67308 */ /* 0x0004a20000002400 */
[----:B----4-:R-:W-:Y:S09]  /*1cc70*/  MOV R90, R236 ;  /* 0x000000ec005a7202 */ /* 0x010ff20000000f00 */
[----:B------:R4:W-:Y:S01]  /*1cc80*/  MUFU.TANH R189, R113 ;  /* 0x0000007100bd7308 */ /* 0x0009e20000002400 */
[----:B-1----:R-:W-:Y:S09]  /*1cc90*/  FMNMX.FTZ R74, R247, R74, !PT ;  /* 0x0000004af74a7209 */ /* 0x002ff20007810000 */
[----:B------:R-:W-:Y:S01]  /*1cca0*/  MUFU.TANH R210, R45 ;  /* 0x0000002d00d27308 */ /* 0x000fe20000002400 */
[----:B--2---:R-:W-:Y:S09]  /*1ccb0*/  MOV R85, R231 ;  /* 0x000000e700557202 */ /* 0x004ff20000000f00 */
[----:B------:R-:W1:Y:S01]  /*1ccc0*/  MUFU.TANH R45, R98 ;  /* 0x00000062002d7308 */ /* 0x000e620000002400 */
[----:B----4-:R-:W-:Y:S04]  /*1ccd0*/  MOV R113, R246 ;  /* 0x000000f600717202 */ /* 0x010fe80000000f00 */
[----:B------:R-:W-:Y:S05]  /*1cce0*/  FMNMX.FTZ R74, R113, R74, !PT ;  /* 0x0000004a714a7209 */ /* 0x000fea0007810000 */
[----:B------:R-:W2:Y:S10]  /*1ccf0*/  MUFU.TANH R219, R99 ;  /* 0x0000006300db7308 */ /* 0x000eb40000002400 */
[----:B------:R-:W4:Y:S01]  /*1cd00*/  MUFU.TANH R30, R30 ;  /* 0x0000001e001e7308 */ /* 0x000f220000002400 */
[----:B-1----:R-:W-:Y:S09]  /*1cd10*/  FMNMX.FTZ R0, R45, R0, !PT ;  /* 0x000000002d007209 */ /* 0x002ff20007810000 */
[----:B------:R-:W-:Y:S01]  /*1cd20*/  MUFU.TANH R209, R44 ;  /* 0x0000002c00d17308 */ /* 0x000fe20000002400 */
[----:B--2---:R-:W-:Y:S04]  /*1cd30*/  MOV R204, R219 ;  /* 0x000000db00cc7202 */ /* 0x004fe80000000f00 */
[----:B------:R-:W-:Y:S05]  /*1cd40*/  FMNMX.FTZ R0, R204, R0, !PT ;  /* 0x00000000cc007209 */ /* 0x000fea0007810000 */
[----:B------:R-:W1:Y:S01]  /*1cd50*/  MUFU.TANH R44, R96 ;  /* 0x00000060002c7308 */ /* 0x000e620000002400 */
[----:B----4-:R-:W-:Y:S09]  /*1cd60*/  FMNMX.FTZ R5, R30, R5, !PT ;  /* 0x000000051e057209 */ /* 0x010ff20007810000 */
[----:B------:R-:W2:Y:S10]  /*1cd70*/  MUFU.TANH R31, R31 ;  /* 0x0000001f001f7308 */ /* 0x000eb40000002400 */
[----:B------:R-:W4:Y:S01]  /*1cd80*/  MUFU.TANH R235, R97 ;  /* 0x0000006100eb7308 */ /* 0x000f220000002400 */
[----:B-1----:R-:W-:Y:S09]  /*1cd90*/  FMNMX.FTZ R74, R44, R74, !PT ;  /* 0x0000004a2c4a7209 */ /* 0x002ff20007810000 */
[----:B------:R-:W1:Y:S01]  /*1cda0*/  MUFU.TANH R238, R102 ;  /* 0x0000006600ee7308 */ /* 0x000e620000002400 */
[----:B--2---:R-:W-:Y:S09]  /*1cdb0*/  FMNMX.FTZ R5, R31, R5, !PT ;  /* 0x000000051f057209 */ /* 0x004ff20007810000 */
[----:B------:R-:W2:Y:S01]  /*1cdc0*/  MUFU.TANH R213, R42 ;  /* 0x0000002a00d57308 */ /* 0x000ea20000002400 */
[----:B----4-:R-:W-:Y:S09]  /*1cdd0*/  FMNMX.FTZ R74, R235, R74, !PT ;  /* 0x0000004aeb4a7209 */ /* 0x010ff20007810000 */
[----:B------:R4:W3:Y:S01]  /*1cde0*/  MUFU.TANH R250, R100 ;  /* 0x0000006400fa7308 */ /* 0x0008e20000002400 */
[----:B-1----:R-:W-:Y:S09]  /*1cdf0*/  FMNMX.FTZ R0, R238, R0, !PT ;  /* 0x00000000ee007209 */ /* 0x002ff20007810000 */
[----:B------:R-:W-:Y:S01]  /*1ce00*/  MUFU.TANH R197, R57 ;  /* 0x0000003900c57308 */ /* 0x000fe20000002400 */
[----:B--2---:R-:W-:Y:S04]  /*1ce10*/  FMNMX.FTZ R5, R213, R5, !PT ;  /* 0x00000005d5057209 */ /* 0x004fe80007810000 */
[----:B------:R-:W-:Y:S05]  /*1ce20*/  FMNMX.FTZ R5, R216, R5, !PT ;  /* 0x00000005d8057209 */ /* 0x000fea0007810000 */
[----:B------:R-:W1:Y:S01]  /*1ce30*/  MUFU.TANH R57, R103 ;  /* 0x0000006700397308 */ /* 0x000e620000002400 */
[----:B------:R-:W-:Y:S02]  /*1ce40*/  FMNMX.FTZ R5, R214, R5, !PT ;  /* 0x00000005d6057209 */ /* 0x000fe40007810000 */
[----:B----4-:R-:W-:Y:S02]  /*1ce50*/  MOV R100, R237 ;  /* 0x000000ed00647202 */ /* 0x010fe40000000f00 */
[----:B------:R-:W-:Y:S02]  /*1ce60*/  FMNMX.FTZ R5, R218, R5, !PT ;  /* 0x00000005da057209 */ /* 0x000fe40007810000 */
[----:B---3--:R-:W-:Y:S03]  /*1ce70*/  FMNMX.FTZ R74, R250, R74, !PT ;  /* 0x0000004afa4a7209 */ /* 0x008fe60007810000 */
[----:B------:R-:W2:Y:S01]  /*1ce80*/  MUFU.TANH R203, R41 ;  /* 0x0000002900cb7308 */ /* 0x000ea20000002400 */
[----:B------:R-:W-:Y:S09]  /*1ce90*/  FMNMX.FTZ R74, R190, R74, !PT ;  /* 0x0000004abe4a7209 */ /* 0x000ff20007810000 */
[----:B------:R-:W-:Y:S01]  /*1cea0*/  MUFU.TANH R223, R60 ;  /* 0x0000003c00df7308 */ /* 0x000fe20000002400 */
[----:B-1----:R-:W-:Y:S09]  /*1ceb0*/  FMNMX.FTZ R0, R57, R0, !PT ;  /* 0x0000000039007209 */ /* 0x002ff20007810000 */
[----:B------:R-:W1:Y:S01]  /*1cec0*/  MUFU.TANH R60, R114 ;  /* 0x00000072003c7308 */ /* 0x000e620000002400 */
[----:B--2---:R-:W-:Y:S04]  /*1ced0*/  FMNMX.FTZ R4, R203, R4, !PT ;  /* 0x00000004cb047209 */ /* 0x004fe80007810000 */
[----:B------:R-:W-:Y:S05]  /*1cee0*/  FMNMX.FTZ R4, R209, R4, !PT ;  /* 0x00000004d1047209 */ /* 0x000fea0007810000 */
[----:B------:R-:W-:Y:S01]  /*1cef0*/  MUFU.TANH R236, R104 ;  /* 0x0000006800ec7308 */ /* 0x000fe20000002400 */
[----:B------:R-:W-:Y:S09]  /*1cf00*/  FMNMX.FTZ R4, R210, R4, !PT ;  /* 0x00000004d2047209 */ /* 0x000ff20007810000 */
[----:B------:R-:W2:Y:S01]  /*1cf10*/  MUFU.TANH R104, R112 ;  /* 0x0000007000687308 */ /* 0x000ea20000002400 */
[----:B-1----:R-:W-:Y:S09]  /*1cf20*/  FMNMX.FTZ R0, R60, R0, !PT ;  /* 0x000000003c007209 */ /* 0x002ff20007810000 */
[----:B------:R-:W1:Y:S10]  /*1cf30*/  MUFU.TANH R244, R58 ;  /* 0x0000003a00f47308 */ /* 0x000e740000002400 */
[----:B------:R1:W-:Y:S01]  /*1cf40*/  MUFU.TANH R230, R88 ;  /* 0x0000005800e67308 */ /* 0x0003e20000002400 */
[----:B--2---:R-:W-:Y:S04]  /*1cf50*/  FMNMX.FTZ R74, R104, R74, !PT ;  /* 0x0000004a684a7209 */ /* 0x004fe80007810000 */
[----:B------:R-:W-:Y:S05]  /*1cf60*/  FMNMX.FTZ R74, R189, R74, !PT ;  /* 0x0000004abd4a7209 */ /* 0x000fea0007810000 */
[----:B------:R-:W2:Y:S01]  /*1cf70*/  MUFU.TANH R231, R115 ;  /* 0x0000007300e77308 */ /* 0x000ea20000002400 */
[----:B------:R-:W3:Y:S09]  /*1cf80*/  SHFL.BFLY PT, R6, R74, 0x2, 0x1f ;  /* 0x0c401f004a067f89 */ /* 0x000ef200000e0000 */
[----:B------:R-:W4:Y:S01]  /*1cf90*/  MUFU.TANH R202, R73 ;  /* 0x0000004900ca7308 */ /* 0x000f220000002400 */
[----:B-1----:R-:W-:Y:S05]  /*1cfa0*/  IMAD.MOV.U32 R88, RZ, RZ, R244 ;  /* 0x000000ffff587224 */ /* 0x002fea00078e00f4 */
[----:B------:R-:W-:Y:S04]  /*1cfb0*/  FMNMX.FTZ R5, R88, R5, !PT ;  /* 0x0000000558057209 */ /* 0x000fe80007810000 */
[----:B------:R-:W1:Y:S01]  /*1cfc0*/  MUFU.TANH R56, R56 ;  /* 0x0000003800387308 */ /* 0x000e620000002400 */
[----:B--2---:R-:W-:Y:S02]  /*1cfd0*/  FMNMX.FTZ R0, R231, R0, !PT ;  /* 0x00000000e7007209 */ /* 0x004fe40007810000 */
[----:B------:R-:W-:Y:S02]  /*1cfe0*/  MOV R115, R119 ;  /* 0x0000007700737202 */ /* 0x000fe40000000f00 */
[----:B---3--:R-:W-:Y:S05]  /*1cff0*/  FMNMX.FTZ R74, R74, R6, !PT ;  /* 0x000000064a4a7209 */ /* 0x008fea0007810000 */
[----:B------:R-:W-:Y:S01]  /*1d000*/  MUFU.TANH R119, R106 ;  /* 0x0000006a00777308 */ /* 0x000fe20000002400 */
[----:B------:R-:W2:Y:S01]  /*1d010*/  SHFL.BFLY PT, R8, R74, 0x1, 0x1f ;  /* 0x0c201f004a087f89 */ /* 0x000ea200000e0000 */
[----:B----4-:R-:W-:Y:S08]  /*1d020*/  MOV R206, R202 ;  /* 0x000000ca00ce7202 */ /* 0x010ff00000000f00 */
[----:B------:R-:W3:Y:S01]  /*1d030*/  MUFU.TANH R232, R59 ;  /* 0x0000003b00e87308 */ /* 0x000ee20000002400 */
[----:B------:R-:W4:Y:S01]  /*1d040*/  SHFL.BFLY PT, R73, R0, 0x2, 0x1f ;  /* 0x0c401f0000497f89 */ /* 0x000f2200000e0000 */
[----:B-1----:R-:W-:Y:S08]  /*1d050*/  FMNMX.FTZ R4, R56, R4, !PT ;  /* 0x0000000438047209 */ /* 0x002ff00007810000 */
[----:B------:R-:W1:Y:S01]  /*1d060*/  MUFU.TANH R229, R62 ;  /* 0x0000003e00e57308 */ /* 0x000e620000002400 */
[----:B--2---:R-:W-:Y:S09]  /*1d070*/  FMNMX.FTZ R74, R74, R8, !PT ;  /* 0x000000084a4a7209 */ /* 0x004ff20007810000 */
[----:B------:R-:W2:Y:S01]  /*1d080*/  MUFU.TANH R58, R63 ;  /* 0x0000003f003a7308 */ /* 0x000ea20000002400 */
[----:B---3--:R-:W-:Y:S02]  /*1d090*/  FMNMX.FTZ R5, R232, R5, !PT ;  /* 0x00000005e8057209 */ /* 0x008fe40007810000 */
[----:B------:R-:W-:Y:S02]  /*1d0a0*/  MOV R59, R197 ;  /* 0x000000c5003b7202 */ /* 0x000fe40000000f00 */
[----:B----4-:R-:W-:Y:S05]  /*1d0b0*/  FMNMX.FTZ R73, R0, R73, !PT ;  /* 0x0000004900497209 */ /* 0x010fea0007810000 */
[----:B------:R-:W3:Y:S01]  /*1d0c0*/  MUFU.TANH R234, R75 ;  /* 0x0000004b00ea7308 */ /* 0x000ee20000002400 */
[----:B------:R-:W-:Y:S01]  /*1d0d0*/  FMNMX.FTZ R4, R59, R4, !PT ;  /* 0x000000043b047209 */ /* 0x000fe20007810000 */
[----:B------:R-:W4:Y:S01]  /*1d0e0*/  SHFL.BFLY PT, R6, R73, 0x1, 0x1f ;  /* 0x0c201f0049067f89 */ /* 0x000f2200000e0000 */
[----:B-1----:R-:W-:Y:S02]  /*1d0f0*/  FMNMX.FTZ R5, R229, R5, !PT ;  /* 0x00000005e5057209 */ /* 0x002fe40007810000 */
[----:B------:R-:W-:Y:S05]  /*1d100*/  MOV R62, R223 ;  /* 0x000000df003e7202 */ /* 0x000fea0000000f00 */
[----:B------:R1:W1:Y:S01]  /*1d110*/  MUFU.TANH R251, R76 ;  /* 0x0000004c00fb7308 */ /* 0x0002620000002400 */
[----:B------:R-:W-:Y:S02]  /*1d120*/  FMNMX.FTZ R4, R62, R4, !PT ;  /* 0x000000043e047209 */ /* 0x000fe40007810000 */
[----:B--2---:R-:W-:Y:S02]  /*1d130*/  FMNMX.FTZ R5, R58, R5, !PT ;  /* 0x000000053a057209 */ /* 0x004fe40007810000 */
[----:B------:R-:W-:Y:S02]  /*1d140*/  FMNMX.FTZ R4, R85, R4, !PT ;  /* 0x0000000455047209 */ /* 0x000fe40007810000 */
[----:B------:R-:W-:Y:S03]  /*1d150*/  FMNMX.FTZ R5, R115, R5, !PT ;  /* 0x0000000573057209 */ /* 0x000fe60007810000 */
[----:B------:R2:W2:Y:S01]  /*1d160*/  MUFU.TANH R36, R89 ;  /* 0x0000005900247308 */ /* 0x0004a20000002400 */
[----:B------:R-:W-:Y:S02]  /*1d170*/  FMNMX.FTZ R4, R90, R4, !PT ;  /* 0x000000045a047209 */ /* 0x000fe40007810000 */
[----:B---3--:R-:W-:Y:S02]  /*1d180*/  FMNMX.FTZ R5, R234, R5, !PT ;  /* 0x00000005ea057209 */ /* 0x008fe40007810000 */
[----:B------:R-:W-:Y:S02]  /*1d190*/  FMNMX.FTZ R4, R206, R4, !PT ;  /* 0x00000004ce047209 */ /* 0x000fe40007810000 */
[----:B----4-:R-:W-:Y:S03]  /*1d1a0*/  FMNMX.FTZ R73, R73, R6, !PT ;  /* 0x0000000649497209 */ /* 0x010fe60007810000 */
[----:B------:R-:W3:Y:S01]  /*1d1b0*/  MUFU.TANH R221, R78 ;  /* 0x0000004e00dd7308 */ /* 0x000ee20000002400 */
[----:B-1----:R-:W-:Y:S01]  /*1d1c0*/  FMUL.FTZ R76, R110, c[0x0][0x320] ;  /* 0x0000c8006e4c7a20 */ /* 0x002fe20000410000 */
[----:B------:R-:W-:Y:S08]  /*1d1d0*/  MOV R110, R57 ;  /* 0x00000039006e7202 */ /* 0x000ff00000000f00 */
[----:B------:R-:W1:Y:S01]  /*1d1e0*/  MUFU.TANH R245, R77 ;  /* 0x0000004d00f57308 */ /* 0x000e620000002400 */
[----:B--2---:R-:W-:Y:S01]  /*1d1f0*/  MOV R89, R251 ;  /* 0x000000fb00597202 */ /* 0x004fe20000000f00 */
[----:B------:R-:W-:Y:S03]  /*1d200*/  IMAD.MOV.U32 R103, RZ, RZ, R36 ;  /* 0x000000ffff677224 */ /* 0x000fe600078e0024 */
[----:B------:R-:W-:Y:S05]  /*1d210*/  FMNMX.FTZ R4, R89, R4, !PT ;  /* 0x0000000459047209 */ /* 0x000fea0007810000 */
[----:B------:R-:W2:Y:S01]  /*1d220*/  MUFU.TANH R37, R92 ;  /* 0x0000005c00257308 */ /* 0x000ea20000002400 */
[----:B---3--:R-:W-:Y:S01]  /*1d230*/  FMNMX.FTZ R0, R221, R5, !PT ;  /* 0x00000005dd007209 */ /* 0x008fe20007810000 */
[----:B------:R-:W-:Y:S03]  /*1d240*/  FMUL.FTZ R78, R73, c[0x0][0x2d0] ;  /* 0x0000b400494e7a20 */ /* 0x000fe60000410000 */
[----:B------:R-:W-:Y:S05]  /*1d250*/  FMNMX.FTZ R0, R47, R0, !PT ;  /* 0x000000002f007209 */ /* 0x000fea0007810000 */
[----:B------:R3:W4:Y:S01]  /*1d260*/  MUFU.TANH R41, R105 ;  /* 0x0000006900297308 */ /* 0x0007220000002400 */
[----:B------:R-:W-:Y:S01]  /*1d270*/  FMNMX.FTZ R5, R100, R0, !PT ;  /* 0x0000000064057209 */ /* 0x000fe20007810000 */
[----:B------:R-:W-:Y:S01]  /*1d280*/  FMUL.FTZ R0, R111, c[0x0][0x320] ;  /* 0x0000c8006f007a20 */ /* 0x000fe20000410000 */
[----:B-1----:R-:W-:Y:S02]  /*1d290*/  MOV R86, R245 ;  /* 0x000000f500567202 */ /* 0x002fe40000000f00 */
[----:B------:R-:W-:Y:S02]  /*1d2a0*/  MOV R111, R58 ;  /* 0x0000003a006f7202 */ /* 0x000fe40000000f00 */
[----:B------:R-:W-:Y:S03]  /*1d2b0*/  FMNMX.FTZ R4, R86, R4, !PT ;  /* 0x0000000456047209 */ /* 0x000fe60007810000 */
[----:B------:R-:W1:Y:S01]  /*1d2c0*/  MUFU.TANH R42, R108 ;  /* 0x0000006c002a7308 */ /* 0x000e620000002400 */
[----:B------:R-:W-:Y:S02]  /*1d2d0*/  FMNMX.FTZ R4, R230, R4, !PT ;  /* 0x00000004e6047209 */ /* 0x000fe40007810000 */
[----:B--2---:R-:W-:Y:S02]  /*1d2e0*/  MOV R102, R37 ;  /* 0x0000002500667202 */ /* 0x004fe40000000f00 */
[----:B------:R-:W-:Y:S05]  /*1d2f0*/  FMNMX.FTZ R4, R103, R4, !PT ;  /* 0x0000000467047209 */ /* 0x000fea0007810000 */
[----:B------:R2:W-:Y:S01]  /*1d300*/  MUFU.TANH R75, R0 ;  /* 0x00000000004b7308 */ /* 0x0005e20000002400 */
[----:B------:R-:W-:Y:S01]  /*1d310*/  FMNMX.FTZ R4, R102, R4, !PT ;  /* 0x0000000466047209 */ /* 0x000fe20007810000 */
[----:B---3--:R-:W-:Y:S03]  /*1d320*/  FMUL.FTZ R105, R74, c[0x0][0x2d0] ;  /* 0x0000b4004a697a20 */ /* 0x008fe60000410000 */
[----:B------:R-:W-:Y:S01]  /*1d330*/  FMNMX.FTZ R4, R101, R4, !PT ;  /* 0x0000000465047209 */ /* 0x000fe20007810000 */
[----:B------:R-:W-:Y:S03]  /*1d340*/  FFMA.FTZ R104, R104, c[0x0][0x2d0], -R105 ;  /* 0x0000b40068687a23 */ /* 0x000fe60000010869 */
[----:B------:R-:W-:Y:S01]  /*1d350*/  FMNMX.FTZ R4, R236, R4, !PT ;  /* 0x00000004ec047209 */ /* 0x000fe20007810000 */
[----:B------:R-:W3:Y:S03]  /*1d360*/  MUFU.TANH R114, R109 ;  /* 0x0000006d00727308 */ /* 0x000ee60000002400 */
[----:B----4-:R-:W-:Y:S04]  /*1d370*/  FMNMX.FTZ R4, R41, R4, !PT ;  /* 0x0000000429047209 */ /* 0x010fe80007810000 */
[----:B-1----:R-:W-:Y:S03]  /*1d380*/  FMNMX.FTZ R4, R42, R4, !PT ;  /* 0x000000042a047209 */ /* 0x002fe60007810000 */
[----:B------:R-:W1:Y:S01]  /*1d390*/  MUFU.TANH R243, R91 ;  /* 0x0000005b00f37308 */ /* 0x000e620000002400 */
[----:B--2---:R-:W-:Y:S04]  /*1d3a0*/  FADD.FTZ R0, -R74, R2 ;  /* 0x000000024a007221 */ /* 0x004fe80000010100 */
[----:B------:R-:W-:Y:S05]  /*1d3b0*/  FMUL.FTZ R2, R0, c[0x0][0x2d0] ;  /* 0x0000b40000027a20 */ /* 0x000fea0000410000 */
[----:B------:R-:W2:Y:S01]  /*1d3c0*/  MUFU.TANH R109, R94 ;  /* 0x0000005e006d7308 */ /* 0x000ea20000002400 */
[----:B---3--:R-:W-:Y:S05]  /*1d3d0*/  FMNMX.FTZ R4, R114, R4, !PT ;  /* 0x0000000472047209 */ /* 0x008fea0007810000 */
[----:B------:R-:W3:Y:S04]  /*1d3e0*/  SHFL.BFLY PT, R7, R4, 0x2, 0x1f ;  /* 0x0c401f0004077f89 */ /* 0x000ee800000e0000 */
[----:B------:R4:W-:Y:S01]  /*1d3f0*/  MUFU.EX2 R70, R2 ;  /* 0x0000000200467308 */ /* 0x0009e20000000800 */
[----:B-1----:R-:W-:Y:S04]  /*1d400*/  MOV R108, R243 ;  /* 0x000000f3006c7202 */ /* 0x002fe80000000f00 */
[----:B------:R-:W-:Y:S05]  /*1d410*/  FMNMX.FTZ R5, R108, R5, !PT ;  /* 0x000000056c057209 */ /* 0x000fea0007810000 */
[----:B------:R-:W1:Y:S01]  /*1d420*/  MUFU.TANH R188, R95 ;  /* 0x0000005f00bc7308 */ /* 0x000e620000002400 */
[----:B--2---:R-:W-:Y:S09]  /*1d430*/  FMNMX.FTZ R5, R109, R5, !PT ;  /* 0x000000056d057209 */ /* 0x004ff20007810000 */
[----:B------:R-:W2:Y:S01]  /*1d440*/  MUFU.TANH R237, R107 ;  /* 0x0000006b00ed7308 */ /* 0x000ea20000002400 */
[----:B---3--:R-:W-:Y:S01]  /*1d450*/  FMNMX.FTZ R4, R4, R7, !PT ;  /* 0x0000000704047209 */ /* 0x008fe20007810000 */
[----:B----4-:R-:W-:Y:S02]  /*1d460*/  FADD.FTZ R2, -R73, R3 ;  /* 0x0000000349027221 */ /* 0x010fe40000010100 */
[--C-:B------:R-:W-:Y:S02]  /*1d470*/  FFMA.FTZ R7, R35, c[0x0][0x2d0], -R78.reuse ;  /* 0x0000b40023077a23 */ /* 0x100fe4000001084e */
[----:B------:R-:W3:Y:S01]  /*1d480*/  SHFL.BFLY PT, R72, R4, 0x1, 0x1f ;  /* 0x0c201f0004487f89 */ /* 0x000ee200000e0000 */
[----:B------:R-:W-:Y:S03]  /*1d490*/  FMUL.FTZ R2, R2, c[0x0][0x2d0] ;  /* 0x0000b40002027a20 */ /* 0x000fe60000410000 */
[----:B------:R-:W-:Y:S01]  /*1d4a0*/  MUFU.EX2 R106, R7 ;  /* 0x00000007006a7308 */ /* 0x000fe20000000800 */
[----:B-1----:R-:W-:Y:S04]  /*1d4b0*/  FMNMX.FTZ R5, R188, R5, !PT ;  /* 0x00000005bc057209 */ /* 0x002fe80007810000 */
[----:B------:R-:W-:Y:S05]  /*1d4c0*/  FMNMX.FTZ R5, R119, R5, !PT ;  /* 0x0000000577057209 */ /* 0x000fea0007810000 */
[----:B------:R1:W4:Y:S01]  /*1d4d0*/  MUFU.EX2 R69, R2 ;  /* 0x0000000200457308 */ /* 0x0003220000000800 */
[----:B--2---:R-:W-:Y:S01]  /*1d4e0*/  FMNMX.FTZ R0, R237, R5, !PT ;  /* 0x00000005ed007209 */ /* 0x004fe20007810000 */
[----:B------:R-:W-:Y:S08]  /*1d4f0*/  FFMA.FTZ R5, R23, c[0x0][0x2d0], -R78 ;  /* 0x0000b40017057a23 */ /* 0x000ff0000001084e */
[----:B------:R-:W2:Y:S01]  /*1d500*/  MUFU.TANH R76, R76 ;  /* 0x0000004c004c7308 */ /* 0x000ea20000002400 */
[----:B---3--:R-:W-:Y:S01]  /*1d510*/  FMNMX.FTZ R72, R4, R72, !PT ;  /* 0x0000004804487209 */ /* 0x008fe20007810000 */
[----:B------:R-:W-:Y:S04]  /*1d520*/  FFMA.FTZ R4, R184, c[0x0][0x2d0], -R105 ;  /* 0x0000b400b8047a23 */ /* 0x000fe80000010869 */
[C---:B------:R-:W-:Y:S04]  /*1d530*/  FMUL.FTZ R107, R72.reuse, c[0x0][0x2d0] ;  /* 0x0000b400486b7a20 */ /* 0x040fe80000410000 */
[----:B------:R3:W-:Y:S01]  /*1d540*/  MUFU.EX2 R245, R4 ;  /* 0x0000000400f57308 */ /* 0x0007e20000000800 */
[----:B-1----:R-:W-:Y:S02]  /*1d550*/  FADD.FTZ R2, -R72, R116 ;  /* 0x0000007448027221 */ /* 0x002fe40000010100 */
[----:B----4-:R-:W-:Y:S02]  /*1d560*/  FMUL.FTZ R35, R69, R151 ;  /* 0x0000009745237220 */ /* 0x010fe40000410000 */
[----:B------:R-:W-:Y:S05]  /*1d570*/  FMUL.FTZ R2, R2, c[0x0][0x2d0] ;  /* 0x0000b40002027a20 */ /* 0x000fea0000410000 */
[----:B------:R1:W-:Y:S01]  /*1d580*/  MUFU.EX2 R96, R5 ;  /* 0x0000000500607308 */ /* 0x0003e20000000800 */
[----:B------:R-:W-:Y:S01]  /*1d590*/  IMAD.MOV.U32 R151, RZ, RZ, R43 ;  /* 0x000000ffff977224 */ /* 0x000fe200078e002b */
[----:B--2---:R-:W-:Y:S04]  /*1d5a0*/  FMNMX.FTZ R0, R76, R0, !PT ;  /* 0x000000004c007209 */ /* 0x004fe80007810000 */
[----:B------:R-:W-:Y:S04]  /*1d5b0*/  FMNMX.FTZ R0, R75, R0, !PT ;  /* 0x000000004b007209 */ /* 0x000fe80007810000 */
[----:B------:R2:W4:Y:S01]  /*1d5c0*/  MUFU.EX2 R68, R2 ;  /* 0x0000000200447308 */ /* 0x0005220000000800 */
[----:B------:R-:W4:Y:S01]  /*1d5d0*/  SHFL.BFLY PT, R3, R0, 0x2, 0x1f ;  /* 0x0c401f0000037f89 */ /* 0x000f2200000e0000 */
[--C-:B---3--:R-:W-:Y:S08]  /*1d5e0*/  FFMA.FTZ R4, R20, c[0x0][0x2d0], -R105.reuse ;  /* 0x0000b40014047a23 */ /* 0x108ff00000010869 */
[----:B------:R-:W-:Y:S01]  /*1d5f0*/  MUFU.EX2 R91, R4 ;  /* 0x00000004005b7308 */ /* 0x000fe20000000800 */
[----:B-1----:R-:W-:Y:S01]  /*1d600*/  @P0 MOV R5, R53 ;  /* 0x0000003500050202 */ /* 0x002fe20000000f00 */
[--C-:B--2---:R-:W-:Y:S01]  /*1d610*/  FFMA.FTZ R2, R118, c[0x0][0x2d0], -R105.reuse ;  /* 0x0000b40076027a23 */ /* 0x104fe20000010869 */
[----:B------:R-:W-:Y:S01]  /*1d620*/  MOV R118, R220 ;  /* 0x000000dc00767202 */ /* 0x000fe20000000f00 */
[----:B----4-:R-:W-:Y:S01]  /*1d630*/  FMUL.FTZ R57, R68, R173 ;  /* 0x000000ad44397220 */ /* 0x010fe20000410000 */
[----:B------:R-:W-:Y:S05]  /*1d640*/  FMNMX.FTZ R0, R0, R3, !PT ;  /* 0x0000000300007209 */ /* 0x000fea0007810000 */
[----:B------:R1:W2:Y:S01]  /*1d650*/  MUFU.EX2 R246, R2 ;  /* 0x0000000200f67308 */ /* 0x0002a20000000800 */
[--C-:B------:R-:W-:Y:S02]  /*1d660*/  FFMA.FTZ R3, R17, c[0x0][0x2d0], -R105.reuse ;  /* 0x0000b40011037a23 */ /* 0x100fe40000010869 */
[----:B------:R-:W-:Y:S01]  /*1d670*/  FMUL.FTZ R17, R70, R133 ;  /* 0x0000008546117220 */ /* 0x000fe20000410000 */
[----:B------:R-:W-:Y:S01]  /*1d680*/  MOV R133, R45 ;  /* 0x0000002d00857202 */ /* 0x000fe20000000f00 */
[----:B------:R-:W-:Y:S05]  /*1d690*/  FMUL.FTZ R45, R68, R161 ;  /* 0x000000a1442d7220 */ /* 0x000fea0000410000 */
[----:B------:R3:W-:Y:S01]  /*1d6a0*/  MUFU.EX2 R112, R3 ;  /* 0x0000000300707308 */ /* 0x0007e20000000800 */
[----:B-1----:R-:W-:Y:S01]  /*1d6b0*/  FFMA.FTZ R2, R16, c[0x0][0x2d0], -R105 ;  /* 0x0000b40010027a23 */ /* 0x002fe20000010869 */
[----:B--2---:R-:W-:Y:S01]  /*1d6c0*/  F2FP.BF16.PACK_AB R80, R246, R245 ;  /* 0x000000f5f650723e */ /* 0x004fe200000010ff */
[----:B------:R-:W-:Y:S01]  /*1d6d0*/  FMUL.FTZ R16, R70, R132 ;  /* 0x0000008446107220 */ /* 0x000fe20000410000 */
[----:B------:R-:W-:Y:S06]  /*1d6e0*/  MOV R132, R250 ;  /* 0x000000fa00847202 */ /* 0x000fec0000000f00 */
[----:B------:R1:W2:Y:S01]  /*1d6f0*/  MUFU.EX2 R251, R2 ;  /* 0x0000000200fb7308 */ /* 0x0002a20000000800 */
[--C-:B---3--:R-:W-:Y:S01]  /*1d700*/  FFMA.FTZ R3, R186, c[0x0][0x2d0], -R78.reuse ;  /* 0x0000b400ba037a23 */ /* 0x108fe2000001084e */
[----:B------:R-:W-:Y:S08]  /*1d710*/  MOV R186, R247 ;  /* 0x000000f700ba7202 */ /* 0x000ff00000000f00 */
[----:B------:R3:W-:Y:S01]  /*1d720*/  MUFU.EX2 R243, R3 ;  /* 0x0000000300f37308 */ /* 0x0007e20000000800 */
[----:B-1----:R-:W1:Y:S01]  /*1d730*/  SHFL.BFLY PT, R2, R0, 0x1, 0x1f ;  /* 0x0c201f0000027f89 */ /* 0x002e6200000e0000 */
[----:B--2---:R-:W-:Y:S01]  /*1d740*/  F2FP.BF16.PACK_AB R82, R112, R251 ;  /* 0x000000fb7052723e */ /* 0x004fe200000010ff */
[--C-:B---3--:R-:W-:Y:S01]  /*1d750*/  FFMA.FTZ R3, R185, c[0x0][0x2d0], -R78.reuse ;  /* 0x0000b400b9037a23 */ /* 0x108fe2000001084e */
[----:B------:R-:W-:Y:S01]  /*1d760*/  MOV R185, R60 ;  /* 0x0000003c00b97202 */ /* 0x000fe20000000f00 */
[----:B------:R-:W-:Y:S05]  /*1d770*/  FMUL.FTZ R60, R68, R176 ;  /* 0x000000b0443c7220 */ /* 0x000fea0000410000 */
[----:B------:R2:W3:Y:S01]  /*1d780*/  MUFU.EX2 R244, R3 ;  /* 0x0000000300f47308 */ /* 0x0004e20000000800 */
[----:B-1----:R-:W-:Y:S01]  /*1d790*/  FMNMX.FTZ R71, R0, R2, !PT ;  /* 0x0000000200477209 */ /* 0x002fe20007810000 */
[----:B------:R-:W-:Y:S02]  /*1d7a0*/  FFMA.FTZ R2, R196, c[0x0][0x2d0], -R107 ;  /* 0x0000b400c4027a23 */ /* 0x000fe4000001086b */
[--C-:B------:R-:W-:Y:S06]  /*1d7b0*/  FFMA.FTZ R0, R19, c[0x0][0x2d0], -R78.reuse ;  /* 0x0000b40013007a23 */ /* 0x100fec000001084e */
[----:B------:R1:W-:Y:S01]  /*1d7c0*/  MUFU.EX2 R219, R2 ;  /* 0x0000000200db7308 */ /* 0x0003e20000000800 */
[----:B------:R-:W-:Y:S02]  /*1d7d0*/  FMUL.FTZ R77, R71, c[0x0][0x2d0] ;  /* 0x0000b400474d7a20 */ /* 0x000fe40000410000 */
[----:B------:R-:W-:Y:S01]  /*1d7e0*/  FMUL.FTZ R19, R69, R135 ;  /* 0x0000008745137220 */ /* 0x000fe20000410000 */
[----:B------:R-:W-:Y:S01]  /*1d7f0*/  MOV R135, R88 ;  /* 0x0000005800877202 */ /* 0x000fe20000000f00 */
[----:B------:R-:W-:Y:S02]  /*1d800*/  FFMA.FTZ R75, R75, c[0x0][0x2d0], -R77 ;  /* 0x0000b4004b4b7a23 */ /* 0x000fe4000001084d */
[--C-:B--2---:R-:W-:Y:S03]  /*1d810*/  FFMA.FTZ R3, R18, c[0x0][0x2d0], -R78.reuse ;  /* 0x0000b40012037a23 */ /* 0x104fe6000001084e */
[----:B------:R2:W-:Y:S01]  /*1d820*/  MUFU.EX2 R184, R0 ;  /* 0x0000000000b87308 */ /* 0x0005e20000000800 */
[----:B---3--:R-:W-:Y:S01]  /*1d830*/  F2FP.BF16.PACK_AB R81, R244, R243 ;  /* 0x000000f3f451723e */ /* 0x008fe200000010ff */
[----:B------:R-:W-:Y:S01]  /*1d840*/  FMUL.FTZ R18, R69, R134 ;  /* 0x0000008645127220 */ /* 0x000fe20000410000 */
[----:B------:R-:W-:Y:S01]  /*1d850*/  MOV R134, R44 ;  /* 0x0000002c00867202 */ /* 0x000fe20000000f00 */
[C---:B------:R-:W-:Y:S06]  /*1d860*/  FMUL.FTZ R44, R68.reuse, R160 ;  /* 0x000000a0442c7220 */ /* 0x040fec0000410000 */
[----:B------:R3:W4:Y:S01]  /*1d870*/  MUFU.EX2 R63, R3 ;  /* 0x00000003003f7308 */ /* 0x0007220000000800 */
[----:B-1----:R-:W-:Y:S01]  /*1d880*/  FFMA.FTZ R2, R187, c[0x0][0x2d0], -R107 ;  /* 0x0000b400bb027a23 */ /* 0x002fe2000001086b */
[----:B------:R-:W-:Y:S01]  /*1d890*/  MOV R187, R41 ;  /* 0x0000002900bb7202 */ /* 0x000fe20000000f00 */
[----:B------:R-:W-:Y:S07]  /*1d8a0*/  FMUL.FTZ R41, R68, R157 ;  /* 0x0000009d44297220 */ /* 0x000fee0000410000 */
[----:B------:R1:W1:Y:S01]  /*1d8b0*/  MUFU.EX2 R223, R2 ;  /* 0x0000000200df7308 */ /* 0x0002620000000800 */
[----:B--2---:R-:W-:Y:S01]  /*1d8c0*/  FADD.FTZ R0, -R71, R117 ;  /* 0x0000007547007221 */ /* 0x004fe20000010100 */
[----:B------:R-:W-:Y:S03]  /*1d8d0*/  MOV R117, R221 ;  /* 0x000000dd00757202 */ /* 0x000fe60000000f00 */
[----:B------:R-:W-:Y:S05]  /*1d8e0*/  FMUL.FTZ R0, R0, c[0x0][0x2d0] ;  /* 0x0000b40000007a20 */ /* 0x000fea0000410000 */
[----:B------:R-:W-:Y:S01]  /*1d8f0*/  MUFU.EX2 R75, R75 ;  /* 0x0000004b004b7308 */ /* 0x000fe20000000800 */
[----:B---3--:R-:W-:Y:S01]  /*1d900*/  FFMA.FTZ R3, R21, c[0x0][0x2d0], -R105 ;  /* 0x0000b40015037a23 */ /* 0x008fe20000010869 */
[----:B----4-:R-:W-:Y:S08]  /*1d910*/  F2FP.BF16.PACK_AB R83, R184, R63 ;  /* 0x0000003fb853723e */ /* 0x010ff000000010ff */
[----:B------:R2:W-:Y:S01]  /*1d920*/  MUFU.EX2 R93, R3 ;  /* 0x00000003005d7308 */ /* 0x0005e20000000800 */
[--C-:B-1----:R-:W-:Y:S01]  /*1d930*/  FFMA.FTZ R2, R12, c[0x0][0x2d0], -R107.reuse ;  /* 0x0000b4000c027a23 */ /* 0x102fe2000001086b */
[----:B------:R-:W-:Y:S01]  /*1d940*/  F2FP.BF16.PACK_AB R64, R223, R219 ;  /* 0x000000dbdf40723e */ /* 0x000fe200000010ff */
[----:B------:R-:W-:Y:S01]  /*1d950*/  FMUL.FTZ R12, R68, R128 ;  /* 0x00000080440c7220 */ /* 0x000fe20000410000 */
[----:B------:R-:W-:Y:S06]  /*1d960*/  MOV R128, R91 ;  /* 0x0000005b00807202 */ /* 0x000fec0000000f00 */
[----:B------:R1:W-:Y:S10]  /*1d970*/  MUFU.EX2 R84, R2 ;  /* 0x0000000200547308 */ /* 0x0003f40000000800 */
[----:B------:R-:W3:Y:S01]  /*1d980*/  MUFU.EX2 R0, R0 ;  /* 0x0000000000007308 */ /* 0x000ee20000000800 */
[----:B--2---:R-:W-:Y:S09]  /*1d990*/  FFMA.FTZ R3, R22, c[0x0][0x2d0], -R78 ;  /* 0x0000b40016037a23 */ /* 0x004ff2000001084e */
[----:B------:R-:W-:Y:S01]  /*1d9a0*/  MUFU.EX2 R92, R3 ;  /* 0x00000003005c7308 */ /* 0x000fe20000000800 */
[----:B-1----:R-:W-:Y:S02]  /*1d9b0*/  FFMA.FTZ R2, R13, c[0x0][0x2d0], -R107 ;  /* 0x0000b4000d027a23 */ /* 0x002fe4000001086b */
[----:B------:R-:W-:Y:S01]  /*1d9c0*/  FMUL.FTZ R13, R68, R129 ;  /* 0x00000081440d7220 */ /* 0x000fe20000410000 */
[----:B------:R-:W-:Y:S06]  /*1d9d0*/  MOV R129, R47 ;  /* 0x0000002f00817202 */ /* 0x000fec0000000f00 */
[----:B------:R1:W-:Y:S01]  /*1d9e0*/  MUFU.EX2 R36, R2 ;  /* 0x0000000200247308 */ /* 0x0003e20000000800 */
[C---:B---3--:R-:W-:Y:S02]  /*1d9f0*/  FMUL.FTZ R47, R0.reuse, R163 ;  /* 0x000000a3002f7220 */ /* 0x048fe40000410000 */
[C---:B------:R-:W-:Y:S02]  /*1da00*/  FMUL.FTZ R43, R0.reuse, R159 ;  /* 0x0000009f002b7220 */ /* 0x040fe40000410000 */
[----:B------:R-:W-:Y:S02]  /*1da10*/  FMUL.FTZ R58, R0, R174 ;  /* 0x000000ae003a7220 */ /* 0x000fe40000410000 */
[--C-:B-1----:R-:W-:Y:S04]  /*1da20*/  FFMA.FTZ R2, R195, c[0x0][0x2d0], -R77.reuse ;  /* 0x0000b400c3027a23 */ /* 0x102fe8000001084d */
        /* <DEDUP_REMOVED lines=10> */
[C---:B------:R-:W-:Y:S06]  /*1dad0*/  FMUL.FTZ R15, R0.reuse, R131 ;  /* 0x00000083000f7220 */ /* 0x040fec0000410000 */
[----:B------:R1:W2:Y:S01]  /*1dae0*/  MUFU.EX2 R202, R2 ;  /* 0x0000000200ca7308 */ /* 0x0002a20000000800 */
[----:B------:R-:W-:Y:S02]  /*1daf0*/  IMAD.MOV.U32 R131, RZ, RZ, R63 ;  /* 0x000000ffff837224 */ /* 0x000fe400078e003f */
[----:B------:R-:W-:Y:S02]  /*1db00*/  FMUL.FTZ R63, R0, R179 ;  /* 0x000000b3003f7220 */ /* 0x000fe40000410000 */
[--C-:B-1----:R-:W-:Y:S01]  /*1db10*/  FFMA.FTZ R2, R32, c[0x0][0x2d0], -R105.reuse ;  /* 0x0000b40020027a23 */ /* 0x102fe20000010869 */
[----:B--2---:R-:W-:Y:S04]  /*1db20*/  F2FP.BF16.PACK_AB R67, R202, R199 ;  /* 0x000000c7ca43723e */ /* 0x004fe800000010ff */
[----:B------:R1:W-:Y:S02]  /*1db30*/  MUFU.EX2 R97, R2 ;  /* 0x0000000200617308 */ /* 0x0003e40000000800 */
[----:B-1----:R-:W-:Y:S08]  /*1db40*/  FFMA.FTZ R2, R33, c[0x0][0x2d0], -R105 ;  /* 0x0000b40021027a23 */ /* 0x002ff00000010869 */
[----:B------:R1:W2:Y:S02]  /*1db50*/  MUFU.EX2 R99, R2 ;  /* 0x0000000200637308 */ /* 0x0002a40000000800 */
[----:B-1----:R-:W-:Y:S05]  /*1db60*/  @P0 SHF.R.S32.HI R2, RZ, 0x1f, R242 ;  /* 0x0000001fff020819 */ /* 0x002fea00000114f2 */
[----:B------:R-:W-:Y:S02]  /*1db70*/  @P0 IMAD R4, R2, c[0x0][0x1e0], RZ ;  /* 0x0000780002040a24 */ /* 0x000fe400078e02ff */
[C---:B------:R-:W-:Y:S04]  /*1db80*/  @P0 IMAD.WIDE.U32 R2, R242.reuse, c[0x0][0x1e0], RZ ;  /* 0x00007800f2020a25 */ /* 0x040fe800078e00ff */
[----:B------:R-:W-:Y:S01]  /*1db90*/  @P0 IMAD R6, R242, c[0x0][0x1e4], R4 ;  /* 0x00007900f2060a24 */ /* 0x000fe200078e0204 */
[----:B------:R-:W-:Y:S04]  /*1dba0*/  @P0 MOV R4, R38 ;  /* 0x0000002600040202 */ /* 0x000fe80000000f00 */
[----:B------:R-:W-:Y:S01]  /*1dbb0*/  @P0 IADD3 R3, R3, R6, RZ ;  /* 0x0000000603030210 */ /* 0x000fe20007ffe0ff */
[----:B------:R-:W-:Y:S04]  /*1dbc0*/  @P0 IMAD.WIDE.U32 R4, R2, 0x70, R4 ;  /* 0x0000007002040825 */ /* 0x000fe800078e0004 */
[----:B------:R-:W-:Y:S01]  /*1dbd0*/  @P0 IMAD R3, R3, 0x70, RZ ;  /* 0x0000007003030824 */ /* 0x000fe200078e02ff */
[----:B------:R-:W-:Y:S01]  /*1dbe0*/  @P0 LEA R2, P1, R4, c[0x0][0x1c8], 0x1 ;  /* 0x0000720004020a11 */ /* 0x000fe200078208ff */
[----:B------:R-:W-:Y:S02]  /*1dbf0*/  FFMA.FTZ R6, R34, c[0x0][0x2d0], -R78 ;  /* 0x0000b40022067a23 */ /* 0x000fe4000001084e */
[----:B------:R-:W-:Y:S01]  /*1dc00*/  FMUL.FTZ R34, R69, R150 ;  /* 0x0000009645227220 */ /* 0x000fe20000410000 */
[----:B------:R-:W-:Y:S01]  /*1dc10*/  @P0 IADD3 R3, R5, R3, RZ ;  /* 0x0000000305030210 */ /* 0x000fe20007ffe0ff */
[----:B------:R1:W-:Y:S01]  /*1dc20*/  MUFU.EX2 R95, R6 ;  /* 0x00000006005f7308 */ /* 0x0003e20000000800 */
[----:B------:R-:W-:Y:S01]  /*1dc30*/  MOV R150, R46 ;  /* 0x0000002e00967202 */ /* 0x000fe20000000f00 */
[----:B------:R-:W-:Y:S01]  /*1dc40*/  FMUL.FTZ R46, R0, R162 ;  /* 0x000000a2002e7220 */ /* 0x000fe20000410000 */
[----:B------:R-:W-:Y:S01]  /*1dc50*/  @P0 LEA.HI.X R3, R4, c[0x0][0x1cc], R3, 0x1, P1 ;  /* 0x0000730004030a11 */ /* 0x000fe200008f0c03 */
[--C-:B------:R-:W-:Y:S02]  /*1dc60*/  FFMA.FTZ R4, R24, c[0x0][0x2d0], -R107.reuse ;  /* 0x0000b40018047a23 */ /* 0x100fe4000001086b */
[----:B------:R-:W-:Y:S01]  /*1dc70*/  FMUL.FTZ R24, R68, R140 ;  /* 0x0000008c44187220 */ /* 0x000fe20000410000 */
[----:B------:R-:W-:Y:S01]  /*1dc80*/  MOV R140, R106 ;  /* 0x0000006a008c7202 */ /* 0x000fe20000000f00 */
[----:B------:R3:W-:Y:S01]  /*1dc90*/  @P0 LDGSTS.E.BYPASS.LTC128B.128 [R241+0x3900], [R2.64], !P4 ;  /* 0x0390000002f10fae */ /* 0x0007e2000e101d48 */
[----:B------:R-:W-:Y:S01]  /*1dca0*/  MOV R106, R42 ;  /* 0x0000002a006a7202 */ /* 0x000fe20000000f00 */
[----:B------:R4:W2:Y:S01]  /*1dcb0*/  MUFU.EX2 R33, R4 ;  /* 0x0000000400217308 */ /* 0x0008a20000000800 */
[----:B------:R-:W-:Y:S03]  /*1dcc0*/  FMUL.FTZ R42, R0, R158 ;  /* 0x0000009e002a7220 */ /* 0x000fe60000410000 */
[--C-:B------:R-:W-:Y:S06]  /*1dcd0*/  FFMA.FTZ R106, R106, c[0x0][0x2d0], -R107.reuse ;  /* 0x0000b4006a6a7a23 */ /* 0x100fec000001086b */
[----:B------:R-:W-:Y:S01]  /*1dce0*/  MUFU.EX2 R106, R106 ;  /* 0x0000006a006a7308 */ /* 0x000fe20000000800 */
[----:B-1----:R-:W-:Y:S04]  /*1dcf0*/  @P0 IADD3 R6, P3, R2, UR4, RZ ;  /* 0x0000000402060c10 */ /* 0x002fe8000ff7e0ff */
[----:B------:R-:W-:Y:S02]  /*1dd00*/  @P0 IADD3.X R7, R3, UR5, RZ, P3, !PT ;  /* 0x0000000503070c10 */ /* 0x000fe40009ffe4ff */
[----:B------:R-:W-:Y:S03]  /*1dd10*/  @P0 IADD3 R10, P2, R6, UR4, RZ ;  /* 0x00000004060a0c10 */ /* 0x000fe6000ff5e0ff */
[----:B------:R1:W-:Y:S01]  /*1dd20*/  @P0 LDGSTS.E.BYPASS.LTC128B.128 [R241+0x4100], [R6.64], !P4 ;  /* 0x0410000006f10fae */ /* 0x0003e2000e101d48 */
[----:B------:R-:W-:Y:S01]  /*1dd30*/  @P0 IADD3.X R11, R7, UR5, RZ, P2, !PT ;  /* 0x00000005070b0c10 */ /* 0x000fe200097fe4ff */
[--C-:B---3--:R-:W-:Y:S01]  /*1dd40*/  FFMA.FTZ R2, R25, c[0x0][0x2d0], -R107.reuse ;  /* 0x0000b40019027a23 */ /* 0x108fe2000001086b */
[----:B------:R-:W-:Y:S01]  /*1dd50*/  @P0 IADD3 R8, P1, R10, UR4, RZ ;  /* 0x000000040a080c10 */ /* 0x000fe2000ff3e0ff */
[----:B------:R-:W-:Y:S01]  /*1dd60*/  FMUL.FTZ R25, R68, R141 ;  /* 0x0000008d44197220 */ /* 0x000fe20000410000 */
[----:B--2---:R-:W-:Y:S01]  /*1dd70*/  MOV R141, R99 ;  /* 0x00000063008d7202 */ /* 0x004fe20000000f00 */
[----:B------:R2:W3:Y:S01]  /*1dd80*/  MUFU.EX2 R94, R2 ;  /* 0x00000002005e7308 */ /* 0x0004e20000000800 */
[----:B------:R-:W-:Y:S01]  /*1dd90*/  @P0 IADD3.X R9, R11, UR5, RZ, P1, !PT ;  /* 0x000000050b090c10 */ /* 0x000fe20008ffe4ff */
[----:B------:R3:W-:Y:S01]  /*1dda0*/  @P0 LDGSTS.E.BYPASS.LTC128B.128 [R241+0x4900], [R10.64], !P4 ;  /* 0x049000000af10fae */ /* 0x0007e2000e101d48 */
[----:B----4-:R-:W-:Y:S04]  /*1ddb0*/  @P0 IADD3 R4, P3, R8, UR4, RZ ;  /* 0x0000000408040c10 */ /* 0x010fe8000ff7e0ff */
        /* <DEDUP_REMOVED lines=8> */
[----:B---3--:R-:W-:Y:S01]  /*1de40*/  FMUL.FTZ R10, R0, R126 ;  /* 0x0000007e000a7220 */ /* 0x008fe20000410000 */
[----:B------:R-:W-:Y:S01]  /*1de50*/  @P0 IADD3 R6, P1, R2, UR4, RZ ;  /* 0x0000000402060c10 */ /* 0x000fe2000ff3e0ff */
[----:B------:R-:W-:Y:S01]  /*1de60*/  FMUL.FTZ R11, R0, R127 ;  /* 0x0000007f000b7220 */ /* 0x000fe20000410000 */
[----:B------:R-:W-:Y:S01]  /*1de70*/  MOV R126, R92 ;  /* 0x0000005c007e7202 */ /* 0x000fe20000000f00 */
[----:B------:R2:W-:Y:S01]  /*1de80*/  @P0 LDGSTS.E.BYPASS.LTC128B.128 [R241+0x6100], [R2.64], !P4 ;  /* 0x0610000002f10fae */ /* 0x0005e2000e101d48 */
[C---:B----4-:R-:W-:Y:S01]  /*1de90*/  FMUL.FTZ R8, R68.reuse, R124 ;  /* 0x0000007c44087220 */ /* 0x050fe20000410000 */
[----:B------:R-:W-:Y:S01]  /*1dea0*/  MOV R124, R93 ;  /* 0x0000005d007c7202 */ /* 0x000fe20000000f00 */
[----:B------:R-:W-:Y:S01]  /*1deb0*/  FMUL.FTZ R9, R68, R125 ;  /* 0x0000007d44097220 */ /* 0x000fe20000410000 */
[----:B------:R-:W-:Y:S01]  /*1dec0*/  MOV R125, R33 ;  /* 0x00000021007d7202 */ /* 0x000fe20000000f00 */
[----:B------:R-:W-:Y:S01]  /*1ded0*/  FMUL.FTZ R33, R70, R149 ;  /* 0x0000009546217220 */ /* 0x000fe20000410000 */
[----:B------:R-:W-:Y:S01]  /*1dee0*/  MOV R149, R56 ;  /* 0x0000003800957202 */ /* 0x000fe20000000f00 */
[----:B------:R-:W-:Y:S02]  /*1def0*/  FMUL.FTZ R56, R68, R172 ;  /* 0x000000ac44387220 */ /* 0x000fe40000410000 */
[----:B------:R-:W-:Y:S02]  /*1df00*/  FFMA.FTZ R4, R29, c[0x0][0x2d0], -R107 ;  /* 0x0000b4001d047a23 */ /* 0x000fe4000001086b */
[----:B------:R-:W-:Y:S01]  /*1df10*/  FMUL.FTZ R5, R70, R121 ;  /* 0x0000007946057220 */ /* 0x000fe20000410000 */
[----:B-1----:R-:W-:Y:S01]  /*1df20*/  @P0 IADD3.X R7, R3, UR5, RZ, P1, !PT ;  /* 0x0000000503070c10 */ /* 0x002fe20008ffe4ff */
[----:B------:R1:W3:Y:S01]  /*1df30*/  MUFU.EX2 R32, R4 ;  /* 0x0000000400207308 */ /* 0x0002e20000000800 */
[----:B------:R-:W-:Y:S02]  /*1df40*/  FMUL.FTZ R29, R68, R145 ;  /* 0x00000091441d7220 */ /* 0x000fe40000410000 */
[----:B------:R-:W-:Y:S01]  /*1df50*/  IMAD.MOV.U32 R121, RZ, RZ, R94 ;  /* 0x000000ffff797224 */ /* 0x000fe200078e005e */
[----:B------:R4:W-:Y:S01]  /*1df60*/  @P0 LDGSTS.E.BYPASS.LTC128B.128 [R241+0x6900], [R6.64], !P4 ;  /* 0x0690000006f10fae */ /* 0x0009e2000e101d48 */
[--C-:B--2---:R-:W-:Y:S01]  /*1df70*/  FFMA.FTZ R2, R193, c[0x0][0x2d0], -R77.reuse ;  /* 0x0000b400c1027a23 */ /* 0x104fe2000001084d */
[----:B------:R-:W-:Y:S06]  /*1df80*/  MOV R193, R89 ;  /* 0x0000005900c17202 */ /* 0x000fec0000000f00 */
[----:B------:R-:W2:Y:S01]  /*1df90*/  LDSM.16.MT88.4 R20, [R224+0x100] ;  /* 0x00010000e014783b */ /* 0x000ea20000004200 */
[----:B------:R4:W-:Y:S07]  /*1dfa0*/  MUFU.EX2 R195, R2 ;  /* 0x0000000200c37308 */ /* 0x0009ee0000000800 */
[----:B------:R-:W-:Y:S01]  /*1dfb0*/  LDSM.16.MT88.4 R52, [R225+0x100] ;  /* 0x00010000e134783b */ /* 0x000fe20000004200 */
[C---:B-1----:R-:W-:Y:S01]  /*1dfc0*/  FMUL.FTZ R4, R70.reuse, R120 ;  /* 0x0000007846047220 */ /* 0x042fe20000410000 */
[----:B---3--:R-:W-:Y:S01]  /*1dfd0*/  MOV R127, R32 ;  /* 0x00000020007f7202 */ /* 0x008fe20000000f00 */
[----:B------:R-:W-:Y:S01]  /*1dfe0*/  FMUL.FTZ R32, R70, R148 ;  /* 0x0000009446207220 */ /* 0x000fe20000410000 */
[----:B------:R-:W-:Y:S01]  /*1dff0*/  MOV R148, R59 ;  /* 0x0000003b00947202 */ /* 0x000fe20000000f00 */
[----:B------:R-:W-:Y:S03]  /*1e000*/  FMUL.FTZ R59, R0, R175 ;  /* 0x000000af003b7220 */ /* 0x000fe60000410000 */
[----:B------:R-:W-:Y:S01]  /*1e010*/  LDSM.16.MT88.4 R88, [R224+0x900] ;  /* 0x00090000e058783b */ /* 0x000fe20000004200 */
[----:B------:R-:W-:Y:S01]  /*1e020*/  MOV R120, R97 ;  /* 0x0000006100787202 */ /* 0x000fe20000000f00 */
[C---:B----4-:R-:W-:Y:S02]  /*1e030*/  FMUL.FTZ R6, R69.reuse, R122 ;  /* 0x0000007a45067220 */ /* 0x050fe40000410000 */
[C---:B------:R-:W-:Y:S01]  /*1e040*/  FMUL.FTZ R7, R69.reuse, R123 ;  /* 0x0000007b45077220 */ /* 0x040fe20000410000 */
[----:B------:R-:W-:Y:S03]  /*1e050*/  MOV R123, R96 ;  /* 0x00000060007b7202 */ /* 0x000fe60000000f00 */
[----:B------:R-:W0:Y:S01]  /*1e060*/  LDGDEPBAR ;  /* 0x00000000000079af */ /* 0x000e220000000000 */
[--C-:B------:R-:W-:Y:S01]  /*1e070*/  FFMA.FTZ R2, R192, c[0x0][0x2d0], -R77.reuse ;  /* 0x0000b400c0027a23 */ /* 0x100fe2000001084d */
[----:B------:R-:W-:Y:S03]  /*1e080*/  MOV R192, R36 ;  /* 0x0000002400c07202 */ /* 0x000fe60000000f00 */
[----:B------:R1:W-:Y:S01]  /*1e090*/  MUFU.EX2 R196, R2 ;  /* 0x0000000200c47308 */ /* 0x0003e20000000800 */
[----:B------:R-:W-:Y:S02]  /*1e0a0*/  F2FP.BF16.PACK_AB R66, R192, R84 ;  /* 0x00000054c042723e */ /* 0x000fe400000010ff */
[----:B------:R-:W3:Y:S01]  /*1e0b0*/  LDSM.16.MT88.4 R36, [R227+0x100] ;  /* 0x00010000e324783b */ /* 0x000ee20000004200 */
[-C--:B--2---:R-:W-:Y:S08]  /*1e0c0*/  HMMA.16816.F32.BF16 R4, R80, R20.reuse, R4 ;  /* 0x000000145004723c */ /* 0x084ff00000041804 */
[C---:B------:R-:W-:Y:S04]  /*1e0d0*/  HMMA.16816.F32.BF16 R8, R64.reuse, R20, R8 ;  /* 0x000000144008723c */ /* 0x040fe80000041808 */
[--C-:B-1----:R-:W-:Y:S04]  /*1e0e0*/  FFMA.FTZ R2, R30, c[0x0][0x2d0], -R77.reuse ;  /* 0x0000b4001e027a23 */ /* 0x102fe8000001084d */
[-C--:B------:R-:W-:Y:S01]  /*1e0f0*/  HMMA.16816.F32.BF16 R12, R64, R22.reuse, R12 ;  /* 0x00000016400c723c */ /* 0x080fe2000004180c */
[----:B------:R1:W-:Y:S03]  /*1e100*/  MUFU.EX2 R197, R2 ;  /* 0x0000000200c57308 */ /* 0x0003e60000000800 */
[C---:B------:R-:W-:Y:S01]  /*1e110*/  FMUL.FTZ R20, R70.reuse, R136 ;  /* 0x0000008846147220 */ /* 0x040fe20000410000 */
[----:B------:R-:W-:Y:S01]  /*1e120*/  MOV R136, R87 ;  /* 0x0000005700887202 */ /* 0x000fe20000000f00 */
[----:B------:R-:W-:Y:S01]  /*1e130*/  FMUL.FTZ R21, R70, R137 ;  /* 0x0000008946157220 */ /* 0x000fe20000410000 */
[----:B------:R-:W-:Y:S01]  /*1e140*/  MOV R137, R86 ;  /* 0x0000005600897202 */ /* 0x000fe20000000f00 */
[C---:B------:R-:W-:Y:S04]  /*1e150*/  HMMA.16816.F32.BF16 R16, R80.reuse, R22, R16 ;  /* 0x000000165010723c */ /* 0x040fe80000041810 */
[C---:B------:R-:W-:Y:S03]  /*1e160*/  FMUL.FTZ R30, R0.reuse, R146 ;  /* 0x00000092001e7220 */ /* 0x040fe60000410000 */
[C---:B------:R-:W-:Y:S01]  /*1e170*/  FMUL.FTZ R22, R69.reuse, R138 ;  /* 0x0000008a45167220 */ /* 0x040fe20000410000 */
[----:B------:R-:W-:Y:S01]  /*1e180*/  MOV R138, R85 ;  /* 0x00000055008a7202 */ /* 0x000fe20000000f00 */
[----:B------:R-:W-:Y:S01]  /*1e190*/  FMUL.FTZ R23, R69, R139 ;  /* 0x0000008b45177220 */ /* 0x000fe20000410000 */
[----:B------:R-:W2:Y:S02]  /*1e1a0*/  LDSM.16.MT88.4 R84, [R226+0x100] ;  /* 0x00010000e254783b */ /* 0x000ea40000004200 */
[----:B------:R-:W-:Y:S01]  /*1e1b0*/  MOV R139, R62 ;  /* 0x0000003e008b7202 */ /* 0x000fe20000000f00 */
[C---:B------:R-:W-:Y:S03]  /*1e1c0*/  FMUL.FTZ R62, R0.reuse, R178 ;  /* 0x000000b2003e7220 */ /* 0x040fe60000410000 */
[-C--:B---3--:R-:W-:Y:S03]  /*1e1d0*/  HMMA.16816.F32.BF16 R20, R80, R36.reuse, R20 ;  /* 0x000000245014723c */ /* 0x088fe60000041814 */
[----:B-1----:R-:W-:Y:S02]  /*1e1e0*/  FFMA.FTZ R2, R31, c[0x0][0x2d0], -R77 ;  /* 0x0000b4001f027a23 */ /* 0x002fe4000001084d */
[----:B------:R-:W-:Y:S02]  /*1e1f0*/  FMUL.FTZ R31, R0, R147 ;  /* 0x00000093001f7220 */ /* 0x000fe40000410000 */
[----:B------:R1:W-:Y:S02]  /*1e200*/  MUFU.EX2 R200, R2 ;  /* 0x0000000200c87308 */ /* 0x0003e40000000800 */
[--C-:B-1----:R-:W-:Y:S03]  /*1e210*/  FFMA.FTZ R2, R26, c[0x0][0x2d0], -R105.reuse ;  /* 0x0000b4001a027a23 */ /* 0x102fe60000010869 */
[C---:B------:R-:W-:Y:S01]  /*1e220*/  FMUL.FTZ R26, R0.reuse, R142 ;  /* 0x0000008e001a7220 */ /* 0x040fe20000410000 */
[----:B------:R-:W-:Y:S04]  /*1e230*/  MOV R142, R98 ;  /* 0x00000062008e7202 */ /* 0x000fe80000000f00 */
[----:B------:R1:W3:Y:S01]  /*1e240*/  MUFU.EX2 R40, R2 ;  /* 0x0000000200287308 */ /* 0x0002e20000000800 */
[----:B------:R-:W-:Y:S01]  /*1e250*/  LDSM.16.MT88.4 R96, [R225+0x900] ;  /* 0x00090000e160783b */ /* 0x000fe20000004200 */
[--C-:B-1----:R-:W-:Y:S01]  /*1e260*/  FFMA.FTZ R2, R27, c[0x0][0x2d0], -R105.reuse ;  /* 0x0000b4001b027a23 */ /* 0x102fe20000010869 */
[----:B---3--:R-:W-:Y:S01]  /*1e270*/  MOV R147, R40 ;  /* 0x0000002800937202 */ /* 0x008fe20000000f00 */
[----:B------:R-:W-:Y:S01]  /*1e280*/  FMUL.FTZ R27, R0, R143 ;  /* 0x0000008f001b7220 */ /* 0x000fe20000410000 */
[----:B------:R-:W-:Y:S05]  /*1e290*/  MOV R143, R95 ;  /* 0x0000005f008f7202 */ /* 0x000fea0000000f00 */
[----:B------:R1:W3:Y:S01]  /*1e2a0*/  MUFU.EX2 R3, R2 ;  /* 0x0000000200037308 */ /* 0x0002e20000000800 */
[----:B------:R-:W4:Y:S01]  /*1e2b0*/  LDSM.16.MT88.4 R92, [R227+0x900] ;  /* 0x00090000e35c783b */ /* 0x000f220000004200 */
[----:B------:R-:W-:Y:S01]  /*1e2c0*/  FMUL.FTZ R40, R68, R156 ;  /* 0x0000009c44287220 */ /* 0x000fe20000410000 */
[C---:B------:R-:W-:Y:S07]  /*1e2d0*/  HMMA.16816.F32.BF16 R24, R64.reuse, R36, R24 ;  /* 0x000000244018723c */ /* 0x040fee0000041818 */
[C---:B------:R-:W-:Y:S01]  /*1e2e0*/  FMUL.FTZ R36, R70.reuse, R152 ;  /* 0x0000009846247220 */ /* 0x040fe20000410000 */
[-C--:B------:R-:W-:Y:S04]  /*1e2f0*/  HMMA.16816.F32.BF16 R28, R64, R38.reuse, R28 ;  /* 0x00000026401c723c */ /* 0x080fe8000004181c */
[----:B------:R-:W-:Y:S04]  /*1e300*/  FMUL.FTZ R37, R70, R153 ;  /* 0x0000009946257220 */ /* 0x000fe80000410000 */
[C---:B------:R-:W-:Y:S04]  /*1e310*/  HMMA.16816.F32.BF16 R32, R80.reuse, R38, R32 ;  /* 0x000000265020723c */ /* 0x040fe80000041820 */
[--C-:B-1----:R-:W-:Y:S01]  /*1e320*/  FFMA.FTZ R2, R48, c[0x0][0x2d0], -R105.reuse ;  /* 0x0000b40030027a23 */ /* 0x102fe20000010869 */
[----:B---3--:R-:W-:Y:S01]  /*1e330*/  MOV R146, R3 ;  /* 0x0000000300927202 */ /* 0x008fe20000000f00 */
[C---:B------:R-:W-:Y:S01]  /*1e340*/  FMUL.FTZ R48, R70.reuse, R164 ;  /* 0x000000a446307220 */ /* 0x040fe20000410000 */
[----:B------:R-:W-:Y:S01]  /*1e350*/  MOV R3, R222 ;  /* 0x000000de00037202 */ /* 0x000fe20000000f00 */
[----:B------:R1:W-:Y:S01]  /*1e360*/  MUFU.EX2 R122, R2 ;  /* 0x00000002007a7308 */ /* 0x0003e20000000800 */
[C---:B------:R-:W-:Y:S03]  /*1e370*/  FMUL.FTZ R39, R69.reuse, R155 ;  /* 0x0000009b45277220 */ /* 0x040fe60000410000 */
[----:B------:R-:W-:Y:S01]  /*1e380*/  MOV R155, R248 ;  /* 0x000000f8009b7202 */ /* 0x000fe20000000f00 */
[----:B------:R-:W-:Y:S02]  /*1e390*/  FMUL.FTZ R38, R69, R154 ;  /* 0x0000009a45267220 */ /* 0x000fe40000410000 */
[--C-:B------:R-:W-:Y:S05]  /*1e3a0*/  FFMA.FTZ R3, R3, c[0x0][0x2d0], -R78.reuse ;  /* 0x0000b40003037a23 */ /* 0x100fea000001084e */
[-C--:B------:R-:W-:Y:S08]  /*1e3b0*/  HMMA.16816.F32.BF16 R36, R80, R52.reuse, R36 ;  /* 0x000000345024723c */ /* 0x080ff00000041824 */
[C---:B------:R-:W-:Y:S04]  /*1e3c0*/  HMMA.16816.F32.BF16 R40, R64.reuse, R52, R40 ;  /* 0x000000344028723c */ /* 0x040fe80000041828 */
[----:B-1----:R-:W-:Y:S02]  /*1e3d0*/  FFMA.FTZ R2, R49, c[0x0][0x2d0], -R105 ;  /* 0x0000b40031027a23 */ /* 0x002fe40000010869 */
[C---:B------:R-:W-:Y:S02]  /*1e3e0*/  FMUL.FTZ R49, R70.reuse, R165 ;  /* 0x000000a546317220 */ /* 0x040fe40000410000 */
[-C--:B------:R-:W-:Y:S01]  /*1e3f0*/  HMMA.16816.F32.BF16 R44, R64, R54.reuse, R44 ;  /* 0x00000036402c723c */ /* 0x080fe2000004182c */
[----:B------:R1:W-:Y:S03]  /*1e400*/  MUFU.EX2 R252, R2 ;  /* 0x0000000200fc7308 */ /* 0x0003e60000000800 */
[C---:B------:R-:W-:Y:S02]  /*1e410*/  FMUL.FTZ R53, R70.reuse, R169 ;  /* 0x000000a946357220 */ /* 0x040fe40000410000 */
[----:B------:R-:W-:Y:S02]  /*1e420*/  FMUL.FTZ R52, R70, R168 ;  /* 0x000000a846347220 */ /* 0x000fe40000410000 */
[--C-:B-1----:R-:W-:Y:S01]  /*1e430*/  FFMA.FTZ R2, R198, c[0x0][0x2d0], -R78.reuse ;  /* 0x0000b400c6027a23 */ /* 0x102fe2000001084e */
[----:B------:R-:W-:Y:S03]  /*1e440*/  MOV R198, R61 ;  /* 0x0000003d00c67202 */ /* 0x000fe60000000f00 */
[----:B------:R-:W-:Y:S01]  /*1e450*/  FMUL.FTZ R61, R68, R177 ;  /* 0x000000b1443d7220 */ /* 0x000fe20000410000 */
[----:B------:R1:W-:Y:S02]  /*1e460*/  MUFU.EX2 R250, R2 ;  /* 0x0000000200fa7308 */ /* 0x0003e40000000800 */
[--C-:B-1----:R-:W-:Y:S01]  /*1e470*/  FFMA.FTZ R2, R201, c[0x0][0x2d0], -R78.reuse ;  /* 0x0000b400c9027a23 */ /* 0x102fe2000001084e */
[----:B------:R-:W-:Y:S07]  /*1e480*/  MOV R201, R249 ;  /* 0x000000f900c97202 */ /* 0x000fee0000000f00 */
[----:B------:R1:W-:Y:S02]  /*1e490*/  MUFU.EX2 R249, R2 ;  /* 0x0000000200f97308 */ /* 0x0003e40000000800 */
[--C-:B-1----:R-:W-:Y:S02]  /*1e4a0*/  FFMA.FTZ R2, R50, c[0x0][0x2d0], -R78.reuse ;  /* 0x0000b40032027a23 */ /* 0x102fe4000001084e */
[----:B------:R-:W-:Y:S06]  /*1e4b0*/  FMUL.FTZ R50, R69, R166 ;  /* 0x000000a645327220 */ /* 0x000fec0000410000 */
[----:B------:R1:W-:Y:S02]  /*1e4c0*/  MUFU.EX2 R247, R2 ;  /* 0x0000000200f77308 */ /* 0x0003e40000000800 */
[--C-:B-1----:R-:W-:Y:S02]  /*1e4d0*/  FFMA.FTZ R2, R51, c[0x0][0x2d0], -R78.reuse ;  /* 0x0000b40033027a23 */ /* 0x102fe4000001084e */
[C---:B------:R-:W-:Y:S06]  /*1e4e0*/  FMUL.FTZ R51, R69.reuse, R167 ;  /* 0x000000a745337220 */ /* 0x040fec0000410000 */
[----:B------:R1:W-:Y:S01]  /*1e4f0*/  MUFU.EX2 R248, R2 ;  /* 0x0000000200f87308 */ /* 0x0003e20000000800 */
[C---:B------:R-:W-:Y:S07]  /*1e500*/  HMMA.16816.F32.BF16 R48, R80.reuse, R54, R48 ;  /* 0x000000365030723c */ /* 0x040fee0000041830 */
[C---:B------:R-:W-:Y:S02]  /*1e510*/  FMUL.FTZ R55, R69.reuse, R171 ;  /* 0x000000ab45377220 */ /* 0x040fe40000410000 */
[----:B------:R-:W-:Y:S07]  /*1e520*/  FMUL.FTZ R54, R69, R170 ;  /* 0x000000aa45367220 */ /* 0x000fee0000410000 */
[-C--:B--2---:R-:W-:Y:S03]  /*1e530*/  HMMA.16816.F32.BF16 R52, R80, R84.reuse, R52 ;  /* 0x000000545034723c */ /* 0x084fe60000041834 */
[--C-:B-1----:R-:W-:Y:S04]  /*1e540*/  FFMA.FTZ R2, R208, c[0x0][0x2d0], -R107.reuse ;  /* 0x0000b400d0027a23 */ /* 0x102fe8000001086b */
[----:B------:R1:W-:Y:S01]  /*1e550*/  MUFU.EX2 R145, R2 ;  /* 0x0000000200917308 */ /* 0x0003e20000000800 */
[C---:B------:R-:W-:Y:S07]  /*1e560*/  HMMA.16816.F32.BF16 R56, R64.reuse, R84, R56 ;  /* 0x000000544038723c */ /* 0x040fee0000041838 */
[----:B------:R-:W-:Y:S01]  /*1e570*/  F2FP.BF16.PACK_AB R84, R121, R125 ;  /* 0x0000007d7954723e */ /* 0x000fe200000010ff */
[-C--:B------:R-:W-:Y:S04]  /*1e580*/  HMMA.16816.F32.BF16 R60, R64, R86.reuse, R60 ;  /* 0x00000056403c723c */ /* 0x080fe8000004183c */
[----:B------:R-:W-:Y:S03]  /*1e590*/  F2FP.BF16.PACK_AB R85, R196, R195 ;  /* 0x000000c3c455723e */ /* 0x000fe600000010ff */
[C---:B------:R-:W-:Y:S02]  /*1e5a0*/  FMUL.FTZ R64, R70.reuse, R180 ;  /* 0x000000b446407220 */ /* 0x040fe40000410000 */
[----:B------:R-:W-:Y:S03]  /*1e5b0*/  FMUL.FTZ R65, R70, R181 ;  /* 0x000000b546417220 */ /* 0x000fe60000410000 */
[C---:B------:R-:W-:Y:S02]  /*1e5c0*/  FMUL.FTZ R66, R69.reuse, R182 ;  /* 0x000000b645427220 */ /* 0x040fe40000410000 */
[----:B------:R-:W-:Y:S02]  /*1e5d0*/  FMUL.FTZ R67, R69, R183 ;  /* 0x000000b745437220 */ /* 0x000fe40000410000 */
[--C-:B-1----:R-:W-:Y:S04]  /*1e5e0*/  FFMA.FTZ R2, R203, c[0x0][0x2d0], -R107.reuse ;  /* 0x0000b400cb027a23 */ /* 0x102fe8000001086b */
[----:B------:R1:W2:Y:S01]  /*1e5f0*/  MUFU.EX2 R222, R2 ;  /* 0x0000000200de7308 */ /* 0x0002a20000000800 */
        /* <DEDUP_REMOVED lines=13> */
[----:B------:R-:W3:Y:S03]  /*1e6d0*/  LDSM.16.MT88.4 R88, [R226+0x900] ;  /* 0x00090000e258783b */ /* 0x000ee60000004200 */
[----:B-1----:R-:W-:Y:S04]  /*1e6e0*/  FFMA.FTZ R2, R210, c[0x0][0x2d0], -R107 ;  /* 0x0000b400d2027a23 */ /* 0x002fe8000001086b */
[-C--:B----4-:R-:W-:Y:S01]  /*1e6f0*/  HMMA.16816.F32.BF16 R20, R80, R92.reuse, R20 ;  /* 0x0000005c5014723c */ /* 0x090fe20000041814 */
[----:B------:R1:W4:Y:S07]  /*1e700*/  MUFU.EX2 R221, R2 ;  /* 0x0000000200dd7308 */ /* 0x00032e0000000800 */
[C---:B------:R-:W-:Y:S08]  /*1e710*/  HMMA.16816.F32.BF16 R24, R84.reuse, R92, R24 ;  /* 0x0000005c5418723c */ /* 0x040ff00000041818 */
[-C--:B------:R-:W-:Y:S08]  /*1e720*/  HMMA.16816.F32.BF16 R28, R84, R94.reuse, R28 ;  /* 0x0000005e541c723c */ /* 0x080ff0000004181c */
[C---:B------:R-:W-:Y:S01]  /*1e730*/  HMMA.16816.F32.BF16 R32, R80.reuse, R94, R32 ;  /* 0x0000005e5020723c */ /* 0x040fe20000041820 */
[----:B------:R-:W2:Y:S03]  /*1e740*/  LDSM.16.MT88.4 R92, [R224+0x1100] ;  /* 0x00110000e05c783b */ /* 0x000ea60000004200 */
[--C-:B-1----:R-:W-:Y:S04]  /*1e750*/  FFMA.FTZ R2, R213, c[0x0][0x2d0], -R77.reuse ;  /* 0x0000b400d5027a23 */ /* 0x102fe8000001084d */
[-C--:B------:R-:W-:Y:S01]  /*1e760*/  HMMA.16816.F32.BF16 R36, R80, R96.reuse, R36 ;  /* 0x000000605024723c */ /* 0x080fe20000041824 */
[----:B------:R1:W-:Y:S07]  /*1e770*/  MUFU.EX2 R144, R2 ;  /* 0x0000000200907308 */ /* 0x0003ee0000000800 */
[C---:B------:R-:W-:Y:S08]  /*1e780*/  HMMA.16816.F32.BF16 R40, R84.reuse, R96, R40 ;  /* 0x000000605428723c */ /* 0x040ff00000041828 */
[-C--:B------:R-:W-:Y:S08]  /*1e790*/  HMMA.16816.F32.BF16 R44, R84, R98.reuse, R44 ;  /* 0x00000062542c723c */ /* 0x080ff0000004182c */
[C---:B------:R-:W-:Y:S01]  /*1e7a0*/  HMMA.16816.F32.BF16 R48, R80.reuse, R98, R48 ;  /* 0x000000625030723c */ /* 0x040fe20000041830 */
[----:B------:R-:W-:Y:S03]  /*1e7b0*/  LDSM.16.MT88.4 R96, [R225+0x1100] ;  /* 0x00110000e160783b */ /* 0x000fe60000004200 */
[--C-:B-1----:R-:W-:Y:S04]  /*1e7c0*/  FFMA.FTZ R2, R216, c[0x0][0x2d0], -R77.reuse ;  /* 0x0000b400d8027a23 */ /* 0x102fe8000001084d */
[-C--:B---3--:R-:W-:Y:S01]  /*1e7d0*/  HMMA.16816.F32.BF16 R52, R80, R88.reuse, R52 ;  /* 0x000000585034723c */ /* 0x088fe20000041834 */
[----:B------:R1:W3:Y:S07]  /*1e7e0*/  MUFU.EX2 R154, R2 ;  /* 0x00000002009a7308 */ /* 0x0002ee0000000800 */
[C---:B------:R-:W-:Y:S08]  /*1e7f0*/  HMMA.16816.F32.BF16 R56, R84.reuse, R88, R56 ;  /* 0x000000585438723c */ /* 0x040ff00000041838 */
[-C--:B------:R-:W-:Y:S07]  /*1e800*/  HMMA.16816.F32.BF16 R60, R84, R90.reuse, R60 ;  /* 0x0000005a543c723c */ /* 0x080fee000004183c */
[----:B--2---:R-:W-:Y:S01]  /*1e810*/  F2FP.BF16.PACK_AB R84, R222, R145 ;  /* 0x00000091de54723e */ /* 0x004fe200000010ff */
[----:B------:R-:W-:Y:S01]  /*1e820*/  HMMA.16816.F32.BF16 R64, R80, R90, R64 ;  /* 0x0000005a5040723c */ /* 0x000fe20000041840 */
[----:B------:R-:W2:Y:S03]  /*1e830*/  LDSM.16.MT88.4 R88, [R227+0x1100] ;  /* 0x00110000e358783b */ /* 0x000ea60000004200 */
[--C-:B-1----:R-:W-:Y:S01]  /*1e840*/  FFMA.FTZ R2, R214, c[0x0][0x2d0], -R77.reuse ;  /* 0x0000b400d6027a23 */ /* 0x102fe2000001084d */
[----:B----4-:R-:W-:Y:S01]  /*1e850*/  F2FP.BF16.PACK_AB R86, R221, R220 ;  /* 0x000000dcdd56723e */ /* 0x010fe200000010ff */
[----:B------:R-:W-:Y:S01]  /*1e860*/  MUFU.EX2 R214, R3 ;  /* 0x0000000300d67308 */ /* 0x000fe20000000800 */
[----:B------:R-:W-:Y:S02]  /*1e870*/  F2FP.BF16.PACK_AB R80, R146, R147 ;  /* 0x000000939250723e */ /* 0x000fe400000010ff */
[----:B------:R-:W-:Y:S03]  /*1e880*/  F2FP.BF16.PACK_AB R82, R252, R122 ;  /* 0x0000007afc52723e */ /* 0x000fe600000010ff */
[----:B------:R-:W-:Y:S02]  /*1e890*/  F2FP.BF16.PACK_AB R81, R249, R250 ;  /* 0x000000faf951723e */ /* 0x000fe400000010ff */
[----:B------:R-:W-:Y:S02]  /*1e8a0*/  F2FP.BF16.PACK_AB R83, R248, R247 ;  /* 0x000000f7f853723e */ /* 0x000fe400000010ff */
[----:B------:R1:W-:Y:S01]  /*1e8b0*/  MUFU.EX2 R152, R2 ;  /* 0x0000000200987308 */ /* 0x0003e20000000800 */
[----:B---3--:R-:W-:Y:S04]  /*1e8c0*/  F2FP.BF16.PACK_AB R85, R154, R144 ;  /* 0x000000909a55723e */ /* 0x008fe800000010ff */
[-C--:B------:R-:W-:Y:S03]  /*1e8d0*/  HMMA.16816.F32.BF16 R4, R80, R92.reuse, R4 ;  /* 0x0000005c5004723c */ /* 0x080fe60000041804 */
[----:B-1----:R-:W-:Y:S04]  /*1e8e0*/  FFMA.FTZ R2, R218, c[0x0][0x2d0], -R77 ;  /* 0x0000b400da027a23 */ /* 0x002fe8000001084d */
[----:B------:R1:W3:Y:S02]  /*1e8f0*/  MUFU.EX2 R153, R2 ;  /* 0x0000000200997308 */ /* 0x0002e40000000800 */
[--C-:B-1----:R-:W-:Y:S03]  /*1e900*/  FFMA.FTZ R2, R215, c[0x0][0x2d0], -R105.reuse ;  /* 0x0000b400d7027a23 */ /* 0x102fe60000010869 */
[----:B---3--:R-:W-:Y:S05]  /*1e910*/  F2FP.BF16.PACK_AB R87, R153, R152 ;  /* 0x000000989957723e */ /* 0x008fea00000010ff */
[----:B------:R1:W-:Y:S02]  /*1e920*/  MUFU.EX2 R216, R2 ;  /* 0x0000000200d87308 */ /* 0x0003e40000000800 */
[C---:B------:R-:W-:Y:S08]  /*1e930*/  HMMA.16816.F32.BF16 R8, R84.reuse, R92, R8 ;  /* 0x0000005c5408723c */ /* 0x040ff00000041808 */
[-C--:B------:R-:W-:Y:S08]  /*1e940*/  HMMA.16816.F32.BF16 R12, R84, R94.reuse, R12 ;  /* 0x0000005e540c723c */ /* 0x080ff0000004180c */
[C---:B------:R-:W-:Y:S01]  /*1e950*/  HMMA.16816.F32.BF16 R16, R80.reuse, R94, R16 ;  /* 0x0000005e5010723c */ /* 0x040fe20000041810 */
[----:B------:R-:W3:Y:S03]  /*1e960*/  LDSM.16.MT88.4 R92, [R226+0x1100] ;  /* 0x00110000e25c783b */ /* 0x000ee60000004200 */
[--C-:B-1----:R-:W-:Y:S04]  /*1e970*/  FFMA.FTZ R2, R217, c[0x0][0x2d0], -R105.reuse ;  /* 0x0000b400d9027a23 */ /* 0x102fe80000010869 */
[-C--:B--2---:R-:W-:Y:S01]  /*1e980*/  HMMA.16816.F32.BF16 R20, R80, R88.reuse, R20 ;  /* 0x000000585014723c */ /* 0x084fe20000041814 */
[----:B------:R1:W2:Y:S07]  /*1e990*/  MUFU.EX2 R218, R2 ;  /* 0x0000000200da7308 */ /* 0x0002ae0000000800 */
[C---:B------:R-:W-:Y:S08]  /*1e9a0*/  HMMA.16816.F32.BF16 R24, R84.reuse, R88, R24 ;  /* 0x000000585418723c */ /* 0x040ff00000041818 */
[-C--:B------:R-:W-:Y:S08]  /*1e9b0*/  HMMA.16816.F32.BF16 R28, R84, R90.reuse, R28 ;  /* 0x0000005a541c723c */ /* 0x080ff0000004181c */
[C---:B------:R-:W-:Y:S01]  /*1e9c0*/  HMMA.16816.F32.BF16 R32, R80.reuse, R90, R32 ;  /* 0x0000005a5020723c */ /* 0x040fe20000041820 */
[----:B------:R-:W4:Y:S03]  /*1e9d0*/  LDSM.16.MT88.4 R88, [R224+0x1900] ;  /* 0x00190000e058783b */ /* 0x000f260000004200 */
[--C-:B-1----:R-:W-:Y:S04]  /*1e9e0*/  FFMA.FTZ R2, R212, c[0x0][0x2d0], -R105.reuse ;  /* 0x0000b400d4027a23 */ /* 0x102fe80000010869 */
[----:B------:R1:W-:Y:S01]  /*1e9f0*/  MUFU.EX2 R215, R2 ;  /* 0x0000000200d77308 */ /* 0x0003e20000000800 */
[-C--:B------:R-:W-:Y:S08]  /*1ea00*/  HMMA.16816.F32.BF16 R36, R80, R96.reuse, R36 ;  /* 0x000000605024723c */ /* 0x080ff00000041824 */
[C---:B------:R-:W-:Y:S08]  /*1ea10*/  HMMA.16816.F32.BF16 R40, R84.reuse, R96, R40 ;  /* 0x000000605428723c */ /* 0x040ff00000041828 */
[-C--:B------:R-:W-:Y:S04]  /*1ea20*/  HMMA.16816.F32.BF16 R44, R84, R98.reuse, R44 ;  /* 0x00000062542c723c */ /* 0x080fe8000004182c */
[----:B-1----:R-:W-:Y:S04]  /*1ea30*/  FFMA.FTZ R2, R211, c[0x0][0x2d0], -R105 ;  /* 0x0000b400d3027a23 */ /* 0x002fe80000010869 */
[C---:B------:R-:W-:Y:S01]  /*1ea40*/  HMMA.16816.F32.BF16 R48, R80.reuse, R98, R48 ;  /* 0x000000625030723c */ /* 0x040fe20000041830 */
[----:B------:R-:W-:Y:S01]  /*1ea50*/  LDSM.16.MT88.4 R96, [R225+0x1900] ;  /* 0x00190000e160783b */ /* 0x000fe20000004200 */
[----:B------:R1:W1:Y:S06]  /*1ea60*/  MUFU.EX2 R217, R2 ;  /* 0x0000000200d97308 */ /* 0x00026c0000000800 */
[-C--:B---3--:R-:W-:Y:S08]  /*1ea70*/  HMMA.16816.F32.BF16 R52, R80, R92.reuse, R52 ;  /* 0x0000005c5034723c */ /* 0x088ff00000041834 */
[C---:B------:R-:W-:Y:S08]  /*1ea80*/  HMMA.16816.F32.BF16 R56, R84.reuse, R92, R56 ;  /* 0x0000005c5438723c */ /* 0x040ff00000041838 */
[-C--:B------:R-:W-:Y:S04]  /*1ea90*/  HMMA.16816.F32.BF16 R60, R84, R94.reuse, R60 ;  /* 0x0000005e543c723c */ /* 0x080fe8000004183c */
[----:B-1----:R-:W-:Y:S01]  /*1eaa0*/  FFMA.FTZ R2, R155, c[0x0][0x2d0], -R78 ;  /* 0x0000b4009b027a23 */ /* 0x002fe2000001084e */
[----:B------:R-:W-:Y:S02]  /*1eab0*/  MOV R155, R151 ;  /* 0x00000097009b7202 */ /* 0x000fe40000000f00 */
[----:B------:R-:W-:Y:S01]  /*1eac0*/  MOV R151, R150 ;  /* 0x0000009600977202 */ /* 0x000fe20000000f00 */
[----:B------:R1:W3:Y:S01]  /*1ead0*/  MUFU.EX2 R163, R2 ;  /* 0x0000000200a37308 */ /* 0x0002e20000000800 */
[----:B------:R-:W-:Y:S01]  /*1eae0*/  MOV R158, R155 ;  /* 0x0000009b009e7202 */ /* 0x000fe20000000f00 */
[----:B------:R-:W-:Y:S01]  /*1eaf0*/  HMMA.16816.F32.BF16 R64, R80, R94, R64 ;  /* 0x0000005e5040723c */ /* 0x000fe20000041840 */
[----:B------:R-:W3:Y:S03]  /*1eb00*/  LDSM.16.MT88.4 R92, [R227+0x1900] ;  /* 0x00190000e35c783b */ /* 0x000ee60000004200 */
[----:B------:R-:W-:Y:S02]  /*1eb10*/  MOV R157, R151 ;  /* 0x00000097009d7202 */ /* 0x000fe40000000f00 */
[----:B------:R-:W-:Y:S02]  /*1eb20*/  MOV R150, R149 ;  /* 0x0000009500967202 */ /* 0x000fe40000000f00 */
[----:B------:R-:W-:Y:S01]  /*1eb30*/  MOV R149, R148 ;  /* 0x0000009400957202 */ /* 0x000fe20000000f00 */
[----:B------:R-:W-:Y:S03]  /*1eb40*/  IMAD.MOV.U32 R148, RZ, RZ, R198 ;  /* 0x000000ffff947224 */ /* 0x000fe600078e00c6 */
[----:B------:R-:W-:Y:S02]  /*1eb50*/  MOV R198, R139 ;  /* 0x0000008b00c67202 */ /* 0x000fe40000000f00 */
[----:B------:R-:W-:Y:S02]  /*1eb60*/  MOV R156, R150 ;  /* 0x00000096009c7202 */ /* 0x000fe40000000f00 */
[----:B------:R-:W-:Y:S02]  /*1eb70*/  MOV R155, R149 ;  /* 0x00000095009b7202 */ /* 0x000fe40000000f00 */
[----:B------:R-:W-:Y:S02]  /*1eb80*/  MOV R151, R198 ;  /* 0x000000c600977202 */ /* 0x000fe40000000f00 */
[----:B------:R-:W-:Y:S01]  /*1eb90*/  MOV R139, R138 ;  /* 0x0000008a008b7202 */ /* 0x000fe20000000f00 */
[--C-:B-1----:R-:W-:Y:S01]  /*1eba0*/  FFMA.FTZ R2, R158, c[0x0][0x2d0], -R78.reuse ;  /* 0x0000b4009e027a23 */ /* 0x102fe2000001084e */
[----:B--2---:R-:W-:Y:S02]  /*1ebb0*/  F2FP.BF16.PACK_AB R80, R218, R216 ;  /* 0x000000d8da50723e */ /* 0x004fe400000010ff */
[----:B------:R-:W-:Y:S01]  /*1ebc0*/  F2FP.BF16.PACK_AB R82, R217, R215 ;  /* 0x000000d7d952723e */ /* 0x000fe200000010ff */
[----:B------:R1:W-:Y:S01]  /*1ebd0*/  MUFU.EX2 R159, R2 ;  /* 0x00000002009f7308 */ /* 0x0003e20000000800 */
[----:B------:R-:W-:Y:S01]  /*1ebe0*/  MOV R158, R157 ;  /* 0x0000009d009e7202 */ /* 0x000fe20000000f00 */
[----:B------:R-:W-:Y:S01]  /*1ebf0*/  IMAD.MOV.U32 R150, RZ, RZ, R139 ;  /* 0x000000ffff967224 */ /* 0x000fe200078e008b */
        /* <DEDUP_REMOVED lines=11> */
[----:B------:R2:W5:Y:S01]  /*1ecb0*/  LDL.LU R232, [R1+0xac] ;  /* 0x0000ac0001e87983 */ /* 0x0005620000300800 */
[----:B------:R-:W-:Y:S01]  /*1ecc0*/  MOV R136, R194 ;  /* 0x000000c200887202 */ /* 0x000fe20000000f00 */
[----:B-1----:R-:W-:Y:S01]  /*1ecd0*/  FFMA.FTZ R2, R158, c[0x0][0x2d0], -R78 ;  /* 0x0000b4009e027a23 */ /* 0x002fe2000001084e */
[----:B------:R-:W-:Y:S02]  /*1ece0*/  MOV R194, R229 ;  /* 0x000000e500c27202 */ /* 0x000fe40000000f00 */
[----:B------:R2:W5:Y:S01]  /*1ecf0*/  LDL.LU R229, [R1+0xa8] ;  /* 0x0000a80001e57983 */ /* 0x0005620000300800 */
[----:B------:R1:W1:Y:S01]  /*1ed00*/  MUFU.EX2 R213, R2 ;  /* 0x0000000200d57308 */ /* 0x0002620000000800 */
        /* <DEDUP_REMOVED lines=15> */
[----:B------:R1:W-:Y:S01]  /*1ee00*/  MUFU.EX2 R155, R2 ;  /* 0x00000002009b7308 */ /* 0x0003e20000000800 */
[----:B------:R-:W-:Y:S01]  /*1ee10*/  MOV R208, R157 ;  /* 0x0000009d00d07202 */ /* 0x000fe20000000f00 */
[----:B------:R-:W-:Y:S01]  /*1ee20*/  IMAD.MOV.U32 R149, RZ, RZ, R135 ;  /* 0x000000ffff957224 */ /* 0x000fe200078e0087 */
[----:B------:R-:W-:Y:S01]  /*1ee30*/  MOV R157, R156 ;  /* 0x0000009c009d7202 */ /* 0x000fe20000000f00 */
[----:B------:R2:W5:Y:S01]  /*1ee40*/  LDL.LU R231, [R1+0xa4] ;  /* 0x0000a40001e77983 */ /* 0x0005620000300800 */
        /* <DEDUP_REMOVED lines=9> */
[----:B------:R-:W-:Y:S02]  /*1eee0*/  MOV R129, R184 ;  /* 0x000000b800817202 */ /* 0x000fe40000000f00 */
[----:B------:R-:W-:Y:S01]  /*1eef0*/  MOV R194, R187 ;  /* 0x000000bb00c27202 */ /* 0x000fe20000000f00 */
[--C-:B-1----:R-:W-:Y:S01]  /*1ef00*/  FFMA.FTZ R2, R158, c[0x0][0x2d0], -R107.reuse ;  /* 0x0000b4009e027a23 */ /* 0x102fe2000001086b */
[----:B------:R-:W-:Y:S02]  /*1ef10*/  MOV R187, R236 ;  /* 0x000000ec00bb7202 */ /* 0x000fe40000000f00 */
[----:B------:R2:W5:Y:S01]  /*1ef20*/  LDL.LU R236, [R1+0x9c] ;  /* 0x00009c0001ec7983 */ /* 0x0005620000300800 */
[----:B------:R1:W1:Y:S01]  /*1ef30*/  MUFU.EX2 R158, R2 ;  /* 0x00000002009e7308 */ /* 0x0002620000000800 */
[----:B------:R-:W-:Y:S02]  /*1ef40*/  MOV R184, R237 ;  /* 0x000000ed00b87202 */ /* 0x000fe40000000f00 */
[----:B------:R2:W5:Y:S01]  /*1ef50*/  LDL.LU R237, [R1+0x98] ;  /* 0x0000980001ed7983 */ /* 0x0005620000300800 */
[----:B------:R-:W-:Y:S02]  /*1ef60*/  MOV R111, R110 ;  /* 0x0000006e006f7202 */ /* 0x000fe40000000f00 */
[----:B------:R-:W-:Y:S02]  /*1ef70*/  MOV R110, R238 ;  /* 0x000000ee006e7202 */ /* 0x000fe40000000f00 */
[----:B------:R2:W5:Y:S01]  /*1ef80*/  LDL.LU R238, [R1+0x94] ;  /* 0x0000940001ee7983 */ /* 0x0005620000300800 */
[----:B---3--:R-:W-:Y:S02]  /*1ef90*/  F2FP.BF16.PACK_AB R81, R214, R163 ;  /* 0x000000a3d651723e */ /* 0x008fe400000010ff */
[----:B------:R-:W-:Y:S07]  /*1efa0*/  F2FP.BF16.PACK_AB R83, R213, R159 ;  /* 0x0000009fd553723e */ /* 0x000fee00000010ff */
[-C--:B----4-:R-:W-:Y:S03]  /*1efb0*/  HMMA.16816.F32.BF16 R4, R80, R88.reuse, R4 ;  /* 0x000000585004723c */ /* 0x090fe60000041804 */
[----:B-1----:R-:W-:Y:S01]  /*1efc0*/  FFMA.FTZ R2, R208, c[0x0][0x2d0], -R107 ;  /* 0x0000b400d0027a23 */ /* 0x002fe2000001086b */
[----:B------:R-:W-:Y:S02]  /*1efd0*/  F2FP.BF16.PACK_AB R84, R158, R155 ;  /* 0x0000009b9e54723e */ /* 0x000fe400000010ff */
[----:B------:R-:W-:Y:S01]  /*1efe0*/  MOV R208, R157 ;  /* 0x0000009d00d07202 */ /* 0x000fe20000000f00 */
[----:B------:R1:W-:Y:S01]  /*1eff0*/  MUFU.EX2 R162, R2 ;  /* 0x0000000200a27308 */ /* 0x0003e20000000800 */
[----:B------:R-:W-:Y:S01]  /*1f000*/  MOV R157, R156 ;  /* 0x0000009c009d7202 */ /* 0x000fe20000000f00 */
[----:B------:R-:W-:Y:S03]  /*1f010*/  IMAD.MOV.U32 R156, RZ, RZ, R151 ;  /* 0x000000ffff9c7224 */ /* 0x000fe600078e0097 */
[----:B------:R-:W-:Y:S02]  /*1f020*/  MOV R151, R150 ;  /* 0x0000009600977202 */ /* 0x000fe40000000f00 */
        /* <DEDUP_REMOVED lines=8> */
[----:B------:R1:W3:Y:S01]  /*1f0b0*/  MUFU.EX2 R161, R2 ;  /* 0x0000000200a17308 */ /* 0x0002e20000000800 */
        /* <DEDUP_REMOVED lines=23> */
[----:B------:R-:W-:Y:S01]  /*1f230*/  IMAD.MOV.U32 R150, RZ, RZ, R149 ;  /* 0x000000ffff967224 */ /* 0x000fe200078e0095 */
[----:B------:R-:W-:Y:S02]  /*1f240*/  MOV R149, R148 ;  /* 0x0000009400957202 */ /* 0x000fe40000000f00 */
[----:B------:R-:W-:Y:S01]  /*1f250*/  MOV R148, R201 ;  /* 0x000000c900947202 */ /* 0x000fe20000000f00 */
[--C-:B-1----:R-:W-:Y:S01]  /*1f260*/  FFMA.FTZ R2, R203, c[0x0][0x2d0], -R77.reuse ;  /* 0x0000b400cb027a23 */ /* 0x102fe2000001084d */
[----:B------:R-:W-:Y:S02]  /*1f270*/  MOV R203, R156 ;  /* 0x0000009c00cb7202 */ /* 0x000fe40000000f00 */
[----:B------:R-:W-:Y:S01]  /*1f280*/  MOV R201, R198 ;  /* 0x000000c600c97202 */ /* 0x000fe20000000f00 */
[----:B------:R1:W4:Y:S01]  /*1f290*/  MUFU.EX2 R156, R2 ;  /* 0x00000002009c7308 */ /* 0x0003220000000800 */
[----:B------:R-:W-:Y:S02]  /*1f2a0*/  MOV R198, R139 ;  /* 0x0000008b00c67202 */ /* 0x000fe40000000f00 */
[----:B------:R-:W-:Y:S02]  /*1f2b0*/  MOV R139, R138 ;  /* 0x0000008a008b7202 */ /* 0x000fe40000000f00 */
[----:B------:R-:W-:Y:S02]  /*1f2c0*/  MOV R138, R137 ;  /* 0x00000089008a7202 */ /* 0x000fe40000000f00 */
[----:B------:R-:W-:Y:S02]  /*1f2d0*/  MOV R137, R234 ;  /* 0x000000ea00897202 */ /* 0x000fe40000000f00 */
        /* <DEDUP_REMOVED lines=8> */
[----:B------:R-:W-:Y:S01]  /*1f360*/  MOV R193, R119 ;  /* 0x0000007700c17202 */ /* 0x000fe20000000f00 */
[--C-:B-1----:R-:W-:Y:S01]  /*1f370*/  FFMA.FTZ R2, R160, c[0x0][0x2d0], -R77.reuse ;  /* 0x0000b400a0027a23 */ /* 0x102fe2000001084d */
[----:B------:R-:W-:Y:S01]  /*1f380*/  MOV R160, R208 ;  /* 0x000000d000a07202 */ /* 0x000fe20000000f00 */
[----:B------:R2:W5:Y:S01]  /*1f390*/  LDL.LU R119, [R1+0x80] ;  /* 0x0000800001777983 */ /* 0x0005620000300800 */
[----:B------:R-:W-:Y:S01]  /*1f3a0*/  MOV R208, R149 ;  /* 0x0000009500d07202 */ /* 0x000fe20000000f00 */
[----:B------:R-:W-:Y:S01]  /*1f3b0*/  IMAD.MOV.U32 R149, RZ, RZ, R198 ;  /* 0x000000ffff957224 */ /* 0x000fe200078e00c6 */
[----:B------:R-:W-:Y:S02]  /*1f3c0*/  MOV R198, R138 ;  /* 0x0000008a00c67202 */ /* 0x000fe40000000f00 */
[----:B------:R-:W-:Y:S02]  /*1f3d0*/  MOV R138, R136 ;  /* 0x00000088008a7202 */ /* 0x000fe40000000f00 */
[----:B------:R-:W-:Y:S02]  /*1f3e0*/  MOV R136, R118 ;  /* 0x0000007600887202 */ /* 0x000fe40000000f00 */
[----:B------:R1:W-:Y:S01]  /*1f3f0*/  MUFU.EX2 R118, R2 ;  /* 0x0000000200767308 */ /* 0x0003e20000000800 */
        /* <DEDUP_REMOVED lines=9> */
[----:B---3--:R-:W-:Y:S02]  /*1f490*/  F2FP.BF16.PACK_AB R86, R161, R162 ;  /* 0x000000a2a156723e */ /* 0x008fe400000010ff */
[----:B----4-:R-:W-:Y:S01]  /*1f4a0*/  F2FP.BF16.PACK_AB R85, R156, R157 ;  /* 0x0000009d9c55723e */ /* 0x010fe200000010ff */
[----:B-1----:R-:W-:Y:S01]  /*1f4b0*/  FFMA.FTZ R2, R164, c[0x0][0x2d0], -R77 ;  /* 0x0000b400a4027a23 */ /* 0x002fe2000001084d */
[----:B------:R-:W-:Y:S02]  /*1f4c0*/  MOV R164, R203 ;  /* 0x000000cb00a47202 */ /* 0x000fe40000000f00 */
[----:B------:R-:W-:Y:S02]  /*1f4d0*/  MOV R203, R151 ;  /* 0x0000009700cb7202 */ /* 0x000fe40000000f00 */
[----:B------:R-:W-:Y:S02]  /*1f4e0*/  MOV R151, R201 ;  /* 0x000000c900977202 */ /* 0x000fe40000000f00 */
[----:B------:R-:W-:Y:S01]  /*1f4f0*/  MOV R201, R139 ;  /* 0x0000008b00c97202 */ /* 0x000fe20000000f00 */
[--C-:B------:R-:W-:Y:S01]  /*1f500*/  FFMA.FTZ R3, R203, c[0x0][0x2d0], -R78.reuse ;  /* 0x0000b400cb037a23 */ /* 0x100fe2000001084e */
[----:B------:R-:W-:Y:S02]  /*1f510*/  MOV R139, R138 ;  /* 0x0000008a008b7202 */ /* 0x000fe40000000f00 */
[----:B------:R-:W-:Y:S01]  /*1f520*/  MOV R138, R136 ;  /* 0x00000088008a7202 */ /* 0x000fe20000000f00 */
[----:B------:R1:W-:Y:S01]  /*1f530*/  MUFU.EX2 R209, R3 ;  /* 0x0000000300d17308 */ /* 0x0003e20000000800 */
[----:B------:R-:W-:Y:S02]  /*1f540*/  MOV R136, R134 ;  /* 0x0000008600887202 */ /* 0x000fe40000000f00 */
[----:B------:R-:W-:Y:S07]  /*1f550*/  MOV R134, R117 ;  /* 0x0000007500867202 */ /* 0x000fee0000000f00 */
[----:B------:R3:W4:Y:S01]  /*1f560*/  MUFU.EX2 R117, R2 ;  /* 0x0000000200757308 */ /* 0x0007220000000800 */
[--C-:B-1----:R-:W-:Y:S01]  /*1f570*/  FFMA.FTZ R3, R139, c[0x0][0x2d0], -R105.reuse ;  /* 0x0000b4008b037a23 */ /* 0x102fe20000010869 */
[----:B------:R-:W-:Y:S08]  /*1f580*/  MOV R139, R205 ;  /* 0x000000cd008b7202 */ /* 0x000ff00000000f00 */
[----:B------:R1:W-:Y:S01]  /*1f590*/  MUFU.EX2 R205, R3 ;  /* 0x0000000300cd7308 */ /* 0x0003e20000000800 */
[--C-:B---3--:R-:W-:Y:S01]  /*1f5a0*/  FFMA.FTZ R2, R165, c[0x0][0x2d0], -R105.reuse ;  /* 0x0000b400a5027a23 */ /* 0x108fe20000010869 */
[----:B------:R-:W-:Y:S02]  /*1f5b0*/  MOV R165, R164 ;  /* 0x000000a400a57202 */ /* 0x000fe40000000f00 */
[----:B------:R-:W-:Y:S06]  /*1f5c0*/  MOV R164, R160 ;  /* 0x000000a000a47202 */ /* 0x000fec0000000f00 */
[----:B------:R3:W-:Y:S01]  /*1f5d0*/  MUFU.EX2 R160, R2 ;  /* 0x0000000200a07308 */ /* 0x0007e20000000800 */
[----:B----4-:R-:W-:Y:S07]  /*1f5e0*/  F2FP.BF16.PACK_AB R87, R117, R118 ;  /* 0x000000767557723e */ /* 0x010fee00000010ff */
[C---:B------:R-:W-:Y:S04]  /*1f5f0*/  HMMA.16816.F32.BF16 R8, R84.reuse, R88, R8 ;  /* 0x000000585408723c */ /* 0x040fe80000041808 */
[--C-:B-1----:R-:W-:Y:S04]  /*1f600*/  FFMA.FTZ R3, R139, c[0x0][0x2d0], -R78.reuse ;  /* 0x0000b4008b037a23 */ /* 0x102fe8000001084e */
[-C--:B------:R-:W-:Y:S01]  /*1f610*/  HMMA.16816.F32.BF16 R12, R84, R90.reuse, R12 ;  /* 0x0000005a540c723c */ /* 0x080fe2000004180c */
[----:B------:R1:W-:Y:S07]  /*1f620*/  MUFU.EX2 R174, R3 ;  /* 0x0000000300ae7308 */ /* 0x0003ee0000000800 */
[C---:B------:R-:W-:Y:S01]  /*1f630*/  HMMA.16816.F32.BF16 R16, R80.reuse, R90, R16 ;  /* 0x0000005a5010723c */ /* 0x040fe20000041810 */
[----:B------:R-:W4:Y:S03]  /*1f640*/  LDSM.16.MT88.4 R88, [R226+0x1900] ;  /* 0x00190000e258783b */ /* 0x000f260000004200 */
[----:B---3--:R-:W-:Y:S04]  /*1f650*/  FFMA.FTZ R2, R165, c[0x0][0x2d0], -R105 ;  /* 0x0000b400a5027a23 */ /* 0x008fe80000010869 */
[-C--:B------:R-:W-:Y:S01]  /*1f660*/  HMMA.16816.F32.BF16 R20, R80, R92.reuse, R20 ;  /* 0x0000005c5014723c */ /* 0x080fe20000041814 */
[----:B------:R3:W2:Y:S07]  /*1f670*/  MUFU.EX2 R211, R2 ;  /* 0x0000000200d37308 */ /* 0x0006ae0000000800 */
[C---:B------:R-:W-:Y:S04]  /*1f680*/  HMMA.16816.F32.BF16 R24, R84.reuse, R92, R24 ;  /* 0x0000005c5418723c */ /* 0x040fe80000041818 */
[----:B-1----:R-:W-:Y:S04]  /*1f690*/  FFMA.FTZ R3, R100, c[0x0][0x2d0], -R77 ;  /* 0x0000b40064037a23 */ /* 0x002fe8000001084d */
[-C--:B------:R-:W-:Y:S08]  /*1f6a0*/  HMMA.16816.F32.BF16 R28, R84, R94.reuse, R28 ;  /* 0x0000005e541c723c */ /* 0x080ff0000004181c */
[C---:B------:R-:W-:Y:S01]  /*1f6b0*/  HMMA.16816.F32.BF16 R32, R80.reuse, R94, R32 ;  /* 0x0000005e5020723c */ /* 0x040fe20000041820 */
[----:B------:R-:W1:Y:S03]  /*1f6c0*/  LDSM.16.MT88.4 R92, [R224+0x2100] ;  /* 0x00210000e05c783b */ /* 0x000e660000004200 */
[--C-:B---3--:R-:W-:Y:S02]  /*1f6d0*/  FFMA.FTZ R2, R79, c[0x0][0x2d0], -R105.reuse ;  /* 0x0000b4004f027a23 */ /* 0x108fe40000010869 */
[--C-:B------:R-:W-:Y:S02]  /*1f6e0*/  FFMA.FTZ R79, R190, c[0x0][0x2d0], -R105.reuse ;  /* 0x0000b400be4f7a23 */ /* 0x100fe40000010869 */
[-C--:B------:R-:W-:Y:S01]  /*1f6f0*/  HMMA.16816.F32.BF16 R36, R80, R96.reuse, R36 ;  /* 0x000000605024723c */ /* 0x080fe20000041824 */
[----:B------:R3:W-:Y:S07]  /*1f700*/  MUFU.EX2 R212, R2 ;  /* 0x0000000200d47308 */ /* 0x0007ee0000000800 */
[C---:B------:R-:W-:Y:S08]  /*1f710*/  HMMA.16816.F32.BF16 R40, R84.reuse, R96, R40 ;  /* 0x000000605428723c */ /* 0x040ff00000041828 */
[-C--:B------:R-:W-:Y:S08]  /*1f720*/  HMMA.16816.F32.BF16 R44, R84, R98.reuse, R44 ;  /* 0x00000062542c723c */ /* 0x080ff0000004182c */
[C---:B------:R-:W-:Y:S01]  /*1f730*/  HMMA.16816.F32.BF16 R48, R80.reuse, R98, R48 ;  /* 0x000000625030723c */ /* 0x040fe20000041830 */
[----:B------:R-:W1:Y:S03]  /*1f740*/  LDSM.16.MT88.4 R96, [R227+0x2100] ;  /* 0x00210000e360783b */ /* 0x000e660000004200 */
[----:B---3--:R-:W-:Y:S04]  /*1f750*/  FFMA.FTZ R2, R164, c[0x0][0x2d0], -R105 ;  /* 0x0000b400a4027a23 */ /* 0x008fe80000010869 */
[-C--:B----4-:R-:W-:Y:S01]  /*1f760*/  HMMA.16816.F32.BF16 R52, R80, R88.reuse, R52 ;  /* 0x000000585034723c */ /* 0x090fe20000041834 */
[----:B------:R3:W4:Y:S01]  /*1f770*/  MUFU.EX2 R210, R2 ;  /* 0x0000000200d27308 */ /* 0x0007220000000800 */
[----:B------:R-:W-:Y:S06]  /*1f780*/  LDSM.16.MT88.4 R164, [R225+0x3100] ;  /* 0x00310000e1a4783b */ /* 0x000fec0000004200 */
[C---:B------:R-:W-:Y:S08]  /*1f790*/  HMMA.16816.F32.BF16 R56, R84.reuse, R88, R56 ;  /* 0x000000585438723c */ /* 0x040ff00000041838 */
[-C--:B------:R-:W-:Y:S08]  /*1f7a0*/  HMMA.16816.F32.BF16 R60, R84, R90.reuse, R60 ;  /* 0x0000005a543c723c */ /* 0x080ff0000004183c */
[----:B------:R-:W-:Y:S01]  /*1f7b0*/  HMMA.16816.F32.BF16 R64, R80, R90, R64 ;  /* 0x0000005a5040723c */ /* 0x000fe20000041840 */
[----:B------:R-:W-:Y:S03]  /*1f7c0*/  LDSM.16.MT88.4 R88, [R226+0x2100] ;  /* 0x00210000e258783b */ /* 0x000fe60000004200 */
[--C-:B---3--:R-:W-:Y:S01]  /*1f7d0*/  FFMA.FTZ R2, R150, c[0x0][0x2d0], -R78.reuse ;  /* 0x0000b40096027a23 */ /* 0x108fe2000001084e */
[----:B------:R-:W-:Y:S02]  /*1f7e0*/  MOV R150, R207 ;  /* 0x000000cf00967202 */ /* 0x000fe40000000f00 */
[----:B--2---:R-:W-:Y:S01]  /*1f7f0*/  F2FP.BF16.PACK_AB R80, R211, R160 ;  /* 0x000000a0d350723e */ /* 0x004fe200000010ff */
[----:B------:R2:W3:Y:S01]  /*1f800*/  MUFU.EX2 R207, R2 ;  /* 0x0000000200cf7308 */ /* 0x0004e20000000800 */
[----:B----4-:R-:W-:Y:S03]  /*1f810*/  F2FP.BF16.PACK_AB R82, R210, R212 ;  /* 0x000000d4d252723e */ /* 0x010fe600000010ff */
[--C-:B--2---:R-:W-:Y:S01]  /*1f820*/  FFMA.FTZ R2, R208, c[0x0][0x2d0], -R78.reuse ;  /* 0x0000b400d0027a23 */ /* 0x104fe2000001084e */
[----:B---3--:R-:W-:Y:S05]  /*1f830*/  F2FP.BF16.PACK_AB R81, R207, R209 ;  /* 0x000000d1cf51723e */ /* 0x008fea00000010ff */
[----:B------:R2:W-:Y:S02]  /*1f840*/  MUFU.EX2 R208, R2 ;  /* 0x0000000200d07308 */ /* 0x0005e40000000800 */
[----:B--2---:R-:W-:Y:S01]  /*1f850*/  FFMA.FTZ R2, R150, c[0x0][0x2d0], -R78 ;  /* 0x0000b40096027a23 */ /* 0x004fe2000001084e */
[----:B------:R-:W-:Y:S07]  /*1f860*/  MOV R150, R206 ;  /* 0x000000ce00967202 */ /* 0x000fee0000000f00 */
[----:B------:R2:W3:Y:S02]  /*1f870*/  MUFU.EX2 R206, R2 ;  /* 0x0000000200ce7308 */ /* 0x0004e40000000800 */
[--C-:B--2---:R-:W-:Y:S01]  /*1f880*/  FFMA.FTZ R2, R151, c[0x0][0x2d0], -R107.reuse ;  /* 0x0000b40097027a23 */ /* 0x104fe2000001086b */
[----:B------:R-:W-:Y:S02]  /*1f890*/  MOV R151, R111 ;  /* 0x0000006f00977202 */ /* 0x000fe40000000f00 */
[----:B---3--:R-:W-:Y:S05]  /*1f8a0*/  F2FP.BF16.PACK_AB R83, R206, R208 ;  /* 0x000000d0ce53723e */ /* 0x008fea00000010ff */
[----:B------:R2:W-:Y:S02]  /*1f8b0*/  MUFU.EX2 R171, R2 ;  /* 0x0000000200ab7308 */ /* 0x0005e40000000800 */
[-C--:B-1----:R-:W-:Y:S03]  /*1f8c0*/  HMMA.16816.F32.BF16 R4, R80, R92.reuse, R4 ;  /* 0x0000005c5004723c */ /* 0x082fe60000041804 */
[--C-:B--2---:R-:W-:Y:S01]  /*1f8d0*/  FFMA.FTZ R2, R150, c[0x0][0x2d0], -R107.reuse ;  /* 0x0000b40096027a23 */ /* 0x104fe2000001086b */
[----:B------:R-:W-:Y:S02]  /*1f8e0*/  MOV R150, R185 ;  /* 0x000000b900967202 */ /* 0x000fe40000000f00 */
[----:B------:R-:W-:Y:S02]  /*1f8f0*/  MOV R185, R110 ;  /* 0x0000006e00b97202 */ /* 0x000fe40000000f00 */
[----:B------:R1:W2:Y:S04]  /*1f900*/  MUFU.EX2 R169, R2 ;  /* 0x0000000200a97308 */ /* 0x0002a80000000800 */
[--C-:B-1----:R-:W-:Y:S01]  /*1f910*/  FFMA.FTZ R2, R149, c[0x0][0x2d0], -R107.reuse ;  /* 0x0000b40095027a23 */ /* 0x102fe2000001086b */
[----:B--2---:R-:W-:Y:S02]  /*1f920*/  F2FP.BF16.PACK_AB R84, R169, R171 ;  /* 0x000000aba954723e */ /* 0x004fe400000010ff */
[----:B------:R-:W-:Y:S03]  /*1f930*/  MOV R149, R187 ;  /* 0x000000bb00957202 */ /* 0x000fe60000000f00 */
[----:B------:R1:W-:Y:S02]  /*1f940*/  MUFU.EX2 R170, R2 ;  /* 0x0000000200aa7308 */ /* 0x0003e40000000800 */
[----:B-1----:R-:W-:Y:S08]  /*1f950*/  FFMA.FTZ R2, R148, c[0x0][0x2d0], -R107 ;  /* 0x0000b40094027a23 */ /* 0x002ff0000001086b */
[----:B------:R1:W2:Y:S02]  /*1f960*/  MUFU.EX2 R168, R2 ;  /* 0x0000000200a87308 */ /* 0x0002a40000000800 */
[--C-:B-1----:R-:W-:Y:S01]  /*1f970*/  FFMA.FTZ R2, R115, c[0x0][0x2d0], -R77.reuse ;  /* 0x0000b40073027a23 */ /* 0x102fe2000001084d */
[----:B--2---:R-:W-:Y:S07]  /*1f980*/  F2FP.BF16.PACK_AB R86, R168, R170 ;  /* 0x000000aaa856723e */ /* 0x004fee00000010ff */
[----:B------:R1:W-:Y:S02]  /*1f990*/  MUFU.EX2 R115, R2 ;  /* 0x0000000200737308 */ /* 0x0003e40000000800 */
[--C-:B-1----:R-:W-:Y:S02]  /*1f9a0*/  FFMA.FTZ R2, R201, c[0x0][0x2d0], -R77.reuse ;  /* 0x0000b400c9027a23 */ /* 0x102fe4000001084d */
        /* <DEDUP_REMOVED lines=10> */
[----:B------:R1:W2:Y:S02]  /*1fa50*/  MUFU.EX2 R112, R2 ;  /* 0x0000000200707308 */ /* 0x0002a40000000800 */
[--C-:B-1----:R-:W-:Y:S01]  /*1fa60*/  FFMA.FTZ R2, R201, c[0x0][0x2d0], -R77.reuse ;  /* 0x0000b400c9027a23 */ /* 0x102fe2000001084d */
[----:B------:R-:W-:Y:S02]  /*1fa70*/  MOV R201, R113 ;  /* 0x0000007100c97202 */ /* 0x000fe40000000f00 */
[----:B--2---:R-:W-:Y:S05]  /*1fa80*/  F2FP.BF16.PACK_AB R85, R112, R115 ;  /* 0x000000737055723e */ /* 0x004fea00000010ff */
[----:B------:R1:W-:Y:S02]  /*1fa90*/  MUFU.EX2 R113, R2 ;  /* 0x0000000200717308 */ /* 0x0003e40000000800 */
[----:B-1----:R-:W-:Y:S01]  /*1faa0*/  FFMA.FTZ R2, R198, c[0x0][0x2d0], -R77 ;  /* 0x0000b400c6027a23 */ /* 0x002fe2000001084d */
        /* <DEDUP_REMOVED lines=9> */
[----:B------:R1:W2:Y:S02]  /*1fb40*/  MUFU.EX2 R114, R2 ;  /* 0x0000000200727308 */ /* 0x0002a40000000800 */
[--C-:B-1----:R-:W-:Y:S01]  /*1fb50*/  FFMA.FTZ R2, R201, c[0x0][0x2d0], -R105.reuse ;  /* 0x0000b400c9027a23 */ /* 0x102fe20000010869 */
[----:B--2---:R-:W-:Y:S07]  /*1fb60*/  F2FP.BF16.PACK_AB R87, R114, R113 ;  /* 0x000000717257723e */ /* 0x004fee00000010ff */
[----:B------:R1:W2:Y:S01]  /*1fb70*/  MUFU.EX2 R175, R2 ;  /* 0x0000000200af7308 */ /* 0x0002a20000000800 */
[C---:B------:R-:W-:Y:S08]  /*1fb80*/  HMMA.16816.F32.BF16 R8, R84.reuse, R92, R8 ;  /* 0x0000005c5408723c */ /* 0x040ff00000041808 */
[-C--:B------:R-:W-:Y:S08]  /*1fb90*/  HMMA.16816.F32.BF16 R12, R84, R94.reuse, R12 ;  /* 0x0000005e540c723c */ /* 0x080ff0000004180c */
[C---:B------:R-:W-:Y:S01]  /*1fba0*/  HMMA.16816.F32.BF16 R16, R80.reuse, R94, R16 ;  /* 0x0000005e5010723c */ /* 0x040fe20000041810 */
[----:B------:R-:W-:Y:S03]  /*1fbb0*/  LDSM.16.MT88.4 R92, [R224+0x2900] ;  /* 0x00290000e05c783b */ /* 0x000fe60000004200 */
[--C-:B-1----:R-:W-:Y:S01]  /*1fbc0*/  FFMA.FTZ R2, R137, c[0x0][0x2d0], -R105.reuse ;  /* 0x0000b40089027a23 */ /* 0x102fe20000010869 */
[----:B------:R-:W-:Y:S02]  /*1fbd0*/  MOV R137, R136 ;  /* 0x0000008800897202 */ /* 0x000fe40000000f00 */
[----:B------:R-:W-:Y:S01]  /*1fbe0*/  MOV R136, R204 ;  /* 0x000000cc00887202 */ /* 0x000fe20000000f00 */
[-C--:B------:R-:W-:Y:S01]  /*1fbf0*/  HMMA.16816.F32.BF16 R20, R80, R96.reuse, R20 ;  /* 0x000000605014723c */ /* 0x080fe20000041814 */
[----:B------:R1:W-:Y:S07]  /*1fc00*/  MUFU.EX2 R204, R2 ;  /* 0x0000000200cc7308 */ /* 0x0003ee0000000800 */
[C---:B------:R-:W-:Y:S08]  /*1fc10*/  HMMA.16816.F32.BF16 R24, R84.reuse, R96, R24 ;  /* 0x000000605418723c */ /* 0x040ff00000041818 */
[-C--:B------:R-:W-:Y:S08]  /*1fc20*/  HMMA.16816.F32.BF16 R28, R84, R98.reuse, R28 ;  /* 0x00000062541c723c */ /* 0x080ff0000004181c */
[C---:B------:R-:W-:Y:S01]  /*1fc30*/  HMMA.16816.F32.BF16 R32, R80.reuse, R98, R32 ;  /* 0x000000625020723c */ /* 0x040fe20000041820 */
[----:B------:R-:W-:Y:S03]  /*1fc40*/  LDSM.16.MT88.4 R96, [R227+0x2900] ;  /* 0x00290000e360783b */ /* 0x000fe60000004200 */
[----:B-1----:R-:W-:Y:S04]  /*1fc50*/  FFMA.FTZ R2, R198, c[0x0][0x2d0], -R105 ;  /* 0x0000b400c6027a23 */ /* 0x002fe80000010869 */
[----:B------:R1:W-:Y:S04]  /*1fc60*/  MUFU.EX2 R203, R2 ;  /* 0x0000000200cb7308 */ /* 0x0003e80000000800 */
[--C-:B-1----:R-:W-:Y:S06]  /*1fc70*/  FFMA.FTZ R2, R138, c[0x0][0x2d0], -R78.reuse ;  /* 0x0000b4008a027a23 */ /* 0x102fec000001084e */
[----:B------:R1:W-:Y:S02]  /*1fc80*/  MUFU.EX2 R173, R2 ;  /* 0x0000000200ad7308 */ /* 0x0003e40000000800 */
[--C-:B-1----:R-:W-:Y:S01]  /*1fc90*/  FFMA.FTZ R2, R137, c[0x0][0x2d0], -R78.reuse ;  /* 0x0000b40089027a23 */ /* 0x102fe2000001084e */
[----:B------:R-:W-:Y:S02]  /*1fca0*/  MOV R137, R134 ;  /* 0x0000008600897202 */ /* 0x000fe40000000f00 */
[----:B------:R-:W-:Y:S05]  /*1fcb0*/  MOV R134, R194 ;  /* 0x000000c200867202 */ /* 0x000fea0000000f00 */
[----:B------:R1:W-:Y:S01]  /*1fcc0*/  MUFU.EX2 R198, R2 ;  /* 0x0000000200c67308 */ /* 0x0003e20000000800 */
[----:B------:R-:W-:Y:S01]  /*1fcd0*/  MOV R148, R134 ;  /* 0x0000008600947202 */ /* 0x000fe20000000f00 */
[--C-:B-1----:R-:W-:Y:S01]  /*1fce0*/  FFMA.FTZ R2, R136, c[0x0][0x2d0], -R78.reuse ;  /* 0x0000b40088027a23 */ /* 0x102fe2000001084e */
[----:B------:R-:W-:Y:S07]  /*1fcf0*/  MOV R136, R192 ;  /* 0x000000c000887202 */ /* 0x000fee0000000f00 */
[----:B------:R1:W3:Y:S01]  /*1fd00*/  MUFU.EX2 R201, R2 ;  /* 0x0000000200c97308 */ /* 0x0002e20000000800 */
[----:B------:R-:W-:Y:S01]  /*1fd10*/  MOV R138, R136 ;  /* 0x00000088008a7202 */ /* 0x000fe20000000f00 */
[----:B-1----:R-:W-:Y:S01]  /*1fd20*/  FFMA.FTZ R2, R135, c[0x0][0x2d0], -R107 ;  /* 0x0000b40087027a23 */ /* 0x002fe2000001086b */
[----:B------:R-:W-:Y:S07]  /*1fd30*/  MOV R135, R193 ;  /* 0x000000c100877202 */ /* 0x000fee0000000f00 */
[----:B------:R1:W-:Y:S01]  /*1fd40*/  MUFU.EX2 R172, R2 ;  /* 0x0000000200ac7308 */ /* 0x0003e20000000800 */
[----:B------:R-:W-:Y:S02]  /*1fd50*/  IMAD.MOV.U32 R139, RZ, RZ, R135 ;  /* 0x000000ffff8b7224 */ /* 0x000fe400078e0087 */
[--C-:B-1----:R-:W-:Y:S07]  /*1fd60*/  FFMA.FTZ R2, R103, c[0x0][0x2d0], -R107.reuse ;  /* 0x0000b40067027a23 */ /* 0x102fee000001086b */
[----:B------:R1:W4:Y:S02]  /*1fd70*/  MUFU.EX2 R194, R2 ;  /* 0x0000000200c27308 */ /* 0x0003240000000800 */
[--C-:B-1----:R-:W-:Y:S08]  /*1fd80*/  FFMA.FTZ R2, R102, c[0x0][0x2d0], -R107.reuse ;  /* 0x0000b40066027a23 */ /* 0x102ff0000001086b */
[----:B------:R1:W-:Y:S02]  /*1fd90*/  MUFU.EX2 R193, R2 ;  /* 0x0000000200c17308 */ /* 0x0003e40000000800 */
[----:B-1----:R-:W-:Y:S02]  /*1fda0*/  FFMA.FTZ R2, R101, c[0x0][0x2d0], -R107 ;  /* 0x0000b40065027a23 */ /* 0x002fe4000001086b */
[----:B------:R-:W1:Y:S06]  /*1fdb0*/  LDSM.16.MT88.4 R100, [R225+0x2100] ;  /* 0x00210000e164783b */ /* 0x000e6c0000004200 */
[----:B------:R2:W1:Y:S02]  /*1fdc0*/  MUFU.EX2 R192, R2 ;  /* 0x0000000200c07308 */ /* 0x0004640000000800 */
[----:B--2---:R-:W-:Y:S08]  /*1fdd0*/  FFMA.FTZ R2, R108, c[0x0][0x2d0], -R77 ;  /* 0x0000b4006c027a23 */ /* 0x004ff0000001084d */
[----:B------:R2:W-:Y:S10]  /*1fde0*/  MUFU.EX2 R108, R3 ;  /* 0x00000003006c7308 */ /* 0x0005f40000000800 */
[----:B------:R3:W3:Y:S01]  /*1fdf0*/  MUFU.EX2 R111, R2 ;  /* 0x00000002006f7308 */ /* 0x0006e20000000800 */
[-C--:B-1----:R-:W-:Y:S08]  /*1fe00*/  HMMA.16816.F32.BF16 R36, R80, R100.reuse, R36 ;  /* 0x000000645024723c */ /* 0x082ff00000041824 */
[C---:B------:R-:W-:Y:S04]  /*1fe10*/  HMMA.16816.F32.BF16 R40, R84.reuse, R100, R40 ;  /* 0x000000645428723c */ /* 0x040fe80000041828 */
[--C-:B--2---:R-:W-:Y:S02]  /*1fe20*/  FFMA.FTZ R3, R137, c[0x0][0x2d0], -R105.reuse ;  /* 0x0000b40089037a23 */ /* 0x104fe40000010869 */
[----:B------:R-:W2:Y:S01]  /*1fe30*/  LDL.LU R137, [R1+0x48] ;  /* 0x0000480001897983 */ /* 0x000ea20000300800 */
[----:B------:R-:W-:Y:S01]  /*1fe40*/  FFMA.FTZ R105, R189, c[0x0][0x2d0], -R105 ;  /* 0x0000b400bd697a23 */ /* 0x000fe20000010869 */
[-C--:B------:R-:W-:Y:S01]  /*1fe50*/  HMMA.16816.F32.BF16 R44, R84, R102.reuse, R44 ;  /* 0x00000066542c723c */ /* 0x080fe2000004182c */
[----:B------:R1:W-:Y:S01]  /*1fe60*/  MUFU.EX2 R190, R3 ;  /* 0x0000000300be7308 */ /* 0x0003e20000000800 */
[----:B------:R-:W2:Y:S04]  /*1fe70*/  LDL.LU R136, [R1+0x54] ;  /* 0x0000540001887983 */ /* 0x000ea80000300800 */
[----:B------:R-:W2:Y:S01]  /*1fe80*/  LDL.LU R135, [R1+0x50] ;  /* 0x0000500001877983 */ /* 0x000ea20000300800 */
[--C-:B---3--:R-:W-:Y:S01]  /*1fe90*/  FFMA.FTZ R2, R109, c[0x0][0x2d0], -R77.reuse ;  /* 0x0000b4006d027a23 */ /* 0x108fe2000001084d */
[C---:B------:R-:W-:Y:S02]  /*1fea0*/  HMMA.16816.F32.BF16 R48, R80.reuse, R102, R48 ;  /* 0x000000665030723c */ /* 0x040fe40000041830 */
[----:B------:R-:W3:Y:S01]  /*1feb0*/  LDL.LU R134, [R1+0x4c] ;  /* 0x00004c0001867983 */ /* 0x000ee20000300800 */
[----:B------:R4:W-:Y:S03]  /*1fec0*/  MUFU.EX2 R109, R2 ;  /* 0x00000002006d7308 */ /* 0x0009e60000000800 */
[----:B------:R-:W2:Y:S02]  /*1fed0*/  LDSM.16.MT88.4 R100, [R225+0x2900] ;  /* 0x00290000e164783b */ /* 0x000ea40000004200 */
[-C--:B------:R-:W-:Y:S05]  /*1fee0*/  HMMA.16816.F32.BF16 R52, R80, R88.reuse, R52 ;  /* 0x000000585034723c */ /* 0x080fea0000041834 */
[----:B------:R4:W4:Y:S03]  /*1fef0*/  MUFU.EX2 R189, R79 ;  /* 0x0000004f00bd7308 */ /* 0x0009260000000800 */
[C---:B------:R-:W-:Y:S04]  /*1ff00*/  HMMA.16816.F32.BF16 R56, R84.reuse, R88, R56 ;  /* 0x000000585438723c */ /* 0x040fe80000041838 */
[--C-:B-1----:R-:W-:Y:S03]  /*1ff10*/  FFMA.FTZ R3, R150, c[0x0][0x2d0], -R78.reuse ;  /* 0x0000b40096037a23 */ /* 0x102fe6000001084e */
[----:B------:R1:W-:Y:S01]  /*1ff20*/  MUFU.EX2 R187, R105 ;  /* 0x0000006900bb7308 */ /* 0x0003e20000000800 */
[-C--:B------:R-:W-:Y:S01]  /*1ff30*/  HMMA.16816.F32.BF16 R60, R84, R90.reuse, R60 ;  /* 0x0000005a543c723c */ /* 0x080fe2000004183c */
[----:B------:R-:W2:Y:S03]  /*1ff40*/  LDSM.16.MT88.4 R84, [R226+0x2900] ;  /* 0x00290000e254783b */ /* 0x000ea60000004200 */
[--C-:B----4-:R-:W-:Y:S02]  /*1ff50*/  FFMA.FTZ R2, R188, c[0x0][0x2d0], -R77.reuse ;  /* 0x0000b400bc027a23 */ /* 0x110fe4000001084d */
[--C-:B------:R-:W-:Y:S02]  /*1ff60*/  FFMA.FTZ R88, R184, c[0x0][0x2d0], -R77.reuse ;  /* 0x0000b400b8587a23 */ /* 0x100fe4000001084d */
[----:B------:R-:W-:Y:S01]  /*1ff70*/  HMMA.16816.F32.BF16 R64, R80, R90, R64 ;  /* 0x0000005a5040723c */ /* 0x000fe20000041840 */
[----:B------:R4:W4:Y:S03]  /*1ff80*/  MUFU.EX2 R110, R2 ;  /* 0x00000002006e7308 */ /* 0x0009260000000800 */
[----:B------:R-:W-:Y:S01]  /*1ff90*/  FFMA.FTZ R89, R76, c[0x0][0x2d0], -R77 ;  /* 0x0000b4004c597a23 */ /* 0x000fe2000001084d */
[----:B------:R-:W-:Y:S02]  /*1ffa0*/  F2FP.BF16.PACK_AB R76, R175, R205 ;  /* 0x000000cdaf4c723e */ /* 0x000fe400000010ff */
[----:B------:R-:W-:Y:S02]  /*1ffb0*/  F2FP.BF16.PACK_AB R79, R201, R198 ;  /* 0x000000c6c94f723e */ /* 0x000fe400000010ff */
[----:B------:R-:W-:Y:S02]  /*1ffc0*/  F2FP.BF16.PACK_AB R80, R194, R172 ;  /* 0x000000acc250723e */ /* 0x000fe400000010ff */
[----:B------:R4:W4:Y:S01]  /*1ffd0*/  MUFU.EX2 R188, R104 ;  /* 0x0000006800bc7308 */ /* 0x0009220000000800 */
[----:B------:R-:W-:Y:S02]  /*1ffe0*/  F2FP.BF16.PACK_AB R82, R192, R193 ;  /* 0x000000c1c052723e */ /* 0x000fe400000010ff */
[----:B------:R-:W-:Y:S01]  /*1fff0*/  F2FP.BF16.PACK_AB R81, R111, R108 ;  /* 0x0000006c6f51723e */ /* 0x000fe200000010ff */
[--C-:B-1----:R-:W-:Y:S01]  /*20000*/  FFMA.FTZ R105, R148, c[0x0][0x2d0], -R107.reuse ;  /* 0x0000b40094697a23 */ /* 0x102fe2000001086b */
[----:B------:R-:W-:Y:S05]  /*20010*/  F2FP.BF16.PACK_AB R180, R189, R190 ;  /* 0x000000bebdb4723e */ /* 0x000fea00000010ff */
[----:B------:R-:W-:Y:S01]  /*20020*/  MUFU.EX2 R184, R3 ;  /* 0x0000000300b87308 */ /* 0x000fe20000000800 */
[--C-:B----4-:R-:W-:Y:S01]  /*20030*/  FFMA.FTZ R2, R185, c[0x0][0x2d0], -R78.reuse ;  /* 0x0000b400b9027a23 */ /* 0x110fe2000001084e */
[----:B------:R-:W-:Y:S08]  /*20040*/  F2FP.BF16.PACK_AB R83, R110, R109 ;  /* 0x0000006d6e53723e */ /* 0x000ff000000010ff */
[----:B------:R1:W-:Y:S01]  /*20050*/  MUFU.EX2 R185, R2 ;  /* 0x0000000200b97308 */ /* 0x0003e20000000800 */
[--C-:B------:R-:W-:Y:S01]  /*20060*/  FFMA.FTZ R104, R149, c[0x0][0x2d0], -R107.reuse ;  /* 0x0000b40095687a23 */ /* 0x100fe2000001086b */
[----:B------:R-:W-:Y:S01]  /*20070*/  F2FP.BF16.PACK_AB R182, R187, R188 ;  /* 0x000000bcbbb6723e */ /* 0x000fe200000010ff */
[----:B------:R-:W-:Y:S07]  /*20080*/  FFMA.FTZ R107, R139, c[0x0][0x2d0], -R107 ;  /* 0x0000b4008b6b7a23 */ /* 0x000fee000001086b */
[----:B------:R-:W-:Y:S10]  /*20090*/  MUFU.EX2 R105, R105 ;  /* 0x0000006900697308 */ /* 0x000ff40000000800 */
[----:B------:R-:W4:Y:S01]  /*200a0*/  MUFU.EX2 R107, R107 ;  /* 0x0000006b006b7308 */ /* 0x000f220000000800 */
[--C-:B-1----:R-:W-:Y:S02]  /*200b0*/  FFMA.FTZ R2, R151, c[0x0][0x2d0], -R78.reuse ;  /* 0x0000b40097027a23 */ /* 0x102fe4000001084e */
[----:B------:R-:W-:Y:S01]  /*200c0*/  FFMA.FTZ R78, R186, c[0x0][0x2d0], -R78 ;  /* 0x0000b400ba4e7a23 */ /* 0x000fe2000001084e */
[----:B------:R-:W-:Y:S06]  /*200d0*/  LDSM.16.MT88.4 R148, [R227+0x3100] ;  /* 0x00310000e394783b */ /* 0x000fec0000004200 */
[----:B------:R1:W1:Y:S10]  /*200e0*/  MUFU.EX2 R186, R2 ;  /* 0x0000000200ba7308 */ /* 0x0002740000000800 */
[----:B------:R-:W1:Y:S01]  /*200f0*/  MUFU.EX2 R104, R104 ;  /* 0x0000006800687308 */ /* 0x000e620000000800 */
[----:B----4-:R-:W-:Y:S09]  /*20100*/  F2FP.BF16.PACK_AB R178, R107, R106 ;  /* 0x0000006a6bb2723e */ /* 0x010ff200000010ff */
[----:B------:R-:W-:Y:S01]  /*20110*/  MUFU.EX2 R91, R88 ;  /* 0x00000058005b7308 */ /* 0x000fe20000000800 */
[----:B-1----:R-:W-:Y:S01]  /*20120*/  FFMA.FTZ R2, R138, c[0x0][0x2d0], -R77 ;  /* 0x0000b4008a027a23 */ /* 0x002fe2000001084d */
[----:B------:R-:W-:Y:S02]  /*20130*/  F2FP.BF16.PACK_AB R77, R173, R174 ;  /* 0x000000aead4d723e */ /* 0x000fe400000010ff */
[----:B------:R-:W-:Y:S06]  /*20140*/  F2FP.BF16.PACK_AB R181, R186, R185 ;  /* 0x000000b9bab5723e */ /* 0x000fec00000010ff */
[----:B------:R-:W1:Y:S01]  /*20150*/  MUFU.EX2 R88, R89 ;  /* 0x0000005900587308 */ /* 0x000e620000000800 */
[----:B------:R-:W-:Y:S09]  /*20160*/  F2FP.BF16.PACK_AB R176, R105, R104 ;  /* 0x0000006869b0723e */ /* 0x000ff200000010ff */
[----:B------:R-:W4:Y:S01]  /*20170*/  MUFU.EX2 R90, R2 ;  /* 0x00000002005a7308 */ /* 0x000f220000000800 */
[----:B-1----:R-:W-:Y:S02]  /*20180*/  F2FP.BF16.PACK_AB R179, R75, R88 ;  /* 0x000000584bb3723e */ /* 0x002fe400000010ff */
[----:B----4-:R-:W-:Y:S01]  /*20190*/  F2FP.BF16.PACK_AB R177, R91, R90 ;  /* 0x0000005a5bb1723e */ /* 0x010fe200000010ff */
[----:B--2---:R-:W-:Y:S01]  /*201a0*/  FFMA.FTZ R70, R70, R137, R245 ;  /* 0x0000008946467223 */ /* 0x004fe200000100f5 */
[----:B------:R-:W-:Y:S02]  /*201b0*/  MOV R137, R132 ;  /* 0x0000008400897202 */ /* 0x000fe40000000f00 */
[----:B------:R-:W-:Y:S01]  /*201c0*/  MOV R245, R122 ;  /* 0x0000007a00f57202 */ /* 0x000fe20000000f00 */
[----:B------:R-:W-:Y:S01]  /*201d0*/  FFMA.FTZ R69, R69, R136, R243 ;  /* 0x0000008845457223 */ /* 0x000fe200000100f3 */
[----:B------:R-:W-:Y:S01]  /*201e0*/  MOV R136, R133 ;  /* 0x0000008500887202 */ /* 0x000fe20000000f00 */
[----:B------:R-:W-:Y:S01]  /*201f0*/  FADD.FTZ R70, R246, R70 ;  /* 0x00000046f6467221 */ /* 0x000fe20000010000 */
[----:B------:R-:W-:Y:S01]  /*20200*/  MOV R243, R127 ;  /* 0x0000007f00f37202 */ /* 0x000fe20000000f00 */
[----:B------:R-:W-:Y:S02]  /*20210*/  FFMA.FTZ R68, R68, R135, R219 ;  /* 0x0000008744447223 */ /* 0x000fe400000100db */
[----:B------:R-:W-:Y:S02]  /*20220*/  FADD.FTZ R69, R244, R69 ;  /* 0x00000045f4457221 */ /* 0x000fe40000010000 */
[----:B---3--:R-:W-:Y:S02]  /*20230*/  FFMA.FTZ R0, R0, R134, R116 ;  /* 0x0000008600007223 */ /* 0x008fe40000010074 */
[----:B------:R1:W2:Y:S01]  /*20240*/  MUFU.EX2 R116, R78 ;  /* 0x0000004e00747308 */ /* 0x0002a20000000800 */
[----:B------:R-:W3:Y:S01]  /*20250*/  LDSM.16.MT88.4 R132, [R224+0x3100] ;  /* 0x00310000e084783b */ /* 0x000ee20000004200 */
        /* <DEDUP_REMOVED lines=11> */
[----:B-1----:R-:W-:Y:S01]  /*20310*/  F2FP.BF16.PACK_AB R78, R203, R204 ;  /* 0x000000cccb4e723e */ /* 0x002fe200000010ff */
[----:B------:R-:W-:Y:S01]  /*20320*/  FADD.FTZ R2, R124, R2 ;  /* 0x000000027c027221 */ /* 0x000fe20000010000 */
[----:B--2---:R-:W-:Y:S01]  /*20330*/  F2FP.BF16.PACK_AB R183, R116, R184 ;  /* 0x000000b874b7723e */ /* 0x004fe200000010ff */
[----:B------:R-:W-:Y:S02]  /*20340*/  FADD.FTZ R0, R123, R0 ;  /* 0x000000007b007221 */ /* 0x000fe40000010000 */
[----:B------:R-:W-:Y:S02]  /*20350*/  FADD.FTZ R70, R121, R68 ;  /* 0x0000004479467221 */ /* 0x000fe40000010000 */
[-C--:B------:R-:W-:Y:S05]  /*20360*/  HMMA.16816.F32.BF16 R4, R76, R92.reuse, R4 ;  /* 0x0000005c4c04723c */ /* 0x080fea0000041804 */
[----:B------:R-:W-:Y:S02]  /*20370*/  FADD.FTZ R68, R120, R2 ;  /* 0x0000000278447221 */ /* 0x000fe40000010000 */
[----:B------:R-:W-:Y:S01]  /*20380*/  FADD.FTZ R0, R143, R0 ;  /* 0x000000008f007221 */ /* 0x000fe20000010000 */
[C---:B------:R-:W-:Y:S04]  /*20390*/  HMMA.16816.F32.BF16 R8, R80.reuse, R92, R8 ;  /* 0x0000005c5008723c */ /* 0x040fe80000041808 */
[----:B------:R-:W-:Y:S04]  /*203a0*/  FADD.FTZ R3, R199, R3 ;  /* 0x00000003c7037221 */ /* 0x000fe80000010000 */
[-C--:B------:R-:W-:Y:S04]  /*203b0*/  HMMA.16816.F32.BF16 R12, R80, R94.reuse, R12 ;  /* 0x0000005e500c723c */ /* 0x080fe8000004180c */
[----:B------:R-:W-:Y:S04]  /*203c0*/  FADD.FTZ R3, R202, R3 ;  /* 0x00000003ca037221 */ /* 0x000fe80000010000 */
[C---:B------:R-:W-:Y:S04]  /*203d0*/  HMMA.16816.F32.BF16 R16, R76.reuse, R94, R16 ;  /* 0x0000005e4c10723c */ /* 0x040fe80000041810 */
[----:B------:R-:W-:Y:S04]  /*203e0*/  FADD.FTZ R3, R195, R3 ;  /* 0x00000003c3037221 */ /* 0x000fe80000010000 */
[-C--:B------:R-:W-:Y:S04]  /*203f0*/  HMMA.16816.F32.BF16 R20, R76, R96.reuse, R20 ;  /* 0x000000604c14723c */ /* 0x080fe80000041814 */
[----:B------:R-:W-:Y:S02]  /*20400*/  FADD.FTZ R69, R196, R3 ;  /* 0x00000003c4457221 */ /* 0x000fe40000010000 */
[----:B------:R-:W-:Y:S02]  /*20410*/  FADD.FTZ R3, R142, R70 ;  /* 0x000000468e037221 */ /* 0x000fe40000010000 */
[C---:B------:R-:W-:Y:S04]  /*20420*/  HMMA.16816.F32.BF16 R24, R80.reuse, R96, R24 ;  /* 0x000000605018723c */ /* 0x040fe80000041818 */
[----:B------:R-:W-:Y:S02]  /*20430*/  FADD.FTZ R3, R243, R3 ;  /* 0x00000003f3037221 */ /* 0x000fe40000010000 */
[----:B------:R-:W-:Y:S02]  /*20440*/  FADD.FTZ R2, R197, R69 ;  /* 0x00000045c5027221 */ /* 0x000fe40000010000 */
[-C--:B------:R-:W-:Y:S04]  /*20450*/  HMMA.16816.F32.BF16 R28, R80, R98.reuse, R28 ;  /* 0x00000062501c723c */ /* 0x080fe8000004181c */
[----:B------:R-:W-:Y:S04]  /*20460*/  FADD.FTZ R2, R200, R2 ;  /* 0x00000002c8027221 */ /* 0x000fe80000010000 */
        /* <DEDUP_REMOVED lines=9> */
[-C--:B---3--:R-:W-:Y:S07]  /*20500*/  HMMA.16816.F32.BF16 R120, R180, R132.reuse, R4 ;  /* 0x00000084b478723c */ /* 0x088fee0000041804 */
        /* <DEDUP_REMOVED lines=107> */
.L_x_727:
        /* <DEDUP_REMOVED lines=120> */
.L_x_671:
[----:B------:R-:W3:Y:S02]  /*21340*/  S2R R55, SR_CTAID.Y ;  /* 0x0000000000377919 */ /* 0x000ee40000002600 */
[----:B---3--:R-:W-:Y:S01]  /*21350*/  SHF.R.S32.HI R43, RZ, 0x1f, R55 ;  /* 0x0000001fff2b7819 */ /* 0x008fe20000011437 */
[----:B------:R-:W-:Y:S05]  /*21360*/  @P4 BRA `(.L_x_729) ;  /* 0x0000130000004947 */ /* 0x000fea0003800000 */
[----:B------:R-:W3:Y:S01]  /*21370*/  LDL R44, [R1+0x78] ;  /* 0x00007800012c7983 */ /* 0x000ee20000100800 */
[----:B------:R-:W-:Y:S01]  /*21380*/  IMAD.MOV.U32 R6, RZ, RZ, -0x10 ;  /* 0xfffffff0ff067424 */ /* 0x000fe200078e00ff */
[----:B------:R-:W-:Y:S02]  /*21390*/  F2FP.BF16.PACK_AB R5, R121, R120 ;  /* 0x000000787905723e */ /* 0x000fe400000010ff */
[----:B------:R-:W4:Y:S01]  /*213a0*/  S2R R41, SR_TID.X ;  /* 0x0000000000297919 */ /* 0x000f220000002100 */
        /* <DEDUP_REMOVED lines=12> */
[----:B----4-:R-:W-:Y:S02]  /*21470*/  SHF.R.S32.HI R42, RZ, 0x1f, R41 ;  /* 0x0000001fff2a7819 */ /* 0x010fe40000011429 */
        /* <DEDUP_REMOVED lines=16> */
[----:B--2---:R-:W-:Y:S01]  /*21580*/  IMAD.IADD R27, R41, 0x1, -R0 ;  /* 0x00000001291b7824 */ /* 0x004fe200078e0a00 */
        /* <DEDUP_REMOVED lines=35> */
[----:B--2---:R-:W-:-:S03]  /*217c0*/  IMAD.MOV.U32 R5, RZ, RZ, 0x20 ;  /* 0x00000020ff057424 */ /* 0x004fc600078e00ff */
        /* <DEDUP_REMOVED lines=14> */
[----:B--2---:R-:W-:-:S03]  /*218b0*/  IMAD.IADD R3, R8, 0x1, R2 ;  /* 0x0000000108037824 */ /* 0x004fc600078e0202 */
        /* <DEDUP_REMOVED lines=36> */
.L_x_730:
        /* <DEDUP_REMOVED lines=183> */
.L_x_729:
        /* <DEDUP_REMOVED lines=19> */
.L_x_731:
[----:B----4-:R-:W3:Y:S01]  /*227a0*/  S2R R10, SR_TID.X ;  /* 0x00000000000a7919 */ /* 0x010ee20000002100 */
[----:B------:R-:W-:Y:S01]  /*227b0*/  SHF.R.S32.HI R0, RZ, 0x1f, R8 ;  /* 0x0000001fff007819 */ /* 0x000fe20000011408 */
[----:B------:R-:W-:Y:S01]  /*227c0*/  BSSY B0, `(.L_x_732) ;  /* 0x0000026000007945 */ /* 0x000fe20003800000 */
[----:B-1----:R-:W-:-:S02]  /*227d0*/  SEL R9, R8, RZ, !P0 ;  /* 0x000000ff08097207 */ /* 0x002fc40004000000 */
[----:B------:R-:W-:Y:S02]  /*227e0*/  SEL R11, R0, RZ, !P0 ;  /* 0x000000ff000b7207 */ /* 0x000fe40004000000 */
[----:B---3--:R-:W-:-:S13]  /*227f0*/  ISETP.GT.AND P1, PT, R10, 0x7f, PT ;  /* 0x0000007f0a00780c */ /* 0x008fda0003f24270 */
        /* <DEDUP_REMOVED lines=34> */
.L_x_733:
[----:B------:R-:W-:Y:S05]  /*22a20*/  BSYNC B0 ;  /* 0x0000000000007941 */ /* 0x000fea0003800000 */
.L_x_732:
[----:B------:R-:W3:Y:S01]  /*22a30*/  S2R R12, SR_CTAID.X ;  /* 0x00000000000c7919 */ /* 0x000ee20000002500 */
        /* <DEDUP_REMOVED lines=16> */
[----:B---3--:R-:W-:Y:S02]  /*22b40*/  IMAD R4, R12, 0x80, R4 ;  /* 0x000000800c047824 */ /* 0x008fe400078e0204 */
        /* <DEDUP_REMOVED lines=28> */
[----:B------:R-:W3:Y:S01]  /*22d10*/  SHFL.IDX PT, R7, R3, RZ, 0x181f ;  /* 0x00181fff03077589 */ /* 0x000ee200000e0000 */
[----:B------:R-:W-:-:S02]  /*22d20*/  IADD3 R8, R2, 0x10, RZ ;  /* 0x0000001002087810 */ /* 0x000fc40007ffe0ff */
[-C--:B------:R-:W-:Y:S01]  /*22d30*/  ISETP.GE.OR P1, PT, R2, R19.reuse, P0 ;  /* 0x000000130200720c */ /* 0x080fe20000726670 */
[----:B------:R-:W4:Y:S01]  /*22d40*/  SHFL.IDX PT, R9, R3, 0x1, 0x181f ;  /* 0x00381f0003097f89 */ /* 0x000f2200000e0000 */
[-C--:B------:R-:W-:Y:S02]  /*22d50*/  ISETP.GE.OR P5, PT, R8, R19.reuse, P0 ;  /* 0x000000130800720c */ /* 0x080fe400007a6670 */
[C---:B------:R-:W-:Y:S01]  /*22d60*/  IADD3 R14, R2.reuse, 0x20, RZ ;  /* 0x00000020020e7810 */ /* 0x040fe20007ffe0ff */
[----:B------:R-:W2:Y:S01]  /*22d70*/  SHFL.IDX PT, R8, R4, 0x2, 0x181f ;  /* 0x00581f0004087f89 */ /* 0x000ea200000e0000 */
[----:B------:R-:W-:Y:S02]  /*22d80*/  IADD3 R10, R2, 0x40, RZ ;  /* 0x00000040020a7810 */ /* 0x000fe40007ffe0ff */
[----:B------:R-:W-:Y:S01]  /*22d90*/  ISETP.GE.OR P4, PT, R14, R19, P0 ;  /* 0x000000130e00720c */ /* 0x000fe20000786670 */
[----:B------:R-:W2:Y:S01]  /*22da0*/  SHFL.IDX PT, R12, R3, 0x2, 0x181f ;  /* 0x00581f00030c7f89 */ /* 0x000ea200000e0000 */
[----:B------:R-:W-:-:S02]  /*22db0*/  IADD3 R13, R2, 0x30, RZ ;  /* 0x00000030020d7810 */ /* 0x000fc40007ffe0ff */
[-C--:B------:R-:W-:Y:S01]  /*22dc0*/  ISETP.GE.OR P6, PT, R10, R19.reuse, P0 ;  /* 0x000000130a00720c */ /* 0x080fe200007c6670 */
[----:B------:R-:W2:Y:S01]  /*22dd0*/  SHFL.IDX PT, R11, R4, 0x3, 0x181f ;  /* 0x00781f00040b7f89 */ /* 0x000ea200000e0000 */
[C---:B-1----:R-:W-:Y:S02]  /*22de0*/  @!P1 LEA R6, P2, R0.reuse, R6, 0x1 ;  /* 0x0000000600069211 */ /* 0x042fe400078408ff */
[----:B------:R-:W-:Y:S01]  /*22df0*/  ISETP.GE.OR P3, PT, R13, R19, P0 ;  /* 0x000000130d00720c */ /* 0x000fe20000766670 */
[----:B------:R-:W1:Y:S01]  /*22e00*/  SHFL.IDX PT, R14, R3, 0x3, 0x181f ;  /* 0x00781f00030e7f89 */ /* 0x000e6200000e0000 */
[----:B---3--:R-:W-:-:S03]  /*22e10*/  @!P1 LEA.HI.X R7, R0, R7, R20, 0x1, P2 ;  /* 0x0000000700079211 */ /* 0x008fc600010f0c14 */
[----:B------:R-:W3:Y:S04]  /*22e20*/  SHFL.IDX PT, R10, R4, 0x4, 0x181f ;  /* 0x00981f00040a7f89 */ /* 0x000ee800000e0000 */
[----:B------:R1:W-:Y:S04]  /*22e30*/  @!P1 ST.E.128 [R6.64], RZ ;  /* 0x000000ff06009985 */ /* 0x0003e8000c101d08 */
[----:B------:R-:W-:Y:S04]  /*22e40*/  SHFL.IDX PT, R13, R4, 0x5, 0x181f ;  /* 0x00b81f00040d7f89 */ /* 0x000fe800000e0000 */
[----:B------:R-:W-:Y:S04]  /*22e50*/  SHFL.IDX PT, R15, R4, 0x6, 0x181f ;  /* 0x00d81f00040f7f89 */ /* 0x000fe800000e0000 */
[----:B------:R-:W3:Y:S04]  /*22e60*/  SHFL.IDX PT, R18, R3, 0x4, 0x181f ;  /* 0x00981f0003127f89 */ /* 0x000ee800000e0000 */
[----:B------:R-:W3:Y:S04]  /*22e70*/  SHFL.IDX PT, R17, R3, 0x5, 0x181f ;  /* 0x00b81f0003117f89 */ /* 0x000ee800000e0000 */
[----:B------:R-:W3:Y:S04]  /*22e80*/  SHFL.IDX PT, R16, R3, 0x6, 0x181f ;  /* 0x00d81f0003107f89 */ /* 0x000ee800000e0000 */
[----:B------:R-:W3:Y:S01]  /*22e90*/  SHFL.IDX PT, R4, R4, 0x7, 0x181f ;  /* 0x00f81f0004047f89 */ /* 0x000ee200000e0000 */
[----:B-1----:R-:W-:-:S02]  /*22ea0*/  IADD3 R7, R2, 0x50, RZ ;  /* 0x0000005002077810 */ /* 0x002fc40007ffe0ff */
[C---:B------:R-:W-:Y:S01]  /*22eb0*/  @!P5 LEA R6, P1, R0.reuse, R5, 0x1 ;  /* 0x000000050006d211 */ /* 0x040fe200078208ff */
[----:B------:R-:W1:Y:S01]  /*22ec0*/  SHFL.IDX PT, R3, R3, 0x7, 0x181f ;  /* 0x00f81f0003037f89 */ /* 0x000e6200000e0000 */
[----:B------:R-:W-:Y:S02]  /*22ed0*/  ISETP.GE.OR P2, PT, R7, R19, P0 ;  /* 0x000000130700720c */ /* 0x000fe40000746670 */
[C---:B----4-:R-:W-:Y:S02]  /*22ee0*/  @!P5 LEA.HI.X R7, R0.reuse, R9, R20, 0x1, P1 ;  /* 0x000000090007d211 */ /* 0x050fe400008f0c14 */
[----:B--2---:R-:W-:Y:S02]  /*22ef0*/  @!P4 LEA R8, P1, R0, R8, 0x1 ;  /* 0x000000080008c211 */ /* 0x004fe400078208ff */
        /* <DEDUP_REMOVED lines=9> */
[----:B--2---:R-:W-:-:S04]  /*22f90*/  @!P3 LEA R6, P5, R0, R11, 0x1 ;  /* 0x0000000b0006b211 */ /* 0x004fc800078a08ff */
[C---:B------:R-:W-:Y:S02]  /*22fa0*/  @!P3 LEA.HI.X R7, R0.reuse, R14, R20, 0x1, P5 ;  /* 0x0000000e0007b211 */ /* 0x040fe400028f0c14 */
[----:B---3--:R-:W-:-:S03]  /*22fb0*/  @!P6 LEA R10, P5, R0, R10, 0x1 ;  /* 0x0000000a000ae211 */ /* 0x008fc600078a08ff */
        /* <DEDUP_REMOVED lines=14> */
.L_x_734:
        /* <DEDUP_REMOVED lines=14> */
.L_x_1480:


//--------------------- .text._ZN7cutlass13device_kernelIN5flash19enable_sm80_to_sm89INS1_16FlashAttnFwdSm80INS1_25CollectiveMainloopFwdSm80ILi4ELi1ELb0EN4cute5tupleIJNS5_1CILi128EEENS7_ILi112EEENS7_ILi64EEEEEELi64ENS_10bfloat16_tEfNS_4arch4Sm80ELb0ELb0ELb0ELb0ELb0ELb0ELb1ELb0EEENS1_21CollectiveEpilogueFwdINS6_IJS8_SA_S9_EEENS6_IJNS7_ILi1EEESI_SI_EEESC_SE_Li128ELb0ELb1ELb0ELb0EEENS1_19SingleTileSchedulerILb0ELb0ELb1ELi128EEEEEEEEEvNT_6ParamsE --------------------------
	.section	.text._ZN7cutlass13device_kernelIN5flash19enable_sm80_to_sm89INS1_16FlashAttnFwdSm80INS1_25CollectiveMainloopFwdSm80ILi4ELi1ELb0EN4cute5tupleIJNS5_1CILi128EEENS7_ILi112EEENS7_ILi64EEEEEELi64ENS_10bfloat16_tEfNS_4arch4Sm80ELb0ELb0ELb0ELb0ELb0ELb0ELb1ELb0EEENS1_21CollectiveEpilogueFwdINS6_IJS8_SA_S9_EEENS6_IJNS7_ILi1EEESI_SI_EEESC_SE_Li128ELb0ELb1ELb0ELb0EEENS1_19SingleTileSchedulerILb0ELb0ELb1ELi128EEEEEEEEEvNT_6ParamsE,"ax",@progbits
	.sectioninfo	@"SHI_REGISTERS=255"
	.align	128
.text._ZN7cutlass13device_kernelIN5flash19enable_sm80_to_sm89INS1_16FlashAttnFwdSm80INS1_25CollectiveMainloopFwdSm80ILi4ELi1ELb0EN4cute5tupleIJNS5_1CILi128EEENS7_ILi112EEENS7_ILi64EEEEEELi64ENS_10bfloat16_tEfNS_4arch4Sm80ELb0ELb0ELb0ELb0ELb0ELb0ELb1ELb0EEENS1_21CollectiveEpilogueFwdINS6_IJS8_SA_S9_EEENS6_IJNS7_ILi1EEESI_SI_EEESC_SE_Li128ELb0ELb1ELb0ELb0EEENS1_19SingleTileSchedulerILb0ELb0ELb1ELi128EEEEEEEEEvNT_6ParamsE:
        .type           _ZN7cutlass13device_kernelIN5flash19enable_sm80_to_sm89INS1_16FlashAttnFwdSm80INS1_25CollectiveMainloopFwdSm80ILi4ELi1ELb0EN4cute5tupleIJNS5_1CILi128EEENS7_ILi112EEENS7_ILi64EEEEEELi64ENS_10bfloat16_tEfNS_4arch4Sm80ELb0ELb0ELb0ELb0ELb0ELb0ELb1ELb0EEENS1_21CollectiveEpilogueFwdINS6_IJS8_SA_S9_EEENS6_IJNS7_ILi1EEESI_SI_EEESC_SE_Li128ELb0ELb1ELb0ELb0EEENS1_19SingleTileSchedulerILb0ELb0ELb1ELi128EEEEEEEEEvNT_6ParamsE,@function
        .size           _ZN7cutlass13device_kernelIN5flash19enable_sm80_to_sm89INS1_16FlashAttnFwdSm80INS1_25CollectiveMainloopFwdSm80ILi4ELi1ELb0EN4cute5tupleIJNS5_1CILi128EEENS7_ILi112EEENS7_ILi64EEEEEELi64ENS_10bfloat16_tEfNS_4arch4Sm80ELb0ELb0ELb0ELb0ELb0ELb0ELb1ELb0EEENS1_21CollectiveEpilogueFwdINS6_IJS8_SA_S9_EEENS6_IJNS7_ILi1EEESI_SI_EEESC_SE_Li128ELb0ELb1ELb0ELb0EEENS1_19SingleTileSchedulerILb0ELb0ELb1ELi128EEEEEEEEEvNT_6ParamsE,(.L_x_1481 - _ZN7cutlass13device_kernelIN5flash19enable_sm80_to_sm89INS1_16FlashAttnFwdSm80INS1_25CollectiveMainloopFwdSm80ILi4ELi1ELb0EN4cute5tupleIJNS5_1CILi128EEENS7_ILi112EEENS7_ILi64EEEEEELi64ENS_10bfloat16_tEfNS_4arch4Sm80ELb0ELb0ELb0ELb0ELb0ELb0ELb1ELb0EEENS1_21CollectiveEpilogueFwdINS6_IJS8_SA_S9_EEENS6_IJNS7_ILi1EEESI_SI_EEESC_SE_Li128ELb0ELb1ELb0ELb0EEENS1_19SingleTileSchedulerILb0ELb0ELb1ELi128EEEEEEEEEvNT_6ParamsE)
        .other          _ZN7cutlass13device_kernelIN5flash19enable_sm80_to_sm89INS1_16FlashAttnFwdSm80INS1_25CollectiveMainloopFwdSm80ILi4ELi1ELb0EN4cute5tupleIJNS5_1CILi128EEENS7_ILi112EEENS7_ILi64EEEEEELi64ENS_10bfloat16_tEfNS_4arch4Sm80ELb0ELb0ELb0ELb0ELb0ELb0ELb1ELb0EEENS1_21CollectiveEpilogueFwdINS6_IJS8_SA_S9_EEENS6_IJNS7_ILi1EEESI_SI_EEESC_SE_Li128ELb0ELb1ELb0ELb0EEENS1_19SingleTileSchedulerILb0ELb0ELb1ELi128EEEEEEEEEvNT_6ParamsE,@"STO_CUDA_ENTRY STV_DEFAULT"
_ZN7cutlass13device_kernelIN5flash19enable_sm80_to_sm89INS1_16FlashAttnFwdSm80INS1_25CollectiveMainloopFwdSm80ILi4ELi1ELb0EN4cute5tupleIJNS5_1CILi128EEENS7_ILi112EEENS7_ILi64EEEEEELi64ENS_10bfloat16_tEfNS_4arch4Sm80ELb0ELb0ELb0ELb0ELb0ELb0ELb1ELb0EEENS1_21CollectiveEpilogueFwdINS6_IJS8_SA_S9_EEENS6_IJNS7_ILi1EEESI_SI_EEESC_SE_Li128ELb0ELb1ELb0ELb0EEENS1_19SingleTileSchedulerILb0ELb0ELb1ELi128EEEEEEEEEvNT_6ParamsE:
        /* <DEDUP_REMOVED lines=16> */
[----:B------:R-:W-:Y:S01]  /*0100*/  ISETP.NE.AND P0, PT, R20, 0x1, PT ;  /* 0x000000011400780c */ /* 0x000fe20003f05270 */
        /* <DEDUP_REMOVED lines=51> */
[C---:B------:R-:W-:Y:S01]  /*0440*/  ISETP.GE.AND P4, PT, R9.reuse, R20, PT ;  /* 0x000000140900720c */ /* 0x040fe20003f86270 */
        /* <DEDUP_REMOVED lines=56> */
[C---:B-----5:R-:W-:Y:S01]  /*07d0*/  @!P5 LEA.HI.X R9, R32.reuse, R12, R33, 0x1, P1 ;  /* 0x0000000c2009d211 */ /* 0x060fe200008f0c21 */
[----:B------:R-:W-:Y:S01]  /*07e0*/  @!P4 IMAD.SHL.U32 R12, R231, 0x2, RZ ;  /* 0x00000002e70cc824 */ /* 0x000fe200078e00ff */
[C---:B------:R-:W-:Y:S02]  /*07f0*/  @!P4 LEA R6, P1, R32.reuse, R11, 0x1 ;  /* 0x0000000b2006c211 */ /* 0x040fe400078208ff */
[----:B------:R-:W-:Y:S02]  /*0800*/  SHF.R.U32.HI R11, RZ, 0x1f, R19 ;  /* 0x0000001fff0b7819 */ /* 0x000fe40000011613 */
[----:B------:R-:W-:Y:S02]  /*0810*/  @!P4 LEA.HI.X R7, R32, R18, R33, 0x1, P1 ;  /* 0x000000122007c211 */ /* 0x000fe400008f0c21 */
[----:B------:R-:W-:-:S05]  /*0820*/  LEA.HI.SX32 R245, R19, R11, 0x1a ;  /* 0x0000000b13f57211 */ /* 0x000fca00078fd2ff */
[----:B------:R-:W-:Y:S01]  /*0830*/  STL [R1+0x38], R245 ;  /* 0x000038f501007387 */ /* 0x000fe20000100800 */
[----:B-1----:R-:W-:Y:S02]  /*0840*/  IMAD.IADD R3, R5, 0x1, R10 ;  /* 0x0000000105037824 */ /* 0x002fe400078e020a */
[----:B------:R-:W-:Y:S02]  /*0850*/  IMAD R0, R29, c[0x0][0x1e8], RZ ;  /* 0x00007a001d007a24 */ /* 0x000fe400078e02ff */
[----:B------:R-:W-:Y:S01]  /*0860*/  IMAD.MOV.U32 R2, RZ, RZ, R4 ;  /* 0x000000ffff027224 */ /* 0x000fe200078e0004 */
[----:B------:R-:W-:Y:S01]  /*0870*/  @!P2 LEA R4, P1, R32, R15, 0x1 ;  /* 0x0000000f2004a211 */ /* 0x000fe200078208ff */
[C---:B------:R-:W-:Y:S02]  /*0880*/  IMAD R0, R28.reuse, c[0x0][0x1ec], R0 ;  /* 0x00007b001c007a24 */ /* 0x040fe400078e0200 */
[----:B------:R-:W-:Y:S01]  /*0890*/  IMAD.WIDE.U32 R2, R28, c[0x0][0x1e8], R2 ;  /* 0x00007a001c027a25 */ /* 0x000fe200078e0002 */
[----:B------:R-:W-:-:S02]  /*08a0*/  @!P2 LEA.HI.X R5, R32, R16, R33, 0x1, P1 ;  /* 0x000000102005a211 */ /* 0x000fc400008f0c21 */
[----:B------:R-:W-:Y:S01]  /*08b0*/  @!P0 LEA R10, P1, R32, R13, 0x1 ;  /* 0x0000000d200a8211 */ /* 0x000fe200078208ff */
[----:B------:R-:W-:Y:S01]  /*08c0*/  IMAD.IADD R3, R3, 0x1, R0 ;  /* 0x0000000103037824 */ /* 0x000fe200078e0200 */
[----:B------:R-:W-:Y:S01]  /*08d0*/  LEA.HI R13, R22, R136, RZ, 0x4 ;  /* 0x00000088160d7211 */ /* 0x000fe200078f20ff */
[----:B------:R-:W-:Y:S01]  /*08e0*/  @!P5 IMAD.SHL.U32 R0, R231, 0x2, RZ ;  /* 0x00000002e700d824 */ /* 0x000fe200078e00ff */
[----:B------:R-:W-:Y:S01]  /*08f0*/  @!P0 LEA.HI.X R11, R32, R14, R33, 0x1, P1 ;  /* 0x0000000e200b8211 */ /* 0x000fe200008f0c21 */
[----:B------:R-:W-:-:S03]  /*0900*/  IMAD.SHL.U32 R16, R17, 0x8, RZ ;  /* 0x0000000811107824 */ /* 0x000fc600078e00ff */
[----:B------:R1:W-:Y:S04]  /*0910*/  @!P5 LDGSTS.E.BYPASS.LTC128B.128 [R0+0x9100], [R8.64], !P3 ;  /* 0x091000000800dfae */ /* 0x0003e8000d901d48 */
[----:B------:R3:W-:Y:S01]  /*0920*/  @!P4 LDGSTS.E.BYPASS.LTC128B.128 [R12+0x9900], [R6.64], !P3 ;  /* 0x09900000060ccfae */ /* 0x0007e2000d901d48 */
[----:B--2---:R-:W-:Y:S01]  /*0930*/  @P6 SHF.R.S32.HI R25, RZ, 0x1f, R24 ;  /* 0x0000001fff196819 */ /* 0x004fe20000011418 */
[----:B------:R-:W-:Y:S01]  /*0940*/  @!P6 IMAD.MOV.U32 R25, RZ, RZ, R26 ;  /* 0x000000ffff19e224 */ /* 0x000fe200078e001a */
[----:B------:R-:W-:Y:S01]  /*0950*/  IADD3 R26, R245, -0x1, RZ ;  /* 0xfffffffff51a7810 */ /* 0x000fe20007ffe0ff */
[----:B------:R-:W-:-:S03]  /*0960*/  @!P6 IMAD.MOV.U32 R24, RZ, RZ, R23 ;  /* 0x000000ffff18e224 */ /* 0x000fc600078e0017 */
[----:B------:R-:W-:Y:S01]  /*0970*/  SHF.R.S32.HI R27, RZ, 0x1f, R26 ;  /* 0x0000001fff1b7819 */ /* 0x000fe2000001141a */
[----:B------:R-:W-:-:S04]  /*0980*/  IMAD.WIDE.U32 R34, R24, c[0x0][0x1f0], R2 ;  /* 0x00007c0018227a25 */ /* 0x000fc800078e0002 */
[----:B------:R-:W-:Y:S01]  /*0990*/  IMAD.MOV.U32 R246, RZ, RZ, R34 ;  /* 0x000000fffff67224 */ /* 0x000fe200078e0022 */
[----:B------:R2:W-:Y:S01]  /*09a0*/  STL.64 [R1+0x30], R34 ;  /* 0x0000302201007387 */ /* 0x0005e20000100a00 */
[----:B-1----:R-:W-:Y:S02]  /*09b0*/  @!P2 IMAD.SHL.U32 R0, R231, 0x2, RZ ;  /* 0x00000002e700a824 */ /* 0x002fe400078e00ff */
[----:B------:R-:W-:Y:S02]  /*09c0*/  IMAD.MOV.U32 R8, RZ, RZ, 0x70 ;  /* 0x00000070ff087424 */ /* 0x000fe400078e00ff */
[----:B---3--:R-:W-:Y:S01]  /*09d0*/  IMAD.SHL.U32 R7, R227, 0x20, RZ ;  /* 0x00000020e3077824 */ /* 0x008fe200078e00ff */
        /* <DEDUP_REMOVED lines=24> */
[C---:B---3--:R-:W-:Y:S01]  /*0b60*/  IMAD.WIDE.U32 R10, R226.reuse, 0x20, RZ ;  /* 0x00000020e20a7825 */ /* 0x048fe200078e00ff */
        /* <DEDUP_REMOVED lines=15> */
[----:B------:R-:W-:Y:S02]  /*0c60*/  ISETP.GE.AND P2, PT, R30, 0x61, PT ;  /* 0x000000611e00780c */ /* 0x000fe40003f46270 */
[----:B------:R4:W-:Y:S01]  /*0c70*/  @P1 LDGSTS.E.BYPASS.LTC128B.128 [R0+0x4100], [R4.64], !P0 ;  /* 0x0410000004001fae */ /* 0x0009e2000c101d48 */
[----:B------:R-:W-:Y:S02]  /*0c80*/  @P6 LEA R14, P1, R8, c[0x0][0x1c8], 0x1 ;  /* 0x00007200080e6a11 */ /* 0x000fe400078208ff */
[----:B------:R-:W-:Y:S02]  /*0c90*/  ISETP.GE.AND P3, PT, R30, 0x51, PT ;  /* 0x000000511e00780c */ /* 0x000fe40003f66270 */
[----:B------:R-:W-:-:S02]  /*0ca0*/  @P6 LEA.HI.X R15, R8, c[0x0][0x1cc], R10, 0x1, P1 ;  /* 0x00007300080f6a11 */ /* 0x000fc400008f0c0a */
[----:B------:R-:W-:-:S04]  /*0cb0*/  LOP3.LUT R10, R13, 0xfffffff0, RZ, 0xc0, !PT ;  /* 0xfffffff00d0a7812 */ /* 0x000fc800078ec0ff */
[----:B------:R-:W-:Y:S02]  /*0cc0*/  @P2 IMAD R19, R227, 0x60, RZ ;  /* 0x00000060e3132824 */ /* 0x000fe400078e02ff */
[----:B------:R-:W-:Y:S01]  /*0cd0*/  IMAD.IADD R10, R136, 0x1, -R10 ;  /* 0x00000001880a7824 */ /* 0x000fe200078e0a0a */
[----:B---3--:R-:W-:Y:S02]  /*0ce0*/  LEA.HI R6, R13, R11, RZ, 0x1 ;  /* 0x0000000b0d067211 */ /* 0x008fe400078f08ff */
[C---:B------:R-:W-:Y:S02]  /*0cf0*/  @P3 IMAD R7, R227.reuse, 0x50, RZ ;  /* 0x00000050e3073824 */ /* 0x040fe400078e02ff */
[----:B------:R-:W-:Y:S02]  /*0d00*/  SHF.R.S32.HI R18, RZ, 0x1f, R10 ;  /* 0x0000001fff127819 */ /* 0x000fe4000001140a */
[----:B------:R-:W-:Y:S02]  /*0d10*/  LOP3.LUT R6, R6, 0xfffffffe, RZ, 0xc0, !PT ;  /* 0xfffffffe06067812 */ /* 0x000fe400078ec0ff */
[----:B------:R-:W-:Y:S01]  /*0d20*/  LEA.HI R18, R18, R10, RZ, 0x3 ;  /* 0x0000000a12127211 */ /* 0x000fe200078f18ff */
[----:B----4-:R-:W-:-:S02]  /*0d30*/  @P5 IMAD R0, R227, 0x30, RZ ;  /* 0x00000030e3005824 */ /* 0x010fc400078e02ff */
        /* <DEDUP_REMOVED lines=31> */
[C---:B---3--:R-:W-:Y:S02]  /*0f30*/  @P4 IMAD.SHL.U32 R5, R231.reuse, 0x2, RZ ;  /* 0x00000002e7054824 */ /* 0x048fe400078e00ff */
[----:B----4-:R-:W-:-:S03]  /*0f40*/  @P2 IMAD.SHL.U32 R0, R231, 0x2, RZ ;  /* 0x00000002e7002824 */ /* 0x010fc600078e00ff */
[----:B------:R3:W-:Y:S04]  /*0f50*/  @P4 LDGSTS.E.BYPASS.LTC128B.128 [R5+0x5900], [R8.64], !P0 ;  /* 0x0590000008054fae */ /* 0x0007e8000c101d48 */
[----:B------:R4:W-:Y:S04]  /*0f60*/  @P3 LDGSTS.E.BYPASS.LTC128B.128 [R4+0x6100], [R6.64], !P0 ;  /* 0x0610000006043fae */ /* 0x0009e8000c101d48 */
[----:B------:R5:W-:Y:S01]  /*0f70*/  @P2 LDGSTS.E.BYPASS.LTC128B.128 [R0+0x6900], [R2.64], !P0 ;  /* 0x0690000002002fae */ /* 0x000be2000c101d48 */
[C---:B------:R-:W-:Y:S02]  /*0f80*/  R2P PR, R11.reuse, 0x6 ;  /* 0x000000060b007804 */ /* 0x040fe40000000000 */
[----:B------:R-:W-:Y:S01]  /*0f90*/  LOP3.LUT P3, RZ, R72, 0x2, RZ, 0xc0, !PT ;  /* 0x0000000248ff7812 */ /* 0x000fe2000786c0ff */
[----:B------:R-:W0:Y:S01]  /*0fa0*/  LDGDEPBAR ;  /* 0x00000000000079af */ /* 0x000e220000000000 */
[----:B----4-:R-:W-:Y:S01]  /*0fb0*/  IMAD.SHL.U32 R4, R18, 0x40, RZ ;  /* 0x0000004012047824 */ /* 0x010fe200078e00ff */
[----:B------:R-:W-:Y:S01]  /*0fc0*/  LEA.HI R6, R22, R136, RZ, 0x5 ;  /* 0x0000008816067211 */ /* 0x000fe200078f28ff */
[----:B-----5:R-:W-:-:S03]  /*0fd0*/  IMAD.SHL.U32 R2, R11, 0x40, RZ ;  /* 0x000000400b027824 */ /* 0x020fc600078e00ff */
[----:B---3--:R-:W-:Y:S01]  /*0fe0*/  SHF.R.S32.HI R5, RZ, 0x5, R6 ;  /* 0x00000005ff057819 */ /* 0x008fe20000011406 */
        /* <DEDUP_REMOVED lines=14> */
[----:B------:R-:W-:Y:S01]  /*10d0*/  IADD3 R238, R139, 0x3920, RZ ;  /* 0x000039208bee7810 */ /* 0x000fe20007ffe0ff */
        /* <DEDUP_REMOVED lines=18> */
[----:B------:R1:W3:Y:S01]  /*1200*/  LDSM.16.M88.4 R12, [R234+0x7100] ;  /* 0x00710000ea0c783b */ /* 0x0002e20000000200 */
[----:B------:R-:W-:Y:S01]  /*1210*/  IMAD R237, R3, 0x2, R234 ;  /* 0x0000000203ed7824 */ /* 0x000fe200078e02ea */
[----:B------:R-:W-:Y:S01]  /*1220*/  IADD3 R239, R238, 0x3000, RZ ;  /* 0x00003000eeef7810 */ /* 0x000fe20007ffe0ff */
[----:B------:R-:W-:Y:S01]  /*1230*/  IMAD.IADD R5, R5, 0x1, R0 ;  /* 0x0000000105057824 */ /* 0x000fe200078e0200 */
[----:B------:R1:W4:Y:S01]  /*1240*/  LDSM.16.M88.4 R8, [R234+0x9100] ;  /* 0x00910000ea08783b */ /* 0x0003220000000200 */
[----:B------:R-:W-:-:S02]  /*1250*/  IMAD R0, R25, c[0x0][0x218], RZ ;  /* 0x0000860019007a24 */ /* 0x000fc400078e02ff */
[C---:B--2---:R-:W-:Y:S01]  /*1260*/  IMAD.WIDE.U32 R34, R24.reuse, c[0x0][0x218], R4 ;  /* 0x0000860018227a25 */ /* 0x044fe200078e0004 */
[----:B------:R1:W2:Y:S03]  /*1270*/  LDSM.16.M88.4 R60, [R139+0x3900] ;  /* 0x003900008b3c783b */ /* 0x0002a60000000200 */
        /* <DEDUP_REMOVED lines=23> */
[----:B--234-:R-:W-:Y:S01]  /*13f0*/  IMAD R0, R27, c[0x0][0x208], RZ ;  /* 0x000082001b007a24 */ /* 0x01cfe200078e02ff */
        /* <DEDUP_REMOVED lines=39> */
[----:B---3--:R-:W-:-:S04]  /*1670*/  IADD3 R6, P2, R24, R32, RZ ;  /* 0x0000002018067210 */ /* 0x008fc80007f5e0ff */
[----:B------:R1:W-:Y:S01]  /*1680*/  LDGSTS.E.BYPASS.LTC128B.128 [R2+0x2100], [R24.64], !P5 ;  /* 0x0210000018027fae */ /* 0x0003e2000e901d48 */
[----:B------:R-:W-:Y:S02]  /*1690*/  IADD3.X R7, R25, R0, RZ, P2, !PT ;  /* 0x0000000019077210 */ /* 0x000fe400017fe4ff */
[----:B----4-:R-:W-:-:S03]  /*16a0*/  IADD3 R28, P1, R6, R32, RZ ;  /* 0x00000020061c7210 */ /* 0x010fc60007f3e0ff */
[----:B------:R1:W-:Y:S02]  /*16b0*/  LDGSTS.E.BYPASS.LTC128B.128 [R2+0x2900], [R6.64], !P4 ;  /* 0x0290000006027fae */ /* 0x0003e4000e101d48 */
[----:B------:R-:W-:-:S05]  /*16c0*/  IMAD.X R29, R7, 0x1, R0, P1 ;  /* 0x00000001071d7824 */ /* 0x000fca00008e0600 */
[----:B------:R1:W-:Y:S03]  /*16d0*/  LDGSTS.E.BYPASS.LTC128B.128 [R2+0x3100], [R28.64], !P3 ;  /* 0x031000001c027fae */ /* 0x0003e6000d901d48 */
.L_x_735:
[C---:B-1234-:R-:W-:Y:S01]  /*16e0*/  HMMA.16816.F32.BF16 R32, R8.reuse, R60, RZ ;  /* 0x0000003c0820723c */ /* 0x05efe200000418ff */
[----:B------:R-:W-:Y:S01]  /*16f0*/  IMAD.MOV.U32 R0, RZ, RZ, 0x40 ;  /* 0x00000040ff007424 */ /* 0x000fe200078e00ff */
[----:B------:R-:W-:Y:S01]  /*1700*/  LOP3.LUT P1, RZ, R72, 0x4, RZ, 0xc0, !PT ;  /* 0x0000000448ff7812 */ /* 0x000fe2000782c0ff */
[----:B------:R-:W-:Y:S01]  /*1710*/  IMAD R235, R4, 0x2, R234 ;  /* 0x0000000204eb7824 */ /* 0x000fe200078e02ea */
[----:B------:R-:W0:Y:S02]  /*1720*/  LDGDEPBAR ;  /* 0x00000000000079af */ /* 0x000e240000000000 */
[----:B------:R-:W-:Y:S01]  /*1730*/  SEL R0, R0, 0xffffffc0, !P1 ;  /* 0xffffffc000007807 */ /* 0x000fe20004800000 */
[----:B------:R-:W-:Y:S01]  /*1740*/  IMAD R236, R3, 0x2, R235 ;  /* 0x0000000203ec7824 */ /* 0x000fe200078e02eb */
[----:B------:R-:W-:Y:S01]  /*1750*/  HMMA.16816.F32.BF16 R28, R8, R56, RZ ;  /* 0x00000038081c723c */ /* 0x000fe200000418ff */
[----:B------:R-:W-:Y:S02]  /*1760*/  ISETP.GE.AND P1, PT, R230, 0x71, PT ;  /* 0x00000071e600780c */ /* 0x000fe40003f26270 */
[----:B------:R-:W-:-:S02]  /*1770*/  IADD3 R233, R139, R0, RZ ;  /* 0x000000008be97210 */ /* 0x000fc40007ffe0ff */
[----:B------:R-:W-:Y:S01]  /*1780*/  IADD3 R232, R238, R0, RZ ;  /* 0x00000000eee87210 */ /* 0x000fe20007ffe0ff */
[----:B------:R-:W-:Y:S02]  /*1790*/  IMAD.IADD R0, R138, 0x1, R137 ;  /* 0x000000018a007824 */ /* 0x000fe400078e0289 */
[C---:B------:R-:W-:Y:S01]  /*17a0*/  HMMA.16816.F32.BF16 R24, R8.reuse, R52, RZ ;  /* 0x000000340818723c */ /* 0x040fe200000418ff */
[----:B------:R-:W-:Y:S07]  /*17b0*/  LDSM.16.M88.4 R72, [R233+0x4100] ;  /* 0x00410000e948783b */ /* 0x000fee0000000200 */
[C---:B------:R-:W-:Y:S08]  /*17c0*/  HMMA.16816.F32.BF16 R64, R8.reuse, R48, RZ ;  /* 0x000000300840723c */ /* 0x040ff000000418ff */
        /* <DEDUP_REMOVED lines=9> */
[----:B------:R-:W-:Y:S08]  /*1860*/  HMMA.16816.F32.BF16 R188, R8, R38, RZ ;  /* 0x0000002608bc723c */ /* 0x000ff000000418ff */
        /* <DEDUP_REMOVED lines=10> */
[C---:B------:R-:W-:Y:S01]  /*1910*/  HMMA.16816.F32.BF16 R152, R12.reuse, R62, RZ ;  /* 0x0000003e0c98723c */ /* 0x040fe200000418ff */
[----:B------:R-:W-:Y:S07]  /*1920*/  LDSM.16.M88.4 R60, [R233+0x5900] ;  /* 0x00590000e93c783b */ /* 0x000fee0000000200 */
[C---:B------:R-:W-:Y:S01]  /*1930*/  HMMA.16816.F32.BF16 R148, R12.reuse, R58, RZ ;  /* 0x0000003a0c94723c */ /* 0x040fe200000418ff */
[----:B------:R-:W-:Y:S07]  /*1940*/  LDSM.16.M88.4 R56, [R233+0x6100] ;  /* 0x00610000e938783b */ /* 0x000fee0000000200 */
[C---:B------:R-:W-:Y:S01]  /*1950*/  HMMA.16816.F32.BF16 R144, R12.reuse, R54, RZ ;  /* 0x000000360c90723c */ /* 0x040fe200000418ff */
[----:B------:R-:W-:Y:S07]  /*1960*/  LDSM.16.M88.4 R52, [R233+0x6900] ;  /* 0x00690000e934783b */ /* 0x000fee0000000200 */
[----:B------:R-:W-:Y:S08]  /*1970*/  HMMA.16816.F32.BF16 R48, R12, R38, RZ ;  /* 0x000000260c30723c */ /* 0x000ff000000418ff */
[C---:B------:R-:W-:Y:S08]  /*1980*/  HMMA.16816.F32.BF16 R44, R16.reuse, R112, R32 ;  /* 0x00000070102c723c */ /* 0x040ff00000041820 */
[C---:B------:R-:W-:Y:S08]  /*1990*/  HMMA.16816.F32.BF16 R40, R16.reuse, R108, R28 ;  /* 0x0000006c1028723c */ /* 0x040ff0000004181c */
[C---:B------:R-:W-:Y:S01]  /*19a0*/  HMMA.16816.F32.BF16 R28, R16.reuse, R104, R24 ;  /* 0x00000068101c723c */ /* 0x040fe20000041818 */
[----:B------:R-:W-:Y:S07]  /*19b0*/  LDSM.16.M88.4 R24, [R235+0x9100] ;  /* 0x00910000eb18783b */ /* 0x000fee0000000200 */
[C---:B------:R-:W-:Y:S01]  /*19c0*/  HMMA.16816.F32.BF16 R12, R16.reuse, R100, R64 ;  /* 0x00000064100c723c */ /* 0x040fe20000041840 */
[----:B------:R-:W-:Y:S07]  /*19d0*/  LDSM.16.M88.4 R64, [R233+0x5100] ;  /* 0x00510000e940783b */ /* 0x000fee0000000200 */
[C---:B------:R-:W-:Y:S01]  /*19e0*/  HMMA.16816.F32.BF16 R32, R16.reuse, R92, R76 ;  /* 0x0000005c1020723c */ /* 0x040fe2000004184c */
[----:B------:R-:W1:Y:S07]  /*19f0*/  LDSM.16.M88.4 R76, [R233+0x3900] ;  /* 0x00390000e94c783b */ /* 0x000e6e0000000200 */
[C---:B------:R-:W-:Y:S01]  /*1a00*/  HMMA.16816.F32.BF16 R8, R16.reuse, R96, R68 ;  /* 0x000000601008723c */ /* 0x040fe20000041844 */
[----:B------:R-:W2:Y:S07]  /*1a10*/  LDSM.16.M88.4 R68, [R233+0x4900] ;  /* 0x00490000e944783b */ /* 0x000eae0000000200 */
        /* <DEDUP_REMOVED lines=8> */
[----:B------:R-:W3:Y:S07]  /*1aa0*/  LDSM.16.M88.4 R16, [R235+0x7100] ;  /* 0x00710000eb10783b */ /* 0x000eee0000000200 */
        /* <DEDUP_REMOVED lines=14> */
[----:B------:R-:W-:Y:S04]  /*1b90*/  LDSM.16.M88.4 R48, [R232] ;  /* 0x00000000e830783b */ /* 0x000fe80000000200 */
[----:B------:R-:W-:Y:S03]  /*1ba0*/  LDSM.16.M88.4 R20, [R232+0x3000] ;  /* 0x00300000e814783b */ /* 0x000fe60000000200 */
[C---:B-1----:R-:W-:Y:S01]  /*1bb0*/  HMMA.16816.F32.BF16 R164, R24.reuse, R76, R44 ;  /* 0x0000004c18a4723c */ /* 0x042fe2000004182c */
[----:B------:R-:W-:Y:S07]  /*1bc0*/  LDSM.16.M88.4 R44, [R232+0x800] ;  /* 0x00080000e82c783b */ /* 0x000fee0000000200 */
[C---:B------:R-:W-:Y:S01]  /*1bd0*/  HMMA.16816.F32.BF16 R160, R24.reuse, R72, R40 ;  /* 0x0000004818a0723c */ /* 0x040fe20000041828 */
[----:B------:R-:W-:Y:S07]  /*1be0*/  LDSM.16.M88.4 R40, [R232+0x1000] ;  /* 0x00100000e828783b */ /* 0x000fee0000000200 */
[C---:B------:R-:W-:Y:S01]  /*1bf0*/  HMMA.16816.F32.BF16 R144, R24.reuse, R64, R12 ;  /* 0x000000401890723c */ /* 0x040fe2000004180c */
[----:B------:R-:W-:Y:S07]  /*1c00*/  LDSM.16.M88.4 R12, [R236+0x7100] ;  /* 0x00710000ec0c783b */ /* 0x000fee0000000200 */
[C---:B------:R-:W-:Y:S01]  /*1c10*/  HMMA.16816.F32.BF16 R128, R24.reuse, R60, R8 ;  /* 0x0000003c1880723c */ /* 0x040fe20000041808 */
[----:B------:R-:W1:Y:S07]  /*1c20*/  LDSM.16.M88.4 R8, [R236+0x9100] ;  /* 0x00910000ec08783b */ /* 0x000e6e0000000200 */
[C---:B------:R-:W-:Y:S01]  /*1c30*/  HMMA.16816.F32.BF16 R120, R24.reuse, R56, R32 ;  /* 0x000000381878723c */ /* 0x040fe20000041820 */
[----:B------:R-:W-:Y:S07]  /*1c40*/  LDSM.16.M88.4 R32, [R232+0x2000] ;  /* 0x00200000e820783b */ /* 0x000fee0000000200 */
[C---:B------:R-:W-:Y:S01]  /*1c50*/  HMMA.16816.F32.BF16 R88, R24.reuse, R52, R36 ;  /* 0x000000341858723c */ /* 0x040fe20000041824 */
[----:B------:R-:W4:Y:S07]  /*1c60*/  LDSM.16.M88.4 R36, [R232+0x1800] ;  /* 0x00180000e824783b */ /* 0x000f2e0000000200 */
[----:B--2---:R-:W-:Y:S01]  /*1c70*/  HMMA.16816.F32.BF16 R152, R24, R68, R28 ;  /* 0x000000441898723c */ /* 0x004fe2000004181c */
[----:B------:R-:W2:Y:S01]  /*1c80*/  LDSM.16.M88.4 R28, [R232+0x2800] ;  /* 0x00280000e81c783b */ /* 0x000ea20000000200 */
[----:B------:R-:W-:-:S06]  /*1c90*/  DEPBAR.LE SB0, 0x0 ;  /* 0x000080000000791a */ /* 0x000fcc0000000000 */
[----:B------:R-:W-:Y:S08]  /*1ca0*/  HMMA.16816.F32.BF16 R112, R24, R78, R80 ;  /* 0x0000004e1870723c */ /* 0x000ff00000041850 */
[C---:B---3--:R-:W-:Y:S08]  /*1cb0*/  HMMA.16816.F32.BF16 R80, R16.reuse, R76, R184 ;  /* 0x0000004c1050723c */ /* 0x048ff000000418b8 */
        /* <DEDUP_REMOVED lines=19> */
[C---:B-1----:R-:W-:Y:S08]  /*1df0*/  HMMA.16816.F32.BF16 R164, R8.reuse, R48, R164 ;  /* 0x0000003008a4723c */ /* 0x042ff000000418a4 */
        /* <DEDUP_REMOVED lines=10> */
[----:B------:R-:W-:Y:S08]  /*1ea0*/  HMMA.16816.F32.BF16 R44, R12, R42, R68 ;  /* 0x0000002a0c2c723c */ /* 0x000ff00000041844 */
[C---:B----4-:R-:W-:Y:S08]  /*1eb0*/  HMMA.16816.F32.BF16 R144, R8.reuse, R36, R144 ;  /* 0x000000240890723c */ /* 0x050ff00000041890 */
[C---:B------:R-:W-:Y:S08]  /*1ec0*/  HMMA.16816.F32.BF16 R108, R8.reuse, R38, R100 ;  /* 0x00000026086c723c */ /* 0x040ff00000041864 */
[C---:B------:R-:W-:Y:S08]  /*1ed0*/  HMMA.16816.F32.BF16 R128, R8.reuse, R32, R128 ;  /* 0x000000200880723c */ /* 0x040ff00000041880 */
[C---:B------:R-:W-:Y:S08]  /*1ee0*/  HMMA.16816.F32.BF16 R104, R8.reuse, R34, R96 ;  /* 0x000000220868723c */ /* 0x040ff00000041860 */
[----:B------:R-:W-:Y:S08]  /*1ef0*/  HMMA.16816.F32.BF16 R180, R8, R22, R84 ;  /* 0x0000001608b4723c */ /* 0x000ff00000041854 */
[C---:B------:R-:W-:Y:S08]  /*1f00*/  HMMA.16816.F32.BF16 R40, R12.reuse, R36, R124 ;  /* 0x000000240c28723c */ /* 0x040ff0000004187c */
[----:B------:R-:W-:Y:S08]  /*1f10*/  HMMA.16816.F32.BF16 R24, R12, R32, R132 ;  /* 0x000000200c18723c */ /* 0x000ff00000041884 */
[C---:B--2---:R-:W-:Y:S08]  /*1f20*/  HMMA.16816.F32.BF16 R120, R8.reuse, R28, R120 ;  /* 0x0000001c0878723c */ /* 0x044ff00000041878 */
        /* <DEDUP_REMOVED lines=24> */
[-C--:B------:R-:W-:Y:S01]  /*20b0*/  IADD3 R10, P3, R12, R20.reuse, RZ ;  /* 0x000000140c0a7210 */ /* 0x080fe20007f7e0ff */
        /* <DEDUP_REMOVED lines=18> */
.L_x_736:
[----:B------:R-:W-:Y:S01]  /*21e0*/  STL [R1+0x84], R242 ;  /* 0x000084f201007387 */ /* 0x000fe20000100800 */
[----:B---3--:R-:W-:Y:S01]  /*21f0*/  SHF.R.S32.HI R2, RZ, 0x1f, R136 ;  /* 0x0000001fff027819 */ /* 0x008fe20000011488 */
        /* <DEDUP_REMOVED lines=20> */
[----:B-1----:R-:W-:-:S05]  /*2340*/  IADD3 R5, R224, c[0x0][0x1d0], RZ ;  /* 0x00007400e0057a10 */ /* 0x002fca0007ffe0ff */
        /* <DEDUP_REMOVED lines=9> */
[----:B------:R-:W-:Y:S02]  /*23e0*/  FSEL R21, R166, -INF , P5 ;  /* 0xff800000a6157808 */ /* 0x000fe40002800000 */
        /* <DEDUP_REMOVED lines=17> */
[----:B------:R-:W-:Y:S02]  /*2500*/  FMNMX.FTZ R6, R13, R14, !PT ;  /* 0x0000000e0d067209 */ /* 0x000fe40007810000 */
[----:B------:R-:W-:Y:S02]  /*2510*/  FSEL R28, R115, -INF , P2 ;  /* 0xff800000731c7808 */ /* 0x000fe40001000000 */
[----:B------:R-:W-:Y:S02]  /*2520*/  FSEL R20, R113, -INF , P2 ;  /* 0xff80000071147808 */ /* 0x000fe40001000000 */
[----:B------:R-:W-:-:S02]  /*2530*/  FSEL R64, R79, -INF , P2 ;  /* 0xff8000004f407808 */ /* 0x000fc40001000000 */
[----:B------:R-:W-:Y:S02]  /*2540*/  ISETP.GT.AND P2, PT, R2, 0x19, PT ;  /* 0x000000190200780c */ /* 0x000fe40003f44270 */
[----:B------:R-:W-:Y:S02]  /*2550*/  FSEL R101, R72, -INF , P3 ;  /* 0xff80000048657808 */ /* 0x000fe40001800000 */
        /* <DEDUP_REMOVED lines=8> */
[----:B------:R-:W-:Y:S02]  /*25e0*/  ISETP.GT.AND P5, PT, R2, 0x20, PT ;  /* 0x000000200200780c */ /* 0x000fe40003fa4270 */
[----:B------:R-:W-:-:S02]  /*25f0*/  FSEL R102, R73, -INF , P2 ;  /* 0xff80000049667808 */ /* 0x000fc40001000000 */
[----:B------:R-:W-:Y:S02]  /*2600*/  FMNMX.FTZ R5, R101, R5, !PT ;  /* 0x0000000565057209 */ /* 0x000fe40007810000 */
[----:B------:R-:W-:Y:S02]  /*2610*/  ISETP.GT.AND P4, PT, R2, 0x21, PT ;  /* 0x000000210200780c */ /* 0x000fe40003f84270 */
[----:B------:R-:W-:Y:S02]  /*2620*/  FMNMX.FTZ R6, R20, R6, !PT ;  /* 0x0000000614067209 */ /* 0x000fe40007810000 */
[----:B------:R-:W-:Y:S02]  /*2630*/  FSEL R96, R170, -INF , P3 ;  /* 0xff800000aa607808 */ /* 0x000fe40001800000 */
[----:B------:R-:W-:Y:S02]  /*2640*/  FSEL R88, R168, -INF , P3 ;  /* 0xff800000a8587808 */ /* 0x000fe40001800000 */
[----:B------:R-:W-:-:S02]  /*2650*/  FSEL R97, R171, -INF , P2 ;  /* 0xff800000ab617808 */ /* 0x000fc40001000000 */
[----:B------:R-:W-:Y:S02]  /*2660*/  FSEL R89, R169, -INF , P2 ;  /* 0xff800000a9597808 */ /* 0x000fe40001000000 */
[----:B------:R-:W-:Y:S02]  /*2670*/  FSEL R118, R74, -INF , P3 ;  /* 0xff8000004a767808 */ /* 0x000fe40001800000 */
[----:B------:R-:W-:Y:S02]  /*2680*/  FSEL R124, R75, -INF , P2 ;  /* 0xff8000004b7c7808 */ /* 0x000fe40001000000 */
[C---:B------:R-:W-:Y:S02]  /*2690*/  ISETP.GT.AND P3, PT, R2.reuse, 0x28, PT ;  /* 0x000000280200780c */ /* 0x040fe40003f64270 */
[----:B------:R-:W-:Y:S02]  /*26a0*/  ISETP.GT.AND P2, PT, R2, 0x29, PT ;  /* 0x000000290200780c */ /* 0x000fe40003f44270 */
[----:B------:R-:W-:-:S02]  /*26b0*/  FSEL R138, R174, -INF , P5 ;  /* 0xff800000ae8a7808 */ /* 0x000fc40002800000 */
[----:B------:R-:W-:Y:S02]  /*26c0*/  FSEL R127, R172, -INF , P5 ;  /* 0xff800000ac7f7808 */ /* 0x000fe40002800000 */
[----:B------:R-:W-:Y:S02]  /*26d0*/  FSEL R149, R50, -INF , P5 ;  /* 0xff80000032957808 */ /* 0x000fe40002800000 */
[----:B------:R-:W-:Y:S02]  /*26e0*/  FSEL R103, R48, -INF , P5 ;  /* 0xff80000030677808 */ /* 0x000fe40002800000 */
[----:B------:R-:W-:Y:S02]  /*26f0*/  FMNMX.FTZ R5, R102, R5, !PT ;  /* 0x0000000566057209 */ /* 0x000fe40007810000 */
[----:B------:R-:W-:Y:S02]  /*2700*/  FSEL R140, R175, -INF , P4 ;  /* 0xff800000af8c7808 */ /* 0x000fe40002000000 */
[----:B------:R-:W-:-:S02]  /*2710*/  FSEL R133, R173, -INF , P4 ;  /* 0xff800000ad857808 */ /* 0x000fc40002000000 */
[----:B------:R-:W-:Y:S02]  /*2720*/  FSEL R148, R51, -INF , P4 ;  /* 0xff80000033947808 */ /* 0x000fe40002000000 */
[----:B------:R-:W-:Y:S02]  /*2730*/  FSEL R119, R49, -INF , P4 ;  /* 0xff80000031777808 */ /* 0x000fe40002000000 */
[C---:B------:R-:W-:Y:S02]  /*2740*/  ISETP.GT.AND P5, PT, R2.reuse, 0x30, PT ;  /* 0x000000300200780c */ /* 0x040fe40003fa4270 */
[----:B------:R-:W-:Y:S02]  /*2750*/  FMNMX.FTZ R6, R65, R6, !PT ;  /* 0x0000000641067209 */ /* 0x000fe40007810000 */
[----:B------:R-:W-:Y:S02]  /*2760*/  ISETP.GT.AND P4, PT, R2, 0x31, PT ;  /* 0x000000310200780c */ /* 0x000fe40003f84270 */
        /* <DEDUP_REMOVED lines=9> */
[----:B------:R-:W-:Y:S02]  /*2800*/  ISETP.GT.AND P2, PT, R2, 0x39, PT ;  /* 0x000000390200780c */ /* 0x000fe40003f44270 */
[----:B------:R-:W-:Y:S02]  /*2810*/  FMNMX.FTZ R5, R103, R5, !PT ;  /* 0x0000000567057209 */ /* 0x000fe40007810000 */
        /* <DEDUP_REMOVED lines=15> */
[----:B------:R-:W-:Y:S01]  /*2910*/  FMNMX.FTZ R5, R119, R5, !PT ;  /* 0x0000000577057209 */ /* 0x000fe20007810000 */
[----:B------:R-:W-:Y:S01]  /*2920*/  LDSM.16.MT88.4 R36, [R230+0x900] ;  /* 0x00090000e624783b */ /* 0x000fe20000004200 */
[C---:B------:R-:W-:Y:S02]  /*2930*/  ISETP.GT.AND P3, PT, R2.reuse, 0x48, PT ;  /* 0x000000480200780c */ /* 0x040fe40003f64270 */
[----:B------:R-:W-:Y:S02]  /*2940*/  ISETP.GT.AND P2, PT, R2, 0x49, PT ;  /* 0x000000490200780c */ /* 0x000fe40003f44270 */
[----:B------:R-:W-:Y:S02]  /*2950*/  FMNMX.FTZ R7, R21, R22, !PT ;  /* 0x0000001615077209 */ /* 0x000fe40007810000 */
[----:B------:R-:W-:-:S02]  /*2960*/  FMNMX.FTZ R6, R88, R6, !PT ;  /* 0x0000000658067209 */ /* 0x000fc40007810000 */
[----:B------:R-:W-:Y:S02]  /*2970*/  FSEL R144, R144, -INF , P5 ;  /* 0xff80000090907808 */ /* 0x000fe40002800000 */
[----:B------:R-:W-:Y:S02]  /*2980*/  FSEL R159, R42, -INF , P5 ;  /* 0xff8000002a9f7808 */ /* 0x000fe40002800000 */
[----:B------:R-:W-:Y:S02]  /*2990*/  FSEL R156, R40, -INF , P5 ;  /* 0xff800000289c7808 */ /* 0x000fe40002800000 */
[----:B------:R-:W-:Y:S01]  /*29a0*/  FSEL R166, R131, -INF , P4 ;  /* 0xff80000083a67808 */ /* 0x000fe20002000000 */
[----:B------:R-:W-:Y:S01]  /*29b0*/  LDSM.16.MT88.4 R40, [R230+0x100] ;  /* 0x00010000e628783b */ /* 0x000fe20000004200 */
[----:B------:R-:W-:Y:S02]  /*29c0*/  ISETP.GT.AND P5, PT, R2, 0x40, PT ;  /* 0x000000400200780c */ /* 0x000fe40003fa4270 */
        /* <DEDUP_REMOVED lines=12> */
[----:B------:R-:W-:Y:S01]  /*2a90*/  FMNMX.FTZ R7, R23, R7, !PT ;  /* 0x0000000717077209 */ /* 0x000fe20007810000 */
[----:B------:R-:W-:Y:S01]  /*2aa0*/  LDSM.16.MT88.4 R32, [R229+0x100] ;  /* 0x00010000e520783b */ /* 0x000fe20000004200 */
[----:B------:R-:W-:-:S02]  /*2ab0*/  FMNMX.FTZ R6, R89, R6, !PT ;  /* 0x0000000659067209 */ /* 0x000fc40007810000 */
[C---:B------:R-:W-:Y:S02]  /*2ac0*/  ISETP.GT.AND P4, PT, R2.reuse, 0x50, PT ;  /* 0x000000500200780c */ /* 0x040fe40003f84270 */
[C---:B------:R-:W-:Y:S02]  /*2ad0*/  ISETP.GT.AND P2, PT, R2.reuse, 0x51, PT ;  /* 0x000000510200780c */ /* 0x040fe40003f44270 */
[----:B------:R-:W-:Y:S02]  /*2ae0*/  ISETP.GT.AND P3, PT, R2, 0x58, PT ;  /* 0x000000580200780c */ /* 0x000fe40003f64270 */
[----:B------:R-:W-:Y:S02]  /*2af0*/  FSEL R164, R130, -INF , P5 ;  /* 0xff80000082a47808 */ /* 0x000fe40002800000 */
[----:B------:R-:W-:Y:S02]  /*2b00*/  FMNMX.FTZ R5, R126, R5, !PT ;  /* 0x000000057e057209 */ /* 0x000fe40007810000 */
[----:B------:R-:W-:-:S02]  /*2b10*/  FSEL R130, R128, -INF , P5 ;  /* 0xff80000080827808 */ /* 0x000fc40002800000 */
[----:B------:R-:W-:Y:S02]  /*2b20*/  FMNMX.FTZ R7, R28, R7, !PT ;  /* 0x000000071c077209 */ /* 0x000fe40007810000 */
[----:B------:R-:W-:Y:S02]  /*2b30*/  FMNMX.FTZ R6, R127, R6, !PT ;  /* 0x000000067f067209 */ /* 0x000fe40007810000 */
[----:B------:R-:W-:Y:S02]  /*2b40*/  FSEL R184, R26, -INF , P5 ;  /* 0xff8000001ab87808 */ /* 0x000fe40002800000 */
[----:B------:R-:W-:Y:S02]  /*2b50*/  FSEL R128, R24, -INF , P5 ;  /* 0xff80000018807808 */ /* 0x000fe40002800000 */
[----:B------:R-:W-:Y:S01]  /*2b60*/  FSEL R188, R122, -INF , P4 ;  /* 0xff8000007abc7808 */ /* 0x000fe20002000000 */
[----:B------:R-:W-:Y:S01]  /*2b70*/  LDSM.16.MT88.4 R24, [R229+0x900] ;  /* 0x00090000e518783b */ /* 0x000fe20000004200 */
[----:B------:R-:W-:-:S02]  /*2b80*/  FSEL R245, R120, -INF , P4 ;  /* 0xff80000078f57808 */ /* 0x000fc40002000000 */
[----:B------:R-:W-:Y:S02]  /*2b90*/  FSEL R192, R123, -INF , P2 ;  /* 0xff8000007bc07808 */ /* 0x000fe40001000000 */
[----:B------:R-:W-:Y:S02]  /*2ba0*/  FSEL R246, R121, -INF , P2 ;  /* 0xff80000079f67808 */ /* 0x000fe40001000000 */
[----:B------:R-:W-:Y:S02]  /*2bb0*/  FSEL R202, R18, -INF , P4 ;  /* 0xff80000012ca7808 */ /* 0x000fe40002000000 */
[----:B------:R-:W-:Y:S02]  /*2bc0*/  FSEL R171, R16, -INF , P4 ;  /* 0xff80000010ab7808 */ /* 0x000fe40002000000 */
[----:B------:R-:W-:Y:S02]  /*2bd0*/  FSEL R198, R19, -INF , P2 ;  /* 0xff80000013c67808 */ /* 0x000fe40001000000 */
[----:B------:R-:W-:-:S02]  /*2be0*/  FSEL R185, R17, -INF , P2 ;  /* 0xff80000011b97808 */ /* 0x000fc40001000000 */
[----:B------:R-:W-:Y:S01]  /*2bf0*/  FSEL R252, R94, -INF , P3 ;  /* 0xff8000005efc7808 */ /* 0x000fe20001800000 */
[----:B------:R-:W-:Y:S01]  /*2c00*/  LDSM.16.MT88.4 R16, [R228+0x100] ;  /* 0x00010000e410783b */ /* 0x000fe20000004200 */
[----:B------:R-:W-:Y:S02]  /*2c10*/  FSEL R227, R92, -INF , P3 ;  /* 0xff8000005ce37808 */ /* 0x000fe40001800000 */
[----:B------:R-:W-:Y:S02]  /*2c20*/  FSEL R203, R58, -INF , P3 ;  /* 0xff8000003acb7808 */ /* 0x000fe40001800000 */
[----:B------:R-:W-:Y:S02]  /*2c30*/  FSEL R175, R56, -INF , P3 ;  /* 0xff80000038af7808 */ /* 0x000fe40001800000 */
[C---:B------:R-:W-:Y:S02]  /*2c40*/  ISETP.GT.AND P2, PT, R2.reuse, 0x59, PT ;  /* 0x000000590200780c */ /* 0x040fe40003f44270 */
[----:B------:R-:W-:-:S02]  /*2c50*/  ISETP.GT.AND P6, PT, R2, 0x60, PT ;  /* 0x000000600200780c */ /* 0x000fc40003fc4270 */
[C---:B------:R-:W-:Y:S02]  /*2c60*/  ISETP.GT.AND P5, PT, R2.reuse, 0x61, PT ;  /* 0x000000610200780c */ /* 0x040fe40003fa4270 */
[C---:B------:R-:W-:Y:S02]  /*2c70*/  ISETP.GT.AND P4, PT, R2.reuse, 0x68, PT ;  /* 0x000000680200780c */ /* 0x040fe40003f84270 */
[----:B------:R-:W-:Y:S02]  /*2c80*/  ISETP.GT.AND P3, PT, R2, 0x69, PT ;  /* 0x000000690200780c */ /* 0x000fe40003f64270 */
        /* <DEDUP_REMOVED lines=42> */
[----:B------:R-:W-:Y:S02]  /*2f30*/  FSEL R210, R85, -INF , P5 ;  /* 0xff80000055d27808 */ /* 0x000fe40002800000 */
[----:B------:R-:W-:Y:S02]  /*2f40*/  FMNMX.FTZ R2, R216, R2, !PT ;  /* 0x00000002d8027209 */ /* 0x000fe40007810000 */
[----:B------:R-:W-:Y:S02]  /*2f50*/  FMNMX.FTZ R6, R164, R6, !PT ;  /* 0x00000006a4067209 */ /* 0x000fe40007810000 */
[----:B------:R-:W-:Y:S02]  /*2f60*/  FMNMX.FTZ R5, R246, R5, !PT ;  /* 0x00000005f6057209 */ /* 0x000fe40007810000 */
[----:B------:R-:W-:-:S02]  /*2f70*/  FMNMX.FTZ R7, R116, R7, !PT ;  /* 0x0000000774077209 */ /* 0x000fc40007810000 */
[----:B------:R-:W-:Y:S02]  /*2f80*/  FSEL R211, R68, -INF , P4 ;  /* 0xff80000044d37808 */ /* 0x000fe40002000000 */
[----:B------:R-:W-:Y:S02]  /*2f90*/  FMNMX.FTZ R2, R210, R2, !PT ;  /* 0x00000002d2027209 */ /* 0x000fe40007810000 */
[----:B------:R-:W-:Y:S02]  /*2fa0*/  FSEL R224, R93, -INF , P2 ;  /* 0xff8000005de07808 */ /* 0x000fe40001000000 */
        /* <DEDUP_REMOVED lines=15> */
[----:B------:R-:W-:-:S02]  /*30a0*/  FSEL R193, R180, -INF , P4 ;  /* 0xff800000b4c17808 */ /* 0x000fc40002000000 */
[----:B------:R-:W-:Y:S02]  /*30b0*/  FMNMX.FTZ R5, R188, R6, !PT ;  /* 0x00000006bc057209 */ /* 0x000fe40007810000 */
[----:B------:R-:W-:Y:S02]  /*30c0*/  FMNMX.FTZ R2, R196, R2, !PT ;  /* 0x00000002c4027209 */ /* 0x000fe40007810000 */
[----:B------:R-:W-:Y:S02]  /*30d0*/  FMNMX.FTZ R7, R149, R7, !PT ;  /* 0x0000000795077209 */ /* 0x000fe40007810000 */
[----:B------:R-:W-:Y:S02]  /*30e0*/  FSEL R239, R181, -INF , P3 ;  /* 0xff800000b5ef7808 */ /* 0x000fe40001800000 */
[----:B------:R-:W-:Y:S02]  /*30f0*/  FMNMX.FTZ R5, R192, R5, !PT ;  /* 0x00000005c0057209 */ /* 0x000fe40007810000 */
[----:B------:R-:W-:-:S02]  /*3100*/  FMNMX.FTZ R2, R193, R2, !PT ;  /* 0x00000002c1027209 */ /* 0x000fc40007810000 */
[----:B------:R-:W-:Y:S02]  /*3110*/  FMNMX.FTZ R6, R148, R7, !PT ;  /* 0x0000000794067209 */ /* 0x000fe40007810000 */
[----:B------:R-:W-:Y:S02]  /*3120*/  FSEL R170, R95, -INF , P2 ;  /* 0xff8000005faa7808 */ /* 0x000fe40001000000 */
[----:B------:R-:W-:Y:S02]  /*3130*/  FMNMX.FTZ R5, R252, R5, !PT ;  /* 0x00000005fc057209 */ /* 0x000fe40007810000 */
[----:B------:R-:W-:Y:S02]  /*3140*/  FMNMX.FTZ R2, R239, R2, !PT ;  /* 0x00000002ef027209 */ /* 0x000fe40007810000 */
[----:B------:R-:W-:Y:S02]  /*3150*/  FMNMX.FTZ R6, R143, R6, !PT ;  /* 0x000000068f067209 */ /* 0x000fe40007810000 */
[----:B------:R-:W-:Y:S01]  /*3160*/  FSEL R201, R178, -INF , P6 ;  /* 0xff800000b2c97808 */ /* 0x000fe20003000000 */
[----:B------:R-:W2:Y:S01]  /*3170*/  SHFL.BFLY PT, R132, R2, 0x2, 0x1f ;  /* 0x0c401f0002847f89 */ /* 0x000ea200000e0000 */
        /* <DEDUP_REMOVED lines=11> */
[----:B------:R-:W-:Y:S02]  /*3230*/  FMNMX.FTZ R5, R242, R5, !PT ;  /* 0x00000005f2057209 */ /* 0x000fe40007810000 */
[----:B------:R-:W-:-:S02]  /*3240*/  FMNMX.FTZ R6, R162, R6, !PT ;  /* 0x00000006a2067209 */ /* 0x000fc40007810000 */
[----:B-1----:R-:W-:Y:S02]  /*3250*/  FMNMX.FTZ R135, R8, R135, !PT ;  /* 0x0000008708877209 */ /* 0x002fe40007810000 */
[----:B------:R-:W1:Y:S01]  /*3260*/  SHFL.BFLY PT, R8, R5, 0x2, 0x1f ;  /* 0x0c401f0005087f89 */ /* 0x000e6200000e0000 */
[----:B------:R-:W-:Y:S02]  /*3270*/  FMNMX.FTZ R6, R184, R6, !PT ;  /* 0x00000006b8067209 */ /* 0x000fe40007810000 */
[----:B--2---:R-:W-:Y:S01]  /*3280*/  FMNMX.FTZ R132, R2, R132, !PT ;  /* 0x0000008402847209 */ /* 0x004fe20007810000 */
[----:B------:R-:W2:Y:S01]  /*3290*/  SHFL.BFLY PT, R7, R135, 0x1, 0x1f ;  /* 0x0c201f0087077f89 */ /* 0x000ea200000e0000 */
[----:B------:R-:W-:Y:S02]  /*32a0*/  FMNMX.FTZ R2, R187, R6, !PT ;  /* 0x00000006bb027209 */ /* 0x000fe40007810000 */
[----:B------:R-:W-:Y:S01]  /*32b0*/  FSEL R172, R59, -INF , P2 ;  /* 0xff8000003bac7808 */ /* 0x000fe20001000000 */
[----:B------:R-:W3:Y:S01]  /*32c0*/  SHFL.BFLY PT, R9, R132, 0x1, 0x1f ;  /* 0x0c201f0084097f89 */ /* 0x000ee200000e0000 */
[----:B------:R-:W-:-:S02]  /*32d0*/  FMNMX.FTZ R2, R186, R2, !PT ;  /* 0x00000002ba027209 */ /* 0x000fc40007810000 */
[----:B------:R-:W-:Y:S02]  /*32e0*/  FSEL R213, R86, -INF , P6 ;  /* 0xff80000056d57808 */ /* 0x000fe40003000000 */
[----:B------:R-:W-:Y:S02]  /*32f0*/  FMNMX.FTZ R2, R221, R2, !PT ;  /* 0x00000002dd027209 */ /* 0x000fe40007810000 */
[----:B------:R-:W-:Y:S02]  /*3300*/  FSEL R237, R87, -INF , P5 ;  /* 0xff80000057ed7808 */ /* 0x000fe40002800000 */
[----:B------:R-:W-:Y:S02]  /*3310*/  FMNMX.FTZ R2, R202, R2, !PT ;  /* 0x00000002ca027209 */ /* 0x000fe40007810000 */
[----:B------:R-:W-:Y:S02]  /*3320*/  FSEL R215, R70, -INF , P4 ;  /* 0xff80000046d77808 */ /* 0x000fe40002000000 */
[----:B------:R-:W-:-:S02]  /*3330*/  FMNMX.FTZ R6, R198, R2, !PT ;  /* 0x00000002c6067209 */ /* 0x000fc40007810000 */
[----:B------:R-:W-:Y:S02]  /*3340*/  FSEL R236, R71, -INF , P3 ;  /* 0xff80000047ec7808 */ /* 0x000fe40001800000 */
[----:B-1----:R-:W-:Y:S02]  /*3350*/  FMNMX.FTZ R2, R5, R8, !PT ;  /* 0x0000000805027209 */ /* 0x002fe40007810000 */
[----:B------:R-:W-:Y:S02]  /*3360*/  FMNMX.FTZ R5, R203, R6, !PT ;  /* 0x00000006cb057209 */ /* 0x000fe40007810000 */
[----:B--2---:R-:W-:Y:S01]  /*3370*/  FMNMX.FTZ R135, R135, R7, !PT ;  /* 0x0000000787877209 */ /* 0x004fe20007810000 */
[----:B------:R-:W1:Y:S01]  /*3380*/  SHFL.BFLY PT, R11, R2, 0x1, 0x1f ;  /* 0x0c201f00020b7f89 */ /* 0x000e6200000e0000 */
[----:B------:R-:W-:Y:S02]  /*3390*/  FMNMX.FTZ R5, R172, R5, !PT ;  /* 0x00000005ac057209 */ /* 0x000fe40007810000 */
[C---:B------:R-:W-:Y:S01]  /*33a0*/  FSETP.NEU.FTZ.AND P2, PT, R135.reuse, -INF , PT ;  /* 0xff8000008700780b */ /* 0x040fe20003f5d000 */
[----:B------:R-:W-:Y:S01]  /*33b0*/  FMUL.FTZ R7, R135, c[0x0][0x2d0] ;  /* 0x0000b40087077a20 */ /* 0x000fe20000410000 */
[----:B------:R-:W-:-:S02]  /*33c0*/  FMNMX.FTZ R5, R213, R5, !PT ;  /* 0x00000005d5057209 */ /* 0x000fc40007810000 */
[----:B---3--:R-:W-:Y:S02]  /*33d0*/  FMNMX.FTZ R132, R132, R9, !PT ;  /* 0x0000000984847209 */ /* 0x008fe40007810000 */
[----:B------:R-:W-:Y:S02]  /*33e0*/  FMNMX.FTZ R5, R237, R5, !PT ;  /* 0x00000005ed057209 */ /* 0x000fe40007810000 */
[----:B------:R-:W-:Y:S01]  /*33f0*/  FSEL R7, R7, RZ, P2 ;  /* 0x000000ff07077208 */ /* 0x000fe20001000000 */
[C---:B------:R-:W-:Y:S01]  /*3400*/  FMUL.FTZ R9, R132.reuse, c[0x0][0x2d0] ;  /* 0x0000b40084097a20 */ /* 0x040fe20000410000 */
[----:B------:R-:W-:Y:S02]  /*3410*/  FMNMX.FTZ R8, R215, R5, !PT ;  /* 0x00000005d7087209 */ /* 0x000fe40007810000 */
[----:B------:R-:W-:Y:S01]  /*3420*/  FSETP.NEU.FTZ.AND P2, PT, R132, -INF , PT ;  /* 0xff8000008400780b */ /* 0x000fe20003f5d000 */
[--C-:B------:R-:W-:Y:S01]  /*3430*/  FFMA.FTZ R6, R10, c[0x0][0x2d0], -R7.reuse ;  /* 0x0000b4000a067a23 */ /* 0x100fe20000010807 */
[----:B------:R-:W-:Y:S01]  /*3440*/  FMNMX.FTZ R8, R236, R8, !PT ;  /* 0x00000008ec087209 */ /* 0x000fe20007810000 */
[----:B------:R-:W-:-:S02]  /*3450*/  FFMA.FTZ R5, R12, c[0x0][0x2d0], -R7 ;  /* 0x0000b4000c057a23 */ /* 0x000fc40000010807 */
[----:B------:R2:W-:Y:S02]  /*3460*/  MUFU.EX2 R214, R6 ;  /* 0x0000000600d67308 */ /* 0x0005e40000000800 */
[----:B------:R-:W3:Y:S01]  /*3470*/  SHFL.BFLY PT, R10, R8, 0x2, 0x1f ;  /* 0x0c401f00080a7f89 */ /* 0x000ee200000e0000 */
[----:B-1----:R-:W-:-:S05]  /*3480*/  FMNMX.FTZ R2, R2, R11, !PT ;  /* 0x0000000b02027209 */ /* 0x002fca0007810000 */
[----:B------:R1:W4:Y:S01]  /*3490*/  MUFU.EX2 R194, R5 ;  /* 0x0000000500c27308 */ /* 0x0003220000000800 */
[----:B--2---:R-:W-:Y:S02]  /*34a0*/  FSEL R6, R9, RZ, P2 ;  /* 0x000000ff09067208 */ /* 0x004fe40001000000 */
[----:B------:R-:W-:-:S03]  /*34b0*/  FSETP.NEU.FTZ.AND P2, PT, R2, -INF , PT ;  /* 0xff8000000200780b */ /* 0x000fc60003f5d000 */
[--C-:B------:R-:W-:Y:S02]  /*34c0*/  FFMA.FTZ R9, R15, c[0x0][0x2d0], -R6.reuse ;  /* 0x0000b4000f097a23 */ /* 0x100fe40000010806 */
[----:B-1----:R-:W-:Y:S02]  /*34d0*/  FFMA.FTZ R5, R13, c[0x0][0x2d0], -R6 ;  /* 0x0000b4000d057a23 */ /* 0x002fe40000010806 */
[----:B------:R1:W-:Y:S01]  /*34e0*/  MUFU.EX2 R189, R9 ;  /* 0x0000000900bd7308 */ /* 0x0003e20000000800 */
[----:B---3--:R-:W-:Y:S02]  /*34f0*/  FMNMX.FTZ R8, R8, R10, !PT ;  /* 0x0000000a08087209 */ /* 0x008fe40007810000 */
[----:B----4-:R-:W-:-:S05]  /*3500*/  F2FP.BF16.PACK_AB R12, R194, R214 ;  /* 0x000000d6c20c723e */ /* 0x010fca00000010ff */
        /* <DEDUP_REMOVED lines=28> */
[----:B-1----:R-:W-:-:S04]  /*36d0*/  FFMA.FTZ R0, R29, c[0x0][0x2d0], -R7 ;  /* 0x0000b4001d007a23 */ /* 0x002fc80000010807 */
[----:B------:R1:W3:Y:S03]  /*36e0*/  MUFU.EX2 R200, R0 ;  /* 0x0000000000c87308 */ /* 0x0002e60000000800 */
[C---:B--2---:R-:W-:Y:S08]  /*36f0*/  HMMA.16816.F32.BF16 R76, R8.reuse, R20, RZ ;  /* 0x00000014084c723c */ /* 0x044ff000000418ff */
[C---:B------:R-:W-:Y:S01]  /*3700*/  HMMA.16816.F32.BF16 R72, R8.reuse, R22, RZ ;  /* 0x000000160848723c */ /* 0x040fe200000418ff */
[----:B-1----:R-:W-:Y:S01]  /*3710*/  FSEL R0, R3, RZ, P2 ;  /* 0x000000ff03007208 */ /* 0x002fe20001000000 */
[----:B------:R-:W-:Y:S01]  /*3720*/  FFMA.FTZ R3, R31, c[0x0][0x2d0], -R7 ;  /* 0x0000b4001f037a23 */ /* 0x000fe20000010807 */
[----:B---3--:R-:W-:Y:S01]  /*3730*/  F2FP.BF16.PACK_AB R14, R200, R232 ;  /* 0x000000e8c80e723e */ /* 0x008fe200000010ff */
[----:B------:R-:W1:Y:S04]  /*3740*/  LDSM.16.MT88.4 R28, [R228+0x900] ;  /* 0x00090000e41c783b */ /* 0x000e680000004200 */
[C---:B------:R-:W-:Y:S01]  /*3750*/  HMMA.16816.F32.BF16 R68, R8.reuse, R32, RZ ;  /* 0x000000200844723c */ /* 0x040fe200000418ff */
[----:B------:R2:W-:Y:S07]  /*3760*/  MUFU.EX2 R219, R3 ;  /* 0x0000000300db7308 */ /* 0x0005ee0000000800 */
[----:B------:R-:W-:Y:S01]  /*3770*/  HMMA.16816.F32.BF16 R52, R8, R42, RZ ;  /* 0x0000002a0834723c */ /* 0x000fe200000418ff */
[----:B--2---:R-:W-:-:S04]  /*3780*/  FFMA.FTZ R3, R60, c[0x0][0x2d0], -R0 ;  /* 0x0000b4003c037a23 */ /* 0x004fc80000010800 */
        /* <DEDUP_REMOVED lines=17> */
[----:B------:R-:W-:Y:S08]  /*38a0*/  HMMA.16816.F32.BF16 R64, R8, R34, RZ ;  /* 0x000000220840723c */ /* 0x000ff000000418ff */
[----:B------:R-:W-:Y:S01]  /*38b0*/  HMMA.16816.F32.BF16 R48, R12, R20, RZ ;  /* 0x000000140c30723c */ /* 0x000fe200000418ff */
[----:B--2---:R-:W-:-:S07]  /*38c0*/  FFMA.FTZ R3, R88, c[0x0][0x2d0], -R6 ;  /* 0x0000b40058037a23 */ /* 0x004fce0000010806 */
[----:B------:R-:W-:Y:S01]  /*38d0*/  HMMA.16816.F32.BF16 R44, R12, R32, RZ ;  /* 0x000000200c2c723c */ /* 0x000fe200000418ff */
[----:B----4-:R-:W-:Y:S01]  /*38e0*/  F2FP.BF16.PACK_AB R8, R217, R139 ;  /* 0x0000008bd908723e */ /* 0x010fe200000010ff */
[----:B------:R2:W-:Y:S02]  /*38f0*/  MUFU.EX2 R199, R3 ;  /* 0x0000000300c77308 */ /* 0x0005e40000000800 */
[----:B--2---:R-:W-:-:S06]  /*3900*/  FFMA.FTZ R3, R89, c[0x0][0x2d0], -R6 ;  /* 0x0000b40059037a23 */ /* 0x004fcc0000010806 */
[----:B------:R2:W4:Y:S02]  /*3910*/  MUFU.EX2 R234, R3 ;  /* 0x0000000300ea7308 */ /* 0x0005240000000800 */
[----:B--2---:R-:W-:Y:S01]  /*3920*/  FFMA.FTZ R3, R90, c[0x0][0x2d0], -R5 ;  /* 0x0000b4005a037a23 */ /* 0x004fe20000010805 */
[----:B----4-:R-:W-:-:S05]  /*3930*/  F2FP.BF16.PACK_AB R10, R234, R199 ;  /* 0x000000c7ea0a723e */ /* 0x010fca00000010ff */
[----:B------:R2:W-:Y:S02]  /*3940*/  MUFU.EX2 R191, R3 ;  /* 0x0000000300bf7308 */ /* 0x0005e40000000800 */
[--C-:B--2---:R-:W-:Y:S02]  /*3950*/  FFMA.FTZ R3, R91, c[0x0][0x2d0], -R5.reuse ;  /* 0x0000b4005b037a23 */ /* 0x104fe40000010805 */
[C---:B------:R-:W-:Y:S04]  /*3960*/  HMMA.16816.F32.BF16 R88, R12.reuse, R22, RZ ;  /* 0x000000160c58723c */ /* 0x040fe800000418ff */
[----:B------:R2:W4:Y:S04]  /*3970*/  MUFU.EX2 R218, R3 ;  /* 0x0000000300da7308 */ /* 0x0005280000000800 */
[----:B------:R-:W-:Y:S01]  /*3980*/  HMMA.16816.F32.BF16 R20, R12, R40, RZ ;  /* 0x000000280c14723c */ /* 0x000fe200000418ff */
[----:B--2---:R-:W-:Y:S01]  /*3990*/  FFMA.FTZ R3, R96, c[0x0][0x2d0], -R5 ;  /* 0x0000b40060037a23 */ /* 0x004fe20000010805 */
[----:B----4-:R-:W-:-:S03]  /*39a0*/  F2FP.BF16.PACK_AB R9, R218, R191 ;  /* 0x000000bfda09723e */ /* 0x010fc600000010ff */
[----:B------:R2:W-:Y:S02]  /*39b0*/  MUFU.EX2 R233, R3 ;  /* 0x0000000300e97308 */ /* 0x0005e40000000800 */
[----:B--2---:R-:W-:Y:S02]  /*39c0*/  FFMA.FTZ R3, R97, c[0x0][0x2d0], -R5 ;  /* 0x0000b40061037a23 */ /* 0x004fe40000010805 */
[C---:B------:R-:W-:Y:S04]  /*39d0*/  HMMA.16816.F32.BF16 R96, R12.reuse, R34, RZ ;  /* 0x000000220c60723c */ /* 0x040fe800000418ff */
[----:B------:R2:W4:Y:S04]  /*39e0*/  MUFU.EX2 R240, R3 ;  /* 0x0000000300f07308 */ /* 0x0005280000000800 */
[----:B------:R-:W-:Y:S01]  /*39f0*/  HMMA.16816.F32.BF16 R12, R12, R42, RZ ;  /* 0x0000002a0c0c723c */ /* 0x000fe200000418ff */
[----:B--2---:R-:W-:Y:S01]  /*3a00*/  FFMA.FTZ R3, R100, c[0x0][0x2d0], -R7 ;  /* 0x0000b40064037a23 */ /* 0x004fe20000010807 */
[----:B----4-:R-:W-:-:S03]  /*3a10*/  F2FP.BF16.PACK_AB R11, R240, R233 ;  /* 0x000000e9f00b723e */ /* 0x010fc600000010ff */
[----:B------:R2:W-:Y:S04]  /*3a20*/  MUFU.EX2 R190, R3 ;  /* 0x0000000300be7308 */ /* 0x0005e80000000800 */
[C---:B-1----:R-:W-:Y:S08]  /*3a30*/  HMMA.16816.F32.BF16 R112, R8.reuse, R28, R84 ;  /* 0x0000001c0870723c */ /* 0x042ff00000041854 */
[----:B------:R-:W-:Y:S01]  /*3a40*/  HMMA.16816.F32.BF16 R84, R8, R30, R80 ;  /* 0x0000001e0854723c */ /* 0x000fe20000041850 */
[----:B--2---:R-:W-:-:S04]  /*3a50*/  FFMA.FTZ R3, R101, c[0x0][0x2d0], -R7 ;  /* 0x0000b40065037a23 */ /* 0x004fc80000010807 */
        /* <DEDUP_REMOVED lines=19> */
[----:B-1----:R-:W-:Y:S02]  /*3b90*/  FFMA.FTZ R3, R124, c[0x0][0x2d0], -R0 ;  /* 0x0000b4007c037a23 */ /* 0x002fe40000010800 */
[----:B------:R-:W-:-:S04]  /*3ba0*/  IMAD.MOV.U32 R124, RZ, RZ, R219 ;  /* 0x000000ffff7c7224 */ /* 0x000fc800078e00db */
[----:B------:R1:W2:Y:S01]  /*3bb0*/  MUFU.EX2 R248, R3 ;  /* 0x0000000300f87308 */ /* 0x0002a20000000800 */
[----:B------:R-:W-:Y:S01]  /*3bc0*/  F2FP.BF16.PACK_AB R8, R190, R124 ;  /* 0x0000007cbe08723e */ /* 0x000fe200000010ff */
[----:B-1----:R-:W-:Y:S01]  /*3bd0*/  FFMA.FTZ R3, R119, c[0x0][0x2d0], -R7 ;  /* 0x0000b40077037a23 */ /* 0x002fe20000010807 */
[----:B--2---:R-:W-:-:S05]  /*3be0*/  F2FP.BF16.PACK_AB R11, R248, R250 ;  /* 0x000000faf80b723e */ /* 0x004fca00000010ff */
[----:B------:R1:W-:Y:S02]  /*3bf0*/  MUFU.EX2 R251, R3 ;  /* 0x0000000300fb7308 */ /* 0x0003e40000000800 */
[C---:B------:R-:W-:Y:S08]  /*3c00*/  HMMA.16816.F32.BF16 R68, R8.reuse, R28, R56 ;  /* 0x0000001c0844723c */ /* 0x040ff00000041838 */
[----:B------:R-:W-:Y:S01]  /*3c10*/  HMMA.16816.F32.BF16 R32, R8, R30, R92 ;  /* 0x0000001e0820723c */ /* 0x000fe2000004185c */
[----:B-1----:R-:W-:-:S02]  /*3c20*/  FFMA.FTZ R3, R125, c[0x0][0x2d0], -R7 ;  /* 0x0000b4007d037a23 */ /* 0x002fc40000010807 */
[----:B------:R-:W-:Y:S02]  /*3c30*/  IMAD.MOV.U32 R125, RZ, RZ, R215 ;  /* 0x000000ffff7d7224 */ /* 0x000fe400078e00d7 */
[----:B------:R1:W-:Y:S03]  /*3c40*/  MUFU.EX2 R247, R3 ;  /* 0x0000000300f77308 */ /* 0x0003e60000000800 */
[----:B------:R-:W-:Y:S01]  /*3c50*/  HMMA.16816.F32.BF16 R64, R8, R16, R48 ;  /* 0x000000100840723c */ /* 0x000fe20000041830 */
[----:B------:R-:W-:Y:S02]  /*3c60*/  IMAD.MOV.U32 R95, RZ, RZ, R211 ;  /* 0x000000ffff5f7224 */ /* 0x000fe400078e00d3 */
[----:B------:R-:W-:-:S05]  /*3c70*/  IMAD.MOV.U32 R94, RZ, RZ, R210 ;  /* 0x000000ffff5e7224 */ /* 0x000fca00078e00d2 */
[----:B------:R-:W-:Y:S01]  /*3c80*/  HMMA.16816.F32.BF16 R120, R8, R36, R20 ;  /* 0x000000240878723c */ /* 0x000fe20000041814 */
[----:B------:R-:W2:Y:S01]  /*3c90*/  LDSM.16.MT88.4 R20, [R228+0x1100] ;  /* 0x00110000e414783b */ /* 0x000ea20000004200 */
[----:B-1----:R-:W-:-:S06]  /*3ca0*/  FFMA.FTZ R3, R126, c[0x0][0x2d0], -R7 ;  /* 0x0000b4007e037a23 */ /* 0x002fcc0000010807 */
[C---:B------:R-:W-:Y:S01]  /*3cb0*/  HMMA.16816.F32.BF16 R28, R8.reuse, R18, R88 ;  /* 0x00000012081c723c */ /* 0x040fe20000041858 */
[----:B------:R-:W-:Y:S01]  /*3cc0*/  IMAD.MOV.U32 R126, RZ, RZ, R218 ;  /* 0x000000ffff7e7224 */ /* 0x000fe200078e00da */
[----:B------:R-:W1:Y:S01]  /*3cd0*/  LDSM.16.MT88.4 R16, [R231+0x1100] ;  /* 0x00110000e710783b */ /* 0x000e620000004200 */
[----:B------:R3:W-:Y:S04]  /*3ce0*/  MUFU.EX2 R249, R3 ;  /* 0x0000000300f97308 */ /* 0x0007e80000000800 */
[----:B------:R-:W-:Y:S01]  /*3cf0*/  IMAD.MOV.U32 R91, RZ, RZ, R204 ;  /* 0x000000ffff5b7224 */ /* 0x000fe200078e00cc */
[----:B------:R-:W-:Y:S01]  /*3d00*/  HMMA.16816.F32.BF16 R52, R8, R24, R44 ;  /* 0x000000180834723c */ /* 0x000fe2000004182c */
[----:B------:R-:W-:-:S07]  /*3d10*/  IMAD.MOV.U32 R90, RZ, RZ, R203 ;  /* 0x000000ffff5a7224 */ /* 0x000fce00078e00cb */
[----:B------:R-:W-:Y:S01]  /*3d20*/  HMMA.16816.F32.BF16 R40, R8, R26, R96 ;  /* 0x0000001a0828723c */ /* 0x000fe20000041860 */
[----:B------:R-:W-:Y:S01]  /*3d30*/  LDSM.16.MT88.4 R24, [R230+0x1100] ;  /* 0x00110000e618783b */ /* 0x000fe20000004200 */
[----:B---3--:R-:W-:Y:S01]  /*3d40*/  FFMA.FTZ R3, R127, c[0x0][0x2d0], -R6 ;  /* 0x0000b4007f037a23 */ /* 0x008fe20000010806 */
[----:B------:R-:W-:-:S03]  /*3d50*/  MOV R127, R217 ;  /* 0x000000d9007f7202 */ /* 0x000fc60000000f00 */
[----:B------:R3:W-:Y:S02]  /*3d60*/  MUFU.EX2 R226, R3 ;  /* 0x0000000300e27308 */ /* 0x0007e40000000800 */
[----:B------:R-:W-:Y:S01]  /*3d70*/  HMMA.16816.F32.BF16 R36, R8, R38, R12 ;  /* 0x000000260824723c */ /* 0x000fe2000004180c */
[----:B------:R-:W4:Y:S01]  /*3d80*/  LDSM.16.MT88.4 R12, [R229+0x1100] ;  /* 0x00110000e50c783b */ /* 0x000f220000004200 */
[----:B---3--:R-:W-:Y:S02]  /*3d90*/  FFMA.FTZ R3, R133, c[0x0][0x2d0], -R6 ;  /* 0x0000b40085037a23 */ /* 0x008fe40000010806 */
[----:B------:R-:W-:Y:S02]  /*3da0*/  IMAD.MOV.U32 R133, RZ, RZ, R214 ;  /* 0x000000ffff857224 */ /* 0x000fe400078e00d6 */
[----:B------:R3:W1:Y:S02]  /*3db0*/  MUFU.EX2 R225, R3 ;  /* 0x0000000300e17308 */ /* 0x0006640000000800 */
[----:B---3--:R-:W-:Y:S01]  /*3dc0*/  FFMA.FTZ R3, R136, c[0x0][0x2d0], -R6 ;  /* 0x0000b40088037a23 */ /* 0x008fe20000010806 */
[----:B------:R-:W-:-:S02]  /*3dd0*/  MOV R136, R213 ;  /* 0x000000d500887202 */ /* 0x000fc40000000f00 */
[----:B-1----:R-:W-:-:S03]  /*3de0*/  F2FP.BF16.PACK_AB R8, R225, R226 ;  /* 0x000000e2e108723e */ /* 0x002fc600000010ff */
[----:B------:R1:W-:Y:S02]  /*3df0*/  MUFU.EX2 R223, R3 ;  /* 0x0000000300df7308 */ /* 0x0003e40000000800 */
[----:B-1----:R-:W-:Y:S02]  /*3e00*/  FFMA.FTZ R3, R137, c[0x0][0x2d0], -R6 ;  /* 0x0000b40089037a23 */ /* 0x002fe40000010806 */
[----:B------:R-:W-:-:S04]  /*3e10*/  IMAD.MOV.U32 R137, RZ, RZ, R212 ;  /* 0x000000ffff897224 */ /* 0x000fc800078e00d4 */
[----:B------:R1:W3:Y:S02]  /*3e20*/  MUFU.EX2 R222, R3 ;  /* 0x0000000300de7308 */ /* 0x0002e40000000800 */
[----:B-1----:R-:W-:Y:S01]  /*3e30*/  FFMA.FTZ R3, R138, c[0x0][0x2d0], -R5 ;  /* 0x0000b4008a037a23 */ /* 0x002fe20000010805 */
[----:B---3--:R-:W-:Y:S01]  /*3e40*/  F2FP.BF16.PACK_AB R10, R222, R223 ;  /* 0x000000dfde0a723e */ /* 0x008fe200000010ff */
[----:B------:R-:W-:-:S04]  /*3e50*/  IMAD.MOV.U32 R138, RZ, RZ, R208 ;  /* 0x000000ffff8a7224 */ /* 0x000fc800078e00d0 */
[----:B------:R1:W-:Y:S02]  /*3e60*/  MUFU.EX2 R220, R3 ;  /* 0x0000000300dc7308 */ /* 0x0003e40000000800 */
[----:B-1----:R-:W-:Y:S02]  /*3e70*/  FFMA.FTZ R3, R140, c[0x0][0x2d0], -R5 ;  /* 0x0000b4008c037a23 */ /* 0x002fe40000010805 */
[----:B------:R-:W-:-:S04]  /*3e80*/  IMAD.MOV.U32 R140, RZ, RZ, R199 ;  /* 0x000000ffff8c7224 */ /* 0x000fc800078e00c7 */
[----:B------:R1:W3:Y:S02]  /*3e90*/  MUFU.EX2 R219, R3 ;  /* 0x0000000300db7308 */ /* 0x0002e40000000800 */
[----:B-1----:R-:W-:Y:S01]  /*3ea0*/  FFMA.FTZ R3, R141, c[0x0][0x2d0], -R5 ;  /* 0x0000b4008d037a23 */ /* 0x002fe20000010805 */
[----:B---3--:R-:W-:Y:S02]  /*3eb0*/  F2FP.BF16.PACK_AB R9, R219, R220 ;  /* 0x000000dcdb09723e */ /* 0x008fe400000010ff */
[----:B------:R-:W-:-:S03]  /*3ec0*/  MOV R141, R201 ;  /* 0x000000c9008d7202 */ /* 0x000fc60000000f00 */
[----:B------:R1:W-:Y:S02]  /*3ed0*/  MUFU.EX2 R218, R3 ;  /* 0x0000000300da7308 */ /* 0x0003e40000000800 */
[----:B-1----:R-:W-:-:S06]  /*3ee0*/  FFMA.FTZ R3, R142, c[0x0][0x2d0], -R5 ;  /* 0x0000b4008e037a23 */ /* 0x002fcc0000010805 */
[----:B------:R1:W3:Y:S02]  /*3ef0*/  MUFU.EX2 R217, R3 ;  /* 0x0000000300d97308 */ /* 0x0002e40000000800 */
[----:B-1----:R-:W-:Y:S01]  /*3f00*/  FFMA.FTZ R3, R149, c[0x0][0x2d0], -R0 ;  /* 0x0000b40095037a23 */ /* 0x002fe20000010800 */
[----:B---3--:R-:W-:Y:S01]  /*3f10*/  F2FP.BF16.PACK_AB R11, R217, R218 ;  /* 0x000000dad90b723e */ /* 0x008fe200000010ff */
[----:B------:R-:W-:-:S04]  /*3f20*/  IMAD.MOV.U32 R149, RZ, RZ, R91 ;  /* 0x000000ffff957224 */ /* 0x000fc800078e005b */
[----:B------:R1:W-:Y:S02]  /*3f30*/  MUFU.EX2 R215, R3 ;  /* 0x0000000300d77308 */ /* 0x0003e40000000800 */
[C---:B--2---:R-:W-:Y:S08]  /*3f40*/  HMMA.16816.F32.BF16 R48, R8.reuse, R20, R112 ;  /* 0x000000140830723c */ /* 0x044ff00000041870 */
[----:B------:R-:W-:Y:S01]  /*3f50*/  HMMA.16816.F32.BF16 R56, R8, R18, R80 ;  /* 0x000000120838723c */ /* 0x000fe20000041850 */
[----:B-1----:R-:W-:Y:S01]  /*3f60*/  FFMA.FTZ R3, R148, c[0x0][0x2d0], -R0 ;  /* 0x0000b40094037a23 */ /* 0x002fe20000010800 */
        /* <DEDUP_REMOVED lines=19> */
[----:B------:R-:W-:Y:S01]  /*40a0*/  IMAD.MOV.U32 R144, RZ, RZ, R136 ;  /* 0x000000ffff907224 */ /* 0x000fe200078e0088 */
[----:B------:R-:W-:Y:S01]  /*40b0*/  MOV R136, R125 ;  /* 0x0000007d00887202 */ /* 0x000fe20000000f00 */
[----:B------:R1:W-:Y:S01]  /*40c0*/  MUFU.EX2 R212, R3 ;  /* 0x0000000300d47308 */ /* 0x0003e20000000800 */
[----:B------:R-:W-:-:S03]  /*40d0*/  IMAD.MOV.U32 R125, RZ, RZ, R205 ;  /* 0x000000ffff7d7224 */ /* 0x000fc600078e00cd */
[----:B------:R-:W-:Y:S01]  /*40e0*/  HMMA.16816.F32.BF16 R84, R8, R22, R32 ;  /* 0x000000160854723c */ /* 0x000fe20000041820 */
[----:B------:R-:W-:Y:S02]  /*40f0*/  IMAD.MOV.U32 R142, RZ, RZ, R125 ;  /* 0x000000ffff8e7224 */ /* 0x000fe400078e007d */
[----:B------:R-:W-:-:S05]  /*4100*/  IMAD.MOV.U32 R125, RZ, RZ, R200 ;  /* 0x000000ffff7d7224 */ /* 0x000fca00078e00c8 */
[C---:B------:R-:W-:Y:S01]  /*4110*/  HMMA.16816.F32.BF16 R32, R8.reuse, R16, R64 ;  /* 0x000000100820723c */ /* 0x040fe20000041840 */
[--C-:B-1----:R-:W-:Y:S02]  /*4120*/  FFMA.FTZ R3, R146, c[0x0][0x2d0], -R6.reuse ;  /* 0x0000b40092037a23 */ /* 0x102fe40000010806 */
[----:B------:R-:W-:Y:S02]  /*4130*/  IMAD.MOV.U32 R146, RZ, RZ, R137 ;  /* 0x000000ffff927224 */ /* 0x000fe400078e0089 */
[----:B------:R1:W2:Y:S01]  /*4140*/  MUFU.EX2 R211, R3 ;  /* 0x0000000300d37308 */ /* 0x0002a20000000800 */
[----:B------:R-:W-:Y:S02]  /*4150*/  IMAD.MOV.U32 R137, RZ, RZ, R209 ;  /* 0x000000ffff897224 */ /* 0x000fe400078e00d1 */
[C---:B------:R-:W-:Y:S01]  /*4160*/  HMMA.16816.F32.BF16 R28, R8.reuse, R18, R28 ;  /* 0x00000012081c723c */ /* 0x040fe2000004181c */
[----:B------:R-:W3:Y:S07]  /*4170*/  LDSM.16.MT88.4 R16, [R228+0x1900] ;  /* 0x00190000e410783b */ /* 0x000eee0000004200 */
[----:B------:R-:W-:Y:S01]  /*4180*/  HMMA.16816.F32.BF16 R96, R8, R24, R120 ;  /* 0x000000180860723c */ /* 0x000fe20000041878 */
[----:B-1----:R-:W-:-:S06]  /*4190*/  FFMA.FTZ R3, R145, c[0x0][0x2d0], -R6 ;  /* 0x0000b40091037a23 */ /* 0x002fcc0000010806 */
[----:B------:R-:W-:Y:S01]  /*41a0*/  MOV R123, R138 ;  /* 0x0000008a007b7202 */ /* 0x000fe20000000f00 */
[----:B------:R-:W-:Y:S01]  /*41b0*/  IMAD.MOV.U32 R145, RZ, RZ, R95 ;  /* 0x000000ffff917224 */ /* 0x000fe200078e005f */
[C---:B------:R-:W-:Y:S01]  /*41c0*/  HMMA.16816.F32.BF16 R100, R8.reuse, R20, R68 ;  /* 0x000000140864723c */ /* 0x040fe20000041844 */
[----:B------:R1:W-:Y:S01]  /*41d0*/  MUFU.EX2 R210, R3 ;  /* 0x0000000300d27308 */ /* 0x0003e20000000800 */
[----:B------:R-:W-:Y:S01]  /*41e0*/  IMAD.MOV.U32 R121, RZ, RZ, R150 ;  /* 0x000000ffff797224 */ /* 0x000fe200078e0096 */
[----:B------:R-:W-:Y:S01]  /*41f0*/  LDSM.16.MT88.4 R20, [R229+0x1900] ;  /* 0x00190000e514783b */ /* 0x000fe20000004200 */
[----:B------:R-:W-:Y:S02]  /*4200*/  IMAD.MOV.U32 R150, RZ, RZ, R194 ;  /* 0x000000ffff967224 */ /* 0x000fe400078e00c2 */
[----:B------:R-:W-:Y:S01]  /*4210*/  IMAD.MOV.U32 R122, RZ, RZ, R143 ;  /* 0x000000ffff7a7224 */ /* 0x000fe200078e008f */
[----:B------:R-:W-:Y:S01]  /*4220*/  MOV R143, R193 ;  /* 0x000000c1008f7202 */ /* 0x000fe20000000f00 */
[----:B------:R-:W-:Y:S01]  /*4230*/  HMMA.16816.F32.BF16 R68, R8, R12, R52 ;  /* 0x0000000c0844723c */ /* 0x000fe20000041834 */
[----:B------:R-:W-:-:S07]  /*4240*/  IMAD.MOV.U32 R120, RZ, RZ, R137 ;  /* 0x000000ffff787224 */ /* 0x000fce00078e0089 */
[C---:B------:R-:W-:Y:S01]  /*4250*/  HMMA.16816.F32.BF16 R72, R8.reuse, R14, R40 ;  /* 0x0000000e0848723c */ /* 0x040fe20000041828 */
[----:B-1----:R-:W-:Y:S01]  /*4260*/  FFMA.FTZ R3, R147, c[0x0][0x2d0], -R6 ;  /* 0x0000b40093037a23 */ /* 0x002fe20000010806 */
[----:B------:R-:W-:Y:S01]  /*4270*/  MOV R147, R94 ;  /* 0x0000005e00937202 */ /* 0x000fe20000000f00 */
[----:B------:R-:W-:Y:S02]  /*4280*/  LDSM.16.MT88.4 R12, [R231+0x1900] ;  /* 0x00190000e70c783b */ /* 0x000fe40000004200 */
[----:B------:R1:W4:Y:S03]  /*4290*/  MUFU.EX2 R209, R3 ;  /* 0x0000000300d17308 */ /* 0x0003260000000800 */
[----:B------:R-:W-:Y:S01]  /*42a0*/  HMMA.16816.F32.BF16 R92, R8, R26, R36 ;  /* 0x0000001a085c723c */ /* 0x000fe20000041824 */
[----:B------:R-:W3:Y:S06]  /*42b0*/  LDSM.16.MT88.4 R24, [R230+0x1900] ;  /* 0x00190000e618783b */ /* 0x000eec0000004200 */
[----:B--2---:R-:W-:Y:S01]  /*42c0*/  F2FP.BF16.PACK_AB R8, R211, R212 ;  /* 0x000000d4d308723e */ /* 0x004fe200000010ff */
[----:B-1----:R-:W-:Y:S01]  /*42d0*/  FFMA.FTZ R3, R151, c[0x0][0x2d0], -R5 ;  /* 0x0000b40097037a23 */ /* 0x002fe20000010805 */
[----:B------:R-:W-:-:S02]  /*42e0*/  MOV R151, R202 ;  /* 0x000000ca00977202 */ /* 0x000fc40000000f00 */
[----:B----4-:R-:W-:Y:S01]  /*42f0*/  F2FP.BF16.PACK_AB R10, R209, R210 ;  /* 0x000000d2d10a723e */ /* 0x010fe200000010ff */
[----:B------:R1:W-:Y:S02]  /*4300*/  MUFU.EX2 R208, R3 ;  /* 0x0000000300d07308 */ /* 0x0003e40000000800 */
[----:B-1----:R-:W-:Y:S01]  /*4310*/  FFMA.FTZ R3, R153, c[0x0][0x2d0], -R5 ;  /* 0x0000b40099037a23 */ /* 0x002fe20000010805 */
[----:B------:R-:W-:-:S05]  /*4320*/  MOV R153, R196 ;  /* 0x000000c400997202 */ /* 0x000fca0000000f00 */
        /* <DEDUP_REMOVED lines=12> */
[C---:B---3--:R-:W-:Y:S08]  /*43f0*/  HMMA.16816.F32.BF16 R108, R8.reuse, R16, R48 ;  /* 0x00000010086c723c */ /* 0x048ff00000041830 */
[----:B------:R-:W-:Y:S01]  /*4400*/  HMMA.16816.F32.BF16 R48, R8, R24, R116 ;  /* 0x000000180830723c */ /* 0x000fe20000041874 */
[----:B-1----:R-:W-:Y:S01]  /*4410*/  FFMA.FTZ R3, R155, c[0x0][0x2d0], -R7 ;  /* 0x0000b4009b037a23 */ /* 0x002fe20000010807 */
[----:B------:R-:W-:-:S05]  /*4420*/  MOV R155, R190 ;  /* 0x000000be009b7202 */ /* 0x000fca0000000f00 */
[----:B------:R-:W-:Y:S01]  /*4430*/  IMAD.MOV.U32 R119, RZ, RZ, R151 ;  /* 0x000000ffff777224 */ /* 0x000fe200078e0097 */
[----:B------:R1:W2:Y:S01]  /*4440*/  MUFU.EX2 R203, R3 ;  /* 0x0000000300cb7308 */ /* 0x0002a20000000800 */
[----:B------:R-:W-:Y:S01]  /*4450*/  IMAD.MOV.U32 R151, RZ, RZ, R195 ;  /* 0x000000ffff977224 */ /* 0x000fe200078e00c3 */
[----:B------:R-:W-:Y:S01]  /*4460*/  HMMA.16816.F32.BF16 R64, R8, R14, R56 ;  /* 0x0000000e0840723c */ /* 0x000fe20000041838 */
[----:B------:R-:W-:Y:S02]  /*4470*/  IMAD.MOV.U32 R118, RZ, RZ, R192 ;  /* 0x000000ffff767224 */ /* 0x000fe400078e00c0 */
[----:B------:R-:W-:-:S05]  /*4480*/  IMAD.MOV.U32 R117, RZ, RZ, R188 ;  /* 0x000000ffff757224 */ /* 0x000fca00078e00bc */
        /* <DEDUP_REMOVED lines=107> */
[----:B------:R1:W-:Y:S01]  /*4b40*/  MUFU.EX2 R97, R3 ;  /* 0x0000000300617308 */ /* 0x0003e20000000800 */
[----:B------:R-:W-:Y:S01]  /*4b50*/  HMMA.16816.F32.BF16 R36, R8, R22, R72 ;  /* 0x000000160824723c */ /* 0x000fe20000041848 */
[----:B------:R-:W3:Y:S01]  /*4b60*/  LDSM.16.MT88.4 R20, [R231+0x2900] ;  /* 0x00290000e714783b */ /* 0x000ee20000004200 */
[----:B-1----:R-:W-:Y:S01]  /*4b70*/  FFMA.FTZ R3, R117, c[0x0][0x2d0], -R5 ;  /* 0x0000b40075037a23 */ /* 0x002fe20000010805 */
[----:B------:R-:W-:Y:S01]  /*4b80*/  MOV R117, R118 ;  /* 0x0000007600757202 */ /* 0x000fe20000000f00 */
[----:B------:R-:W-:-:S03]  /*4b90*/  IMAD.MOV.U32 R118, RZ, RZ, R119 ;  /* 0x000000ffff767224 */ /* 0x000fc600078e0077 */
[----:B------:R1:W-:Y:S01]  /*4ba0*/  MUFU.EX2 R96, R3 ;  /* 0x0000000300607308 */ /* 0x0003e20000000800 */
[----:B------:R-:W-:Y:S01]  /*4bb0*/  IMAD.MOV.U32 R119, RZ, RZ, R159 ;  /* 0x000000ffff777224 */ /* 0x000fe200078e009f */
[----:B------:R-:W-:Y:S01]  /*4bc0*/  MOV R159, R158 ;  /* 0x0000009e009f7202 */ /* 0x000fe20000000f00 */
[----:B------:R-:W-:Y:S01]  /*4bd0*/  IMAD.MOV.U32 R158, RZ, RZ, R242 ;  /* 0x000000ffff9e7224 */ /* 0x000fe200078e00f2 */
[----:B------:R-:W-:Y:S01]  /*4be0*/  HMMA.16816.F32.BF16 R48, R8, R28, R76 ;  /* 0x0000001c0830723c */ /* 0x000fe2000004184c */
[----:B------:R-:W-:Y:S01]  /*4bf0*/  IMAD.MOV.U32 R131, RZ, RZ, R141 ;  /* 0x000000ffff837224 */ /* 0x000fe200078e008d */
[----:B------:R-:W-:Y:S01]  /*4c00*/  MOV R130, R238 ;  /* 0x000000ee00827202 */ /* 0x000fe20000000f00 */
[----:B------:R-:W-:Y:S01]  /*4c10*/  FFMA.FTZ R4, R4, c[0x0][0x2d0], -R7 ;  /* 0x0000b40004047a23 */ /* 0x000fe20000010807 */
[----:B------:R4:W5:Y:S01]  /*4c20*/  LDL.LU R242, [R1+0x84] ;  /* 0x0000840001f27983 */ /* 0x0009620000300800 */
        /* <DEDUP_REMOVED lines=10> */
[----:B------:R-:W-:Y:S01]  /*4cd0*/  HMMA.16816.F32.BF16 R28, R8, R30, R80 ;  /* 0x0000001e081c723c */ /* 0x000fe20000041850 */
[----:B------:R-:W-:Y:S01]  /*4ce0*/  IMAD.MOV.U32 R171, RZ, RZ, R131 ;  /* 0x000000ffffab7224 */ /* 0x000fe200078e0083 */
[----:B------:R4:W5:Y:S01]  /*4cf0*/  LDL.LU R241, [R1+0x80] ;  /* 0x0000800001f17983 */ /* 0x0009620000300800 */
[----:B-1----:R-:W-:-:S04]  /*4d00*/  FFMA.FTZ R3, R252, c[0x0][0x2d0], -R5 ;  /* 0x0000b400fc037a23 */ /* 0x002fc80000010805 */
[----:B------:R1:W-:Y:S02]  /*4d10*/  MUFU.EX2 R70, R3 ;  /* 0x0000000300467308 */ /* 0x0003e40000000800 */
[----:B-1----:R-:W-:-:S06]  /*4d20*/  FFMA.FTZ R3, R170, c[0x0][0x2d0], -R5 ;  /* 0x0000b400aa037a23 */ /* 0x002fcc0000010805 */
[----:B------:R1:W1:Y:S02]  /*4d30*/  MUFU.EX2 R69, R3 ;  /* 0x0000000300457308 */ /* 0x0002640000000800 */
        /* <DEDUP_REMOVED lines=17> */
[----:B-1----:R-:W-:Y:S01]  /*4e50*/  FFMA.FTZ R3, R117, c[0x0][0x2d0], -R0 ;  /* 0x0000b40075037a23 */ /* 0x002fe20000010800 */
[----:B--2---:R-:W-:Y:S01]  /*4e60*/  F2FP.BF16.PACK_AB R8, R99, R100 ;  /* 0x000000646308723e */ /* 0x004fe200000010ff */
[----:B------:R-:W-:Y:S01]  /*4e70*/  IMAD.MOV.U32 R117, RZ, RZ, R118 ;  /* 0x000000ffff757224 */ /* 0x000fe200078e0076 */
[----:B------:R-:W-:Y:S01]  /*4e80*/  F2FP.BF16.PACK_AB R9, R71, R96 ;  /* 0x000000604709723e */ /* 0x000fe200000010ff */
[----:B------:R-:W-:Y:S01]  /*4e90*/  IMAD.MOV.U32 R118, RZ, RZ, R119 ;  /* 0x000000ffff767224 */ /* 0x000fe200078e0077 */
[----:B------:R-:W-:Y:S01]  /*4ea0*/  MOV R119, R159 ;  /* 0x0000009f00777202 */ /* 0x000fe20000000f00 */
[----:B------:R-:W-:Y:S01]  /*4eb0*/  IMAD.MOV.U32 R159, RZ, RZ, R158 ;  /* 0x000000ffff9f7224 */ /* 0x000fe200078e009e */
[----:B------:R1:W2:Y:S01]  /*4ec0*/  MUFU.EX2 R68, R3 ;  /* 0x0000000300447308 */ /* 0x0002a20000000800 */
[----:B------:R-:W-:Y:S01]  /*4ed0*/  IMAD.MOV.U32 R158, RZ, RZ, R157 ;  /* 0x000000ffff9e7224 */ /* 0x000fe200078e009d */
[----:B------:R-:W-:Y:S01]  /*4ee0*/  MOV R157, R155 ;  /* 0x0000009b009d7202 */ /* 0x000fe20000000f00 */
[----:B------:R-:W-:Y:S01]  /*4ef0*/  IMAD.MOV.U32 R155, RZ, RZ, R156 ;  /* 0x000000ffff9b7224 */ /* 0x000fe200078e009c */
[----:B------:R-:W-:Y:S01]  /*4f00*/  F2FP.BF16.PACK_AB R10, R97, R98 ;  /* 0x00000062610a723e */ /* 0x000fe200000010ff */
        /* <DEDUP_REMOVED lines=8> */
[----:B------:R-:W-:Y:S01]  /*4f90*/  MOV R153, R151 ;  /* 0x0000009700997202 */ /* 0x000fe20000000f00 */
[----:B------:R-:W-:-:S02]  /*4fa0*/  IMAD.MOV.U32 R151, RZ, RZ, R150 ;  /* 0x000000ffff977224 */ /* 0x000fc400078e0096 */
[----:B-1----:R-:W-:Y:S02]  /*4fb0*/  FFMA.FTZ R3, R117, c[0x0][0x2d0], -R0 ;  /* 0x0000b40075037a23 */ /* 0x002fe40000010800 */
[----:B------:R-:W-:Y:S01]  /*4fc0*/  IMAD.MOV.U32 R150, RZ, RZ, R143 ;  /* 0x000000ffff967224 */ /* 0x000fe200078e008f */
[----:B------:R-:W-:Y:S01]  /*4fd0*/  MOV R143, R148 ;  /* 0x00000094008f7202 */ /* 0x000fe20000000f00 */
[----:B------:R1:W-:Y:S01]  /*4fe0*/  MUFU.EX2 R63, R3 ;  /* 0x00000003003f7308 */ /* 0x0003e20000000800 */
[----:B------:R-:W-:Y:S02]  /*4ff0*/  IMAD.MOV.U32 R148, RZ, RZ, R239 ;  /* 0x000000ffff947224 */ /* 0x000fe400078e00ef */
[----:B------:R-:W-:Y:S02]  /*5000*/  IMAD.MOV.U32 R173, RZ, RZ, R155 ;  /* 0x000000ffffad7224 */ /* 0x000fe400078e009b */
[----:B------:R-:W-:Y:S02]  /*5010*/  IMAD.MOV.U32 R168, RZ, RZ, R154 ;  /* 0x000000ffffa87224 */ /* 0x000fe400078e009a */
[----:B------:R-:W-:Y:S01]  /*5020*/  IMAD.MOV.U32 R169, RZ, RZ, R151 ;  /* 0x000000ffffa97224 */ /* 0x000fe200078e0097 */
[----:B------:R-:W-:Y:S01]  /*5030*/  MOV R117, R119 ;  /* 0x0000007700757202 */ /* 0x000fe20000000f00 */
[----:B-1----:R-:W-:Y:S01]  /*5040*/  FFMA.FTZ R3, R172, c[0x0][0x2d0], -R0 ;  /* 0x0000b400ac037a23 */ /* 0x002fe20000010800 */
[----:B------:R-:W-:Y:S01]  /*5050*/  MOV R128, R157 ;  /* 0x0000009d00807202 */ /* 0x000fe20000000f00 */
[----:B------:R-:W-:Y:S01]  /*5060*/  IMAD.MOV.U32 R116, RZ, RZ, R118 ;  /* 0x000000ffff747224 */ /* 0x000fe200078e0076 */
[----:B---3--:R-:W-:Y:S01]  /*5070*/  HMMA.16816.F32.BF16 R160, R8, R20, R160 ;  /* 0x0000001408a0723c */ /* 0x008fe200000418a0 */
[----:B------:R1:W3:Y:S01]  /*5080*/  MUFU.EX2 R62, R3 ;  /* 0x00000003003e7308 */ /* 0x0002e20000000800 */
[----:B------:R-:W-:Y:S01]  /*5090*/  IMAD.MOV.U32 R129, RZ, RZ, R148 ;  /* 0x000000ffff817224 */ /* 0x000fe200078e0094 */
[----:B------:R4:W5:Y:S01]  /*50a0*/  LDL.LU R239, [R1+0x78] ;  /* 0x0000780001ef7983 */ /* 0x0009620000300800 */
        /* <DEDUP_REMOVED lines=13> */
[----:B------:R-:W-:Y:S01]  /*5180*/  IMAD.MOV.U32 R120, RZ, RZ, R150 ;  /* 0x000000ffff787224 */ /* 0x000fe200078e0096 */
[C---:B------:R-:W-:Y:S01]  /*5190*/  HMMA.16816.F32.BF16 R164, R8.reuse, R22, R164 ;  /* 0x0000001608a4723c */ /* 0x040fe200000418a4 */
[----:B------:R1:W-:Y:S01]  /*51a0*/  MUFU.EX2 R60, R3 ;  /* 0x00000003003c7308 */ /* 0x0003e20000000800 */
[----:B------:R-:W-:Y:S01]  /*51b0*/  IMAD.MOV.U32 R152, RZ, RZ, R149 ;  /* 0x000000ffff987224 */ /* 0x000fe200078e0095 */
[----:B------:R4:W5:Y:S01]  /*51c0*/  LDL.LU R238, [R1+0x74] ;  /* 0x0000740001ee7983 */ /* 0x0009620000300800 */
[----:B------:R-:W-:Y:S02]  /*51d0*/  IMAD.MOV.U32 R153, RZ, RZ, R140 ;  /* 0x000000ffff997224 */ /* 0x000fe400078e008c */
[----:B------:R-:W-:Y:S02]  /*51e0*/  IMAD.MOV.U32 R173, RZ, RZ, R130 ;  /* 0x000000ffffad7224 */ /* 0x000fe400078e0082 */
[----:B------:R-:W-:Y:S01]  /*51f0*/  HMMA.16816.F32.BF16 R140, R8, R24, R108 ;  /* 0x00000018088c723c */ /* 0x000fe2000004186c */
[----:B------:R-:W-:-:S02]  /*5200*/  IMAD.MOV.U32 R169, RZ, RZ, R116 ;  /* 0x000000ffffa97224 */ /* 0x000fc400078e0074 */
[----:B------:R-:W-:Y:S02]  /*5210*/  IMAD.MOV.U32 R129, RZ, RZ, R147 ;  /* 0x000000ffff817224 */ /* 0x000fe400078e0093 */
[----:B------:R-:W-:-:S03]  /*5220*/  IMAD.MOV.U32 R130, RZ, RZ, R146 ;  /* 0x000000ffff827224 */ /* 0x000fc600078e0092 */
[C---:B------:R-:W-:Y:S01]  /*5230*/  HMMA.16816.F32.BF16 R148, R8.reuse, R26, R104 ;  /* 0x0000001a0894723c */ /* 0x040fe20000041868 */
[----:B-1----:R-:W-:Y:S02]  /*5240*/  FFMA.FTZ R3, R186, c[0x0][0x2d0], -R6 ;  /* 0x0000b400ba037a23 */ /* 0x002fe40000010806 */
[----:B------:R-:W-:Y:S02]  /*5250*/  IMAD.MOV.U32 R186, RZ, RZ, R187 ;  /* 0x000000ffffba7224 */ /* 0x000fe400078e00bb */
[----:B------:R-:W-:Y:S01]  /*5260*/  IMAD.MOV.U32 R187, RZ, RZ, R184 ;  /* 0x000000ffffbb7224 */ /* 0x000fe200078e00b8 */
[----:B------:R-:W-:Y:S02]  /*5270*/  MOV R184, R171 ;  /* 0x000000ab00b87202 */ /* 0x000fe40000000f00 */
[----:B------:R-:W-:Y:S01]  /*5280*/  HMMA.16816.F32.BF16 R92, R8, R16, R92 ;  /* 0x00000010085c723c */ /* 0x000fe2000004185c */
[----:B------:R-:W-:Y:S01]  /*5290*/  IMAD.MOV.U32 R171, RZ, RZ, R173 ;  /* 0x000000ffffab7224 */ /* 0x000fe200078e00ad */
[----:B------:R-:W-:Y:S01]  /*52a0*/  MOV R116, R237 ;  /* 0x000000ed00747202 */ /* 0x000fe20000000f00 */
[----:B------:R-:W-:-:S05]  /*52b0*/  IMAD.MOV.U32 R173, RZ, RZ, R168 ;  /* 0x000000ffffad7224 */ /* 0x000fca00078e00a8 */
[----:B------:R-:W-:Y:S01]  /*52c0*/  HMMA.16816.F32.BF16 R88, R8, R18, R88 ;  /* 0x000000120858723c */ /* 0x000fe20000041858 */
[----:B------:R-:W-:Y:S01]  /*52d0*/  IMAD.MOV.U32 R128, RZ, RZ, R144 ;  /* 0x000000ffff807224 */ /* 0x000fe200078e0090 */
[----:B------:R-:W-:-:S06]  /*52e0*/  MOV R168, R169 ;  /* 0x000000a900a87202 */ /* 0x000fcc0000000f00 */
[----:B------:R-:W-:Y:S01]  /*52f0*/  HMMA.16816.F32.BF16 R84, R8, R12, R84 ;  /* 0x0000000c0854723c */ /* 0x000fe20000041854 */
[----:B------:R-:W-:-:S07]  /*5300*/  IMAD.MOV.U32 R169, RZ, RZ, R129 ;  /* 0x000000ffffa97224 */ /* 0x000fce00078e0081 */
[----:B------:R-:W-:Y:S01]  /*5310*/  HMMA.16816.F32.BF16 R64, R8, R14, R64 ;  /* 0x0000000e0840723c */ /* 0x000fe20000041840 */
[----:B------:R-:W-:Y:S01]  /*5320*/  IMAD.MOV.U32 R129, RZ, RZ, R131 ;  /* 0x000000ffff817224 */ /* 0x000fe200078e0083 */
[----:B------:R-:W-:Y:S01]  /*5330*/  MOV R174, R187 ;  /* 0x000000bb00ae7202 */ /* 0x000fe20000000f00 */
[----:B------:R-:W-:Y:S01]  /*5340*/  IMAD.MOV.U32 R175, RZ, RZ, R184 ;  /* 0x000000ffffaf7224 */ /* 0x000fe200078e00b8 */
[----:B------:R4:W5:Y:S03]  /*5350*/  LDL.LU R237, [R1+0x70] ;  /* 0x0000700001ed7983 */ /* 0x0009660000300800 */
[----:B------:R-:W-:Y:S02]  /*5360*/  F2FP.BF16.PACK_AB R8, R114, R133 ;  /* 0x000000857208723e */ /* 0x000fe400000010ff */
[----:B--2---:R-:W-:Y:S02]  /*5370*/  F2FP.BF16.PACK_AB R9, R68, R61 ;  /* 0x0000003d4409723e */ /* 0x004fe400000010ff */
[----:B------:R-:W-:-:S02]  /*5380*/  F2FP.BF16.PACK_AB R10, R103, R101 ;  /* 0x00000065670a723e */ /* 0x000fc400000010ff */
[----:B---3--:R-:W-:Y:S02]  /*5390*/  F2FP.BF16.PACK_AB R11, R62, R63 ;  /* 0x0000003f3e0b723e */ /* 0x008fe400000010ff */
[----:B------:R-:W-:Y:S01]  /*53a0*/  MOV R131, R130 ;  /* 0x0000008200837202 */ /* 0x000fe20000000f00 */
[----:B------:R-:W-:Y:S02]  /*53b0*/  IMAD.MOV.U32 R130, RZ, RZ, R128 ;  /* 0x000000ffff827224 */ /* 0x000fe400078e0080 */
[----:B------:R-:W-:Y:S02]  /*53c0*/  IMAD.MOV.U32 R128, RZ, RZ, R116 ;  /* 0x000000ffff807224 */ /* 0x000fe400078e0074 */
[----:B------:R-:W-:Y:S01]  /*53d0*/  HMMA.16816.F32.BF16 R144, R8, R24, R56 ;  /* 0x000000180890723c */ /* 0x000fe20000041838 */
[----:B------:R1:W-:Y:S01]  /*53e0*/  MUFU.EX2 R57, R3 ;  /* 0x0000000300397308 */ /* 0x0003e20000000800 */
[----:B------:R-:W-:Y:S01]  /*53f0*/  MOV R116, R159 ;  /* 0x0000009f00747202 */ /* 0x000fe20000000f00 */
[----:B------:R-:W-:Y:S01]  /*5400*/  IMAD.MOV.U32 R159, RZ, RZ, R158 ;  /* 0x000000ffff9f7224 */ /* 0x000fe200078e009e */
[----:B------:R-:W-:Y:S01]  /*5410*/  MOV R221, R173 ;  /* 0x000000ad00dd7202 */ /* 0x000fe20000000f00 */
[----:B------:R-:W-:-:S02]  /*5420*/  IMAD.MOV.U32 R158, RZ, RZ, R236 ;  /* 0x000000ffff9e7224 */ /* 0x000fc400078e00ec */
[----:B------:R-:W-:Y:S01]  /*5430*/  IMAD.MOV.U32 R185, RZ, RZ, R171 ;  /* 0x000000ffffb97224 */ /* 0x000fe200078e00ab */
[----:B------:R-:W-:Y:S01]  /*5440*/  MOV R184, R129 ;  /* 0x0000008100b87202 */ /* 0x000fe20000000f00 */
[----:B------:R-:W-:Y:S01]  /*5450*/  IMAD.MOV.U32 R187, RZ, RZ, R169 ;  /* 0x000000ffffbb7224 */ /* 0x000fe200078e00a9 */
[----:B------:R-:W-:Y:S01]  /*5460*/  HMMA.16816.F32.BF16 R52, R8, R26, R52 ;  /* 0x0000001a0834723c */ /* 0x000fe20000041834 */
[----:B-1----:R-:W-:-:S07]  /*5470*/  FFMA.FTZ R3, R186, c[0x0][0x2d0], -R6 ;  /* 0x0000b400ba037a23 */ /* 0x002fce0000010806 */
[----:B------:R-:W-:Y:S01]  /*5480*/  HMMA.16816.F32.BF16 R48, R8, R12, R48 ;  /* 0x0000000c0830723c */ /* 0x000fe20000041830 */
[----:B------:R-:W-:Y:S01]  /*5490*/  IMAD.MOV.U32 R186, RZ, RZ, R168 ;  /* 0x000000ffffba7224 */ /* 0x000fe200078e00a8 */
[----:B------:R-:W1:Y:S01]  /*54a0*/  MUFU.EX2 R24, R4 ;  /* 0x0000000400187308 */ /* 0x000e620000000800 */
[----:B------:R-:W-:Y:S01]  /*54b0*/  IMAD.MOV.U32 R171, RZ, RZ, R131 ;  /* 0x000000ffffab7224 */ /* 0x000fe200078e0083 */
[----:B------:R-:W-:Y:S01]  /*54c0*/  MOV R168, R128 ;  /* 0x0000008000a87202 */ /* 0x000fe20000000f00 */
[----:B------:R-:W-:Y:S01]  /*54d0*/  IMAD.MOV.U32 R173, RZ, RZ, R130 ;  /* 0x000000ffffad7224 */ /* 0x000fe200078e0082 */
[----:B------:R-:W-:Y:S01]  /*54e0*/  MOV R131, R158 ;  /* 0x0000009e00837202 */ /* 0x000fe20000000f00 */
[----:B------:R4:W5:Y:S03]  /*54f0*/  LDL.LU R236, [R1+0x6c] ;  /* 0x00006c0001ec7983 */ /* 0x0009660000300800 */
[----:B------:R2:W-:Y:S01]  /*5500*/  MUFU.EX2 R56, R3 ;  /* 0x0000000300387308 */ /* 0x0005e20000000800 */
[----:B------:R-:W-:-:S02]  /*5510*/  IMAD.MOV.U32 R129, RZ, RZ, R159 ;  /* 0x000000ffff817224 */ /* 0x000fc400078e009f */
[----:B------:R-:W-:Y:S02]  /*5520*/  IMAD.MOV.U32 R130, RZ, RZ, R157 ;  /* 0x000000ffff827224 */ /* 0x000fe400078e009d */
[----:B------:R-:W-:Y:S02]  /*5530*/  IMAD.MOV.U32 R128, RZ, RZ, R156 ;  /* 0x000000ffff807224 */ /* 0x000fe400078e009c */
[----:B------:R-:W-:Y:S01]  /*5540*/  HMMA.16816.F32.BF16 R156, R8, R20, R44 ;  /* 0x00000014089c723c */ /* 0x000fe2000004182c */
[----:B------:R-:W-:Y:S02]  /*5550*/  IMAD.MOV.U32 R169, RZ, RZ, R116 ;  /* 0x000000ffffa97224 */ /* 0x000fe400078e0074 */
[----:B--2---:R-:W-:Y:S02]  /*5560*/  FFMA.FTZ R3, R174, c[0x0][0x2d0], -R6 ;  /* 0x0000b400ae037a23 */ /* 0x004fe40000010806 */
        /* <DEDUP_REMOVED lines=12> */
[----:B------:R-:W-:Y:S01]  /*5630*/  IMAD.MOV.U32 R169, RZ, RZ, R129 ;  /* 0x000000ffffa97224 */ /* 0x000fe200078e0081 */
[----:B------:R-:W-:Y:S01]  /*5640*/  MOV R129, R131 ;  /* 0x0000008300817202 */ /* 0x000fe20000000f00 */
[----:B--2---:R-:W-:Y:S01]  /*5650*/  FFMA.FTZ R3, R174, c[0x0][0x2d0], -R5 ;  /* 0x0000b400ae037a23 */ /* 0x004fe20000010805 */
[----:B------:R-:W-:Y:S01]  /*5660*/  HMMA.16816.F32.BF16 R40, R8, R22, R40 ;  /* 0x000000160828723c */ /* 0x000fe20000041828 */
[----:B------:R-:W-:Y:S01]  /*5670*/  IMAD.MOV.U32 R174, RZ, RZ, R175 ;  /* 0x000000ffffae7224 */ /* 0x000fe200078e00af */
[----:B------:R4:W5:Y:S01]  /*5680*/  LDL.LU R235, [R1+0x68] ;  /* 0x0000680001eb7983 */ /* 0x0009620000300800 */
        /* <DEDUP_REMOVED lines=8> */
[----:B------:R-:W-:Y:S01]  /*5710*/  MOV R128, R116 ;  /* 0x0000007400807202 */ /* 0x000fe20000000f00 */
        /* <DEDUP_REMOVED lines=19> */
[----:B------:R-:W-:Y:S01]  /*5850*/  HMMA.16816.F32.BF16 R28, R8, R14, R28 ;  /* 0x0000000e081c723c */ /* 0x000fe2000004181c */
[----:B------:R-:W-:Y:S01]  /*5860*/  IMAD.MOV.U32 R186, RZ, RZ, R168 ;  /* 0x000000ffffba7224 */ /* 0x000fe200078e00a8 */
[----:B------:R4:W5:Y:S01]  /*5870*/  LDL.LU R234, [R1+0x64] ;  /* 0x0000640001ea7983 */ /* 0x0009620000300800 */
[----:B------:R-:W-:-:S02]  /*5880*/  IMAD.MOV.U32 R227, RZ, RZ, R185 ;  /* 0x000000ffffe37224 */ /* 0x000fc400078e00b9 */
[----:B--2---:R-:W-:Y:S02]  /*5890*/  FFMA.FTZ R3, R174, c[0x0][0x2d0], -R5 ;  /* 0x0000b400ae037a23 */ /* 0x004fe40000010805 */
[----:B------:R-:W-:Y:S01]  /*58a0*/  IMAD.MOV.U32 R168, RZ, RZ, R128 ;  /* 0x000000ffffa87224 */ /* 0x000fe200078e0080 */
[----:B------:R-:W-:Y:S01]  /*58b0*/  MOV R128, R152 ;  /* 0x0000009800807202 */ /* 0x000fe20000000f00 */
        /* <DEDUP_REMOVED lines=17> */
[----:B------:R-:W-:Y:S02]  /*59d0*/  IMAD.MOV.U32 R169, RZ, RZ, R116 ;  /* 0x000000ffffa97224 */ /* 0x000fe400078e0074 */
[----:B--2---:R-:W-:Y:S01]  /*59e0*/  FFMA.FTZ R3, R224, c[0x0][0x2d0], -R5 ;  /* 0x0000b400e0037a23 */ /* 0x004fe20000010805 */
[----:B------:R-:W-:Y:S01]  /*59f0*/  MOV R224, R187 ;  /* 0x000000bb00e07202 */ /* 0x000fe20000000f00 */
[----:B------:R-:W-:Y:S02]  /*5a00*/  IMAD.MOV.U32 R120, RZ, RZ, R125 ;  /* 0x000000ffff787224 */ /* 0x000fe400078e007d */
[----:B------:R-:W-:Y:S01]  /*5a10*/  IMAD.MOV.U32 R174, RZ, RZ, R128 ;  /* 0x000000ffffae7224 */ /* 0x000fe200078e0080 */
[----:B------:R2:W-:Y:S01]  /*5a20*/  MUFU.EX2 R26, R3 ;  /* 0x00000003001a7308 */ /* 0x0005e20000000800 */
[----:B------:R-:W-:Y:S02]  /*5a30*/  IMAD.MOV.U32 R116, RZ, RZ, R153 ;  /* 0x000000ffff747224 */ /* 0x000fe400078e0099 */
[----:B------:R-:W-:-:S02]  /*5a40*/  IMAD.MOV.U32 R78, RZ, RZ, R246 ;  /* 0x000000ffff4e7224 */ /* 0x000fc400078e00f6 */
[----:B------:R-:W-:Y:S02]  /*5a50*/  IMAD.MOV.U32 R73, RZ, RZ, R175 ;  /* 0x000000ffff497224 */ /* 0x000fe400078e00af */
[----:B------:R-:W-:Y:S02]  /*5a60*/  IMAD.MOV.U32 R75, RZ, RZ, R186 ;  /* 0x000000ffff4b7224 */ /* 0x000fe400078e00ba */
[----:B------:R-:W-:Y:S02]  /*5a70*/  IMAD.MOV.U32 R128, RZ, RZ, R123 ;  /* 0x000000ffff807224 */ /* 0x000fe400078e007b */
[----:B------:R-:W-:Y:S02]  /*5a80*/  IMAD.MOV.U32 R246, RZ, RZ, R221 ;  /* 0x000000fffff67224 */ /* 0x000fe400078e00dd */
[----:B------:R-:W-:Y:S01]  /*5a90*/  IMAD.MOV.U32 R227, RZ, RZ, R184 ;  /* 0x000000ffffe37224 */ /* 0x000fe200078e00b8 */
[----:B------:R-:W-:Y:S01]  /*5aa0*/  MOV R185, R131 ;  /* 0x0000008300b97202 */ /* 0x000fe20000000f00 */
[----:B------:R-:W-:-:S02]  /*5ab0*/  IMAD.MOV.U32 R221, RZ, RZ, R129 ;  /* 0x000000ffffdd7224 */ /* 0x000fc400078e0081 */
[----:B--2---:R-:W-:Y:S01]  /*5ac0*/  FFMA.FTZ R3, R77, c[0x0][0x2d0], -R5 ;  /* 0x0000b4004d037a23 */ /* 0x004fe20000010805 */
[----:B------:R-:W-:Y:S01]  /*5ad0*/  MOV R125, R232 ;  /* 0x000000e8007d7202 */ /* 0x000fe20000000f00 */
[----:B------:R-:W-:Y:S01]  /*5ae0*/  IMAD.MOV.U32 R129, RZ, RZ, R120 ;  /* 0x000000ffff817224 */ /* 0x000fe200078e0078 */
[----:B------:R-:W-:Y:S01]  /*5af0*/  MOV R245, R116 ;  /* 0x0000007400f57202 */ /* 0x000fe20000000f00 */
[----:B------:R-:W-:Y:S01]  /*5b00*/  IMAD.MOV.U32 R131, RZ, RZ, R121 ;  /* 0x000000ffff837224 */ /* 0x000fe200078e0079 */
[----:B------:R2:W-:Y:S01]  /*5b10*/  MUFU.EX2 R25, R3 ;  /* 0x0000000300197308 */ /* 0x0005e20000000800 */
[----:B------:R-:W-:Y:S01]  /*5b20*/  FFMA.FTZ R5, R79, c[0x0][0x2d0], -R7 ;  /* 0x0000b4004f057a23 */ /* 0x000fe20000010807 */
[----:B------:R-:W-:Y:S01]  /*5b30*/  MOV R77, R128 ;  /* 0x00000080004d7202 */ /* 0x000fe20000000f00 */
[--C-:B------:R-:W-:Y:S02]  /*5b40*/  FFMA.FTZ R6, R73, c[0x0][0x2d0], -R0.reuse ;  /* 0x0000b40049067a23 */ /* 0x100fe40000010800 */
[--C-:B------:R-:W-:Y:S01]  /*5b50*/  FFMA.FTZ R12, R74, c[0x0][0x2d0], -R0.reuse ;  /* 0x0000b4004a0c7a23 */ /* 0x100fe20000010800 */
[----:B------:R-:W-:Y:S01]  /*5b60*/  MOV R171, R130 ;  /* 0x0000008200ab7202 */ /* 0x000fe20000000f00 */
[----:B------:R-:W-:-:S02]  /*5b70*/  FFMA.FTZ R4, R75, c[0x0][0x2d0], -R0 ;  /* 0x0000b4004b047a23 */ /* 0x000fc40000010800 */
[----:B------:R-:W-:Y:S01]  /*5b80*/  FADD.FTZ R20, R177, R176 ;  /* 0x000000b0b1147221 */ /* 0x000fe20000010000 */
[----:B------:R-:W-:Y:S01]  /*5b90*/  HMMA.16816.F32.BF16 R36, R8, R18, R36 ;  /* 0x000000120824723c */ /* 0x000fe20000041824 */
[----:B------:R-:W-:Y:S02]  /*5ba0*/  FFMA.FTZ R13, R224, c[0x0][0x2d0], -R0 ;  /* 0x0000b400e00d7a23 */ /* 0x000fe40000010800 */
[----:B------:R-:W-:Y:S02]  /*5bb0*/  FADD.FTZ R21, R183, R182 ;  /* 0x000000b6b7157221 */ /* 0x000fe40000010000 */
[----:B------:R-:W-:Y:S01]  /*5bc0*/  FADD.FTZ R22, R179, R178 ;  /* 0x000000b2b3167221 */ /* 0x000fe20000010000 */
[----:B------:R-:W-:Y:S01]  /*5bd0*/  MOV R187, R168 ;  /* 0x000000a800bb7202 */ /* 0x000fe20000000f00 */
[----:B------:R-:W-:Y:S01]  /*5be0*/  FADD.FTZ R0, R246, R227 ;  /* 0x000000e3f6007221 */ /* 0x000fe20000010000 */
[----:B------:R4:W5:Y:S01]  /*5bf0*/  LDL.LU R232, [R1+0x5c] ;  /* 0x00005c0001e87983 */ /* 0x0009620000300800 */
[----:B------:R-:W-:-:S02]  /*5c00*/  IMAD.MOV.U32 R116, RZ, RZ, R139 ;  /* 0x000000ffff747224 */ /* 0x000fc400078e008b */
[----:B--2---:R-:W-:Y:S01]  /*5c10*/  FFMA.FTZ R3, R78, c[0x0][0x2d0], -R7 ;  /* 0x0000b4004e037a23 */ /* 0x004fe20000010807 */
[----:B------:R-:W-:Y:S01]  /*5c20*/  MOV R246, R129 ;  /* 0x0000008100f67202 */ /* 0x000fe20000000f00 */
[----:B------:R-:W-:Y:S01]  /*5c30*/  IMAD.MOV.U32 R130, RZ, RZ, R154 ;  /* 0x000000ffff827224 */ /* 0x000fe200078e009a */
[----:B------:R2:W-:Y:S01]  /*5c40*/  MUFU.EX2 R15, R5 ;  /* 0x00000005000f7308 */ /* 0x0005e20000000800 */
[----:B------:R-:W-:Y:S02]  /*5c50*/  IMAD.MOV.U32 R73, RZ, RZ, R119 ;  /* 0x000000ffff497224 */ /* 0x000fe400078e0077 */
[----:B------:R-:W-:Y:S01]  /*5c60*/  IMAD.MOV.U32 R79, RZ, RZ, R117 ;  /* 0x000000ffff4f7224 */ /* 0x000fe200078e0075 */
[----:B------:R-:W-:Y:S01]  /*5c70*/  MOV R75, R126 ;  /* 0x0000007e004b7202 */ /* 0x000fe20000000f00 */
[----:B------:R-:W-:Y:S01]  /*5c80*/  IMAD.MOV.U32 R227, RZ, RZ, R131 ;  /* 0x000000ffffe37224 */ /* 0x000fe200078e0083 */
[----:B------:R-:W3:Y:S01]  /*5c90*/  LDSM.16.MT88.4 R152, [R228+0x3100] ;  /* 0x00310000e498783b */ /* 0x000ee20000004200 */
[----:B------:R-:W-:Y:S01]  /*5ca0*/  IMAD.MOV.U32 R78, RZ, RZ, R116 ;  /* 0x000000ffff4e7224 */ /* 0x000fe200078e0074 */
[----:B------:R1:W-:Y:S01]  /*5cb0*/  MUFU.EX2 R11, R4 ;  /* 0x00000004000b7308 */ /* 0x0003e20000000800 */
[----:B------:R-:W-:Y:S01]  /*5cc0*/  IMAD.MOV.U32 R175, RZ, RZ, R130 ;  /* 0x000000ffffaf7224 */ /* 0x000fe200078e0082 */
[----:B------:R-:W-:Y:S01]  /*5cd0*/  MOV R130, R122 ;  /* 0x0000007a00827202 */ /* 0x000fe20000000f00 */
[----:B------:R-:W-:Y:S01]  /*5ce0*/  FFMA.FTZ R7, R72, c[0x0][0x2d0], -R7 ;  /* 0x0000b40048077a23 */ /* 0x000fe20000010807 */
[----:B------:R-:W-:Y:S01]  /*5cf0*/  MOV R72, R118 ;  /* 0x0000007600487202 */ /* 0x000fe20000000f00 */
[----:B------:R-:W-:Y:S01]  /*5d00*/  IMAD.MOV.U32 R74, RZ, RZ, R127 ;  /* 0x000000ffff4a7224 */ /* 0x000fe200078e007f */
[----:B------:R-:W-:Y:S01]  /*5d10*/  LDSM.16.MT88.4 R120, [R229+0x3100] ;  /* 0x00310000e578783b */ /* 0x000fe20000004200 */
[----:B--2---:R-:W-:Y:S01]  /*5d20*/  FADD.FTZ R5, R125, R0 ;  /* 0x000000007d057221 */ /* 0x004fe20000010000 */
[----:B------:R2:W-:Y:S01]  /*5d30*/  MUFU.EX2 R23, R3 ;  /* 0x0000000300177308 */ /* 0x0005e20000000800 */
[----:B------:R-:W-:Y:S01]  /*5d40*/  FADD.FTZ R0, R227, R22 ;  /* 0x00000016e3007221 */ /* 0x000fe20000010000 */
[----:B------:R-:W-:Y:S01]  /*5d50*/  LDSM.16.MT88.4 R16, [R230+0x3100] ;  /* 0x00310000e610783b */ /* 0x000fe20000004200 */
[----:B------:R-:W-:-:S02]  /*5d60*/  FADD.FTZ R5, R246, R5 ;  /* 0x00000005f6057221 */ /* 0x000fc40000010000 */
[----:B------:R-:W-:Y:S01]  /*5d70*/  IMAD.MOV.U32 R186, RZ, RZ, R169 ;  /* 0x000000ffffba7224 */ /* 0x000fe200078e00a9 */
[----:B------:R4:W5:Y:S01]  /*5d80*/  LDL.LU R139, [R1+0x58] ;  /* 0x00005800018b7983 */ /* 0x0009620000300800 */
[----:B-1----:R-:W-:Y:S01]  /*5d90*/  FADD.FTZ R4, R77, R20 ;  /* 0x000000144d047221 */ /* 0x002fe20000010000 */
[----:B------:R1:W1:Y:S01]  /*5da0*/  MUFU.EX2 R9, R6 ;  /* 0x0000000600097308 */ /* 0x0002620000000800 */
[----:B------:R-:W-:Y:S01]  /*5db0*/  IMAD.MOV.U32 R77, RZ, RZ, R78 ;  /* 0x000000ffff4d7224 */ /* 0x000fe200078e004e */
[----:B------:R-:W-:Y:S01]  /*5dc0*/  MOV R78, R79 ;  /* 0x0000004f004e7202 */ /* 0x000fe20000000f00 */
[----:B------:R-:W-:Y:S02]  /*5dd0*/  FADD.FTZ R4, R185, R4 ;  /* 0x00000004b9047221 */ /* 0x000fe40000010000 */
[----:B--2---:R-:W-:Y:S02]  /*5de0*/  FADD.FTZ R3, R73, R21 ;  /* 0x0000001549037221 */ /* 0x004fe40000010000 */
[----:B------:R-:W-:-:S02]  /*5df0*/  IMAD.MOV.U32 R224, RZ, RZ, R130 ;  /* 0x000000ffffe07224 */ /* 0x000fc400078e0082 */
[----:B------:R-:W-:Y:S02]  /*5e00*/  IMAD.MOV.U32 R79, RZ, RZ, R72 ;  /* 0x000000ffff4f7224 */ /* 0x000fe400078e0048 */
[----:B-1----:R-:W-:Y:S02]  /*5e10*/  FADD.FTZ R6, R187, R3 ;  /* 0x00000003bb067221 */ /* 0x002fe40000010000 */
[----:B------:R-:W-:Y:S02]  /*5e20*/  FADD.FTZ R3, R173, R0 ;  /* 0x00000000ad037221 */ /* 0x000fe40000010000 */
[----:B------:R-:W-:Y:S01]  /*5e30*/  FADD.FTZ R0, R76, R5 ;  /* 0x000000054c007221 */ /* 0x000fe20000010000 */
[----:B------:R-:W-:Y:S01]  /*5e40*/  MOV R73, R75 ;  /* 0x0000004b00497202 */ /* 0x000fe20000000f00 */
[----:B------:R-:W-:Y:S02]  /*5e50*/  FADD.FTZ R5, R180, R4 ;  /* 0x00000004b4057221 */ /* 0x000fe40000010000 */
[----:B------:R-:W-:-:S02]  /*5e60*/  IMAD.MOV.U32 R72, RZ, RZ, R74 ;  /* 0x000000ffff487224 */ /* 0x000fc400078e004a */
[----:B------:R-:W-:Y:S02]  /*5e70*/  FADD.FTZ R4, R77, R6 ;  /* 0x000000064d047221 */ /* 0x000fe40000010000 */
[----:B------:R-:W-:Y:S01]  /*5e80*/  FADD.FTZ R3, R78, R3 ;  /* 0x000000034e037221 */ /* 0x000fe20000010000 */
[----:B------:R1:W-:Y:S01]  /*5e90*/  MUFU.EX2 R14, R7 ;  /* 0x00000007000e7308 */ /* 0x0003e20000000800 */
[----:B------:R-:W-:Y:S02]  /*5ea0*/  IMAD.MOV.U32 R74, RZ, RZ, R224 ;  /* 0x000000ffff4a7224 */ /* 0x000fe400078e00e0 */
[----:B------:R-:W-:Y:S01]  /*5eb0*/  FADD.FTZ R0, R79, R0 ;  /* 0x000000004f007221 */ /* 0x000fe20000010000 */
[----:B------:R-:W-:Y:S01]  /*5ec0*/  MOV R224, R174 ;  /* 0x000000ae00e07202 */ /* 0x000fe20000000f00 */
[----:B------:R-:W-:Y:S02]  /*5ed0*/  FADD.FTZ R8, R181, R5 ;  /* 0x00000005b5087221 */ /* 0x000fe40000010000 */
[----:B------:R-:W-:-:S02]  /*5ee0*/  IMAD.MOV.U32 R75, RZ, RZ, R245 ;  /* 0x000000ffff4b7224 */ /* 0x000fc400078e00f5 */
[----:B------:R-:W-:Y:S02]  /*5ef0*/  FADD.FTZ R6, R73, R3 ;  /* 0x0000000349067221 */ /* 0x000fe40000010000 */
[----:B------:R-:W-:Y:S02]  /*5f00*/  IMAD.MOV.U32 R184, RZ, RZ, R171 ;  /* 0x000000ffffb87224 */ /* 0x000fe400078e00ab */
[----:B------:R-:W-:Y:S02]  /*5f10*/  IMAD.MOV.U32 R227, RZ, RZ, R175 ;  /* 0x000000ffffe37224 */ /* 0x000fe400078e00af */
[----:B-1----:R-:W-:Y:S02]  /*5f20*/  FADD.FTZ R7, R72, R4 ;  /* 0x0000000448077221 */ /* 0x002fe40000010000 */
[----:B------:R-:W-:Y:S01]  /*5f30*/  FADD.FTZ R5, R74, R0 ;  /* 0x000000004a057221 */ /* 0x000fe20000010000 */
[----:B------:R-:W-:Y:S01]  /*5f40*/  MOV R245, R186 ;  /* 0x000000ba00f57202 */ /* 0x000fe20000000f00 */
[----:B------:R-:W-:Y:S01]  /*5f50*/  FADD.FTZ R4, R250, R8 ;  /* 0x00000008fa047221 */ /* 0x000fe20000010000 */
[----:B------:R-:W1:Y:S01]  /*5f60*/  MUFU.EX2 R10, R12 ;  /* 0x0000000c000a7308 */ /* 0x000e620000000800 */
[----:B------:R-:W-:Y:S01]  /*5f70*/  IMAD.MOV.U32 R246, RZ, RZ, R221 ;  /* 0x000000fffff67224 */ /* 0x000fe200078e00dd */
[----:B------:R-:W2:Y:S01]  /*5f80*/  LDSM.16.MT88.4 R168, [R231+0x3100] ;  /* 0x00310000e7a8783b */ /* 0x000ea20000004200 */
[----:B------:R-:W-:-:S02]  /*5f90*/  FADD.FTZ R3, R75, R7 ;  /* 0x000000074b037221 */ /* 0x000fc40000010000 */
[----:B------:R-:W-:Y:S02]  /*5fa0*/  FADD.FTZ R0, R224, R6 ;  /* 0x00000006e0007221 */ /* 0x000fe40000010000 */
[----:B------:R-:W-:Y:S02]  /*5fb0*/  IMAD.MOV.U32 R221, RZ, RZ, R184 ;  /* 0x000000ffffdd7224 */ /* 0x000fe400078e00b8 */
        /* <DEDUP_REMOVED lines=64> */
[----:B------:R-:W1:Y:S01]  /*63c0*/  MUFU.EX2 R13, R13 ;  /* 0x0000000d000d7308 */ /* 0x000e620000000800 */
        /* <DEDUP_REMOVED lines=9> */
[----:B-1----:R-:W-:Y:S02]  /*6460*/  FADD.FTZ R0, R10, R4 ;  /* 0x000000040a007221 */ /* 0x002fe40000010000 */
        /* <DEDUP_REMOVED lines=10> */
[----:B------:R4:W-:Y:S04]  /*6510*/  STL [R1+0x4], R6 ;  /* 0x0000040601007387 */ /* 0x0009e80000100800 */
[----:B------:R4:W-:Y:S04]  /*6520*/  STL [R1], R4 ;  /* 0x0000000401007387 */ /* 0x0009e80000100800 */
        /* <DEDUP_REMOVED lines=10> */
[C---:B---3--:R-:W-:Y:S08]  /*65d0*/  HMMA.16816.F32.BF16 R140, R128.reuse, R152, R140 ;  /* 0x00000098808c723c */ /* 0x048ff0000004188c */
[C---:B------:R-:W-:Y:S08]  /*65e0*/  HMMA.16816.F32.BF16 R148, R128.reuse, R154, R148 ;  /* 0x0000009a8094723c */ /* 0x040ff00000041894 */
[C---:B--2---:R-:W-:Y:S08]  /*65f0*/  HMMA.16816.F32.BF16 R160, R128.reuse, R168, R160 ;  /* 0x000000a880a0723c */ /* 0x044ff000000418a0 */
        /* <DEDUP_REMOVED lines=14> */
[----:B----4-:R-:W2:Y:S01]  /*66e0*/  LDL.LU R221, [R1+0x38] ;  /* 0x0000380001dd7983 */ /* 0x010ea20000300800 */
        /* <DEDUP_REMOVED lines=16> */
.L_x_738:
[----:B------:R-:W2:Y:S01]  /*67f0*/  LDL.64 R72, [R1+0x20] ;  /* 0x0000200001487983 */ /* 0x000ea20000100a00 */
[----:B------:R-:W-:Y:S04]  /*6800*/  DEPBAR.LE SB0, 0x0 ;  /* 0x000080000000791a */ /* 0x000fe80000000000 */
[----:B------:R-:W-:Y:S01]  /*6810*/  SHF.R.S32.HI R2, RZ, 0x1f, R246 ;  /* 0x0000001fff027819 */ /* 0x000fe200000114f6 */
[----:B------:R-:W-:Y:S01]  /*6820*/  BAR.SYNC.DEFER_BLOCKING 0x0 ;  /* 0x0000000000007b1d */ /* 0x000fe20000010000 */
[----:B------:R-:W-:Y:S01]  /*6830*/  IMAD.WIDE.U32 R84, R246, c[0x0][0x208], RZ ;  /* 0x00008200f6547a25 */ /* 0x000fe200078e00ff */
[----:B------:R-:W-:Y:S03]  /*6840*/  MOV R247, c[0x0][0x1e0] ;  /* 0x0000780000f77a02 */ /* 0x000fe60000000f00 */
[----:B------:R-:W-:Y:S04]  /*6850*/  IMAD R2, R2, c[0x0][0x208], RZ ;  /* 0x0000820002027a24 */ /* 0x000fe800078e02ff */
[----:B------:R-:W-:Y:S05]  /*6860*/  IMAD R2, R246, c[0x0][0x20c], R2 ;  /* 0x00008300f6027a24 */ /* 0x000fea00078e0202 */
[----:B------:R-:W-:Y:S05]  /*6870*/  IADD3 R2, R85, R2, RZ ;  /* 0x0000000255027210 */ /* 0x000fea0007ffe0ff */
[----:B------:R-:W-:Y:S01]  /*6880*/  IMAD R2, R2, 0x70, RZ ;  /* 0x0000007002027824 */ /* 0x000fe200078e02ff */
[----:B-----5:R-:W-:Y:S08]  /*6890*/  LDSM.16.M88.4 R112, [R234+0x7100] ;  /* 0x00710000ea70783b */ /* 0x020ff00000000200 */
[----:B------:R-:W3:Y:S08]  /*68a0*/  LDSM.16.M88.4 R16, [R139+0x3900] ;  /* 0x003900008b10783b */ /* 0x000ef00000000200 */
[----:B------:R-:W4:Y:S08]  /*68b0*/  LDSM.16.M88.4 R108, [R234+0x9100] ;  /* 0x00910000ea6c783b */ /* 0x000f300000000200 */
[----:B------:R-:W1:Y:S08]  /*68c0*/  LDSM.16.M88.4 R32, [R139+0x4100] ;  /* 0x004100008b20783b */ /* 0x000e700000000200 */
[----:B------:R-:W1:Y:S08]  /*68d0*/  LDSM.16.M88.4 R48, [R139+0x4900] ;  /* 0x004900008b30783b */ /* 0x000e700000000200 */
[----:B------:R-:W1:Y:S02]  /*68e0*/  LDSM.16.M88.4 R64, [R139+0x5100] ;  /* 0x005100008b40783b */ /* 0x000e640000000200 */
[-C--:B-1-3--:R-:W-:Y:S06]  /*68f0*/  HMMA.16816.F32.BF16 R4, R112, R16.reuse, RZ ;  /* 0x000000107004723c */ /* 0x08afec00000418ff */
[----:B------:R-:W1:Y:S02]  /*6900*/  LDSM.16.M88.4 R80, [R139+0x5900] ;  /* 0x005900008b50783b */ /* 0x000e640000000200 */
[C---:B----4-:R-:W-:Y:S06]  /*6910*/  HMMA.16816.F32.BF16 R8, R108.reuse, R16, RZ ;  /* 0x000000106c08723c */ /* 0x050fec00000418ff */
[----:B------:R-:W3:Y:S02]  /*6920*/  LDSM.16.M88.4 R96, [R139+0x6100] ;  /* 0x006100008b60783b */ /* 0x000ee40000000200 */
[-C--:B------:R-:W-:Y:S06]  /*6930*/  HMMA.16816.F32.BF16 R12, R108, R18.reuse, RZ ;  /* 0x000000126c0c723c */ /* 0x080fec00000418ff */
[----:B------:R-:W4:Y:S02]  /*6940*/  LDSM.16.M88.4 R188, [R139+0x6900] ;  /* 0x006900008bbc783b */ /* 0x000f240000000200 */
[C---:B------:R-:W-:Y:S06]  /*6950*/  HMMA.16816.F32.BF16 R16, R112.reuse, R18, RZ ;  /* 0x000000127010723c */ /* 0x040fec00000418ff */
[----:B------:R-:W-:Y:S02]  /*6960*/  LDSM.16.M88.4 R192, [R237+0x7100] ;  /* 0x00710000edc0783b */ /* 0x000fe40000000200 */
[-C--:B------:R-:W-:Y:S06]  /*6970*/  HMMA.16816.F32.BF16 R20, R112, R32.reuse, RZ ;  /* 0x000000207014723c */ /* 0x080fec00000418ff */
[----:B------:R-:W1:Y:S02]  /*6980*/  LDSM.16.M88.4 R196, [R238] ;  /* 0x00000000eec4783b */ /* 0x000e640000000200 */
[C---:B------:R-:W-:Y:S06]  /*6990*/  HMMA.16816.F32.BF16 R24, R108.reuse, R32, RZ ;  /* 0x000000206c18723c */ /* 0x040fec00000418ff */
[----:B------:R-:W1:Y:S02]  /*69a0*/  LDSM.16.M88.4 R200, [R237+0x9100] ;  /* 0x00910000edc8783b */ /* 0x000e640000000200 */
[-C--:B------:R-:W-:Y:S06]  /*69b0*/  HMMA.16816.F32.BF16 R28, R108, R34.reuse, RZ ;  /* 0x000000226c1c723c */ /* 0x080fec00000418ff */
[----:B------:R-:W1:Y:S02]  /*69c0*/  LDSM.16.M88.4 R204, [R244] ;  /* 0x00000000f4cc783b */ /* 0x000e640000000200 */
[C---:B------:R-:W-:Y:S06]  /*69d0*/  HMMA.16816.F32.BF16 R32, R112.reuse, R34, RZ ;  /* 0x000000227020723c */ /* 0x040fec00000418ff */
[----:B------:R-:W1:Y:S02]  /*69e0*/  LDSM.16.M88.4 R208, [R243] ;  /* 0x00000000f3d0783b */ /* 0x000e640000000200 */
[-C--:B------:R-:W-:Y:S06]  /*69f0*/  HMMA.16816.F32.BF16 R36, R112, R48.reuse, RZ ;  /* 0x000000307024723c */ /* 0x080fec00000418ff */
[----:B------:R-:W1:Y:S02]  /*6a00*/  LDSM.16.M88.4 R212, [R242] ;  /* 0x00000000f2d4783b */ /* 0x000e640000000200 */
[C---:B------:R-:W-:Y:S06]  /*6a10*/  HMMA.16816.F32.BF16 R40, R108.reuse, R48, RZ ;  /* 0x000000306c28723c */ /* 0x040fec00000418ff */
[----:B------:R-:W1:Y:S02]  /*6a20*/  LDSM.16.M88.4 R216, [R241] ;  /* 0x00000000f1d8783b */ /* 0x000e640000000200 */
[-C--:B------:R-:W-:Y:S06]  /*6a30*/  HMMA.16816.F32.BF16 R44, R108, R50.reuse, RZ ;  /* 0x000000326c2c723c */ /* 0x080fec00000418ff */
[----:B------:R-:W1:Y:S02]  /*6a40*/  LDSM.16.M88.4 R220, [R240] ;  /* 0x00000000f0dc783b */ /* 0x000e640000000200 */
[C---:B------:R-:W-:Y:S06]  /*6a50*/  HMMA.16816.F32.BF16 R48, R112.reuse, R50, RZ ;  /* 0x000000327030723c */ /* 0x040fec00000418ff */
[----:B------:R-:W2:Y:S02]  /*6a60*/  LDSM.16.M88.4 R224, [R239] ;  /* 0x00000000efe0783b */ /* 0x000ea40000000200 */
[-C--:B------:R-:W-:Y:S06]  /*6a70*/  HMMA.16816.F32.BF16 R52, R112, R64.reuse, RZ ;  /* 0x000000407034723c */ /* 0x080fec00000418ff */
[----:B------:R-:W4:Y:S06]  /*6a80*/  LDL.64 R250, [R1+0x28] ;  /* 0x0000280001fa7983 */ /* 0x000f2c0000100a00 */
[----:B------:R-:W4:Y:S01]  /*6a90*/  LDL.64 R248, [R1+0x30] ;  /* 0x0000300001f87983 */ /* 0x000f220000100a00 */
[C---:B------:R-:W-:Y:S08]  /*6aa0*/  HMMA.16816.F32.BF16 R56, R108.reuse, R64, RZ ;  /* 0x000000406c38723c */ /* 0x040ff000000418ff */
[-C--:B------:R-:W-:Y:S08]  /*6ab0*/  HMMA.16816.F32.BF16 R60, R108, R66.reuse, RZ ;  /* 0x000000426c3c723c */ /* 0x080ff000000418ff */
[C---:B------:R-:W-:Y:S08]  /*6ac0*/  HMMA.16816.F32.BF16 R64, R112.reuse, R66, RZ ;  /* 0x000000427040723c */ /* 0x040ff000000418ff */
[-C--:B-1----:R-:W-:Y:S01]  /*6ad0*/  HMMA.16816.F32.BF16 R68, R112, R80.reuse, RZ ;  /* 0x000000507044723c */ /* 0x082fe200000418ff */
[----:B--2---:R-:W-:Y:S07]  /*6ae0*/  IMAD.WIDE.U32 R84, R84, 0x70, R72 ;  /* 0x0000007054547825 */ /* 0x004fee00078e0048 */
[C---:B------:R-:W-:Y:S04]  /*6af0*/  HMMA.16816.F32.BF16 R72, R108.reuse, R80, RZ ;  /* 0x000000506c48723c */ /* 0x040fe800000418ff */
[C---:B------:R-:W-:Y:S02]  /*6b00*/  LEA R90, P1, R84.reuse, c[0x0][0x1f8], 0x1 ;  /* 0x00007e00545a7a11 */ /* 0x040fe400078208ff */
[----:B------:R-:W-:Y:S02]  /*6b10*/  IADD3 R2, R85, R2, RZ ;  /* 0x0000000255027210 */ /* 0x000fe40007ffe0ff */
[-C--:B------:R-:W-:Y:S04]  /*6b20*/  HMMA.16816.F32.BF16 R76, R108, R82.reuse, RZ ;  /* 0x000000526c4c723c */ /* 0x080fe800000418ff */
[----:B------:R-:W-:Y:S02]  /*6b30*/  LEA.HI.X R91, R84, c[0x0][0x1fc], R2, 0x1, P1 ;  /* 0x00007f00545b7a11 */ /* 0x000fe400008f0c02 */
[----:B------:R-:W-:Y:S03]  /*6b40*/  IADD3 R88, P1, R90, UR4, RZ ;  /* 0x000000045a587c10 */ /* 0x000fe6000ff3e0ff */
[----:B------:R-:W-:Y:S01]  /*6b50*/  @!PT LDS RZ, [RZ] ;  /* 0x00000000fffff984 */ /* 0x000fe20000000800 */
[----:B------:R-:W-:Y:S01]  /*6b60*/  @!PT LDS RZ, [RZ] ;  /* 0x00000000fffff984 */ /* 0x000fe20000000800 */
[----:B------:R-:W-:Y:S01]  /*6b70*/  @!PT LDS RZ, [RZ] ;  /* 0x00000000fffff984 */ /* 0x000fe20000000800 */
[----:B------:R1:W-:Y:S01]  /*6b80*/  LDGSTS.E.BYPASS.LTC128B.128 [R245+0x100], [R90.64], !P0 ;  /* 0x001000005af57fae */ /* 0x0003e2000c101d48 */
[C---:B------:R-:W-:Y:S02]  /*6b90*/  HMMA.16816.F32.BF16 R80, R112.reuse, R82, RZ ;  /* 0x000000527050723c */ /* 0x040fe400000418ff */
[----:B------:R-:W-:Y:S02]  /*6ba0*/  IADD3.X R89, R91, UR5, RZ, P1, !PT ;  /* 0x000000055b597c10 */ /* 0x000fe40008ffe4ff */
[----:B------:R-:W-:Y:S04]  /*6bb0*/  IADD3 R94, P2, R88, UR4, RZ ;  /* 0x00000004585e7c10 */ /* 0x000fe8000ff5e0ff */
[-C--:B---3--:R-:W-:Y:S01]  /*6bc0*/  HMMA.16816.F32.BF16 R84, R112, R96.reuse, RZ ;  /* 0x000000607054723c */ /* 0x088fe200000418ff */
[----:B------:R1:W-:Y:S03]  /*6bd0*/  LDGSTS.E.BYPASS.LTC128B.128 [R245+0x900], [R88.64], !P0 ;  /* 0x0090000058f57fae */ /* 0x0003e6000c101d48 */
[----:B------:R-:W-:Y:S02]  /*6be0*/  IADD3.X R95, R89, UR5, RZ, P2, !PT ;  /* 0x00000005595f7c10 */ /* 0x000fe400097fe4ff */
[----:B------:R-:W-:Y:S03]  /*6bf0*/  IADD3 R92, P1, R94, UR4, RZ ;  /* 0x000000045e5c7c10 */ /* 0x000fe6000ff3e0ff */
[----:B------:R2:W-:Y:S03]  /*6c00*/  LDGSTS.E.BYPASS.LTC128B.128 [R245+0x1100], [R94.64], !P0 ;  /* 0x011000005ef57fae */ /* 0x0005e6000c101d48 */
[----:B------:R-:W-:Y:S02]  /*6c10*/  IADD3.X R93, R95, UR5, RZ, P1, !PT ;  /* 0x000000055f5d7c10 */ /* 0x000fe40008ffe4ff */
[----:B------:R-:W-:Y:S03]  /*6c20*/  IADD3 R100, P2, R92, UR4, RZ ;  /* 0x000000045c647c10 */ /* 0x000fe6000ff5e0ff */
[----:B------:R2:W-:Y:S01]  /*6c30*/  LDGSTS.E.BYPASS.LTC128B.128 [R245+0x1900], [R92.64], !P0 ;  /* 0x019000005cf57fae */ /* 0x0005e2000c101d48 */
[----:B------:R-:W-:Y:S02]  /*6c40*/  IADD3.X R101, R93, UR5, RZ, P2, !PT ;  /* 0x000000055d657c10 */ /* 0x000fe400097fe4ff */
[----:B------:R-:W-:Y:S04]  /*6c50*/  IADD3 R102, P1, R100, UR4, RZ ;  /* 0x0000000464667c10 */ /* 0x000fe8000ff3e0ff */
[----:B------:R-:W-:Y:S01]  /*6c60*/  IADD3.X R103, R101, UR5, RZ, P1, !PT ;  /* 0x0000000565677c10 */ /* 0x000fe20008ffe4ff */
[----:B------:R3:W-:Y:S01]  /*6c70*/  LDGSTS.E.BYPASS.LTC128B.128 [R245+0x2100], [R100.64], !P0 ;  /* 0x0210000064f57fae */ /* 0x0007e2000c101d48 */
[C---:B-1----:R-:W-:Y:S07]  /*6c80*/  HMMA.16816.F32.BF16 R88, R108.reuse, R96, RZ ;  /* 0x000000606c58723c */ /* 0x042fee00000418ff */
[----:B------:R4:W-:Y:S01]  /*6c90*/  LDGSTS.E.BYPASS.LTC128B.128 [R245+0x2900], [R102.64], !P0 ;  /* 0x0290000066f57fae */ /* 0x0009e2000c101d48 */
[-C--:B--2---:R-:W-:Y:S08]  /*6ca0*/  HMMA.16816.F32.BF16 R92, R108, R98.reuse, RZ ;  /* 0x000000626c5c723c */ /* 0x084ff000000418ff */
[C---:B------:R-:W-:Y:S04]  /*6cb0*/  HMMA.16816.F32.BF16 R96, R112.reuse, R98, RZ ;  /* 0x000000627060723c */ /* 0x040fe800000418ff */
[----:B---3--:R-:W-:Y:S04]  /*6cc0*/  IADD3 R100, P1, R102, UR4, RZ ;  /* 0x0000000466647c10 */ /* 0x008fe8000ff3e0ff */
[----:B------:R-:W-:Y:S02]  /*6cd0*/  IADD3.X R101, R103, UR5, RZ, P1, !PT ;  /* 0x0000000567657c10 */ /* 0x000fe40008ffe4ff */
[C---:B------:R-:W-:Y:S02]  /*6ce0*/  ISETP.GT.AND P1, PT, R246.reuse, RZ, PT ;  /* 0x000000fff600720c */ /* 0x040fe40003f24270 */
[----:B------:R-:W-:Y:S01]  /*6cf0*/  IADD3 R246, R246, -0x1, RZ ;  /* 0xfffffffff6f67810 */ /* 0x000fe20007ffe0ff */
[----:B------:R4:W-:Y:S08]  /*6d00*/  LDGSTS.E.BYPASS.LTC128B.128 [R245+0x3100], [R100.64], !P0 ;  /* 0x0310000064f57fae */ /* 0x0009f0000c101d48 */
[----:B------:R-:W0:Y:S01]  /*6d10*/  LDGDEPBAR ;  /* 0x00000000000079af */ /* 0x000e220000000000 */
        /* <DEDUP_REMOVED lines=38> */
[----:B------:R-:W3:Y:S07]  /*6f80*/  LDSM.16.M88.4 R200, [R233+0x5100] ;  /* 0x00510000e9c8783b */ /* 0x000eee0000000200 */
[----:B------:R-:W-:Y:S01]  /*6f90*/  HMMA.16816.F32.BF16 R112, R192, R226, R112 ;  /* 0x000000e2c070723c */ /* 0x000fe20000041870 */
[----:B------:R-:W4:Y:S07]  /*6fa0*/  LDSM.16.M88.4 R192, [R233+0x6100] ;  /* 0x00610000e9c0783b */ /* 0x000f2e0000000200 */
[-C--:B-1----:R-:W-:Y:S08]  /*6fb0*/  HMMA.16816.F32.BF16 R4, R188, R196.reuse, R4 ;  /* 0x000000c4bc04723c */ /* 0x082ff00000041804 */
[C---:B--2---:R-:W-:Y:S08]  /*6fc0*/  HMMA.16816.F32.BF16 R8, R204.reuse, R196, R8 ;  /* 0x000000c4cc08723c */ /* 0x044ff00000041808 */
[-C--:B------:R-:W-:Y:S08]  /*6fd0*/  HMMA.16816.F32.BF16 R12, R204, R198.reuse, R12 ;  /* 0x000000c6cc0c723c */ /* 0x080ff0000004180c */
[C---:B------:R-:W-:Y:S01]  /*6fe0*/  HMMA.16816.F32.BF16 R16, R188.reuse, R198, R16 ;  /* 0x000000c6bc10723c */ /* 0x040fe20000041810 */
[----:B------:R-:W-:Y:S07]  /*6ff0*/  LDSM.16.M88.4 R196, [R232] ;  /* 0x00000000e8c4783b */ /* 0x000fee0000000200 */
[-C--:B---3--:R-:W-:Y:S08]  /*7000*/  HMMA.16816.F32.BF16 R20, R188, R208.reuse, R20 ;  /* 0x000000d0bc14723c */ /* 0x088ff00000041814 */
[C---:B------:R-:W-:Y:S08]  /*7010*/  HMMA.16816.F32.BF16 R24, R204.reuse, R208, R24 ;  /* 0x000000d0cc18723c */ /* 0x040ff00000041818 */
[-C--:B------:R-:W-:Y:S08]  /*7020*/  HMMA.16816.F32.BF16 R28, R204, R210.reuse, R28 ;  /* 0x000000d2cc1c723c */ /* 0x080ff0000004181c */
[C---:B------:R-:W-:Y:S01]  /*7030*/  HMMA.16816.F32.BF16 R32, R188.reuse, R210, R32 ;  /* 0x000000d2bc20723c */ /* 0x040fe20000041820 */
[----:B------:R-:W-:Y:S07]  /*7040*/  LDSM.16.M88.4 R208, [R232+0x800] ;  /* 0x00080000e8d0783b */ /* 0x000fee0000000200 */
[-C--:B----4-:R-:W-:Y:S08]  /*7050*/  HMMA.16816.F32.BF16 R36, R188, R212.reuse, R36 ;  /* 0x000000d4bc24723c */ /* 0x090ff00000041824 */
        /* <DEDUP_REMOVED lines=21> */
[-C--:B------:R-:W-:Y:S01]  /*71b0*/  HMMA.16816.F32.BF16 R108, R204, R222.reuse, R108 ;  /* 0x000000decc6c723c */ /* 0x080fe2000004186c */
[----:B------:R-:W2:Y:S07]  /*71c0*/  LDSM.16.M88.4 R204, [R232+0x2000] ;  /* 0x00200000e8cc783b */ /* 0x000eae0000000200 */
[----:B------:R-:W-:Y:S01]  /*71d0*/  HMMA.16816.F32.BF16 R112, R188, R222, R112 ;  /* 0x000000debc70723c */ /* 0x000fe20000041870 */
[----:B------:R-:W3:Y:S07]  /*71e0*/  LDSM.16.M88.4 R188, [R232+0x2800] ;  /* 0x00280000e8bc783b */ /* 0x000eee0000000200 */
[-C--:B-1----:R-:W-:Y:S08]  /*71f0*/  HMMA.16816.F32.BF16 R4, R192, R196.reuse, R4 ;  /* 0x000000c4c004723c */ /* 0x082ff00000041804 */
[C---:B------:R-:W-:Y:S08]  /*7200*/  HMMA.16816.F32.BF16 R8, R200.reuse, R196, R8 ;  /* 0x000000c4c808723c */ /* 0x040ff00000041808 */
[-C--:B------:R-:W-:Y:S08]  /*7210*/  HMMA.16816.F32.BF16 R12, R200, R198.reuse, R12 ;  /* 0x000000c6c80c723c */ /* 0x080ff0000004180c */
[C---:B------:R-:W-:Y:S01]  /*7220*/  HMMA.16816.F32.BF16 R16, R192.reuse, R198, R16 ;  /* 0x000000c6c010723c */ /* 0x040fe20000041810 */
[----:B------:R-:W1:Y:S01]  /*7230*/  LDSM.16.M88.4 R196, [R232+0x3000] ;  /* 0x00300000e8c4783b */ /* 0x000e620000000200 */
[----:B------:R-:W-:Y:S04]  /*7240*/  DEPBAR.LE SB0, 0x0 ;  /* 0x000080000000791a */ /* 0x000fe80000000000 */
[----:B------:R-:W-:Y:S02]  /*7250*/  FMNMX.FTZ R2, R4, R0, !PT ;  /* 0x0000000004027209 */ /* 0x000fe40007810000 */
[-C--:B------:R-:W-:Y:S01]  /*7260*/  HMMA.16816.F32.BF16 R20, R192, R208.reuse, R20 ;  /* 0x000000d0c014723c */ /* 0x080fe20000041814 */
[----:B------:R-:W-:Y:S04]  /*7270*/  BAR.SYNC.DEFER_BLOCKING 0x0 ;  /* 0x0000000000007b1d */ /* 0x000fe80000010000 */
[----:B------:R-:W-:Y:S02]  /*7280*/  FMNMX.FTZ R2, R5, R2, !PT ;  /* 0x0000000205027209 */ /* 0x000fe40007810000 */
[----:B------:R-:W-:Y:S01]  /*7290*/  FMNMX.FTZ R132, R6, R3, !PT ;  /* 0x0000000306847209 */ /* 0x000fe20007810000 */
[C---:B------:R-:W-:Y:S04]  /*72a0*/  HMMA.16816.F32.BF16 R24, R200.reuse, R208, R24 ;  /* 0x000000d0c818723c */ /* 0x040fe80000041818 */
[----:B------:R-:W-:Y:S02]  /*72b0*/  FMNMX.FTZ R132, R7, R132, !PT ;  /* 0x0000008407847209 */ /* 0x000fe40007810000 */
[----:B------:R-:W-:Y:S02]  /*72c0*/  FMNMX.FTZ R134, R8, R133, !PT ;  /* 0x0000008508867209 */ /* 0x000fe40007810000 */
[-C--:B------:R-:W-:Y:S04]  /*72d0*/  HMMA.16816.F32.BF16 R28, R200, R210.reuse, R28 ;  /* 0x000000d2c81c723c */ /* 0x080fe8000004181c */
[----:B------:R-:W-:Y:S02]  /*72e0*/  FMNMX.FTZ R2, R16, R2, !PT ;  /* 0x0000000210027209 */ /* 0x000fe40007810000 */
[----:B------:R-:W-:Y:S02]  /*72f0*/  FMNMX.FTZ R132, R18, R132, !PT ;  /* 0x0000008412847209 */ /* 0x000fe40007810000 */
        /* <DEDUP_REMOVED lines=27> */
[-C--:B--2---:R-:W-:Y:S04]  /*74b0*/  HMMA.16816.F32.BF16 R68, R192, R204.reuse, R68 ;  /* 0x000000ccc044723c */ /* 0x084fe80000041844 */
        /* <DEDUP_REMOVED lines=11> */
[-C--:B---3--:R-:W-:Y:S04]  /*7570*/  HMMA.16816.F32.BF16 R84, R192, R188.reuse, R84 ;  /* 0x000000bcc054723c */ /* 0x088fe80000041854 */
        /* <DEDUP_REMOVED lines=11> */
[-C--:B-1----:R-:W-:Y:S04]  /*7630*/  HMMA.16816.F32.BF16 R100, R192, R196.reuse, R100 ;  /* 0x000000c4c064723c */ /* 0x082fe80000041864 */
[----:B------:R-:W-:Y:S02]  /*7640*/  FMNMX.FTZ R2, R68, R2, !PT ;  /* 0x0000000244027209 */ /* 0x000fe40007810000 */
[----:B------:R-:W-:Y:S02]  /*7650*/  FMNMX.FTZ R132, R66, R132, !PT ;  /* 0x0000008442847209 */ /* 0x000fe40007810000 */
[C---:B------:R-:W-:Y:S04]  /*7660*/  HMMA.16816.F32.BF16 R104, R200.reuse, R196, R104 ;  /* 0x000000c4c868723c */ /* 0x040fe80000041868 */
[----:B------:R-:W-:Y:S02]  /*7670*/  FMNMX.FTZ R134, R45, R134, !PT ;  /* 0x000000862d867209 */ /* 0x000fe40007810000 */
[----:B------:R-:W-:Y:S02]  /*7680*/  FMNMX.FTZ R135, R69, R2, !PT ;  /* 0x0000000245877209 */ /* 0x000fe40007810000 */
[----:B------:R-:W-:Y:S01]  /*7690*/  FMNMX.FTZ R136, R56, R134, !PT ;  /* 0x0000008638887209 */ /* 0x000fe20007810000 */
[-C--:B------:R-:W-:Y:S03]  /*76a0*/  HMMA.16816.F32.BF16 R108, R200, R198.reuse, R108 ;  /* 0x000000c6c86c723c */ /* 0x080fe6000004186c */
[----:B------:R-:W-:Y:S02]  /*76b0*/  FMNMX.FTZ R134, R67, R132, !PT ;  /* 0x0000008443867209 */ /* 0x000fe40007810000 */
[----:B------:R-:W-:Y:S02]  /*76c0*/  FMNMX.FTZ R135, R80, R135, !PT ;  /* 0x0000008750877209 */ /* 0x000fe40007810000 */
[----:B------:R-:W-:Y:S01]  /*76d0*/  FMNMX.FTZ R2, R70, R134, !PT ;  /* 0x0000008646027209 */ /* 0x000fe20007810000 */
[----:B------:R-:W-:Y:S04]  /*76e0*/  HMMA.16816.F32.BF16 R112, R192, R198, R112 ;  /* 0x000000c6c070723c */ /* 0x000fe80000041870 */
[----:B------:R-:W-:Y:S02]  /*76f0*/  FMNMX.FTZ R135, R81, R135, !PT ;  /* 0x0000008751877209 */ /* 0x000fe40007810000 */
[----:B------:R-:W-:Y:S02]  /*7700*/  FMNMX.FTZ R2, R71, R2, !PT ;  /* 0x0000000247027209 */ /* 0x000fe40007810000 */
[----:B------:R-:W-:Y:S04]  /*7710*/  FMNMX.FTZ R134, R10, R138, !PT ;  /* 0x0000008a0a867209 */ /* 0x000fe80007810000 */
        /* <DEDUP_REMOVED lines=29> */
[----:B------:R-:W1:Y:S01]  /*78f0*/  SHFL.BFLY PT, R188, R135, 0x2, 0x1f ;  /* 0x0c401f0087bc7f89 */ /* 0x000e6200000e0000 */
[----:B------:R-:W-:Y:S02]  /*7900*/  FMNMX.FTZ R134, R42, R134, !PT ;  /* 0x000000862a867209 */ /* 0x000fe40007810000 */
[----:B------:R-:W-:Y:S02]  /*7910*/  FMNMX.FTZ R2, R114, R2, !PT ;  /* 0x0000000272027209 */ /* 0x000fe40007810000 */
[----:B------:R-:W-:Y:S02]  /*7920*/  FMNMX.FTZ R132, R77, R132, !PT ;  /* 0x000000844d847209 */ /* 0x000fe40007810000 */
        /* <DEDUP_REMOVED lines=15> */
[----:B------:R-:W-:Y:S01]  /*7a20*/  FMNMX.FTZ R134, R63, R134, !PT ;  /* 0x000000863f867209 */ /* 0x000fe20007810000 */
[----:B------:R-:W1:Y:S01]  /*7a30*/  SHFL.BFLY PT, R188, R135, 0x1, 0x1f ;  /* 0x0c201f0087bc7f89 */ /* 0x000e6200000e0000 */
[----:B------:R-:W-:Y:S02]  /*7a40*/  FMNMX.FTZ R132, R108, R132, !PT ;  /* 0x000000846c847209 */ /* 0x000fe40007810000 */
[----:B------:R-:W-:Y:S02]  /*7a50*/  FMNMX.FTZ R134, R74, R134, !PT ;  /* 0x000000864a867209 */ /* 0x000fe40007810000 */
[----:B------:R-:W-:Y:S02]  /*7a60*/  FMNMX.FTZ R132, R109, R132, !PT ;  /* 0x000000846d847209 */ /* 0x000fe40007810000 */
[----:B--2---:R-:W-:Y:S02]  /*7a70*/  FMNMX.FTZ R2, R2, R137, !PT ;  /* 0x0000008902027209 */ /* 0x004fe40007810000 */
[----:B------:R-:W-:Y:S01]  /*7a80*/  FMNMX.FTZ R134, R75, R134, !PT ;  /* 0x000000864b867209 */ /* 0x000fe20007810000 */
[----:B------:R-:W2:Y:S03]  /*7a90*/  SHFL.BFLY PT, R136, R132, 0x2, 0x1f ;  /* 0x0c401f0084887f89 */ /* 0x000ea600000e0000 */
[----:B------:R-:W-:Y:S04]  /*7aa0*/  FMNMX.FTZ R134, R78, R134, !PT ;  /* 0x000000864e867209 */ /* 0x000fe80007810000 */
[----:B------:R-:W-:Y:S01]  /*7ab0*/  FMNMX.FTZ R134, R79, R134, !PT ;  /* 0x000000864f867209 */ /* 0x000fe20007810000 */
[----:B------:R-:W3:Y:S03]  /*7ac0*/  SHFL.BFLY PT, R137, R2, 0x1, 0x1f ;  /* 0x0c201f0002897f89 */ /* 0x000ee600000e0000 */
[----:B------:R-:W-:Y:S02]  /*7ad0*/  FMNMX.FTZ R134, R90, R134, !PT ;  /* 0x000000865a867209 */ /* 0x000fe40007810000 */
[----:B-1----:R-:W-:Y:S02]  /*7ae0*/  FMNMX.FTZ R135, R135, R188, !PT ;  /* 0x000000bc87877209 */ /* 0x002fe40007810000 */
[----:B------:R-:W-:Y:S03]  /*7af0*/  FMNMX.FTZ R134, R91, R134, !PT ;  /* 0x000000865b867209 */ /* 0x000fe60007810000 */
[C---:B------:R-:W-:Y:S01]  /*7b00*/  FADD.FTZ R0, -R135.reuse, R0 ;  /* 0x0000000087007221 */ /* 0x040fe20000010100 */
[----:B------:R-:W-:Y:S01]  /*7b10*/  FMNMX.FTZ R134, R94, R134, !PT ;  /* 0x000000865e867209 */ /* 0x000fe20007810000 */
[----:B------:R-:W-:Y:S03]  /*7b20*/  FMUL.FTZ R192, R135, c[0x0][0x2d0] ;  /* 0x0000b40087c07a20 */ /* 0x000fe60000410000 */
[----:B------:R-:W-:Y:S01]  /*7b30*/  FMNMX.FTZ R134, R95, R134, !PT ;  /* 0x000000865f867209 */ /* 0x000fe20007810000 */
[--C-:B------:R-:W-:Y:S01]  /*7b40*/  FFMA.FTZ R20, R20, c[0x0][0x2d0], -R192.reuse ;  /* 0x0000b40014147a23 */ /* 0x100fe200000108c0 */
[----:B--2---:R-:W-:Y:S01]  /*7b50*/  FMNMX.FTZ R132, R132, R136, !PT ;  /* 0x0000008884847209 */ /* 0x004fe20007810000 */
[--C-:B------:R-:W-:Y:S01]  /*7b60*/  FFMA.FTZ R21, R21, c[0x0][0x2d0], -R192.reuse ;  /* 0x0000b40015157a23 */ /* 0x100fe200000108c0 */
[----:B------:R-:W-:Y:S01]  /*7b70*/  FMNMX.FTZ R136, R106, R134, !PT ;  /* 0x000000866a887209 */ /* 0x000fe20007810000 */
[----:B------:R-:W-:Y:S01]  /*7b80*/  MUFU.EX2 R215, R20 ;  /* 0x0000001400d77308 */ /* 0x000fe20000000800 */
[--C-:B------:R-:W-:Y:S01]  /*7b90*/  FFMA.FTZ R52, R52, c[0x0][0x2d0], -R192.reuse ;  /* 0x0000b40034347a23 */ /* 0x100fe200000108c0 */
[----:B------:R-:W1:Y:S01]  /*7ba0*/  SHFL.BFLY PT, R189, R132, 0x1, 0x1f ;  /* 0x0c201f0084bd7f89 */ /* 0x000e6200000e0000 */
[----:B---3--:R-:W-:Y:S01]  /*7bb0*/  FMNMX.FTZ R134, R2, R137, !PT ;  /* 0x0000008902867209 */ /* 0x008fe20007810000 */
[----:B------:R-:W-:Y:S01]  /*7bc0*/  FMUL.FTZ R2, R0, c[0x0][0x2d0] ;  /* 0x0000b40000027a20 */ /* 0x000fe20000410000 */
[----:B------:R-:W-:Y:S01]  /*7bd0*/  FMNMX.FTZ R0, R107, R136, !PT ;  /* 0x000000886b007209 */ /* 0x000fe20007810000 */
[--C-:B------:R-:W-:Y:S02]  /*7be0*/  FFMA.FTZ R53, R53, c[0x0][0x2d0], -R192.reuse ;  /* 0x0000b40035357a23 */ /* 0x100fe400000108c0 */
[--C-:B------:R-:W-:Y:S01]  /*7bf0*/  FFMA.FTZ R64, R64, c[0x0][0x2d0], -R192.reuse ;  /* 0x0000b40040407a23 */ /* 0x100fe200000108c0 */
[----:B------:R-:W-:Y:S01]  /*7c00*/  FMNMX.FTZ R0, R110, R0, !PT ;  /* 0x000000006e007209 */ /* 0x000fe20007810000 */
[----:B------:R2:W3:Y:S01]  /*7c10*/  MUFU.EX2 R137, R2 ;  /* 0x0000000200897308 */ /* 0x0004e20000000800 */
[--C-:B------:R-:W-:Y:S02]  /*7c20*/  FFMA.FTZ R65, R65, c[0x0][0x2d0], -R192.reuse ;  /* 0x0000b40041417a23 */ /* 0x100fe400000108c0 */
[----:B------:R-:W-:Y:S01]  /*7c30*/  FMNMX.FTZ R0, R111, R0, !PT ;  /* 0x000000006f007209 */ /* 0x000fe20007810000 */
[--C-:B------:R-:W-:Y:S02]  /*7c40*/  FFMA.FTZ R68, R68, c[0x0][0x2d0], -R192.reuse ;  /* 0x0000b40044447a23 */ /* 0x100fe400000108c0 */
[--C-:B------:R-:W-:Y:S02]  /*7c50*/  FFMA.FTZ R69, R69, c[0x0][0x2d0], -R192.reuse ;  /* 0x0000b40045457a23 */ /* 0x100fe400000108c0 */
[----:B------:R-:W-:Y:S02]  /*7c60*/  FMUL.FTZ R193, R134, c[0x0][0x2d0] ;  /* 0x0000b40086c17a20 */ /* 0x000fe40000410000 */
[----:B------:R-:W-:Y:S01]  /*7c70*/  MUFU.EX2 R213, R21 ;  /* 0x0000001500d57308 */ /* 0x000fe20000000800 */
[--C-:B------:R-:W-:Y:S02]  /*7c80*/  FFMA.FTZ R4, R4, c[0x0][0x2d0], -R192.reuse ;  /* 0x0000b40004047a23 */ /* 0x100fe400000108c0 */
[--C-:B------:R-:W-:Y:S02]  /*7c90*/  FFMA.FTZ R22, R22, c[0x0][0x2d0], -R193.reuse ;  /* 0x0000b40016167a23 */ /* 0x100fe400000108c1 */
[--C-:B------:R-:W-:Y:S01]  /*7ca0*/  FFMA.FTZ R23, R23, c[0x0][0x2d0], -R193.reuse ;  /* 0x0000b40017177a23 */ /* 0x100fe200000108c1 */
[----:B-1----:R-:W-:Y:S01]  /*7cb0*/  FMNMX.FTZ R132, R132, R189, !PT ;  /* 0x000000bd84847209 */ /* 0x002fe20007810000 */
[--C-:B------:R-:W-:Y:S02]  /*7cc0*/  FFMA.FTZ R54, R54, c[0x0][0x2d0], -R193.reuse ;  /* 0x0000b40036367a23 */ /* 0x100fe400000108c1 */
[--C-:B------:R-:W-:Y:S01]  /*7cd0*/  FFMA.FTZ R55, R55, c[0x0][0x2d0], -R193.reuse ;  /* 0x0000b40037377a23 */ /* 0x100fe200000108c1 */
[----:B------:R1:W-:Y:S01]  /*7ce0*/  MUFU.EX2 R220, R4 ;  /* 0x0000000400dc7308 */ /* 0x0003e20000000800 */
[--C-:B------:R-:W-:Y:S02]  /*7cf0*/  FFMA.FTZ R6, R6, c[0x0][0x2d0], -R193.reuse ;  /* 0x0000b40006067a23 */ /* 0x100fe400000108c1 */
[----:B------:R-:W-:Y:S02]  /*7d00*/  FFMA.FTZ R66, R66, c[0x0][0x2d0], -R193 ;  /* 0x0000b40042427a23 */ /* 0x000fe400000108c1 */
[----:B--2---:R-:W-:Y:S02]  /*7d10*/  FADD.FTZ R2, -R134, R3 ;  /* 0x0000000386027221 */ /* 0x004fe40000010100 */
[----:B------:R-:W2:Y:S01]  /*7d20*/  SHFL.BFLY PT, R3, R0, 0x2, 0x1f ;  /* 0x0c401f0000037f89 */ /* 0x000ea200000e0000 */
[--C-:B------:R-:W-:Y:S02]  /*7d30*/  FFMA.FTZ R67, R67, c[0x0][0x2d0], -R193.reuse ;  /* 0x0000b40043437a23 */ /* 0x100fe400000108c1 */
[----:B------:R4:W-:Y:S01]  /*7d40*/  MUFU.EX2 R219, R6 ;  /* 0x0000000600db7308 */ /* 0x0009e20000000800 */
[----:B------:R-:W-:Y:S02]  /*7d50*/  FMUL.FTZ R2, R2, c[0x0][0x2d0] ;  /* 0x0000b40002027a20 */ /* 0x000fe40000410000 */
[--C-:B------:R-:W-:Y:S02]  /*7d60*/  FFMA.FTZ R70, R70, c[0x0][0x2d0], -R193.reuse ;  /* 0x0000b40046467a23 */ /* 0x100fe400000108c1 */
[--C-:B------:R-:W-:Y:S02]  /*7d70*/  FFMA.FTZ R71, R71, c[0x0][0x2d0], -R193.reuse ;  /* 0x0000b40047477a23 */ /* 0x100fe400000108c1 */
[--C-:B------:R-:W-:Y:S02]  /*7d80*/  FFMA.FTZ R7, R7, c[0x0][0x2d0], -R193.reuse ;  /* 0x0000b40007077a23 */ /* 0x100fe400000108c1 */
[--C-:B------:R-:W-:Y:S01]  /*7d90*/  FFMA.FTZ R16, R16, c[0x0][0x2d0], -R192.reuse ;  /* 0x0000b40010107a23 */ /* 0x100fe200000108c0 */
[----:B------:R4:W4:Y:S01]  /*7da0*/  MUFU.EX2 R136, R2 ;  /* 0x0000000200887308 */ /* 0x0009220000000800 */
[--C-:B------:R-:W-:Y:S02]  /*7db0*/  FFMA.FTZ R5, R5, c[0x0][0x2d0], -R192.reuse ;  /* 0x0000b40005057a23 */ /* 0x100fe400000108c0 */
[----:B------:R-:W-:Y:S01]  /*7dc0*/  FFMA.FTZ R17, R17, c[0x0][0x2d0], -R192 ;  /* 0x0000b40011117a23 */ /* 0x000fe200000108c0 */
[----:B-1----:R-:W-:Y:S01]  /*7dd0*/  @P1 SHF.R.S32.HI R4, RZ, 0x1f, R246 ;  /* 0x0000001fff041819 */ /* 0x002fe200000114f6 */
[--C-:B------:R-:W-:Y:S02]  /*7de0*/  FFMA.FTZ R18, R18, c[0x0][0x2d0], -R193.reuse ;  /* 0x0000b40012127a23 */ /* 0x100fe400000108c1 */
[--C-:B------:R-:W-:Y:S02]  /*7df0*/  FFMA.FTZ R19, R19, c[0x0][0x2d0], -R193.reuse ;  /* 0x0000b40013137a23 */ /* 0x100fe400000108c1 */
[C---:B---3--:R-:W-:Y:S01]  /*7e00*/  FMUL.FTZ R120, R137.reuse, R120 ;  /* 0x0000007889787220 */ /* 0x048fe20000410000 */
[----:B------:R-:W-:Y:S01]  /*7e10*/  MUFU.EX2 R221, R7 ;  /* 0x0000000700dd7308 */ /* 0x000fe20000000800 */
[----:B--2---:R-:W-:Y:S01]  /*7e20*/  FMNMX.FTZ R0, R0, R3, !PT ;  /* 0x0000000300007209 */ /* 0x004fe20007810000 */
[----:B------:R-:W-:Y:S02]  /*7e30*/  FMUL.FTZ R121, R137, R121 ;  /* 0x0000007989797220 */ /* 0x000fe40000410000 */
[----:B------:R-:W-:Y:S02]  /*7e40*/  FFMA.FTZ R80, R80, c[0x0][0x2d0], -R192 ;  /* 0x0000b40050507a23 */ /* 0x000fe400000108c0 */
[--C-:B------:R-:W-:Y:S02]  /*7e50*/  FFMA.FTZ R83, R83, c[0x0][0x2d0], -R193.reuse ;  /* 0x0000b40053537a23 */ /* 0x100fe400000108c1 */
[--C-:B------:R-:W-:Y:S02]  /*7e60*/  FFMA.FTZ R34, R34, c[0x0][0x2d0], -R193.reuse ;  /* 0x0000b40022227a23 */ /* 0x100fe400000108c1 */
[----:B------:R1:W-:Y:S01]  /*7e70*/  MUFU.EX2 R223, R5 ;  /* 0x0000000500df7308 */ /* 0x0003e20000000800 */
[----:B----4-:R-:W-:Y:S02]  /*7e80*/  @P1 IMAD R6, R4, c[0x0][0x1e0], RZ ;  /* 0x0000780004061a24 */ /* 0x010fe400078e02ff */
[----:B------:R-:W-:Y:S02]  /*7e90*/  FFMA.FTZ R35, R35, c[0x0][0x2d0], -R193 ;  /* 0x0000b40023237a23 */ /* 0x000fe400000108c1 */
[----:B------:R-:W-:Y:S02]  /*7ea0*/  FADD.FTZ R2, -R132, R133 ;  /* 0x0000008584027221 */ /* 0x000fe40000010100 */
[----:B------:R-:W-:Y:S02]  /*7eb0*/  @P1 IMAD R6, R246, c[0x0][0x1e4], R6 ;  /* 0x00007900f6061a24 */ /* 0x000fe400078e0206 */
[----:B------:R-:W-:Y:S01]  /*7ec0*/  FMUL.FTZ R2, R2, c[0x0][0x2d0] ;  /* 0x0000b40002027a20 */ /* 0x000fe20000410000 */
[----:B------:R-:W-:Y:S01]  /*7ed0*/  MUFU.EX2 R209, R22 ;  /* 0x0000001600d17308 */ /* 0x000fe20000000800 */
[C---:B------:R-:W-:Y:S02]  /*7ee0*/  FMUL.FTZ R122, R136.reuse, R122 ;  /* 0x0000007a887a7220 */ /* 0x040fe40000410000 */
[----:B------:R-:W-:Y:S02]  /*7ef0*/  FMUL.FTZ R123, R136, R123 ;  /* 0x0000007b887b7220 */ /* 0x000fe40000410000 */
[--C-:B------:R-:W-:Y:S02]  /*7f00*/  FFMA.FTZ R36, R36, c[0x0][0x2d0], -R192.reuse ;  /* 0x0000b40024247a23 */ /* 0x100fe400000108c0 */
[--C-:B------:R-:W-:Y:S02]  /*7f10*/  FFMA.FTZ R37, R37, c[0x0][0x2d0], -R192.reuse ;  /* 0x0000b40025257a23 */ /* 0x100fe400000108c0 */
[--C-:B------:R-:W-:Y:S01]  /*7f20*/  FFMA.FTZ R38, R38, c[0x0][0x2d0], -R193.reuse ;  /* 0x0000b40026267a23 */ /* 0x100fe200000108c1 */
[----:B------:R2:W3:Y:S01]  /*7f30*/  MUFU.EX2 R133, R2 ;  /* 0x0000000200857308 */ /* 0x0004e20000000800 */
[--C-:B------:R-:W-:Y:S02]  /*7f40*/  FFMA.FTZ R39, R39, c[0x0][0x2d0], -R193.reuse ;  /* 0x0000b40027277a23 */ /* 0x100fe400000108c1 */
[--C-:B------:R-:W-:Y:S02]  /*7f50*/  FFMA.FTZ R48, R48, c[0x0][0x2d0], -R192.reuse ;  /* 0x0000b40030307a23 */ /* 0x100fe400000108c0 */
[----:B-1----:R-:W-:Y:S04]  /*7f60*/  @P1 IMAD.WIDE.U32 R4, R246, c[0x0][0x1e0], RZ ;  /* 0x00007800f6041a25 */ /* 0x002fe800078e00ff */
[--C-:B------:R-:W-:Y:S01]  /*7f70*/  FFMA.FTZ R49, R49, c[0x0][0x2d0], -R192.reuse ;  /* 0x0000b40031317a23 */ /* 0x100fe200000108c0 */
[----:B------:R-:W-:Y:S01]  /*7f80*/  MUFU.EX2 R212, R23 ;  /* 0x0000001700d47308 */ /* 0x000fe20000000800 */
[----:B------:R-:W-:Y:S01]  /*7f90*/  @P1 IADD3 R6, R5, R6, RZ ;  /* 0x0000000605061210 */ /* 0x000fe20007ffe0ff */
[--C-:B------:R-:W-:Y:S02]  /*7fa0*/  FFMA.FTZ R50, R50, c[0x0][0x2d0], -R193.reuse ;  /* 0x0000b40032327a23 */ /* 0x100fe400000108c1 */
[--C-:B------:R-:W-:Y:S02]  /*7fb0*/  FFMA.FTZ R51, R51, c[0x0][0x2d0], -R193.reuse ;  /* 0x0000b40033337a23 */ /* 0x100fe400000108c1 */
[--C-:B------:R-:W-:Y:S02]  /*7fc0*/  FFMA.FTZ R81, R81, c[0x0][0x2d0], -R192.reuse ;  /* 0x0000b40051517a23 */ /* 0x100fe400000108c0 */
[--C-:B------:R-:W-:Y:S02]  /*7fd0*/  FFMA.FTZ R113, R113, c[0x0][0x2d0], -R192.reuse ;  /* 0x0000b40071717a23 */ /* 0x100fe400000108c0 */
[----:B------:R1:W-:Y:S01]  /*7fe0*/  MUFU.EX2 R224, R16 ;  /* 0x0000001000e07308 */ /* 0x0003e20000000800 */
[--C-:B------:R-:W-:Y:S02]  /*7ff0*/  FFMA.FTZ R32, R32, c[0x0][0x2d0], -R192.reuse ;  /* 0x0000b40020207a23 */ /* 0x100fe400000108c0 */
[--C-:B------:R-:W-:Y:S01]  /*8000*/  FFMA.FTZ R33, R33, c[0x0][0x2d0], -R192.reuse ;  /* 0x0000b40021217a23 */ /* 0x100fe200000108c0 */
[----:B--2---:R-:W2:Y:S01]  /*8010*/  SHFL.BFLY PT, R2, R0, 0x1, 0x1f ;  /* 0x0c201f0000027f89 */ /* 0x004ea200000e0000 */
[C---:B---3--:R-:W-:Y:S02]  /*8020*/  FMUL.FTZ R116, R133.reuse, R116 ;  /* 0x0000007485747220 */ /* 0x048fe40000410000 */
[C---:B------:R-:W-:Y:S02]  /*8030*/  FMUL.FTZ R117, R133.reuse, R117 ;  /* 0x0000007585757220 */ /* 0x040fe40000410000 */
[C---:B------:R-:W-:Y:S01]  /*8040*/  FMUL.FTZ R124, R133.reuse, R124 ;  /* 0x0000007c857c7220 */ /* 0x040fe20000410000 */
[----:B------:R3:W-:Y:S01]  /*8050*/  MUFU.EX2 R210, R17 ;  /* 0x0000001100d27308 */ /* 0x0007e20000000800 */
[C---:B------:R-:W-:Y:S02]  /*8060*/  FMUL.FTZ R125, R133.reuse, R125 ;  /* 0x0000007d857d7220 */ /* 0x040fe40000410000 */
[C---:B------:R-:W-:Y:S02]  /*8070*/  FMUL.FTZ R128, R133.reuse, R128 ;  /* 0x0000008085807220 */ /* 0x040fe40000410000 */
[----:B------:R-:W-:Y:S02]  /*8080*/  FMUL.FTZ R129, R133, R129 ;  /* 0x0000008185817220 */ /* 0x000fe40000410000 */
[--C-:B------:R-:W-:Y:S02]  /*8090*/  FFMA.FTZ R82, R82, c[0x0][0x2d0], -R193.reuse ;  /* 0x0000b40052527a23 */ /* 0x100fe400000108c1 */
[--C-:B------:R-:W-:Y:S01]  /*80a0*/  FFMA.FTZ R86, R86, c[0x0][0x2d0], -R193.reuse ;  /* 0x0000b40056567a23 */ /* 0x100fe200000108c1 */
[----:B------:R4:W-:Y:S01]  /*80b0*/  MUFU.EX2 R225, R18 ;  /* 0x0000001200e17308 */ /* 0x0009e20000000800 */
[--C-:B------:R-:W-:Y:S02]  /*80c0*/  FFMA.FTZ R87, R87, c[0x0][0x2d0], -R193.reuse ;  /* 0x0000b40057577a23 */ /* 0x100fe400000108c1 */
[--C-:B------:R-:W-:Y:S02]  /*80d0*/  FFMA.FTZ R98, R98, c[0x0][0x2d0], -R193.reuse ;  /* 0x0000b40062627a23 */ /* 0x100fe400000108c1 */
[----:B-1----:R-:W-:Y:S02]  /*80e0*/  FMUL.FTZ R16, R137, R152 ;  /* 0x0000009889107220 */ /* 0x002fe40000410000 */
[--C-:B------:R-:W-:Y:S01]  /*80f0*/  FFMA.FTZ R99, R99, c[0x0][0x2d0], -R193.reuse ;  /* 0x0000b40063637a23 */ /* 0x100fe200000108c1 */
[----:B--2---:R-:W-:Y:S01]  /*8100*/  FMNMX.FTZ R2, R0, R2, !PT ;  /* 0x0000000200027209 */ /* 0x004fe20007810000 */
[----:B------:R-:W-:Y:S01]  /*8110*/  FFMA.FTZ R112, R112, c[0x0][0x2d0], -R192 ;  /* 0x0000b40070707a23 */ /* 0x000fe200000108c0 */
[----:B------:R1:W-:Y:S01]  /*8120*/  MUFU.EX2 R211, R19 ;  /* 0x0000001300d37308 */ /* 0x0003e20000000800 */
[----:B------:R-:W-:Y:S02]  /*8130*/  FFMA.FTZ R102, R102, c[0x0][0x2d0], -R193 ;  /* 0x0000b40066667a23 */ /* 0x000fe400000108c1 */
[----:B------:R-:W-:Y:S02]  /*8140*/  FADD.FTZ R0, -R2, R138 ;  /* 0x0000008a02007221 */ /* 0x000fe40000010100 */
[----:B------:R-:W-:Y:S02]  /*8150*/  FMUL.FTZ R138, R132, c[0x0][0x2d0] ;  /* 0x0000b400848a7a20 */ /* 0x000fe40000410000 */
[----:B------:R-:W-:Y:S02]  /*8160*/  FMUL.FTZ R3, R2, c[0x0][0x2d0] ;  /* 0x0000b40002037a20 */ /* 0x000fe40000410000 */
[--C-:B------:R-:W-:Y:S01]  /*8170*/  FFMA.FTZ R8, R8, c[0x0][0x2d0], -R138.reuse ;  /* 0x0000b40008087a23 */ /* 0x100fe2000001088a */
[----:B------:R-:W-:Y:S01]  /*8180*/  MUFU.EX2 R226, R32 ;  /* 0x0000002000e27308 */ /* 0x000fe20000000800 */
[--C-:B------:R-:W-:Y:S02]  /*8190*/  FFMA.FTZ R9, R9, c[0x0][0x2d0], -R138.reuse ;  /* 0x0000b40009097a23 */ /* 0x100fe4000001088a */
[----:B---3--:R-:W-:Y:S02]  /*81a0*/  FMUL.FTZ R17, R137, R153 ;  /* 0x0000009989117220 */ /* 0x008fe40000410000 */
[----:B----4-:R-:W-:Y:S02]  /*81b0*/  FMUL.FTZ R18, R136, R154 ;  /* 0x0000009a88127220 */ /* 0x010fe40000410000 */
[--C-:B------:R-:W-:Y:S02]  /*81c0*/  FFMA.FTZ R60, R60, c[0x0][0x2d0], -R138.reuse ;  /* 0x0000b4003c3c7a23 */ /* 0x100fe4000001088a */
[--C-:B------:R-:W-:Y:S01]  /*81d0*/  FFMA.FTZ R61, R61, c[0x0][0x2d0], -R138.reuse ;  /* 0x0000b4003d3d7a23 */ /* 0x100fe2000001088a */
[----:B------:R2:W-:Y:S01]  /*81e0*/  MUFU.EX2 R214, R8 ;  /* 0x0000000800d67308 */ /* 0x0005e20000000800 */
[--C-:B------:R-:W-:Y:S02]  /*81f0*/  FFMA.FTZ R62, R62, c[0x0][0x2d0], -R3.reuse ;  /* 0x0000b4003e3e7a23 */ /* 0x100fe40000010803 */
[--C-:B------:R-:W-:Y:S02]  /*8200*/  FFMA.FTZ R63, R63, c[0x0][0x2d0], -R3.reuse ;  /* 0x0000b4003f3f7a23 */ /* 0x100fe40000010803 */
[----:B-1----:R-:W-:Y:S02]  /*8210*/  FMUL.FTZ R19, R136, R155 ;  /* 0x0000009b88137220 */ /* 0x002fe40000410000 */
[--C-:B------:R-:W-:Y:S02]  /*8220*/  FFMA.FTZ R72, R72, c[0x0][0x2d0], -R138.reuse ;  /* 0x0000b40048487a23 */ /* 0x100fe4000001088a */
[--C-:B------:R-:W-:Y:S01]  /*8230*/  FFMA.FTZ R73, R73, c[0x0][0x2d0], -R138.reuse ;  /* 0x0000b40049497a23 */ /* 0x100fe2000001088a */
[----:B------:R1:W-:Y:S01]  /*8240*/  MUFU.EX2 R217, R9 ;  /* 0x0000000900d97308 */ /* 0x0003e20000000800 */
[--C-:B------:R-:W-:Y:S02]  /*8250*/  FFMA.FTZ R13, R13, c[0x0][0x2d0], -R138.reuse ;  /* 0x0000b4000d0d7a23 */ /* 0x100fe4000001088a */
[--C-:B------:R-:W-:Y:S02]  /*8260*/  FFMA.FTZ R74, R74, c[0x0][0x2d0], -R3.reuse ;  /* 0x0000b4004a4a7a23 */ /* 0x100fe40000010803 */
[--C-:B------:R-:W-:Y:S02]  /*8270*/  FFMA.FTZ R75, R75, c[0x0][0x2d0], -R3.reuse ;  /* 0x0000b4004b4b7a23 */ /* 0x100fe40000010803 */
[--C-:B------:R-:W-:Y:S02]  /*8280*/  FFMA.FTZ R10, R10, c[0x0][0x2d0], -R3.reuse ;  /* 0x0000b4000a0a7a23 */ /* 0x100fe40000010803 */
[--C-:B------:R-:W-:Y:S01]  /*8290*/  FFMA.FTZ R14, R14, c[0x0][0x2d0], -R3.reuse ;  /* 0x0000b4000e0e7a23 */ /* 0x100fe20000010803 */
[----:B------:R3:W-:Y:S01]  /*82a0*/  MUFU.EX2 R208, R13 ;  /* 0x0000000d00d07308 */ /* 0x0007e20000000800 */
[--C-:B------:R-:W-:Y:S02]  /*82b0*/  FFMA.FTZ R12, R12, c[0x0][0x2d0], -R138.reuse ;  /* 0x0000b4000c0c7a23 */ /* 0x100fe4000001088a */
[--C-:B------:R-:W-:Y:S01]  /*82c0*/  FFMA.FTZ R15, R15, c[0x0][0x2d0], -R3.reuse ;  /* 0x0000b4000f0f7a23 */ /* 0x100fe20000010803 */
[----:B--2---:R-:W-:Y:S01]  /*82d0*/  @P1 MOV R8, R248 ;  /* 0x000000f800081202 */ /* 0x004fe20000000f00 */
[--C-:B------:R-:W-:Y:S01]  /*82e0*/  FFMA.FTZ R11, R11, c[0x0][0x2d0], -R3.reuse ;  /* 0x0000b4000b0b7a23 */ /* 0x100fe20000010803 */
[----:B------:R-:W-:Y:S01]  /*82f0*/  MOV R248, c[0x0][0x1e4] ;  /* 0x0000790000f87a02 */ /* 0x000fe20000000f00 */
[--C-:B------:R-:W-:Y:S02]  /*8300*/  FFMA.FTZ R77, R77, c[0x0][0x2d0], -R138.reuse ;  /* 0x0000b4004d4d7a23 */ /* 0x100fe4000001088a */
[----:B------:R-:W-:Y:S01]  /*8310*/  FMUL.FTZ R0, R0, c[0x0][0x2d0] ;  /* 0x0000b40000007a20 */ /* 0x000fe20000410000 */
[----:B------:R2:W-:Y:S01]  /*8320*/  MUFU.EX2 R222, R12 ;  /* 0x0000000c00de7308 */ /* 0x0005e20000000800 */
[--C-:B------:R-:W-:Y:S02]  /*8330*/  FFMA.FTZ R24, R24, c[0x0][0x2d0], -R138.reuse ;  /* 0x0000b40018187a23 */ /* 0x100fe4000001088a */
[--C-:B------:R-:W-:Y:S01]  /*8340*/  FFMA.FTZ R40, R40, c[0x0][0x2d0], -R138.reuse ;  /* 0x0000b40028287a23 */ /* 0x100fe2000001088a */
[----:B-1----:R-:W-:Y:S01]  /*8350*/  @P1 MOV R9, R251 ;  /* 0x000000fb00091202 */ /* 0x002fe20000000f00 */
[----:B------:R-:W-:Y:S02]  /*8360*/  FFMA.FTZ R41, R41, c[0x0][0x2d0], -R138 ;  /* 0x0000b40029297a23 */ /* 0x000fe4000001088a */
[----:B------:R-:W-:Y:S02]  /*8370*/  FFMA.FTZ R42, R42, c[0x0][0x2d0], -R3 ;  /* 0x0000b4002a2a7a23 */ /* 0x000fe40000010803 */
[----:B------:R-:W-:Y:S01]  /*8380*/  @P1 IMAD.WIDE.U32 R8, R4, 0x70, R8 ;  /* 0x0000007004081825 */ /* 0x000fe200078e0008 */
[----:B------:R-:W1:Y:S03]  /*8390*/  MUFU.EX2 R0, R0 ;  /* 0x0000000000007308 */ /* 0x000e660000000800 */
[----:B------:R-:W-:Y:S01]  /*83a0*/  @P1 IMAD R4, R6, 0x70, RZ ;  /* 0x0000007006041824 */ /* 0x000fe200078e02ff */
[----:B------:R-:W-:Y:S01]  /*83b0*/  @P1 LEA R6, P3, R8, c[0x0][0x1c8], 0x1 ;  /* 0x0000720008061a11 */ /* 0x000fe200078608ff */
[--C-:B------:R-:W-:Y:S01]  /*83c0*/  FFMA.FTZ R45, R45, c[0x0][0x2d0], -R138.reuse ;  /* 0x0000b4002d2d7a23 */ /* 0x100fe2000001088a */
[----:B---3--:R-:W-:Y:S01]  /*83d0*/  @P1 SHF.L.U32 R13, R247, 0x5, RZ ;  /* 0x00000005f70d1819 */ /* 0x008fe200000006ff */
[--C-:B------:R-:W-:Y:S01]  /*83e0*/  FFMA.FTZ R46, R46, c[0x0][0x2d0], -R3.reuse ;  /* 0x0000b4002e2e7a23 */ /* 0x100fe20000010803 */
[----:B------:R-:W-:Y:S01]  /*83f0*/  @P1 IADD3 R5, R9, R4, RZ ;  /* 0x0000000409051210 */ /* 0x000fe20007ffe0ff */
[----:B------:R-:W-:Y:S01]  /*8400*/  FFMA.FTZ R47, R47, c[0x0][0x2d0], -R3 ;  /* 0x0000b4002f2f7a23 */ /* 0x000fe20000010803 */
[----:B------:R3:W-:Y:S01]  /*8410*/  MUFU.EX2 R194, R10 ;  /* 0x0000000a00c27308 */ /* 0x0007e20000000800 */
[----:B------:R-:W-:Y:S01]  /*8420*/  @P1 IADD3 R4, P2, R6, R13, RZ ;  /* 0x0000000d06041210 */ /* 0x000fe20007f5e0ff */
[--C-:B------:R-:W-:Y:S01]  /*8430*/  FFMA.FTZ R56, R56, c[0x0][0x2d0], -R138.reuse ;  /* 0x0000b40038387a23 */ /* 0x100fe2000001088a */
[----:B------:R-:W-:Y:S01]  /*8440*/  @P1 LEA.HI.X R7, R8, c[0x0][0x1cc], R5, 0x1, P3 ;  /* 0x0000730008071a11 */ /* 0x000fe200018f0c05 */
[----:B------:R-:W-:Y:S01]  /*8450*/  FFMA.FTZ R57, R57, c[0x0][0x2d0], -R138 ;  /* 0x0000b40039397a23 */ /* 0x000fe2000001088a */
[----:B--2---:R-:W-:Y:S01]  /*8460*/  @P1 SHF.L.U64.HI R12, R247, 0x5, R248 ;  /* 0x00000005f70c1819 */ /* 0x004fe200000102f8 */
[--C-:B------:R-:W-:Y:S02]  /*8470*/  FFMA.FTZ R58, R58, c[0x0][0x2d0], -R3.reuse ;  /* 0x0000b4003a3a7a23 */ /* 0x100fe40000010803 */
[----:B------:R2:W-:Y:S01]  /*8480*/  @P1 LDGSTS.E.BYPASS.LTC128B.128 [R245+0x3900], [R6.64], !P0 ;  /* 0x0390000006f51fae */ /* 0x0005e2000c101d48 */
[----:B------:R-:W-:Y:S01]  /*8490*/  @P1 IADD3.X R5, R7, R12, RZ, P2, !PT ;  /* 0x0000000c07051210 */ /* 0x000fe200017fe4ff */
[----:B------:R4:W-:Y:S01]  /*84a0*/  MUFU.EX2 R200, R14 ;  /* 0x0000000e00c87308 */ /* 0x0009e20000000800 */
[--C-:B------:R-:W-:Y:S02]  /*84b0*/  FFMA.FTZ R59, R59, c[0x0][0x2d0], -R3.reuse ;  /* 0x0000b4003b3b7a23 */ /* 0x100fe40000010803 */
[--C-:B------:R-:W-:Y:S02]  /*84c0*/  FFMA.FTZ R92, R92, c[0x0][0x2d0], -R138.reuse ;  /* 0x0000b4005c5c7a23 */ /* 0x100fe4000001088a */
[C---:B-1----:R-:W-:Y:S01]  /*84d0*/  FMUL.FTZ R118, R0.reuse, R118 ;  /* 0x0000007600767220 */ /* 0x042fe20000410000 */
[----:B------:R1:W-:Y:S01]  /*84e0*/  @P1 LDGSTS.E.BYPASS.LTC128B.128 [R245+0x4100], [R4.64], !P0 ;  /* 0x0410000004f51fae */ /* 0x0003e2000c101d48 */
[C---:B------:R-:W-:Y:S02]  /*84f0*/  FMUL.FTZ R119, R0.reuse, R119 ;  /* 0x0000007700777220 */ /* 0x040fe40000410000 */
[C---:B------:R-:W-:Y:S01]  /*8500*/  FMUL.FTZ R126, R0.reuse, R126 ;  /* 0x0000007e007e7220 */ /* 0x040fe20000410000 */
[----:B------:R1:W1:Y:S01]  /*8510*/  MUFU.EX2 R195, R11 ;  /* 0x0000000b00c37308 */ /* 0x0002620000000800 */
[C---:B------:R-:W-:Y:S02]  /*8520*/  FMUL.FTZ R127, R0.reuse, R127 ;  /* 0x0000007f007f7220 */ /* 0x040fe40000410000 */
[----:B------:R-:W-:Y:S01]  /*8530*/  FMUL.FTZ R130, R0, R130 ;  /* 0x0000008200827220 */ /* 0x000fe20000410000 */
[----:B---3--:R-:W-:Y:S01]  /*8540*/  @P1 IADD3 R10, P4, R4, R13, RZ ;  /* 0x0000000d040a1210 */ /* 0x008fe20007f9e0ff */
[----:B------:R-:W-:Y:S02]  /*8550*/  FMUL.FTZ R131, R0, R131 ;  /* 0x0000008300837220 */ /* 0x000fe40000410000 */
[--C-:B------:R-:W-:Y:S01]  /*8560*/  FFMA.FTZ R93, R93, c[0x0][0x2d0], -R138.reuse ;  /* 0x0000b4005d5d7a23 */ /* 0x100fe2000001088a */
[-C--:B------:R-:W-:Y:S01]  /*8570*/  @P1 IADD3 R8, P3, R10, R13.reuse, RZ ;  /* 0x0000000d0a081210 */ /* 0x080fe20007f7e0ff */
[--C-:B------:R-:W-:Y:S01]  /*8580*/  FFMA.FTZ R90, R90, c[0x0][0x2d0], -R3.reuse ;  /* 0x0000b4005a5a7a23 */ /* 0x100fe20000010803 */
[----:B------:R3:W3:Y:S01]  /*8590*/  MUFU.EX2 R201, R15 ;  /* 0x0000000f00c97308 */ /* 0x0006e20000000800 */
[--C-:B------:R-:W-:Y:S02]  /*85a0*/  FFMA.FTZ R25, R25, c[0x0][0x2d0], -R138.reuse ;  /* 0x0000b40019197a23 */ /* 0x100fe4000001088a */
[--C-:B------:R-:W-:Y:S01]  /*85b0*/  FFMA.FTZ R26, R26, c[0x0][0x2d0], -R3.reuse ;  /* 0x0000b4001a1a7a23 */ /* 0x100fe20000010803 */
[-C--:B--2---:R-:W-:Y:S01]  /*85c0*/  @P1 IADD3 R6, P2, R8, R13.reuse, RZ ;  /* 0x0000000d08061210 */ /* 0x084fe20007f5e0ff */
[----:B----4-:R-:W-:Y:S02]  /*85d0*/  FMUL.FTZ R14, R0, R150 ;  /* 0x00000096000e7220 */ /* 0x010fe40000410000 */
[--C-:B------:R-:W-:Y:S03]  /*85e0*/  FFMA.FTZ R27, R27, c[0x0][0x2d0], -R3.reuse ;  /* 0x0000b4001b1b7a23 */ /* 0x100fe60000010803 */
[----:B------:R2:W-:Y:S01]  /*85f0*/  MUFU.EX2 R202, R24 ;  /* 0x0000001800ca7308 */ /* 0x0005e20000000800 */
[--C-:B------:R-:W-:Y:S02]  /*8600*/  FFMA.FTZ R91, R91, c[0x0][0x2d0], -R3.reuse ;  /* 0x0000b4005b5b7a23 */ /* 0x100fe40000010803 */
[--C-:B------:R-:W-:Y:S01]  /*8610*/  FFMA.FTZ R94, R94, c[0x0][0x2d0], -R3.reuse ;  /* 0x0000b4005e5e7a23 */ /* 0x100fe20000010803 */
[-C--:B-1----:R-:W-:Y:S01]  /*8620*/  @P1 IADD3.X R11, R5, R12.reuse, RZ, P4, !PT ;  /* 0x0000000c050b1210 */ /* 0x082fe200027fe4ff */
[--C-:B------:R-:W-:Y:S02]  /*8630*/  FFMA.FTZ R95, R95, c[0x0][0x2d0], -R3.reuse ;  /* 0x0000b4005f5f7a23 */ /* 0x100fe40000010803 */
[--C-:B------:R-:W-:Y:S01]  /*8640*/  FFMA.FTZ R31, R31, c[0x0][0x2d0], -R3.reuse ;  /* 0x0000b4001f1f7a23 */ /* 0x100fe20000010803 */
[-C--:B------:R-:W-:Y:S01]  /*8650*/  @P1 IADD3.X R9, R11, R12.reuse, RZ, P3, !PT ;  /* 0x0000000c0b091210 */ /* 0x080fe20001ffe4ff */
[----:B------:R1:W-:Y:S01]  /*8660*/  @P1 LDGSTS.E.BYPASS.LTC128B.128 [R245+0x4900], [R10.64], !P0 ;  /* 0x049000000af51fae */ /* 0x0003e2000c101d48 */
[----:B------:R4:W-:Y:S01]  /*8670*/  MUFU.EX2 R203, R25 ;  /* 0x0000001900cb7308 */ /* 0x0009e20000000800 */
[----:B------:R-:W-:Y:S01]  /*8680*/  @P1 IADD3 R4, P3, R6, R13, RZ ;  /* 0x0000000d06041210 */ /* 0x000fe20007f7e0ff */
[--C-:B------:R-:W-:Y:S01]  /*8690*/  FFMA.FTZ R28, R28, c[0x0][0x2d0], -R138.reuse ;  /* 0x0000b4001c1c7a23 */ /* 0x100fe2000001088a */
[-C--:B------:R-:W-:Y:S01]  /*86a0*/  @P1 IADD3.X R7, R9, R12.reuse, RZ, P2, !PT ;  /* 0x0000000c09071210 */ /* 0x080fe200017fe4ff */
[----:B---3--:R-:W-:Y:S02]  /*86b0*/  FMUL.FTZ R15, R0, R151 ;  /* 0x00000097000f7220 */ /* 0x008fe40000410000 */
[--C-:B------:R-:W-:Y:S01]  /*86c0*/  FFMA.FTZ R29, R29, c[0x0][0x2d0], -R138.reuse ;  /* 0x0000b4001d1d7a23 */ /* 0x100fe2000001088a */
[----:B------:R3:W-:Y:S01]  /*86d0*/  @P1 LDGSTS.E.BYPASS.LTC128B.128 [R245+0x5100], [R8.64], !P0 ;  /* 0x0510000008f51fae */ /* 0x0007e2000c101d48 */
[----:B------:R-:W-:Y:S01]  /*86e0*/  @P1 IADD3.X R5, R7, R12, RZ, P3, !PT ;  /* 0x0000000c07051210 */ /* 0x000fe20001ffe4ff */
[--C-:B------:R-:W-:Y:S01]  /*86f0*/  FFMA.FTZ R30, R30, c[0x0][0x2d0], -R3.reuse ;  /* 0x0000b4001e1e7a23 */ /* 0x100fe20000010803 */
[----:B------:R3:W-:Y:S01]  /*8700*/  MUFU.EX2 R197, R26 ;  /* 0x0000001a00c57308 */ /* 0x0007e20000000800 */
[--C-:B------:R-:W-:Y:S02]  /*8710*/  FFMA.FTZ R44, R44, c[0x0][0x2d0], -R138.reuse ;  /* 0x0000b4002c2c7a23 */ /* 0x100fe4000001088a */
[--C-:B------:R-:W-:Y:S02]  /*8720*/  FFMA.FTZ R78, R78, c[0x0][0x2d0], -R3.reuse ;  /* 0x0000b4004e4e7a23 */ /* 0x100fe40000010803 */
[----:B------:R3:W-:Y:S01]  /*8730*/  @P1 LDGSTS.E.BYPASS.LTC128B.128 [R245+0x5900], [R6.64], !P0 ;  /* 0x0590000006f51fae */ /* 0x0007e2000c101d48 */
[----:B--2---:R-:W-:Y:S02]  /*8740*/  FMUL.FTZ R24, R133, R160 ;  /* 0x000000a085187220 */ /* 0x004fe40000410000 */
[----:B------:R-:W-:Y:S02]  /*8750*/  FFMA.FTZ R79, R79, c[0x0][0x2d0], -R3 ;  /* 0x0000b4004f4f7a23 */ /* 0x000fe40000010803 */
[----:B------:R2:W-:Y:S01]  /*8760*/  MUFU.EX2 R196, R27 ;  /* 0x0000001b00c47308 */ /* 0x0005e20000000800 */
[--C-:B------:R-:W-:Y:S02]  /*8770*/  FFMA.FTZ R76, R76, c[0x0][0x2d0], -R138.reuse ;  /* 0x0000b4004c4c7a23 */ /* 0x100fe4000001088a */
[----:B------:R2:W-:Y:S01]  /*8780*/  @P1 LDGSTS.E.BYPASS.LTC128B.128 [R245+0x6100], [R4.64], !P0 ;  /* 0x0610000004f51fae */ /* 0x0005e2000c101d48 */
[C---:B----4-:R-:W-:Y:S01]  /*8790*/  FMUL.FTZ R25, R133.reuse, R161 ;  /* 0x000000a185197220 */ /* 0x050fe20000410000 */
[----:B-1----:R-:W-:Y:S01]  /*87a0*/  @P1 IADD3 R10, P2, R4, R13, RZ ;  /* 0x0000000d040a1210 */ /* 0x002fe20007f5e0ff */
[----:B------:R-:W-:Y:S02]  /*87b0*/  FMUL.FTZ R13, R133, R149 ;  /* 0x00000095850d7220 */ /* 0x000fe40000410000 */
[--C-:B------:R-:W-:Y:S01]  /*87c0*/  FFMA.FTZ R88, R88, c[0x0][0x2d0], -R138.reuse ;  /* 0x0000b40058587a23 */ /* 0x100fe2000001088a */
[----:B------:R-:W-:Y:S01]  /*87d0*/  @P1 IADD3.X R11, R5, R12, RZ, P2, !PT ;  /* 0x0000000c050b1210 */ /* 0x000fe200017fe4ff */
[----:B------:R-:W-:Y:S01]  /*87e0*/  FMUL.FTZ R12, R133, R148 ;  /* 0x00000094850c7220 */ /* 0x000fe20000410000 */
[----:B------:R1:W-:Y:S01]  /*87f0*/  MUFU.EX2 R199, R31 ;  /* 0x0000001f00c77308 */ /* 0x0003e20000000800 */
[--C-:B------:R-:W-:Y:S02]  /*8800*/  FFMA.FTZ R89, R89, c[0x0][0x2d0], -R138.reuse ;  /* 0x0000b40059597a23 */ /* 0x100fe4000001088a */
[----:B------:R4:W-:Y:S01]  /*8810*/  @P1 LDGSTS.E.BYPASS.LTC128B.128 [R245+0x6900], [R10.64], !P0 ;  /* 0x069000000af51fae */ /* 0x0009e2000c101d48 */
[----:B---3--:R-:W-:Y:S01]  /*8820*/  FMUL.FTZ R8, R133, R140 ;  /* 0x0000008c85087220 */ /* 0x008fe20000410000 */
[----:B------:R-:W-:Y:S01]  /*8830*/  F2FP.BF16.PACK_AB R140, R217, R214 ;  /* 0x000000d6d98c723e */ /* 0x000fe200000010ff */
[----:B------:R-:W-:Y:S01]  /*8840*/  FMUL.FTZ R9, R133, R141 ;  /* 0x0000008d85097220 */ /* 0x000fe20000410000 */
[----:B------:R-:W-:Y:S01]  /*8850*/  F2FP.BF16.PACK_AB R141, R195, R194 ;  /* 0x000000c2c38d723e */ /* 0x000fe200000010ff */
[----:B------:R-:W-:Y:S02]  /*8860*/  FMUL.FTZ R26, R0, R162 ;  /* 0x000000a2001a7220 */ /* 0x000fe40000410000 */
[----:B------:R-:W-:Y:S01]  /*8870*/  FMUL.FTZ R6, R136, R146 ;  /* 0x0000009288067220 */ /* 0x000fe20000410000 */
[----:B------:R-:W3:Y:S01]  /*8880*/  LDSM.16.MT88.4 R20, [R228+0x100] ;  /* 0x00010000e414783b */ /* 0x000ee20000004200 */
[----:B------:R-:W-:Y:S01]  /*8890*/  F2FP.BF16.PACK_AB R146, R210, R224 ;  /* 0x000000e0d292723e */ /* 0x000fe200000010ff */
[----:B------:R-:W-:Y:S01]  /*88a0*/  FMUL.FTZ R7, R136, R147 ;  /* 0x0000009388077220 */ /* 0x000fe20000410000 */
[----:B------:R-:W-:Y:S01]  /*88b0*/  F2FP.BF16.PACK_AB R147, R211, R225 ;  /* 0x000000e1d393723e */ /* 0x000fe200000010ff */
[----:B------:R-:W4:Y:S01]  /*88c0*/  MUFU.EX2 R218, R33 ;  /* 0x0000002100da7308 */ /* 0x000f220000000800 */
[C---:B--2---:R-:W-:Y:S02]  /*88d0*/  FMUL.FTZ R27, R0.reuse, R163 ;  /* 0x000000a3001b7220 */ /* 0x044fe40000410000 */
[----:B------:R-:W-:Y:S01]  /*88e0*/  FMUL.FTZ R4, R137, R144 ;  /* 0x0000009089047220 */ /* 0x000fe20000410000 */
[----:B------:R-:W-:Y:S01]  /*88f0*/  F2FP.BF16.PACK_AB R144, R223, R220 ;  /* 0x000000dcdf90723e */ /* 0x000fe200000010ff */
[----:B------:R-:W-:Y:S01]  /*8900*/  FMUL.FTZ R5, R137, R145 ;  /* 0x0000009189057220 */ /* 0x000fe20000410000 */
[----:B------:R-:W-:Y:S01]  /*8910*/  F2FP.BF16.PACK_AB R145, R221, R219 ;  /* 0x000000dbdd91723e */ /* 0x000fe200000010ff */
[----:B------:R-:W2:Y:S01]  /*8920*/  LDSM.16.MT88.4 R188, [R231+0x100] ;  /* 0x00010000e7bc783b */ /* 0x000ea20000004200 */
[--C-:B------:R-:W-:Y:S02]  /*8930*/  FFMA.FTZ R103, R103, c[0x0][0x2d0], -R193.reuse ;  /* 0x0000b40067677a23 */ /* 0x100fe400000108c1 */
[----:B------:R-:W-:Y:S01]  /*8940*/  MUFU.EX2 R207, R67 ;  /* 0x0000004300cf7308 */ /* 0x000fe20000000800 */
[----:B-1----:R-:W-:Y:S01]  /*8950*/  FMUL.FTZ R31, R0, R167 ;  /* 0x000000a7001f7220 */ /* 0x002fe20000410000 */
[----:B------:R-:W-:Y:S01]  /*8960*/  MOV R167, R226 ;  /* 0x000000e200a77202 */ /* 0x000fe20000000f00 */
[--C-:B------:R-:W-:Y:S02]  /*8970*/  FFMA.FTZ R114, R114, c[0x0][0x2d0], -R193.reuse ;  /* 0x0000b40072727a23 */ /* 0x100fe400000108c1 */
[----:B------:R-:W1:Y:S01]  /*8980*/  LDSM.16.MT88.4 R148, [R229+0x100] ;  /* 0x00010000e594783b */ /* 0x000e620000004200 */
[----:B----4-:R-:W-:Y:S01]  /*8990*/  FMUL.FTZ R10, R0, R142 ;  /* 0x0000008e000a7220 */ /* 0x010fe20000410000 */
[----:B------:R-:W-:Y:S01]  /*89a0*/  F2FP.BF16.PACK_AB R142, R208, R222 ;  /* 0x000000ded08e723e */ /* 0x000fe200000010ff */
[----:B------:R-:W-:Y:S01]  /*89b0*/  FMUL.FTZ R11, R0, R143 ;  /* 0x0000008f000b7220 */ /* 0x000fe20000410000 */
[----:B------:R-:W-:Y:S01]  /*89c0*/  F2FP.BF16.PACK_AB R143, R201, R200 ;  /* 0x000000c8c98f723e */ /* 0x000fe200000010ff */
[----:B------:R-:W-:Y:S01]  /*89d0*/  MUFU.EX2 R206, R60 ;  /* 0x0000003c00ce7308 */ /* 0x000fe20000000800 */
[----:B------:R-:W-:Y:S02]  /*89e0*/  FFMA.FTZ R193, R115, c[0x0][0x2d0], -R193 ;  /* 0x0000b40073c17a23 */ /* 0x000fe400000108c1 */
[----:B------:R-:W4:Y:S01]  /*89f0*/  LDSM.16.MT88.4 R152, [R230+0x100] ;  /* 0x00010000e698783b */ /* 0x000f220000004200 */
[----:B------:R-:W-:Y:S01]  /*8a00*/  MOV R161, R218 ;  /* 0x000000da00a17202 */ /* 0x000fe20000000f00 */
[--C-:B------:R-:W-:Y:S02]  /*8a10*/  FFMA.FTZ R104, R104, c[0x0][0x2d0], -R138.reuse ;  /* 0x0000b40068687a23 */ /* 0x100fe4000001088a */
[--C-:B------:R-:W-:Y:S02]  /*8a20*/  FFMA.FTZ R105, R105, c[0x0][0x2d0], -R138.reuse ;  /* 0x0000b40069697a23 */ /* 0x100fe4000001088a */
[--C-:B------:R-:W-:Y:S01]  /*8a30*/  FFMA.FTZ R108, R108, c[0x0][0x2d0], -R138.reuse ;  /* 0x0000b4006c6c7a23 */ /* 0x100fe2000001088a */
[----:B------:R-:W-:Y:S01]  /*8a40*/  MUFU.EX2 R204, R69 ;  /* 0x0000004500cc7308 */ /* 0x000fe20000000800 */
[----:B------:R-:W0:Y:S01]  /*8a50*/  LDGDEPBAR ;  /* 0x00000000000079af */ /* 0x000e220000000000 */
[----:B------:R-:W-:Y:S02]  /*8a60*/  FFMA.FTZ R138, R109, c[0x0][0x2d0], -R138 ;  /* 0x0000b4006d8a7a23 */ /* 0x000fe4000001088a */
[--C-:B------:R-:W-:Y:S01]  /*8a70*/  FFMA.FTZ R106, R106, c[0x0][0x2d0], -R3.reuse ;  /* 0x0000b4006a6a7a23 */ /* 0x100fe20000010803 */
[-C--:B---3--:R-:W-:Y:S05]  /*8a80*/  HMMA.16816.F32.BF16 R4, R144, R20.reuse, R4 ;  /* 0x000000149004723c */ /* 0x088fea0000041804 */
[----:B------:R3:W1:Y:S01]  /*8a90*/  MUFU.EX2 R205, R35 ;  /* 0x0000002300cd7308 */ /* 0x0006620000000800 */
[--C-:B------:R-:W-:Y:S02]  /*8aa0*/  FFMA.FTZ R107, R107, c[0x0][0x2d0], -R3.reuse ;  /* 0x0000b4006b6b7a23 */ /* 0x100fe40000010803 */
[--C-:B------:R-:W-:Y:S01]  /*8ab0*/  FFMA.FTZ R110, R110, c[0x0][0x2d0], -R3.reuse ;  /* 0x0000b4006e6e7a23 */ /* 0x100fe20000010803 */
[C---:B------:R-:W-:Y:S04]  /*8ac0*/  HMMA.16816.F32.BF16 R8, R140.reuse, R20, R8 ;  /* 0x000000148c08723c */ /* 0x040fe80000041808 */
[--C-:B------:R-:W-:Y:S02]  /*8ad0*/  FFMA.FTZ R84, R84, c[0x0][0x2d0], -R192.reuse ;  /* 0x0000b40054547a23 */ /* 0x100fe400000108c0 */
[----:B------:R2:W-:Y:S01]  /*8ae0*/  MUFU.EX2 R252, R37 ;  /* 0x0000002500fc7308 */ /* 0x0005e20000000800 */
[C---:B------:R-:W-:Y:S01]  /*8af0*/  FMUL.FTZ R20, R137.reuse, R156 ;  /* 0x0000009c89147220 */ /* 0x040fe20000410000 */
[-C--:B------:R-:W-:Y:S04]  /*8b00*/  HMMA.16816.F32.BF16 R12, R140, R22.reuse, R12 ;  /* 0x000000168c0c723c */ /* 0x080fe8000004180c */
[----:B------:R-:W-:Y:S02]  /*8b10*/  FMUL.FTZ R21, R137, R157 ;  /* 0x0000009d89157220 */ /* 0x000fe40000410000 */
[--C-:B------:R-:W-:Y:S02]  /*8b20*/  FFMA.FTZ R85, R85, c[0x0][0x2d0], -R192.reuse ;  /* 0x0000b40055557a23 */ /* 0x100fe400000108c0 */
[C---:B------:R-:W-:Y:S01]  /*8b30*/  HMMA.16816.F32.BF16 R16, R144.reuse, R22, R16 ;  /* 0x000000169010723c */ /* 0x040fe20000041810 */
[----:B------:R-:W4:Y:S03]  /*8b40*/  MUFU.EX2 R32, R28 ;  /* 0x0000001c00207308 */ /* 0x000f260000000800 */
[----:B---3--:R-:W-:Y:S01]  /*8b50*/  FMUL.FTZ R35, R136, R171 ;  /* 0x000000ab88237220 */ /* 0x008fe20000410000 */
[----:B------:R-:W-:Y:S01]  /*8b60*/  MOV R171, R215 ;  /* 0x000000d700ab7202 */ /* 0x000fe20000000f00 */
[--C-:B------:R-:W-:Y:S01]  /*8b70*/  FFMA.FTZ R96, R96, c[0x0][0x2d0], -R192.reuse ;  /* 0x0000b40060607a23 */ /* 0x100fe200000108c0 */
[----:B-1----:R-:W-:Y:S01]  /*8b80*/  MOV R160, R205 ;  /* 0x000000cd00a07202 */ /* 0x002fe20000000f00 */
[C---:B------:R-:W-:Y:S03]  /*8b90*/  FMUL.FTZ R22, R136.reuse, R158 ;  /* 0x0000009e88167220 */ /* 0x040fe60000410000 */
[----:B------:R1:W3:Y:S01]  /*8ba0*/  MUFU.EX2 R33, R29 ;  /* 0x0000001d00217308 */ /* 0x0002e20000000800 */
[----:B------:R-:W-:Y:S02]  /*8bb0*/  FMUL.FTZ R23, R136, R159 ;  /* 0x0000009f88177220 */ /* 0x000fe40000410000 */
[----:B------:R-:W-:Y:S01]  /*8bc0*/  LDSM.16.MT88.4 R156, [R229+0x900] ;  /* 0x00090000e59c783b */ /* 0x000fe20000004200 */
[----:B--2---:R-:W-:Y:S02]  /*8bd0*/  FMUL.FTZ R37, R137, R173 ;  /* 0x000000ad89257220 */ /* 0x004fe40000410000 */
[--C-:B------:R-:W-:Y:S02]  /*8be0*/  FFMA.FTZ R97, R97, c[0x0][0x2d0], -R192.reuse ;  /* 0x0000b40061617a23 */ /* 0x100fe400000108c0 */
[-C--:B------:R-:W-:Y:S02]  /*8bf0*/  HMMA.16816.F32.BF16 R20, R144, R188.reuse, R20 ;  /* 0x000000bc9014723c */ /* 0x080fe40000041814 */
[----:B------:R2:W-:Y:S01]  /*8c00*/  MUFU.EX2 R198, R30 ;  /* 0x0000001e00c67308 */ /* 0x0005e20000000800 */
[--C-:B------:R-:W-:Y:S02]  /*8c10*/  FFMA.FTZ R100, R100, c[0x0][0x2d0], -R192.reuse ;  /* 0x0000b40064647a23 */ /* 0x100fe400000108c0 */
[----:B------:R-:W-:Y:S01]  /*8c20*/  FFMA.FTZ R101, R101, c[0x0][0x2d0], -R192 ;  /* 0x0000b40065657a23 */ /* 0x000fe200000108c0 */
[----:B----4-:R-:W-:Y:S01]  /*8c30*/  MOV R162, R32 ;  /* 0x0000002000a27202 */ /* 0x010fe20000000f00 */
[----:B------:R-:W-:Y:S01]  /*8c40*/  FMUL.FTZ R32, R137, R168 ;  /* 0x000000a889207220 */ /* 0x000fe20000410000 */
[C---:B------:R-:W-:Y:S04]  /*8c50*/  HMMA.16816.F32.BF16 R24, R140.reuse, R188, R24 ;  /* 0x000000bc8c18723c */ /* 0x040fe80000041818 */
[----:B------:R4:W4:Y:S01]  /*8c60*/  MUFU.EX2 R216, R34 ;  /* 0x0000002200d87308 */ /* 0x0009220000000800 */
[C---:B------:R-:W-:Y:S01]  /*8c70*/  FMUL.FTZ R28, R133.reuse, R164 ;  /* 0x000000a4851c7220 */ /* 0x040fe20000410000 */
[----:B------:R-:W-:Y:S01]  /*8c80*/  MOV R168, R210 ;  /* 0x000000d200a87202 */ /* 0x000fe20000000f00 */
[----:B-1----:R-:W-:Y:S07]  /*8c90*/  FMUL.FTZ R29, R133, R165 ;  /* 0x000000a5851d7220 */ /* 0x002fee0000410000 */
[----:B------:R1:W-:Y:S01]  /*8ca0*/  MUFU.EX2 R247, R39 ;  /* 0x0000002700f77308 */ /* 0x0003e20000000800 */
[----:B--2---:R-:W-:Y:S01]  /*8cb0*/  FMUL.FTZ R30, R0, R166 ;  /* 0x000000a6001e7220 */ /* 0x004fe20000410000 */
[----:B---3--:R-:W-:Y:S01]  /*8cc0*/  MOV R166, R33 ;  /* 0x0000002100a67202 */ /* 0x008fe20000000f00 */
[C---:B------:R-:W-:Y:S01]  /*8cd0*/  FMUL.FTZ R33, R137.reuse, R169 ;  /* 0x000000a989217220 */ /* 0x040fe20000410000 */
[----:B------:R-:W-:Y:S06]  /*8ce0*/  MOV R169, R211 ;  /* 0x000000d300a97202 */ /* 0x000fec0000000f00 */
[----:B------:R2:W3:Y:S01]  /*8cf0*/  MUFU.EX2 R251, R36 ;  /* 0x0000002400fb7308 */ /* 0x0004e20000000800 */
[-C--:B------:R-:W-:Y:S03]  /*8d00*/  HMMA.16816.F32.BF16 R28, R140, R190.reuse, R28 ;  /* 0x000000be8c1c723c */ /* 0x080fe6000004181c */
[C---:B----4-:R-:W-:Y:S01]  /*8d10*/  FMUL.FTZ R34, R136.reuse, R170 ;  /* 0x000000aa88227220 */ /* 0x050fe20000410000 */
[----:B------:R-:W-:Y:S02]  /*8d20*/  MOV R170, R208 ;  /* 0x000000d000aa7202 */ /* 0x000fe40000000f00 */
[----:B------:R-:W-:Y:S03]  /*8d30*/  MOV R163, R216 ;  /* 0x000000d800a37202 */ /* 0x000fe60000000f00 */
[----:B------:R4:W3:Y:S01]  /*8d40*/  MUFU.EX2 R248, R38 ;  /* 0x0000002600f87308 */ /* 0x0008e20000000800 */
[C---:B------:R-:W-:Y:S04]  /*8d50*/  HMMA.16816.F32.BF16 R32, R144.reuse, R190, R32 ;  /* 0x000000be9020723c */ /* 0x040fe80000041820 */
[C---:B-1----:R-:W-:Y:S05]  /*8d60*/  FMUL.FTZ R39, R136.reuse, R175 ;  /* 0x000000af88277220 */ /* 0x042fea0000410000 */
[----:B------:R1:W-:Y:S03]  /*8d70*/  MUFU.EX2 R250, R48 ;  /* 0x0000003000fa7308 */ /* 0x0003e60000000800 */
[----:B--2---:R-:W-:Y:S07]  /*8d80*/  FMUL.FTZ R36, R137, R172 ;  /* 0x000000ac89247220 */ /* 0x004fee0000410000 */
[----:B------:R2:W-:Y:S01]  /*8d90*/  MUFU.EX2 R227, R50 ;  /* 0x0000003200e37308 */ /* 0x0005e20000000800 */
[----:B----4-:R-:W-:Y:S09]  /*8da0*/  FMUL.FTZ R38, R136, R174 ;  /* 0x000000ae88267220 */ /* 0x010ff20000410000 */
[----:B------:R4:W3:Y:S01]  /*8db0*/  MUFU.EX2 R249, R49 ;  /* 0x0000003100f97308 */ /* 0x0008e20000000800 */
[-C--:B------:R-:W-:Y:S03]  /*8dc0*/  HMMA.16816.F32.BF16 R36, R144, R148.reuse, R36 ;  /* 0x000000949024723c */ /* 0x080fe60000041824 */
[C---:B-1----:R-:W-:Y:S06]  /*8dd0*/  FMUL.FTZ R48, R133.reuse, R176 ;  /* 0x000000b085307220 */ /* 0x042fec0000410000 */
[----:B------:R1:W1:Y:S03]  /*8de0*/  MUFU.EX2 R226, R51 ;  /* 0x0000003300e27308 */ /* 0x0002660000000800 */
[C---:B--2---:R-:W-:Y:S07]  /*8df0*/  FMUL.FTZ R50, R0.reuse, R178 ;  /* 0x000000b200327220 */ /* 0x044fee0000410000 */
[----:B------:R2:W-:Y:S01]  /*8e00*/  MUFU.EX2 R216, R44 ;  /* 0x0000002c00d87308 */ /* 0x0005e20000000800 */
[----:B----4-:R-:W-:Y:S09]  /*8e10*/  FMUL.FTZ R49, R133, R177 ;  /* 0x000000b185317220 */ /* 0x010ff20000410000 */
[----:B------:R4:W-:Y:S01]  /*8e20*/  MUFU.EX2 R165, R40 ;  /* 0x0000002800a57308 */ /* 0x0009e20000000800 */
[----:B-1----:R-:W-:Y:S09]  /*8e30*/  FMUL.FTZ R51, R0, R179 ;  /* 0x000000b300337220 */ /* 0x002ff20000410000 */
[----:B------:R1:W1:Y:S01]  /*8e40*/  MUFU.EX2 R218, R41 ;  /* 0x0000002900da7308 */ /* 0x0002620000000800 */
[C---:B------:R-:W-:Y:S04]  /*8e50*/  HMMA.16816.F32.BF16 R48, R140.reuse, R148, R48 ;  /* 0x000000948c30723c */ /* 0x040fe80000041830 */
[--C-:B--2---:R-:W-:Y:S02]  /*8e60*/  FFMA.FTZ R44, R43, c[0x0][0x2d0], -R3.reuse ;  /* 0x0000b4002b2c7a23 */ /* 0x104fe40000010803 */
[C---:B------:R-:W-:Y:S02]  /*8e70*/  FMUL.FTZ R43, R136.reuse, R183 ;  /* 0x000000b7882b7220 */ /* 0x040fe40000410000 */
[-C--:B------:R-:W-:Y:S01]  /*8e80*/  HMMA.16816.F32.BF16 R116, R140, R150.reuse, R116 ;  /* 0x000000968c74723c */ /* 0x080fe20000041874 */
[----:B------:R2:W-:Y:S03]  /*8e90*/  MUFU.EX2 R164, R42 ;  /* 0x0000002a00a47308 */ /* 0x0005e60000000800 */
[----:B------:R-:W-:Y:S02]  /*8ea0*/  FFMA.FTZ R3, R111, c[0x0][0x2d0], -R3 ;  /* 0x0000b4006f037a23 */ /* 0x000fe40000010803 */
[C---:B----4-:R-:W-:Y:S02]  /*8eb0*/  FMUL.FTZ R40, R137.reuse, R180 ;  /* 0x000000b489287220 */ /* 0x050fe40000410000 */
[C---:B------:R-:W-:Y:S01]  /*8ec0*/  HMMA.16816.F32.BF16 R120, R144.reuse, R150, R120 ;  /* 0x000000969078723c */ /* 0x040fe20000041878 */
[----:B------:R-:W4:Y:S02]  /*8ed0*/  LDSM.16.MT88.4 R148, [R228+0x900] ;  /* 0x00090000e494783b */ /* 0x000f240000004200 */
[----:B------:R3:W3:Y:S01]  /*8ee0*/  MUFU.EX2 R174, R44 ;  /* 0x0000002c00ae7308 */ /* 0x0006e20000000800 */
[C---:B-1----:R-:W-:Y:S09]  /*8ef0*/  FMUL.FTZ R41, R137.reuse, R181 ;  /* 0x000000b589297220 */ /* 0x042ff20000410000 */
[----:B------:R1:W1:Y:S01]  /*8f00*/  MUFU.EX2 R215, R45 ;  /* 0x0000002d00d77308 */ /* 0x0002620000000800 */
[C---:B--2---:R-:W-:Y:S09]  /*8f10*/  FMUL.FTZ R42, R136.reuse, R182 ;  /* 0x000000b6882a7220 */ /* 0x044ff20000410000 */
[----:B------:R2:W-:Y:S01]  /*8f20*/  MUFU.EX2 R173, R46 ;  /* 0x0000002e00ad7308 */ /* 0x0005e20000000800 */
[-C--:B------:R-:W-:Y:S03]  /*8f30*/  HMMA.16816.F32.BF16 R40, R144, R152.reuse, R40 ;  /* 0x000000989028723c */ /* 0x080fe60000041828 */
[C---:B---3--:R-:W-:Y:S01]  /*8f40*/  FMUL.FTZ R44, R137.reuse, R184 ;  /* 0x000000b8892c7220 */ /* 0x048fe20000410000 */
[----:B------:R-:W-:Y:S04]  /*8f50*/  MOV R184, R203 ;  /* 0x000000cb00b87202 */ /* 0x000fe80000000f00 */
[C---:B------:R-:W-:Y:S01]  /*8f60*/  HMMA.16816.F32.BF16 R124, R140.reuse, R152, R124 ;  /* 0x000000988c7c723c */ /* 0x040fe2000004187c */
[----:B------:R3:W3:Y:S03]  /*8f70*/  MUFU.EX2 R172, R47 ;  /* 0x0000002f00ac7308 */ /* 0x0006e60000000800 */
[----:B-1----:R-:W-:Y:S01]  /*8f80*/  FMUL.FTZ R45, R137, R185 ;  /* 0x000000b9892d7220 */ /* 0x002fe20000410000 */
[----:B------:R-:W-:Y:S03]  /*8f90*/  MOV R185, R212 ;  /* 0x000000d400b97202 */ /* 0x000fe60000000f00 */
[-C--:B------:R-:W-:Y:S03]  /*8fa0*/  HMMA.16816.F32.BF16 R128, R140, R154.reuse, R128 ;  /* 0x0000009a8c80723c */ /* 0x080fe60000041880 */
[----:B------:R-:W-:Y:S01]  /*8fb0*/  MUFU.EX2 R212, R53 ;  /* 0x0000003500d47308 */ /* 0x000fe20000000800 */
[----:B--2---:R-:W-:Y:S01]  /*8fc0*/  FMUL.FTZ R46, R136, R186 ;  /* 0x000000ba882e7220 */ /* 0x004fe20000410000 */
[----:B------:R-:W-:Y:S04]  /*8fd0*/  MOV R186, R213 ;  /* 0x000000d500ba7202 */ /* 0x000fe80000000f00 */
[----:B------:R-:W-:Y:S04]  /*8fe0*/  F2FP.BF16.PACK_AB R140, R186, R171 ;  /* 0x000000abba8c723e */ /* 0x000fe800000010ff */
[----:B------:R-:W-:Y:S01]  /*8ff0*/  MUFU.EX2 R213, R52 ;  /* 0x0000003400d57308 */ /* 0x000fe20000000800 */
[----:B------:R-:W-:Y:S02]  /*9000*/  F2FP.BF16.PACK_AB R142, R161, R167 ;  /* 0x000000a7a18e723e */ /* 0x000fe400000010ff */
[----:B------:R-:W-:Y:S01]  /*9010*/  F2FP.BF16.PACK_AB R141, R185, R209 ;  /* 0x000000d1b98d723e */ /* 0x000fe200000010ff */
[----:B---3--:R-:W-:Y:S01]  /*9020*/  FMUL.FTZ R47, R136, R187 ;  /* 0x000000bb882f7220 */ /* 0x008fe20000410000 */
[----:B------:R-:W-:Y:S02]  /*9030*/  F2FP.BF16.PACK_AB R143, R160, R163 ;  /* 0x000000a3a08f723e */ /* 0x000fe400000010ff */
[----:B------:R-:W-:Y:S03]  /*9040*/  MOV R187, R202 ;  /* 0x000000ca00bb7202 */ /* 0x000fe60000000f00 */
[----:B------:R-:W-:Y:S01]  /*9050*/  MUFU.EX2 R208, R55 ;  /* 0x0000003700d07308 */ /* 0x000fe20000000800 */
[----:B------:R-:W-:Y:S01]  /*9060*/  HMMA.16816.F32.BF16 R44, R144, R154, R44 ;  /* 0x0000009a902c723c */ /* 0x000fe2000004182c */
[----:B------:R-:W1:Y:S06]  /*9070*/  LDSM.16.MT88.4 R152, [R231+0x900] ;  /* 0x00090000e798783b */ /* 0x000e6c0000004200 */
[----:B------:R-:W-:Y:S01]  /*9080*/  F2FP.BF16.PACK_AB R144, R184, R187 ;  /* 0x000000bbb890723e */ /* 0x000fe200000010ff */
[-C--:B----4-:R-:W-:Y:S01]  /*9090*/  HMMA.16816.F32.BF16 R4, R140, R148.reuse, R4 ;  /* 0x000000948c04723c */ /* 0x090fe20000041804 */
[----:B------:R-:W-:Y:S04]  /*90a0*/  MUFU.EX2 R211, R64 ;  /* 0x0000004000d37308 */ /* 0x000fe80000000800 */
[----:B------:R-:W-:Y:S02]  /*90b0*/  F2FP.BF16.PACK_AB R146, R166, R162 ;  /* 0x000000a2a692723e */ /* 0x000fe400000010ff */
[----:B------:R-:W-:Y:S02]  /*90c0*/  F2FP.BF16.PACK_AB R145, R196, R197 ;  /* 0x000000c5c491723e */ /* 0x000fe400000010ff */
[----:B------:R-:W-:Y:S02]  /*90d0*/  F2FP.BF16.PACK_AB R147, R199, R198 ;  /* 0x000000c6c793723e */ /* 0x000fe400000010ff */
[----:B------:R-:W-:Y:S05]  /*90e0*/  MUFU.EX2 R210, R65 ;  /* 0x0000004100d27308 */ /* 0x000fea0000000800 */
[C---:B------:R-:W-:Y:S01]  /*90f0*/  HMMA.16816.F32.BF16 R8, R144.reuse, R148, R8 ;  /* 0x000000949008723c */ /* 0x040fe20000041808 */
[----:B------:R-:W2:Y:S04]  /*9100*/  LDL.LU R148, [R1+0xc] ;  /* 0x00000c0001947983 */ /* 0x000ea80000300800 */
[----:B------:R3:W-:Y:S02]  /*9110*/  MUFU.EX2 R179, R66 ;  /* 0x0000004200b37308 */ /* 0x0007e40000000800 */
[----:B------:R-:W-:Y:S01]  /*9120*/  MOV R149, R209 ;  /* 0x000000d100957202 */ /* 0x000fe20000000f00 */
[-C--:B------:R-:W-:Y:S07]  /*9130*/  HMMA.16816.F32.BF16 R12, R144, R150.reuse, R12 ;  /* 0x00000096900c723c */ /* 0x080fee000004180c */
[----:B------:R4:W-:Y:S01]  /*9140*/  MUFU.EX2 R209, R54 ;  /* 0x0000003600d17308 */ /* 0x0009e20000000800 */
[C---:B------:R-:W-:Y:S01]  /*9150*/  HMMA.16816.F32.BF16 R16, R140.reuse, R150, R16 ;  /* 0x000000968c10723c */ /* 0x040fe20000041810 */
[----:B------:R-:W2:Y:S04]  /*9160*/  LDL.LU R150, [R1] ;  /* 0x0000000001967983 */ /* 0x000ea80000300800 */
[----:B------:R-:W2:Y:S03]  /*9170*/  LDL.LU R151, [R1+0x8] ;  /* 0x0000080001977983 */ /* 0x000ea60000300800 */
[-C--:B-1----:R-:W-:Y:S01]  /*9180*/  HMMA.16816.F32.BF16 R20, R140, R152.reuse, R20 ;  /* 0x000000988c14723c */ /* 0x082fe20000041814 */
[----:B------:R-:W-:Y:S01]  /*9190*/  MUFU.EX2 R205, R61 ;  /* 0x0000003d00cd7308 */ /* 0x000fe20000000800 */
[----:B---3--:R-:W-:Y:S06]  /*91a0*/  LDSM.16.MT88.4 R64, [R228+0x1100] ;  /* 0x00110000e440783b */ /* 0x008fec0000004200 */
[C---:B------:R-:W-:Y:S03]  /*91b0*/  HMMA.16816.F32.BF16 R24, R144.reuse, R152, R24 ;  /* 0x000000989018723c */ /* 0x040fe60000041818 */
[----:B------:R-:W-:Y:S01]  /*91c0*/  MUFU.EX2 R181, R62 ;  /* 0x0000003e00b57308 */ /* 0x000fe20000000800 */
[----:B------:R-:W3:Y:S04]  /*91d0*/  LDL.LU R153, [R1+0x4] ;  /* 0x0000040001997983 */ /* 0x000ee80000300800 */
[-C--:B------:R-:W-:Y:S01]  /*91e0*/  HMMA.16816.F32.BF16 R28, R144, R154.reuse, R28 ;  /* 0x0000009a901c723c */ /* 0x080fe2000004181c */
[----:B----4-:R-:W1:Y:S04]  /*91f0*/  LDSM.16.MT88.4 R52, [R230+0x900] ;  /* 0x00090000e634783b */ /* 0x010e680000004200 */
[----:B------:R4:W-:Y:S03]  /*9200*/  MUFU.EX2 R180, R63 ;  /* 0x0000003f00b47308 */ /* 0x0009e60000000800 */
[C---:B------:R-:W-:Y:S07]  /*9210*/  HMMA.16816.F32.BF16 R32, R140.reuse, R154, R32 ;  /* 0x0000009a8c20723c */ /* 0x040fee0000041820 */
[----:B------:R-:W-:Y:S01]  /*9220*/  MUFU.EX2 R202, R68 ;  /* 0x0000004400ca7308 */ /* 0x000fe20000000800 */
[-C--:B------:R-:W-:Y:S08]  /*9230*/  HMMA.16816.F32.BF16 R36, R140, R156.reuse, R36 ;  /* 0x0000009c8c24723c */ /* 0x080ff00000041824 */
[C---:B------:R-:W-:Y:S01]  /*9240*/  HMMA.16816.F32.BF16 R48, R144.reuse, R156, R48 ;  /* 0x0000009c9030723c */ /* 0x040fe20000041830 */
[----:B------:R-:W-:Y:S01]  /*9250*/  MUFU.EX2 R190, R70 ;  /* 0x0000004600be7308 */ /* 0x000fe20000000800 */
[----:B----4-:R-:W4:Y:S05]  /*9260*/  LDSM.16.MT88.4 R60, [R231+0x1100] ;  /* 0x00110000e73c783b */ /* 0x010f2a0000004200 */
[----:B------:R-:W-:Y:S01]  /*9270*/  MOV R157, R168 ;  /* 0x000000a8009d7202 */ /* 0x000fe20000000f00 */
[-C--:B------:R-:W-:Y:S03]  /*9280*/  HMMA.16816.F32.BF16 R116, R144, R158.reuse, R116 ;  /* 0x0000009e9074723c */ /* 0x080fe60000041874 */
[----:B------:R4:W-:Y:S05]  /*9290*/  MUFU.EX2 R189, R71 ;  /* 0x0000004700bd7308 */ /* 0x0009ea0000000800 */
[C---:B------:R-:W-:Y:S05]  /*92a0*/  HMMA.16816.F32.BF16 R120, R140.reuse, R158, R120 ;  /* 0x0000009e8c78723c */ /* 0x040fea0000041878 */
[----:B------:R-:W-:Y:S03]  /*92b0*/  MUFU.EX2 R182, R72 ;  /* 0x0000004800b67308 */ /* 0x000fe60000000800 */
[-C--:B-1----:R-:W-:Y:S07]  /*92c0*/  HMMA.16816.F32.BF16 R40, R140, R52.reuse, R40 ;  /* 0x000000348c28723c */ /* 0x082fee0000041828 */
[----:B------:R-:W-:Y:S01]  /*92d0*/  MUFU.EX2 R203, R80 ;  /* 0x0000005000cb7308 */ /* 0x000fe20000000800 */
[C---:B------:R-:W-:Y:S01]  /*92e0*/  HMMA.16816.F32.BF16 R124, R144.reuse, R52, R124 ;  /* 0x00000034907c723c */ /* 0x040fe2000004187c */
[----:B----4-:R-:W-:Y:S06]  /*92f0*/  LDSM.16.MT88.4 R68, [R231+0x1900] ;  /* 0x00190000e744783b */ /* 0x010fec0000004200 */
[----:B------:R-:W-:Y:S01]  /*9300*/  F2FP.BF16.PACK_AB R52, R252, R251 ;  /* 0x000000fbfc34723e */ /* 0x000fe200000010ff */
[-C--:B------:R-:W-:Y:S01]  /*9310*/  HMMA.16816.F32.BF16 R128, R144, R54.reuse, R128 ;  /* 0x000000369080723c */ /* 0x080fe20000041880 */
[----:B------:R1:W-:Y:S03]  /*9320*/  MUFU.EX2 R175, R56 ;  /* 0x0000003800af7308 */ /* 0x0003e60000000800 */
[----:B------:R-:W-:Y:S04]  /*9330*/  F2FP.BF16.PACK_AB R53, R247, R248 ;  /* 0x000000f8f735723e */ /* 0x000fe800000010ff */
[----:B------:R-:W-:Y:S01]  /*9340*/  HMMA.16816.F32.BF16 R44, R140, R54, R44 ;  /* 0x000000368c2c723c */ /* 0x000fe2000004182c */
[----:B------:R-:W4:Y:S02]  /*9350*/  LDSM.16.MT88.4 R140, [R229+0x1100] ;  /* 0x00110000e58c783b */ /* 0x000f240000004200 */
[----:B------:R1:W1:Y:S04]  /*9360*/  MUFU.EX2 R178, R57 ;  /* 0x0000003900b27308 */ /* 0x0002680000000800 */
[----:B------:R-:W-:Y:S02]  /*9370*/  F2FP.BF16.PACK_AB R54, R249, R250 ;  /* 0x000000faf936723e */ /* 0x000fe400000010ff */
[----:B------:R-:W-:Y:S04]  /*9380*/  F2FP.BF16.PACK_AB R55, R226, R227 ;  /* 0x000000e3e237723e */ /* 0x000fe800000010ff */
[----:B------:R4:W-:Y:S03]  /*9390*/  MUFU.EX2 R177, R58 ;  /* 0x0000003a00b17308 */ /* 0x0009e60000000800 */
[-C--:B------:R-:W-:Y:S05]  /*93a0*/  HMMA.16816.F32.BF16 R4, R52, R64.reuse, R4 ;  /* 0x000000403404723c */ /* 0x080fea0000041804 */
[----:B-1----:R-:W-:Y:S02]  /*93b0*/  F2FP.BF16.PACK_AB R56, R218, R165 ;  /* 0x000000a5da38723e */ /* 0x002fe400000010ff */
[----:B------:R1:W1:Y:S01]  /*93c0*/  MUFU.EX2 R176, R59 ;  /* 0x0000003b00b07308 */ /* 0x0002620000000800 */
[----:B------:R-:W-:Y:S09]  /*93d0*/  F2FP.BF16.PACK_AB R57, R174, R164 ;  /* 0x000000a4ae39723e */ /* 0x000ff200000010ff */
[----:B------:R-:W-:Y:S01]  /*93e0*/  MUFU.EX2 R80, R74 ;  /* 0x0000004a00507308 */ /* 0x000fe20000000800 */
[----:B----4-:R-:W-:Y:S09]  /*93f0*/  F2FP.BF16.PACK_AB R58, R215, R216 ;  /* 0x000000d8d73a723e */ /* 0x010ff200000010ff */
[----:B------:R-:W-:Y:S01]  /*9400*/  MUFU.EX2 R183, R83 ;  /* 0x0000005300b77308 */ /* 0x000fe20000000800 */
[----:B-1----:R-:W-:Y:S09]  /*9410*/  F2FP.BF16.PACK_AB R59, R172, R173 ;  /* 0x000000adac3b723e */ /* 0x002ff200000010ff */
[----:B------:R-:W1:Y:S01]  /*9420*/  MUFU.EX2 R83, R73 ;  /* 0x0000004900537308 */ /* 0x000e620000000800 */
[C---:B------:R-:W-:Y:S08]  /*9430*/  HMMA.16816.F32.BF16 R8, R56.reuse, R64, R8 ;  /* 0x000000403808723c */ /* 0x040ff00000041808 */
[-C--:B------:R-:W-:Y:S01]  /*9440*/  HMMA.16816.F32.BF16 R12, R56, R66.reuse, R12 ;  /* 0x00000042380c723c */ /* 0x080fe2000004180c */
[----:B------:R-:W-:Y:S07]  /*9450*/  MUFU.EX2 R92, R92 ;  /* 0x0000005c005c7308 */ /* 0x000fee0000000800 */
[C---:B------:R-:W-:Y:S01]  /*9460*/  HMMA.16816.F32.BF16 R16, R52.reuse, R66, R16 ;  /* 0x000000423410723c */ /* 0x040fe20000041810 */
[----:B------:R-:W4:Y:S02]  /*9470*/  LDSM.16.MT88.4 R64, [R230+0x1100] ;  /* 0x00110000e640783b */ /* 0x000f240000004200 */
[----:B------:R-:W-:Y:S05]  /*9480*/  MUFU.EX2 R93, R93 ;  /* 0x0000005d005d7308 */ /* 0x000fea0000000800 */
[-C--:B------:R-:W-:Y:S05]  /*9490*/  HMMA.16816.F32.BF16 R20, R52, R60.reuse, R20 ;  /* 0x0000003c3414723c */ /* 0x080fea0000041814 */
[----:B------:R-:W-:Y:S03]  /*94a0*/  MUFU.EX2 R90, R90 ;  /* 0x0000005a005a7308 */ /* 0x000fe60000000800 */
[C---:B------:R-:W-:Y:S07]  /*94b0*/  HMMA.16816.F32.BF16 R24, R56.reuse, R60, R24 ;  /* 0x0000003c3818723c */ /* 0x040fee0000041818 */
[----:B------:R-:W-:Y:S01]  /*94c0*/  MUFU.EX2 R91, R91 ;  /* 0x0000005b005b7308 */ /* 0x000fe20000000800 */
[-C--:B------:R-:W-:Y:S08]  /*94d0*/  HMMA.16816.F32.BF16 R28, R56, R62.reuse, R28 ;  /* 0x0000003e381c723c */ /* 0x080ff0000004181c */
[C---:B------:R-:W-:Y:S01]  /*94e0*/  HMMA.16816.F32.BF16 R32, R52.reuse, R62, R32 ;  /* 0x0000003e3420723c */ /* 0x040fe20000041820 */
[----:B------:R-:W1:Y:S01]  /*94f0*/  LDSM.16.MT88.4 R60, [R228+0x1900] ;  /* 0x00190000e43c783b */ /* 0x000e620000004200 */
[----:B------:R-:W-:Y:S06]  /*9500*/  MUFU.EX2 R94, R94 ;  /* 0x0000005e005e7308 */ /* 0x000fec0000000800 */
[-C--:B------:R-:W-:Y:S04]  /*9510*/  HMMA.16816.F32.BF16 R36, R52, R140.reuse, R36 ;  /* 0x0000008c3424723c */ /* 0x080fe80000041824 */
[----:B------:R-:W-:Y:S04]  /*9520*/  MUFU.EX2 R95, R95 ;  /* 0x0000005f005f7308 */ /* 0x000fe80000000800 */
[C---:B------:R-:W-:Y:S06]  /*9530*/  HMMA.16816.F32.BF16 R48, R56.reuse, R140, R48 ;  /* 0x0000008c3830723c */ /* 0x040fec0000041830 */
[----:B------:R-:W-:Y:S02]  /*9540*/  MUFU.EX2 R113, R113 ;  /* 0x0000007100717308 */ /* 0x000fe40000000800 */
[-C--:B------:R-:W-:Y:S08]  /*9550*/  HMMA.16816.F32.BF16 R116, R56, R142.reuse, R116 ;  /* 0x0000008e3874723c */ /* 0x080ff00000041874 */
[C---:B------:R-:W-:Y:S01]  /*9560*/  HMMA.16816.F32.BF16 R120, R52.reuse, R142, R120 ;  /* 0x0000008e3478723c */ /* 0x040fe20000041878 */
[----:B------:R-:W-:Y:S07]  /*9570*/  MUFU.EX2 R193, R193 ;  /* 0x000000c100c17308 */ /* 0x000fee0000000800 */
[-C--:B----4-:R-:W-:Y:S03]  /*9580*/  HMMA.16816.F32.BF16 R40, R52, R64.reuse, R40 ;  /* 0x000000403428723c */ /* 0x090fe60000041828 */
[----:B------:R-:W-:Y:S05]  /*9590*/  MUFU.EX2 R138, R138 ;  /* 0x0000008a008a7308 */ /* 0x000fea0000000800 */
[C---:B------:R-:W-:Y:S05]  /*95a0*/  HMMA.16816.F32.BF16 R124, R56.reuse, R64, R124 ;  /* 0x00000040387c723c */ /* 0x040fea000004187c */
[----:B------:R-:W-:Y:S03]  /*95b0*/  MUFU.EX2 R191, R81 ;  /* 0x0000005100bf7308 */ /* 0x000fe60000000800 */
[-C--:B------:R-:W-:Y:S07]  /*95c0*/  HMMA.16816.F32.BF16 R128, R56, R66.reuse, R128 ;  /* 0x000000423880723c */ /* 0x080fee0000041880 */
[----:B------:R-:W-:Y:S01]  /*95d0*/  F2FP.BF16.PACK_AB R56, R178, R175 ;  /* 0x000000afb238723e */ /* 0x000fe200000010ff */
[----:B------:R-:W-:Y:S01]  /*95e0*/  HMMA.16816.F32.BF16 R44, R52, R66, R44 ;  /* 0x00000042342c723c */ /* 0x000fe2000004182c */
[----:B------:R-:W4:Y:S01]  /*95f0*/  LDSM.16.MT88.4 R64, [R229+0x1900] ;  /* 0x00190000e540783b */ /* 0x000f220000004200 */
[----:B------:R-:W-:Y:S02]  /*9600*/  MUFU.EX2 R81, R77 ;  /* 0x0000004d00517308 */ /* 0x000fe40000000800 */
[----:B------:R-:W-:Y:S02]  /*9610*/  F2FP.BF16.PACK_AB R58, R205, R206 ;  /* 0x000000cecd3a723e */ /* 0x000fe400000010ff */
[----:B------:R-:W-:Y:S02]  /*9620*/  F2FP.BF16.PACK_AB R57, R176, R177 ;  /* 0x000000b1b039723e */ /* 0x000fe400000010ff */
[----:B------:R-:W-:Y:S04]  /*9630*/  F2FP.BF16.PACK_AB R52, R212, R213 ;  /* 0x000000d5d434723e */ /* 0x000fe800000010ff */
[----:B------:R-:W-:Y:S01]  /*9640*/  F2FP.BF16.PACK_AB R54, R210, R211 ;  /* 0x000000d3d236723e */ /* 0x000fe200000010ff */
[----:B------:R2:W-:Y:S01]  /*9650*/  MUFU.EX2 R77, R75 ;  /* 0x0000004b004d7308 */ /* 0x0005e20000000800 */
[----:B------:R-:W-:Y:S02]  /*9660*/  F2FP.BF16.PACK_AB R53, R208, R209 ;  /* 0x000000d1d035723e */ /* 0x000fe400000010ff */
[----:B------:R-:W-:Y:S02]  /*9670*/  F2FP.BF16.PACK_AB R55, R207, R179 ;  /* 0x000000b3cf37723e */ /* 0x000fe400000010ff */
[----:B------:R-:W-:Y:S05]  /*9680*/  F2FP.BF16.PACK_AB R59, R180, R181 ;  /* 0x000000b5b43b723e */ /* 0x000fea00000010ff */
[-C--:B-1----:R-:W-:Y:S01]  /*9690*/  HMMA.16816.F32.BF16 R4, R52, R60.reuse, R4 ;  /* 0x0000003c3404723c */ /* 0x082fe20000041804 */
[----:B------:R-:W-:Y:S02]  /*96a0*/  MUFU.EX2 R188, R82 ;  /* 0x0000005200bc7308 */ /* 0x000fe40000000800 */
[----:B--2---:R-:W-:Y:S01]  /*96b0*/  FFMA.FTZ R0, R0, R148, R194 ;  /* 0x0000009400007223 */ /* 0x004fe200000100c2 */
[----:B------:R-:W-:Y:S04]  /*96c0*/  MOV R148, R171 ;  /* 0x000000ab00947202 */ /* 0x000fe80000000f00 */
[C---:B------:R-:W-:Y:S03]  /*96d0*/  HMMA.16816.F32.BF16 R8, R56.reuse, R60, R8 ;  /* 0x0000003c3808723c */ /* 0x040fe60000041808 */
[----:B------:R1:W2:Y:S01]  /*96e0*/  MUFU.EX2 R82, R76 ;  /* 0x0000004c00527308 */ /* 0x0002a20000000800 */
[----:B------:R-:W-:Y:S04]  /*96f0*/  LDSM.16.MT88.4 R72, [R229+0x2100] ;  /* 0x00210000e548783b */ /* 0x000fe80000004200 */
[-C--:B------:R-:W-:Y:S04]  /*9700*/  HMMA.16816.F32.BF16 R12, R56, R62.reuse, R12 ;  /* 0x0000003e380c723c */ /* 0x080fe8000004180c */
[----:B------:R-:W-:Y:S01]  /*9710*/  FFMA.FTZ R136, R136, R150, R219 ;  /* 0x0000009688887223 */ /* 0x000fe200000100db */
[----:B------:R-:W-:Y:S01]  /*9720*/  MOV R150, R169 ;  /* 0x000000a900967202 */ /* 0x000fe20000000f00 */
[----:B------:R-:W-:Y:S01]  /*9730*/  FFMA.FTZ R133, R133, R151, R214 ;  /* 0x0000009785857223 */ /* 0x000fe200000100d6 */
[----:B------:R-:W-:Y:S01]  /*9740*/  MOV R151, R170 ;  /* 0x000000aa00977202 */ /* 0x000fe20000000f00 */
[C---:B------:R-:W-:Y:S01]  /*9750*/  HMMA.16816.F32.BF16 R16, R52.reuse, R62, R16 ;  /* 0x0000003e3410723c */ /* 0x040fe20000041810 */
[----:B------:R-:W2:Y:S01]  /*9760*/  LDSM.16.MT88.4 R60, [R230+0x1900] ;  /* 0x00190000e63c783b */ /* 0x000ea20000004200 */
[----:B------:R-:W-:Y:S02]  /*9770*/  MUFU.EX2 R78, R78 ;  /* 0x0000004e004e7308 */ /* 0x000fe40000000800 */
[----:B------:R-:W-:Y:S02]  /*9780*/  FADD.FTZ R136, R221, R136 ;  /* 0x00000088dd887221 */ /* 0x000fe40000010000 */
[----:B------:R-:W-:Y:S02]  /*9790*/  FADD.FTZ R133, R217, R133 ;  /* 0x00000085d9857221 */ /* 0x000fe40000010000 */
[-C--:B------:R-:W-:Y:S01]  /*97a0*/  HMMA.16816.F32.BF16 R20, R52, R68.reuse, R20 ;  /* 0x000000443414723c */ /* 0x080fe20000041814 */
[----:B------:R-:W-:Y:S03]  /*97b0*/  LDSM.16.MT88.4 R168, [R231+0x3100] ;  /* 0x00310000e7a8783b */ /* 0x000fe60000004200 */
[----:B---3--:R-:W-:Y:S01]  /*97c0*/  FFMA.FTZ R137, R137, R153, R220 ;  /* 0x0000009989897223 */ /* 0x008fe200000100dc */
[----:B------:R-:W3:Y:S01]  /*97d0*/  MUFU.EX2 R79, R79 ;  /* 0x0000004f004f7308 */ /* 0x000ee20000000800 */
[----:B------:R-:W-:Y:S02]  /*97e0*/  FADD.FTZ R133, R222, R133 ;  /* 0x00000085de857221 */ /* 0x000fe40000010000 */
[C---:B------:R-:W-:Y:S01]  /*97f0*/  HMMA.16816.F32.BF16 R24, R56.reuse, R68, R24 ;  /* 0x000000443818723c */ /* 0x040fe20000041818 */
[----:B------:R-:W-:Y:S03]  /*9800*/  LDSM.16.MT88.4 R152, [R228+0x3100] ;  /* 0x00310000e498783b */ /* 0x000fe60000004200 */
[----:B------:R-:W-:Y:S02]  /*9810*/  FADD.FTZ R137, R223, R137 ;  /* 0x00000089df897221 */ /* 0x000fe40000010000 */
[----:B-1----:R-:W-:Y:S01]  /*9820*/  FADD.FTZ R76, R195, R0 ;  /* 0x00000000c34c7221 */ /* 0x002fe20000010000 */
[----:B------:R-:W-:Y:S01]  /*9830*/  MUFU.EX2 R88, R88 ;  /* 0x0000005800587308 */ /* 0x000fe20000000800 */
[-C--:B------:R-:W-:Y:S04]  /*9840*/  HMMA.16816.F32.BF16 R28, R56, R70.reuse, R28 ;  /* 0x00000046381c723c */ /* 0x080fe8000004181c */
[----:B------:R-:W-:Y:S02]  /*9850*/  FADD.FTZ R137, R224, R137 ;  /* 0x00000089e0897221 */ /* 0x000fe40000010000 */
[----:B------:R-:W-:Y:S02]  /*9860*/  FADD.FTZ R0, R225, R136 ;  /* 0x00000088e1007221 */ /* 0x000fe40000010000 */
[C---:B------:R-:W-:Y:S01]  /*9870*/  HMMA.16816.F32.BF16 R32, R52.reuse, R70, R32 ;  /* 0x000000463420723c */ /* 0x040fe20000041820 */
[----:B------:R-:W-:Y:S01]  /*9880*/  LDSM.16.MT88.4 R68, [R231+0x2100] ;  /* 0x00210000e744783b */ /* 0x000fe20000004200 */
[----:B------:R-:W-:Y:S02]  /*9890*/  MUFU.EX2 R89, R89 ;  /* 0x0000005900597308 */ /* 0x000fe40000000800 */
[----:B------:R-:W-:Y:S04]  /*98a0*/  FADD.FTZ R0, R150, R0 ;  /* 0x0000000096007221 */ /* 0x000fe80000010000 */
[-C--:B----4-:R-:W-:Y:S04]  /*98b0*/  HMMA.16816.F32.BF16 R36, R52, R64.reuse, R36 ;  /* 0x000000403424723c */ /* 0x090fe80000041824 */
[----:B------:R-:W-:Y:S04]  /*98c0*/  MUFU.EX2 R112, R112 ;  /* 0x0000007000707308 */ /* 0x000fe80000000800 */
[C---:B------:R-:W-:Y:S06]  /*98d0*/  HMMA.16816.F32.BF16 R48, R56.reuse, R64, R48 ;  /* 0x000000403830723c */ /* 0x040fec0000041830 */
[----:B------:R-:W-:Y:S02]  /*98e0*/  MUFU.EX2 R114, R114 ;  /* 0x0000007200727308 */ /* 0x000fe40000000800 */
[-C--:B------:R-:W-:Y:S08]  /*98f0*/  HMMA.16816.F32.BF16 R116, R56, R66.reuse, R116 ;  /* 0x000000423874723c */ /* 0x080ff00000041874 */
[C---:B------:R-:W-:Y:S01]  /*9900*/  HMMA.16816.F32.BF16 R120, R52.reuse, R66, R120 ;  /* 0x000000423478723c */ /* 0x040fe20000041878 */
[----:B------:R-:W1:Y:S01]  /*9910*/  LDSM.16.MT88.4 R64, [R228+0x2100] ;  /* 0x00210000e440783b */ /* 0x000e620000004200 */
[----:B------:R-:W-:Y:S06]  /*9920*/  MUFU.EX2 R105, R105 ;  /* 0x0000006900697308 */ /* 0x000fec0000000800 */
[-C--:B--2---:R-:W-:Y:S04]  /*9930*/  HMMA.16816.F32.BF16 R40, R52, R60.reuse, R40 ;  /* 0x0000003c3428723c */ /* 0x084fe80000041828 */
[----:B------:R-:W-:Y:S04]  /*9940*/  MUFU.EX2 R108, R108 ;  /* 0x0000006c006c7308 */ /* 0x000fe80000000800 */
[C---:B------:R-:W-:Y:S06]  /*9950*/  HMMA.16816.F32.BF16 R124, R56.reuse, R60, R124 ;  /* 0x0000003c387c723c */ /* 0x040fec000004187c */
[----:B------:R-:W-:Y:S02]  /*9960*/  MUFU.EX2 R84, R84 ;  /* 0x0000005400547308 */ /* 0x000fe40000000800 */
[-C--:B------:R-:W-:Y:S07]  /*9970*/  HMMA.16816.F32.BF16 R128, R56, R62.reuse, R128 ;  /* 0x0000003e3880723c */ /* 0x080fee0000041880 */
[----:B------:R-:W-:Y:S01]  /*9980*/  F2FP.BF16.PACK_AB R56, R83, R182 ;  /* 0x000000b65338723e */ /* 0x000fe200000010ff */
[----:B------:R-:W-:Y:S01]  /*9990*/  HMMA.16816.F32.BF16 R44, R52, R62, R44 ;  /* 0x0000003e342c723c */ /* 0x000fe2000004182c */
[----:B------:R-:W2:Y:S01]  /*99a0*/  LDSM.16.MT88.4 R60, [R230+0x2100] ;  /* 0x00210000e63c783b */ /* 0x000ea20000004200 */
[----:B------:R-:W4:Y:S02]  /*99b0*/  MUFU.EX2 R85, R85 ;  /* 0x0000005500557308 */ /* 0x000f240000000800 */
[----:B------:R-:W-:Y:S02]  /*99c0*/  F2FP.BF16.PACK_AB R58, R81, R82 ;  /* 0x00000052513a723e */ /* 0x000fe400000010ff */
[----:B------:R-:W-:Y:S02]  /*99d0*/  F2FP.BF16.PACK_AB R57, R77, R80 ;  /* 0x000000504d39723e */ /* 0x000fe400000010ff */
[----:B------:R-:W-:Y:S04]  /*99e0*/  F2FP.BF16.PACK_AB R52, R204, R202 ;  /* 0x000000cacc34723e */ /* 0x000fe800000010ff */
[----:B------:R-:W-:Y:S01]  /*99f0*/  F2FP.BF16.PACK_AB R54, R191, R203 ;  /* 0x000000cbbf36723e */ /* 0x000fe200000010ff */
[----:B------:R-:W-:Y:S01]  /*9a00*/  MUFU.EX2 R96, R96 ;  /* 0x0000006000607308 */ /* 0x000fe20000000800 */
[----:B------:R-:W-:Y:S02]  /*9a10*/  F2FP.BF16.PACK_AB R53, R189, R190 ;  /* 0x000000bebd35723e */ /* 0x000fe400000010ff */
[----:B------:R-:W-:Y:S02]  /*9a20*/  F2FP.BF16.PACK_AB R55, R183, R188 ;  /* 0x000000bcb737723e */ /* 0x000fe400000010ff */
[----:B---3--:R-:W-:Y:S05]  /*9a30*/  F2FP.BF16.PACK_AB R59, R79, R78 ;  /* 0x0000004e4f3b723e */ /* 0x008fea00000010ff */
[-C--:B-1----:R-:W-:Y:S01]  /*9a40*/  HMMA.16816.F32.BF16 R4, R52, R64.reuse, R4 ;  /* 0x000000403404723c */ /* 0x082fe20000041804 */
[----:B------:R-:W1:Y:S07]  /*9a50*/  MUFU.EX2 R97, R97 ;  /* 0x0000006100617308 */ /* 0x000e6e0000000800 */
[C---:B------:R-:W-:Y:S03]  /*9a60*/  HMMA.16816.F32.BF16 R8, R56.reuse, R64, R8 ;  /* 0x000000403808723c */ /* 0x040fe60000041808 */
[----:B------:R-:W-:Y:S05]  /*9a70*/  MUFU.EX2 R86, R86 ;  /* 0x0000005600567308 */ /* 0x000fea0000000800 */
[-C--:B------:R-:W-:Y:S05]  /*9a80*/  HMMA.16816.F32.BF16 R12, R56, R66.reuse, R12 ;  /* 0x00000042380c723c */ /* 0x080fea000004180c */
[----:B------:R-:W3:Y:S03]  /*9a90*/  MUFU.EX2 R87, R87 ;  /* 0x0000005700577308 */ /* 0x000ee60000000800 */
[C---:B------:R-:W-:Y:S01]  /*9aa0*/  HMMA.16816.F32.BF16 R16, R52.reuse, R66, R16 ;  /* 0x000000423410723c */ /* 0x040fe20000041810 */
[----:B------:R-:W1:Y:S06]  /*9ab0*/  LDSM.16.MT88.4 R64, [R228+0x2900] ;  /* 0x00290000e440783b */ /* 0x000e6c0000004200 */
[----:B------:R-:W-:Y:S01]  /*9ac0*/  MUFU.EX2 R98, R98 ;  /* 0x0000006200627308 */ /* 0x000fe20000000800 */
[-C--:B------:R-:W-:Y:S08]  /*9ad0*/  HMMA.16816.F32.BF16 R20, R52, R68.reuse, R20 ;  /* 0x000000443414723c */ /* 0x080ff00000041814 */
[C---:B------:R-:W-:Y:S01]  /*9ae0*/  HMMA.16816.F32.BF16 R24, R56.reuse, R68, R24 ;  /* 0x000000443818723c */ /* 0x040fe20000041818 */
[----:B------:R-:W1:Y:S07]  /*9af0*/  MUFU.EX2 R99, R99 ;  /* 0x0000006300637308 */ /* 0x000e6e0000000800 */
[-C--:B------:R-:W-:Y:S03]  /*9b00*/  HMMA.16816.F32.BF16 R28, R56, R70.reuse, R28 ;  /* 0x00000046381c723c */ /* 0x080fe6000004181c */
[----:B------:R-:W-:Y:S05]  /*9b10*/  MUFU.EX2 R100, R100 ;  /* 0x0000006400647308 */ /* 0x000fea0000000800 */
[C---:B------:R-:W-:Y:S01]  /*9b20*/  HMMA.16816.F32.BF16 R32, R52.reuse, R70, R32 ;  /* 0x000000463420723c */ /* 0x040fe20000041820 */
[----:B------:R-:W1:Y:S04]  /*9b30*/  LDSM.16.MT88.4 R68, [R231+0x2900] ;  /* 0x00290000e744783b */ /* 0x000e680000004200 */
[----:B------:R-:W-:Y:S03]  /*9b40*/  MUFU.EX2 R101, R101 ;  /* 0x0000006500657308 */ /* 0x000fe60000000800 */
[-C--:B------:R-:W-:Y:S07]  /*9b50*/  HMMA.16816.F32.BF16 R36, R52, R72.reuse, R36 ;  /* 0x000000483424723c */ /* 0x080fee0000041824 */
[----:B------:R-:W-:Y:S01]  /*9b60*/  MUFU.EX2 R102, R102 ;  /* 0x0000006600667308 */ /* 0x000fe20000000800 */
[C---:B------:R-:W-:Y:S08]  /*9b70*/  HMMA.16816.F32.BF16 R48, R56.reuse, R72, R48 ;  /* 0x000000483830723c */ /* 0x040ff00000041830 */
[-C--:B------:R-:W-:Y:S01]  /*9b80*/  HMMA.16816.F32.BF16 R116, R56, R74.reuse, R116 ;  /* 0x0000004a3874723c */ /* 0x080fe20000041874 */
[----:B------:R-:W1:Y:S07]  /*9b90*/  MUFU.EX2 R103, R103 ;  /* 0x0000006700677308 */ /* 0x000e6e0000000800 */
[C---:B------:R-:W-:Y:S01]  /*9ba0*/  HMMA.16816.F32.BF16 R120, R52.reuse, R74, R120 ;  /* 0x0000004a3478723c */ /* 0x040fe20000041878 */
[----:B------:R-:W1:Y:S02]  /*9bb0*/  LDSM.16.MT88.4 R72, [R229+0x2900] ;  /* 0x00290000e548783b */ /* 0x000e640000004200 */
[----:B------:R-:W1:Y:S05]  /*9bc0*/  MUFU.EX2 R104, R104 ;  /* 0x0000006800687308 */ /* 0x000e6a0000000800 */
[-C--:B--2---:R-:W-:Y:S05]  /*9bd0*/  HMMA.16816.F32.BF16 R40, R52, R60.reuse, R40 ;  /* 0x0000003c3428723c */ /* 0x084fea0000041828 */
[----:B------:R-:W-:Y:S03]  /*9be0*/  MUFU.EX2 R106, R106 ;  /* 0x0000006a006a7308 */ /* 0x000fe60000000800 */
[C---:B------:R-:W-:Y:S07]  /*9bf0*/  HMMA.16816.F32.BF16 R124, R56.reuse, R60, R124 ;  /* 0x0000003c387c723c */ /* 0x040fee000004187c */
[----:B------:R-:W2:Y:S01]  /*9c00*/  MUFU.EX2 R107, R107 ;  /* 0x0000006b006b7308 */ /* 0x000ea20000000800 */
[-C--:B------:R-:W-:Y:S07]  /*9c10*/  HMMA.16816.F32.BF16 R128, R56, R62.reuse, R128 ;  /* 0x0000003e3880723c */ /* 0x080fee0000041880 */
[----:B------:R-:W-:Y:S01]  /*9c20*/  F2FP.BF16.PACK_AB R58, R93, R92 ;  /* 0x0000005c5d3a723e */ /* 0x000fe200000010ff */
[----:B------:R-:W-:Y:S01]  /*9c30*/  HMMA.16816.F32.BF16 R44, R52, R62, R44 ;  /* 0x0000003e342c723c */ /* 0x000fe2000004182c */
[----:B------:R-:W2:Y:S03]  /*9c40*/  LDSM.16.MT88.4 R60, [R230+0x2900] ;  /* 0x00290000e63c783b */ /* 0x000ea60000004200 */
[----:B------:R-:W-:Y:S02]  /*9c50*/  F2FP.BF16.PACK_AB R57, R91, R90 ;  /* 0x0000005a5b39723e */ /* 0x000fe400000010ff */
[----:B------:R-:W-:Y:S02]  /*9c60*/  F2FP.BF16.PACK_AB R59, R95, R94 ;  /* 0x0000005e5f3b723e */ /* 0x000fe400000010ff */
[----:B----4-:R-:W-:Y:S04]  /*9c70*/  F2FP.BF16.PACK_AB R52, R85, R84 ;  /* 0x000000545534723e */ /* 0x010fe800000010ff */
[----:B-1----:R-:W-:Y:S02]  /*9c80*/  F2FP.BF16.PACK_AB R54, R97, R96 ;  /* 0x000000606136723e */ /* 0x002fe400000010ff */
[----:B---3--:R-:W-:Y:S02]  /*9c90*/  F2FP.BF16.PACK_AB R53, R87, R86 ;  /* 0x000000565735723e */ /* 0x008fe400000010ff */
[----:B------:R-:W-:Y:S02]  /*9ca0*/  F2FP.BF16.PACK_AB R55, R99, R98 ;  /* 0x000000626337723e */ /* 0x000fe400000010ff */
[----:B------:R-:W-:Y:S05]  /*9cb0*/  F2FP.BF16.PACK_AB R56, R89, R88 ;  /* 0x000000585938723e */ /* 0x000fea00000010ff */
[-C--:B------:R-:W-:Y:S08]  /*9cc0*/  HMMA.16816.F32.BF16 R4, R52, R64.reuse, R4 ;  /* 0x000000403404723c */ /* 0x080ff00000041804 */
[C---:B------:R-:W-:Y:S07]  /*9cd0*/  HMMA.16816.F32.BF16 R8, R56.reuse, R64, R8 ;  /* 0x000000403808723c */ /* 0x040fee0000041808 */
[----:B------:R-:W-:Y:S01]  /*9ce0*/  FADD.FTZ R65, R151, R133 ;  /* 0x0000008597417221 */ /* 0x000fe20000010000 */
[-C--:B------:R-:W-:Y:S04]  /*9cf0*/  HMMA.16816.F32.BF16 R12, R56, R66.reuse, R12 ;  /* 0x00000042380c723c */ /* 0x080fe8000004180c */
[----:B------:R-:W-:Y:S01]  /*9d00*/  FADD.FTZ R64, R200, R76 ;  /* 0x0000004cc8407221 */ /* 0x000fe20000010000 */
[----:B------:R-:W-:Y:S03]  /*9d10*/  MOV R133, R132 ;  /* 0x0000008400857202 */ /* 0x000fe60000000f00 */
[C---:B------:R-:W-:Y:S01]  /*9d20*/  HMMA.16816.F32.BF16 R16, R52.reuse, R66, R16 ;  /* 0x000000423410723c */ /* 0x040fe20000041810 */
[----:B------:R1:W-:Y:S07]  /*9d30*/  MUFU.EX2 R66, R3 ;  /* 0x0000000300427308 */ /* 0x0003ee0000000800 */
[-C--:B------:R-:W-:Y:S03]  /*9d40*/  HMMA.16816.F32.BF16 R20, R52, R68.reuse, R20 ;  /* 0x000000443414723c */ /* 0x080fe60000041814 */
[----:B------:R-:W3:Y:S05]  /*9d50*/  MUFU.EX2 R67, R110 ;  /* 0x0000006e00437308 */ /* 0x000eea0000000800 */
[C---:B------:R-:W-:Y:S08]  /*9d60*/  HMMA.16816.F32.BF16 R24, R56.reuse, R68, R24 ;  /* 0x000000443818723c */ /* 0x040ff00000041818 */
[-C--:B------:R-:W-:Y:S04]  /*9d70*/  HMMA.16816.F32.BF16 R28, R56, R70.reuse, R28 ;  /* 0x00000046381c723c */ /* 0x080fe8000004181c */
[----:B-1----:R-:W-:Y:S04]  /*9d80*/  FADD.FTZ R3, R201, R64 ;  /* 0x00000040c9037221 */ /* 0x002fe80000010000 */
[C---:B------:R-:W-:Y:S04]  /*9d90*/  HMMA.16816.F32.BF16 R32, R52.reuse, R70, R32 ;  /* 0x000000463420723c */ /* 0x040fe80000041820 */
[----:B------:R-:W-:Y:S04]  /*9da0*/  FADD.FTZ R3, R197, R3 ;  /* 0x00000003c5037221 */ /* 0x000fe80000010000 */
[-C--:B------:R-:W-:Y:S04]  /*9db0*/  HMMA.16816.F32.BF16 R36, R52, R72.reuse, R36 ;  /* 0x000000483424723c */ /* 0x080fe80000041824 */
[----:B------:R-:W-:Y:S04]  /*9dc0*/  FADD.FTZ R3, R196, R3 ;  /* 0x00000003c4037221 */ /* 0x000fe80000010000 */
[----:B------:R-:W-:Y:S01]  /*9dd0*/  FADD.FTZ R3, R198, R3 ;  /* 0x00000003c6037221 */ /* 0x000fe20000010000 */
[C---:B------:R-:W-:Y:S04]  /*9de0*/  HMMA.16816.F32.BF16 R48, R56.reuse, R72, R48 ;  /* 0x000000483830723c */ /* 0x040fe80000041830 */
[----:B------:R-:W-:Y:S04]  /*9df0*/  FADD.FTZ R3, R199, R3 ;  /* 0x00000003c7037221 */ /* 0x000fe80000010000 */
[-C--:B------:R-:W-:Y:S08]  /*9e00*/  HMMA.16816.F32.BF16 R116, R56, R74.reuse, R116 ;  /* 0x0000004a3874723c */ /* 0x080ff00000041874 */
[C---:B------:R-:W-:Y:S08]  /*9e10*/  HMMA.16816.F32.BF16 R120, R52.reuse, R74, R120 ;  /* 0x0000004a3478723c */ /* 0x040ff00000041878 */
[-C--:B--2---:R-:W-:Y:S08]  /*9e20*/  HMMA.16816.F32.BF16 R40, R52, R60.reuse, R40 ;  /* 0x0000003c3428723c */ /* 0x084ff00000041828 */
[C---:B------:R-:W-:Y:S07]  /*9e30*/  HMMA.16816.F32.BF16 R124, R56.reuse, R60, R124 ;  /* 0x0000003c387c723c */ /* 0x040fee000004187c */
[----:B------:R-:W-:Y:S01]  /*9e40*/  FADD.FTZ R60, R157, R137 ;  /* 0x000000899d3c7221 */ /* 0x000fe20000010000 */
[-C--:B------:R-:W-:Y:S04]  /*9e50*/  HMMA.16816.F32.BF16 R128, R56, R62.reuse, R128 ;  /* 0x0000003e3880723c */ /* 0x080fe80000041880 */
[----:B------:R-:W-:Y:S02]  /*9e60*/  FADD.FTZ R61, R148, R60 ;  /* 0x0000003c943d7221 */ /* 0x000fe40000010000 */
[----:B------:R-:W-:Y:S02]  /*9e70*/  FADD.FTZ R60, R149, R0 ;  /* 0x00000000953c7221 */ /* 0x000fe40000010000 */
[----:B------:R-:W-:Y:S01]  /*9e80*/  FADD.FTZ R56, R187, R65 ;  /* 0x00000041bb387221 */ /* 0x000fe20000010000 */
[----:B------:R-:W-:Y:S04]  /*9e90*/  HMMA.16816.F32.BF16 R44, R52, R62, R44 ;  /* 0x0000003e342c723c */ /* 0x000fe8000004182c */
[----:B------:R-:W-:Y:S01]  /*9ea0*/  FADD.FTZ R0, R186, R61 ;  /* 0x0000003dba007221 */ /* 0x000fe20000010000 */
[----:B------:R-:W-:Y:S01]  /*9eb0*/  F2FP.BF16.PACK_AB R186, R113, R112 ;  /* 0x0000007071ba723e */ /* 0x000fe200000010ff */
[----:B------:R-:W-:Y:S01]  /*9ec0*/  FADD.FTZ R60, R185, R60 ;  /* 0x0000003cb93c7221 */ /* 0x000fe20000010000 */
[----:B------:R-:W-:Y:S01]  /*9ed0*/  F2FP.BF16.PACK_AB R185, R103, R102 ;  /* 0x0000006667b9723e */ /* 0x000fe200000010ff */
[----:B------:R-:W-:Y:S01]  /*9ee0*/  FADD.FTZ R56, R184, R56 ;  /* 0x00000038b8387221 */ /* 0x000fe20000010000 */
[----:B------:R-:W-:Y:S03]  /*9ef0*/  F2FP.BF16.PACK_AB R184, R101, R100 ;  /* 0x0000006465b8723e */ /* 0x000fe600000010ff */
[----:B------:R-:W-:Y:S01]  /*9f00*/  FADD.FTZ R61, R162, R56 ;  /* 0x00000038a23d7221 */ /* 0x000fe20000010000 */
[----:B------:R-:W-:Y:S01]  /*9f10*/  F2FP.BF16.PACK_AB R187, R193, R114 ;  /* 0x00000072c1bb723e */ /* 0x000fe200000010ff */
[----:B------:R-:W-:Y:S01]  /*9f20*/  FADD.FTZ R0, R167, R0 ;  /* 0x00000000a7007221 */ /* 0x000fe20000010000 */
[----:B------:R-:W-:Y:S01]  /*9f30*/  F2FP.BF16.PACK_AB R52, R105, R104 ;  /* 0x000000686934723e */ /* 0x000fe200000010ff */
[----:B------:R-:W-:Y:S01]  /*9f40*/  FADD.FTZ R60, R163, R60 ;  /* 0x0000003ca33c7221 */ /* 0x000fe20000010000 */
[----:B------:R-:W-:Y:S01]  /*9f50*/  F2FP.BF16.PACK_AB R54, R138, R108 ;  /* 0x0000006c8a36723e */ /* 0x000fe200000010ff */
[----:B------:R-:W-:Y:S01]  /*9f60*/  FADD.FTZ R0, R161, R0 ;  /* 0x00000000a1007221 */ /* 0x000fe20000010000 */
[----:B------:R-:W-:Y:S01]  /*9f70*/  F2FP.BF16.PACK_AB R53, R107, R106 ;  /* 0x0000006a6b35723e */ /* 0x000fe200000010ff */
[-C--:B------:R-:W-:Y:S01]  /*9f80*/  HMMA.16816.F32.BF16 R144, R184, R152.reuse, R4 ;  /* 0x00000098b890723c */ /* 0x080fe20000041804 */
[----:B------:R-:W1:Y:S04]  /*9f90*/  LDSM.16.MT88.4 R56, [R229+0x3100] ;  /* 0x00310000e538783b */ /* 0x000e680000004200 */
[----:B------:R-:W-:Y:S01]  /*9fa0*/  FADD.FTZ R0, R251, R0 ;  /* 0x00000000fb007221 */ /* 0x000fe20000010000 */
[----:B---3--:R-:W-:Y:S01]  /*9fb0*/  F2FP.BF16.PACK_AB R55, R66, R67 ;  /* 0x000000434237723e */ /* 0x008fe200000010ff */
[----:B------:R-:W-:Y:S02]  /*9fc0*/  FADD.FTZ R4, R166, R61 ;  /* 0x0000003da6047221 */ /* 0x000fe40000010000 */
[----:B------:R-:W-:Y:S03]  /*9fd0*/  FADD.FTZ R6, R164, R3 ;  /* 0x00000003a4067221 */ /* 0x000fe60000010000 */
        /* <DEDUP_REMOVED lines=14> */
[----:B------:R-:W2:Y:S02]  /*a0c0*/  LDSM.16.MT88.4 R4, [R230+0x3100] ;  /* 0x00310000e604783b */ /* 0x000ea40000004200 */
        /* <DEDUP_REMOVED lines=80> */
[----:B------:R-:W-:Y:S03]  /*a5d0*/  FADD.FTZ R0, R67, R7 ;  /* 0x0000000743007221 */ /* 0x000fe60000010000 */
[----:B------:R-:W-:Y:S01]  /*a5e0*/  STL [R1], R4 ;  /* 0x0000000401007387 */ /* 0x000fe20000100800 */
[----:B------:R-:W-:Y:S03]  /*a5f0*/  FADD.FTZ R0, R66, R0 ;  /* 0x0000000042007221 */ /* 0x000fe60000010000 */
[----:B------:R1:W-:Y:S04]  /*a600*/  STL [R1+0x8], R3 ;  /* 0x0000080301007387 */ /* 0x0003e80000100800 */
[----:B------:R2:W-:Y:S01]  /*a610*/  STL [R1+0xc], R0 ;  /* 0x00000c0001007387 */ /* 0x0005e20000100800 */
[----:B-1----:R-:W-:Y:S02]  /*a620*/  MOV R3, R134 ;  /* 0x0000008600037202 */ /* 0x002fe40000000f00 */
[----:B--2---:R-:W-:Y:S01]  /*a630*/  MOV R0, R135 ;  /* 0x0000008700007202 */ /* 0x004fe20000000f00 */
[----:B------:R-:W-:-:S05]  /*a640*/  @P1 BRA `(.L_x_738) ;  /* 0xffffc1a000001947 */ /* 0x000fca000383ffff */
.L_x_737:
[----:B----4-:R-:W2:Y:S04]  /*a650*/  LDL.LU R10, [R1+0x4] ;  /* 0x00000400010a7983 */ /* 0x010ea80000300800 */
[----:B------:R-:W3:Y:S04]  /*a660*/  LDL.LU R8, [R1] ;  /* 0x0000000001087983 */ /* 0x000ee80000300800 */
[----:B------:R-:W4:Y:S04]  /*a670*/  LDL.LU R5, [R1+0x8] ;  /* 0x0000080001057983 */ /* 0x000f280000300800 */
[----:B------:R-:W4:Y:S04]  /*a680*/  LDL.LU R4, [R1+0xc] ;  /* 0x00000c0001047983 */ /* 0x000f280000300800 */
[----:B------:R-:W4:Y:S01]  /*a690*/  LDL.LU R13, [R1+0x50] ;  /* 0x00005000010d7983 */ /* 0x000f220000300800 */
[----:B------:R-:W-:-:S03]  /*a6a0*/  MOV R56, c[0x0][0x4e8] ;  /* 0x00013a0000387a02 */ /* 0x000fc60000000f00 */
[----:B------:R-:W4:Y:S01]  /*a6b0*/  LDL.LU R57, [R1+0x54] ;  /* 0x0000540001397983 */ /* 0x000f220000300800 */
[----:B------:R-:W-:Y:S01]  /*a6c0*/  ISETP.NE.AND P0, PT, R56, 0x1, PT ;  /* 0x000000013800780c */ /* 0x000fe20003f05270 */
[----:B------:R-:W-:Y:S01]  /*a6d0*/  IMAD.MOV.U32 R49, RZ, RZ, -0x800000 ;  /* 0xff800000ff317424 */ /* 0x000fe200078e00ff */
[----:B------:R-:W-:Y:S01]  /*a6e0*/  MOV R50, 0xff800000 ;  /* 0xff80000000327802 */ /* 0x000fe20000000f00 */
[----:B------:R-:W1:Y:S01]  /*a6f0*/  S2R R55, SR_CTAID.X ;  /* 0x0000000000377919 */ /* 0x000e620000002500 */
[----:B------:R-:W-:Y:S01]  /*a700*/  MOV R52, 0xff800000 ;  /* 0xff80000000347802 */ /* 0x000fe20000000f00 */
[----:B------:R-:W-:Y:S02]  /*a710*/  IMAD.MOV.U32 R51, RZ, RZ, -0x800000 ;  /* 0xff800000ff337424 */ /* 0x000fe400078e00ff */
[----:B------:R-:W-:Y:S06]  /*a720*/  BAR.SYNC.DEFER_BLOCKING 0x1, 0x80 ;  /* 0x0042000000007b1d */ /* 0x000fec0000010000 */
[----:B--2---:R-:W2:Y:S04]  /*a730*/  SHFL.BFLY PT, R12, R10, 0x2, 0x1f ;  /* 0x0c401f000a0c7f89 */ /* 0x004ea800000e0000 */
[----:B---3--:R-:W3:Y:S04]  /*a740*/  SHFL.BFLY PT, R9, R8, 0x2, 0x1f ;  /* 0x0c401f0008097f89 */ /* 0x008ee800000e0000 */
[----:B----4-:R-:W4:Y:S04]  /*a750*/  SHFL.BFLY PT, R7, R5, 0x2, 0x1f ;  /* 0x0c401f0005077f89 */ /* 0x010f2800000e0000 */
[----:B------:R-:W1:Y:S01]  /*a760*/  SHFL.BFLY PT, R6, R4, 0x2, 0x1f ;  /* 0x0c401f0004067f89 */ /* 0x000e6200000e0000 */
[----:B------:R-:W-:-:S02]  /*a770*/  IMAD.MOV.U32 R17, RZ, RZ, R13 ;  /* 0x000000ffff117224 */ /* 0x000fc400078e000d */
[----:B--2---:R-:W-:Y:S02]  /*a780*/  FADD.FTZ R12, R12, R10 ;  /* 0x0000000a0c0c7221 */ /* 0x004fe40000010000 */
[----:B------:R-:W2:Y:S01]  /*a790*/  S2R R10, SR_CTAID.Y ;  /* 0x00000000000a7919 */ /* 0x000ea20000002600 */
[----:B---3--:R-:W-:-:S03]  /*a7a0*/  FADD.FTZ R9, R9, R8 ;  /* 0x0000000809097221 */ /* 0x008fc60000010000 */
[----:B------:R-:W3:Y:S01]  /*a7b0*/  SHFL.BFLY PT, R0, R12, 0x1, 0x1f ;  /* 0x0c201f000c007f89 */ /* 0x000ee200000e0000 */
[----:B----4-:R-:W-:-:S03]  /*a7c0*/  FADD.FTZ R7, R7, R5 ;  /* 0x0000000507077221 */ /* 0x010fc60000010000 */
[----:B------:R-:W4:Y:S01]  /*a7d0*/  S2R R8, SR_TID.X ;  /* 0x0000000000087919 */ /* 0x000f220000002100 */
[----:B-1----:R-:W-:-:S03]  /*a7e0*/  FADD.FTZ R6, R6, R4 ;  /* 0x0000000406067221 */ /* 0x002fc60000010000 */
[----:B------:R-:W1:Y:S04]  /*a7f0*/  SHFL.BFLY PT, R3, R9, 0x1, 0x1f ;  /* 0x0c201f0009037f89 */ /* 0x000e6800000e0000 */
[----:B------:R-:W1:Y:S04]  /*a800*/  SHFL.BFLY PT, R4, R7, 0x1, 0x1f ;  /* 0x0c201f0007047f89 */ /* 0x000e6800000e0000 */
[----:B------:R-:W1:Y:S01]  /*a810*/  SHFL.BFLY PT, R5, R6, 0x1, 0x1f ;  /* 0x0c201f0006057f89 */ /* 0x000e6200000e0000 */
[----:B--2---:R-:W-:-:S04]  /*a820*/  IMAD.WIDE.U32 R20, R10, c[0x0][0x490], RZ ;  /* 0x000124000a147a25 */ /* 0x004fc800078e00ff */
[----:B---3--:R-:W-:Y:S02]  /*a830*/  FADD.FTZ R12, R12, R0 ;  /* 0x000000000c0c7221 */ /* 0x008fe40000010000 */
[----:B------:R-:W-:Y:S01]  /*a840*/  @P0 IMAD.HI.U32 R0, R13, c[0x0][0x4ec], RZ ;  /* 0x00013b000d000a27 */ /* 0x000fe200078e00ff */
[----:B----4-:R-:W-:Y:S02]  /*a850*/  SHF.R.S32.HI R54, RZ, 0x1f, R8 ;  /* 0x0000001fff367819 */ /* 0x010fe40000011408 */
[----:B------:R-:W-:Y:S01]  /*a860*/  FSETP.NE.FTZ.AND P5, PT, R12, RZ, PT ;  /* 0x000000ff0c00720b */ /* 0x000fe20003fb5000 */
[----:B-1----:R-:W-:Y:S01]  /*a870*/  FADD.FTZ R9, R9, R3 ;  /* 0x0000000309097221 */ /* 0x002fe20000010000 */
[----:B------:R-:W-:Y:S02]  /*a880*/  SHF.R.S32.HI R3, RZ, 0x1f, R10 ;  /* 0x0000001fff037819 */ /* 0x000fe4000001140a */
[-C--:B------:R-:W-:Y:S01]  /*a890*/  LEA.HI R38, R54, R8.reuse, RZ, 0x5 ;  /* 0x0000000836267211 */ /* 0x080fe200078f28ff */
[----:B------:R-:W-:Y:S01]  /*a8a0*/  FADD.FTZ R7, R7, R4 ;  /* 0x0000000407077221 */ /* 0x000fe20000010000 */
[----:B------:R-:W-:Y:S01]  /*a8b0*/  @P0 SHF.R.U32.HI R17, RZ, c[0x0][0x4f0], R0 ;  /* 0x00013c00ff110a19 */ /* 0x000fe20000011600 */
[C---:B------:R-:W-:Y:S01]  /*a8c0*/  IMAD R18, R3.reuse, c[0x0][0x490], RZ ;  /* 0x0001240003127a24 */ /* 0x040fe200078e02ff */
[----:B------:R-:W-:Y:S01]  /*a8d0*/  MOV R0, RZ ;  /* 0x000000ff00007202 */ /* 0x000fe20000000f00 */
[----:B------:R-:W-:Y:S01]  /*a8e0*/  FADD.FTZ R6, R6, R5 ;  /* 0x0000000506067221 */ /* 0x000fe20000010000 */
[-C--:B------:R-:W-:Y:S01]  /*a8f0*/  LEA.HI R5, R54, R8.reuse, RZ, 0x2 ;  /* 0x0000000836057211 */ /* 0x080fe200078f10ff */
[----:B------:R-:W-:Y:S01]  /*a900*/  IMAD R14, R3, c[0x0][0x3e8], RZ ;  /* 0x0000fa00030e7a24 */ /* 0x000fe200078e02ff */
[----:B------:R-:W-:Y:S01]  /*a910*/  LOP3.LUT R3, R38, 0xffffffe0, RZ, 0xc0, !PT ;  /* 0xffffffe026037812 */ /* 0x000fe200078ec0ff */
[----:B------:R-:W-:Y:S01]  /*a920*/  IMAD.MOV.U32 R4, RZ, RZ, RZ ;  /* 0x000000ffff047224 */ /* 0x000fe200078e00ff */
[----:B------:R-:W-:Y:S01]  /*a930*/  LOP3.LUT R24, R5, 0xfffffffc, RZ, 0xc0, !PT ;  /* 0xfffffffc05187812 */ /* 0x000fe200078ec0ff */
[----:B------:R-:W1:Y:S01]  /*a940*/  @P5 MUFU.RCP R0, R12 ;  /* 0x0000000c00005308 */ /* 0x000e620000001000 */
[----:B------:R-:W-:Y:S01]  /*a950*/  FSETP.NE.FTZ.AND P4, PT, R9, RZ, PT ;  /* 0x000000ff0900720b */ /* 0x000fe20003f95000 */
[----:B------:R-:W-:Y:S01]  /*a960*/  IMAD.IADD R3, R8, 0x1, -R3 ;  /* 0x0000000108037824 */ /* 0x000fe200078e0a03 */
[----:B------:R-:W-:Y:S01]  /*a970*/  FSETP.NE.FTZ.AND P2, PT, R7, RZ, PT ;  /* 0x000000ff0700720b */ /* 0x000fe20003f55000 */
[----:B------:R-:W-:Y:S01]  /*a980*/  IMAD R18, R10, c[0x0][0x494], R18 ;  /* 0x000125000a127a24 */ /* 0x000fe200078e0212 */
[-C--:B------:R-:W-:Y:S01]  /*a990*/  LEA.HI R54, R54, R8.reuse, RZ, 0x3 ;  /* 0x0000000836367211 */ /* 0x080fe200078f18ff */
[----:B------:R-:W-:Y:S01]  /*a9a0*/  IMAD R14, R10, c[0x0][0x3ec], R14 ;  /* 0x0000fb000a0e7a24 */ /* 0x000fe200078e020e */
[----:B------:R-:W-:Y:S01]  /*a9b0*/  IADD3 R24, -R24, R8, RZ ;  /* 0x0000000818187210 */ /* 0x000fe20007ffe1ff */
[----:B------:R-:W-:Y:S01]  /*a9c0*/  IMAD.MOV R8, RZ, RZ, -R17 ;  /* 0x000000ffff087224 */ /* 0x000fe200078e0a11 */
[----:B------:R-:W-:Y:S01]  /*a9d0*/  LOP3.LUT P3, RZ, R3, 0x3, RZ, 0xc0, !PT ;  /* 0x0000000303ff7812 */ /* 0x000fe2000786c0ff */
[----:B------:R-:W-:-:S02]  /*a9e0*/  IMAD.MOV.U32 R3, RZ, RZ, RZ ;  /* 0x000000ffff037224 */ /* 0x000fc400078e00ff */
[----:B------:R-:W-:Y:S02]  /*a9f0*/  IMAD R48, R8, c[0x0][0x4e8], R13 ;  /* 0x00013a0008307a24 */ /* 0x000fe400078e020d */
[----:B------:R-:W2:Y:S01]  /*aa00*/  S2R R8, SR_CTAID.Z ;  /* 0x0000000000087919 */ /* 0x000ea20000002700 */
[----:B------:R-:W3:Y:S01]  /*aa10*/  @P4 MUFU.RCP R4, R9 ;  /* 0x0000000900044308 */ /* 0x000ee20000001000 */
[----:B------:R-:W-:Y:S01]  /*aa20*/  FSETP.NE.FTZ.AND P1, PT, R6, RZ, PT ;  /* 0x000000ff0600720b */ /* 0x000fe20003f35000 */
[C---:B-1----:R-:W-:Y:S02]  /*aa30*/  FMUL.FTZ R145, R0.reuse, R145 ;  /* 0x0000009100917220 */ /* 0x042fe40000410000 */
[C---:B------:R-:W-:Y:S02]  /*aa40*/  FMUL.FTZ R144, R0.reuse, R144 ;  /* 0x0000009000907220 */ /* 0x040fe40000410000 */
[C---:B------:R-:W-:Y:S02]  /*aa50*/  FMUL.FTZ R153, R0.reuse, R153 ;  /* 0x0000009900997220 */ /* 0x040fe40000410000 */
[----:B------:R-:W1:Y:S01]  /*aa60*/  @P2 MUFU.RCP R3, R7 ;  /* 0x0000000700032308 */ /* 0x000e620000001000 */
        /* <DEDUP_REMOVED lines=14> */
[----:B------:R-:W-:Y:S01]  /*ab50*/  IMAD.IADD R19, R21, 0x1, R18 ;  /* 0x0000000115137824 */ /* 0x000fe200078e0212 */
[----:B------:R-:W-:Y:S01]  /*ab60*/  MOV R18, R20 ;  /* 0x0000001400127202 */ /* 0x000fe20000000f00 */
[----:B---3--:R-:W-:-:S02]  /*ab70*/  FMUL.FTZ R147, R4, R147 ;  /* 0x0000009304937220 */ /* 0x008fc40000410000 */
[----:B------:R-:W-:Y:S01]  /*ab80*/  IMAD.WIDE.U32 R10, R10, c[0x0][0x3e8], RZ ;  /* 0x0000fa000a0a7a25 */ /* 0x000fe200078e00ff */
[----:B------:R-:W3:Y:S03]  /*ab90*/  @P1 MUFU.RCP R0, R6 ;  /* 0x0000000600001308 */ /* 0x000ee60000001000 */
[C---:B------:R-:W-:Y:S01]  /*aba0*/  FMUL.FTZ R146, R4.reuse, R146 ;  /* 0x0000009204927220 */ /* 0x040fe20000410000 */
        /* <DEDUP_REMOVED lines=16> */
[----:B------:R-:W-:Y:S01]  /*acb0*/  SHF.R.S32.HI R4, RZ, 0x2, R5 ;  /* 0x00000002ff047819 */ /* 0x000fe20000011405 */
        /* <DEDUP_REMOVED lines=16> */
[----:B------:R-:W-:Y:S01]  /*adc0*/  SHF.R.S32.HI R3, RZ, 0x1f, R5 ;  /* 0x0000001fff037819 */ /* 0x000fe20000011405 */
[----:B------:R-:W1:Y:S01]  /*add0*/  @P1 MUFU.LG2 R6, R6 ;  /* 0x0000000600061308 */ /* 0x000e620000000c00 */
[----:B--2---:R-:W-:Y:S02]  /*ade0*/  SHF.R.S32.HI R5, RZ, 0x1f, R8 ;  /* 0x0000001fff057819 */ /* 0x004fe40000011408 */
[----:B------:R-:W-:-:S04]  /*adf0*/  LEA.HI R3, R3, R4, RZ, 0x3 ;  /* 0x0000000403037211 */ /* 0x000fc800078f18ff */
[----:B------:R-:W-:Y:S01]  /*ae00*/  LOP3.LUT R3, R3, 0xfffffff8, RZ, 0xc0, !PT ;  /* 0xfffffff803037812 */ /* 0x000fe200078ec0ff */
[C---:B------:R-:W-:Y:S02]  /*ae10*/  IMAD R53, R5.reuse, c[0x0][0x498], RZ ;  /* 0x0001260005357a24 */ /* 0x040fe400078e02ff */
[----:B------:R-:W-:Y:S02]  /*ae20*/  IMAD R47, R5, c[0x0][0x3f0], RZ ;  /* 0x0000fc00052f7a24 */ /* 0x000fe400078e02ff */
[C---:B---3--:R-:W-:Y:S02]  /*ae30*/  FMUL.FTZ R143, R0.reuse, R143 ;  /* 0x0000008f008f7220 */ /* 0x048fe40000410000 */
        /* <DEDUP_REMOVED lines=21> */
[----:B------:R-:W2:Y:S03]  /*af90*/  @P2 MUFU.LG2 R7, R7 ;  /* 0x0000000700072308 */ /* 0x000ea60000000c00 */
[----:B------:R-:W-:Y:S01]  /*afa0*/  IMAD.WIDE.U32 R14, R8, c[0x0][0x3f0], R14 ;  /* 0x0000fc00080e7a25 */ /* 0x000fe200078e000e */
[----:B------:R-:W-:-:S03]  /*afb0*/  @P1 MOV R8, 0x3f317218 ;  /* 0x3f31721800081802 */ /* 0x000fc60000000f00 */
[----:B------:R-:W-:Y:S02]  /*afc0*/  @P4 IMAD.MOV.U32 R3, RZ, RZ, 0x3f317218 ;  /* 0x3f317218ff034424 */ /* 0x000fe400078e00ff */
[----:B------:R-:W-:Y:S02]  /*afd0*/  @P5 FMUL.FTZ R10, R4, c[0x0][0x2d0] ;  /* 0x0000b400040a5a20 */ /* 0x000fe40000410000 */
[----:B------:R-:W-:Y:S02]  /*afe0*/  @P4 FMUL.FTZ R5, R3, c[0x0][0x2d0] ;  /* 0x0000b40003054a20 */ /* 0x000fe40000410000 */
[----:B------:R-:W-:Y:S02]  /*aff0*/  @P2 FMUL.FTZ R3, R0, c[0x0][0x2d0] ;  /* 0x0000b40000032a20 */ /* 0x000fe40000410000 */
[----:B-1----:R-:W-:Y:S02]  /*b000*/  @P1 FMUL.FTZ R4, R6, 0.69314718246459960938 ;  /* 0x3f31721806041820 */ /* 0x002fe40000410000 */
[----:B------:R-:W-:-:S04]  /*b010*/  @P1 FMUL.FTZ R0, R8, c[0x0][0x2d0] ;  /* 0x0000b40008001a20 */ /* 0x000fc80000410000 */
[----:B------:R-:W-:Y:S01]  /*b020*/  @P1 FFMA.FTZ R49, R0, R2, R4 ;  /* 0x0000000200311223 */ /* 0x000fe20000010004 */
[----:B------:R-:W-:Y:S01]  /*b030*/  SHF.R.S32.HI R0, RZ, 0x5, R38 ;  /* 0x00000005ff007819 */ /* 0x000fe20000011426 */
[----:B--2---:R-:W-:-:S03]  /*b040*/  @P2 FMUL.FTZ R7, R7, 0.69314718246459960938 ;  /* 0x3f31721807072820 */ /* 0x004fc60000410000 */
        /* <DEDUP_REMOVED lines=223> */
.L_x_739:
        /* <DEDUP_REMOVED lines=12> */
.L_x_1481:


//--------------------- .text._ZN7cutlass13device_kernelIN5flash19enable_sm80_to_sm89INS1_16FlashAttnFwdSm80INS1_25CollectiveMainloopFwdSm80ILi4ELi1ELb0EN4cute5tupleIJNS5_1CILi128EEENS7_ILi112EEENS7_ILi64EEEEEELi64ENS_10bfloat16_tEfNS_4arch4Sm80ELb0ELb0ELb0ELb1ELb0ELb0ELb1ELb0EEENS1_21CollectiveEpilogueFwdINS6_IJS8_SA_S9_EEENS6_IJNS7_ILi1EEESI_SI_EEESC_SE_Li128ELb1ELb1ELb0ELb0EEENS1_19SingleTileSchedulerILb1ELb0ELb1ELi128EEEEEEEEEvNT_6ParamsE --------------------------
	.section	.text._ZN7cutlass13device_kernelIN5flash19enable_sm80_to_sm89INS1_16FlashAttnFwdSm80INS1_25CollectiveMainloopFwdSm80ILi4ELi1ELb0EN4cute5tupleIJNS5_1CILi128EEENS7_ILi112EEENS7_ILi64EEEEEELi64ENS_10bfloat16_tEfNS_4arch4Sm80ELb0ELb0ELb0ELb1ELb0ELb0ELb1ELb0EEENS1_21CollectiveEpilogueFwdINS6_IJS8_SA_S9_EEENS6_IJNS7_ILi1EEESI_SI_EEESC_SE_Li128ELb1ELb1ELb0ELb0EEENS1_19SingleTileSchedulerILb1ELb0ELb1ELi128EEEEEEEEEvNT_6ParamsE,"ax",@progbits
	.sectioninfo	@"SHI_REGISTERS=255"
	.align	128
.text._ZN7cutlass13device_kernelIN5flash19enable_sm80_to_sm89INS1_16FlashAttnFwdSm80INS1_25CollectiveMainloopFwdSm80ILi4ELi1ELb0EN4cute5tupleIJNS5_1CILi128EEENS7_ILi112EEENS7_ILi64EEEEEELi64ENS_10bfloat16_tEfNS_4arch4Sm80ELb0ELb0ELb0ELb1ELb0ELb0ELb1ELb0EEENS1_21CollectiveEpilogueFwdINS6_IJS8_SA_S9_EEENS6_IJNS7_ILi1EEESI_SI_EEESC_SE_Li128ELb1ELb1ELb0ELb0EEENS1_19SingleTileSchedulerILb1ELb0ELb1ELi128EEEEEEEEEvNT_6ParamsE:
        .type           _ZN7cutlass13device_kernelIN5flash19enable_sm80_to_sm89INS1_16FlashAttnFwdSm80INS1_25CollectiveMainloopFwdSm80ILi4ELi1ELb0EN4cute5tupleIJNS5_1CILi128EEENS7_ILi112EEENS7_ILi64EEEEEELi64ENS_10bfloat16_tEfNS_4arch4Sm80ELb0ELb0ELb0ELb1ELb0ELb0ELb1ELb0EEENS1_21CollectiveEpilogueFwdINS6_IJS8_SA_S9_EEENS6_IJNS7_ILi1EEESI_SI_EEESC_SE_Li128ELb1ELb1ELb0ELb0EEENS1_19SingleTileSchedulerILb1ELb0ELb1ELi128EEEEEEEEEvNT_6ParamsE,@function
        .size           _ZN7cutlass13device_kernelIN5flash19enable_sm80_to_sm89INS1_16FlashAttnFwdSm80INS1_25CollectiveMainloopFwdSm80ILi4ELi1ELb0EN4cute5tupleIJNS5_1CILi128EEENS7_ILi112EEENS7_ILi64EEEEEELi64ENS_10bfloat16_tEfNS_4arch4Sm80ELb0ELb0ELb0ELb1ELb0ELb0ELb1ELb0EEENS1_21CollectiveEpilogueFwdINS6_IJS8_SA_S9_EEENS6_IJNS7_ILi1EEESI_SI_EEESC_SE_Li128ELb1ELb1ELb0ELb0EEENS1_19SingleTileSchedulerILb1ELb0ELb1ELi128EEEEEEEEEvNT_6ParamsE,(.L_x_1482 - _ZN7cutlass13device_kernelIN5flash19enable_sm80_to_sm89INS1_16FlashAttnFwdSm80INS1_25CollectiveMainloopFwdSm80ILi4ELi1ELb0EN4cute5tupleIJNS5_1CILi128EEENS7_ILi112EEENS7_ILi64EEEEEELi64ENS_10bfloat16_tEfNS_4arch4Sm80ELb0ELb0ELb0ELb1ELb0ELb0ELb1ELb0EEENS1_21CollectiveEpilogueFwdINS6_IJS8_SA_S9_EEENS6_IJNS7_ILi1EEESI_SI_EEESC_SE_Li128ELb1ELb1ELb0ELb0EEENS1_19SingleTileSchedulerILb1ELb0ELb1ELi128EEEEEEEEEvNT_6ParamsE)
        .other          _ZN7cutlass13device_kernelIN5flash19enable_sm80_to_sm89INS1_16FlashAttnFwdSm80INS1_25CollectiveMainloopFwdSm80ILi4ELi1ELb0EN4cute5tupleIJNS5_1CILi128EEENS7_ILi112EEENS7_ILi64EEEEEELi64ENS_10bfloat16_tEfNS_4arch4Sm80ELb0ELb0ELb0ELb1ELb0ELb0ELb1ELb0EEENS1_21CollectiveEpilogueFwdINS6_IJS8_SA_S9_EEENS6_IJNS7_ILi1EEESI_SI_EEESC_SE_Li128ELb1ELb1ELb0ELb0EEENS1_19SingleTileSchedulerILb1ELb0ELb1ELi128EEEEEEEEEvNT_6ParamsE,@"STO_CUDA_ENTRY STV_DEFAULT"
_ZN7cutlass13device_kernelIN5flash19enable_sm80_to_sm89INS1_16FlashAttnFwdSm80INS1_25CollectiveMainloopFwdSm80ILi4ELi1ELb0EN4cute5tupleIJNS5_1CILi128EEENS7_ILi112EEENS7_ILi64EEEEEELi64ENS_10bfloat16_tEfNS_4arch4Sm80ELb0ELb0ELb0ELb1ELb0ELb0ELb1ELb0EEENS1_21CollectiveEpilogueFwdINS6_IJS8_SA_S9_EEENS6_IJNS7_ILi1EEESI_SI_EEESC_SE_Li128ELb1ELb1ELb0ELb0EEENS1_19SingleTileSchedulerILb1ELb0ELb1ELi128EEEEEEEEEvNT_6ParamsE:
        /* <DEDUP_REMOVED lines=17> */
.L_x_741:
        /* <DEDUP_REMOVED lines=8> */
.L_x_743:
[----:B------:R-:W-:-:S05]  /*0190*/  MOV R0, c[0x0][0x54c] ;  /* 0x0001530000007a02 */ /* 0x000fca0000000f00 */
.L_x_742:
[----:B-----5:R-:W-:Y:S01]  /*01a0*/  IMAD R0, R0, c[0x0][0x548], RZ ;  /* 0x0001520000007a24 */ /* 0x020fe200078e02ff */
[----:B-1----:R-:W-:-:S04]  /*01b0*/  SHF.L.U32 R2, R35, 0x7, RZ ;  /* 0x0000000723027819 */ /* 0x002fc800000006ff */
[----:B------:R-:W-:-:S04]  /*01c0*/  ISETP.GE.AND P0, PT, R2, R0, PT ;  /* 0x000000000200720c */ /* 0x000fc80003f06270 */
[----:B------:R-:W-:-:S05]  /*01d0*/  SEL R0, R5, 0xffffffff, !P0 ;  /* 0xffffffff05007807 */ /* 0x000fca0004000000 */
[----:B------:R1:W-:Y:S01]  /*01e0*/  STL [R1+0x10], R0 ;  /* 0x0000100001007387 */ /* 0x0003e20000100800 */
[----:B------:R-:W-:Y:S05]  /*01f0*/  BRA `(.L_x_744) ;  /* 0x0000013000007947 */ /* 0x000fea0003800000 */
.L_x_740:
[----:B---3--:R-:W-:-:S04]  /*0200*/  ISETP.NE.U32.AND P0, PT, RZ, c[0x0][0x568], PT ;  /* 0x00015a00ff007a0c */ /* 0x008fc80003f05070 */
[----:B------:R-:W-:-:S13]  /*0210*/  ISETP.NE.AND.EX P0, PT, RZ, c[0x0][0x56c], PT, P0 ;  /* 0x00015b00ff007a0c */ /* 0x000fda0003f05300 */
[----:B------:R-:W-:Y:S05]  /*0220*/  @!P0 BRA `(.L_x_745) ;  /* 0x0000002000008947 */ /* 0x000fea0003800000 */
[----:B------:R1:W5:Y:S01]  /*0230*/  LDG.E R0, [R2.64] ;  /* 0x0000000802007981 */ /* 0x000362000c1e1900 */
[----:B------:R-:W-:Y:S05]  /*0240*/  BRA `(.L_x_746) ;  /* 0x0000009000007947 */ /* 0x000fea0003800000 */
.L_x_745:
        /* <DEDUP_REMOVED lines=8> */
.L_x_747:
[----:B------:R-:W-:-:S05]  /*02d0*/  MOV R0, c[0x0][0x54c] ;  /* 0x0001530000007a02 */ /* 0x000fca0000000f00 */
.L_x_746:
[----:B-----5:R-:W-:Y:S01]  /*02e0*/  IMAD R0, R0, c[0x0][0x548], RZ ;  /* 0x0001520000007a24 */ /* 0x020fe200078e02ff */
[----:B-1----:R-:W-:-:S04]  /*02f0*/  SHF.L.U32 R2, R35, 0x7, RZ ;  /* 0x0000000723027819 */ /* 0x002fc800000006ff */
[----:B------:R-:W-:-:S04]  /*0300*/  ISETP.GE.AND P0, PT, R2, R0, PT ;  /* 0x000000000200720c */ /* 0x000fc80003f06270 */
[----:B------:R-:W-:-:S05]  /*0310*/  SEL R0, R5, 0xffffffff, !P0 ;  /* 0xffffffff05007807 */ /* 0x000fca0004000000 */
[----:B------:R1:W-:Y:S04]  /*0320*/  STL [R1+0x10], R0 ;  /* 0x0000100001007387 */ /* 0x0003e80000100800 */
.L_x_744:
        /* <DEDUP_REMOVED lines=28> */
.L_x_748:
[----:B------:R-:W-:-:S04]  /*04f0*/  ISETP.NE.U32.AND P2, PT, RZ, c[0x0][0x368], PT ;  /* 0x0000da00ff007a0c */ /* 0x000fc80003f45070 */
[----:B------:R-:W-:-:S13]  /*0500*/  ISETP.NE.AND.EX P2, PT, RZ, c[0x0][0x36c], PT, P2 ;  /* 0x0000db00ff007a0c */ /* 0x000fda0003f45320 */
[----:B------:R-:W-:Y:S05]  /*0510*/  @!P2 BRA `(.L_x_749) ;  /* 0x000000300000a947 */ /* 0x000fea0003800000 */
[----:B--2---:R-:W-:-:S05]  /*0520*/  IMAD.WIDE R2, R36, R18, c[0x0][0x368] ;  /* 0x0000da0024027625 */ /* 0x004fca00078e0212 */
[----:B------:R1:W5:Y:S01]  /*0530*/  LDG.E R0, [R2.64] ;  /* 0x0000000802007981 */ /* 0x000362000c1e1900 */
[----:B------:R-:W-:Y:S05]  /*0540*/  BRA `(.L_x_750) ;  /* 0x0000004000007947 */ /* 0x000fea0003800000 */
.L_x_749:
[----:B------:R-:W-:Y:S05]  /*0550*/  @!P0 BRA `(.L_x_750) ;  /* 0x0000003000008947 */ /* 0x000fea0003800000 */
[----:B------:R1:W3:Y:S04]  /*0560*/  LDG.E R0, [R2.64] ;  /* 0x0000000802007981 */ /* 0x0002e8000c1e1900 */
[----:B-12---:R-:W3:Y:S02]  /*0570*/  LDG.E R2, [R2.64+0x4] ;  /* 0x0000040802027981 */ /* 0x006ee4000c1e1900 */
[----:B---3--:R-:W-:-:S05]  /*0580*/  IADD3 R0, -R0, R2, RZ ;  /* 0x0000000200007210 */ /* 0x008fca0007ffe1ff */
.L_x_750:
        /* <DEDUP_REMOVED lines=20> */
[----:B------:R-:W-:Y:S01]  /*06d0*/  IMAD.MOV.U32 R124, RZ, RZ, RZ ;  /* 0x000000ffff7c7224 */ /* 0x000fe200078e00ff */
[----:B------:R-:W-:Y:S01]  /*06e0*/  MOV R19, RZ ;  /* 0x000000ff00137202 */ /* 0x000fe20000000f00 */
[----:B------:R-:W-:Y:S01]  /*06f0*/  CS2R R20, SRZ ;  /* 0x0000000000147805 */ /* 0x000fe2000001ff00 */
[----:B------:R-:W-:Y:S01]  /*0700*/  MOV R118, RZ ;  /* 0x000000ff00767202 */ /* 0x000fe20000000f00 */
[----:B------:R1:W-:Y:S01]  /*0710*/  STL [R1+0x38], R247 ;  /* 0x000038f701007387 */ /* 0x0003e20000100800 */
[----:B------:R-:W-:Y:S01]  /*0720*/  IMAD.MOV.U32 R116, RZ, RZ, RZ ;  /* 0x000000ffff747224 */ /* 0x000fe200078e00ff */
        /* <DEDUP_REMOVED lines=78> */
[----:B------:R-:W-:Y:S01]  /*0c10*/  IMAD.WIDE.U32 R2, R8, c[0x0][0x1c0], R2 ;  /* 0x0000700008027a25 */ /* 0x000fe200078e0002 */
[----:B------:R-:W-:-:S03]  /*0c20*/  ISETP.GE.AND P3, PT, R20, c[0x0][0x198], PT ;  /* 0x0000660014007a0c */ /* 0x000fc60003f66270 */
        /* <DEDUP_REMOVED lines=50> */
[----:B------:R-:W-:-:S03]  /*0f50*/  IMAD.WIDE.U32 R30, R0, c[0x0][0x1f0], R8 ;  /* 0x00007c00001e7a25 */ /* 0x000fc600078e0008 */
[----:B------:R-:W-:Y:S01]  /*0f60*/  R2P PR, R23, 0x6 ;  /* 0x0000000617007804 */ /* 0x000fe20000000000 */
[C---:B------:R-:W-:Y:S01]  /*0f70*/  IMAD R3, R2.reuse, c[0x0][0x1f0], RZ ;  /* 0x00007c0002037a24 */ /* 0x040fe200078e02ff */
[----:B------:R1:W-:Y:S01]  /*0f80*/  STL.64 [R1+0x28], R30 ;  /* 0x0000281e01007387 */ /* 0x0003e20000100a00 */
[----:B------:R-:W-:Y:S02]  /*0f90*/  IMAD R2, R2, c[0x0][0x218], RZ ;  /* 0x0000860002027a24 */ /* 0x000fe400078e02ff */
[----:B------:R-:W-:Y:S01]  /*0fa0*/  IMAD R12, R0, c[0x0][0x1f4], R3 ;  /* 0x00007d00000c7a24 */ /* 0x000fe200078e0203 */
[----:B------:R-:W-:Y:S01]  /*0fb0*/  SEL R3, R16, 0xfffffff0, !P1 ;  /* 0xfffffff010037807 */ /* 0x000fe20004800000 */
[C---:B------:R-:W-:Y:S02]  /*0fc0*/  IMAD R2, R0.reuse, c[0x0][0x21c], R2 ;  /* 0x0000870000027a24 */ /* 0x040fe400078e0202 */
[----:B------:R-:W-:Y:S01]  /*0fd0*/  IMAD.WIDE.U32 R92, R0, c[0x0][0x218], R6 ;  /* 0x00008600005c7a25 */ /* 0x000fe200078e0006 */
[----:B------:R-:W-:-:S02]  /*0fe0*/  IADD3 R33, R31, R12, RZ ;  /* 0x0000000c1f217210 */ /* 0x000fc40007ffe0ff */
[----:B------:R-:W-:Y:S01]  /*0ff0*/  LOP3.LUT R0, R18, 0xfffffe00, R4, 0xf8, !PT ;  /* 0xfffffe0012007812 */ /* 0x000fe200078ef804 */
[----:B------:R-:W-:Y:S01]  /*1000*/  IMAD.IADD R29, R93, 0x1, R2 ;  /* 0x000000015d1d7824 */ /* 0x000fe200078e0202 */
[----:B------:R1:W-:Y:S01]  /*1010*/  STL.64 [R1+0x40], R92 ;  /* 0x0000405c01007387 */ /* 0x0003e20000100a00 */
[----:B------:R-:W-:-:S03]  /*1020*/  SEL R4, R17, 0xffffffe0, !P2 ;  /* 0xffffffe011047807 */ /* 0x000fc60005000000 */
        /* <DEDUP_REMOVED lines=8> */
.L_x_753:
[----:B---34-:R-:W-:Y:S05]  /*10b0*/  BSYNC B0 ;  /* 0x0000000000007941 */ /* 0x018fea0003800000 */
.L_x_752:
        /* <DEDUP_REMOVED lines=11> */
.L_x_755:
[----:B------:R-:W-:Y:S05]  /*1170*/  BSYNC B0 ;  /* 0x0000000000007941 */ /* 0x000fea0003800000 */
.L_x_754:
        /* <DEDUP_REMOVED lines=11> */
.L_x_757:
[----:B------:R-:W-:Y:S05]  /*1230*/  BSYNC B0 ;  /* 0x0000000000007941 */ /* 0x000fea0003800000 */
.L_x_756:
        /* <DEDUP_REMOVED lines=11> */
.L_x_759:
[----:B------:R-:W-:Y:S05]  /*12f0*/  BSYNC B0 ;  /* 0x0000000000007941 */ /* 0x000fea0003800000 */
.L_x_758:
        /* <DEDUP_REMOVED lines=11> */
.L_x_761:
[----:B------:R-:W-:Y:S05]  /*13b0*/  BSYNC B0 ;  /* 0x0000000000007941 */ /* 0x000fea0003800000 */
.L_x_760:
        /* <DEDUP_REMOVED lines=11> */
.L_x_763:
[----:B------:R-:W-:Y:S05]  /*1470*/  BSYNC B0 ;  /* 0x0000000000007941 */ /* 0x000fea0003800000 */
.L_x_762:
        /* <DEDUP_REMOVED lines=11> */
.L_x_765:
[----:B------:R-:W-:Y:S05]  /*1530*/  BSYNC B0 ;  /* 0x0000000000007941 */ /* 0x000fea0003800000 */
.L_x_764:
[----:B------:R-:W5:Y:S01]  /*1540*/  SHFL.IDX PT, R8, R11, 0x7, 0x181f ;  /* 0x00f81f000b087f89 */ /* 0x000f6200000e0000 */
[----:B-1--4-:R-:W-:Y:S01]  /*1550*/  IADD3 R6, R15, 0x70, RZ ;  /* 0x000000700f067810 */ /* 0x012fe20007ffe0ff */
[----:B------:R-:W-:Y:S01]  /*1560*/  IMAD.SHL.U32 R245, R0, 0x2, RZ ;  /* 0x0000000200f57824 */ /* 0x000fe200078e00ff */
[----:B------:R-:W-:Y:S01]  /*1570*/  ISETP.GE.AND P2, PT, R20, c[0x0][0x1d4], PT ;  /* 0x0000750014007a0c */ /* 0x000fe20003f46270 */
[----:B------:R-:W1:Y:S01]  /*1580*/  SHFL.IDX PT, R2, R10, 0x7, 0x181f ;  /* 0x00f81f000a027f89 */ /* 0x000e6200000e0000 */
        /* <DEDUP_REMOVED lines=8> */
[----:B------:R-:W-:Y:S01]  /*1610*/  USHF.L.U32 UR7, UR4, 0x5, URZ ;  /* 0x0000000504077899 */ /* 0x000fe2000800063f */
[----:B------:R-:W-:Y:S01]  /*1620*/  IMAD.WIDE.U32 R248, R5, c[0x0][0x1e0], RZ ;  /* 0x0000780005f87a25 */ /* 0x000fe200078e00ff */
[----:B------:R-:W-:Y:S01]  /*1630*/  IADD3 R22, R142, R140, -R19 ;  /* 0x0000008c8e167210 */ /* 0x000fe20007ffe813 */
[----:B------:R-:W-:-:S02]  /*1640*/  UMOV UR6, 0x5 ;  /* 0x0000000500067882 */ /* 0x000fc40000000000 */
[----:B------:R-:W-:Y:S01]  /*1650*/  IMAD.IADD R229, R249, 0x1, R6 ;  /* 0x00000001f9e57824 */ /* 0x000fe200078e0206 */
[C---:B------:R-:W-:Y:S01]  /*1660*/  ISETP.GE.AND P6, PT, R22.reuse, 0x21, PT ;  /* 0x000000211600780c */ /* 0x040fe20003fc6270 */
[----:B------:R-:W-:Y:S01]  /*1670*/  IMAD.MOV.U32 R251, RZ, RZ, R33 ;  /* 0x000000fffffb7224 */ /* 0x000fe200078e0021 */
[----:B------:R-:W-:Y:S01]  /*1680*/  ISETP.GE.AND P4, PT, R22, 0x1, PT ;  /* 0x000000011600780c */ /* 0x000fe20003f86270 */
[----:B------:R-:W-:Y:S01]  /*1690*/  IMAD.MOV.U32 R250, RZ, RZ, R30 ;  /* 0x000000fffffa7224 */ /* 0x000fe200078e001e */
[----:B------:R-:W-:Y:S01]  /*16a0*/  USHF.L.U64.HI UR5, UR4, UR6, UR5 ;  /* 0x0000000604057299 */ /* 0x000fe20008010205 */
[C---:B-----5:R-:W-:Y:S01]  /*16b0*/  @!P1 LEA R8, P0, R20.reuse, R8, 0x1 ;  /* 0x0000000814089211 */ /* 0x060fe200078008ff */
[----:B------:R-:W-:Y:S02]  /*16c0*/  IMAD.MOV.U32 R231, RZ, RZ, c[0x0][0x1e0] ;  /* 0x00007800ffe77624 */ /* 0x000fe400078e00ff */
[----:B------:R-:W-:Y:S01]  /*16d0*/  IMAD.MOV.U32 R246, RZ, RZ, c[0x0][0x1e4] ;  /* 0x00007900fff67624 */ /* 0x000fe200078e00ff */
[----:B-1----:R-:W-:Y:S01]  /*16e0*/  @!P1 LEA.HI.X R9, R20, R2, R21, 0x1, P0 ;  /* 0x0000000214099211 */ /* 0x002fe200000f0c15 */
[----:B------:R-:W-:Y:S01]  /*16f0*/  IMAD.MOV.U32 R70, RZ, RZ, R28 ;  /* 0x000000ffff467224 */ /* 0x000fe200078e001c */
[----:B------:R-:W-:Y:S01]  /*1700*/  IADD3 R21, R247, -0x1, RZ ;  /* 0xfffffffff7157810 */ /* 0x000fe20007ffe0ff */
[----:B------:R-:W-:Y:S01]  /*1710*/  IMAD.SHL.U32 R12, R246, 0x20, RZ ;  /* 0x00000020f60c7824 */ /* 0x000fe200078e00ff */
[----:B------:R-:W-:Y:S01]  /*1720*/  ISETP.GE.AND P0, PT, R22, 0x11, PT ;  /* 0x000000111600780c */ /* 0x000fe20003f06270 */
[----:B------:R-:W-:Y:S01]  /*1730*/  @!PT LDS RZ, [RZ] ;  /* 0x00000000fffff984 */ /* 0x000fe20000000800 */
[----:B------:R1:W-:Y:S01]  /*1740*/  @!P1 LDGSTS.E.BYPASS.LTC128B.128 [R245+0xa900], [R8.64], !P3 ;  /* 0x0a90000008f59fae */ /* 0x0003e2000d901d48 */
[----:B------:R-:W-:Y:S01]  /*1750*/  SHF.R.S32.HI R69, RZ, 0x1f, R21 ;  /* 0x0000001fff457819 */ /* 0x000fe20000011415 */
[----:B------:R-:W-:-:S02]  /*1760*/  IMAD R0, R229, R21, RZ ;  /* 0x00000015e5007224 */ /* 0x000fc400078e02ff */
[----:B------:R-:W0:Y:S01]  /*1770*/  LDGDEPBAR ;  /* 0x00000000000079af */ /* 0x000e220000000000 */
[----:B------:R-:W-:-:S03]  /*1780*/  IMAD.WIDE.U32 R6, R21, R248, R250 ;  /* 0x000000f815067225 */ /* 0x000fc600078e00fa */
[----:B------:R-:W-:Y:S01]  /*1790*/  STL.64 [R1+0x20], R250 ;  /* 0x000020fa01007387 */ /* 0x000fe20000100a00 */
[----:B------:R-:W-:Y:S02]  /*17a0*/  IMAD R0, R69, R248, R0 ;  /* 0x000000f845007224 */ /* 0x000fe400078e0200 */
[----:B------:R-:W-:Y:S01]  /*17b0*/  IMAD.MOV.U32 R71, RZ, RZ, R29 ;  /* 0x000000ffff477224 */ /* 0x000fe200078e001d */
[----:B------:R-:W-:Y:S01]  /*17c0*/  BAR.SYNC.DEFER_BLOCKING 0x0 ;  /* 0x0000000000007b1d */ /* 0x000fe20000010000 */
[----:B------:R-:W-:Y:S01]  /*17d0*/  IMAD.IADD R7, R7, 0x1, R0 ;  /* 0x0000000107077824 */ /* 0x000fe200078e0200 */
[----:B------:R-:W-:Y:S01]  /*17e0*/  @P0 LEA R2, P1, R231, R6, 0x4 ;  /* 0x00000006e7020211 */ /* 0x000fe200078220ff */
[----:B------:R-:W-:-:S03]  /*17f0*/  IMAD.MOV.U32 R70, RZ, RZ, R92 ;  /* 0x000000ffff467224 */ /* 0x000fc600078e005c */
[C---:B--23--:R-:W-:Y:S02]  /*1800*/  @P0 LEA R10, P5, R2.reuse, c[0x0][0x1c8], 0x1 ;  /* 0x00007200020a0a11 */ /* 0x04cfe400078a08ff */
[C---:B------:R-:W-:Y:S01]  /*1810*/  @P0 LEA.HI.X R5, R231.reuse, R7, R246, 0x4, P1 ;  /* 0x00000007e7050211 */ /* 0x040fe200008f24f6 */
[----:B------:R-:W-:Y:S03]  /*1820*/  STL.64 [R1+0x30], R70 ;  /* 0x0000304601007387 */ /* 0x000fe60000100a00 */
[----:B------:R-:W-:Y:S02]  /*1830*/  @P0 LEA.HI.X R11, R2, c[0x0][0x1cc], R5, 0x1, P5 ;  /* 0x00007300020b0a11 */ /* 0x000fe400028f0c05 */
[----:B------:R-:W-:Y:S01]  /*1840*/  ISETP.GE.AND P5, PT, R22, 0x31, PT ;  /* 0x000000311600780c */ /* 0x000fe20003fa6270 */
[----:B-1----:R-:W-:-:S05]  /*1850*/  IMAD.WIDE.U32 R8, R231, 0x20, RZ ;  /* 0x00000020e7087825 */ /* 0x002fca00078e00ff */
[C---:B------:R-:W-:Y:S02]  /*1860*/  @P6 IADD3 R0, P1, R6.reuse, R8, RZ ;  /* 0x0000000806006210 */ /* 0x040fe40007f3e0ff */
[C---:B------:R-:W-:Y:S02]  /*1870*/  @P4 LEA R8, P3, R6.reuse, c[0x0][0x1c8], 0x1 ;  /* 0x0000720006084a11 */ /* 0x040fe400078608ff */
[----:B------:R-:W-:Y:S02]  /*1880*/  @P6 IADD3.X R2, R7, R9, R12, P1, !PT ;  /* 0x0000000907026210 */ /* 0x000fe40000ffe40c */
[----:B------:R-:W-:Y:S02]  /*1890*/  @P4 LEA.HI.X R9, R6, c[0x0][0x1cc], R7, 0x1, P3 ;  /* 0x0000730006094a11 */ /* 0x000fe400018f0c07 */
[----:B------:R-:W-:Y:S02]  /*18a0*/  @P6 LEA R16, P1, R0, c[0x0][0x1c8], 0x1 ;  /* 0x0000720000106a11 */ /* 0x000fe400078208ff */
[C---:B------:R-:W-:Y:S01]  /*18b0*/  ISETP.GE.AND P3, PT, R22.reuse, 0x51, PT ;  /* 0x000000511600780c */ /* 0x040fe20003f66270 */
[----:B------:R-:W-:Y:S01]  /*18c0*/  @!PT LDS RZ, [RZ] ;  /* 0x00000000fffff984 */ /* 0x000fe20000000800 */
[----:B------:R-:W-:Y:S01]  /*18d0*/  @!PT LDS RZ, [RZ] ;  /* 0x00000000fffff984 */ /* 0x000fe20000000800 */
[----:B------:R-:W-:Y:S01]  /*18e0*/  @!PT LDS RZ, [RZ] ;  /* 0x00000000fffff984 */ /* 0x000fe20000000800 */
[----:B------:R1:W-:Y:S01]  /*18f0*/  @P4 LDGSTS.E.BYPASS.LTC128B.128 [R245+0x3900], [R8.64], !P2 ;  /* 0x0390000008f54fae */ /* 0x0003e2000d101d48 */
[----:B------:R-:W-:-:S02]  /*1900*/  ISETP.GE.AND P4, PT, R22, 0x41, PT ;  /* 0x000000411600780c */ /* 0x000fc40003f86270 */
[----:B------:R-:W-:Y:S01]  /*1910*/  @P6 LEA.HI.X R17, R0, c[0x0][0x1cc], R2, 0x1, P1 ;  /* 0x0000730000116a11 */ /* 0x000fe200008f0c02 */
[----:B------:R-:W-:Y:S01]  /*1920*/  @P5 IMAD R0, R246, 0x30, RZ ;  /* 0x00000030f6005824 */ /* 0x000fe200078e02ff */
[----:B------:R2:W-:Y:S01]  /*1930*/  @P0 LDGSTS.E.BYPASS.LTC128B.128 [R245+0x4100], [R10.64], !P2 ;  /* 0x041000000af50fae */ /* 0x0005e2000d101d48 */
[----:B------:R-:W-:-:S03]  /*1940*/  ISETP.GE.AND P1, PT, R22, 0x61, PT ;  /* 0x000000611600780c */ /* 0x000fc60003f26270 */
[----:B------:R3:W-:Y:S10]  /*1950*/  @P6 LDGSTS.E.BYPASS.LTC128B.128 [R245+0x4900], [R16.64], !P2 ;  /* 0x0490000010f56fae */ /* 0x0007f4000d101d48 */
[----:B------:R-:W-:-:S02]  /*1960*/  @P1 IMAD R5, R246, 0x60, RZ ;  /* 0x00000060f6051824 */ /* 0x000fc400078e02ff */
[----:B-1----:R-:W-:-:S04]  /*1970*/  @P5 IMAD.WIDE.U32 R8, R231, 0x30, R6 ;  /* 0x00000030e7085825 */ /* 0x002fc800078e0006 */
[----:B------:R-:W-:Y:S01]  /*1980*/  @P5 IMAD.IADD R0, R9, 0x1, R0 ;  /* 0x0000000109005824 */ /* 0x000fe200078e0200 */
[----:B------:R-:W-:Y:S01]  /*1990*/  @P5 LEA R14, P0, R8, c[0x0][0x1c8], 0x1 ;  /* 0x00007200080e5a11 */ /* 0x000fe200078008ff */
[----:B--2---:R-:W-:-:S03]  /*19a0*/  @P3 IMAD R10, R246, 0x50, RZ ;  /* 0x00000050f60a3824 */ /* 0x004fc600078e02ff */
[----:B------:R-:W-:Y:S01]  /*19b0*/  @P5 LEA.HI.X R15, R8, c[0x0][0x1cc], R0, 0x1, P0 ;  /* 0x00007300080f5a11 */ /* 0x000fe200000f0c00 */
[C---:B------:R-:W-:Y:S01]  /*19c0*/  @P3 IMAD.WIDE.U32 R8, R231.reuse, 0x50, R6 ;  /* 0x00000050e7083825 */ /* 0x040fe200078e0006 */
[----:B------:R-:W-:-:S03]  /*19d0*/  @P4 LEA R0, P0, R231, R6, 0x6 ;  /* 0x00000006e7004211 */ /* 0x000fc600078030ff */
[----:B------:R1:W-:Y:S01]  /*19e0*/  @P5 LDGSTS.E.BYPASS.LTC128B.128 [R245+0x5100], [R14.64], !P2 ;  /* 0x051000000ef55fae */ /* 0x0003e2000d101d48 */
[C---:B------:R-:W-:Y:S01]  /*19f0*/  @P4 LEA.HI.X R2, R231.reuse, R7, R246, 0x6, P0 ;  /* 0x00000007e7024211 */ /* 0x040fe200000f34f6 */
[----:B------:R-:W-:Y:S01]  /*1a00*/  @P1 IMAD.WIDE.U32 R6, R231, 0x60, R6 ;  /* 0x00000060e7061825 */ /* 0x000fe200078e0006 */
[----:B------:R-:W-:-:S04]  /*1a10*/  @P4 LEA R12, P0, R0, c[0x0][0x1c8], 0x1 ;  /* 0x00007200000c4a11 */ /* 0x000fc800078008ff */
[----:B------:R-:W-:Y:S01]  /*1a20*/  @P4 LEA.HI.X R13, R0, c[0x0][0x1cc], R2, 0x1, P0 ;  /* 0x00007300000d4a11 */ /* 0x000fe200000f0c02 */
[----:B------:R-:W-:Y:S01]  /*1a30*/  @P3 IMAD.IADD R0, R9, 0x1, R10 ;  /* 0x0000000109003824 */ /* 0x000fe200078e020a */
[C---:B------:R-:W-:Y:S02]  /*1a40*/  @P3 LEA R10, P0, R8.reuse, c[0x0][0x1c8], 0x1 ;  /* 0x00007200080a3a11 */ /* 0x040fe400078008ff */
[----:B------:R-:W-:Y:S01]  /*1a50*/  LEA.HI R2, R25, R18, RZ, 0x1 ;  /* 0x0000001219027211 */ /* 0x000fe200078f08ff */
[----:B------:R1:W-:Y:S01]  /*1a60*/  @P4 LDGSTS.E.BYPASS.LTC128B.128 [R245+0x5900], [R12.64], !P2 ;  /* 0x059000000cf54fae */ /* 0x0003e2000d101d48 */
[----:B------:R-:W-:Y:S01]  /*1a70*/  @P3 LEA.HI.X R11, R8, c[0x0][0x1cc], R0, 0x1, P0 ;  /* 0x00007300080b3a11 */ /* 0x000fe200000f0c00 */
[----:B------:R-:W-:Y:S01]  /*1a80*/  @P1 IMAD.IADD R0, R7, 0x1, R5 ;  /* 0x0000000107001824 */ /* 0x000fe200078e0205 */
[----:B------:R-:W-:Y:S02]  /*1a90*/  @P1 LEA R8, P0, R6, c[0x0][0x1c8], 0x1 ;  /* 0x0000720006081a11 */ /* 0x000fe400078008ff */
[----:B------:R-:W-:Y:S01]  /*1aa0*/  LOP3.LUT R2, R2, 0xfffffffe, RZ, 0xc0, !PT ;  /* 0xfffffffe02027812 */ /* 0x000fe200078ec0ff */
[----:B------:R2:W-:Y:S01]  /*1ab0*/  @P3 LDGSTS.E.BYPASS.LTC128B.128 [R245+0x6100], [R10.64], !P2 ;  /* 0x061000000af53fae */ /* 0x0005e2000d101d48 */
[----:B------:R-:W-:Y:S01]  /*1ac0*/  @P1 LEA.HI.X R9, R6, c[0x0][0x1cc], R0, 0x1, P0 ;  /* 0x0000730006091a11 */ /* 0x000fe200000f0c00 */
[C---:B------:R-:W-:Y:S01]  /*1ad0*/  IMAD.SHL.U32 R0, R68.reuse, 0x40, RZ ;  /* 0x0000004044007824 */ /* 0x040fe200078e00ff */
[----:B------:R-:W-:Y:S01]  /*1ae0*/  LOP3.LUT P0, RZ, R68, 0x2, RZ, 0xc0, !PT ;  /* 0x0000000244ff7812 */ /* 0x000fe2000780c0ff */
[----:B------:R-:W-:Y:S01]  /*1af0*/  IMAD.IADD R18, R18, 0x1, -R2 ;  /* 0x0000000112127824 */ /* 0x000fe200078e0a02 */
[----:B------:R-:W-:Y:S01]  /*1b00*/  ISETP.GE.AND P3, PT, R20, c[0x0][0x1d4], PT ;  /* 0x0000750014007a0c */ /* 0x000fe20003f66270 */
[----:B------:R4:W-:Y:S01]  /*1b10*/  @P1 LDGSTS.E.BYPASS.LTC128B.128 [R245+0x6900], [R8.64], !P2 ;  /* 0x0690000008f51fae */ /* 0x0009e2000d101d48 */
[----:B------:R-:W-:Y:S01]  /*1b20*/  IMAD.SHL.U32 R2, R23, 0x40, RZ ;  /* 0x0000004017027824 */ /* 0x000fe200078e00ff */
[----:B------:R-:W-:Y:S01]  /*1b30*/  LOP3.LUT R0, R0, 0x1c0, RZ, 0xc0, !PT ;  /* 0x000001c000007812 */ /* 0x000fe200078ec0ff */
[----:B------:R-:W-:Y:S01]  /*1b40*/  IMAD.SHL.U32 R5, R18, 0x8, RZ ;  /* 0x0000000812057824 */ /* 0x000fe200078e00ff */
[----:B------:R-:W0:Y:S01]  /*1b50*/  LDGDEPBAR ;  /* 0x00000000000079af */ /* 0x000e220000000000 */
[----:B------:R-:W-:-:S02]  /*1b60*/  ISETP.LT.OR P6, PT, R22, 0x1, P3 ;  /* 0x000000011600780c */ /* 0x000fc40001fc1670 */
[----:B------:R-:W-:Y:S02]  /*1b70*/  LOP3.LUT R2, R2, 0x1c0, RZ, 0xc0, !PT ;  /* 0x000001c002027812 */ /* 0x000fe400078ec0ff */
[----:B------:R-:W-:Y:S02]  /*1b80*/  SHF.R.U32.HI R6, RZ, 0x3, R0 ;  /* 0x00000003ff067819 */ /* 0x000fe40000011600 */
[----:B------:R-:W-:Y:S01]  /*1b90*/  LOP3.LUT R7, R2, 0x8, R5, 0xf8, !PT ;  /* 0x0000000802077812 */ /* 0x000fe200078ef805 */
[----:B------:R-:W-:Y:S01]  /*1ba0*/  IMAD.SHL.U32 R5, R24, 0x40, RZ ;  /* 0x0000004018057824 */ /* 0x000fe200078e00ff */
[----:B------:R-:W-:Y:S02]  /*1bb0*/  SHF.R.U32.HI R2, RZ, 0x3, R2 ;  /* 0x00000003ff027819 */ /* 0x000fe40000011602 */
[----:B------:R-:W-:Y:S02]  /*1bc0*/  ISETP.LT.OR P5, PT, R22, 0x11, P3 ;  /* 0x000000111600780c */ /* 0x000fe40001fa1670 */
[----:B------:R-:W-:-:S02]  /*1bd0*/  LOP3.LUT R141, R7, R2, RZ, 0x3c, !PT ;  /* 0x00000002078d7212 */ /* 0x000fc400078e3cff */
[----:B------:R-:W-:Y:S01]  /*1be0*/  LOP3.LUT R5, R5, 0xfffffe00, RZ, 0xc0, !PT ;  /* 0xfffffe0005057812 */ /* 0x000fe200078ec0ff */
[----:B----4-:R-:W-:Y:S01]  /*1bf0*/  IMAD.SHL.U32 R8, R19, 0x8, RZ ;  /* 0x0000000813087824 */ /* 0x010fe200078e00ff */
[----:B------:R-:W-:-:S04]  /*1c00*/  DEPBAR.LE SB0, 0x1 ;  /* 0x000080400000791a */ /* 0x000fc80000000000 */
[----:B------:R-:W-:-:S04]  /*1c10*/  DEPBAR.LE SB0, 0x0 ;  /* 0x000080000000791a */ /* 0x000fc80000000000 */
[----:B------:R-:W-:Y:S01]  /*1c20*/  LOP3.LUT R8, R0, 0x8, R8, 0xf8, !PT ;  /* 0x0000000800087812 */ /* 0x000fe200078ef808 */
[----:B------:R-:W-:-:S03]  /*1c30*/  IMAD.SHL.U32 R0, R228, 0x20, RZ ;  /* 0x00000020e4007824 */ /* 0x000fc600078e00ff */
[----:B------:R-:W-:Y:S02]  /*1c40*/  LOP3.LUT R6, R8, R6, RZ, 0x3c, !PT ;  /* 0x0000000608067212 */ /* 0x000fe400078e3cff */
[----:B------:R-:W-:-:S03]  /*1c50*/  LOP3.LUT R2, R0, 0x7ffffc00, RZ, 0xc0, !PT ;  /* 0x7ffffc0000027812 */ /* 0x000fc600078ec0ff */
[----:B------:R-:W-:Y:S01]  /*1c60*/  IMAD R0, R18, 0x200, R6 ;  /* 0x0000020012007824 */ /* 0x000fe200078e0206 */
[----:B------:R-:W-:Y:S01]  /*1c70*/  IADD3 R2, R141, R5, R2 ;  /* 0x000000058d027210 */ /* 0x000fe20007ffe002 */
[----:B------:R-:W-:-:S04]  /*1c80*/  IMAD.WIDE.U32 R6, R21, c[0x0][0x208], RZ ;  /* 0x0000820015067a25 */ /* 0x000fc800078e00ff */
[----:B------:R-:W-:Y:S01]  /*1c90*/  IMAD.SHL.U32 R143, R0, 0x2, RZ ;  /* 0x00000002008f7824 */ /* 0x000fe200078e00ff */
[----:B------:R-:W-:Y:S01]  /*1ca0*/  BAR.SYNC.DEFER_BLOCKING 0x0 ;  /* 0x0000000000007b1d */ /* 0x000fe20000010000 */
[----:B------:R-:W-:-:S03]  /*1cb0*/  IMAD.SHL.U32 R234, R2, 0x2, RZ ;  /* 0x0000000202ea7824 */ /* 0x000fc600078e00ff */
[----:B------:R-:W-:Y:S01]  /*1cc0*/  IADD3 R0, R143, 0x3900, RZ ;  /* 0x000039008f007810 */ /* 0x000fe20007ffe0ff */
[--C-:B------:R-:W-:Y:S01]  /*1cd0*/  IMAD R237, R3, 0x2, R234.reuse ;  /* 0x0000000203ed7824 */ /* 0x100fe200078e02ea */
[----:B------:R-:W-:Y:S01]  /*1ce0*/  IADD3 R238, R143, 0x3920, RZ ;  /* 0x000039208fee7810 */ /* 0x000fe20007ffe0ff */
[----:B------:R-:W-:Y:S01]  /*1cf0*/  IMAD R235, R4, 0x2, R234 ;  /* 0x0000000204eb7824 */ /* 0x000fe200078e02ea */
[----:B------:R-:W-:Y:S01]  /*1d00*/  @P0 IADD3 R238, R0, -0x20, RZ ;  /* 0xffffffe000ee0810 */ /* 0x000fe20007ffe0ff */
[----:B------:R-:W-:Y:S02]  /*1d10*/  IMAD R0, R69, c[0x0][0x208], RZ ;  /* 0x0000820045007a24 */ /* 0x000fe400078e02ff */
[----:B------:R-:W-:Y:S01]  /*1d20*/  IMAD R236, R3, 0x2, R235 ;  /* 0x0000000203ec7824 */ /* 0x000fe200078e02eb */
[C---:B------:R-:W-:Y:S01]  /*1d30*/  IADD3 R244, R238.reuse, 0x800, RZ ;  /* 0x00000800eef47810 */ /* 0x040fe20007ffe0ff */
[----:B------:R-:W-:Y:S01]  /*1d40*/  IMAD R0, R21, c[0x0][0x20c], R0 ;  /* 0x0000830015007a24 */ /* 0x000fe200078e0200 */
[----:B------:R-:W-:-:S02]  /*1d50*/  IADD3 R243, R238, 0x1000, RZ ;  /* 0x00001000eef37810 */ /* 0x000fc40007ffe0ff */
[C---:B------:R-:W-:Y:S01]  /*1d60*/  IADD3 R242, R238.reuse, 0x1800, RZ ;  /* 0x00001800eef27810 */ /* 0x040fe20007ffe0ff */
[----:B------:R-:W-:Y:S01]  /*1d70*/  IMAD.IADD R0, R7, 0x1, R0 ;  /* 0x0000000107007824 */ /* 0x000fe200078e0200 */
[C---:B------:R-:W-:Y:S02]  /*1d80*/  IADD3 R241, R238.reuse, 0x2000, RZ ;  /* 0x00002000eef17810 */ /* 0x040fe40007ffe0ff */
[----:B------:R-:W-:Y:S01]  /*1d90*/  IADD3 R240, R238, 0x2800, RZ ;  /* 0x00002800eef07810 */ /* 0x000fe20007ffe0ff */
[----:B------:R-:W-:Y:S01]  /*1da0*/  IMAD R0, R0, 0x70, RZ ;  /* 0x0000007000007824 */ /* 0x000fe200078e02ff */
[----:B------:R-:W-:Y:S01]  /*1db0*/  IADD3 R239, R238, 0x3000, RZ ;  /* 0x00003000eeef7810 */ /* 0x000fe20007ffe0ff */
[----:B--2---:R-:W-:Y:S04]  /*1dc0*/  LDSM.16.M88.4 R8, [R234+0x9100] ;  /* 0x00910000ea08783b */ /* 0x004fe80000000200 */
[----:B------:R-:W2:Y:S04]  /*1dd0*/  LDSM.16.M88.4 R28, [R143+0x3900] ;  /* 0x003900008f1c783b */ /* 0x000ea80000000200 */
[----:B------:R-:W4:Y:S04]  /*1de0*/  LDSM.16.M88.4 R24, [R143+0x4100] ;  /* 0x004100008f18783b */ /* 0x000f280000000200 */
[----:B---3--:R-:W3:Y:S04]  /*1df0*/  LDSM.16.M88.4 R16, [R143+0x4900] ;  /* 0x004900008f10783b */ /* 0x008ee80000000200 */
[----:B------:R-:W5:Y:S04]  /*1e00*/  LDSM.16.M88.4 R32, [R143+0x5100] ;  /* 0x005100008f20783b */ /* 0x000f680000000200 */
[----:B------:R-:W3:Y:S04]  /*1e10*/  LDSM.16.M88.4 R36, [R143+0x5900] ;  /* 0x005900008f24783b */ /* 0x000ee80000000200 */
[----:B------:R-:W5:Y:S04]  /*1e20*/  LDSM.16.M88.4 R44, [R143+0x6100] ;  /* 0x006100008f2c783b */ /* 0x000f680000000200 */
[----:B------:R-:W5:Y:S04]  /*1e30*/  LDSM.16.M88.4 R40, [R143+0x6900] ;  /* 0x006900008f28783b */ /* 0x000f680000000200 */
[----:B-1----:R-:W1:Y:S04]  /*1e40*/  LDSM.16.M88.4 R12, [R234+0x7100] ;  /* 0x00710000ea0c783b */ /* 0x002e680000000200 */
[----:B------:R-:W-:Y:S04]  /*1e50*/  LDSM.16.M88.4 R52, [R238+0x800] ;  /* 0x00080000ee34783b */ /* 0x000fe80000000200 */
[----:B------:R-:W-:Y:S01]  /*1e60*/  LDSM.16.M88.4 R48, [R238+0x1000] ;  /* 0x00100000ee30783b */ /* 0x000fe20000000200 */
[C---:B--2---:R-:W-:Y:S03]  /*1e70*/  HMMA.16816.F32.BF16 R60, R8.reuse, R28, RZ ;  /* 0x0000001c083c723c */ /* 0x044fe600000418ff */
[----:B------:R-:W-:Y:S05]  /*1e80*/  LDSM.16.M88.4 R56, [R238] ;  /* 0x00000000ee38783b */ /* 0x000fea0000000200 */
[C---:B----4-:R-:W-:Y:S08]  /*1e90*/  HMMA.16816.F32.BF16 R64, R8.reuse, R24, RZ ;  /* 0x000000180840723c */ /* 0x050ff000000418ff */
[C---:B---3--:R-:W-:Y:S08]  /*1ea0*/  HMMA.16816.F32.BF16 R72, R8.reuse, R16, RZ ;  /* 0x000000100848723c */ /* 0x048ff000000418ff */
[C---:B-----5:R-:W-:Y:S08]  /*1eb0*/  HMMA.16816.F32.BF16 R76, R8.reuse, R32, RZ ;  /* 0x00000020084c723c */ /* 0x060ff000000418ff */
        /* <DEDUP_REMOVED lines=9> */
[----:B------:R-:W-:Y:S07]  /*1f50*/  HMMA.16816.F32.BF16 R188, R8, R42, RZ ;  /* 0x0000002a08bc723c */ /* 0x000fee00000418ff */
[----:B------:R-:W-:Y:S01]  /*1f60*/  IMAD.WIDE.U32 R8, R6, 0x70, R70 ;  /* 0x0000007006087825 */ /* 0x000fe200078e0046 */
[----:B-1----:R-:W-:Y:S03]  /*1f70*/  HMMA.16816.F32.BF16 R184, R12, R28, RZ ;  /* 0x0000001c0cb8723c */ /* 0x002fe600000418ff */
[----:B------:R-:W-:Y:S01]  /*1f80*/  IMAD.IADD R0, R9, 0x1, R0 ;  /* 0x0000000109007824 */ /* 0x000fe200078e0200 */
[----:B------:R-:W-:-:S04]  /*1f90*/  LEA R6, P1, R8, c[0x0][0x1f8], 0x1 ;  /* 0x00007e0008067a11 */ /* 0x000fc800078208ff */
[C---:B------:R-:W-:Y:S01]  /*1fa0*/  HMMA.16816.F32.BF16 R180, R12.reuse, R30, RZ ;  /* 0x0000001e0cb4723c */ /* 0x040fe200000418ff */
[----:B------:R-:W-:Y:S01]  /*1fb0*/  LDSM.16.M88.4 R28, [R238+0x2800] ;  /* 0x00280000ee1c783b */ /* 0x000fe20000000200 */
[----:B------:R-:W-:Y:S02]  /*1fc0*/  IADD3 R20, P0, R6, UR7, RZ ;  /* 0x0000000706147c10 */ /* 0x000fe4000ff1e0ff */
[----:B------:R-:W-:Y:S01]  /*1fd0*/  LEA.HI.X R7, R8, c[0x0][0x1fc], R0, 0x1, P1 ;  /* 0x00007f0008077a11 */ /* 0x000fe200008f0c00 */
[----:B------:R-:W-:Y:S01]  /*1fe0*/  IMAD.MOV.U32 R0, RZ, RZ, 0x40 ;  /* 0x00000040ff007424 */ /* 0x000fe200078e00ff */
[----:B------:R-:W-:Y:S01]  /*1ff0*/  LDSM.16.M88.4 R8, [R237+0x7100] ;  /* 0x00710000ed08783b */ /* 0x000fe20000000200 */
[----:B------:R-:W-:Y:S01]  /*2000*/  LOP3.LUT P1, RZ, R68, 0x4, RZ, 0xc0, !PT ;  /* 0x0000000444ff7812 */ /* 0x000fe2000782c0ff */
[----:B------:R-:W-:Y:S01]  /*2010*/  HMMA.16816.F32.BF16 R148, R12, R16, RZ ;  /* 0x000000100c94723c */ /* 0x000fe200000418ff */
[----:B------:R-:W-:Y:S02]  /*2020*/  IADD3.X R21, R7, UR5, RZ, P0, !PT ;  /* 0x0000000507157c10 */ /* 0x000fe400087fe4ff */
[----:B------:R-:W-:-:S02]  /*2030*/  ISETP.LT.OR P0, PT, R22, 0x21, P3 ;  /* 0x000000211600780c */ /* 0x000fc40001f01670 */
[----:B------:R-:W-:-:S03]  /*2040*/  SEL R0, R0, 0xffffffc0, !P1 ;  /* 0xffffffc000007807 */ /* 0x000fc60004800000 */
[----:B------:R-:W-:Y:S01]  /*2050*/  HMMA.16816.F32.BF16 R172, R12, R18, RZ ;  /* 0x000000120cac723c */ /* 0x000fe200000418ff */
[----:B------:R-:W1:Y:S01]  /*2060*/  LDSM.16.M88.4 R16, [R237+0x9100] ;  /* 0x00910000ed10783b */ /* 0x000e620000000200 */
[----:B------:R-:W-:Y:S02]  /*2070*/  IMAD.IADD R233, R143, 0x1, R0 ;  /* 0x000000018fe97824 */ /* 0x000fe400078e0200 */
[----:B------:R-:W-:Y:S01]  /*2080*/  IMAD.IADD R232, R0, 0x1, R238 ;  /* 0x0000000100e87824 */ /* 0x000fe200078e02ee */
[----:B------:R-:W-:-:S03]  /*2090*/  LOP3.LUT R0, R141, R5, RZ, 0xfc, !PT ;  /* 0x000000058d007212 */ /* 0x000fc600078efcff */
[C---:B------:R-:W-:Y:S08]  /*20a0*/  HMMA.16816.F32.BF16 R144, R12.reuse, R32, RZ ;  /* 0x000000200c90723c */ /* 0x040ff000000418ff */
[C---:B------:R-:W-:Y:S01]  /*20b0*/  HMMA.16816.F32.BF16 R168, R12.reuse, R34, RZ ;  /* 0x000000220ca8723c */ /* 0x040fe200000418ff */
[----:B------:R-:W2:Y:S07]  /*20c0*/  LDSM.16.M88.4 R32, [R238+0x2000] ;  /* 0x00200000ee20783b */ /* 0x000eae0000000200 */
[C---:B------:R-:W-:Y:S08]  /*20d0*/  HMMA.16816.F32.BF16 R156, R12.reuse, R24, RZ ;  /* 0x000000180c9c723c */ /* 0x040ff000000418ff */
[C---:B------:R-:W-:Y:S01]  /*20e0*/  HMMA.16816.F32.BF16 R176, R12.reuse, R26, RZ ;  /* 0x0000001a0cb0723c */ /* 0x040fe200000418ff */
[----:B------:R-:W-:Y:S07]  /*20f0*/  LDSM.16.M88.4 R24, [R238+0x3000] ;  /* 0x00300000ee18783b */ /* 0x000fee0000000200 */
[C---:B------:R-:W-:Y:S08]  /*2100*/  HMMA.16816.F32.BF16 R136, R12.reuse, R36, RZ ;  /* 0x000000240c88723c */ /* 0x040ff000000418ff */
[----:B------:R-:W-:Y:S01]  /*2110*/  HMMA.16816.F32.BF16 R160, R12, R38, RZ ;  /* 0x000000260ca0723c */ /* 0x000fe200000418ff */
[----:B------:R-:W3:Y:S04]  /*2120*/  LDSM.16.M88.4 R36, [R238+0x1800] ;  /* 0x00180000ee24783b */ /* 0x000ee80000000200 */
[----:B------:R-:W-:Y:S01]  /*2130*/  @!PT LDS RZ, [RZ] ;  /* 0x00000000fffff984 */ /* 0x000fe20000000800 */
[----:B------:R-:W-:Y:S01]  /*2140*/  @!PT LDS RZ, [RZ] ;  /* 0x00000000fffff984 */ /* 0x000fe20000000800 */
[----:B------:R-:W-:Y:S01]  /*2150*/  @!PT LDS RZ, [RZ] ;  /* 0x00000000fffff984 */ /* 0x000fe20000000800 */
[----:B------:R4:W-:Y:S01]  /*2160*/  LDGSTS.E.BYPASS.LTC128B.128 [R245+0x100], [R6.64], !P6 ;  /* 0x0010000006f57fae */ /* 0x0009e2000f101d48 */
[----:B------:R-:W-:-:S02]  /*2170*/  ISETP.LT.OR P6, PT, R22, 0x31, P3 ;  /* 0x000000311600780c */ /* 0x000fc40001fc1670 */
[----:B------:R-:W-:Y:S01]  /*2180*/  HMMA.16816.F32.BF16 R128, R12, R44, RZ ;  /* 0x0000002c0c80723c */ /* 0x000fe200000418ff */
[----:B------:R5:W-:Y:S01]  /*2190*/  LDGSTS.E.BYPASS.LTC128B.128 [R245+0x900], [R20.64], !P5 ;  /* 0x0090000014f57fae */ /* 0x000be2000e901d48 */
[----:B------:R-:W-:-:S06]  /*21a0*/  ISETP.LT.OR P5, PT, R22, 0x41, P3 ;  /* 0x000000411600780c */ /* 0x000fcc0001fa1670 */
[C---:B------:R-:W-:Y:S08]  /*21b0*/  HMMA.16816.F32.BF16 R152, R12.reuse, R46, RZ ;  /* 0x0000002e0c98723c */ /* 0x040ff000000418ff */
[C---:B------:R-:W-:Y:S08]  /*21c0*/  HMMA.16816.F32.BF16 R124, R12.reuse, R40, RZ ;  /* 0x000000280c7c723c */ /* 0x040ff000000418ff */
[----:B------:R-:W-:Y:S07]  /*21d0*/  HMMA.16816.F32.BF16 R132, R12, R42, RZ ;  /* 0x0000002a0c84723c */ /* 0x000fee00000418ff */
[----:B------:R-:W-:Y:S01]  /*21e0*/  IADD3 R12, P4, R20, UR7, RZ ;  /* 0x00000007140c7c10 */ /* 0x000fe2000ff9e0ff */
[----:B-1----:R-:W-:Y:S03]  /*21f0*/  HMMA.16816.F32.BF16 R44, R16, R28, R84 ;  /* 0x0000001c102c723c */ /* 0x002fe60000041854 */
[----:B------:R-:W-:-:S02]  /*2200*/  IADD3.X R13, R21, UR5, RZ, P4, !PT ;  /* 0x00000005150d7c10 */ /* 0x000fc4000a7fe4ff */
[----:B------:R-:W-:-:S03]  /*2210*/  IADD3 R14, P4, R12, UR7, RZ ;  /* 0x000000070c0e7c10 */ /* 0x000fc6000ff9e0ff */
[----:B------:R1:W-:Y:S01]  /*2220*/  LDGSTS.E.BYPASS.LTC128B.128 [R245+0x1100], [R12.64], !P0 ;  /* 0x011000000cf57fae */ /* 0x0003e2000c101d48 */
[----:B------:R-:W-:Y:S01]  /*2230*/  IADD3.X R15, R13, UR5, RZ, P4, !PT ;  /* 0x000000050d0f7c10 */ /* 0x000fe2000a7fe4ff */
[----:B--2---:R-:W-:Y:S01]  /*2240*/  HMMA.16816.F32.BF16 R40, R16, R32, R80 ;  /* 0x000000201028723c */ /* 0x004fe20000041850 */
[----:B----4-:R-:W-:-:S03]  /*2250*/  IADD3 R6, P4, R14, UR7, RZ ;  /* 0x000000070e067c10 */ /* 0x010fc6000ff9e0ff */
[----:B------:R2:W-:Y:S01]  /*2260*/  LDGSTS.E.BYPASS.LTC128B.128 [R245+0x1900], [R14.64], !P6 ;  /* 0x019000000ef57fae */ /* 0x0005e2000f101d48 */
[----:B------:R-:W-:Y:S02]  /*2270*/  IADD3.X R7, R15, UR5, RZ, P4, !PT ;  /* 0x000000050f077c10 */ /* 0x000fe4000a7fe4ff */
[C---:B------:R-:W-:Y:S01]  /*2280*/  ISETP.LT.OR P4, PT, R22.reuse, 0x51, P3 ;  /* 0x000000511600780c */ /* 0x040fe20001f81670 */
[C---:B------:R-:W-:Y:S01]  /*2290*/  HMMA.16816.F32.BF16 R100, R16.reuse, R48, R72 ;  /* 0x000000301064723c */ /* 0x040fe20000041848 */
[----:B------:R-:W-:Y:S01]  /*22a0*/  ISETP.LT.OR P3, PT, R22, 0x61, P3 ;  /* 0x000000611600780c */ /* 0x000fe20001f61670 */
[----:B------:R4:W-:Y:S06]  /*22b0*/  LDGSTS.E.BYPASS.LTC128B.128 [R245+0x2100], [R6.64], !P5 ;  /* 0x0210000006f57fae */ /* 0x0009ec000e901d48 */
[C---:B---3--:R-:W-:Y:S08]  /*22c0*/  HMMA.16816.F32.BF16 R92, R16.reuse, R36, R76 ;  /* 0x00000024105c723c */ /* 0x048ff0000004184c */
[----:B------:R-:W-:Y:S01]  /*22d0*/  HMMA.16816.F32.BF16 R220, R16, R54, R108 ;  /* 0x0000003610dc723c */ /* 0x000fe2000004186c */
[----:B-1----:R-:W-:-:S04]  /*22e0*/  IADD3 R12, P0, R6, UR7, RZ ;  /* 0x00000007060c7c10 */ /* 0x002fc8000ff1e0ff */
[----:B------:R-:W-:Y:S02]  /*22f0*/  IADD3.X R13, R7, UR5, RZ, P0, !PT ;  /* 0x00000005070d7c10 */ /* 0x000fe400087fe4ff */
[----:B--2---:R-:W-:Y:S01]  /*2300*/  IADD3 R14, P0, R12, UR7, RZ ;  /* 0x000000070c0e7c10 */ /* 0x004fe2000ff1e0ff */
[----:B------:R-:W-:Y:S02]  /*2310*/  HMMA.16816.F32.BF16 R116, R16, R56, R60 ;  /* 0x000000381074723c */ /* 0x000fe4000004183c */
[----:B------:R1:W-:Y:S01]  /*2320*/  LDGSTS.E.BYPASS.LTC128B.128 [R245+0x2900], [R12.64], !P4 ;  /* 0x029000000cf57fae */ /* 0x0003e2000e101d48 */
[----:B------:R-:W-:Y:S02]  /*2330*/  IADD3.X R15, R13, UR5, RZ, P0, !PT ;  /* 0x000000050d0f7c10 */ /* 0x000fe400087fe4ff */
[----:B------:R-:W-:-:S03]  /*2340*/  ISETP.GE.AND P0, PT, R140, 0x71, PT ;  /* 0x000000718c00780c */ /* 0x000fc60003f06270 */
[----:B------:R1:W-:Y:S01]  /*2350*/  LDGSTS.E.BYPASS.LTC128B.128 [R245+0x3100], [R14.64], !P3 ;  /* 0x031000000ef57fae */ /* 0x0003e2000d901d48 */
[C---:B------:R-:W-:Y:S03]  /*2360*/  HMMA.16816.F32.BF16 R104, R16.reuse, R52, R64 ;  /* 0x000000341068723c */ /* 0x040fe60000041840 */
[----:B-----5:R-:W-:Y:S04]  /*2370*/  LDSM.16.M88.4 R20, [R235+0x9100] ;  /* 0x00910000eb14783b */ /* 0x020fe80000000200 */
[----:B------:R-:W2:Y:S01]  /*2380*/  LDSM.16.M88.4 R84, [R233+0x5900] ;  /* 0x00590000e954783b */ /* 0x000ea20000000200 */
[C---:B------:R-:W-:Y:S03]  /*2390*/  HMMA.16816.F32.BF16 R88, R16.reuse, R24, R88 ;  /* 0x000000181058723c */ /* 0x040fe60000041858 */
[----:B------:R-:W3:Y:S04]  /*23a0*/  LDSM.16.M88.4 R80, [R233+0x6100] ;  /* 0x00610000e950783b */ /* 0x000ee80000000200 */
[----:B------:R-:W5:Y:S01]  /*23b0*/  LDSM.16.M88.4 R72, [R233+0x5100] ;  /* 0x00510000e948783b */ /* 0x000f620000000200 */
        /* <DEDUP_REMOVED lines=8> */
[----:B------:R-:W0:Y:S01]  /*2440*/  LDGDEPBAR ;  /* 0x00000000000079af */ /* 0x000e220000000000 */
[C---:B------:R-:W-:Y:S08]  /*2450*/  HMMA.16816.F32.BF16 R204, R16.reuse, R34, R164 ;  /* 0x0000002210cc723c */ /* 0x040ff000000418a4 */
[C---:B------:R-:W-:Y:S08]  /*2460*/  HMMA.16816.F32.BF16 R200, R16.reuse, R30, R192 ;  /* 0x0000001e10c8723c */ /* 0x040ff000000418c0 */
[----:B------:R-:W-:Y:S01]  /*2470*/  HMMA.16816.F32.BF16 R188, R16, R26, R188 ;  /* 0x0000001a10bc723c */ /* 0x000fe200000418bc */
[----:B------:R-:W1:Y:S07]  /*2480*/  LDSM.16.M88.4 R16, [R235+0x7100] ;  /* 0x00710000eb10783b */ /* 0x000e6e0000000200 */
        /* <DEDUP_REMOVED lines=17> */
[----:B------:R-:W-:Y:S01]  /*25a0*/  HMMA.16816.F32.BF16 R164, R8, R26, R132 ;  /* 0x0000001a08a4723c */ /* 0x000fe20000041884 */
[----:B------:R-:W1:Y:S04]  /*25b0*/  LDSM.16.M88.4 R8, [R236+0x9100] ;  /* 0x00910000ec08783b */ /* 0x000e680000000200 */
[----:B------:R-:W-:Y:S03]  /*25c0*/  LDSM.16.M88.4 R24, [R232+0x3000] ;  /* 0x00300000e818783b */ /* 0x000fe60000000200 */
[C---:B--2---:R-:W-:Y:S01]  /*25d0*/  HMMA.16816.F32.BF16 R144, R20.reuse, R84, R40 ;  /* 0x000000541490723c */ /* 0x044fe20000041828 */
[----:B------:R-:W2:Y:S07]  /*25e0*/  LDSM.16.M88.4 R40, [R232+0x1000] ;  /* 0x00100000e828783b */ /* 0x000eae0000000200 */
[----:B---3--:R-:W-:Y:S01]  /*25f0*/  HMMA.16816.F32.BF16 R132, R20, R80, R44 ;  /* 0x000000501484723c */ /* 0x008fe2000004182c */
[----:B------:R-:W3:Y:S01]  /*2600*/  LDSM.16.M88.4 R44, [R232+0x800] ;  /* 0x00080000e82c783b */ /* 0x000ee20000000200 */
[----:B------:R-:W-:-:S06]  /*2610*/  DEPBAR.LE SB0, 0x0 ;  /* 0x000080000000791a */ /* 0x000fcc0000000000 */
[C---:B-----5:R-:W-:Y:S08]  /*2620*/  HMMA.16816.F32.BF16 R148, R20.reuse, R72, R92 ;  /* 0x000000481494723c */ /* 0x060ff0000004185c */
[C---:B------:R-:W-:Y:S08]  /*2630*/  HMMA.16816.F32.BF16 R124, R20.reuse, R76, R88 ;  /* 0x0000004c147c723c */ /* 0x040ff00000041858 */
[C---:B------:R-:W-:Y:S08]  /*2640*/  HMMA.16816.F32.BF16 R160, R20.reuse, R64, R116 ;  /* 0x0000004014a0723c */ /* 0x040ff00000041874 */
[C---:B------:R-:W-:Y:S08]  /*2650*/  HMMA.16816.F32.BF16 R156, R20.reuse, R60, R104 ;  /* 0x0000003c149c723c */ /* 0x040ff00000041868 */
[C---:B------:R-:W-:Y:S08]  /*2660*/  HMMA.16816.F32.BF16 R152, R20.reuse, R68, R100 ;  /* 0x000000441498723c */ /* 0x040ff00000041864 */
[----:B------:R-:W-:Y:S08]  /*2670*/  HMMA.16816.F32.BF16 R120, R20, R66, R96 ;  /* 0x000000421478723c */ /* 0x000ff00000041860 */
[C---:B-1----:R-:W-:Y:S08]  /*2680*/  HMMA.16816.F32.BF16 R92, R16.reuse, R64, R184 ;  /* 0x00000040105c723c */ /* 0x042ff000000418b8 */
        /* <DEDUP_REMOVED lines=23> */
[C---:B--2---:R-:W-:Y:S08]  /*2800*/  HMMA.16816.F32.BF16 R152, R8.reuse, R40, R152 ;  /* 0x000000280898723c */ /* 0x044ff00000041898 */
        /* <DEDUP_REMOVED lines=57> */
.L_x_766:
[----:B----4-:R-:W-:Y:S01]  /*2ba0*/  LOP3.LUT R2, R228, 0xffffffe0, RZ, 0xc0, !PT ;  /* 0xffffffe0e4027812 */ /* 0x010fe200078ec0ff */
[----:B---3--:R-:W-:Y:S01]  /*2bb0*/  IMAD.IADD R6, R140, 0x1, R142 ;  /* 0x000000018c067824 */ /* 0x008fe200078e028e */
        /* <DEDUP_REMOVED lines=59> */
[----:B------:R-:W-:Y:S02]  /*2f70*/  FSEL R101, R63, -INF , P4 ;  /* 0xff8000003f657808 */ /* 0x000fe40002000000 */
[----:B------:R-:W-:Y:S02]  /*2f80*/  ISETP.GT.AND P4, PT, R2, 0x28, PT ;  /* 0x000000280200780c */ /* 0x000fe40003f84270 */
[----:B------:R-:W-:Y:S02]  /*2f90*/  FSEL R116, R57, -INF , P1 ;  /* 0xff80000039747808 */ /* 0x000fe40000800000 */
[----:B------:R-:W-:Y:S02]  /*2fa0*/  FMNMX.FTZ R5, R118, R5, !PT ;  /* 0x0000000576057209 */ /* 0x000fe40007810000 */
        /* <DEDUP_REMOVED lines=33> */
[----:B------:R-:W-:Y:S01]  /*31c0*/  ISETP.GT.AND P4, PT, R2, 0x40, PT ;  /* 0x000000400200780c */ /* 0x000fe20003f84270 */
[----:B------:R-:W-:Y:S01]  /*31d0*/  LDSM.16.MT88.4 R20, [R228+0x900] ;  /* 0x00090000e414783b */ /* 0x000fe20000004200 */
[----:B------:R-:W-:Y:S02]  /*31e0*/  FSEL R141, R37, -INF , P1 ;  /* 0xff800000258d7808 */ /* 0x000fe40000800000 */
[----:B------:R-:W-:Y:S02]  /*31f0*/  FMNMX.FTZ R5, R142, R5, !PT ;  /* 0x000000058e057209 */ /* 0x000fe40007810000 */
[----:B------:R-:W-:Y:S02]  /*3200*/  FSEL R126, R148, -INF , P3 ;  /* 0xff800000947e7808 */ /* 0x000fe40001800000 */
        /* <DEDUP_REMOVED lines=22> */
[----:B------:R-:W-:Y:S01]  /*3370*/  ISETP.GT.AND P4, PT, R2, 0x50, PT ;  /* 0x000000500200780c */ /* 0x000fe20003f84270 */
[----:B------:R-:W-:Y:S01]  /*3380*/  LDSM.16.MT88.4 R16, [R228+0x100] ;  /* 0x00010000e410783b */ /* 0x000fe20000004200 */
        /* <DEDUP_REMOVED lines=37> */
[----:B------:R-:W-:Y:S02]  /*35e0*/  FMNMX.FTZ R5, R111, R5, !PT ;  /* 0x000000056f057209 */ /* 0x000fe40007810000 */
[----:B------:R-:W-:Y:S02]  /*35f0*/  FMNMX.FTZ R8, R46, R47, !PT ;  /* 0x0000002f2e087209 */ /* 0x000fe40007810000 */
[----:B------:R-:W-:-:S02]  /*3600*/  FMNMX.FTZ R5, R152, R5, !PT ;  /* 0x0000000598057209 */ /* 0x000fc40007810000 */
[----:B------:R-:W-:Y:S02]  /*3610*/  FMNMX.FTZ R8, R80, R8, !PT ;  /* 0x0000000850087209 */ /* 0x000fe40007810000 */
[----:B------:R-:W-:Y:S01]  /*3620*/  FSEL R174, R174, -INF , P1 ;  /* 0xff800000aeae7808 */ /* 0x000fe20000800000 */
[----:B------:R-:W1:Y:S01]  /*3630*/  SHFL.BFLY PT, R6, R5, 0x2, 0x1f ;  /* 0x0c401f0005067f89 */ /* 0x000e6200000e0000 */
[----:B------:R-:W-:Y:S02]  /*3640*/  FSEL R172, R172, -INF , P1 ;  /* 0xff800000acac7808 */ /* 0x000fe40000800000 */
[----:B------:R-:W-:Y:S02]  /*3650*/  FSEL R166, R50, -INF , P1 ;  /* 0xff80000032a67808 */ /* 0x000fe40000800000 */
        /* <DEDUP_REMOVED lines=10> */
[----:B-1----:R-:W-:Y:S02]  /*3700*/  FMNMX.FTZ R5, R5, R6, !PT ;  /* 0x0000000605057209 */ /* 0x002fe40007810000 */
[----:B------:R-:W-:Y:S02]  /*3710*/  FSEL R249, R70, -INF , P6 ;  /* 0xff80000046f97808 */ /* 0x000fe40003000000 */
[----:B------:R-:W-:Y:S01]  /*3720*/  FSEL R248, R71, -INF , P5 ;  /* 0xff80000047f87808 */ /* 0x000fe20002800000 */
[----:B------:R-:W1:Y:S01]  /*3730*/  SHFL.BFLY PT, R6, R5, 0x1, 0x1f ;  /* 0x0c201f0005067f89 */ /* 0x000e6200000e0000 */
[----:B------:R-:W-:-:S02]  /*3740*/  FSEL R222, R78, -INF , P4 ;  /* 0xff8000004ede7808 */ /* 0x000fc40002000000 */
[----:B------:R-:W-:Y:S02]  /*3750*/  FSEL R219, R79, -INF , P3 ;  /* 0xff8000004fdb7808 */ /* 0x000fe40001800000 */
[----:B-1----:R-:W-:Y:S02]  /*3760*/  FMNMX.FTZ R138, R5, R6, !PT ;  /* 0x00000006058a7209 */ /* 0x002fe40007810000 */
[----:B------:R-:W-:Y:S02]  /*3770*/  FMNMX.FTZ R5, R15, R24, !PT ;  /* 0x000000180f057209 */ /* 0x000fe40007810000 */
[----:B------:R-:W-:Y:S01]  /*3780*/  FMNMX.FTZ R6, R27, R28, !PT ;  /* 0x0000001c1b067209 */ /* 0x000fe20007810000 */
[----:B------:R-:W-:Y:S01]  /*3790*/  FMUL.FTZ R7, R138, c[0x0][0x2d0] ;  /* 0x0000b4008a077a20 */ /* 0x000fe20000410000 */
        /* <DEDUP_REMOVED lines=29> */
[----:B------:R-:W-:Y:S02]  /*3970*/  FSETP.NEU.FTZ.AND P1, PT, R138, -INF , PT ;  /* 0xff8000008a00780b */ /* 0x000fe40003f3d000 */
[----:B------:R-:W-:Y:S02]  /*3980*/  FMNMX.FTZ R5, R161, R5, !PT ;  /* 0x00000005a1057209 */ /* 0x000fe40007810000 */
[----:B------:R-:W-:-:S02]  /*3990*/  FMNMX.FTZ R6, R163, R6, !PT ;  /* 0x00000006a3067209 */ /* 0x000fc40007810000 */
[----:B------:R-:W-:Y:S02]  /*39a0*/  FMNMX.FTZ R5, R160, R5, !PT ;  /* 0x00000005a0057209 */ /* 0x000fe40007810000 */
[----:B------:R-:W-:Y:S02]  /*39b0*/  FSEL R7, R7, RZ, P1 ;  /* 0x000000ff07077208 */ /* 0x000fe40000800000 */
[----:B------:R-:W-:Y:S02]  /*39c0*/  FMNMX.FTZ R5, R162, R5, !PT ;  /* 0x00000005a2057209 */ /* 0x000fe40007810000 */
[----:B------:R-:W-:Y:S02]  /*39d0*/  ISETP.GT.AND P1, PT, R2, 0x59, PT ;  /* 0x000000590200780c */ /* 0x000fe40003f24270 */
[----:B------:R-:W-:Y:S02]  /*39e0*/  FMNMX.FTZ R5, R134, R5, !PT ;  /* 0x0000000586057209 */ /* 0x000fe40007810000 */
[----:B------:R-:W-:-:S02]  /*39f0*/  FSEL R173, R173, -INF , P1 ;  /* 0xff800000adad7808 */ /* 0x000fc40000800000 */
        /* <DEDUP_REMOVED lines=21> */
[----:B------:R-:W-:Y:S01]  /*3b50*/  FMNMX.FTZ R2, R175, R2, !PT ;  /* 0x00000002af027209 */ /* 0x000fe20007810000 */
[----:B------:R-:W1:Y:S01]  /*3b60*/  SHFL.BFLY PT, R6, R136, 0x2, 0x1f ;  /* 0x0c401f0088067f89 */ /* 0x000e6200000e0000 */
        /* <DEDUP_REMOVED lines=9> */
[----:B------:R-:W-:Y:S01]  /*3c00*/  FSEL R132, R51, -INF , P1 ;  /* 0xff80000033847808 */ /* 0x000fe20000800000 */
[----:B------:R-:W2:Y:S01]  /*3c10*/  SHFL.BFLY PT, R8, R2, 0x2, 0x1f ;  /* 0x0c401f0002087f89 */ /* 0x000ea200000e0000 */
[----:B------:R-:W-:Y:S02]  /*3c20*/  FMNMX.FTZ R5, R187, R5, !PT ;  /* 0x00000005bb057209 */ /* 0x000fe40007810000 */
[----:B-1----:R-:W-:Y:S01]  /*3c30*/  FMNMX.FTZ R136, R136, R6, !PT ;  /* 0x0000000688887209 */ /* 0x002fe20007810000 */
[----:B------:R-:W-:Y:S01]  /*3c40*/  FFMA.FTZ R6, R10, c[0x0][0x2d0], -R7 ;  /* 0x0000b4000a067a23 */ /* 0x000fe20000010807 */
[----:B------:R-:W-:-:S03]  /*3c50*/  FMNMX.FTZ R5, R202, R5, !PT ;  /* 0x00000005ca057209 */ /* 0x000fc60007810000 */
[----:B------:R-:W1:Y:S01]  /*3c60*/  SHFL.BFLY PT, R9, R136, 0x1, 0x1f ;  /* 0x0c201f0088097f89 */ /* 0x000e6200000e0000 */
[----:B------:R-:W-:Y:S01]  /*3c70*/  FMNMX.FTZ R5, R204, R5, !PT ;  /* 0x00000005cc057209 */ /* 0x000fe20007810000 */
[----:B------:R3:W-:Y:S01]  /*3c80*/  MUFU.EX2 R197, R6 ;  /* 0x0000000600c57308 */ /* 0x0007e20000000800 */
[----:B--2---:R-:W-:Y:S02]  /*3c90*/  FMNMX.FTZ R2, R2, R8, !PT ;  /* 0x0000000802027209 */ /* 0x004fe40007810000 */
[----:B---3--:R-:W-:Y:S01]  /*3ca0*/  FMNMX.FTZ R6, R167, R5, !PT ;  /* 0x00000005a7067209 */ /* 0x008fe20007810000 */
[----:B------:R-:W-:Y:S02]  /*3cb0*/  FFMA.FTZ R5, R11, c[0x0][0x2d0], -R7 ;  /* 0x0000b4000b057a23 */ /* 0x000fe40000010807 */
[----:B------:R-:W2:Y:S01]  /*3cc0*/  SHFL.BFLY PT, R11, R2, 0x1, 0x1f ;  /* 0x0c201f00020b7f89 */ /* 0x000ea200000e0000 */
[----:B------:R-:W-:Y:S01]  /*3cd0*/  FMNMX.FTZ R6, R170, R6, !PT ;  /* 0x00000006aa067209 */ /* 0x000fe20007810000 */
[----:B------:R3:W4:Y:S01]  /*3ce0*/  MUFU.EX2 R182, R5 ;  /* 0x0000000500b67308 */ /* 0x0007220000000800 */
[----:B-1----:R-:W-:-:S02]  /*3cf0*/  FMNMX.FTZ R136, R136, R9, !PT ;  /* 0x0000000988887209 */ /* 0x002fc40007810000 */
[----:B------:R-:W-:Y:S02]  /*3d00*/  FMNMX.FTZ R6, R166, R6, !PT ;  /* 0x00000006a6067209 */ /* 0x000fe40007810000 */
[C---:B------:R-:W-:Y:S01]  /*3d10*/  FSETP.NEU.FTZ.AND P1, PT, R136.reuse, -INF , PT ;  /* 0xff8000008800780b */ /* 0x040fe20003f3d000 */
[----:B------:R-:W-:Y:S01]  /*3d20*/  FMUL.FTZ R9, R136, c[0x0][0x2d0] ;  /* 0x0000b40088097a20 */ /* 0x000fe20000410000 */
[----:B------:R-:W-:Y:S01]  /*3d30*/  FMNMX.FTZ R6, R132, R6, !PT ;  /* 0x0000000684067209 */ /* 0x000fe20007810000 */
[----:B---3--:R-:W-:Y:S01]  /*3d40*/  FFMA.FTZ R5, R12, c[0x0][0x2d0], -R7 ;  /* 0x0000b4000c057a23 */ /* 0x008fe20000010807 */
[----:B----4-:R-:W-:-:S03]  /*3d50*/  F2FP.BF16.PACK_AB R12, R182, R197 ;  /* 0x000000c5b60c723e */ /* 0x010fc600000010ff */
        /* <DEDUP_REMOVED lines=21> */
[----:B--2---:R-:W-:-:S07]  /*3eb0*/  FFMA.FTZ R5, R24, c[0x0][0x2d0], -R6 ;  /* 0x0000b40018057a23 */ /* 0x004fce0000010806 */
[----:B------:R2:W3:Y:S01]  /*3ec0*/  MUFU.EX2 R192, R5 ;  /* 0x0000000500c07308 */ /* 0x0004e20000000800 */
[----:B-1----:R-:W-:-:S05]  /*3ed0*/  IMAD.MOV.U32 R4, RZ, RZ, R72 ;  /* 0x000000ffff047224 */ /* 0x002fca00078e0048 */
[----:B------:R-:W-:Y:S01]  /*3ee0*/  F2FP.BF16.PACK_AB R10, R4, R189 ;  /* 0x000000bd040a723e */ /* 0x000fe200000010ff */
[----:B--2---:R-:W-:-:S05]  /*3ef0*/  FMUL.FTZ R5, R2, c[0x0][0x2d0] ;  /* 0x0000b40002057a20 */ /* 0x004fca0000410000 */
[----:B------:R-:W-:-:S05]  /*3f00*/  FSEL R5, R5, RZ, P1 ;  /* 0x000000ff05057208 */ /* 0x000fca0000800000 */
[--C-:B------:R-:W-:Y:S02]  /*3f10*/  FFMA.FTZ R9, R27, c[0x0][0x2d0], -R5.reuse ;  /* 0x0000b4001b097a23 */ /* 0x100fe40000010805 */
[--C-:B------:R-:W-:Y:S01]  /*3f20*/  FFMA.FTZ R0, R28, c[0x0][0x2d0], -R5.reuse ;  /* 0x0000b4001c007a23 */ /* 0x100fe20000010805 */
[----:B------:R-:W-:Y:S01]  /*3f30*/  LDSM.16.MT88.4 R24, [R231+0x100] ;  /* 0x00010000e718783b */ /* 0x000fe20000004200 */
[----:B------:R1:W-:Y:S08]  /*3f40*/  MUFU.EX2 R155, R9 ;  /* 0x00000009009b7308 */ /* 0x0003f00000000800 */
[----:B------:R2:W4:Y:S01]  /*3f50*/  MUFU.EX2 R154, R0 ;  /* 0x00000000009a7308 */ /* 0x0005220000000800 */
[----:B-1----:R-:W1:Y:S01]  /*3f60*/  SHFL.BFLY PT, R9, R8, 0x1, 0x1f ;  /* 0x0c201f0008097f89 */ /* 0x002e6200000e0000 */
[----:B--2---:R-:W-:-:S06]  /*3f70*/  FFMA.FTZ R0, R29, c[0x0][0x2d0], -R5 ;  /* 0x0000b4001d007a23 */ /* 0x004fcc0000010805 */
[----:B------:R2:W-:Y:S01]  /*3f80*/  MUFU.EX2 R188, R0 ;  /* 0x0000000000bc7308 */ /* 0x0005e20000000800 */
[----:B-1----:R-:W-:Y:S02]  /*3f90*/  FMNMX.FTZ R137, R8, R9, !PT ;  /* 0x0000000908897209 */ /* 0x002fe40007810000 */
[----:B---3--:R-:W-:Y:S01]  /*3fa0*/  F2FP.BF16.PACK_AB R8, R192, R191 ;  /* 0x000000bfc008723e */ /* 0x008fe200000010ff */
[----:B--2---:R-:W-:Y:S01]  /*3fb0*/  FFMA.FTZ R0, R44, c[0x0][0x2d0], -R5 ;  /* 0x0000b4002c007a23 */ /* 0x004fe20000010805 */
[C---:B------:R-:W-:Y:S01]  /*3fc0*/  FSETP.NEU.FTZ.AND P1, PT, R137.reuse, -INF , PT ;  /* 0xff8000008900780b */ /* 0x040fe20003f3d000 */
[----:B------:R-:W-:Y:S01]  /*3fd0*/  FMUL.FTZ R3, R137, c[0x0][0x2d0] ;  /* 0x0000b40089037a20 */ /* 0x000fe20000410000 */
[----:B----4-:R-:W-:Y:S01]  /*3fe0*/  F2FP.BF16.PACK_AB R9, R154, R155 ;  /* 0x0000009b9a09723e */ /* 0x010fe200000010ff */
[----:B------:R1:W2:Y:S02]  /*3ff0*/  MUFU.EX2 R109, R0 ;  /* 0x00000000006d7308 */ /* 0x0002a40000000800 */
[----:B-1----:R-:W-:Y:S01]  /*4000*/  FFMA.FTZ R0, R31, c[0x0][0x2d0], -R7 ;  /* 0x0000b4001f007a23 */ /* 0x002fe20000010807 */
[----:B--2---:R-:W-:-:S05]  /*4010*/  F2FP.BF16.PACK_AB R11, R109, R188 ;  /* 0x000000bc6d0b723e */ /* 0x004fca00000010ff */
[----:B------:R1:W-:Y:S02]  /*4020*/  MUFU.EX2 R153, R0 ;  /* 0x0000000000997308 */ /* 0x0003e40000000800 */
[C---:B------:R-:W-:Y:S08]  /*4030*/  HMMA.16816.F32.BF16 R76, R8.reuse, R16, RZ ;  /* 0x00000010084c723c */ /* 0x040ff000000418ff */
[----:B------:R-:W-:Y:S01]  /*4040*/  HMMA.16816.F32.BF16 R60, R8, R18, RZ ;  /* 0x00000012083c723c */ /* 0x000fe200000418ff */
[----:B-1----:R-:W-:-:S02]  /*4050*/  FFMA.FTZ R0, R30, c[0x0][0x2d0], -R7 ;  /* 0x0000b4001e007a23 */ /* 0x002fc40000010807 */
[----:B------:R-:W1:Y:S02]  /*4060*/  LDSM.16.MT88.4 R28, [R230+0x900] ;  /* 0x00090000e61c783b */ /* 0x000e640000004200 */
[----:B------:R2:W-:Y:S03]  /*4070*/  MUFU.EX2 R169, R0 ;  /* 0x0000000000a97308 */ /* 0x0005e60000000800 */
[C---:B------:R-:W-:Y:S08]  /*4080*/  HMMA.16816.F32.BF16 R72, R8.reuse, R24, RZ ;  /* 0x000000180848723c */ /* 0x040ff000000418ff */
[----:B------:R-:W-:Y:S01]  /*4090*/  HMMA.16816.F32.BF16 R56, R8, R26, RZ ;  /* 0x0000001a0838723c */ /* 0x000fe200000418ff */
[----:B--2---:R-:W-:Y:S01]  /*40a0*/  FSEL R0, R3, RZ, P1 ;  /* 0x000000ff03007208 */ /* 0x004fe20000800000 */
[----:B------:R-:W-:-:S06]  /*40b0*/  FFMA.FTZ R3, R45, c[0x0][0x2d0], -R7 ;  /* 0x0000b4002d037a23 */ /* 0x000fcc0000010807 */
[C---:B------:R-:W-:Y:S01]  /*40c0*/  HMMA.16816.F32.BF16 R68, R8.reuse, R32, RZ ;  /* 0x000000200844723c */ /* 0x040fe200000418ff */
[----:B------:R2:W-:Y:S07]  /*40d0*/  MUFU.EX2 R196, R3 ;  /* 0x0000000300c47308 */ /* 0x0005ee0000000800 */
[C---:B------:R-:W-:Y:S08]  /*40e0*/  HMMA.16816.F32.BF16 R64, R8.reuse, R36, RZ ;  /* 0x000000240840723c */ /* 0x040ff000000418ff */
[----:B------:R-:W-:Y:S01]  /*40f0*/  HMMA.16816.F32.BF16 R52, R8, R34, RZ ;  /* 0x000000220834723c */ /* 0x000fe200000418ff */
[----:B--2---:R-:W-:-:S04]  /*4100*/  FFMA.FTZ R3, R46, c[0x0][0x2d0], -R0 ;  /* 0x0000b4002e037a23 */ /* 0x004fc80000010800 */
[----:B------:R2:W-:Y:S03]  /*4110*/  MUFU.EX2 R176, R3 ;  /* 0x0000000300b07308 */ /* 0x0005e60000000800 */
[----:B------:R-:W-:Y:S01]  /*4120*/  HMMA.16816.F32.BF16 R48, R8, R38, RZ ;  /* 0x000000260830723c */ /* 0x000fe200000418ff */
[----:B--2---:R-:W-:-:S04]  /*4130*/  FFMA.FTZ R3, R47, c[0x0][0x2d0], -R0 ;  /* 0x0000b4002f037a23 */ /* 0x004fc80000010800 */
[----:B------:R2:W3:Y:S02]  /*4140*/  MUFU.EX2 R135, R3 ;  /* 0x0000000300877308 */ /* 0x0004e40000000800 */
[----:B--2---:R-:W-:Y:S01]  /*4150*/  FFMA.FTZ R3, R80, c[0x0][0x2d0], -R0 ;  /* 0x0000b40050037a23 */ /* 0x004fe20000010800 */
[----:B---3--:R-:W-:-:S05]  /*4160*/  F2FP.BF16.PACK_AB R13, R135, R176 ;  /* 0x000000b0870d723e */ /* 0x008fca00000010ff */
        /* <DEDUP_REMOVED lines=8> */
[----:B--2---:R-:W-:-:S04]  /*41f0*/  FFMA.FTZ R3, R83, c[0x0][0x2d0], -R6 ;  /* 0x0000b40053037a23 */ /* 0x004fc80000010806 */
[----:B------:R2:W3:Y:S03]  /*4200*/  MUFU.EX2 R110, R3 ;  /* 0x00000003006e7308 */ /* 0x0004e60000000800 */
[C---:B------:R-:W-:Y:S08]  /*4210*/  HMMA.16816.F32.BF16 R80, R12.reuse, R16, RZ ;  /* 0x000000100c50723c */ /* 0x040ff000000418ff */
[----:B------:R-:W-:Y:S01]  /*4220*/  HMMA.16816.F32.BF16 R96, R12, R34, RZ ;  /* 0x000000220c60723c */ /* 0x000fe200000418ff */
[----:B--2---:R-:W-:-:S07]  /*4230*/  FFMA.FTZ R3, R84, c[0x0][0x2d0], -R6 ;  /* 0x0000b40054037a23 */ /* 0x004fce0000010806 */
[----:B------:R-:W-:Y:S01]  /*4240*/  HMMA.16816.F32.BF16 R32, R12, R36, RZ ;  /* 0x000000240c20723c */ /* 0x000fe200000418ff */
[----:B---3--:R-:W-:Y:S01]  /*4250*/  F2FP.BF16.PACK_AB R8, R110, R171 ;  /* 0x000000ab6e08723e */ /* 0x008fe200000010ff */
[----:B------:R2:W-:Y:S02]  /*4260*/  MUFU.EX2 R194, R3 ;  /* 0x0000000300c27308 */ /* 0x0005e40000000800 */
[----:B--2---:R-:W-:-:S04]  /*4270*/  FFMA.FTZ R3, R85, c[0x0][0x2d0], -R6 ;  /* 0x0000b40055037a23 */ /* 0x004fc80000010806 */
[----:B------:R-:W-:Y:S01]  /*4280*/  HMMA.16816.F32.BF16 R84, R12, R18, RZ ;  /* 0x000000120c54723c */ /* 0x000fe200000418ff */
[----:B------:R-:W2:Y:S01]  /*4290*/  LDSM.16.MT88.4 R16, [R231+0x900] ;  /* 0x00090000e710783b */ /* 0x000ea20000004200 */
[----:B------:R3:W4:Y:S02]  /*42a0*/  MUFU.EX2 R180, R3 ;  /* 0x0000000300b47308 */ /* 0x0007240000000800 */
[----:B---3--:R-:W-:Y:S01]  /*42b0*/  FFMA.FTZ R3, R88, c[0x0][0x2d0], -R5 ;  /* 0x0000b40058037a23 */ /* 0x008fe20000010805 */
[----:B----4-:R-:W-:-:S05]  /*42c0*/  F2FP.BF16.PACK_AB R10, R180, R194 ;  /* 0x000000c2b40a723e */ /* 0x010fca00000010ff */
[----:B------:R3:W-:Y:S02]  /*42d0*/  MUFU.EX2 R165, R3 ;  /* 0x0000000300a57308 */ /* 0x0007e40000000800 */
[--C-:B---3--:R-:W-:Y:S02]  /*42e0*/  FFMA.FTZ R3, R89, c[0x0][0x2d0], -R5.reuse ;  /* 0x0000b40059037a23 */ /* 0x108fe40000010805 */
[----:B------:R-:W-:Y:S01]  /*42f0*/  HMMA.16816.F32.BF16 R88, R12, R26, RZ ;  /* 0x0000001a0c58723c */ /* 0x000fe200000418ff */
[----:B------:R-:W3:Y:S03]  /*4300*/  LDSM.16.MT88.4 R24, [R229+0x900] ;  /* 0x00090000e518783b */ /* 0x000ee60000004200 */
[----:B------:R4:W5:Y:S02]  /*4310*/  MUFU.EX2 R190, R3 ;  /* 0x0000000300be7308 */ /* 0x0009640000000800 */
[----:B----4-:R-:W-:Y:S01]  /*4320*/  FFMA.FTZ R3, R92, c[0x0][0x2d0], -R5 ;  /* 0x0000b4005c037a23 */ /* 0x010fe20000010805 */
[----:B-----5:R-:W-:-:S05]  /*4330*/  F2FP.BF16.PACK_AB R9, R190, R165 ;  /* 0x000000a5be09723e */ /* 0x020fca00000010ff */
[----:B------:R4:W-:Y:S02]  /*4340*/  MUFU.EX2 R183, R3 ;  /* 0x0000000300b77308 */ /* 0x0009e40000000800 */
[----:B----4-:R-:W-:-:S06]  /*4350*/  FFMA.FTZ R3, R93, c[0x0][0x2d0], -R5 ;  /* 0x0000b4005d037a23 */ /* 0x010fcc0000010805 */
[----:B------:R4:W5:Y:S02]  /*4360*/  MUFU.EX2 R181, R3 ;  /* 0x0000000300b57308 */ /* 0x0009640000000800 */
[----:B----4-:R-:W-:Y:S01]  /*4370*/  FFMA.FTZ R3, R94, c[0x0][0x2d0], -R0 ;  /* 0x0000b4005e037a23 */ /* 0x010fe20000010800 */
[----:B-----5:R-:W-:-:S05]  /*4380*/  F2FP.BF16.PACK_AB R11, R181, R183 ;  /* 0x000000b7b50b723e */ /* 0x020fca00000010ff */
[----:B------:R4:W-:Y:S02]  /*4390*/  MUFU.EX2 R226, R3 ;  /* 0x0000000300e27308 */ /* 0x0009e40000000800 */
[C---:B------:R-:W-:Y:S08]  /*43a0*/  HMMA.16816.F32.BF16 R144, R8.reuse, R20, R76 ;  /* 0x000000140890723c */ /* 0x040ff0000004184c */
[----:B-1----:R-:W-:Y:S01]  /*43b0*/  HMMA.16816.F32.BF16 R48, R8, R30, R48 ;  /* 0x0000001e0830723c */ /* 0x002fe20000041830 */
[----:B----4-:R-:W-:-:S04]  /*43c0*/  FFMA.FTZ R3, R95, c[0x0][0x2d0], -R0 ;  /* 0x0000b4005f037a23 */ /* 0x010fc80000010800 */
[----:B------:R1:W4:Y:S03]  /*43d0*/  MUFU.EX2 R225, R3 ;  /* 0x0000000300e17308 */ /* 0x0003260000000800 */
[----:B------:R-:W-:Y:S01]  /*43e0*/  HMMA.16816.F32.BF16 R92, R12, R38, RZ ;  /* 0x000000260c5c723c */ /* 0x000fe200000418ff */
[----:B------:R-:W-:Y:S01]  /*43f0*/  LDSM.16.MT88.4 R12, [R228+0x1100] ;  /* 0x00110000e40c783b */ /* 0x000fe20000004200 */
[----:B-1----:R-:W-:-:S04]  /*4400*/  FFMA.FTZ R3, R100, c[0x0][0x2d0], -R0 ;  /* 0x0000b40064037a23 */ /* 0x002fc80000010800 */
[----:B------:R1:W-:Y:S02]  /*4410*/  MUFU.EX2 R227, R3 ;  /* 0x0000000300e37308 */ /* 0x0003e40000000800 */
[----:B-1----:R-:W-:Y:S02]  /*4420*/  FFMA.FTZ R3, R101, c[0x0][0x2d0], -R0 ;  /* 0x0000b40065037a23 */ /* 0x002fe40000010800 */
[C---:B--2---:R-:W-:Y:S04]  /*4430*/  HMMA.16816.F32.BF16 R100, R8.reuse, R16, R72 ;  /* 0x000000100864723c */ /* 0x044fe80000041848 */
[----:B------:R1:W2:Y:S04]  /*4440*/  MUFU.EX2 R224, R3 ;  /* 0x0000000300e07308 */ /* 0x0002a80000000800 */
        /* <DEDUP_REMOVED lines=10> */
[----:B----4-:R-:W-:Y:S02]  /*44f0*/  F2FP.BF16.PACK_AB R9, R225, R226 ;  /* 0x000000e2e109723e */ /* 0x010fe400000010ff */
[----:B------:R-:W-:-:S02]  /*4500*/  F2FP.BF16.PACK_AB R10, R196, R169 ;  /* 0x000000a9c40a723e */ /* 0x000fc400000010ff */
[----:B--2---:R-:W-:Y:S01]  /*4510*/  F2FP.BF16.PACK_AB R11, R224, R227 ;  /* 0x000000e3e00b723e */ /* 0x004fe200000010ff */
[----:B-1----:R-:W-:-:S06]  /*4520*/  FFMA.FTZ R3, R106, c[0x0][0x2d0], -R6 ;  /* 0x0000b4006a037a23 */ /* 0x002fcc0000010806 */
[C---:B------:R-:W-:Y:S01]  /*4530*/  HMMA.16816.F32.BF16 R76, R8.reuse, R24, R40 ;  /* 0x00000018084c723c */ /* 0x040fe20000041828 */
[----:B------:R1:W-:Y:S07]  /*4540*/  MUFU.EX2 R212, R3 ;  /* 0x0000000300d47308 */ /* 0x0003ee0000000800 */
[C---:B------:R-:W-:Y:S01]  /*4550*/  HMMA.16816.F32.BF16 R40, R8.reuse, R26, R96 ;  /* 0x0000001a0828723c */ /* 0x040fe20000041860 */
[----:B------:R-:W2:Y:S06]  /*4560*/  LDSM.16.MT88.4 R24, [R230+0x1100] ;  /* 0x00110000e618783b */ /* 0x000eac0000004200 */
[----:B------:R-:W-:Y:S01]  /*4570*/  IMAD.MOV.U32 R99, RZ, RZ, R111 ;  /* 0x000000ffff637224 */ /* 0x000fe200078e006f */
[----:B------:R-:W-:Y:S01]  /*4580*/  HMMA.16816.F32.BF16 R52, R8, R20, R80 ;  /* 0x000000140834723c */ /* 0x000fe20000041850 */
[----:B------:R-:W-:-:S02]  /*4590*/  IMAD.MOV.U32 R98, RZ, RZ, R110 ;  /* 0x000000ffff627224 */ /* 0x000fc400078e006e */
[----:B-1----:R-:W-:Y:S02]  /*45a0*/  FFMA.FTZ R3, R107, c[0x0][0x2d0], -R6 ;  /* 0x0000b4006b037a23 */ /* 0x002fe40000010806 */
[----:B------:R-:W-:Y:S02]  /*45b0*/  IMAD.MOV.U32 R97, RZ, RZ, R169 ;  /* 0x000000ffff617224 */ /* 0x000fe400078e00a9 */
[----:B------:R1:W4:Y:S01]  /*45c0*/  MUFU.EX2 R210, R3 ;  /* 0x0000000300d27308 */ /* 0x0003220000000800 */
[----:B------:R-:W-:Y:S01]  /*45d0*/  HMMA.16816.F32.BF16 R104, R8, R28, R32 ;  /* 0x0000001c0868723c */ /* 0x000fe20000041820 */
[----:B------:R-:W-:Y:S01]  /*45e0*/  LDSM.16.MT88.4 R32, [R229+0x1100] ;  /* 0x00110000e520783b */ /* 0x000fe20000004200 */
[----:B------:R-:W-:-:S05]  /*45f0*/  IMAD.MOV.U32 R96, RZ, RZ, R153 ;  /* 0x000000ffff607224 */ /* 0x000fca00078e0099 */
[----:B------:R-:W-:Y:S01]  /*4600*/  IMAD.MOV.U32 R28, RZ, RZ, R196 ;  /* 0x000000ffff1c7224 */ /* 0x000fe200078e00c4 */
[----:B------:R-:W-:Y:S01]  /*4610*/  HMMA.16816.F32.BF16 R36, R8, R22, R84 ;  /* 0x000000160824723c */ /* 0x000fe20000041854 */
[----:B------:R-:W5:Y:S01]  /*4620*/  LDSM.16.MT88.4 R20, [R231+0x1100] ;  /* 0x00110000e714783b */ /* 0x000f620000004200 */
[----:B------:R-:W-:Y:S02]  /*4630*/  IMAD.MOV.U32 R29, RZ, RZ, R183 ;  /* 0x000000ffff1d7224 */ /* 0x000fe400078e00b7 */
[----:B-1----:R-:W-:-:S04]  /*4640*/  FFMA.FTZ R3, R112, c[0x0][0x2d0], -R5 ;  /* 0x0000b40070037a23 */ /* 0x002fc80000010805 */
[C---:B------:R-:W-:Y:S01]  /*4650*/  HMMA.16816.F32.BF16 R44, R8.reuse, R16, R44 ;  /* 0x00000010082c723c */ /* 0x040fe2000004182c */
[----:B------:R-:W-:Y:S01]  /*4660*/  IMAD.MOV.U32 R112, RZ, RZ, R191 ;  /* 0x000000ffff707224 */ /* 0x000fe200078e00bf */
[----:B------:R1:W-:Y:S06]  /*4670*/  MUFU.EX2 R209, R3 ;  /* 0x0000000300d17308 */ /* 0x0003ec0000000800 */
[C---:B------:R-:W-:Y:S07]  /*4680*/  HMMA.16816.F32.BF16 R16, R8.reuse, R18, R88 ;  /* 0x000000120810723c */ /* 0x040fee0000041858 */
[----:B------:R-:W-:Y:S01]  /*4690*/  IMAD.MOV.U32 R91, RZ, RZ, R193 ;  /* 0x000000ffff5b7224 */ /* 0x000fe200078e00c1 */
[----:B------:R-:W-:Y:S01]  /*46a0*/  HMMA.16816.F32.BF16 R80, R8, R30, R92 ;  /* 0x0000001e0850723c */ /* 0x000fe2000004185c */
[----:B------:R-:W-:-:S02]  /*46b0*/  IMAD.MOV.U32 R90, RZ, RZ, R192 ;  /* 0x000000ffff5a7224 */ /* 0x000fc400078e00c0 */
[----:B-1----:R-:W-:Y:S02]  /*46c0*/  FFMA.FTZ R3, R113, c[0x0][0x2d0], -R5 ;  /* 0x0000b40071037a23 */ /* 0x002fe40000010805 */
[----:B------:R-:W-:Y:S02]  /*46d0*/  IMAD.MOV.U32 R113, RZ, RZ, R194 ;  /* 0x000000ffff717224 */ /* 0x000fe400078e00c2 */
[----:B------:R1:W1:Y:S01]  /*46e0*/  MUFU.EX2 R208, R3 ;  /* 0x0000000300d07308 */ /* 0x0002620000000800 */
[----:B------:R-:W-:Y:S01]  /*46f0*/  IMAD.MOV.U32 R89, RZ, RZ, R190 ;  /* 0x000000ffff597224 */ /* 0x000fe200078e00be */
[----:B---3--:R-:W-:Y:S01]  /*4700*/  F2FP.BF16.PACK_AB R8, R213, R215 ;  /* 0x000000d7d508723e */ /* 0x008fe200000010ff */
[----:B------:R-:W-:Y:S01]  /*4710*/  IMAD.MOV.U32 R88, RZ, RZ, R189 ;  /* 0x000000ffff587224 */ /* 0x000fe200078e00bd */
[----:B----4-:R-:W-:Y:S01]  /*4720*/  F2FP.BF16.PACK_AB R10, R210, R212 ;  /* 0x000000d4d20a723e */ /* 0x010fe200000010ff */
[----:B------:R-:W-:Y:S02]  /*4730*/  IMAD.MOV.U32 R95, RZ, RZ, R165 ;  /* 0x000000ffff5f7224 */ /* 0x000fe400078e00a5 */
[----:B-1----:R-:W-:Y:S01]  /*4740*/  FFMA.FTZ R3, R114, c[0x0][0x2d0], -R5 ;  /* 0x0000b40072037a23 */ /* 0x002fe20000010805 */
[----:B------:R-:W-:Y:S01]  /*4750*/  F2FP.BF16.PACK_AB R9, R208, R209 ;  /* 0x000000d1d009723e */ /* 0x000fe200000010ff */
[----:B------:R-:W-:-:S02]  /*4760*/  IMAD.MOV.U32 R114, RZ, RZ, R188 ;  /* 0x000000ffff727224 */ /* 0x000fc400078e00bc */
        /* <DEDUP_REMOVED lines=9> */
[----:B-1----:R-:W-:-:S02]  /*4800*/  FFMA.FTZ R3, R116, c[0x0][0x2d0], -R7 ;  /* 0x0000b40074037a23 */ /* 0x002fc40000010807 */
[----:B------:R-:W-:Y:S02]  /*4810*/  IMAD.MOV.U32 R116, RZ, RZ, R197 ;  /* 0x000000ffff747224 */ /* 0x000fe400078e00c5 */
[----:B------:R1:W2:Y:S03]  /*4820*/  MUFU.EX2 R201, R3 ;  /* 0x0000000300c97308 */ /* 0x0002a60000000800 */
[C---:B-----5:R-:W-:Y:S08]  /*4830*/  HMMA.16816.F32.BF16 R100, R8.reuse, R20, R100 ;  /* 0x000000140864723c */ /* 0x060ff00000041864 */
[----:B------:R-:W-:Y:S01]  /*4840*/  HMMA.16816.F32.BF16 R68, R8, R22, R60 ;  /* 0x000000160844723c */ /* 0x000fe2000004183c */
[----:B-1----:R-:W-:-:S02]  /*4850*/  FFMA.FTZ R3, R117, c[0x0][0x2d0], -R7 ;  /* 0x0000b40075037a23 */ /* 0x002fc40000010807 */
[----:B------:R-:W-:Y:S02]  /*4860*/  IMAD.MOV.U32 R117, RZ, RZ, R182 ;  /* 0x000000ffff757224 */ /* 0x000fe400078e00b6 */
[----:B------:R1:W-:Y:S02]  /*4870*/  MUFU.EX2 R200, R3 ;  /* 0x0000000300c87308 */ /* 0x0003e40000000800 */
[----:B-1----:R-:W-:Y:S02]  /*4880*/  FFMA.FTZ R3, R119, c[0x0][0x2d0], -R7 ;  /* 0x0000b40077037a23 */ /* 0x002fe40000010807 */
[----:B------:R-:W-:-:S04]  /*4890*/  IMAD.MOV.U32 R119, RZ, RZ, R181 ;  /* 0x000000ffff777224 */ /* 0x000fc800078e00b5 */
[----:B------:R1:W3:Y:S02]  /*48a0*/  MUFU.EX2 R199, R3 ;  /* 0x0000000300c77308 */ /* 0x0002e40000000800 */
[----:B-1----:R-:W-:Y:S02]  /*48b0*/  FFMA.FTZ R3, R122, c[0x0][0x2d0], -R0 ;  /* 0x0000b4007a037a23 */ /* 0x002fe40000010800 */
[----:B------:R-:W-:-:S04]  /*48c0*/  IMAD.MOV.U32 R122, RZ, RZ, R180 ;  /* 0x000000ffff7a7224 */ /* 0x000fc800078e00b4 */
[----:B------:R1:W-:Y:S01]  /*48d0*/  MUFU.EX2 R198, R3 ;  /* 0x0000000300c67308 */ /* 0x0003e20000000800 */
[C---:B------:R-:W-:Y:S08]  /*48e0*/  HMMA.16816.F32.BF16 R180, R8.reuse, R32, R72 ;  /* 0x0000002008b4723c */ /* 0x040ff00000041848 */
[----:B------:R-:W-:Y:S01]  /*48f0*/  HMMA.16816.F32.BF16 R72, R8, R14, R64 ;  /* 0x0000000e0848723c */ /* 0x000fe20000041840 */
[----:B-1----:R-:W-:-:S07]  /*4900*/  FFMA.FTZ R3, R125, c[0x0][0x2d0], -R0 ;  /* 0x0000b4007d037a23 */ /* 0x002fce0000010800 */
[C---:B------:R-:W-:Y:S01]  /*4910*/  HMMA.16816.F32.BF16 R64, R8.reuse, R34, R56 ;  /* 0x000000220840723c */ /* 0x040fe20000041838 */
[----:B------:R-:W-:Y:S01]  /*4920*/  IMAD.MOV.U32 R125, RZ, RZ, R97 ;  /* 0x000000ffff7d7224 */ /* 0x000fe200078e0061 */
[----:B------:R1:W4:Y:S06]  /*4930*/  MUFU.EX2 R197, R3 ;  /* 0x0000000300c57308 */ /* 0x00032c0000000800 */
[----:B------:R-:W-:Y:S07]  /*4940*/  HMMA.16816.F32.BF16 R56, R8, R26, R48 ;  /* 0x0000001a0838723c */ /* 0x000fee0000041830 */
[----:B--2---:R-:W-:-:S02]  /*4950*/  F2FP.BF16.PACK_AB R8, R201, R205 ;  /* 0x000000cdc908723e */ /* 0x004fc400000010ff */
[----:B---3--:R-:W-:Y:S01]  /*4960*/  F2FP.BF16.PACK_AB R10, R199, R200 ;  /* 0x000000c8c70a723e */ /* 0x008fe200000010ff */
[--C-:B-1----:R-:W-:Y:S01]  /*4970*/  FFMA.FTZ R3, R123, c[0x0][0x2d0], -R0.reuse ;  /* 0x0000b4007b037a23 */ /* 0x102fe20000010800 */
[----:B----4-:R-:W-:Y:S01]  /*4980*/  F2FP.BF16.PACK_AB R9, R197, R198 ;  /* 0x000000c6c509723e */ /* 0x010fe200000010ff */
[----:B------:R-:W-:Y:S02]  /*4990*/  IMAD.MOV.U32 R123, RZ, RZ, R195 ;  /* 0x000000ffff7b7224 */ /* 0x000fe400078e00c3 */
[----:B------:R1:W-:Y:S02]  /*49a0*/  MUFU.EX2 R196, R3 ;  /* 0x0000000300c47308 */ /* 0x0003e40000000800 */
[----:B-1----:R-:W-:Y:S02]  /*49b0*/  FFMA.FTZ R3, R124, c[0x0][0x2d0], -R0 ;  /* 0x0000b4007c037a23 */ /* 0x002fe40000010800 */
[----:B------:R-:W-:-:S04]  /*49c0*/  IMAD.MOV.U32 R124, RZ, RZ, R89 ;  /* 0x000000ffff7c7224 */ /* 0x000fc800078e0059 */
[----:B------:R1:W2:Y:S01]  /*49d0*/  MUFU.EX2 R195, R3 ;  /* 0x0000000300c37308 */ /* 0x0002a20000000800 */
[----:B------:R-:W-:Y:S02]  /*49e0*/  IMAD.MOV.U32 R89, RZ, RZ, R166 ;  /* 0x000000ffff597224 */ /* 0x000fe400078e00a6 */
[----:B-1----:R-:W-:Y:S01]  /*49f0*/  FFMA.FTZ R3, R120, c[0x0][0x2d0], -R7 ;  /* 0x0000b40078037a23 */ /* 0x002fe20000010807 */
[----:B--2---:R-:W-:Y:S01]  /*4a00*/  F2FP.BF16.PACK_AB R11, R195, R196 ;  /* 0x000000c4c30b723e */ /* 0x004fe200000010ff */
[----:B------:R-:W-:-:S03]  /*4a10*/  IMAD.MOV.U32 R120, RZ, RZ, R28 ;  /* 0x000000ffff787224 */ /* 0x000fc600078e001c */
[----:B------:R1:W-:Y:S03]  /*4a20*/  MUFU.EX2 R194, R3 ;  /* 0x0000000300c27308 */ /* 0x0003e60000000800 */
[C---:B------:R-:W-:Y:S08]  /*4a30*/  HMMA.16816.F32.BF16 R52, R8.reuse, R12, R52 ;  /* 0x0000000c0834723c */ /* 0x040ff00000041834 */
[----:B------:R-:W-:Y:S01]  /*4a40*/  HMMA.16816.F32.BF16 R48, R8, R14, R36 ;  /* 0x0000000e0830723c */ /* 0x000fe20000041824 */
[----:B------:R-:W-:Y:S01]  /*4a50*/  LDSM.16.MT88.4 R12, [R231+0x1900] ;  /* 0x00190000e70c783b */ /* 0x000fe20000004200 */
[----:B-1----:R-:W-:-:S02]  /*4a60*/  FFMA.FTZ R3, R121, c[0x0][0x2d0], -R7 ;  /* 0x0000b40079037a23 */ /* 0x002fc40000010807 */
[----:B------:R-:W-:Y:S02]  /*4a70*/  IMAD.MOV.U32 R121, RZ, RZ, R29 ;  /* 0x000000ffff797224 */ /* 0x000fe400078e001d */
[----:B------:R1:W-:Y:S02]  /*4a80*/  MUFU.EX2 R193, R3 ;  /* 0x0000000300c17308 */ /* 0x0003e40000000800 */
[C---:B------:R-:W-:Y:S08]  /*4a90*/  HMMA.16816.F32.BF16 R60, R8.reuse, R24, R104 ;  /* 0x00000018083c723c */ /* 0x040ff00000041868 */
[----:B------:R-:W-:Y:S01]  /*4aa0*/  HMMA.16816.F32.BF16 R44, R8, R20, R44 ;  /* 0x00000014082c723c */ /* 0x000fe2000004182c */
[----:B-1----:R-:W-:-:S07]  /*4ab0*/  FFMA.FTZ R3, R127, c[0x0][0x2d0], -R6 ;  /* 0x0000b4007f037a23 */ /* 0x002fce0000010806 */
[C---:B------:R-:W-:Y:S01]  /*4ac0*/  HMMA.16816.F32.BF16 R36, R8.reuse, R22, R16 ;  /* 0x000000160824723c */ /* 0x040fe20000041810 */
[----:B------:R-:W1:Y:S01]  /*4ad0*/  LDSM.16.MT88.4 R16, [R228+0x1900] ;  /* 0x00190000e410783b */ /* 0x000e620000004200 */
[----:B------:R-:W-:Y:S01]  /*4ae0*/  IMAD.MOV.U32 R127, RZ, RZ, R98 ;  /* 0x000000ffff7f7224 */ /* 0x000fe200078e0062 */
[----:B------:R2:W-:Y:S02]  /*4af0*/  MUFU.EX2 R192, R3 ;  /* 0x0000000300c07308 */ /* 0x0005e40000000800 */
        /* <DEDUP_REMOVED lines=11> */
[----:B------:R2:W-:Y:S02]  /*4bb0*/  MUFU.EX2 R190, R3 ;  /* 0x0000000300be7308 */ /* 0x0005e40000000800 */
[----:B--2---:R-:W-:Y:S02]  /*4bc0*/  FFMA.FTZ R3, R128, c[0x0][0x2d0], -R6 ;  /* 0x0000b40080037a23 */ /* 0x004fe40000010806 */
[----:B------:R-:W-:-:S04]  /*4bd0*/  IMAD.MOV.U32 R128, RZ, RZ, R4 ;  /* 0x000000ffff807224 */ /* 0x000fc800078e0004 */
[----:B------:R2:W4:Y:S01]  /*4be0*/  MUFU.EX2 R189, R3 ;  /* 0x0000000300bd7308 */ /* 0x0005220000000800 */
[----:B------:R-:W-:-:S04]  /*4bf0*/  IMAD.MOV.U32 R4, RZ, RZ, R168 ;  /* 0x000000ffff047224 */ /* 0x000fc800078e00a8 */
[----:B------:R-:W-:Y:S02]  /*4c00*/  FFMA.FTZ R4, R4, c[0x0][0x2d0], -R7 ;  /* 0x0000b40004047a23 */ /* 0x000fe40000010807 */
[----:B--2---:R-:W-:Y:S01]  /*4c10*/  FFMA.FTZ R3, R131, c[0x0][0x2d0], -R5 ;  /* 0x0000b40083037a23 */ /* 0x004fe20000010805 */
[----:B----4-:R-:W-:Y:S01]  /*4c20*/  F2FP.BF16.PACK_AB R10, R189, R190 ;  /* 0x000000bebd0a723e */ /* 0x010fe200000010ff */
[----:B------:R-:W-:Y:S02]  /*4c30*/  IMAD.MOV.U32 R131, RZ, RZ, R91 ;  /* 0x000000ffff837224 */ /* 0x000fe400078e005b */
[----:B------:R2:W-:Y:S01]  /*4c40*/  MUFU.EX2 R188, R3 ;  /* 0x0000000300bc7308 */ /* 0x0005e20000000800 */
[----:B------:R-:W-:Y:S02]  /*4c50*/  IMAD.MOV.U32 R91, RZ, RZ, R167 ;  /* 0x000000ffff5b7224 */ /* 0x000fe400078e00a7 */
[----:B--2---:R-:W-:Y:S02]  /*4c60*/  FFMA.FTZ R3, R140, c[0x0][0x2d0], -R5 ;  /* 0x0000b4008c037a23 */ /* 0x004fe40000010805 */
[----:B------:R-:W-:-:S03]  /*4c70*/  IMAD.MOV.U32 R140, RZ, RZ, R113 ;  /* 0x000000ffff8c7224 */ /* 0x000fc600078e0071 */
        /* <DEDUP_REMOVED lines=11> */
[----:B------:R2:W-:Y:S01]  /*4d30*/  MUFU.EX2 R112, R3 ;  /* 0x0000000300707308 */ /* 0x0005e20000000800 */
[----:B------:R-:W-:Y:S01]  /*4d40*/  IMAD.MOV.U32 R88, RZ, RZ, R152 ;  /* 0x000000ffff587224 */ /* 0x000fe200078e0098 */
[C---:B-1----:R-:W-:Y:S08]  /*4d50*/  HMMA.16816.F32.BF16 R144, R8.reuse, R16, R144 ;  /* 0x000000100890723c */ /* 0x042ff00000041890 */
[----:B---3--:R-:W-:Y:S01]  /*4d60*/  HMMA.16816.F32.BF16 R180, R8, R20, R180 ;  /* 0x0000001408b4723c */ /* 0x008fe200000418b4 */
[----:B--2---:R-:W-:-:S02]  /*4d70*/  FFMA.FTZ R3, R141, c[0x0][0x2d0], -R7 ;  /* 0x0000b4008d037a23 */ /* 0x004fc40000010807 */
[----:B------:R-:W-:Y:S02]  /*4d80*/  IMAD.MOV.U32 R141, RZ, RZ, R90 ;  /* 0x000000ffff8d7224 */ /* 0x000fe400078e005a */
[----:B------:R1:W-:Y:S01]  /*4d90*/  MUFU.EX2 R111, R3 ;  /* 0x00000003006f7308 */ /* 0x0003e20000000800 */
[----:B------:R-:W-:Y:S02]  /*4da0*/  IMAD.MOV.U32 R90, RZ, RZ, R170 ;  /* 0x000000ffff5a7224 */ /* 0x000fe400078e00aa */
[----:B------:R-:W-:Y:S01]  /*4db0*/  HMMA.16816.F32.BF16 R76, R8, R22, R64 ;  /* 0x00000016084c723c */ /* 0x000fe20000041840 */
[----:B-1----:R-:W-:Y:S02]  /*4dc0*/  FFMA.FTZ R3, R148, c[0x0][0x2d0], -R7 ;  /* 0x0000b40094037a23 */ /* 0x002fe40000010807 */
[----:B------:R-:W-:Y:S02]  /*4dd0*/  IMAD.MOV.U32 R148, RZ, RZ, R155 ;  /* 0x000000ffff947224 */ /* 0x000fe400078e009b */
[----:B------:R1:W-:Y:S02]  /*4de0*/  MUFU.EX2 R110, R3 ;  /* 0x00000003006e7308 */ /* 0x0003e40000000800 */
[----:B-1----:R-:W-:-:S02]  /*4df0*/  FFMA.FTZ R3, R149, c[0x0][0x2d0], -R7 ;  /* 0x0000b40095037a23 */ /* 0x002fc40000010807 */
[----:B------:R-:W-:-:S04]  /*4e00*/  IMAD.MOV.U32 R149, RZ, RZ, R154 ;  /* 0x000000ffff957224 */ /* 0x000fc800078e009a */
[----:B------:R1:W-:Y:S01]  /*4e10*/  MUFU.EX2 R109, R3 ;  /* 0x00000003006d7308 */ /* 0x0003e20000000800 */
[C---:B------:R-:W-:Y:S08]  /*4e20*/  HMMA.16816.F32.BF16 R152, R8.reuse, R18, R72 ;  /* 0x000000120898723c */ /* 0x040ff00000041848 */
[----:B-----5:R-:W-:Y:S01]  /*4e30*/  HMMA.16816.F32.BF16 R72, R8, R24, R84 ;  /* 0x000000180848723c */ /* 0x020fe20000041854 */
[----:B-1----:R-:W-:-:S02]  /*4e40*/  FFMA.FTZ R3, R156, c[0x0][0x2d0], -R0 ;  /* 0x0000b4009c037a23 */ /* 0x002fc40000010800 */
[----:B------:R-:W-:Y:S02]  /*4e50*/  IMAD.MOV.U32 R156, RZ, RZ, R164 ;  /* 0x000000ffff9c7224 */ /* 0x000fe400078e00a4 */
[----:B------:R1:W-:Y:S03]  /*4e60*/  MUFU.EX2 R107, R3 ;  /* 0x00000003006b7308 */ /* 0x0003e60000000800 */
[C---:B------:R-:W-:Y:S01]  /*4e70*/  HMMA.16816.F32.BF16 R164, R8.reuse, R12, R100 ;  /* 0x0000000c08a4723c */ /* 0x040fe20000041864 */
[--C-:B-1----:R-:W-:Y:S02]  /*4e80*/  FFMA.FTZ R3, R158, c[0x0][0x2d0], -R0.reuse ;  /* 0x0000b4009e037a23 */ /* 0x102fe40000010800 */
[----:B------:R-:W-:Y:S02]  /*4e90*/  IMAD.MOV.U32 R158, RZ, RZ, R171 ;  /* 0x000000ffff9e7224 */ /* 0x000fe400078e00ab */
[----:B------:R1:W2:Y:S03]  /*4ea0*/  MUFU.EX2 R106, R3 ;  /* 0x00000003006a7308 */ /* 0x0002a60000000800 */
[C---:B------:R-:W-:Y:S08]  /*4eb0*/  HMMA.16816.F32.BF16 R168, R8.reuse, R14, R68 ;  /* 0x0000000e08a8723c */ /* 0x040ff00000041844 */
[----:B------:R-:W-:Y:S01]  /*4ec0*/  HMMA.16816.F32.BF16 R68, R8, R26, R56 ;  /* 0x0000001a0844723c */ /* 0x000fe20000041838 */
[----:B-1----:R-:W-:-:S06]  /*4ed0*/  FFMA.FTZ R3, R151, c[0x0][0x2d0], -R0 ;  /* 0x0000b40097037a23 */ /* 0x002fcc0000010800 */
[----:B------:R-:W-:Y:S01]  /*4ee0*/  F2FP.BF16.PACK_AB R8, R193, R194 ;  /* 0x000000c2c108723e */ /* 0x000fe200000010ff */
[----:B------:R-:W-:Y:S01]  /*4ef0*/  IMAD.MOV.U32 R151, RZ, RZ, R95 ;  /* 0x000000ffff977224 */ /* 0x000fe200078e005f */
[----:B--2---:R-:W-:Y:S01]  /*4f00*/  F2FP.BF16.PACK_AB R9, R106, R107 ;  /* 0x0000006b6a09723e */ /* 0x004fe200000010ff */
[----:B------:R1:W-:Y:S01]  /*4f10*/  MUFU.EX2 R104, R3 ;  /* 0x0000000300687308 */ /* 0x0003e20000000800 */
[----:B------:R-:W-:Y:S01]  /*4f20*/  F2FP.BF16.PACK_AB R10, R111, R112 ;  /* 0x000000706f0a723e */ /* 0x000fe200000010ff */
        /* <DEDUP_REMOVED lines=8> */
[----:B------:R-:W2:Y:S01]  /*4fb0*/  LDSM.16.MT88.4 R16, [R228+0x2100] ;  /* 0x00210000e410783b */ /* 0x000ea20000004200 */
[----:B-1----:R-:W-:-:S02]  /*4fc0*/  FFMA.FTZ R3, R150, c[0x0][0x2d0], -R7 ;  /* 0x0000b40096037a23 */ /* 0x002fc40000010807 */
[----:B------:R-:W-:Y:S02]  /*4fd0*/  IMAD.MOV.U32 R150, RZ, RZ, R88 ;  /* 0x000000ffff967224 */ /* 0x000fe400078e0058 */
[----:B------:R1:W-:Y:S02]  /*4fe0*/  MUFU.EX2 R105, R3 ;  /* 0x0000000300697308 */ /* 0x0003e40000000800 */
[C---:B------:R-:W-:Y:S08]  /*4ff0*/  HMMA.16816.F32.BF16 R52, R8.reuse, R12, R44 ;  /* 0x0000000c0834723c */ /* 0x040ff0000004182c */
[----:B------:R-:W-:Y:S01]  /*5000*/  HMMA.16816.F32.BF16 R48, R8, R14, R36 ;  /* 0x0000000e0830723c */ /* 0x000fe20000041824 */
[----:B------:R-:W3:Y:S01]  /*5010*/  LDSM.16.MT88.4 R12, [R231+0x2100] ;  /* 0x00210000e70c783b */ /* 0x000ee20000004200 */
[----:B-1----:R-:W-:-:S06]  /*5020*/  FFMA.FTZ R3, R159, c[0x0][0x2d0], -R6 ;  /* 0x0000b4009f037a23 */ /* 0x002fcc0000010806 */
[C---:B------:R-:W-:Y:S01]  /*5030*/  HMMA.16816.F32.BF16 R32, R8.reuse, R20, R28 ;  /* 0x000000140820723c */ /* 0x040fe2000004181c */
[----:B------:R-:W-:Y:S01]  /*5040*/  LDSM.16.MT88.4 R28, [R230+0x2100] ;  /* 0x00210000e61c783b */ /* 0x000fe20000004200 */
[----:B------:R-:W-:Y:S01]  /*5050*/  IMAD.MOV.U32 R159, RZ, RZ, R89 ;  /* 0x000000ffff9f7224 */ /* 0x000fe200078e0059 */
[----:B------:R1:W-:Y:S05]  /*5060*/  MUFU.EX2 R102, R3 ;  /* 0x0000000300667308 */ /* 0x0003ea0000000800 */
[C---:B------:R-:W-:Y:S01]  /*5070*/  HMMA.16816.F32.BF16 R40, R8.reuse, R22, R40 ;  /* 0x000000160828723c */ /* 0x040fe20000041828 */
[----:B------:R-:W4:Y:S07]  /*5080*/  LDSM.16.MT88.4 R20, [R229+0x2100] ;  /* 0x00210000e514783b */ /* 0x000f2e0000004200 */
[----:B------:R-:W-:Y:S01]  /*5090*/  HMMA.16816.F32.BF16 R36, R8, R26, R80 ;  /* 0x0000001a0824723c */ /* 0x000fe20000041850 */
[----:B-1----:R-:W-:-:S02]  /*50a0*/  FFMA.FTZ R3, R161, c[0x0][0x2d0], -R6 ;  /* 0x0000b400a1037a23 */ /* 0x002fc40000010806 */
[----:B------:R-:W-:Y:S02]  /*50b0*/  IMAD.MOV.U32 R161, RZ, RZ, R90 ;  /* 0x000000ffffa17224 */ /* 0x000fe400078e005a */
[----:B------:R1:W5:Y:S03]  /*50c0*/  MUFU.EX2 R101, R3 ;  /* 0x0000000300657308 */ /* 0x0003660000000800 */
[----:B------:R-:W-:Y:S01]  /*50d0*/  HMMA.16816.F32.BF16 R44, R8, R24, R60 ;  /* 0x00000018082c723c */ /* 0x000fe2000004183c */
[----:B------:R-:W2:Y:S01]  /*50e0*/  LDSM.16.MT88.4 R24, [R228+0x2900] ;  /* 0x00290000e418783b */ /* 0x000ea20000004200 */
[----:B-1----:R-:W-:-:S05]  /*50f0*/  FFMA.FTZ R3, R160, c[0x0][0x2d0], -R6 ;  /* 0x0000b400a0037a23 */ /* 0x002fca0000010806 */
[----:B-----5:R-:W-:Y:S01]  /*5100*/  F2FP.BF16.PACK_AB R8, R101, R102 ;  /* 0x000000666508723e */ /* 0x020fe200000010ff */
[----:B------:R-:W-:Y:S01]  /*5110*/  IMAD.MOV.U32 R160, RZ, RZ, R91 ;  /* 0x000000ffffa07224 */ /* 0x000fe200078e005b */
[----:B------:R1:W-:Y:S02]  /*5120*/  MUFU.EX2 R100, R3 ;  /* 0x0000000300647308 */ /* 0x0003e40000000800 */
[----:B-1----:R-:W-:Y:S02]  /*5130*/  FFMA.FTZ R3, R162, c[0x0][0x2d0], -R6 ;  /* 0x0000b400a2037a23 */ /* 0x002fe40000010806 */
[----:B------:R-:W-:-:S04]  /*5140*/  IMAD.MOV.U32 R162, RZ, RZ, R156 ;  /* 0x000000ffffa27224 */ /* 0x000fc800078e009c */
[----:B------:R1:W5:Y:S02]  /*5150*/  MUFU.EX2 R99, R3 ;  /* 0x0000000300637308 */ /* 0x0003640000000800 */
[----:B-1----:R-:W-:Y:S01]  /*5160*/  FFMA.FTZ R3, R163, c[0x0][0x2d0], -R5 ;  /* 0x0000b400a3037a23 */ /* 0x002fe20000010805 */
[----:B-----5:R-:W-:Y:S01]  /*5170*/  F2FP.BF16.PACK_AB R10, R99, R100 ;  /* 0x00000064630a723e */ /* 0x020fe200000010ff */
[----:B------:R-:W-:-:S04]  /*5180*/  IMAD.MOV.U32 R163, RZ, RZ, R148 ;  /* 0x000000ffffa37224 */ /* 0x000fc800078e0094 */
[----:B------:R1:W-:Y:S01]  /*5190*/  MUFU.EX2 R98, R3 ;  /* 0x0000000300627308 */ /* 0x0003e20000000800 */
[----:B------:R-:W-:Y:S02]  /*51a0*/  IMAD.MOV.U32 R148, RZ, RZ, R123 ;  /* 0x000000ffff947224 */ /* 0x000fe400078e007b */
[----:B-1----:R-:W-:Y:S02]  /*51b0*/  FFMA.FTZ R3, R186, c[0x0][0x2d0], -R5 ;  /* 0x0000b400ba037a23 */ /* 0x002fe40000010805 */
[----:B------:R-:W-:-:S03]  /*51c0*/  IMAD.MOV.U32 R186, RZ, RZ, R149 ;  /* 0x000000ffffba7224 */ /* 0x000fc600078e0095 */
[----:B------:R1:W5:Y:S01]  /*51d0*/  MUFU.EX2 R97, R3 ;  /* 0x0000000300617308 */ /* 0x0003620000000800 */
[----:B------:R-:W-:Y:S02]  /*51e0*/  IMAD.MOV.U32 R149, RZ, RZ, R140 ;  /* 0x000000ffff957224 */ /* 0x000fe400078e008c */
[----:B------:R-:W-:Y:S02]  /*51f0*/  IMAD.MOV.U32 R140, RZ, RZ, R119 ;  /* 0x000000ffff8c7224 */ /* 0x000fe400078e0077 */
[----:B-1----:R-:W-:Y:S01]  /*5200*/  FFMA.FTZ R3, R185, c[0x0][0x2d0], -R5 ;  /* 0x0000b400b9037a23 */ /* 0x002fe20000010805 */
[----:B-----5:R-:W-:Y:S01]  /*5210*/  F2FP.BF16.PACK_AB R9, R97, R98 ;  /* 0x000000626109723e */ /* 0x020fe200000010ff */
[----:B------:R-:W-:Y:S02]  /*5220*/  IMAD.MOV.U32 R185, RZ, RZ, R141 ;  /* 0x000000ffffb97224 */ /* 0x000fe400078e008d */
[----:B------:R1:W-:Y:S01]  /*5230*/  MUFU.EX2 R96, R3 ;  /* 0x0000000300607308 */ /* 0x0003e20000000800 */
[----:B------:R-:W-:-:S02]  /*5240*/  IMAD.MOV.U32 R141, RZ, RZ, R121 ;  /* 0x000000ffff8d7224 */ /* 0x000fc400078e0079 */
[----:B-1----:R-:W-:Y:S02]  /*5250*/  FFMA.FTZ R3, R184, c[0x0][0x2d0], -R5 ;  /* 0x0000b400b8037a23 */ /* 0x002fe40000010805 */
[----:B------:R-:W-:-:S03]  /*5260*/  IMAD.MOV.U32 R184, RZ, RZ, R116 ;  /* 0x000000ffffb87224 */ /* 0x000fc600078e0074 */
[----:B------:R1:W5:Y:S02]  /*5270*/  MUFU.EX2 R95, R3 ;  /* 0x00000003005f7308 */ /* 0x0003640000000800 */
[----:B-1----:R-:W-:Y:S01]  /*5280*/  FFMA.FTZ R3, R203, c[0x0][0x2d0], -R0 ;  /* 0x0000b400cb037a23 */ /* 0x002fe20000010800 */
[----:B-----5:R-:W-:Y:S01]  /*5290*/  F2FP.BF16.PACK_AB R11, R95, R96 ;  /* 0x000000605f0b723e */ /* 0x020fe200000010ff */
[----:B------:R-:W-:-:S04]  /*52a0*/  IMAD.MOV.U32 R203, RZ, RZ, R117 ;  /* 0x000000ffffcb7224 */ /* 0x000fc800078e0075 */
[----:B------:R1:W-:Y:S02]  /*52b0*/  MUFU.EX2 R94, R3 ;  /* 0x00000003005e7308 */ /* 0x0003e40000000800 */
[C---:B--2---:R-:W-:Y:S08]  /*52c0*/  HMMA.16816.F32.BF16 R144, R8.reuse, R16, R144 ;  /* 0x000000100890723c */ /* 0x044ff00000041890 */
[----:B------:R-:W-:Y:S01]  /*52d0*/  HMMA.16816.F32.BF16 R152, R8, R18, R152 ;  /* 0x000000120898723c */ /* 0x000fe20000041898 */
[----:B-1----:R-:W-:-:S02]  /*52e0*/  FFMA.FTZ R3, R187, c[0x0][0x2d0], -R0 ;  /* 0x0000b400bb037a23 */ /* 0x002fc40000010800 */
[----:B------:R-:W-:Y:S02]  /*52f0*/  IMAD.MOV.U32 R187, RZ, RZ, R150 ;  /* 0x000000ffffbb7224 */ /* 0x000fe400078e0096 */
[----:B------:R1:W2:Y:S03]  /*5300*/  MUFU.EX2 R93, R3 ;  /* 0x00000003005d7308 */ /* 0x0002a60000000800 */
[----:B---3--:R-:W-:Y:S01]  /*5310*/  HMMA.16816.F32.BF16 R164, R8, R12, R164 ;  /* 0x0000000c08a4723c */ /* 0x008fe200000418a4 */
[----:B------:R-:W-:Y:S02]  /*5320*/  IMAD.MOV.U32 R150, RZ, RZ, R142 ;  /* 0x000000ffff967224 */ /* 0x000fe400078e008e */
[----:B------:R-:W-:-:S05]  /*5330*/  IMAD.MOV.U32 R142, RZ, RZ, R120 ;  /* 0x000000ffff8e7224 */ /* 0x000fca00078e0078 */
[----:B------:R-:W-:Y:S01]  /*5340*/  HMMA.16816.F32.BF16 R168, R8, R14, R168 ;  /* 0x0000000e08a8723c */ /* 0x000fe200000418a8 */
[----:B-1----:R-:W-:-:S07]  /*5350*/  FFMA.FTZ R3, R202, c[0x0][0x2d0], -R0 ;  /* 0x0000b400ca037a23 */ /* 0x002fce0000010800 */
[C---:B----4-:R-:W-:Y:S01]  /*5360*/  HMMA.16816.F32.BF16 R180, R8.reuse, R20, R180 ;  /* 0x0000001408b4723c */ /* 0x050fe200000418b4 */
[----:B------:R-:W-:Y:S01]  /*5370*/  IMAD.MOV.U32 R202, RZ, RZ, R157 ;  /* 0x000000ffffca7224 */ /* 0x000fe200078e009d */
[----:B------:R1:W-:Y:S06]  /*5380*/  MUFU.EX2 R92, R3 ;  /* 0x00000003005c7308 */ /* 0x0003ec0000000800 */
[C---:B------:R-:W-:Y:S08]  /*5390*/  HMMA.16816.F32.BF16 R76, R8.reuse, R22, R76 ;  /* 0x00000016084c723c */ /* 0x040ff0000004184c */
[----:B------:R-:W-:Y:S01]  /*53a0*/  HMMA.16816.F32.BF16 R72, R8, R28, R72 ;  /* 0x0000001c0848723c */ /* 0x000fe20000041848 */
[----:B-1----:R-:W-:-:S02]  /*53b0*/  FFMA.FTZ R3, R204, c[0x0][0x2d0], -R0 ;  /* 0x0000b400cc037a23 */ /* 0x002fc40000010800 */
[----:B------:R-:W-:Y:S02]  /*53c0*/  IMAD.MOV.U32 R204, RZ, RZ, R118 ;  /* 0x000000ffffcc7224 */ /* 0x000fe400078e0076 */
        /* <DEDUP_REMOVED lines=10> */
[----:B------:R-:W-:Y:S01]  /*5470*/  LDSM.16.MT88.4 R16, [R229+0x2900] ;  /* 0x00290000e510783b */ /* 0x000fe20000004200 */
[----:B-1----:R-:W-:-:S04]  /*5480*/  FFMA.FTZ R3, R133, c[0x0][0x2d0], -R6 ;  /* 0x0000b40085037a23 */ /* 0x002fc80000010806 */
[----:B------:R1:W2:Y:S02]  /*5490*/  MUFU.EX2 R89, R3 ;  /* 0x0000000300597308 */ /* 0x0002a40000000800 */
[C---:B------:R-:W-:Y:S08]  /*54a0*/  HMMA.16816.F32.BF16 R52, R8.reuse, R12, R52 ;  /* 0x0000000c0834723c */ /* 0x040ff00000041834 */
[----:B------:R-:W-:Y:S01]  /*54b0*/  HMMA.16816.F32.BF16 R48, R8, R14, R48 ;  /* 0x0000000e0830723c */ /* 0x000fe20000041830 */
[----:B------:R-:W-:Y:S01]  /*54c0*/  LDSM.16.MT88.4 R12, [R230+0x2900] ;  /* 0x00290000e60c783b */ /* 0x000fe20000004200 */
[----:B-1----:R-:W-:-:S06]  /*54d0*/  FFMA.FTZ R3, R172, c[0x0][0x2d0], -R6 ;  /* 0x0000b400ac037a23 */ /* 0x002fcc0000010806 */
[C---:B------:R-:W-:Y:S01]  /*54e0*/  HMMA.16816.F32.BF16 R32, R8.reuse, R20, R32 ;  /* 0x000000140820723c */ /* 0x040fe20000041820 */
[----:B------:R1:W-:Y:S07]  /*54f0*/  MUFU.EX2 R88, R3 ;  /* 0x0000000300587308 */ /* 0x0003ee0000000800 */
        /* <DEDUP_REMOVED lines=10> */
[----:B------:R1:W-:Y:S02]  /*55a0*/  MUFU.EX2 R86, R3 ;  /* 0x0000000300567308 */ /* 0x0003e40000000800 */
[----:B-1----:R-:W-:Y:S02]  /*55b0*/  FFMA.FTZ R3, R214, c[0x0][0x2d0], -R5 ;  /* 0x0000b400d6037a23 */ /* 0x002fe40000010805 */
[----:B------:R-:W-:-:S04]  /*55c0*/  IMAD.MOV.U32 R214, RZ, RZ, R129 ;  /* 0x000000ffffd67224 */ /* 0x000fc800078e0081 */
[----:B------:R1:W2:Y:S02]  /*55d0*/  MUFU.EX2 R85, R3 ;  /* 0x0000000300557308 */ /* 0x0002a40000000800 */
[----:B-1----:R-:W-:Y:S01]  /*55e0*/  FFMA.FTZ R3, R174, c[0x0][0x2d0], -R5 ;  /* 0x0000b400ae037a23 */ /* 0x002fe20000010805 */
[----:B--2---:R-:W-:-:S05]  /*55f0*/  F2FP.BF16.PACK_AB R9, R85, R86 ;  /* 0x000000565509723e */ /* 0x004fca00000010ff */
[----:B------:R1:W-:Y:S02]  /*5600*/  MUFU.EX2 R83, R3 ;  /* 0x0000000300537308 */ /* 0x0003e40000000800 */
[----:B-1----:R-:W-:Y:S02]  /*5610*/  FFMA.FTZ R3, R175, c[0x0][0x2d0], -R5 ;  /* 0x0000b400af037a23 */ /* 0x002fe40000010805 */
[----:B------:R-:W-:Y:S04]  /*5620*/  LDSM.16.MT88.4 R172, [R231+0x3100] ;  /* 0x00310000e7ac783b */ /* 0x000fe80000004200 */
[----:B------:R1:W2:Y:S02]  /*5630*/  MUFU.EX2 R84, R3 ;  /* 0x0000000300547308 */ /* 0x0002a40000000800 */
[----:B-1----:R-:W-:Y:S01]  /*5640*/  FFMA.FTZ R3, R223, c[0x0][0x2d0], -R7 ;  /* 0x0000b400df037a23 */ /* 0x002fe20000010807 */
[----:B--2---:R-:W-:Y:S01]  /*5650*/  F2FP.BF16.PACK_AB R11, R84, R83 ;  /* 0x00000053540b723e */ /* 0x004fe200000010ff */
[----:B------:R-:W-:-:S04]  /*5660*/  IMAD.MOV.U32 R223, RZ, RZ, R128 ;  /* 0x000000ffffdf7224 */ /* 0x000fc800078e0080 */
[----:B------:R1:W-:Y:S02]  /*5670*/  MUFU.EX2 R82, R3 ;  /* 0x0000000300527308 */ /* 0x0003e40000000800 */
[C---:B------:R-:W-:Y:S08]  /*5680*/  HMMA.16816.F32.BF16 R144, R8.reuse, R24, R144 ;  /* 0x000000180890723c */ /* 0x040ff00000041890 */
[----:B------:R-:W-:Y:S01]  /*5690*/  HMMA.16816.F32.BF16 R152, R8, R26, R152 ;  /* 0x0000001a0898723c */ /* 0x000fe20000041898 */
[----:B-1----:R-:W-:-:S04]  /*56a0*/  FFMA.FTZ R3, R221, c[0x0][0x2d0], -R7 ;  /* 0x0000b400dd037a23 */ /* 0x002fc80000010807 */
[----:B------:R1:W2:Y:S03]  /*56b0*/  MUFU.EX2 R81, R3 ;  /* 0x0000000300517308 */ /* 0x0002a60000000800 */
[C---:B---3--:R-:W-:Y:S08]  /*56c0*/  HMMA.16816.F32.BF16 R164, R8.reuse, R20, R164 ;  /* 0x0000001408a4723c */ /* 0x048ff000000418a4 */
        /* <DEDUP_REMOVED lines=16> */
[----:B------:R1:W2:Y:S01]  /*57d0*/  MUFU.EX2 R61, R3 ;  /* 0x00000003003d7308 */ /* 0x0002a20000000800 */
[----:B------:R-:W-:Y:S02]  /*57e0*/  IMAD.MOV.U32 R151, RZ, RZ, R139 ;  /* 0x000000ffff977224 */ /* 0x000fe400078e008b */
[----:B------:R-:W-:Y:S02]  /*57f0*/  IMAD.MOV.U32 R139, RZ, RZ, R122 ;  /* 0x000000ffff8b7224 */ /* 0x000fe400078e007a */
[----:B------:R-:W-:Y:S01]  /*5800*/  LDSM.16.MT88.4 R120, [R229+0x3100] ;  /* 0x00310000e578783b */ /* 0x000fe20000004200 */
[--C-:B-1----:R-:W-:Y:S01]  /*5810*/  FFMA.FTZ R3, R159, c[0x0][0x2d0], -R0.reuse ;  /* 0x0000b4009f037a23 */ /* 0x102fe20000010800 */
[----:B--2---:R-:W-:Y:S02]  /*5820*/  F2FP.BF16.PACK_AB R9, R61, R62 ;  /* 0x0000003e3d09723e */ /* 0x004fe400000010ff */
[----:B------:R-:W1:Y:S01]  /*5830*/  LDSM.16.MT88.4 R156, [R228+0x3100] ;  /* 0x00310000e49c783b */ /* 0x000e620000004200 */
[----:B------:R2:W-:Y:S02]  /*5840*/  MUFU.EX2 R60, R3 ;  /* 0x00000003003c7308 */ /* 0x0005e40000000800 */
[----:B--2---:R-:W-:-:S06]  /*5850*/  FFMA.FTZ R3, R132, c[0x0][0x2d0], -R0 ;  /* 0x0000b40084037a23 */ /* 0x004fcc0000010800 */
[----:B------:R2:W3:Y:S02]  /*5860*/  MUFU.EX2 R31, R3 ;  /* 0x00000003001f7308 */ /* 0x0004e40000000800 */
[----:B--2---:R-:W-:Y:S01]  /*5870*/  FFMA.FTZ R3, R216, c[0x0][0x2d0], -R6 ;  /* 0x0000b400d8037a23 */ /* 0x004fe20000010806 */
[----:B---3--:R-:W-:-:S05]  /*5880*/  F2FP.BF16.PACK_AB R11, R31, R60 ;  /* 0x0000003c1f0b723e */ /* 0x008fca00000010ff */
[----:B------:R2:W-:Y:S02]  /*5890*/  MUFU.EX2 R29, R3 ;  /* 0x00000003001d7308 */ /* 0x0005e40000000800 */
[C---:B------:R-:W-:Y:S08]  /*58a0*/  HMMA.16816.F32.BF16 R56, R8.reuse, R26, R56 ;  /* 0x0000001a0838723c */ /* 0x040ff00000041838 */
[----:B------:R-:W-:Y:S01]  /*58b0*/  HMMA.16816.F32.BF16 R64, R8, R24, R64 ;  /* 0x000000180840723c */ /* 0x000fe20000041840 */
[----:B--2---:R-:W-:-:S04]  /*58c0*/  FFMA.FTZ R3, R177, c[0x0][0x2d0], -R6 ;  /* 0x0000b400b1037a23 */ /* 0x004fc80000010806 */
[----:B------:R2:W3:Y:S03]  /*58d0*/  MUFU.EX2 R30, R3 ;  /* 0x00000003001e7308 */ /* 0x0004e60000000800 */
[C---:B------:R-:W-:Y:S05]  /*58e0*/  HMMA.16816.F32.BF16 R48, R8.reuse, R22, R48 ;  /* 0x000000160830723c */ /* 0x040fea0000041830 */
[----:B------:R4:W-:Y:S03]  /*58f0*/  MUFU.EX2 R22, R4 ;  /* 0x0000000400167308 */ /* 0x0009e60000000800 */
[----:B------:R-:W-:Y:S01]  /*5900*/  HMMA.16816.F32.BF16 R44, R8, R12, R44 ;  /* 0x0000000c082c723c */ /* 0x000fe2000004182c */
[----:B--2---:R-:W-:-:S07]  /*5910*/  FFMA.FTZ R3, R217, c[0x0][0x2d0], -R6 ;  /* 0x0000b400d9037a23 */ /* 0x004fce0000010806 */
[C---:B------:R-:W-:Y:S01]  /*5920*/  HMMA.16816.F32.BF16 R52, R8.reuse, R20, R52 ;  /* 0x000000140834723c */ /* 0x040fe20000041834 */
[--C-:B------:R-:W-:Y:S01]  /*5930*/  FFMA.FTZ R12, R222, c[0x0][0x2d0], -R0.reuse ;  /* 0x0000b400de0c7a23 */ /* 0x100fe20000010800 */
[----:B---3--:R-:W-:Y:S01]  /*5940*/  F2FP.BF16.PACK_AB R132, R30, R29 ;  /* 0x0000001d1e84723e */ /* 0x008fe200000010ff */
[----:B------:R2:W-:Y:S01]  /*5950*/  MUFU.EX2 R28, R3 ;  /* 0x00000003001c7308 */ /* 0x0005e20000000800 */
[----:B------:R-:W-:Y:S02]  /*5960*/  FADD.FTZ R13, R184, R203 ;  /* 0x000000cbb80d7221 */ /* 0x000fe40000010000 */
[----:B------:R-:W-:Y:S02]  /*5970*/  IMAD.MOV.U32 R203, RZ, RZ, R149 ;  /* 0x000000ffffcb7224 */ /* 0x000fe400078e0095 */
[----:B----4-:R-:W-:Y:S01]  /*5980*/  FFMA.FTZ R4, R249, c[0x0][0x2d0], -R0 ;  /* 0x0000b400f9047a23 */ /* 0x010fe20000010800 */
[----:B------:R-:W-:Y:S01]  /*5990*/  HMMA.16816.F32.BF16 R36, R8, R14, R36 ;  /* 0x0000000e0824723c */ /* 0x000fe20000041824 */
[----:B------:R-:W-:-:S07]  /*59a0*/  FADD.FTZ R20, R176, R135 ;  /* 0x00000087b0147221 */ /* 0x000fce0000010000 */
[C---:B------:R-:W-:Y:S01]  /*59b0*/  HMMA.16816.F32.BF16 R32, R8.reuse, R16, R32 ;  /* 0x000000100820723c */ /* 0x040fe20000041820 */
[----:B--2---:R-:W-:Y:S02]  /*59c0*/  FFMA.FTZ R3, R218, c[0x0][0x2d0], -R6 ;  /* 0x0000b400da037a23 */ /* 0x004fe40000010806 */
[--C-:B------:R-:W-:Y:S02]  /*59d0*/  FFMA.FTZ R6, R248, c[0x0][0x2d0], -R0.reuse ;  /* 0x0000b400f8067a23 */ /* 0x100fe40000010800 */
[----:B------:R2:W3:Y:S01]  /*59e0*/  MUFU.EX2 R27, R3 ;  /* 0x00000003001b7308 */ /* 0x0004e20000000800 */
[----:B------:R-:W-:Y:S02]  /*59f0*/  FFMA.FTZ R0, R219, c[0x0][0x2d0], -R0 ;  /* 0x0000b400db007a23 */ /* 0x000fe40000010800 */
[----:B------:R-:W-:Y:S01]  /*5a00*/  HMMA.16816.F32.BF16 R40, R8, R18, R40 ;  /* 0x000000120828723c */ /* 0x000fe20000041828 */
[----:B------:R-:W4:Y:S04]  /*5a10*/  LDSM.16.MT88.4 R16, [R230+0x3100] ;  /* 0x00310000e610783b */ /* 0x000f280000004200 */
[----:B------:R5:W-:Y:S01]  /*5a20*/  MUFU.EX2 R10, R4 ;  /* 0x00000004000a7308 */ /* 0x000be20000000800 */
[----:B--2---:R-:W-:-:S07]  /*5a30*/  FFMA.FTZ R3, R178, c[0x0][0x2d0], -R5 ;  /* 0x0000b400b2037a23 */ /* 0x004fce0000010805 */
[----:B------:R-:W-:Y:S01]  /*5a40*/  MUFU.EX2 R11, R12 ;  /* 0x0000000c000b7308 */ /* 0x000fe20000000800 */
[----:B---3--:R-:W-:Y:S01]  /*5a50*/  F2FP.BF16.PACK_AB R134, R27, R28 ;  /* 0x0000001c1b86723e */ /* 0x008fe200000010ff */
[----:B-----5:R-:W-:-:S06]  /*5a60*/  FADD.FTZ R4, R163, R186 ;  /* 0x000000baa3047221 */ /* 0x020fcc0000010000 */
[----:B------:R2:W-:Y:S01]  /*5a70*/  MUFU.EX2 R26, R3 ;  /* 0x00000003001a7308 */ /* 0x0005e20000000800 */
[----:B------:R-:W-:-:S07]  /*5a80*/  FADD.FTZ R4, R151, R4 ;  /* 0x0000000497047221 */ /* 0x000fce0000010000 */
[----:B------:R3:W-:Y:S01]  /*5a90*/  MUFU.EX2 R12, R0 ;  /* 0x00000000000c7308 */ /* 0x0007e20000000800 */
[----:B--2---:R-:W-:-:S07]  /*5aa0*/  FFMA.FTZ R3, R179, c[0x0][0x2d0], -R5 ;  /* 0x0000b400b3037a23 */ /* 0x004fce0000010805 */
[----:B------:R2:W-:Y:S01]  /*5ab0*/  MUFU.EX2 R9, R6 ;  /* 0x0000000600097308 */ /* 0x0005e20000000800 */
[----:B---3--:R-:W-:-:S07]  /*5ac0*/  FADD.FTZ R0, R246, R20 ;  /* 0x00000014f6007221 */ /* 0x008fce0000010000 */
[----:B------:R3:W5:Y:S01]  /*5ad0*/  MUFU.EX2 R25, R3 ;  /* 0x0000000300197308 */ /* 0x0007620000000800 */
[----:B--2---:R-:W-:-:S04]  /*5ae0*/  FADD.FTZ R6, R247, R0 ;  /* 0x00000000f7067221 */ /* 0x004fc80000010000 */
[----:B------:R-:W-:Y:S02]  /*5af0*/  FADD.FTZ R6, R226, R6 ;  /* 0x00000006e2067221 */ /* 0x000fe40000010000 */
[--C-:B---3--:R-:W-:Y:S01]  /*5b00*/  FFMA.FTZ R3, R220, c[0x0][0x2d0], -R5.reuse ;  /* 0x0000b400dc037a23 */ /* 0x108fe20000010805 */
[----:B-----5:R-:W-:Y:S01]  /*5b10*/  F2FP.BF16.PACK_AB R133, R25, R26 ;  /* 0x0000001a1985723e */ /* 0x020fe200000010ff */
[----:B------:R-:W-:Y:S02]  /*5b20*/  FADD.FTZ R8, R225, R6 ;  /* 0x00000006e1087221 */ /* 0x000fe40000010000 */
[----:B------:R2:W-:Y:S02]  /*5b30*/  MUFU.EX2 R24, R3 ;  /* 0x0000000300187308 */ /* 0x0005e40000000800 */
[----:B--2---:R-:W-:Y:S02]  /*5b40*/  FFMA.FTZ R3, R250, c[0x0][0x2d0], -R5 ;  /* 0x0000b400fa037a23 */ /* 0x004fe40000010805 */
[----:B------:R-:W-:-:S04]  /*5b50*/  FFMA.FTZ R5, R202, c[0x0][0x2d0], -R7 ;  /* 0x0000b400ca057a23 */ /* 0x000fc80000010807 */
[----:B------:R2:W3:Y:S01]  /*5b60*/  MUFU.EX2 R23, R3 ;  /* 0x0000000300177308 */ /* 0x0004e20000000800 */
[----:B------:R-:W-:-:S07]  /*5b70*/  IMAD.MOV.U32 R202, RZ, RZ, R161 ;  /* 0x000000ffffca7224 */ /* 0x000fce00078e00a1 */
[----:B------:R5:W-:Y:S01]  /*5b80*/  MUFU.EX2 R15, R5 ;  /* 0x00000005000f7308 */ /* 0x000be20000000800 */
[--C-:B--2---:R-:W-:Y:S01]  /*5b90*/  FFMA.FTZ R3, R204, c[0x0][0x2d0], -R7.reuse ;  /* 0x0000b400cc037a23 */ /* 0x104fe20000010807 */
[----:B---3--:R-:W-:Y:S01]  /*5ba0*/  F2FP.BF16.PACK_AB R135, R23, R24 ;  /* 0x000000181787723e */ /* 0x008fe200000010ff */
[----:B------:R-:W-:Y:S01]  /*5bb0*/  FFMA.FTZ R7, R187, c[0x0][0x2d0], -R7 ;  /* 0x0000b400bb077a23 */ /* 0x000fe20000010807 */
[----:B------:R-:W-:-:S04]  /*5bc0*/  F2FP.BF16.PACK_AB R187, R12, R11 ;  /* 0x0000000b0cbb723e */ /* 0x000fc800000010ff */
[----:B------:R2:W3:Y:S01]  /*5bd0*/  MUFU.EX2 R21, R3 ;  /* 0x0000000300157308 */ /* 0x0004e20000000800 */
[----:B------:R-:W-:Y:S02]  /*5be0*/  IMAD.MOV.U32 R204, RZ, RZ, R160 ;  /* 0x000000ffffcc7224 */ /* 0x000fe400078e00a0 */
[----:B-----5:R-:W-:Y:S01]  /*5bf0*/  FADD.FTZ R5, R130, R185 ;  /* 0x000000b982057221 */ /* 0x020fe20000010000 */
[----:B------:R-:W-:Y:S01]  /*5c00*/  F2FP.BF16.PACK_AB R185, R9, R10 ;  /* 0x0000000a09b9723e */ /* 0x000fe200000010ff */
[C---:B-1----:R-:W-:Y:S03]  /*5c10*/  HMMA.16816.F32.BF16 R144, R132.reuse, R156, R144 ;  /* 0x0000009c8490723c */ /* 0x042fe60000041890 */
[----:B------:R1:W5:Y:S05]  /*5c20*/  MUFU.EX2 R14, R7 ;  /* 0x00000007000e7308 */ /* 0x00036a0000000800 */
[----:B------:R-:W-:Y:S01]  /*5c30*/  HMMA.16816.F32.BF16 R152, R132, R158, R152 ;  /* 0x0000009e8498723c */ /* 0x000fe20000041898 */
[----:B--2---:R-:W-:Y:S01]  /*5c40*/  FADD.FTZ R3, R162, R13 ;  /* 0x0000000da2037221 */ /* 0x004fe20000010000 */
[----:B---3--:R-:W-:-:S06]  /*5c50*/  F2FP.BF16.PACK_AB R184, R21, R22 ;  /* 0x0000001615b8723e */ /* 0x008fcc00000010ff */
[C---:B------:R-:W-:Y:S01]  /*5c60*/  HMMA.16816.F32.BF16 R164, R132.reuse, R172, R164 ;  /* 0x000000ac84a4723c */ /* 0x040fe200000418a4 */
[----:B-1----:R-:W-:Y:S01]  /*5c70*/  FADD.FTZ R7, R150, R5 ;  /* 0x0000000596077221 */ /* 0x002fe20000010000 */
[----:B-----5:R-:W-:Y:S01]  /*5c80*/  F2FP.BF16.PACK_AB R186, R14, R15 ;  /* 0x0000000f0eba723e */ /* 0x020fe200000010ff */
        /* <DEDUP_REMOVED lines=33> */
[----:B----4-:R-:W-:Y:S01]  /*5ea0*/  HMMA.16816.F32.BF16 R128, R132, R16, R72 ;  /* 0x000000108480723c */ /* 0x010fe20000041848 */
        /* <DEDUP_REMOVED lines=75> */
[----:B------:R1:W-:Y:S01]  /*6360*/  STL [R1], R6 ;  /* 0x0000000601007387 */ /* 0x0003e20000100800 */
[----:B------:R-:W-:-:S03]  /*6370*/  FADD.FTZ R0, R23, R5 ;  /* 0x0000000517007221 */ /* 0x000fc60000010000 */
[----:B------:R1:W-:Y:S04]  /*6380*/  STL [R1+0x8], R4 ;  /* 0x0000080401007387 */ /* 0x0003e80000100800 */
[----:B------:R1:W-:Y:S04]  /*6390*/  STL [R1+0xc], R0 ;  /* 0x00000c0001007387 */ /* 0x0003e80000100800 */
[----:B------:R1:W-:Y:S01]  /*63a0*/  STL [R1+0x4], R3 ;  /* 0x0000040301007387 */ /* 0x0003e20000100800 */
[----:B------:R-:W-:Y:S05]  /*63b0*/  @!P0 BRA `(.L_x_767) ;  /* 0x00003ef000008947 */ /* 0x000fea0003800000 */
[----:B------:R-:W2:Y:S01]  /*63c0*/  LDL.LU R140, [R1+0x38] ;  /* 0x00003800018c7983 */ /* 0x000ea20000300800 */
[----:B-1----:R-:W-:Y:S01]  /*63d0*/  IMAD.MOV.U32 R3, RZ, RZ, R137 ;  /* 0x000000ffff037224 */ /* 0x002fe200078e0089 */
[----:B------:R-:W-:Y:S01]  /*63e0*/  MOV R142, R2 ;  /* 0x00000002008e7202 */ /* 0x000fe20000000f00 */
[----:B------:R-:W-:Y:S01]  /*63f0*/  IMAD.MOV.U32 R0, RZ, RZ, R138 ;  /* 0x000000ffff007224 */ /* 0x000fe200078e008a */
[----:B------:R-:W3:Y:S01]  /*6400*/  LDL.LU.64 R202, [R1+0x30] ;  /* 0x0000300001ca7983 */ /* 0x000ee20000300a00 */
[----:B------:R-:W-:Y:S01]  /*6410*/  IMAD.MOV.U32 R139, RZ, RZ, R136 ;  /* 0x000000ffff8b7224 */ /* 0x000fe200078e0088 */
[----:B--2---:R-:W-:-:S02]  /*6420*/  IADD3 R246, R140, -0x2, RZ ;  /* 0xfffffffe8cf67810 */ /* 0x004fc40007ffe0ff */
[----:B------:R-:W2:Y:S01]  /*6430*/  LDL.LU.64 R140, [R1+0x40] ;  /* 0x00004000018c7983 */ /* 0x000ea20000300a00 */
[----:B---3--:R-:W-:Y:S02]  /*6440*/  MOV R5, R203 ;  /* 0x000000cb00057202 */ /* 0x008fe40000000f00 */
[----:B--2---:R-:W-:-:S05]  /*6450*/  MOV R4, R140 ;  /* 0x0000008c00047202 */ /* 0x004fca0000000f00 */
[----:B------:R1:W-:Y:S02]  /*6460*/  STL.64 [R1+0x18], R4 ;  /* 0x0000180401007387 */ /* 0x0003e40000100a00 */
.L_x_768:
        /* <DEDUP_REMOVED lines=10> */
[----:B------:R-:W-:Y:S08]  /*6510*/  LDSM.16.M88.4 R112, [R234+0x7100] ;  /* 0x00710000ea70783b */ /* 0x000ff00000000200 */
[----:B------:R-:W3:Y:S08]  /*6520*/  LDSM.16.M88.4 R16, [R143+0x3900] ;  /* 0x003900008f10783b */ /* 0x000ef00000000200 */
[----:B------:R-:W4:Y:S08]  /*6530*/  LDSM.16.M88.4 R108, [R234+0x9100] ;  /* 0x00910000ea6c783b */ /* 0x000f300000000200 */
[----:B------:R-:W5:Y:S08]  /*6540*/  LDSM.16.M88.4 R32, [R143+0x4100] ;  /* 0x004100008f20783b */ /* 0x000f700000000200 */
        /* <DEDUP_REMOVED lines=10> */
[-C--:B-----5:R-:W-:Y:S06]  /*65f0*/  HMMA.16816.F32.BF16 R20, R112, R32.reuse, RZ ;  /* 0x000000207014723c */ /* 0x0a0fec00000418ff */
[----:B------:R-:W5:Y:S02]  /*6600*/  LDSM.16.M88.4 R196, [R238] ;  /* 0x00000000eec4783b */ /* 0x000f640000000200 */
        /* <DEDUP_REMOVED lines=15> */
[----:B------:R-:W5:Y:S06]  /*6700*/  LDL.64 R250, [R1+0x20] ;  /* 0x0000200001fa7983 */ /* 0x000f6c0000100a00 */
[----:B------:R-:W5:Y:S01]  /*6710*/  LDL.64 R248, [R1+0x28] ;  /* 0x0000280001f87983 */ /* 0x000f620000100a00 */
[C---:B------:R-:W-:Y:S08]  /*6720*/  HMMA.16816.F32.BF16 R56, R108.reuse, R64, RZ ;  /* 0x000000406c38723c */ /* 0x040ff000000418ff */
[-C--:B------:R-:W-:Y:S08]  /*6730*/  HMMA.16816.F32.BF16 R60, R108, R66.reuse, RZ ;  /* 0x000000426c3c723c */ /* 0x080ff000000418ff */
[C---:B------:R-:W-:Y:S08]  /*6740*/  HMMA.16816.F32.BF16 R64, R112.reuse, R66, RZ ;  /* 0x000000427040723c */ /* 0x040ff000000418ff */
[-C--:B-1----:R-:W-:Y:S01]  /*6750*/  HMMA.16816.F32.BF16 R68, R112, R80.reuse, RZ ;  /* 0x000000507044723c */ /* 0x082fe200000418ff */
[----:B--2---:R-:W-:Y:S07]  /*6760*/  IMAD.WIDE.U32 R84, R84, 0x70, R72 ;  /* 0x0000007054547825 */ /* 0x004fee00078e0048 */
[C---:B------:R-:W-:Y:S04]  /*6770*/  HMMA.16816.F32.BF16 R72, R108.reuse, R80, RZ ;  /* 0x000000506c48723c */ /* 0x040fe800000418ff */
[----:B------:R-:W-:Y:S02]  /*6780*/  LEA R88, P0, R84, c[0x0][0x1f8], 0x1 ;  /* 0x00007e0054587a11 */ /* 0x000fe400078008ff */
[----:B------:R-:W-:Y:S02]  /*6790*/  IADD3 R2, R85, R2, RZ ;  /* 0x0000000255027210 */ /* 0x000fe40007ffe0ff */
[----:B------:R-:W-:Y:S01]  /*67a0*/  IADD3 R92, P1, R88, UR7, RZ ;  /* 0x00000007585c7c10 */ /* 0x000fe2000ff3e0ff */
[-C--:B------:R-:W-:Y:S03]  /*67b0*/  HMMA.16816.F32.BF16 R76, R108, R82.reuse, RZ ;  /* 0x000000526c4c723c */ /* 0x080fe600000418ff */
[----:B------:R-:W-:Y:S02]  /*67c0*/  LEA.HI.X R89, R84, c[0x0][0x1fc], R2, 0x1, P0 ;  /* 0x00007f0054597a11 */ /* 0x000fe400000f0c02 */
[----:B------:R-:W-:Y:S03]  /*67d0*/  IADD3 R94, P0, R92, UR7, RZ ;  /* 0x000000075c5e7c10 */ /* 0x000fe6000ff1e0ff */
[----:B------:R-:W-:Y:S01]  /*67e0*/  @!PT LDS RZ, [RZ] ;  /* 0x00000000fffff984 */ /* 0x000fe20000000800 */
[----:B------:R-:W-:Y:S01]  /*67f0*/  @!PT LDS RZ, [RZ] ;  /* 0x00000000fffff984 */ /* 0x000fe20000000800 */
[----:B------:R-:W-:Y:S01]  /*6800*/  @!PT LDS RZ, [RZ] ;  /* 0x00000000fffff984 */ /* 0x000fe20000000800 */
[----:B------:R1:W-:Y:S01]  /*6810*/  LDGSTS.E.BYPASS.LTC128B.128 [R245+0x100], [R88.64], !P2 ;  /* 0x0010000058f57fae */ /* 0x0003e2000d101d48 */
[----:B------:R-:W-:Y:S01]  /*6820*/  IADD3.X R93, R89, UR5, RZ, P1, !PT ;  /* 0x00000005595d7c10 */ /* 0x000fe20008ffe4ff */
[C---:B------:R-:W-:Y:S03]  /*6830*/  HMMA.16816.F32.BF16 R80, R112.reuse, R82, RZ ;  /* 0x000000527050723c */ /* 0x040fe600000418ff */
[----:B------:R-:W-:Y:S03]  /*6840*/  IADD3.X R95, R93, UR5, RZ, P0, !PT ;  /* 0x000000055d5f7c10 */ /* 0x000fe600087fe4ff */
[----:B------:R2:W-:Y:S01]  /*6850*/  LDGSTS.E.BYPASS.LTC128B.128 [R245+0x900], [R92.64], !P2 ;  /* 0x009000005cf57fae */ /* 0x0005e2000d101d48 */
[----:B------:R-:W-:Y:S01]  /*6860*/  IADD3 R102, P1, R94, UR7, RZ ;  /* 0x000000075e667c10 */ /* 0x000fe2000ff3e0ff */
[-C--:B---3--:R-:W-:Y:S04]  /*6870*/  HMMA.16816.F32.BF16 R84, R112, R96.reuse, RZ ;  /* 0x000000607054723c */ /* 0x088fe800000418ff */
[----:B------:R-:W-:Y:S02]  /*6880*/  IADD3.X R103, R95, UR5, RZ, P1, !PT ;  /* 0x000000055f677c10 */ /* 0x000fe40008ffe4ff */
[----:B------:R2:W-:Y:S08]  /*6890*/  LDGSTS.E.BYPASS.LTC128B.128 [R245+0x1100], [R94.64], !P2 ;  /* 0x011000005ef57fae */ /* 0x0005f0000d101d48 */
[----:B------:R3:W-:Y:S01]  /*68a0*/  LDGSTS.E.BYPASS.LTC128B.128 [R245+0x1900], [R102.64], !P2 ;  /* 0x0190000066f57fae */ /* 0x0007e2000d101d48 */
[C---:B-1----:R-:W-:Y:S07]  /*68b0*/  HMMA.16816.F32.BF16 R88, R108.reuse, R96, RZ ;  /* 0x000000606c58723c */ /* 0x042fee00000418ff */
[----:B------:R-:W-:Y:S05]  /*68c0*/  IADD3 R96, P0, R102, UR7, RZ ;  /* 0x0000000766607c10 */ /* 0x000fea000ff1e0ff */
[----:B------:R-:W-:Y:S02]  /*68d0*/  IADD3.X R97, R103, UR5, RZ, P0, !PT ;  /* 0x0000000567617c10 */ /* 0x000fe400087fe4ff */
[----:B------:R-:W-:Y:S01]  /*68e0*/  IADD3 R100, P1, R96, UR7, RZ ;  /* 0x0000000760647c10 */ /* 0x000fe2000ff3e0ff */
[-C--:B--2---:R-:W-:Y:S02]  /*68f0*/  HMMA.16816.F32.BF16 R92, R108, R98.reuse, RZ ;  /* 0x000000626c5c723c */ /* 0x084fe400000418ff */
[----:B------:R1:W-:Y:S01]  /*6900*/  LDGSTS.E.BYPASS.LTC128B.128 [R245+0x2100], [R96.64], !P2 ;  /* 0x0210000060f57fae */ /* 0x0003e2000d101d48 */
[----:B------:R-:W-:Y:S02]  /*6910*/  IADD3.X R101, R97, UR5, RZ, P1, !PT ;  /* 0x0000000561657c10 */ /* 0x000fe40008ffe4ff */
[----:B---3--:R-:W-:Y:S05]  /*6920*/  IADD3 R102, P0, R100, UR7, RZ ;  /* 0x0000000764667c10 */ /* 0x008fea000ff1e0ff */
[----:B------:R4:W-:Y:S02]  /*6930*/  LDGSTS.E.BYPASS.LTC128B.128 [R245+0x2900], [R100.64], !P2 ;  /* 0x0290000064f57fae */ /* 0x0009e4000d101d48 */
[----:B------:R-:W-:Y:S02]  /*6940*/  IADD3.X R103, R101, UR5, RZ, P0, !PT ;  /* 0x0000000565677c10 */ /* 0x000fe400087fe4ff */
[C---:B------:R-:W-:Y:S02]  /*6950*/  ISETP.GT.AND P0, PT, R246.reuse, RZ, PT ;  /* 0x000000fff600720c */ /* 0x040fe40003f04270 */
[----:B------:R-:W-:Y:S02]  /*6960*/  IADD3 R246, R246, -0x1, RZ ;  /* 0xfffffffff6f67810 */ /* 0x000fe40007ffe0ff */
[----:B------:R4:W-:Y:S08]  /*6970*/  LDGSTS.E.BYPASS.LTC128B.128 [R245+0x3100], [R102.64], !P2 ;  /* 0x0310000066f57fae */ /* 0x0009f0000d101d48 */
[----:B------:R-:W0:Y:S01]  /*6980*/  LDGDEPBAR ;  /* 0x00000000000079af */ /* 0x000e220000000000 */
[C---:B-1----:R-:W-:Y:S08]  /*6990*/  HMMA.16816.F32.BF16 R96, R112.reuse, R98, RZ ;  /* 0x000000627060723c */ /* 0x042ff000000418ff */
[-C--:B----4-:R-:W-:Y:S08]  /*69a0*/  HMMA.16816.F32.BF16 R100, R112, R188.reuse, RZ ;  /* 0x000000bc7064723c */ /* 0x090ff000000418ff */
[C---:B------:R-:W-:Y:S08]  /*69b0*/  HMMA.16816.F32.BF16 R104, R108.reuse, R188, RZ ;  /* 0x000000bc6c68723c */ /* 0x040ff000000418ff */
[-C--:B------:R-:W-:Y:S08]  /*69c0*/  HMMA.16816.F32.BF16 R108, R108, R190.reuse, RZ ;  /* 0x000000be6c6c723c */ /* 0x080ff000000418ff */
[----:B------:R-:W-:Y:S01]  /*69d0*/  HMMA.16816.F32.BF16 R112, R112, R190, RZ ;  /* 0x000000be7070723c */ /* 0x000fe200000418ff */
[----:B------:R-:W-:Y:S07]  /*69e0*/  LDSM.16.M88.4 R188, [R235+0x7100] ;  /* 0x00710000ebbc783b */ /* 0x000fee0000000200 */
[-C--:B-----5:R-:W-:Y:S08]  /*69f0*/  HMMA.16816.F32.BF16 R4, R192, R196.reuse, R4 ;  /* 0x000000c4c004723c */ /* 0x0a0ff00000041804 */
        /* <DEDUP_REMOVED lines=32> */
[----:B------:R-:W5:Y:S07]  /*6c00*/  LDSM.16.M88.4 R200, [R233+0x5100] ;  /* 0x00510000e9c8783b */ /* 0x000f6e0000000200 */
        /* <DEDUP_REMOVED lines=17> */
[-C--:B-----5:R-:W-:Y:S08]  /*6d20*/  HMMA.16816.F32.BF16 R52, R188, R200.reuse, R52 ;  /* 0x000000c8bc34723c */ /* 0x0a0ff00000041834 */
        /* <DEDUP_REMOVED lines=165> */
[----:B------:R-:W-:Y:S01]  /*7780*/  FADD.FTZ R0, -R138, R0 ;  /* 0x000000008a007221 */ /* 0x000fe20000010100 */
        /* <DEDUP_REMOVED lines=23> */
[----:B------:R-:W-:Y:S02]  /*7900*/  FFMA.FTZ R4, R4, c[0x0][0x2d0], -R192 ;  /* 0x0000b40004047a23 */ /* 0x000fe400000108c0 */
[--C-:B------:R-:W-:Y:S02]  /*7910*/  FFMA.FTZ R22, R22, c[0x0][0x2d0], -R194.reuse ;  /* 0x0000b40016167a23 */ /* 0x100fe400000108c2 */
[--C-:B------:R-:W-:Y:S01]  /*7920*/  FFMA.FTZ R23, R23, c[0x0][0x2d0], -R194.reuse ;  /* 0x0000b40017177a23 */ /* 0x100fe200000108c2 */
[----:B-1----:R-:W-:Y:S01]  /*7930*/  FMNMX.FTZ R136, R136, R189, !PT ;  /* 0x000000bd88887209 */ /* 0x002fe20007810000 */
[--C-:B------:R-:W-:Y:S02]  /*7940*/  FFMA.FTZ R54, R54, c[0x0][0x2d0], -R194.reuse ;  /* 0x0000b40036367a23 */ /* 0x100fe400000108c2 */
[--C-:B------:R-:W-:Y:S01]  /*7950*/  FFMA.FTZ R55, R55, c[0x0][0x2d0], -R194.reuse ;  /* 0x0000b40037377a23 */ /* 0x100fe200000108c2 */
[----:B------:R1:W-:Y:S01]  /*7960*/  MUFU.EX2 R221, R4 ;  /* 0x0000000400dd7308 */ /* 0x0003e20000000800 */
[--C-:B------:R-:W-:Y:S02]  /*7970*/  FFMA.FTZ R6, R6, c[0x0][0x2d0], -R194.reuse ;  /* 0x0000b40006067a23 */ /* 0x100fe400000108c2 */
[--C-:B------:R-:W-:Y:S02]  /*7980*/  FFMA.FTZ R66, R66, c[0x0][0x2d0], -R194.reuse ;  /* 0x0000b40042427a23 */ /* 0x100fe400000108c2 */
[----:B--2---:R-:W-:Y:S02]  /*7990*/  FADD.FTZ R2, -R137, R3 ;  /* 0x0000000389027221 */ /* 0x004fe40000010100 */
[----:B------:R-:W2:Y:S01]  /*79a0*/  SHFL.BFLY PT, R3, R0, 0x2, 0x1f ;  /* 0x0c401f0000037f89 */ /* 0x000ea200000e0000 */
[--C-:B------:R-:W-:Y:S02]  /*79b0*/  FFMA.FTZ R67, R67, c[0x0][0x2d0], -R194.reuse ;  /* 0x0000b40043437a23 */ /* 0x100fe400000108c2 */
[----:B------:R-:W-:Y:S01]  /*79c0*/  MUFU.EX2 R219, R6 ;  /* 0x0000000600db7308 */ /* 0x000fe20000000800 */
[----:B------:R-:W-:Y:S02]  /*79d0*/  FMUL.FTZ R2, R2, c[0x0][0x2d0] ;  /* 0x0000b40002027a20 */ /* 0x000fe40000410000 */
[--C-:B------:R-:W-:Y:S02]  /*79e0*/  FFMA.FTZ R70, R70, c[0x0][0x2d0], -R194.reuse ;  /* 0x0000b40046467a23 */ /* 0x100fe400000108c2 */
[--C-:B------:R-:W-:Y:S02]  /*79f0*/  FFMA.FTZ R71, R71, c[0x0][0x2d0], -R194.reuse ;  /* 0x0000b40047477a23 */ /* 0x100fe400000108c2 */
[----:B------:R-:W-:Y:S02]  /*7a00*/  FFMA.FTZ R7, R7, c[0x0][0x2d0], -R194 ;  /* 0x0000b40007077a23 */ /* 0x000fe400000108c2 */
[----:B------:R-:W-:Y:S01]  /*7a10*/  FMUL.FTZ R193, R136, c[0x0][0x2d0] ;  /* 0x0000b40088c17a20 */ /* 0x000fe20000410000 */
[----:B------:R4:W5:Y:S01]  /*7a20*/  MUFU.EX2 R140, R2 ;  /* 0x00000002008c7308 */ /* 0x0009620000000800 */
[----:B------:R-:W-:Y:S02]  /*7a30*/  FFMA.FTZ R5, R5, c[0x0][0x2d0], -R192 ;  /* 0x0000b40005057a23 */ /* 0x000fe400000108c0 */
[--C-:B------:R-:W-:Y:S01]  /*7a40*/  FFMA.FTZ R60, R60, c[0x0][0x2d0], -R193.reuse ;  /* 0x0000b4003c3c7a23 */ /* 0x100fe200000108c1 */
[----:B-1----:R-:W-:Y:S01]  /*7a50*/  @P0 SHF.R.S32.HI R4, RZ, 0x1f, R246 ;  /* 0x0000001fff040819 */ /* 0x002fe200000114f6 */
[--C-:B------:R-:W-:Y:S02]  /*7a60*/  FFMA.FTZ R61, R61, c[0x0][0x2d0], -R193.reuse ;  /* 0x0000b4003d3d7a23 */ /* 0x100fe400000108c1 */
[--C-:B------:R-:W-:Y:S02]  /*7a70*/  FFMA.FTZ R16, R16, c[0x0][0x2d0], -R192.reuse ;  /* 0x0000b40010107a23 */ /* 0x100fe400000108c0 */
[----:B------:R-:W-:Y:S01]  /*7a80*/  FFMA.FTZ R17, R17, c[0x0][0x2d0], -R192 ;  /* 0x0000b40011117a23 */ /* 0x000fe200000108c0 */
[----:B------:R-:W-:Y:S01]  /*7a90*/  MUFU.EX2 R220, R7 ;  /* 0x0000000700dc7308 */ /* 0x000fe20000000800 */
[----:B--2---:R-:W-:Y:S01]  /*7aa0*/  FMNMX.FTZ R0, R0, R3, !PT ;  /* 0x0000000300007209 */ /* 0x004fe20007810000 */
[--C-:B------:R-:W-:Y:S02]  /*7ab0*/  FFMA.FTZ R18, R18, c[0x0][0x2d0], -R194.reuse ;  /* 0x0000b40012127a23 */ /* 0x100fe400000108c2 */
[----:B------:R-:W-:Y:S02]  /*7ac0*/  FFMA.FTZ R19, R19, c[0x0][0x2d0], -R194 ;  /* 0x0000b40013137a23 */ /* 0x000fe400000108c2 */
[C---:B---3--:R-:W-:Y:S02]  /*7ad0*/  FMUL.FTZ R120, R141.reuse, R120 ;  /* 0x000000788d787220 */ /* 0x048fe40000410000 */
[----:B------:R-:W-:Y:S02]  /*7ae0*/  FMUL.FTZ R121, R141, R121 ;  /* 0x000000798d797220 */ /* 0x000fe40000410000 */
[----:B------:R-:W-:Y:S01]  /*7af0*/  MUFU.EX2 R224, R5 ;  /* 0x0000000500e07308 */ /* 0x000fe20000000800 */
[--C-:B------:R-:W-:Y:S02]  /*7b00*/  FFMA.FTZ R8, R8, c[0x0][0x2d0], -R193.reuse ;  /* 0x0000b40008087a23 */ /* 0x100fe400000108c1 */
[----:B------:R-:W-:Y:S02]  /*7b10*/  FFMA.FTZ R9, R9, c[0x0][0x2d0], -R193 ;  /* 0x0000b40009097a23 */ /* 0x000fe400000108c1 */
[----:B----4-:R-:W-:Y:S02]  /*7b20*/  FADD.FTZ R2, -R136, R139 ;  /* 0x0000008b88027221 */ /* 0x010fe40000010100 */
[----:B-----5:R-:W-:Y:S02]  /*7b30*/  FMUL.FTZ R122, R140, R122 ;  /* 0x0000007a8c7a7220 */ /* 0x020fe40000410000 */
[----:B------:R-:W-:Y:S01]  /*7b40*/  FMUL.FTZ R2, R2, c[0x0][0x2d0] ;  /* 0x0000b40002027a20 */ /* 0x000fe20000410000 */
[----:B------:R1:W-:Y:S01]  /*7b50*/  MUFU.EX2 R217, R8 ;  /* 0x0000000800d97308 */ /* 0x0003e20000000800 */
[C---:B------:R-:W-:Y:S02]  /*7b60*/  FMUL.FTZ R123, R140.reuse, R123 ;  /* 0x0000007b8c7b7220 */ /* 0x040fe40000410000 */
[C---:B------:R-:W-:Y:S02]  /*7b70*/  FMUL.FTZ R124, R141.reuse, R124 ;  /* 0x0000007c8d7c7220 */ /* 0x040fe40000410000 */
[----:B------:R-:W-:Y:S02]  /*7b80*/  FMUL.FTZ R125, R141, R125 ;  /* 0x0000007d8d7d7220 */ /* 0x000fe40000410000 */
[C---:B------:R-:W-:Y:S02]  /*7b90*/  FMUL.FTZ R126, R140.reuse, R126 ;  /* 0x0000007e8c7e7220 */ /* 0x040fe40000410000 */
[----:B------:R-:W-:Y:S01]  /*7ba0*/  FMUL.FTZ R127, R140, R127 ;  /* 0x0000007f8c7f7220 */ /* 0x000fe20000410000 */
[----:B------:R2:W3:Y:S01]  /*7bb0*/  MUFU.EX2 R139, R2 ;  /* 0x00000002008b7308 */ /* 0x0004e20000000800 */
[--C-:B------:R-:W-:Y:S02]  /*7bc0*/  FFMA.FTZ R56, R56, c[0x0][0x2d0], -R193.reuse ;  /* 0x0000b40038387a23 */ /* 0x100fe400000108c1 */
[--C-:B------:R-:W-:Y:S02]  /*7bd0*/  FFMA.FTZ R57, R57, c[0x0][0x2d0], -R193.reuse ;  /* 0x0000b40039397a23 */ /* 0x100fe400000108c1 */
[----:B------:R-:W-:Y:S02]  /*7be0*/  FFMA.FTZ R81, R81, c[0x0][0x2d0], -R192 ;  /* 0x0000b40051517a23 */ /* 0x000fe400000108c0 */
[--C-:B------:R-:W-:Y:S02]  /*7bf0*/  FFMA.FTZ R13, R13, c[0x0][0x2d0], -R193.reuse ;  /* 0x0000b4000d0d7a23 */ /* 0x100fe400000108c1 */
[--C-:B------:R-:W-:Y:S01]  /*7c00*/  FFMA.FTZ R25, R25, c[0x0][0x2d0], -R193.reuse ;  /* 0x0000b40019197a23 */ /* 0x100fe200000108c1 */
[----:B------:R4:W-:Y:S01]  /*7c10*/  MUFU.EX2 R218, R9 ;  /* 0x0000000900da7308 */ /* 0x0009e20000000800 */
[--C-:B------:R-:W-:Y:S02]  /*7c20*/  FFMA.FTZ R12, R12, c[0x0][0x2d0], -R193.reuse ;  /* 0x0000b4000c0c7a23 */ /* 0x100fe400000108c1 */
[--C-:B------:R-:W-:Y:S01]  /*7c30*/  FFMA.FTZ R24, R24, c[0x0][0x2d0], -R193.reuse ;  /* 0x0000b40018187a23 */ /* 0x100fe200000108c1 */
[----:B-1----:R-:W-:Y:S01]  /*7c40*/  @P0 MOV R8, R248 ;  /* 0x000000f800080202 */ /* 0x002fe20000000f00 */
[--C-:B------:R-:W-:Y:S01]  /*7c50*/  FFMA.FTZ R28, R28, c[0x0][0x2d0], -R193.reuse ;  /* 0x0000b4001c1c7a23 */ /* 0x100fe200000108c1 */
[----:B------:R-:W-:Y:S01]  /*7c60*/  MOV R248, c[0x0][0x1e4] ;  /* 0x0000790000f87a02 */ /* 0x000fe20000000f00 */
[----:B------:R-:W-:Y:S02]  /*7c70*/  FFMA.FTZ R29, R29, c[0x0][0x2d0], -R193 ;  /* 0x0000b4001d1d7a23 */ /* 0x000fe400000108c1 */
[----:B------:R-:W-:Y:S01]  /*7c80*/  FFMA.FTZ R35, R35, c[0x0][0x2d0], -R194 ;  /* 0x0000b40023237a23 */ /* 0x000fe200000108c2 */
[----:B------:R1:W-:Y:S01]  /*7c90*/  MUFU.EX2 R209, R13 ;  /* 0x0000000d00d17308 */ /* 0x0003e20000000800 */
[----:B------:R-:W-:Y:S02]  /*7ca0*/  @P0 IMAD R6, R4, c[0x0][0x1e0], RZ ;  /* 0x0000780004060a24 */ /* 0x000fe400078e02ff */
[----:B------:R-:W-:Y:S01]  /*7cb0*/  FFMA.FTZ R36, R36, c[0x0][0x2d0], -R192 ;  /* 0x0000b40024247a23 */ /* 0x000fe200000108c0 */
[----:B--2---:R-:W2:Y:S01]  /*7cc0*/  SHFL.BFLY PT, R2, R0, 0x1, 0x1f ;  /* 0x0c201f0000027f89 */ /* 0x004ea200000e0000 */
[C---:B---3--:R-:W-:Y:S02]  /*7cd0*/  FMUL.FTZ R116, R139.reuse, R116 ;  /* 0x000000748b747220 */ /* 0x048fe40000410000 */
[C---:B------:R-:W-:Y:S02]  /*7ce0*/  FMUL.FTZ R117, R139.reuse, R117 ;  /* 0x000000758b757220 */ /* 0x040fe40000410000 */
[C---:B------:R-:W-:Y:S01]  /*7cf0*/  FMUL.FTZ R128, R139.reuse, R128 ;  /* 0x000000808b807220 */ /* 0x040fe20000410000 */
[----:B------:R3:W-:Y:S01]  /*7d00*/  MUFU.EX2 R210, R12 ;  /* 0x0000000c00d27308 */ /* 0x0007e20000000800 */
[C---:B------:R-:W-:Y:S01]  /*7d10*/  @P0 IMAD.WIDE.U32 R4, R246.reuse, c[0x0][0x1e0], RZ ;  /* 0x00007800f6040a25 */ /* 0x040fe200078e00ff */
[----:B----4-:R-:W-:Y:S03]  /*7d20*/  @P0 MOV R9, R251 ;  /* 0x000000fb00090202 */ /* 0x010fe60000000f00 */
[----:B------:R-:W-:Y:S02]  /*7d30*/  @P0 IMAD R6, R246, c[0x0][0x1e4], R6 ;  /* 0x00007900f6060a24 */ /* 0x000fe400078e0206 */
[----:B------:R-:W-:Y:S02]  /*7d40*/  FMUL.FTZ R129, R139, R129 ;  /* 0x000000818b817220 */ /* 0x000fe40000410000 */
[----:B------:R-:W-:Y:S01]  /*7d50*/  @P0 IMAD.WIDE.U32 R8, R4, 0x70, R8 ;  /* 0x0000007004080825 */ /* 0x000fe200078e0008 */
[----:B------:R-:W-:Y:S01]  /*7d60*/  MUFU.EX2 R205, R22 ;  /* 0x0000001600cd7308 */ /* 0x000fe20000000800 */
[----:B------:R-:W-:Y:S02]  /*7d70*/  @P0 IADD3 R6, R5, R6, RZ ;  /* 0x0000000605060210 */ /* 0x000fe40007ffe0ff */
[----:B------:R-:W-:Y:S01]  /*7d80*/  FMUL.FTZ R132, R139, R132 ;  /* 0x000000848b847220 */ /* 0x000fe20000410000 */
[----:B-1----:R-:W-:Y:S01]  /*7d90*/  @P0 SHF.L.U32 R13, R247, 0x5, RZ ;  /* 0x00000005f70d0819 */ /* 0x002fe200000006ff */
[----:B------:R-:W-:Y:S02]  /*7da0*/  FMUL.FTZ R133, R139, R133 ;  /* 0x000000858b857220 */ /* 0x000fe40000410000 */
[----:B------:R-:W-:Y:S01]  /*7db0*/  @P0 IMAD R4, R6, 0x70, RZ ;  /* 0x0000007006040824 */ /* 0x000fe200078e02ff */
[----:B--2---:R-:W-:Y:S01]  /*7dc0*/  FMNMX.FTZ R2, R0, R2, !PT ;  /* 0x0000000200027209 */ /* 0x004fe20007810000 */
[----:B------:R-:W-:Y:S01]  /*7dd0*/  FFMA.FTZ R37, R37, c[0x0][0x2d0], -R192 ;  /* 0x0000b40025257a23 */ /* 0x000fe200000108c0 */
[----:B------:R-:W-:Y:S01]  /*7de0*/  MUFU.EX2 R207, R23 ;  /* 0x0000001700cf7308 */ /* 0x000fe20000000800 */
[----:B------:R-:W-:Y:S01]  /*7df0*/  @P0 LEA R6, P3, R8, c[0x0][0x1c8], 0x1 ;  /* 0x0000720008060a11 */ /* 0x000fe200078608ff */
[--C-:B------:R-:W-:Y:S01]  /*7e00*/  FFMA.FTZ R38, R38, c[0x0][0x2d0], -R194.reuse ;  /* 0x0000b40026267a23 */ /* 0x100fe200000108c2 */
[----:B------:R-:W-:Y:S01]  /*7e10*/  @P0 IADD3 R5, R9, R4, RZ ;  /* 0x0000000409050210 */ /* 0x000fe20007ffe0ff */
[----:B------:R-:W-:Y:S01]  /*7e20*/  FMUL.FTZ R3, R2, c[0x0][0x2d0] ;  /* 0x0000b40002037a20 */ /* 0x000fe20000410000 */
[-C--:B------:R-:W-:Y:S01]  /*7e30*/  @P0 IADD3 R4, P1, R6, R13.reuse, RZ ;  /* 0x0000000d06040210 */ /* 0x080fe20007f3e0ff */
[----:B------:R-:W-:Y:S01]  /*7e40*/  FFMA.FTZ R39, R39, c[0x0][0x2d0], -R194 ;  /* 0x0000b40027277a23 */ /* 0x000fe200000108c2 */
[----:B------:R-:W-:Y:S01]  /*7e50*/  @P0 LEA.HI.X R7, R8, c[0x0][0x1cc], R5, 0x1, P3 ;  /* 0x0000730008070a11 */ /* 0x000fe200018f0c05 */
[--C-:B------:R-:W-:Y:S01]  /*7e60*/  FFMA.FTZ R10, R10, c[0x0][0x2d0], -R3.reuse ;  /* 0x0000b4000a0a7a23 */ /* 0x100fe20000010803 */
[----:B---3--:R-:W-:Y:S01]  /*7e70*/  @P0 SHF.L.U64.HI R12, R247, 0x5, R248 ;  /* 0x00000005f70c0819 */ /* 0x008fe200000102f8 */
[----:B------:R1:W-:Y:S01]  /*7e80*/  MUFU.EX2 R227, R16 ;  /* 0x0000001000e37308 */ /* 0x0003e20000000800 */
[--C-:B------:R-:W-:Y:S01]  /*7e90*/  FFMA.FTZ R62, R62, c[0x0][0x2d0], -R3.reuse ;  /* 0x0000b4003e3e7a23 */ /* 0x100fe20000010803 */
[----:B------:R2:W-:Y:S01]  /*7ea0*/  @P0 LDGSTS.E.BYPASS.LTC128B.128 [R245+0x3900], [R6.64], !P2 ;  /* 0x0390000006f50fae */ /* 0x0005e2000d101d48 */
[----:B------:R-:W-:Y:S01]  /*7eb0*/  @P0 IADD3.X R5, R7, R12, RZ, P1, !PT ;  /* 0x0000000c07050210 */ /* 0x000fe20000ffe4ff */
[--C-:B------:R-:W-:Y:S02]  /*7ec0*/  FFMA.FTZ R63, R63, c[0x0][0x2d0], -R3.reuse ;  /* 0x0000b4003f3f7a23 */ /* 0x100fe40000010803 */
[--C-:B------:R-:W-:Y:S02]  /*7ed0*/  FFMA.FTZ R11, R11, c[0x0][0x2d0], -R3.reuse ;  /* 0x0000b4000b0b7a23 */ /* 0x100fe40000010803 */
[--C-:B------:R-:W-:Y:S02]  /*7ee0*/  FFMA.FTZ R14, R14, c[0x0][0x2d0], -R3.reuse ;  /* 0x0000b4000e0e7a23 */ /* 0x100fe40000010803 */
[----:B------:R3:W-:Y:S01]  /*7ef0*/  MUFU.EX2 R195, R10 ;  /* 0x0000000a00c37308 */ /* 0x0007e20000000800 */
[----:B------:R4:W-:Y:S01]  /*7f00*/  @P0 LDGSTS.E.BYPASS.LTC128B.128 [R245+0x4100], [R4.64], !P2 ;  /* 0x0410000004f50fae */ /* 0x0009e2000d101d48 */
[--C-:B------:R-:W-:Y:S02]  /*7f10*/  FFMA.FTZ R15, R15, c[0x0][0x2d0], -R3.reuse ;  /* 0x0000b4000f0f7a23 */ /* 0x100fe40000010803 */
[--C-:B------:R-:W-:Y:S02]  /*7f20*/  FFMA.FTZ R58, R58, c[0x0][0x2d0], -R3.reuse ;  /* 0x0000b4003a3a7a23 */ /* 0x100fe40000010803 */
[--C-:B------:R-:W-:Y:S02]  /*7f30*/  FFMA.FTZ R59, R59, c[0x0][0x2d0], -R3.reuse ;  /* 0x0000b4003b3b7a23 */ /* 0x100fe40000010803 */
[--C-:B------:R-:W-:Y:S02]  /*7f40*/  FFMA.FTZ R30, R30, c[0x0][0x2d0], -R3.reuse ;  /* 0x0000b4001e1e7a23 */ /* 0x100fe40000010803 */
[----:B------:R5:W-:Y:S01]  /*7f50*/  MUFU.EX2 R211, R17 ;  /* 0x0000001100d37308 */ /* 0x000be20000000800 */
[--C-:B------:R-:W-:Y:S02]  /*7f60*/  FFMA.FTZ R26, R26, c[0x0][0x2d0], -R3.reuse ;  /* 0x0000b4001a1a7a23 */ /* 0x100fe40000010803 */
[--C-:B------:R-:W-:Y:S02]  /*7f70*/  FFMA.FTZ R27, R27, c[0x0][0x2d0], -R3.reuse ;  /* 0x0000b4001b1b7a23 */ /* 0x100fe40000010803 */
[----:B-1----:R-:W-:Y:S02]  /*7f80*/  FMUL.FTZ R16, R141, R156 ;  /* 0x0000009c8d107220 */ /* 0x002fe40000410000 */
[----:B------:R-:W-:Y:S02]  /*7f90*/  FFMA.FTZ R31, R31, c[0x0][0x2d0], -R3 ;  /* 0x0000b4001f1f7a23 */ /* 0x000fe40000010803 */
[----:B------:R-:W-:Y:S01]  /*7fa0*/  FFMA.FTZ R48, R48, c[0x0][0x2d0], -R192 ;  /* 0x0000b40030307a23 */ /* 0x000fe200000108c0 */
[----:B------:R1:W-:Y:S01]  /*7fb0*/  MUFU.EX2 R196, R11 ;  /* 0x0000000b00c47308 */ /* 0x0003e20000000800 */
[----:B------:R-:W-:Y:S02]  /*7fc0*/  FADD.FTZ R0, -R2, R142 ;  /* 0x0000008e02007221 */ /* 0x000fe40000010100 */
[----:B------:R-:W-:Y:S01]  /*7fd0*/  FFMA.FTZ R49, R49, c[0x0][0x2d0], -R192 ;  /* 0x0000b40031317a23 */ /* 0x000fe200000108c0 */
[-C--:B---3--:R-:W-:Y:S01]  /*7fe0*/  @P0 IADD3 R10, P4, R4, R13.reuse, RZ ;  /* 0x0000000d040a0210 */ /* 0x088fe20007f9e0ff */
[----:B------:R-:W-:Y:S02]  /*7ff0*/  FMUL.FTZ R0, R0, c[0x0][0x2d0] ;  /* 0x0000b40000007a20 */ /* 0x000fe40000410000 */
[--C-:B------:R-:W-:Y:S01]  /*8000*/  FFMA.FTZ R50, R50, c[0x0][0x2d0], -R194.reuse ;  /* 0x0000b40032327a23 */ /* 0x100fe200000108c2 */
[-C--:B------:R-:W-:Y:S01]  /*8010*/  @P0 IADD3 R8, P3, R10, R13.reuse, RZ ;  /* 0x0000000d0a080210 */ /* 0x080fe20007f7e0ff */
[----:B------:R-:W-:Y:S01]  /*8020*/  FFMA.FTZ R51, R51, c[0x0][0x2d0], -R194 ;  /* 0x0000b40033337a23 */ /* 0x000fe200000108c2 */
[----:B------:R3:W-:Y:S01]  /*8030*/  MUFU.EX2 R213, R18 ;  /* 0x0000001200d57308 */ /* 0x0007e20000000800 */
[--C-:B------:R-:W-:Y:S01]  /*8040*/  FFMA.FTZ R40, R40, c[0x0][0x2d0], -R193.reuse ;  /* 0x0000b40028287a23 */ /* 0x100fe200000108c1 */
[----:B--2---:R-:W-:Y:S01]  /*8050*/  @P0 IADD3 R6, P1, R8, R13, RZ ;  /* 0x0000000d08060210 */ /* 0x004fe20007f3e0ff */
[----:B------:R-:W-:Y:S02]  /*8060*/  FFMA.FTZ R41, R41, c[0x0][0x2d0], -R193 ;  /* 0x0000b40029297a23 */ /* 0x000fe400000108c1 */
[----:B-----5:R-:W-:Y:S02]  /*8070*/  FMUL.FTZ R17, R141, R157 ;  /* 0x0000009d8d117220 */ /* 0x020fe40000410000 */
[--C-:B------:R-:W-:Y:S02]  /*8080*/  FFMA.FTZ R42, R42, c[0x0][0x2d0], -R3.reuse ;  /* 0x0000b4002a2a7a23 */ /* 0x100fe40000010803 */
[----:B------:R-:W-:Y:S01]  /*8090*/  FFMA.FTZ R43, R43, c[0x0][0x2d0], -R3 ;  /* 0x0000b4002b2b7a23 */ /* 0x000fe20000010803 */
[----:B------:R2:W-:Y:S01]  /*80a0*/  MUFU.EX2 R208, R19 ;  /* 0x0000001300d07308 */ /* 0x0005e20000000800 */
[--C-:B------:R-:W-:Y:S02]  /*80b0*/  FFMA.FTZ R44, R44, c[0x0][0x2d0], -R193.reuse ;  /* 0x0000b4002c2c7a23 */ /* 0x100fe400000108c1 */
[----:B------:R-:W-:Y:S01]  /*80c0*/  FFMA.FTZ R45, R45, c[0x0][0x2d0], -R193 ;  /* 0x0000b4002d2d7a23 */ /* 0x000fe200000108c1 */
[-C--:B-1----:R-:W-:Y:S01]  /*80d0*/  @P0 IADD3.X R11, R5, R12.reuse, RZ, P4, !PT ;  /* 0x0000000c050b0210 */ /* 0x082fe200027fe4ff */
[----:B------:R-:W-:Y:S02]  /*80e0*/  FFMA.FTZ R46, R46, c[0x0][0x2d0], -R3 ;  /* 0x0000b4002e2e7a23 */ /* 0x000fe40000010803 */
[--C-:B------:R-:W-:Y:S01]  /*80f0*/  FFMA.FTZ R72, R72, c[0x0][0x2d0], -R193.reuse ;  /* 0x0000b40048487a23 */ /* 0x100fe200000108c1 */
[-C--:B------:R-:W-:Y:S01]  /*8100*/  @P0 IADD3.X R9, R11, R12.reuse, RZ, P3, !PT ;  /* 0x0000000c0b090210 */ /* 0x080fe20001ffe4ff */
[----:B------:R1:W-:Y:S01]  /*8110*/  @P0 LDGSTS.E.BYPASS.LTC128B.128 [R245+0x4900], [R10.64], !P2 ;  /* 0x049000000af50fae */ /* 0x0003e2000d101d48 */
[----:B------:R-:W5:Y:S01]  /*8120*/  MUFU.EX2 R0, R0 ;  /* 0x0000000000007308 */ /* 0x000f620000000800 */
[----:B----4-:R-:W-:Y:S01]  /*8130*/  @P0 IADD3 R4, P3, R6, R13, RZ ;  /* 0x0000000d06040210 */ /* 0x010fe20007f7e0ff */
[----:B------:R-:W-:Y:S01]  /*8140*/  FFMA.FTZ R113, R113, c[0x0][0x2d0], -R192 ;  /* 0x0000b40071717a23 */ /* 0x000fe200000108c0 */
[----:B------:R-:W-:Y:S01]  /*8150*/  @P0 IADD3.X R7, R9, R12, RZ, P1, !PT ;  /* 0x0000000c09070210 */ /* 0x000fe20000ffe4ff */
[----:B---3--:R-:W-:Y:S02]  /*8160*/  FMUL.FTZ R18, R140, R158 ;  /* 0x0000009e8c127220 */ /* 0x008fe40000410000 */
[----:B------:R-:W-:Y:S01]  /*8170*/  FFMA.FTZ R115, R115, c[0x0][0x2d0], -R194 ;  /* 0x0000b40073737a23 */ /* 0x000fe200000108c2 */
[----:B------:R3:W-:Y:S01]  /*8180*/  @P0 LDGSTS.E.BYPASS.LTC128B.128 [R245+0x5100], [R8.64], !P2 ;  /* 0x0510000008f50fae */ /* 0x0007e2000d101d48 */
[----:B------:R-:W-:Y:S01]  /*8190*/  @P0 IADD3.X R5, R7, R12, RZ, P3, !PT ;  /* 0x0000000c07050210 */ /* 0x000fe20001ffe4ff */
[--C-:B------:R-:W-:Y:S01]  /*81a0*/  FFMA.FTZ R109, R109, c[0x0][0x2d0], -R193.reuse ;  /* 0x0000b4006d6d7a23 */ /* 0x100fe200000108c1 */
[----:B------:R4:W-:Y:S01]  /*81b0*/  MUFU.EX2 R201, R14 ;  /* 0x0000000e00c97308 */ /* 0x0009e20000000800 */
[--C-:B------:R-:W-:Y:S02]  /*81c0*/  FFMA.FTZ R32, R32, c[0x0][0x2d0], -R192.reuse ;  /* 0x0000b40020207a23 */ /* 0x100fe400000108c0 */
[----:B------:R-:W-:Y:S02]  /*81d0*/  FFMA.FTZ R33, R33, c[0x0][0x2d0], -R192 ;  /* 0x0000b40021217a23 */ /* 0x000fe400000108c0 */
[----:B------:R4:W-:Y:S01]  /*81e0*/  @P0 LDGSTS.E.BYPASS.LTC128B.128 [R245+0x5900], [R6.64], !P2 ;  /* 0x0590000006f50fae */ /* 0x0009e2000d101d48 */
[----:B--2---:R-:W-:Y:S02]  /*81f0*/  FMUL.FTZ R19, R140, R159 ;  /* 0x0000009f8c137220 */ /* 0x004fe40000410000 */
[--C-:B------:R-:W-:Y:S02]  /*8200*/  FFMA.FTZ R34, R34, c[0x0][0x2d0], -R194.reuse ;  /* 0x0000b40022227a23 */ /* 0x100fe400000108c2 */
[----:B------:R2:W2:Y:S01]  /*8210*/  MUFU.EX2 R202, R15 ;  /* 0x0000000f00ca7308 */ /* 0x0004a20000000800 */
[--C-:B------:R-:W-:Y:S02]  /*8220*/  FFMA.FTZ R82, R82, c[0x0][0x2d0], -R194.reuse ;  /* 0x0000b40052527a23 */ /* 0x100fe400000108c2 */
[----:B------:R2:W-:Y:S01]  /*8230*/  @P0 LDGSTS.E.BYPASS.LTC128B.128 [R245+0x6100], [R4.64], !P2 ;  /* 0x0610000004f50fae */ /* 0x0005e2000d101d48 */
[----:B-----5:R-:W-:Y:S01]  /*8240*/  FMUL.FTZ R118, R0, R118 ;  /* 0x0000007600767220 */ /* 0x020fe20000410000 */
[----:B-1----:R-:W-:Y:S01]  /*8250*/  @P0 IADD3 R10, P1, R4, R13, RZ ;  /* 0x0000000d040a0210 */ /* 0x002fe20007f3e0ff */
[----:B------:R-:W-:Y:S02]  /*8260*/  FMUL.FTZ R13, R139, R153 ;  /* 0x000000998b0d7220 */ /* 0x000fe40000410000 */
[----:B------:R-:W-:Y:S02]  /*8270*/  FMUL.FTZ R119, R0, R119 ;  /* 0x0000007700777220 */ /* 0x000fe40000410000 */
[----:B------:R-:W-:Y:S01]  /*8280*/  MUFU.EX2 R225, R32 ;  /* 0x0000002000e17308 */ /* 0x000fe20000000800 */
[----:B------:R-:W-:Y:S01]  /*8290*/  @P0 IADD3.X R11, R5, R12, RZ, P1, !PT ;  /* 0x0000000c050b0210 */ /* 0x000fe20000ffe4ff */
[C---:B------:R-:W-:Y:S02]  /*82a0*/  FMUL.FTZ R12, R139.reuse, R152 ;  /* 0x000000988b0c7220 */ /* 0x040fe40000410000 */
[C---:B---3--:R-:W-:Y:S01]  /*82b0*/  FMUL.FTZ R8, R139.reuse, R144 ;  /* 0x000000908b087220 */ /* 0x048fe20000410000 */
[----:B------:R-:W-:Y:S01]  /*82c0*/  F2FP.BF16.PACK_AB R144, R218, R217 ;  /* 0x000000d9da90723e */ /* 0x000fe200000010ff */
[----:B------:R1:W-:Y:S01]  /*82d0*/  @P0 LDGSTS.E.BYPASS.LTC128B.128 [R245+0x6900], [R10.64], !P2 ;  /* 0x069000000af50fae */ /* 0x0003e2000d101d48 */
[----:B------:R-:W-:Y:S01]  /*82e0*/  FMUL.FTZ R9, R139, R145 ;  /* 0x000000918b097220 */ /* 0x000fe20000410000 */
[----:B------:R-:W-:Y:S01]  /*82f0*/  F2FP.BF16.PACK_AB R145, R196, R195 ;  /* 0x000000c3c491723e */ /* 0x000fe200000010ff */
[C---:B----4-:R-:W-:Y:S01]  /*8300*/  FMUL.FTZ R14, R0.reuse, R154 ;  /* 0x0000009a000e7220 */ /* 0x050fe20000410000 */
[----:B------:R-:W3:Y:S01]  /*8310*/  MUFU.EX2 R226, R33 ;  /* 0x0000002100e27308 */ /* 0x000ee20000000800 */
[----:B------:R-:W-:Y:S02]  /*8320*/  FMUL.FTZ R130, R0, R130 ;  /* 0x0000008200827220 */ /* 0x000fe40000410000 */
[C---:B------:R-:W-:Y:S01]  /*8330*/  FMUL.FTZ R6, R140.reuse, R150 ;  /* 0x000000968c067220 */ /* 0x040fe20000410000 */
[----:B------:R-:W4:Y:S01]  /*8340*/  LDSM.16.MT88.4 R20, [R228+0x100] ;  /* 0x00010000e414783b */ /* 0x000f220000004200 */
[----:B------:R-:W-:Y:S01]  /*8350*/  F2FP.BF16.PACK_AB R150, R211, R227 ;  /* 0x000000e3d396723e */ /* 0x000fe200000010ff */
[----:B------:R-:W-:Y:S01]  /*8360*/  FMUL.FTZ R7, R140, R151 ;  /* 0x000000978c077220 */ /* 0x000fe20000410000 */
[----:B------:R-:W-:Y:S01]  /*8370*/  F2FP.BF16.PACK_AB R151, R208, R213 ;  /* 0x000000d5d097723e */ /* 0x000fe200000010ff */
[----:B--2---:R-:W-:Y:S02]  /*8380*/  FMUL.FTZ R15, R0, R155 ;  /* 0x0000009b000f7220 */ /* 0x004fe40000410000 */
[----:B------:R2:W-:Y:S01]  /*8390*/  MUFU.EX2 R32, R25 ;  /* 0x0000001900207308 */ /* 0x0005e20000000800 */
[C---:B------:R-:W-:Y:S01]  /*83a0*/  FMUL.FTZ R4, R141.reuse, R148 ;  /* 0x000000948d047220 */ /* 0x040fe20000410000 */
[----:B------:R-:W-:Y:S01]  /*83b0*/  F2FP.BF16.PACK_AB R148, R224, R221 ;  /* 0x000000dde094723e */ /* 0x000fe200000010ff */
[----:B------:R-:W-:Y:S01]  /*83c0*/  FMUL.FTZ R5, R141, R149 ;  /* 0x000000958d057220 */ /* 0x000fe20000410000 */
[----:B------:R-:W-:Y:S01]  /*83d0*/  F2FP.BF16.PACK_AB R149, R220, R219 ;  /* 0x000000dbdc95723e */ /* 0x000fe200000010ff */
[----:B------:R-:W5:Y:S01]  /*83e0*/  LDSM.16.MT88.4 R188, [R231+0x100] ;  /* 0x00010000e7bc783b */ /* 0x000f620000004200 */
[C---:B------:R-:W-:Y:S02]  /*83f0*/  FMUL.FTZ R131, R0.reuse, R131 ;  /* 0x0000008300837220 */ /* 0x040fe40000410000 */
[C---:B------:R-:W-:Y:S02]  /*8400*/  FMUL.FTZ R134, R0.reuse, R134 ;  /* 0x0000008600867220 */ /* 0x040fe40000410000 */
[----:B------:R-:W-:Y:S01]  /*8410*/  MUFU.EX2 R206, R60 ;  /* 0x0000003c00ce7308 */ /* 0x000fe20000000800 */
[C---:B------:R-:W-:Y:S02]  /*8420*/  FMUL.FTZ R135, R0.reuse, R135 ;  /* 0x0000008700877220 */ /* 0x040fe40000410000 */
[----:B------:R-:W5:Y:S01]  /*8430*/  LDSM.16.MT88.4 R152, [R229+0x100] ;  /* 0x00010000e598783b */ /* 0x000f620000004200 */
[C---:B-1----:R-:W-:Y:S01]  /*8440*/  FMUL.FTZ R10, R0.reuse, R146 ;  /* 0x00000092000a7220 */ /* 0x042fe20000410000 */
[----:B------:R-:W-:Y:S01]  /*8450*/  F2FP.BF16.PACK_AB R146, R209, R210 ;  /* 0x000000d2d192723e */ /* 0x000fe200000010ff */
[----:B------:R-:W-:Y:S01]  /*8460*/  FMUL.FTZ R11, R0, R147 ;  /* 0x00000093000b7220 */ /* 0x000fe20000410000 */
[----:B------:R-:W-:Y:S01]  /*8470*/  F2FP.BF16.PACK_AB R147, R202, R201 ;  /* 0x000000c9ca93723e */ /* 0x000fe200000010ff */
[----:B------:R-:W-:Y:S02]  /*8480*/  FFMA.FTZ R83, R83, c[0x0][0x2d0], -R194 ;  /* 0x0000b40053537a23 */ /* 0x000fe400000108c2 */
[----:B------:R1:W-:Y:S01]  /*8490*/  MUFU.EX2 R249, R37 ;  /* 0x0000002500f97308 */ /* 0x0003e20000000800 */
[----:B------:R-:W5:Y:S01]  /*84a0*/  LDSM.16.MT88.4 R156, [R230+0x100] ;  /* 0x00010000e69c783b */ /* 0x000f620000004200 */
[--C-:B------:R-:W-:Y:S02]  /*84b0*/  FFMA.FTZ R80, R80, c[0x0][0x2d0], -R192.reuse ;  /* 0x0000b40050507a23 */ /* 0x100fe400000108c0 */
[----:B--2---:R-:W-:Y:S01]  /*84c0*/  FMUL.FTZ R25, R139, R165 ;  /* 0x000000a58b197220 */ /* 0x004fe20000410000 */
[----:B---3--:R-:W-:Y:S01]  /*84d0*/  MOV R165, R226 ;  /* 0x000000e200a57202 */ /* 0x008fe20000000f00 */
[--C-:B------:R-:W-:Y:S02]  /*84e0*/  FFMA.FTZ R73, R73, c[0x0][0x2d0], -R193.reuse ;  /* 0x0000b40049497a23 */ /* 0x100fe400000108c1 */
[--C-:B------:R-:W-:Y:S01]  /*84f0*/  FFMA.FTZ R76, R76, c[0x0][0x2d0], -R193.reuse ;  /* 0x0000b4004c4c7a23 */ /* 0x100fe200000108c1 */
[----:B------:R-:W0:Y:S01]  /*8500*/  LDGDEPBAR ;  /* 0x00000000000079af */ /* 0x000e220000000000 */
[----:B------:R2:W-:Y:S01]  /*8510*/  MUFU.EX2 R248, R48 ;  /* 0x0000003000f87308 */ /* 0x0005e20000000800 */
[----:B------:R-:W-:Y:S02]  /*8520*/  FFMA.FTZ R77, R77, c[0x0][0x2d0], -R193 ;  /* 0x0000b4004d4d7a23 */ /* 0x000fe400000108c1 */
[--C-:B------:R-:W-:Y:S01]  /*8530*/  FFMA.FTZ R74, R74, c[0x0][0x2d0], -R3.reuse ;  /* 0x0000b4004a4a7a23 */ /* 0x100fe20000010803 */
[-C--:B----4-:R-:W-:Y:S05]  /*8540*/  HMMA.16816.F32.BF16 R4, R148, R20.reuse, R4 ;  /* 0x000000149404723c */ /* 0x090fea0000041804 */
[--C-:B------:R-:W-:Y:S01]  /*8550*/  FFMA.FTZ R75, R75, c[0x0][0x2d0], -R3.reuse ;  /* 0x0000b4004b4b7a23 */ /* 0x100fe20000010803 */
[----:B------:R3:W-:Y:S01]  /*8560*/  MUFU.EX2 R223, R50 ;  /* 0x0000003200df7308 */ /* 0x0007e20000000800 */
[--C-:B------:R-:W-:Y:S01]  /*8570*/  FFMA.FTZ R78, R78, c[0x0][0x2d0], -R3.reuse ;  /* 0x0000b4004e4e7a23 */ /* 0x100fe20000010803 */
[C---:B------:R-:W-:Y:S04]  /*8580*/  HMMA.16816.F32.BF16 R8, R144.reuse, R20, R8 ;  /* 0x000000149008723c */ /* 0x040fe80000041808 */
[----:B-1----:R-:W-:Y:S02]  /*8590*/  FMUL.FTZ R37, R141, R177 ;  /* 0x000000b18d257220 */ /* 0x002fe40000410000 */
[--C-:B------:R-:W-:Y:S02]  /*85a0*/  FFMA.FTZ R79, R79, c[0x0][0x2d0], -R3.reuse ;  /* 0x0000b4004f4f7a23 */ /* 0x100fe40000010803 */
[-C--:B------:R-:W-:Y:S01]  /*85b0*/  HMMA.16816.F32.BF16 R12, R144, R22.reuse, R12 ;  /* 0x00000016900c723c */ /* 0x080fe2000004180c */
[----:B------:R1:W-:Y:S03]  /*85c0*/  MUFU.EX2 R199, R30 ;  /* 0x0000001e00c77308 */ /* 0x0003e60000000800 */
[C---:B------:R-:W-:Y:S02]  /*85d0*/  FMUL.FTZ R20, R141.reuse, R160 ;  /* 0x000000a08d147220 */ /* 0x040fe40000410000 */
[----:B------:R-:W-:Y:S02]  /*85e0*/  FMUL.FTZ R21, R141, R161 ;  /* 0x000000a18d157220 */ /* 0x000fe40000410000 */
[C---:B------:R-:W-:Y:S03]  /*85f0*/  HMMA.16816.F32.BF16 R16, R148.reuse, R22, R16 ;  /* 0x000000169410723c */ /* 0x040fe60000041810 */
[----:B------:R4:W-:Y:S01]  /*8600*/  MUFU.EX2 R251, R24 ;  /* 0x0000001800fb7308 */ /* 0x0009e20000000800 */
[----:B--2---:R-:W-:Y:S02]  /*8610*/  FMUL.FTZ R48, R139, R180 ;  /* 0x000000b48b307220 */ /* 0x004fe40000410000 */
[----:B---3--:R-:W-:Y:S02]  /*8620*/  FMUL.FTZ R50, R0, R182 ;  /* 0x000000b600327220 */ /* 0x008fe40000410000 */
[C---:B------:R-:W-:Y:S04]  /*8630*/  FMUL.FTZ R22, R140.reuse, R162 ;  /* 0x000000a28c167220 */ /* 0x040fe80000410000 */
[----:B------:R-:W-:Y:S01]  /*8640*/  FMUL.FTZ R23, R140, R163 ;  /* 0x000000a38c177220 */ /* 0x000fe20000410000 */
[----:B------:R2:W-:Y:S01]  /*8650*/  MUFU.EX2 R197, R26 ;  /* 0x0000001a00c57308 */ /* 0x0005e20000000800 */
[----:B------:R-:W-:Y:S01]  /*8660*/  LDSM.16.MT88.4 R160, [R231+0x900] ;  /* 0x00090000e7a0783b */ /* 0x000fe20000004200 */
[--C-:B------:R-:W-:Y:S02]  /*8670*/  FFMA.FTZ R84, R84, c[0x0][0x2d0], -R192.reuse ;  /* 0x0000b40054547a23 */ /* 0x100fe400000108c0 */
[----:B-1----:R-:W-:Y:S01]  /*8680*/  FMUL.FTZ R30, R0, R170 ;  /* 0x000000aa001e7220 */ /* 0x002fe20000410000 */
[----:B------:R-:W-:Y:S01]  /*8690*/  MOV R170, R225 ;  /* 0x000000e100aa7202 */ /* 0x000fe20000000f00 */
[-C--:B-----5:R-:W-:Y:S03]  /*86a0*/  HMMA.16816.F32.BF16 R20, R148, R188.reuse, R20 ;  /* 0x000000bc9414723c */ /* 0x0a0fe60000041814 */
[--C-:B------:R-:W-:Y:S01]  /*86b0*/  FFMA.FTZ R85, R85, c[0x0][0x2d0], -R192.reuse ;  /* 0x0000b40055557a23 */ /* 0x100fe200000108c0 */
[----:B------:R1:W-:Y:S01]  /*86c0*/  MUFU.EX2 R198, R27 ;  /* 0x0000001b00c67308 */ /* 0x0003e20000000800 */
[--C-:B------:R-:W-:Y:S02]  /*86d0*/  FFMA.FTZ R96, R96, c[0x0][0x2d0], -R192.reuse ;  /* 0x0000b40060607a23 */ /* 0x100fe400000108c0 */
[----:B------:R-:W-:Y:S02]  /*86e0*/  FFMA.FTZ R97, R97, c[0x0][0x2d0], -R192 ;  /* 0x0000b40061617a23 */ /* 0x000fe400000108c0 */
[----:B----4-:R-:W-:Y:S03]  /*86f0*/  FMUL.FTZ R24, R139, R164 ;  /* 0x000000a48b187220 */ /* 0x010fe60000410000 */
[--C-:B------:R-:W-:Y:S02]  /*8700*/  FFMA.FTZ R86, R86, c[0x0][0x2d0], -R194.reuse ;  /* 0x0000b40056567a23 */ /* 0x100fe400000108c2 */
[----:B------:R-:W3:Y:S01]  /*8710*/  MUFU.EX2 R33, R34 ;  /* 0x0000002200217308 */ /* 0x000ee20000000800 */
[--C-:B------:R-:W-:Y:S02]  /*8720*/  FFMA.FTZ R87, R87, c[0x0][0x2d0], -R194.reuse ;  /* 0x0000b40057577a23 */ /* 0x100fe400000108c2 */
[--C-:B------:R-:W-:Y:S02]  /*8730*/  FFMA.FTZ R98, R98, c[0x0][0x2d0], -R194.reuse ;  /* 0x0000b40062627a23 */ /* 0x100fe400000108c2 */
[----:B--2---:R-:W-:Y:S02]  /*8740*/  FMUL.FTZ R26, R0, R166 ;  /* 0x000000a6001a7220 */ /* 0x004fe40000410000 */
[----:B------:R-:W-:Y:S02]  /*8750*/  FFMA.FTZ R99, R99, c[0x0][0x2d0], -R194 ;  /* 0x0000b40063637a23 */ /* 0x000fe400000108c2 */
[--C-:B------:R-:W-:Y:S01]  /*8760*/  FFMA.FTZ R90, R90, c[0x0][0x2d0], -R3.reuse ;  /* 0x0000b4005a5a7a23 */ /* 0x100fe20000010803 */
[----:B------:R2:W4:Y:S01]  /*8770*/  MUFU.EX2 R34, R28 ;  /* 0x0000001c00227308 */ /* 0x0005220000000800 */
[--C-:B------:R-:W-:Y:S02]  /*8780*/  FFMA.FTZ R91, R91, c[0x0][0x2d0], -R3.reuse ;  /* 0x0000b4005b5b7a23 */ /* 0x100fe40000010803 */
[--C-:B------:R-:W-:Y:S02]  /*8790*/  FFMA.FTZ R94, R94, c[0x0][0x2d0], -R3.reuse ;  /* 0x0000b4005e5e7a23 */ /* 0x100fe40000010803 */
[----:B-1----:R-:W-:Y:S02]  /*87a0*/  FMUL.FTZ R27, R0, R167 ;  /* 0x000000a7001b7220 */ /* 0x002fe40000410000 */
[--C-:B------:R-:W-:Y:S02]  /*87b0*/  FFMA.FTZ R95, R95, c[0x0][0x2d0], -R3.reuse ;  /* 0x0000b4005f5f7a23 */ /* 0x100fe40000010803 */
[--C-:B------:R-:W-:Y:S01]  /*87c0*/  FFMA.FTZ R106, R106, c[0x0][0x2d0], -R3.reuse ;  /* 0x0000b4006a6a7a23 */ /* 0x100fe20000010803 */
[----:B------:R1:W-:Y:S01]  /*87d0*/  MUFU.EX2 R252, R29 ;  /* 0x0000001d00fc7308 */ /* 0x0003e20000000800 */
[--C-:B------:R-:W-:Y:S01]  /*87e0*/  FFMA.FTZ R107, R107, c[0x0][0x2d0], -R3.reuse ;  /* 0x0000b4006b6b7a23 */ /* 0x100fe20000010803 */
[C---:B------:R-:W-:Y:S04]  /*87f0*/  HMMA.16816.F32.BF16 R24, R144.reuse, R188, R24 ;  /* 0x000000bc9018723c */ /* 0x040fe80000041818 */
[----:B---3--:R-:W-:Y:S01]  /*8800*/  MOV R167, R33 ;  /* 0x0000002100a77202 */ /* 0x008fe20000000f00 */
[----:B------:R-:W-:Y:S01]  /*8810*/  FMUL.FTZ R33, R141, R173 ;  /* 0x000000ad8d217220 */ /* 0x000fe20000410000 */
[----:B------:R-:W-:Y:S01]  /*8820*/  MOV R173, R210 ;  /* 0x000000d200ad7202 */ /* 0x000fe20000000f00 */
[----:B------:R-:W-:Y:S01]  /*8830*/  FFMA.FTZ R110, R110, c[0x0][0x2d0], -R3 ;  /* 0x0000b4006e6e7a23 */ /* 0x000fe20000010803 */
[----:B------:R3:W-:Y:S01]  /*8840*/  MUFU.EX2 R200, R31 ;  /* 0x0000001f00c87308 */ /* 0x0007e20000000800 */
[--C-:B------:R-:W-:Y:S03]  /*8850*/  FFMA.FTZ R100, R100, c[0x0][0x2d0], -R192.reuse ;  /* 0x0000b40064647a23 */ /* 0x100fe600000108c0 */
[----:B--2---:R-:W-:Y:S01]  /*8860*/  FMUL.FTZ R28, R139, R168 ;  /* 0x000000a88b1c7220 */ /* 0x004fe20000410000 */
[----:B----4-:R-:W-:Y:S01]  /*8870*/  MOV R166, R34 ;  /* 0x0000002200a67202 */ /* 0x010fe20000000f00 */
[----:B------:R-:W-:Y:S01]  /*8880*/  FMUL.FTZ R34, R140, R174 ;  /* 0x000000ae8c227220 */ /* 0x000fe20000410000 */
[----:B------:R-:W-:Y:S01]  /*8890*/  MOV R174, R213 ;  /* 0x000000d500ae7202 */ /* 0x000fe20000000f00 */
[--C-:B------:R-:W-:Y:S02]  /*88a0*/  FFMA.FTZ R101, R101, c[0x0][0x2d0], -R192.reuse ;  /* 0x0000b40065657a23 */ /* 0x100fe400000108c0 */
[----:B------:R2:W4:Y:S01]  /*88b0*/  MUFU.EX2 R142, R35 ;  /* 0x00000023008e7308 */ /* 0x0005220000000800 */
[----:B------:R-:W-:Y:S02]  /*88c0*/  FFMA.FTZ R112, R112, c[0x0][0x2d0], -R192 ;  /* 0x0000b40070707a23 */ /* 0x000fe400000108c0 */
[--C-:B------:R-:W-:Y:S02]  /*88d0*/  FFMA.FTZ R102, R102, c[0x0][0x2d0], -R194.reuse ;  /* 0x0000b40066667a23 */ /* 0x100fe400000108c2 */
[----:B-1----:R-:W-:Y:S02]  /*88e0*/  FMUL.FTZ R29, R139, R169 ;  /* 0x000000a98b1d7220 */ /* 0x002fe40000410000 */
[--C-:B------:R-:W-:Y:S02]  /*88f0*/  FFMA.FTZ R103, R103, c[0x0][0x2d0], -R194.reuse ;  /* 0x0000b40067677a23 */ /* 0x100fe400000108c2 */
[----:B------:R-:W-:Y:S01]  /*8900*/  FFMA.FTZ R114, R114, c[0x0][0x2d0], -R194 ;  /* 0x0000b40072727a23 */ /* 0x000fe200000108c2 */
[----:B------:R1:W-:Y:S01]  /*8910*/  MUFU.EX2 R225, R39 ;  /* 0x0000002700e17308 */ /* 0x0003e20000000800 */
[--C-:B------:R-:W-:Y:S02]  /*8920*/  FFMA.FTZ R105, R105, c[0x0][0x2d0], -R193.reuse ;  /* 0x0000b40069697a23 */ /* 0x100fe400000108c1 */
[--C-:B------:R-:W-:Y:S02]  /*8930*/  FFMA.FTZ R108, R108, c[0x0][0x2d0], -R193.reuse ;  /* 0x0000b4006c6c7a23 */ /* 0x100fe400000108c1 */
[----:B---3--:R-:W-:Y:S01]  /*8940*/  FMUL.FTZ R31, R0, R171 ;  /* 0x000000ab001f7220 */ /* 0x008fe20000410000 */
[----:B------:R-:W-:Y:S01]  /*8950*/  MOV R171, R32 ;  /* 0x0000002000ab7202 */ /* 0x000fe20000000f00 */
[----:B------:R-:W-:Y:S01]  /*8960*/  FMUL.FTZ R32, R141, R172 ;  /* 0x000000ac8d207220 */ /* 0x000fe20000410000 */
[----:B------:R-:W-:Y:S01]  /*8970*/  MOV R172, R211 ;  /* 0x000000d300ac7202 */ /* 0x000fe20000000f00 */
[--C-:B------:R-:W-:Y:S01]  /*8980*/  FFMA.FTZ R88, R88, c[0x0][0x2d0], -R193.reuse ;  /* 0x0000b40058587a23 */ /* 0x100fe200000108c1 */
[----:B------:R3:W5:Y:S01]  /*8990*/  MUFU.EX2 R250, R36 ;  /* 0x0000002400fa7308 */ /* 0x0007620000000800 */
[--C-:B------:R-:W-:Y:S01]  /*89a0*/  FFMA.FTZ R89, R89, c[0x0][0x2d0], -R193.reuse ;  /* 0x0000b40059597a23 */ /* 0x100fe200000108c1 */
[-C--:B------:R-:W-:Y:S03]  /*89b0*/  HMMA.16816.F32.BF16 R28, R144, R190.reuse, R28 ;  /* 0x000000be901c723c */ /* 0x080fe6000004181c */
[----:B--2---:R-:W-:Y:S01]  /*89c0*/  FMUL.FTZ R35, R140, R175 ;  /* 0x000000af8c237220 */ /* 0x004fe20000410000 */
[----:B------:R-:W-:Y:S01]  /*89d0*/  MOV R175, R208 ;  /* 0x000000d000af7202 */ /* 0x000fe20000000f00 */
[----:B------:R-:W-:Y:S01]  /*89e0*/  FFMA.FTZ R92, R92, c[0x0][0x2d0], -R193 ;  /* 0x0000b4005c5c7a23 */ /* 0x000fe200000108c1 */
[----:B----4-:R-:W-:Y:S01]  /*89f0*/  MOV R164, R142 ;  /* 0x0000008e00a47202 */ /* 0x010fe20000000f00 */
[--C-:B------:R-:W-:Y:S01]  /*8a00*/  FFMA.FTZ R142, R47, c[0x0][0x2d0], -R3.reuse ;  /* 0x0000b4002f8e7a23 */ /* 0x100fe20000010803 */
[----:B------:R2:W-:Y:S01]  /*8a10*/  MUFU.EX2 R226, R38 ;  /* 0x0000002600e27308 */ /* 0x0005e20000000800 */
[----:B------:R-:W-:Y:S01]  /*8a20*/  FFMA.FTZ R3, R111, c[0x0][0x2d0], -R3 ;  /* 0x0000b4006f037a23 */ /* 0x000fe20000010803 */
[C---:B------:R-:W-:Y:S04]  /*8a30*/  HMMA.16816.F32.BF16 R32, R148.reuse, R190, R32 ;  /* 0x000000be9420723c */ /* 0x040fe80000041820 */
[----:B-1----:R-:W-:Y:S01]  /*8a40*/  FMUL.FTZ R39, R140, R179 ;  /* 0x000000b38c277220 */ /* 0x002fe20000410000 */
[----:B------:R-:W-:Y:S01]  /*8a50*/  F2FP.BF16.PACK_AB R47, R164, R167 ;  /* 0x000000a7a42f723e */ /* 0x000fe200000010ff */
[--C-:B------:R-:W-:Y:S02]  /*8a60*/  FFMA.FTZ R93, R93, c[0x0][0x2d0], -R193.reuse ;  /* 0x0000b4005d5d7a23 */ /* 0x100fe400000108c1 */
[----:B------:R1:W2:Y:S01]  /*8a70*/  MUFU.EX2 R247, R49 ;  /* 0x0000003100f77308 */ /* 0x0002a20000000800 */
[----:B------:R-:W-:Y:S03]  /*8a80*/  FFMA.FTZ R104, R104, c[0x0][0x2d0], -R193 ;  /* 0x0000b40068687a23 */ /* 0x000fe600000108c1 */
[----:B---3--:R-:W-:Y:S06]  /*8a90*/  FMUL.FTZ R36, R141, R176 ;  /* 0x000000b08d247220 */ /* 0x008fec0000410000 */
[----:B------:R3:W3:Y:S01]  /*8aa0*/  MUFU.EX2 R222, R51 ;  /* 0x0000003300de7308 */ /* 0x0006e20000000800 */
[----:B--2---:R-:W-:Y:S09]  /*8ab0*/  FMUL.FTZ R38, R140, R178 ;  /* 0x000000b28c267220 */ /* 0x004ff20000410000 */
[----:B------:R-:W-:Y:S01]  /*8ac0*/  MUFU.EX2 R213, R52 ;  /* 0x0000003400d57308 */ /* 0x000fe20000000800 */
[-C--:B------:R-:W-:Y:S03]  /*8ad0*/  HMMA.16816.F32.BF16 R36, R148, R152.reuse, R36 ;  /* 0x000000989424723c */ /* 0x080fe60000041824 */
[----:B-1----:R-:W-:Y:S06]  /*8ae0*/  FMUL.FTZ R49, R139, R181 ;  /* 0x000000b58b317220 */ /* 0x002fec0000410000 */
[----:B------:R1:W-:Y:S03]  /*8af0*/  MUFU.EX2 R169, R40 ;  /* 0x0000002800a97308 */ /* 0x0003e60000000800 */
[----:B---3--:R-:W-:Y:S07]  /*8b00*/  FMUL.FTZ R51, R0, R183 ;  /* 0x000000b700337220 */ /* 0x008fee0000410000 */
[----:B------:R-:W-:Y:S01]  /*8b10*/  MUFU.EX2 R208, R55 ;  /* 0x0000003700d07308 */ /* 0x000fe20000000800 */
[C---:B------:R-:W-:Y:S08]  /*8b20*/  HMMA.16816.F32.BF16 R48, R144.reuse, R152, R48 ;  /* 0x000000989030723c */ /* 0x040ff00000041830 */
[-C--:B------:R-:W-:Y:S01]  /*8b30*/  HMMA.16816.F32.BF16 R116, R144, R154.reuse, R116 ;  /* 0x0000009a9074723c */ /* 0x080fe20000041874 */
[----:B------:R-:W-:Y:S03]  /*8b40*/  MUFU.EX2 R211, R64 ;  /* 0x0000004000d37308 */ /* 0x000fe60000000800 */
[C---:B-1----:R-:W-:Y:S01]  /*8b50*/  FMUL.FTZ R40, R141.reuse, R184 ;  /* 0x000000b88d287220 */ /* 0x042fe20000410000 */
[----:B------:R-:W-:Y:S03]  /*8b60*/  MOV R184, R207 ;  /* 0x000000cf00b87202 */ /* 0x000fe60000000f00 */
[C---:B------:R-:W-:Y:S01]  /*8b70*/  HMMA.16816.F32.BF16 R120, R148.reuse, R154, R120 ;  /* 0x0000009a9478723c */ /* 0x040fe20000041878 */
[----:B------:R-:W1:Y:S02]  /*8b80*/  LDSM.16.MT88.4 R152, [R228+0x900] ;  /* 0x00090000e498783b */ /* 0x000e640000004200 */
[----:B------:R2:W3:Y:S05]  /*8b90*/  MUFU.EX2 R216, R41 ;  /* 0x0000002900d87308 */ /* 0x0004ea0000000800 */
[-C--:B------:R-:W-:Y:S05]  /*8ba0*/  HMMA.16816.F32.BF16 R124, R148, R156.reuse, R124 ;  /* 0x0000009c947c723c */ /* 0x080fea000004187c */
[----:B------:R3:W-:Y:S03]  /*8bb0*/  MUFU.EX2 R168, R42 ;  /* 0x0000002a00a87308 */ /* 0x0007e60000000800 */
[C---:B------:R-:W-:Y:S01]  /*8bc0*/  HMMA.16816.F32.BF16 R128, R144.reuse, R156, R128 ;  /* 0x0000009c9080723c */ /* 0x040fe20000041880 */
[----:B------:R-:W4:Y:S06]  /*8bd0*/  LDL.LU R156, [R1+0xc] ;  /* 0x00000c00019c7983 */ /* 0x000f2c0000300800 */
[----:B------:R1:W1:Y:S01]  /*8be0*/  MUFU.EX2 R178, R43 ;  /* 0x0000002b00b27308 */ /* 0x0002620000000800 */
[-C--:B------:R-:W-:Y:S04]  /*8bf0*/  HMMA.16816.F32.BF16 R132, R144, R158.reuse, R132 ;  /* 0x0000009e9084723c */ /* 0x080fe80000041884 */
[----:B--2---:R-:W-:Y:S01]  /*8c00*/  FMUL.FTZ R41, R141, R185 ;  /* 0x000000b98d297220 */ /* 0x004fe20000410000 */
[----:B------:R-:W-:Y:S02]  /*8c10*/  MOV R185, R204 ;  /* 0x000000cc00b97202 */ /* 0x000fe40000000f00 */
[----:B------:R-:W-:Y:S02]  /*8c20*/  F2FP.BF16.PACK_AB R144, R171, R251 ;  /* 0x000000fbab90723e */ /* 0x000fe400000010ff */
[----:B------:R2:W-:Y:S03]  /*8c30*/  MUFU.EX2 R215, R44 ;  /* 0x0000002c00d77308 */ /* 0x0005e60000000800 */
[----:B------:R-:W-:Y:S01]  /*8c40*/  F2FP.BF16.PACK_AB R146, R252, R166 ;  /* 0x000000a6fc92723e */ /* 0x000fe200000010ff */
[----:B---3--:R-:W-:Y:S01]  /*8c50*/  FMUL.FTZ R42, R140, R186 ;  /* 0x000000ba8c2a7220 */ /* 0x008fe20000410000 */
[----:B------:R-:W-:Y:S02]  /*8c60*/  MOV R186, R205 ;  /* 0x000000cd00ba7202 */ /* 0x000fe40000000f00 */
[----:B------:R-:W-:Y:S02]  /*8c70*/  F2FP.BF16.PACK_AB R145, R198, R197 ;  /* 0x000000c5c691723e */ /* 0x000fe400000010ff */
[----:B------:R-:W-:Y:S01]  /*8c80*/  F2FP.BF16.PACK_AB R147, R200, R199 ;  /* 0x000000c7c893723e */ /* 0x000fe200000010ff */
[----:B------:R3:W3:Y:S01]  /*8c90*/  MUFU.EX2 R214, R45 ;  /* 0x0000002d00d67308 */ /* 0x0006e20000000800 */
[----:B------:R-:W-:Y:S01]  /*8ca0*/  MOV R157, R209 ;  /* 0x000000d1009d7202 */ /* 0x000fe20000000f00 */
[----:B-1----:R-:W-:Y:S01]  /*8cb0*/  FMUL.FTZ R43, R140, R187 ;  /* 0x000000bb8c2b7220 */ /* 0x002fe20000410000 */
[----:B------:R-:W-:Y:S07]  /*8cc0*/  MOV R187, R212 ;  /* 0x000000d400bb7202 */ /* 0x000fee0000000f00 */
[----:B------:R1:W-:Y:S01]  /*8cd0*/  MUFU.EX2 R177, R46 ;  /* 0x0000002e00b17308 */ /* 0x0003e20000000800 */
[----:B------:R-:W-:Y:S01]  /*8ce0*/  HMMA.16816.F32.BF16 R40, R148, R158, R40 ;  /* 0x0000009e9428723c */ /* 0x000fe20000041828 */
[----:B------:R-:W5:Y:S03]  /*8cf0*/  LDSM.16.MT88.4 R148, [R229+0x900] ;  /* 0x00090000e594783b */ /* 0x000f660000004200 */
[----:B--2---:R-:W-:Y:S05]  /*8d00*/  F2FP.BF16.PACK_AB R44, R185, R187 ;  /* 0x000000bbb92c723e */ /* 0x004fea00000010ff */
[----:B------:R-:W2:Y:S01]  /*8d10*/  LDL.LU R158, [R1+0x8] ;  /* 0x00000800019e7983 */ /* 0x000ea20000300800 */
[----:B------:R-:W-:Y:S02]  /*8d20*/  MUFU.EX2 R212, R53 ;  /* 0x0000003500d47308 */ /* 0x000fe40000000800 */
[----:B---3--:R-:W-:Y:S01]  /*8d30*/  F2FP.BF16.PACK_AB R45, R184, R186 ;  /* 0x000000bab82d723e */ /* 0x008fe200000010ff */
[----:B------:R-:W3:Y:S07]  /*8d40*/  LDL.LU R159, [R1+0x4] ;  /* 0x00000400019f7983 */ /* 0x000eee0000300800 */
[----:B------:R5:W-:Y:S01]  /*8d50*/  MUFU.EX2 R209, R54 ;  /* 0x0000003600d17308 */ /* 0x000be20000000800 */
[----:B-1----:R-:W-:Y:S07]  /*8d60*/  F2FP.BF16.PACK_AB R46, R165, R170 ;  /* 0x000000aaa52e723e */ /* 0x002fee00000010ff */
[-C--:B------:R-:W-:Y:S02]  /*8d70*/  HMMA.16816.F32.BF16 R4, R44, R152.reuse, R4 ;  /* 0x000000982c04723c */ /* 0x080fe40000041804 */
[----:B------:R-:W-:Y:S06]  /*8d80*/  MUFU.EX2 R210, R65 ;  /* 0x0000004100d27308 */ /* 0x000fec0000000800 */
[C---:B------:R-:W-:Y:S04]  /*8d90*/  HMMA.16816.F32.BF16 R8, R144.reuse, R152, R8 ;  /* 0x000000989008723c */ /* 0x040fe80000041808 */
[----:B------:R-:W-:Y:S01]  /*8da0*/  MUFU.EX2 R183, R66 ;  /* 0x0000004200b77308 */ /* 0x000fe20000000800 */
[----:B-----5:R-:W-:Y:S03]  /*8db0*/  LDSM.16.MT88.4 R52, [R228+0x1100] ;  /* 0x00110000e434783b */ /* 0x020fe60000004200 */
[-C--:B------:R-:W-:Y:S06]  /*8dc0*/  HMMA.16816.F32.BF16 R12, R144, R154.reuse, R12 ;  /* 0x0000009a900c723c */ /* 0x080fec000004180c */
[----:B------:R1:W-:Y:S02]  /*8dd0*/  MUFU.EX2 R207, R67 ;  /* 0x0000004300cf7308 */ /* 0x0003e40000000800 */
[C---:B------:R-:W-:Y:S01]  /*8de0*/  HMMA.16816.F32.BF16 R16, R44.reuse, R154, R16 ;  /* 0x0000009a2c10723c */ /* 0x040fe20000041810 */
[----:B------:R-:W5:Y:S07]  /*8df0*/  LDSM.16.MT88.4 R152, [R230+0x900] ;  /* 0x00090000e698783b */ /* 0x000f6e0000004200 */
[----:B------:R-:W-:Y:S01]  /*8e00*/  MUFU.EX2 R205, R61 ;  /* 0x0000003d00cd7308 */ /* 0x000fe20000000800 */
[-C--:B------:R-:W-:Y:S08]  /*8e10*/  HMMA.16816.F32.BF16 R20, R44, R160.reuse, R20 ;  /* 0x000000a02c14723c */ /* 0x080ff00000041814 */
[C---:B------:R-:W-:Y:S01]  /*8e20*/  HMMA.16816.F32.BF16 R24, R144.reuse, R160, R24 ;  /* 0x000000a09018723c */ /* 0x040fe20000041818 */
[----:B------:R-:W3:Y:S01]  /*8e30*/  LDL.LU R161, [R1] ;  /* 0x0000000001a17983 */ /* 0x000ee20000300800 */
[----:B------:R-:W-:Y:S03]  /*8e40*/  MUFU.EX2 R188, R62 ;  /* 0x0000003e00bc7308 */ /* 0x000fe60000000800 */
[----:B-1----:R-:W1:Y:S02]  /*8e50*/  LDSM.16.MT88.4 R64, [R231+0x1100] ;  /* 0x00110000e740783b */ /* 0x002e640000004200 */
[----:B------:R-:W-:Y:S01]  /*8e60*/  MOV R160, R175 ;  /* 0x000000af00a07202 */ /* 0x000fe20000000f00 */
[-C--:B------:R-:W-:Y:S04]  /*8e70*/  HMMA.16816.F32.BF16 R28, R144, R162.reuse, R28 ;  /* 0x000000a2901c723c */ /* 0x080fe8000004181c */
[----:B------:R-:W-:Y:S04]  /*8e80*/  MUFU.EX2 R191, R68 ;  /* 0x0000004400bf7308 */ /* 0x000fe80000000800 */
[C---:B------:R-:W-:Y:S06]  /*8e90*/  HMMA.16816.F32.BF16 R32, R44.reuse, R162, R32 ;  /* 0x000000a22c20723c */ /* 0x040fec0000041820 */
[----:B------:R-:W-:Y:S02]  /*8ea0*/  MUFU.EX2 R204, R69 ;  /* 0x0000004500cc7308 */ /* 0x000fe40000000800 */
[-C--:B------:R-:W-:Y:S08]  /*8eb0*/  HMMA.16816.F32.BF16 R36, R44, R148.reuse, R36 ;  /* 0x000000942c24723c */ /* 0x080ff00000041824 */
[C---:B------:R-:W-:Y:S01]  /*8ec0*/  HMMA.16816.F32.BF16 R48, R144.reuse, R148, R48 ;  /* 0x000000949030723c */ /* 0x040fe20000041830 */
[----:B------:R-:W-:Y:S07]  /*8ed0*/  MUFU.EX2 R189, R70 ;  /* 0x0000004600bd7308 */ /* 0x000fee0000000800 */
[-C--:B------:R-:W-:Y:S03]  /*8ee0*/  HMMA.16816.F32.BF16 R116, R144, R150.reuse, R116 ;  /* 0x000000969074723c */ /* 0x080fe60000041874 */
[----:B------:R-:W1:Y:S05]  /*8ef0*/  MUFU.EX2 R176, R142 ;  /* 0x0000008e00b07308 */ /* 0x000e6a0000000800 */
[C---:B------:R-:W-:Y:S05]  /*8f00*/  HMMA.16816.F32.BF16 R120, R44.reuse, R150, R120 ;  /* 0x000000962c78723c */ /* 0x040fea0000041878 */
[----:B------:R1:W-:Y:S03]  /*8f10*/  MUFU.EX2 R142, R63 ;  /* 0x0000003f008e7308 */ /* 0x0003e60000000800 */
[-C--:B-----5:R-:W-:Y:S07]  /*8f20*/  HMMA.16816.F32.BF16 R124, R44, R152.reuse, R124 ;  /* 0x000000982c7c723c */ /* 0x0a0fee000004187c */
[----:B------:R5:W-:Y:S01]  /*8f30*/  MUFU.EX2 R179, R56 ;  /* 0x0000003800b37308 */ /* 0x000be20000000800 */
[C---:B------:R-:W-:Y:S08]  /*8f40*/  HMMA.16816.F32.BF16 R128, R144.reuse, R152, R128 ;  /* 0x000000989080723c */ /* 0x040ff00000041880 */
[-C--:B------:R-:W-:Y:S01]  /*8f50*/  HMMA.16816.F32.BF16 R132, R144, R154.reuse, R132 ;  /* 0x0000009a9084723c */ /* 0x080fe20000041884 */
[----:B------:R5:W4:Y:S01]  /*8f60*/  MUFU.EX2 R182, R57 ;  /* 0x0000003900b67308 */ /* 0x000b220000000800 */
[----:B-1----:R-:W1:Y:S06]  /*8f70*/  LDSM.16.MT88.4 R60, [R229+0x1100] ;  /* 0x00110000e53c783b */ /* 0x002e6c0000004200 */
[----:B------:R-:W-:Y:S03]  /*8f80*/  HMMA.16816.F32.BF16 R40, R44, R154, R40 ;  /* 0x0000009a2c28723c */ /* 0x000fe60000041828 */
[----:B------:R1:W-:Y:S04]  /*8f90*/  MUFU.EX2 R181, R58 ;  /* 0x0000003a00b57308 */ /* 0x0003e80000000800 */
[----:B------:R-:W-:Y:S02]  /*8fa0*/  F2FP.BF16.PACK_AB R44, R249, R250 ;  /* 0x000000faf92c723e */ /* 0x000fe400000010ff */
[----:B------:R-:W-:Y:S03]  /*8fb0*/  F2FP.BF16.PACK_AB R46, R247, R248 ;  /* 0x000000f8f72e723e */ /* 0x000fe600000010ff */
[----:B------:R-:W-:Y:S01]  /*8fc0*/  F2FP.BF16.PACK_AB R45, R225, R226 ;  /* 0x000000e2e12d723e */ /* 0x000fe200000010ff */
[----:B------:R1:W1:Y:S01]  /*8fd0*/  MUFU.EX2 R180, R59 ;  /* 0x0000003b00b47308 */ /* 0x0002620000000800 */
[----:B------:R-:W-:Y:S02]  /*8fe0*/  F2FP.BF16.PACK_AB R47, R222, R223 ;  /* 0x000000dfde2f723e */ /* 0x000fe400000010ff */
[----:B-----5:R-:W-:Y:S02]  /*8ff0*/  F2FP.BF16.PACK_AB R56, R216, R169 ;  /* 0x000000a9d838723e */ /* 0x020fe400000010ff */
[----:B------:R-:W-:Y:S03]  /*9000*/  F2FP.BF16.PACK_AB R57, R178, R168 ;  /* 0x000000a8b239723e */ /* 0x000fe600000010ff */
[-C--:B------:R-:W-:Y:S02]  /*9010*/  HMMA.16816.F32.BF16 R4, R44, R52.reuse, R4 ;  /* 0x000000342c04723c */ /* 0x080fe40000041804 */
[----:B------:R-:W-:Y:S01]  /*9020*/  MUFU.EX2 R190, R81 ;  /* 0x0000005100be7308 */ /* 0x000fe20000000800 */
[----:B-1----:R-:W-:Y:S09]  /*9030*/  F2FP.BF16.PACK_AB R58, R214, R215 ;  /* 0x000000d7d63a723e */ /* 0x002ff200000010ff */
[----:B------:R1:W-:Y:S01]  /*9040*/  MUFU.EX2 R81, R71 ;  /* 0x0000004700517308 */ /* 0x0003e20000000800 */
[----:B------:R-:W-:Y:S09]  /*9050*/  F2FP.BF16.PACK_AB R59, R176, R177 ;  /* 0x000000b1b03b723e */ /* 0x000ff200000010ff */
[----:B------:R-:W-:Y:S01]  /*9060*/  MUFU.EX2 R113, R113 ;  /* 0x0000007100717308 */ /* 0x000fe20000000800 */
[C---:B------:R-:W-:Y:S08]  /*9070*/  HMMA.16816.F32.BF16 R8, R56.reuse, R52, R8 ;  /* 0x000000343808723c */ /* 0x040ff00000041808 */
[-C--:B------:R-:W-:Y:S01]  /*9080*/  HMMA.16816.F32.BF16 R12, R56, R54.reuse, R12 ;  /* 0x00000036380c723c */ /* 0x080fe2000004180c */
[----:B------:R-:W-:Y:S01]  /*9090*/  MUFU.EX2 R115, R115 ;  /* 0x0000007300737308 */ /* 0x000fe20000000800 */
[----:B-1----:R-:W-:Y:S06]  /*90a0*/  LDSM.16.MT88.4 R68, [R229+0x2100] ;  /* 0x00210000e544783b */ /* 0x002fec0000004200 */
[C---:B------:R-:W-:Y:S03]  /*90b0*/  HMMA.16816.F32.BF16 R16, R44.reuse, R54, R16 ;  /* 0x000000362c10723c */ /* 0x040fe60000041810 */
[----:B------:R-:W-:Y:S01]  /*90c0*/  MUFU.EX2 R109, R109 ;  /* 0x0000006d006d7308 */ /* 0x000fe20000000800 */
[----:B------:R-:W1:Y:S04]  /*90d0*/  LDSM.16.MT88.4 R52, [R230+0x1100] ;  /* 0x00110000e634783b */ /* 0x000e680000004200 */
[-C--:B------:R-:W-:Y:S05]  /*90e0*/  HMMA.16816.F32.BF16 R20, R44, R64.reuse, R20 ;  /* 0x000000402c14723c */ /* 0x080fea0000041814 */
[----:B------:R-:W-:Y:S03]  /*90f0*/  MUFU.EX2 R203, R80 ;  /* 0x0000005000cb7308 */ /* 0x000fe60000000800 */
[C---:B------:R-:W-:Y:S07]  /*9100*/  HMMA.16816.F32.BF16 R24, R56.reuse, R64, R24 ;  /* 0x000000403818723c */ /* 0x040fee0000041818 */
[----:B------:R-:W-:Y:S01]  /*9110*/  MUFU.EX2 R82, R82 ;  /* 0x0000005200527308 */ /* 0x000fe20000000800 */
[-C--:B------:R-:W-:Y:S08]  /*9120*/  HMMA.16816.F32.BF16 R28, R56, R66.reuse, R28 ;  /* 0x00000042381c723c */ /* 0x080ff0000004181c */
[C---:B------:R-:W-:Y:S01]  /*9130*/  HMMA.16816.F32.BF16 R32, R44.reuse, R66, R32 ;  /* 0x000000422c20723c */ /* 0x040fe20000041820 */
[----:B------:R-:W5:Y:S01]  /*9140*/  LDSM.16.MT88.4 R64, [R228+0x1900] ;  /* 0x00190000e440783b */ /* 0x000f620000004200 */
[----:B------:R-:W-:Y:S06]  /*9150*/  MUFU.EX2 R83, R83 ;  /* 0x0000005300537308 */ /* 0x000fec0000000800 */
[-C--:B------:R-:W-:Y:S04]  /*9160*/  HMMA.16816.F32.BF16 R36, R44, R60.reuse, R36 ;  /* 0x0000003c2c24723c */ /* 0x080fe80000041824 */
[----:B------:R1:W-:Y:S04]  /*9170*/  MUFU.EX2 R80, R72 ;  /* 0x0000004800507308 */ /* 0x0003e80000000800 */
[C---:B------:R-:W-:Y:S04]  /*9180*/  HMMA.16816.F32.BF16 R48, R56.reuse, R60, R48 ;  /* 0x0000003c3830723c */ /* 0x040fe80000041830 */
[----:B----4-:R-:W-:Y:S02]  /*9190*/  FFMA.FTZ R0, R0, R156, R195 ;  /* 0x0000009c00007223 */ /* 0x010fe400000100c3 */
[----:B------:R-:W4:Y:S02]  /*91a0*/  MUFU.EX2 R73, R73 ;  /* 0x0000004900497308 */ /* 0x000f240000000800 */
[-C--:B------:R-:W-:Y:S08]  /*91b0*/  HMMA.16816.F32.BF16 R116, R56, R62.reuse, R116 ;  /* 0x0000003e3874723c */ /* 0x080ff00000041874 */
[C---:B------:R-:W-:Y:S01]  /*91c0*/  HMMA.16816.F32.BF16 R120, R44.reuse, R62, R120 ;  /* 0x0000003e2c78723c */ /* 0x040fe20000041878 */
[----:B------:R-:W-:Y:S01]  /*91d0*/  LDSM.16.MT88.4 R60, [R229+0x1900] ;  /* 0x00190000e53c783b */ /* 0x000fe20000004200 */
[----:B------:R-:W-:Y:S02]  /*91e0*/  MUFU.EX2 R76, R76 ;  /* 0x0000004c004c7308 */ /* 0x000fe40000000800 */
[----:B-1----:R-:W-:Y:S04]  /*91f0*/  FADD.FTZ R72, R196, R0 ;  /* 0x00000000c4487221 */ /* 0x002fe80000010000 */
[-C--:B------:R-:W-:Y:S04]  /*9200*/  HMMA.16816.F32.BF16 R124, R44, R52.reuse, R124 ;  /* 0x000000342c7c723c */ /* 0x080fe8000004187c */
[----:B------:R-:W1:Y:S04]  /*9210*/  MUFU.EX2 R77, R77 ;  /* 0x0000004d004d7308 */ /* 0x000e680000000800 */
[C---:B------:R-:W-:Y:S06]  /*9220*/  HMMA.16816.F32.BF16 R128, R56.reuse, R52, R128 ;  /* 0x000000343880723c */ /* 0x040fec0000041880 */
[----:B------:R-:W-:Y:S01]  /*9230*/  MUFU.EX2 R74, R74 ;  /* 0x0000004a004a7308 */ /* 0x000fe20000000800 */
[----:B------:R-:W-:Y:S01]  /*9240*/  F2FP.BF16.PACK_AB R52, R182, R179 ;  /* 0x000000b3b634723e */ /* 0x000fe200000010ff */
[-C--:B------:R-:W-:Y:S01]  /*9250*/  HMMA.16816.F32.BF16 R132, R56, R54.reuse, R132 ;  /* 0x000000363884723c */ /* 0x080fe20000041884 */
[----:B------:R-:W1:Y:S03]  /*9260*/  LDSM.16.MT88.4 R56, [R231+0x1900] ;  /* 0x00190000e738783b */ /* 0x000e660000004200 */
[----:B------:R-:W-:Y:S04]  /*9270*/  F2FP.BF16.PACK_AB R53, R180, R181 ;  /* 0x000000b5b435723e */ /* 0x000fe800000010ff */
[----:B------:R-:W-:Y:S01]  /*9280*/  HMMA.16816.F32.BF16 R40, R44, R54, R40 ;  /* 0x000000362c28723c */ /* 0x000fe20000041828 */
[----:B------:R-:W1:Y:S03]  /*9290*/  MUFU.EX2 R75, R75 ;  /* 0x0000004b004b7308 */ /* 0x000e660000000800 */
[----:B--2---:R-:W-:Y:S03]  /*92a0*/  FFMA.FTZ R140, R140, R158, R219 ;  /* 0x0000009e8c8c7223 */ /* 0x004fe600000100db */
[----:B------:R-:W-:Y:S01]  /*92b0*/  F2FP.BF16.PACK_AB R44, R212, R213 ;  /* 0x000000d5d42c723e */ /* 0x000fe200000010ff */
[----:B---3--:R-:W-:Y:S01]  /*92c0*/  FFMA.FTZ R139, R139, R159, R217 ;  /* 0x0000009f8b8b7223 */ /* 0x008fe200000100d9 */
[----:B------:R-:W-:Y:S02]  /*92d0*/  F2FP.BF16.PACK_AB R46, R210, R211 ;  /* 0x000000d3d22e723e */ /* 0x000fe400000010ff */
[----:B------:R-:W-:Y:S01]  /*92e0*/  MUFU.EX2 R78, R78 ;  /* 0x0000004e004e7308 */ /* 0x000fe20000000800 */
[----:B------:R-:W-:Y:S01]  /*92f0*/  F2FP.BF16.PACK_AB R45, R208, R209 ;  /* 0x000000d1d02d723e */ /* 0x000fe200000010ff */
[----:B------:R-:W-:Y:S01]  /*9300*/  FADD.FTZ R140, R220, R140 ;  /* 0x0000008cdc8c7221 */ /* 0x000fe20000010000 */
[----:B------:R-:W-:Y:S01]  /*9310*/  F2FP.BF16.PACK_AB R47, R207, R183 ;  /* 0x000000b7cf2f723e */ /* 0x000fe200000010ff */
[----:B------:R-:W-:Y:S01]  /*9320*/  FADD.FTZ R139, R218, R139 ;  /* 0x0000008bda8b7221 */ /* 0x000fe20000010000 */
[----:B------:R-:W-:Y:S02]  /*9330*/  F2FP.BF16.PACK_AB R54, R205, R206 ;  /* 0x000000cecd36723e */ /* 0x000fe400000010ff */
[----:B------:R-:W-:Y:S01]  /*9340*/  F2FP.BF16.PACK_AB R55, R142, R188 ;  /* 0x000000bc8e37723e */ /* 0x000fe200000010ff */
[----:B------:R-:W-:Y:S01]  /*9350*/  FADD.FTZ R0, R173, R139 ;  /* 0x0000008bad007221 */ /* 0x000fe20000010000 */
[----:B------:R-:W-:Y:S01]  /*9360*/  MOV R139, R136 ;  /* 0x00000088008b7202 */ /* 0x000fe20000000f00 */
[-C--:B-----5:R-:W-:Y:S01]  /*9370*/  HMMA.16816.F32.BF16 R4, R44, R64.reuse, R4 ;  /* 0x000000402c04723c */ /* 0x0a0fe20000041804 */
[----:B------:R-:W2:Y:S07]  /*9380*/  MUFU.EX2 R79, R79 ;  /* 0x0000004f004f7308 */ /* 0x000eae0000000800 */
[C---:B------:R-:W-:Y:S03]  /*9390*/  HMMA.16816.F32.BF16 R8, R52.reuse, R64, R8 ;  /* 0x000000403408723c */ /* 0x040fe60000041808 */
[----:B------:R-:W-:Y:S05]  /*93a0*/  MUFU.EX2 R84, R84 ;  /* 0x0000005400547308 */ /* 0x000fea0000000800 */
[-C--:B------:R-:W-:Y:S05]  /*93b0*/  HMMA.16816.F32.BF16 R12, R52, R66.reuse, R12 ;  /* 0x00000042340c723c */ /* 0x080fea000004180c */
[----:B------:R-:W-:Y:S03]  /*93c0*/  MUFU.EX2 R85, R85 ;  /* 0x0000005500557308 */ /* 0x000fe60000000800 */
[C---:B------:R-:W-:Y:S01]  /*93d0*/  HMMA.16816.F32.BF16 R16, R44.reuse, R66, R16 ;  /* 0x000000422c10723c */ /* 0x040fe20000041810 */
[----:B------:R-:W3:Y:S06]  /*93e0*/  LDSM.16.MT88.4 R64, [R230+0x1900] ;  /* 0x00190000e640783b */ /* 0x000eec0000004200 */
[----:B------:R-:W-:Y:S01]  /*93f0*/  MUFU.EX2 R96, R96 ;  /* 0x0000006000607308 */ /* 0x000fe20000000800 */
[-C--:B-1----:R-:W-:Y:S08]  /*9400*/  HMMA.16816.F32.BF16 R20, R44, R56.reuse, R20 ;  /* 0x000000382c14723c */ /* 0x082ff00000041814 */
[C---:B------:R-:W-:Y:S01]  /*9410*/  HMMA.16816.F32.BF16 R24, R52.reuse, R56, R24 ;  /* 0x000000383418723c */ /* 0x040fe20000041818 */
[----:B------:R-:W-:Y:S03]  /*9420*/  MUFU.EX2 R97, R97 ;  /* 0x0000006100617308 */ /* 0x000fe60000000800 */
[----:B------:R-:W-:Y:S01]  /*9430*/  FFMA.FTZ R141, R141, R161, R221 ;  /* 0x000000a18d8d7223 */ /* 0x000fe200000100dd */
[----:B------:R-:W-:Y:S02]  /*9440*/  MOV R161, R157 ;  /* 0x0000009d00a17202 */ /* 0x000fe40000000f00 */
[----:B------:R-:W-:Y:S01]  /*9450*/  LDSM.16.MT88.4 R156, [R228+0x3100] ;  /* 0x00310000e49c783b */ /* 0x000fe20000004200 */
[-C--:B------:R-:W-:Y:S03]  /*9460*/  HMMA.16816.F32.BF16 R28, R52, R58.reuse, R28 ;  /* 0x0000003a341c723c */ /* 0x080fe6000004181c */
[----:B------:R-:W-:Y:S01]  /*9470*/  MUFU.EX2 R86, R86 ;  /* 0x0000005600567308 */ /* 0x000fe20000000800 */
[----:B------:R-:W-:Y:S04]  /*9480*/  FADD.FTZ R141, R224, R141 ;  /* 0x0000008de08d7221 */ /* 0x000fe80000010000 */
[C---:B------:R-:W-:Y:S01]  /*9490*/  HMMA.16816.F32.BF16 R32, R44.reuse, R58, R32 ;  /* 0x0000003a2c20723c */ /* 0x040fe20000041820 */
[----:B------:R-:W1:Y:S03]  /*94a0*/  LDSM.16.MT88.4 R56, [R228+0x2100] ;  /* 0x00210000e438783b */ /* 0x000e660000004200 */
[----:B------:R-:W-:Y:S01]  /*94b0*/  FADD.FTZ R141, R227, R141 ;  /* 0x0000008de38d7221 */ /* 0x000fe20000010000 */
[----:B------:R-:W-:Y:S03]  /*94c0*/  MUFU.EX2 R87, R87 ;  /* 0x0000005700577308 */ /* 0x000fe60000000800 */
[-C--:B------:R-:W-:Y:S07]  /*94d0*/  HMMA.16816.F32.BF16 R36, R44, R60.reuse, R36 ;  /* 0x0000003c2c24723c */ /* 0x080fee0000041824 */
[----:B------:R-:W-:Y:S01]  /*94e0*/  MUFU.EX2 R98, R98 ;  /* 0x0000006200627308 */ /* 0x000fe20000000800 */
[C---:B------:R-:W-:Y:S08]  /*94f0*/  HMMA.16816.F32.BF16 R48, R52.reuse, R60, R48 ;  /* 0x0000003c3430723c */ /* 0x040ff00000041830 */
[-C--:B------:R-:W-:Y:S01]  /*9500*/  HMMA.16816.F32.BF16 R116, R52, R62.reuse, R116 ;  /* 0x0000003e3474723c */ /* 0x080fe20000041874 */
[----:B------:R-:W-:Y:S07]  /*9510*/  MUFU.EX2 R99, R99 ;  /* 0x0000006300637308 */ /* 0x000fee0000000800 */
[C---:B------:R-:W-:Y:S01]  /*9520*/  HMMA.16816.F32.BF16 R120, R44.reuse, R62, R120 ;  /* 0x0000003e2c78723c */ /* 0x040fe20000041878 */
[----:B------:R-:W5:Y:S02]  /*9530*/  LDSM.16.MT88.4 R60, [R231+0x2100] ;  /* 0x00210000e73c783b */ /* 0x000f640000004200 */
[----:B------:R-:W-:Y:S05]  /*9540*/  MUFU.EX2 R100, R100 ;  /* 0x0000006400647308 */ /* 0x000fea0000000800 */
[-C--:B---3--:R-:W-:Y:S05]  /*9550*/  HMMA.16816.F32.BF16 R124, R44, R64.reuse, R124 ;  /* 0x000000402c7c723c */ /* 0x088fea000004187c */
[----:B------:R-:W-:Y:S03]  /*9560*/  MUFU.EX2 R101, R101 ;  /* 0x0000006500657308 */ /* 0x000fe60000000800 */
[C---:B------:R-:W-:Y:S07]  /*9570*/  HMMA.16816.F32.BF16 R128, R52.reuse, R64, R128 ;  /* 0x000000403480723c */ /* 0x040fee0000041880 */
[----:B------:R-:W-:Y:S01]  /*9580*/  MUFU.EX2 R112, R112 ;  /* 0x0000007000707308 */ /* 0x000fe20000000800 */
[-C--:B------:R-:W-:Y:S07]  /*9590*/  HMMA.16816.F32.BF16 R132, R52, R66.reuse, R132 ;  /* 0x000000423484723c */ /* 0x080fee0000041884 */
[----:B----4-:R-:W-:Y:S01]  /*95a0*/  F2FP.BF16.PACK_AB R52, R73, R80 ;  /* 0x000000504934723e */ /* 0x010fe200000010ff */
[----:B------:R-:W-:Y:S01]  /*95b0*/  HMMA.16816.F32.BF16 R40, R44, R66, R40 ;  /* 0x000000422c28723c */ /* 0x000fe20000041828 */
[----:B------:R-:W3:Y:S01]  /*95c0*/  LDSM.16.MT88.4 R64, [R230+0x2100] ;  /* 0x00210000e640783b */ /* 0x000ee20000004200 */
[----:B------:R-:W-:Y:S02]  /*95d0*/  MUFU.EX2 R102, R102 ;  /* 0x0000006600667308 */ /* 0x000fe40000000800 */
[----:B------:R-:W-:Y:S02]  /*95e0*/  F2FP.BF16.PACK_AB R54, R77, R76 ;  /* 0x0000004c4d36723e */ /* 0x000fe400000010ff */
[----:B------:R-:W-:Y:S02]  /*95f0*/  F2FP.BF16.PACK_AB R53, R75, R74 ;  /* 0x0000004a4b35723e */ /* 0x000fe400000010ff */
[----:B------:R-:W-:Y:S04]  /*9600*/  F2FP.BF16.PACK_AB R44, R204, R191 ;  /* 0x000000bfcc2c723e */ /* 0x000fe800000010ff */
[----:B------:R-:W-:Y:S01]  /*9610*/  F2FP.BF16.PACK_AB R46, R190, R203 ;  /* 0x000000cbbe2e723e */ /* 0x000fe200000010ff */
[----:B------:R-:W-:Y:S01]  /*9620*/  MUFU.EX2 R103, R103 ;  /* 0x0000006700677308 */ /* 0x000fe20000000800 */
[----:B------:R-:W-:Y:S02]  /*9630*/  F2FP.BF16.PACK_AB R45, R81, R189 ;  /* 0x000000bd512d723e */ /* 0x000fe400000010ff */
[----:B------:R-:W-:Y:S02]  /*9640*/  F2FP.BF16.PACK_AB R47, R83, R82 ;  /* 0x00000052532f723e */ /* 0x000fe400000010ff */
[----:B--2---:R-:W-:Y:S05]  /*9650*/  F2FP.BF16.PACK_AB R55, R79, R78 ;  /* 0x0000004e4f37723e */ /* 0x004fea00000010ff */
[-C--:B-1----:R-:W-:Y:S01]  /*9660*/  HMMA.16816.F32.BF16 R4, R44, R56.reuse, R4 ;  /* 0x000000382c04723c */ /* 0x082fe20000041804 */
[----:B------:R-:W-:Y:S07]  /*9670*/  MUFU.EX2 R114, R114 ;  /* 0x0000007200727308 */ /* 0x000fee0000000800 */
[C---:B------:R-:W-:Y:S03]  /*9680*/  HMMA.16816.F32.BF16 R8, R52.reuse, R56, R8 ;  /* 0x000000383408723c */ /* 0x040fe60000041808 */
[----:B------:R-:W-:Y:S05]  /*9690*/  MUFU.EX2 R105, R105 ;  /* 0x0000006900697308 */ /* 0x000fea0000000800 */
[-C--:B------:R-:W-:Y:S05]  /*96a0*/  HMMA.16816.F32.BF16 R12, R52, R58.reuse, R12 ;  /* 0x0000003a340c723c */ /* 0x080fea000004180c */
[----:B------:R-:W-:Y:S03]  /*96b0*/  MUFU.EX2 R108, R108 ;  /* 0x0000006c006c7308 */ /* 0x000fe60000000800 */
[C---:B------:R-:W-:Y:S01]  /*96c0*/  HMMA.16816.F32.BF16 R16, R44.reuse, R58, R16 ;  /* 0x0000003a2c10723c */ /* 0x040fe20000041810 */
[----:B------:R-:W1:Y:S06]  /*96d0*/  LDSM.16.MT88.4 R56, [R228+0x2900] ;  /* 0x00290000e438783b */ /* 0x000e6c0000004200 */
[----:B------:R-:W-:Y:S01]  /*96e0*/  MUFU.EX2 R88, R88 ;  /* 0x0000005800587308 */ /* 0x000fe20000000800 */
[-C--:B-----5:R-:W-:Y:S08]  /*96f0*/  HMMA.16816.F32.BF16 R20, R44, R60.reuse, R20 ;  /* 0x0000003c2c14723c */ /* 0x0a0ff00000041814 */
[C---:B------:R-:W-:Y:S01]  /*9700*/  HMMA.16816.F32.BF16 R24, R52.reuse, R60, R24 ;  /* 0x0000003c3418723c */ /* 0x040fe20000041818 */
[----:B------:R-:W2:Y:S07]  /*9710*/  MUFU.EX2 R89, R89 ;  /* 0x0000005900597308 */ /* 0x000eae0000000800 */
[-C--:B------:R-:W-:Y:S03]  /*9720*/  HMMA.16816.F32.BF16 R28, R52, R62.reuse, R28 ;  /* 0x0000003e341c723c */ /* 0x080fe6000004181c */
[----:B------:R-:W-:Y:S05]  /*9730*/  MUFU.EX2 R92, R92 ;  /* 0x0000005c005c7308 */ /* 0x000fea0000000800 */
[C---:B------:R-:W-:Y:S01]  /*9740*/  HMMA.16816.F32.BF16 R32, R44.reuse, R62, R32 ;  /* 0x0000003e2c20723c */ /* 0x040fe20000041820 */
[----:B------:R-:W4:Y:S04]  /*9750*/  LDSM.16.MT88.4 R60, [R231+0x2900] ;  /* 0x00290000e73c783b */ /* 0x000f280000004200 */
[----:B------:R-:W5:Y:S03]  /*9760*/  MUFU.EX2 R93, R93 ;  /* 0x0000005d005d7308 */ /* 0x000f660000000800 */
[-C--:B------:R-:W-:Y:S07]  /*9770*/  HMMA.16816.F32.BF16 R36, R44, R68.reuse, R36 ;  /* 0x000000442c24723c */ /* 0x080fee0000041824 */
[----:B------:R-:W-:Y:S01]  /*9780*/  MUFU.EX2 R90, R90 ;  /* 0x0000005a005a7308 */ /* 0x000fe20000000800 */
[C---:B------:R-:W-:Y:S08]  /*9790*/  HMMA.16816.F32.BF16 R48, R52.reuse, R68, R48 ;  /* 0x000000443430723c */ /* 0x040ff00000041830 */
[-C--:B------:R-:W-:Y:S01]  /*97a0*/  HMMA.16816.F32.BF16 R116, R52, R70.reuse, R116 ;  /* 0x000000463474723c */ /* 0x080fe20000041874 */
[----:B------:R-:W1:Y:S07]  /*97b0*/  MUFU.EX2 R91, R91 ;  /* 0x0000005b005b7308 */ /* 0x000e6e0000000800 */
[C---:B------:R-:W-:Y:S01]  /*97c0*/  HMMA.16816.F32.BF16 R120, R44.reuse, R70, R120 ;  /* 0x000000462c78723c */ /* 0x040fe20000041878 */
[----:B------:R-:W4:Y:S02]  /*97d0*/  LDSM.16.MT88.4 R68, [R229+0x2900] ;  /* 0x00290000e544783b */ /* 0x000f240000004200 */
[----:B------:R-:W-:Y:S05]  /*97e0*/  MUFU.EX2 R94, R94 ;  /* 0x0000005e005e7308 */ /* 0x000fea0000000800 */
[-C--:B---3--:R-:W-:Y:S05]  /*97f0*/  HMMA.16816.F32.BF16 R124, R44, R64.reuse, R124 ;  /* 0x000000402c7c723c */ /* 0x088fea000004187c */
[----:B------:R-:W3:Y:S03]  /*9800*/  MUFU.EX2 R95, R95 ;  /* 0x0000005f005f7308 */ /* 0x000ee60000000800 */
[C---:B------:R-:W-:Y:S07]  /*9810*/  HMMA.16816.F32.BF16 R128, R52.reuse, R64, R128 ;  /* 0x000000403480723c */ /* 0x040fee0000041880 */
[----:B------:R-:W3:Y:S01]  /*9820*/  MUFU.EX2 R104, R104 ;  /* 0x0000006800687308 */ /* 0x000ee20000000800 */
[-C--:B------:R-:W-:Y:S07]  /*9830*/  HMMA.16816.F32.BF16 R132, R52, R66.reuse, R132 ;  /* 0x000000423484723c */ /* 0x080fee0000041884 */
[----:B--2---:R-:W-:Y:S01]  /*9840*/  F2FP.BF16.PACK_AB R52, R89, R88 ;  /* 0x000000585934723e */ /* 0x004fe200000010ff */
[----:B------:R-:W-:Y:S01]  /*9850*/  HMMA.16816.F32.BF16 R40, R44, R66, R40 ;  /* 0x000000422c28723c */ /* 0x000fe20000041828 */
[----:B------:R-:W2:Y:S01]  /*9860*/  LDSM.16.MT88.4 R64, [R230+0x2900] ;  /* 0x00290000e640783b */ /* 0x000ea20000004200 */
[----:B------:R-:W-:Y:S02]  /*9870*/  MUFU.EX2 R106, R106 ;  /* 0x0000006a006a7308 */ /* 0x000fe40000000800 */
[----:B-----5:R-:W-:Y:S02]  /*9880*/  F2FP.BF16.PACK_AB R54, R93, R92 ;  /* 0x0000005c5d36723e */ /* 0x020fe400000010ff */
[----:B-1----:R-:W-:Y:S02]  /*9890*/  F2FP.BF16.PACK_AB R53, R91, R90 ;  /* 0x0000005a5b35723e */ /* 0x002fe400000010ff */
[----:B------:R-:W-:Y:S04]  /*98a0*/  F2FP.BF16.PACK_AB R44, R85, R84 ;  /* 0x00000054552c723e */ /* 0x000fe800000010ff */
[----:B------:R-:W-:Y:S01]  /*98b0*/  F2FP.BF16.PACK_AB R46, R97, R96 ;  /* 0x00000060612e723e */ /* 0x000fe200000010ff */
[----:B------:R-:W1:Y:S01]  /*98c0*/  MUFU.EX2 R107, R107 ;  /* 0x0000006b006b7308 */ /* 0x000e620000000800 */
[----:B------:R-:W-:Y:S02]  /*98d0*/  F2FP.BF16.PACK_AB R45, R87, R86 ;  /* 0x00000056572d723e */ /* 0x000fe400000010ff */
[----:B------:R-:W-:Y:S02]  /*98e0*/  F2FP.BF16.PACK_AB R47, R99, R98 ;  /* 0x00000062632f723e */ /* 0x000fe400000010ff */
[----:B---3--:R-:W-:Y:S05]  /*98f0*/  F2FP.BF16.PACK_AB R55, R95, R94 ;  /* 0x0000005e5f37723e */ /* 0x008fea00000010ff */
[-C--:B------:R-:W-:Y:S08]  /*9900*/  HMMA.16816.F32.BF16 R4, R44, R56.reuse, R4 ;  /* 0x000000382c04723c */ /* 0x080ff00000041804 */
[C---:B------:R-:W-:Y:S07]  /*9910*/  HMMA.16816.F32.BF16 R8, R52.reuse, R56, R8 ;  /* 0x000000383408723c */ /* 0x040fee0000041808 */
[----:B------:R-:W-:Y:S01]  /*9920*/  FADD.FTZ R57, R174, R140 ;  /* 0x0000008cae397221 */ /* 0x000fe20000010000 */
[-C--:B------:R-:W-:Y:S04]  /*9930*/  HMMA.16816.F32.BF16 R12, R52, R58.reuse, R12 ;  /* 0x0000003a340c723c */ /* 0x080fe8000004180c */
[----:B------:R-:W-:Y:S04]  /*9940*/  FADD.FTZ R56, R201, R72 ;  /* 0x00000048c9387221 */ /* 0x000fe80000010000 */
[C---:B------:R-:W-:Y:S07]  /*9950*/  HMMA.16816.F32.BF16 R16, R44.reuse, R58, R16 ;  /* 0x0000003a2c10723c */ /* 0x040fee0000041810 */
[----:B------:R-:W-:Y:S01]  /*9960*/  FADD.FTZ R59, R172, R141 ;  /* 0x0000008dac3b7221 */ /* 0x000fe20000010000 */
[-C--:B----4-:R-:W-:Y:S01]  /*9970*/  HMMA.16816.F32.BF16 R20, R44, R60.reuse, R20 ;  /* 0x0000003c2c14723c */ /* 0x090fe20000041814 */
[----:B------:R-:W3:Y:S03]  /*9980*/  LDSM.16.MT88.4 R172, [R231+0x3100] ;  /* 0x00310000e7ac783b */ /* 0x000ee60000004200 */
[----:B------:R-:W-:Y:S02]  /*9990*/  FADD.FTZ R58, R160, R57 ;  /* 0x00000039a03a7221 */ /* 0x000fe40000010000 */
[----:B------:R-:W-:Y:S02]  /*99a0*/  FADD.FTZ R57, R161, R0 ;  /* 0x00000000a1397221 */ /* 0x000fe40000010000 */
[C---:B------:R-:W-:Y:S01]  /*99b0*/  HMMA.16816.F32.BF16 R24, R52.reuse, R60, R24 ;  /* 0x0000003c3418723c */ /* 0x040fe20000041818 */
[----:B------:R4:W-:Y:S03]  /*99c0*/  MUFU.EX2 R60, R3 ;  /* 0x00000003003c7308 */ /* 0x0009e60000000800 */
[----:B------:R-:W-:Y:S01]  /*99d0*/  FADD.FTZ R0, R186, R58 ;  /* 0x0000003aba007221 */ /* 0x000fe20000010000 */
[----:B------:R-:W-:Y:S01]  /*99e0*/  F2FP.BF16.PACK_AB R186, R113, R112 ;  /* 0x0000007071ba723e */ /* 0x000fe200000010ff */
[----:B------:R-:W-:Y:S02]  /*99f0*/  FADD.FTZ R57, R251, R57 ;  /* 0x00000039fb397221 */ /* 0x000fe40000010000 */
[-C--:B------:R-:W-:Y:S03]  /*9a00*/  HMMA.16816.F32.BF16 R28, R52, R62.reuse, R28 ;  /* 0x0000003e341c723c */ /* 0x080fe6000004181c */
[----:B------:R-:W5:Y:S01]  /*9a10*/  MUFU.EX2 R61, R110 ;  /* 0x0000006e003d7308 */ /* 0x000f620000000800 */
[----:B------:R-:W-:Y:S01]  /*9a20*/  FADD.FTZ R0, R184, R0 ;  /* 0x00000000b8007221 */ /* 0x000fe20000010000 */
[----:B------:R-:W-:Y:S01]  /*9a30*/  F2FP.BF16.PACK_AB R184, R101, R100 ;  /* 0x0000006465b8723e */ /* 0x000fe200000010ff */
[----:B------:R-:W-:Y:S02]  /*9a40*/  FADD.FTZ R57, R171, R57 ;  /* 0x00000039ab397221 */ /* 0x000fe40000010000 */
[C---:B------:R-:W-:Y:S04]  /*9a50*/  HMMA.16816.F32.BF16 R32, R44.reuse, R62, R32 ;  /* 0x0000003e2c20723c */ /* 0x040fe80000041820 */
[----:B------:R-:W-:Y:S04]  /*9a60*/  FADD.FTZ R0, R167, R0 ;  /* 0x00000000a7007221 */ /* 0x000fe80000010000 */
[-C--:B------:R-:W-:Y:S04]  /*9a70*/  HMMA.16816.F32.BF16 R36, R44, R68.reuse, R36 ;  /* 0x000000442c24723c */ /* 0x080fe80000041824 */
[----:B----4-:R-:W-:Y:S01]  /*9a80*/  FADD.FTZ R3, R187, R59 ;  /* 0x0000003bbb037221 */ /* 0x010fe20000010000 */
[----:B------:R-:W-:Y:S03]  /*9a90*/  F2FP.BF16.PACK_AB R187, R115, R114 ;  /* 0x0000007273bb723e */ /* 0x000fe600000010ff */
[C---:B------:R-:W-:Y:S04]  /*9aa0*/  HMMA.16816.F32.BF16 R48, R52.reuse, R68, R48 ;  /* 0x000000443430723c */ /* 0x040fe80000041830 */
[----:B------:R-:W-:Y:S01]  /*9ab0*/  FADD.FTZ R3, R185, R3 ;  /* 0x00000003b9037221 */ /* 0x000fe20000010000 */
[----:B------:R-:W-:Y:S03]  /*9ac0*/  F2FP.BF16.PACK_AB R185, R103, R102 ;  /* 0x0000006667b9723e */ /* 0x000fe600000010ff */
[-C--:B------:R-:W-:Y:S08]  /*9ad0*/  HMMA.16816.F32.BF16 R116, R52, R70.reuse, R116 ;  /* 0x000000463474723c */ /* 0x080ff00000041874 */
[C---:B------:R-:W-:Y:S08]  /*9ae0*/  HMMA.16816.F32.BF16 R120, R44.reuse, R70, R120 ;  /* 0x000000462c78723c */ /* 0x040ff00000041878 */
[-C--:B--2---:R-:W-:Y:S08]  /*9af0*/  HMMA.16816.F32.BF16 R124, R44, R64.reuse, R124 ;  /* 0x000000402c7c723c */ /* 0x084ff0000004187c */
[C---:B------:R-:W-:Y:S08]  /*9b00*/  HMMA.16816.F32.BF16 R128, R52.reuse, R64, R128 ;  /* 0x000000403480723c */ /* 0x040ff00000041880 */
[-C--:B------:R-:W-:Y:S07]  /*9b10*/  HMMA.16816.F32.BF16 R132, R52, R66.reuse, R132 ;  /* 0x000000423484723c */ /* 0x080fee0000041884 */
[----:B------:R-:W-:Y:S01]  /*9b20*/  FADD.FTZ R52, R202, R56 ;  /* 0x00000038ca347221 */ /* 0x000fe20000010000 */
[----:B------:R-:W-:Y:S04]  /*9b30*/  HMMA.16816.F32.BF16 R40, R44, R66, R40 ;  /* 0x000000422c28723c */ /* 0x000fe80000041828 */
[----:B------:R-:W-:Y:S03]  /*9b40*/  FADD.FTZ R52, R197, R52 ;  /* 0x00000034c5347221 */ /* 0x000fe60000010000 */
[----:B------:R-:W-:Y:S01]  /*9b50*/  F2FP.BF16.PACK_AB R44, R105, R104 ;  /* 0x00000068692c723e */ /* 0x000fe200000010ff */
[----:B------:R-:W-:Y:S01]  /*9b60*/  FADD.FTZ R53, R198, R52 ;  /* 0x00000034c6357221 */ /* 0x000fe20000010000 */
[-C--:B------:R-:W-:Y:S01]  /*9b70*/  HMMA.16816.F32.BF16 R148, R184, R156.reuse, R4 ;  /* 0x0000009cb894723c */ /* 0x080fe20000041804 */
[----:B------:R-:W2:Y:S04]  /*9b80*/  LDSM.16.MT88.4 R4, [R229+0x3100] ;  /* 0x00310000e504783b */ /* 0x000ea80000004200 */
[----:B------:R-:W-:Y:S01]  /*9b90*/  FADD.FTZ R52, R170, R3 ;  /* 0x00000003aa347221 */ /* 0x000fe20000010000 */
[----:B------:R-:W-:Y:S01]  /*9ba0*/  F2FP.BF16.PACK_AB R46, R109, R108 ;  /* 0x0000006c6d2e723e */ /* 0x000fe200000010ff */
[----:B------:R-:W-:Y:S01]  /*9bb0*/  FADD.FTZ R3, R199, R53 ;  /* 0x00000035c7037221 */ /* 0x000fe20000010000 */
[----:B-1----:R-:W-:Y:S04]  /*9bc0*/  F2FP.BF16.PACK_AB R45, R107, R106 ;  /* 0x0000006a6b2d723e */ /* 0x002fe800000010ff */
[----:B------:R-:W-:Y:S01]  /*9bd0*/  FADD.FTZ R3, R200, R3 ;  /* 0x00000003c8037221 */ /* 0x000fe20000010000 */
[----:B-----5:R-:W-:Y:S07]  /*9be0*/  F2FP.BF16.PACK_AB R47, R60, R61 ;  /* 0x0000003d3c2f723e */ /* 0x020fee00000010ff */
        /* <DEDUP_REMOVED lines=98> */
[----:B------:R-:W-:Y:S01]  /*a210*/  STL [R1], R5 ;  /* 0x0000000501007387 */ /* 0x000fe20000100800 */
[----:B------:R-:W-:Y:S02]  /*a220*/  FADD.FTZ R3, R109, R3 ;  /* 0x000000036d037221 */ /* 0x000fe40000010000 */
[----:B------:R-:W-:Y:S01]  /*a230*/  FADD.FTZ R0, R61, R7 ;  /* 0x000000073d007221 */ /* 0x000fe20000010000 */
[----:B------:R-:W-:Y:S03]  /*a240*/  STL [R1+0x8], R4 ;  /* 0x0000080401007387 */ /* 0x000fe60000100800 */
[----:B------:R-:W-:Y:S01]  /*a250*/  FADD.FTZ R0, R60, R0 ;  /* 0x000000003c007221 */ /* 0x000fe20000010000 */
[----:B------:R1:W-:Y:S04]  /*a260*/  STL [R1+0x4], R3 ;  /* 0x0000040301007387 */ /* 0x0003e80000100800 */
[----:B------:R2:W-:Y:S01]  /*a270*/  STL [R1+0xc], R0 ;  /* 0x00000c0001007387 */ /* 0x0005e20000100800 */
[----:B-1----:R-:W-:Y:S02]  /*a280*/  MOV R3, R137 ;  /* 0x0000008900037202 */ /* 0x002fe40000000f00 */
[----:B--2---:R-:W-:Y:S01]  /*a290*/  MOV R0, R138 ;  /* 0x0000008a00007202 */ /* 0x004fe20000000f00 */
[----:B------:R-:W-:-:S05]  /*a2a0*/  @P0 BRA `(.L_x_768) ;  /* 0xffffc1c000000947 */ /* 0x000fca000383ffff */
.L_x_767:
[----:B------:R-:W2:Y:S04]  /*a2b0*/  LDL.LU R7, [R1] ;  /* 0x0000000001077983 */ /* 0x000ea80000300800 */
[----:B-1----:R-:W3:Y:S04]  /*a2c0*/  LDL.LU R4, [R1+0x8] ;  /* 0x0000080001047983 */ /* 0x002ee80000300800 */
[----:B------:R-:W4:Y:S04]  /*a2d0*/  LDL.LU R10, [R1+0x4] ;  /* 0x00000400010a7983 */ /* 0x000f280000300800 */
[----:B------:R-:W5:Y:S01]  /*a2e0*/  LDL.LU R9, [R1+0xc] ;  /* 0x00000c0001097983 */ /* 0x000f620000300800 */
[----:B------:R-:W-:-:S02]  /*a2f0*/  MOV R37, 0xff800000 ;  /* 0xff80000000257802 */ /* 0x000fc40000000f00 */
[----:B------:R-:W-:Y:S02]  /*a300*/  MOV R38, 0xff800000 ;  /* 0xff80000000267802 */ /* 0x000fe40000000f00 */
[----:B------:R-:W-:Y:S02]  /*a310*/  MOV R39, 0xff800000 ;  /* 0xff80000000277802 */ /* 0x000fe40000000f00 */
[----:B------:R-:W-:Y:S02]  /*a320*/  MOV R40, 0xff800000 ;  /* 0xff80000000287802 */ /* 0x000fe40000000f00 */
[----:B------:R-:W-:Y:S01]  /*a330*/  PLOP3.LUT P4, PT, PT, PT, PT, 0x8, 0x0 ;  /* 0x000000000000781c */ /* 0x000fe20003f8e170 */
[----:B--2---:R-:W1:Y:S04]  /*a340*/  SHFL.BFLY PT, R5, R7, 0x2, 0x1f ;  /* 0x0c401f0007057f89 */ /* 0x004e6800000e0000 */
[----:B---3--:R-:W2:Y:S04]  /*a350*/  SHFL.BFLY PT, R6, R4, 0x2, 0x1f ;  /* 0x0c401f0004067f89 */ /* 0x008ea800000e0000 */
[----:B-----5:R-:W3:Y:S01]  /*a360*/  SHFL.BFLY PT, R8, R9, 0x2, 0x1f ;  /* 0x0c401f0009087f89 */ /* 0x020ee200000e0000 */
[----:B-1----:R-:W-:-:S03]  /*a370*/  FADD.FTZ R5, R5, R7 ;  /* 0x0000000705057221 */ /* 0x002fc60000010000 */
[----:B----4-:R-:W1:Y:S01]  /*a380*/  SHFL.BFLY PT, R7, R10, 0x2, 0x1f ;  /* 0x0c401f000a077f89 */ /* 0x010e6200000e0000 */
[----:B--2---:R-:W-:-:S03]  /*a390*/  FADD.FTZ R6, R6, R4 ;  /* 0x0000000406067221 */ /* 0x004fc60000010000 */
[----:B------:R-:W2:Y:S04]  /*a3a0*/  SHFL.BFLY PT, R0, R5, 0x1, 0x1f ;  /* 0x0c201f0005007f89 */ /* 0x000ea800000e0000 */
[----:B------:R-:W4:Y:S01]  /*a3b0*/  SHFL.BFLY PT, R4, R6, 0x1, 0x1f ;  /* 0x0c201f0006047f89 */ /* 0x000f2200000e0000 */
[----:B---3--:R-:W-:-:S05]  /*a3c0*/  FADD.FTZ R8, R8, R9 ;  /* 0x0000000908087221 */ /* 0x008fca0000010000 */
[----:B------:R-:W3:Y:S01]  /*a3d0*/  SHFL.BFLY PT, R9, R8, 0x1, 0x1f ;  /* 0x0c201f0008097f89 */ /* 0x000ee200000e0000 */
[----:B-1----:R-:W-:Y:S02]  /*a3e0*/  FADD.FTZ R7, R7, R10 ;  /* 0x0000000a07077221 */ /* 0x002fe40000010000 */
[----:B--2---:R-:W-:-:S03]  /*a3f0*/  FADD.FTZ R5, R5, R0 ;  /* 0x0000000005057221 */ /* 0x004fc60000010000 */
[----:B------:R-:W1:Y:S01]  /*a400*/  SHFL.BFLY PT, R3, R7, 0x1, 0x1f ;  /* 0x0c201f0007037f89 */ /* 0x000e6200000e0000 */
[----:B------:R-:W-:Y:S01]  /*a410*/  MOV R0, RZ ;  /* 0x000000ff00007202 */ /* 0x000fe20000000f00 */
[----:B----4-:R-:W-:Y:S01]  /*a420*/  FADD.FTZ R6, R6, R4 ;  /* 0x0000000406067221 */ /* 0x010fe20000010000 */
[----:B------:R-:W-:Y:S02]  /*a430*/  FSETP.NE.FTZ.AND P3, PT, R5, RZ, PT ;  /* 0x000000ff0500720b */ /* 0x000fe40003f75000 */
[----:B------:R-:W-:Y:S02]  /*a440*/  MOV R4, RZ ;  /* 0x000000ff00047202 */ /* 0x000fe40000000f00 */
[----:B------:R-:W-:Y:S01]  /*a450*/  FSETP.NE.FTZ.AND P2, PT, R6, RZ, PT ;  /* 0x000000ff0600720b */ /* 0x000fe20003f55000 */
[----:B---3--:R-:W-:-:S05]  /*a460*/  FADD.FTZ R8, R9, R8 ;  /* 0x0000000809087221 */ /* 0x008fca0000010000 */
[----:B------:R-:W-:-:S03]  /*a470*/  FSETP.NE.FTZ.AND P0, PT, R8, RZ, PT ;  /* 0x000000ff0800720b */ /* 0x000fc60003f15000 */
[----:B------:R-:W2:Y:S01]  /*a480*/  @P3 MUFU.RCP R0, R5 ;  /* 0x0000000500003308 */ /* 0x000ea20000001000 */
[----:B-1----:R-:W-:Y:S01]  /*a490*/  FADD.FTZ R7, R7, R3 ;  /* 0x0000000307077221 */ /* 0x002fe20000010000 */
[----:B------:R-:W-:-:S06]  /*a4a0*/  MOV R3, RZ ;  /* 0x000000ff00037202 */ /* 0x000fcc0000000f00 */
[----:B------:R-:W-:Y:S01]  /*a4b0*/  @P2 MUFU.RCP R4, R6 ;  /* 0x0000000600042308 */ /* 0x000fe20000001000 */
[----:B------:R-:W-:Y:S01]  /*a4c0*/  FSETP.NE.FTZ.AND P1, PT, R7, RZ, PT ;  /* 0x000000ff0700720b */ /* 0x000fe20003f35000 */
[----:B--2---:R-:W-:-:S06]  /*a4d0*/  FMUL.FTZ R148, R0, R148 ;  /* 0x0000009400947220 */ /* 0x004fcc0000410000 */
[----:B------:R-:W-:Y:S01]  /*a4e0*/  @P2 MUFU.LG2 R9, R6 ;  /* 0x0000000600092308 */ /* 0x000fe20000000c00 */
[C---:B------:R-:W-:Y:S02]  /*a4f0*/  FMUL.FTZ R149, R0.reuse, R149 ;  /* 0x0000009500957220 */ /* 0x040fe40000410000 */
[C---:B------:R-:W-:Y:S02]  /*a500*/  FMUL.FTZ R156, R0.reuse, R156 ;  /* 0x0000009c009c7220 */ /* 0x040fe40000410000 */
[C---:B------:R-:W-:Y:S02]  /*a510*/  FMUL.FTZ R157, R0.reuse, R157 ;  /* 0x0000009d009d7220 */ /* 0x040fe40000410000 */
[C---:B------:R-:W-:Y:S01]  /*a520*/  FMUL.FTZ R160, R0.reuse, R160 ;  /* 0x000000a000a07220 */ /* 0x040fe20000410000 */
[----:B------:R-:W1:Y:S01]  /*a530*/  @P1 MUFU.RCP R3, R7 ;  /* 0x0000000700031308 */ /* 0x000e620000001000 */
        /* <DEDUP_REMOVED lines=80> */
.L_x_751:
        /* <DEDUP_REMOVED lines=122> */
.L_x_770:
        /* <DEDUP_REMOVED lines=184> */
.L_x_769:
        /* <DEDUP_REMOVED lines=19> */
.L_x_771:
        /* <DEDUP_REMOVED lines=42> */
.L_x_773:
[----:B------:R-:W-:Y:S05]  /*c130*/  BSYNC B0 ;  /* 0x0000000000007941 */ /* 0x000fea0003800000 */
.L_x_772:
        /* <DEDUP_REMOVED lines=103> */
.L_x_774:
        /* <DEDUP_REMOVED lines=13> */
.L_x_1482:


//--------------------- .text._ZN7cutlass13device_kernelIN5flash19enable_sm80_to_sm89INS1_16FlashAttnFwdSm80INS1_25CollectiveMainloopFwdSm80ILi4ELi1ELb0EN4cute5tupleIJNS5_1CILi128EEENS7_ILi112EEENS7_ILi64EEEEEELi64ENS_10bfloat16_tEfNS_4arch4Sm80ELb0ELb0ELb0ELb1ELb0ELb1ELb1ELb0EEENS1_21CollectiveEpilogueFwdINS6_IJS8_SA_S9_EEENS6_IJNS7_ILi1EEESI_SI_EEESC_SE_Li128ELb1ELb1ELb0ELb0EEENS1_19SingleTileSchedulerILb1ELb0ELb1ELi128EEEEEEEEEvNT_6ParamsE --------------------------
	.section	.text._ZN7cutlass13device_kernelIN5flash19enable_sm80_to_sm89INS1_16FlashAttnFwdSm80INS1_25CollectiveMainloopFwdSm80ILi4ELi1ELb0EN4cute5tupleIJNS5_1CILi128EEENS7_ILi112EEENS7_ILi64EEEEEELi64ENS_10bfloat16_tEfNS_4arch4Sm80ELb0ELb0ELb0ELb1ELb0ELb1ELb1ELb0EEENS1_21CollectiveEpilogueFwdINS6_IJS8_SA_S9_EEENS6_IJNS7_ILi1EEESI_SI_EEESC_SE_Li128ELb1ELb1ELb0ELb0EEENS1_19SingleTileSchedulerILb1ELb0ELb1ELi128EEEEEEEEEvNT_6ParamsE,"ax",@progbits
	.sectioninfo	@"SHI_REGISTERS=255"
	.align	128
.text._ZN7cutlass13device_kernelIN5flash19enable_sm80_to_sm89INS1_16FlashAttnFwdSm80INS1_25CollectiveMainloopFwdSm80ILi4ELi1ELb0EN4cute5tupleIJNS5_1CILi128EEENS7_ILi112EEENS7_ILi64EEEEEELi64ENS_10bfloat16_tEfNS_4arch4Sm80ELb0ELb0ELb0ELb1ELb0ELb1ELb1ELb0EEENS1_21CollectiveEpilogueFwdINS6_IJS8_SA_S9_EEENS6_IJNS7_ILi1EEESI_SI_EEESC_SE_Li128ELb1ELb1ELb0ELb0EEENS1_19SingleTileSchedulerILb1ELb0ELb1ELi128EEEEEEEEEvNT_6ParamsE:
        .type           _ZN7cutlass13device_kernelIN5flash19enable_sm80_to_sm89INS1_16FlashAttnFwdSm80INS1_25CollectiveMainloopFwdSm80ILi4ELi1ELb0EN4cute5tupleIJNS5_1CILi128EEENS7_ILi112EEENS7_ILi64EEEEEELi64ENS_10bfloat16_tEfNS_4arch4Sm80ELb0ELb0ELb0ELb1ELb0ELb1ELb1ELb0EEENS1_21CollectiveEpilogueFwdINS6_IJS8_SA_S9_EEENS6_IJNS7_ILi1EEESI_SI_EEESC_SE_Li128ELb1ELb1ELb0ELb0EEENS1_19SingleTileSchedulerILb1ELb0ELb1ELi128EEEEEEEEEvNT_6ParamsE,@function
        .size           _ZN7cutlass13device_kernelIN5flash19enable_sm80_to_sm89INS1_16FlashAttnFwdSm80INS1_25CollectiveMainloopFwdSm80ILi4ELi1ELb0EN4cute5tupleIJNS5_1CILi128EEENS7_ILi112EEENS7_ILi64EEEEEELi64ENS_10bfloat16_tEfNS_4arch4Sm80ELb0ELb0ELb0ELb1ELb0ELb1ELb1ELb0EEENS1_21CollectiveEpilogueFwdINS6_IJS8_SA_S9_EEENS6_IJNS7_ILi1EEESI_SI_EEESC_SE_Li128ELb1ELb1ELb0ELb0EEENS1_19SingleTileSchedulerILb1ELb0ELb1ELi128EEEEEEEEEvNT_6ParamsE,(.L_x_1483 - _ZN7cutlass13device_kernelIN5flash19enable_sm80_to_sm89INS1_16FlashAttnFwdSm80INS1_25CollectiveMainloopFwdSm80ILi4ELi1ELb0EN4cute5tupleIJNS5_1CILi128EEENS7_ILi112EEENS7_ILi64EEEEEELi64ENS_10bfloat16_tEfNS_4arch4Sm80ELb0ELb0ELb0ELb1ELb0ELb1ELb1ELb0EEENS1_21CollectiveEpilogueFwdINS6_IJS8_SA_S9_EEENS6_IJNS7_ILi1EEESI_SI_EEESC_SE_Li128ELb1ELb1ELb0ELb0EEENS1_19SingleTileSchedulerILb1ELb0ELb1ELi128EEEEEEEEEvNT_6ParamsE)
        .other          _ZN7cutlass13device_kernelIN5flash19enable_sm80_to_sm89INS1_16FlashAttnFwdSm80INS1_25CollectiveMainloopFwdSm80ILi4ELi1ELb0EN4cute5tupleIJNS5_1CILi128EEENS7_ILi112EEENS7_ILi64EEEEEELi64ENS_10bfloat16_tEfNS_4arch4Sm80ELb0ELb0ELb0ELb1ELb0ELb1ELb1ELb0EEENS1_21CollectiveEpilogueFwdINS6_IJS8_SA_S9_EEENS6_IJNS7_ILi1EEESI_SI_EEESC_SE_Li128ELb1ELb1ELb0ELb0EEENS1_19SingleTileSchedulerILb1ELb0ELb1ELi128EEEEEEEEEvNT_6ParamsE,@"STO_CUDA_ENTRY STV_DEFAULT"
_ZN7cutlass13device_kernelIN5flash19enable_sm80_to_sm89INS1_16FlashAttnFwdSm80INS1_25CollectiveMainloopFwdSm80ILi4ELi1ELb0EN4cute5tupleIJNS5_1CILi128EEENS7_ILi112EEENS7_ILi64EEEEEELi64ENS_10bfloat16_tEfNS_4arch4Sm80ELb0ELb0ELb0ELb1ELb0ELb1ELb1ELb0EEENS1_21CollectiveEpilogueFwdINS6_IJS8_SA_S9_EEENS6_IJNS7_ILi1EEESI_SI_EEESC_SE_Li128ELb1ELb1ELb0ELb0EEENS1_19SingleTileSchedulerILb1ELb0ELb1ELi128EEEEEEEEEvNT_6ParamsE:
        /* <DEDUP_REMOVED lines=17> */
.L_x_776:
        /* <DEDUP_REMOVED lines=8> */
.L_x_778:
[----:B------:R-:W-:-:S05]  /*0190*/  MOV R0, c[0x0][0x54c] ;  /* 0x0001530000007a02 */ /* 0x000fca0000000f00 */
.L_x_777:
[----:B-----5:R-:W-:Y:S01]  /*01a0*/  IMAD R0, R0, c[0x0][0x548], RZ ;  /* 0x0001520000007a24 */ /* 0x020fe200078e02ff */
[----:B-1----:R-:W-:-:S04]  /*01b0*/  SHF.L.U32 R2, R213, 0x7, RZ ;  /* 0x00000007d5027819 */ /* 0x002fc800000006ff */
[----:B------:R-:W-:-:S04]  /*01c0*/  ISETP.GE.AND P0, PT, R2, R0, PT ;  /* 0x000000000200720c */ /* 0x000fc80003f06270 */
[----:B------:R-:W-:-:S05]  /*01d0*/  SEL R0, R5, 0xffffffff, !P0 ;  /* 0xffffffff05007807 */ /* 0x000fca0004000000 */
[----:B------:R1:W-:Y:S01]  /*01e0*/  STL [R1+0x10], R0 ;  /* 0x0000100001007387 */ /* 0x0003e20000100800 */
[----:B------:R-:W-:Y:S05]  /*01f0*/  BRA `(.L_x_779) ;  /* 0x0000013000007947 */ /* 0x000fea0003800000 */
.L_x_775:
[----:B---3--:R-:W-:-:S04]  /*0200*/  ISETP.NE.U32.AND P0, PT, RZ, c[0x0][0x568], PT ;  /* 0x00015a00ff007a0c */ /* 0x008fc80003f05070 */
[----:B------:R-:W-:-:S13]  /*0210*/  ISETP.NE.AND.EX P0, PT, RZ, c[0x0][0x56c], PT, P0 ;  /* 0x00015b00ff007a0c */ /* 0x000fda0003f05300 */
[----:B------:R-:W-:Y:S05]  /*0220*/  @!P0 BRA `(.L_x_780) ;  /* 0x0000002000008947 */ /* 0x000fea0003800000 */
[----:B------:R1:W5:Y:S01]  /*0230*/  LDG.E R0, [R2.64] ;  /* 0x0000000a02007981 */ /* 0x000362000c1e1900 */
[----:B------:R-:W-:Y:S05]  /*0240*/  BRA `(.L_x_781) ;  /* 0x0000009000007947 */ /* 0x000fea0003800000 */
.L_x_780:
        /* <DEDUP_REMOVED lines=8> */
.L_x_782:
[----:B------:R-:W-:-:S05]  /*02d0*/  MOV R0, c[0x0][0x54c] ;  /* 0x0001530000007a02 */ /* 0x000fca0000000f00 */
.L_x_781:
[----:B-----5:R-:W-:Y:S01]  /*02e0*/  IMAD R0, R0, c[0x0][0x548], RZ ;  /* 0x0001520000007a24 */ /* 0x020fe200078e02ff */
[----:B-1----:R-:W-:-:S04]  /*02f0*/  SHF.L.U32 R2, R213, 0x7, RZ ;  /* 0x00000007d5027819 */ /* 0x002fc800000006ff */
[----:B------:R-:W-:-:S04]  /*0300*/  ISETP.GE.AND P0, PT, R2, R0, PT ;  /* 0x000000000200720c */ /* 0x000fc80003f06270 */
[----:B------:R-:W-:-:S05]  /*0310*/  SEL R0, R5, 0xffffffff, !P0 ;  /* 0xffffffff05007807 */ /* 0x000fca0004000000 */
[----:B------:R1:W-:Y:S04]  /*0320*/  STL [R1+0x10], R0 ;  /* 0x0000100001007387 */ /* 0x0003e80000100800 */
.L_x_779:
        /* <DEDUP_REMOVED lines=37> */
.L_x_783:
[----:B--2---:R-:W-:-:S04]  /*0580*/  ISETP.NE.U32.AND P0, PT, RZ, c[0x0][0x368], PT ;  /* 0x0000da00ff007a0c */ /* 0x004fc80003f05070 */
[----:B------:R-:W-:-:S13]  /*0590*/  ISETP.NE.AND.EX P0, PT, RZ, c[0x0][0x36c], PT, P0 ;  /* 0x0000db00ff007a0c */ /* 0x000fda0003f05300 */
[----:B------:R-:W-:Y:S05]  /*05a0*/  @!P0 BRA `(.L_x_784) ;  /* 0x0000003000008947 */ /* 0x000fea0003800000 */
[----:B------:R-:W-:-:S05]  /*05b0*/  IMAD.WIDE R4, R38, R14, c[0x0][0x368] ;  /* 0x0000da0026047625 */ /* 0x000fca00078e020e */
[----:B------:R1:W5:Y:S01]  /*05c0*/  LDG.E R13, [R4.64] ;  /* 0x0000000a040d7981 */ /* 0x000362000c1e1900 */
[----:B------:R-:W-:Y:S05]  /*05d0*/  BRA `(.L_x_785) ;  /* 0x0000004000007947 */ /* 0x000fea0003800000 */
.L_x_784:
[----:B------:R-:W-:Y:S05]  /*05e0*/  @!P5 BRA `(.L_x_785) ;  /* 0x000000300000d947 */ /* 0x000fea0003800000 */
[----:B------:R1:W2:Y:S04]  /*05f0*/  LDG.E R6, [R4.64] ;  /* 0x0000000a04067981 */ /* 0x0002a8000c1e1900 */
[----:B-1----:R-:W2:Y:S02]  /*0600*/  LDG.E R4, [R4.64+0x4] ;  /* 0x0000040a04047981 */ /* 0x002ea4000c1e1900 */
[----:B--2---:R-:W-:Y:S02]  /*0610*/  IADD3 R13, -R6, R4, RZ ;  /* 0x00000004060d7210 */ /* 0x004fe40007ffe1ff */
.L_x_785:
        /* <DEDUP_REMOVED lines=18> */
[----:B------:R1:W-:Y:S03]  /*0740*/  STL [R1+0x30], R7 ;  /* 0x0000300701007387 */ /* 0x0003e60000100800 */
        /* <DEDUP_REMOVED lines=374> */
.L_x_833:
        /* <DEDUP_REMOVED lines=48> */
.L_x_791:
[----:B------:R-:W-:Y:S05]  /*21b0*/  BSYNC B0 ;  /* 0x0000000000007941 */ /* 0x000fea0003800000 */
.L_x_790:
        /* <DEDUP_REMOVED lines=37> */
.L_x_793:
[----:B------:R-:W-:Y:S05]  /*2410*/  BSYNC B0 ;  /* 0x0000000000007941 */ /* 0x000fea0003800000 */
.L_x_792:
        /* <DEDUP_REMOVED lines=40> */
.L_x_795:
[----:B------:R-:W-:Y:S05]  /*26a0*/  BSYNC B0 ;  /* 0x0000000000007941 */ /* 0x000fea0003800000 */
.L_x_794:
        /* <DEDUP_REMOVED lines=38> */
.L_x_797:
[----:B------:R-:W-:Y:S05]  /*2910*/  BSYNC B0 ;  /* 0x0000000000007941 */ /* 0x000fea0003800000 */
.L_x_796:
        /* <DEDUP_REMOVED lines=76> */
.L_x_801:
[----:B------:R-:W-:Y:S05]  /*2de0*/  BSYNC B0 ;  /* 0x0000000000007941 */ /* 0x000fea0003800000 */
.L_x_800:
        /* <DEDUP_REMOVED lines=59> */
.L_x_799:
[----:B------:R-:W-:Y:S05]  /*31a0*/  BSYNC B1 ;  /* 0x0000000000017941 */ /* 0x000fea0003800000 */
.L_x_798:
        /* <DEDUP_REMOVED lines=64> */
.L_x_805:
[----:B------:R-:W-:Y:S05]  /*35b0*/  BSYNC B0 ;  /* 0x0000000000007941 */ /* 0x000fea0003800000 */
.L_x_804:
        /* <DEDUP_REMOVED lines=59> */
.L_x_803:
[----:B------:R-:W-:Y:S05]  /*3970*/  BSYNC B1 ;  /* 0x0000000000017941 */ /* 0x000fea0003800000 */
.L_x_802:
        /* <DEDUP_REMOVED lines=63> */
.L_x_809:
[----:B------:R-:W-:Y:S05]  /*3d70*/  BSYNC B0 ;  /* 0x0000000000007941 */ /* 0x000fea0003800000 */
.L_x_808:
        /* <DEDUP_REMOVED lines=59> */
.L_x_807:
[----:B------:R-:W-:Y:S05]  /*4130*/  BSYNC B1 ;  /* 0x0000000000017941 */ /* 0x000fea0003800000 */
.L_x_806:
        /* <DEDUP_REMOVED lines=62> */
.L_x_812:
[----:B------:R-:W-:Y:S05]  /*4520*/  BSYNC B0 ;  /* 0x0000000000007941 */ /* 0x000fea0003800000 */
.L_x_811:
        /* <DEDUP_REMOVED lines=60> */
.L_x_789:
[-C--:B------:R-:W-:Y:S01]  /*48f0*/  ISETP.GE.AND P0, PT, R169, R76.reuse, PT ;  /* 0x0000004ca900720c */ /* 0x080fe20003f06270 */
[----:B------:R-:W-:Y:S01]  /*4900*/  CS2R R18, SRZ ;  /* 0x0000000000127805 */ /* 0x000fe2000001ff00 */
[----:B------:R-:W-:Y:S01]  /*4910*/  ISETP.NE.AND P4, PT, R98, RZ, PT ;  /* 0x000000ff6200720c */ /* 0x000fe20003f85270 */
[----:B------:R-:W-:Y:S01]  /*4920*/  CS2R R16, SRZ ;  /* 0x0000000000107805 */ /* 0x000fe2000001ff00 */
[----:B------:R-:W-:Y:S01]  /*4930*/  ISETP.GE.OR P2, PT, R26, c[0x0][0x27c], P0 ;  /* 0x00009f001a007a0c */ /* 0x000fe20000746670 */
        /* <DEDUP_REMOVED lines=218> */
.L_x_814:
[----:B------:R-:W-:Y:S05]  /*56e0*/  BSYNC B0 ;  /* 0x0000000000007941 */ /* 0x000fea0003800000 */
.L_x_813:
        /* <DEDUP_REMOVED lines=115> */
.L_x_816:
[----:B------:R-:W-:Y:S05]  /*5e20*/  BSYNC B0 ;  /* 0x0000000000007941 */ /* 0x000fea0003800000 */
.L_x_815:
        /* <DEDUP_REMOVED lines=115> */
.L_x_818:
[----:B------:R-:W-:Y:S05]  /*6560*/  BSYNC B0 ;  /* 0x0000000000007941 */ /* 0x000fea0003800000 */
.L_x_817:
        /* <DEDUP_REMOVED lines=115> */
.L_x_788:
        /* <DEDUP_REMOVED lines=20> */
.L_x_820:
[----:B------:R-:W-:Y:S05]  /*6de0*/  BSYNC B0 ;  /* 0x0000000000007941 */ /* 0x000fea0003800000 */
.L_x_819:
        /* <DEDUP_REMOVED lines=20> */
.L_x_822:
[----:B------:R-:W-:Y:S05]  /*6f30*/  BSYNC B0 ;  /* 0x0000000000007941 */ /* 0x000fea0003800000 */
.L_x_821:
        /* <DEDUP_REMOVED lines=20> */
.L_x_824:
[----:B------:R-:W-:Y:S05]  /*7080*/  BSYNC B0 ;  /* 0x0000000000007941 */ /* 0x000fea0003800000 */
.L_x_823:
        /* <DEDUP_REMOVED lines=19> */
.L_x_810:
[----:B------:R-:W-:Y:S05]  /*71c0*/  BSYNC B2 ;  /* 0x0000000000027941 */ /* 0x000fea0003800000 */
.L_x_787:
        /* <DEDUP_REMOVED lines=125> */
.L_x_826:
[----:B-1----:R-:W-:Y:S05]  /*79a0*/  BSYNC B0 ;  /* 0x0000000000007941 */ /* 0x002fea0003800000 */
.L_x_825:
        /* <DEDUP_REMOVED lines=20> */
.L_x_828:
[----:B------:R-:W-:Y:S05]  /*7af0*/  BSYNC B0 ;  /* 0x0000000000007941 */ /* 0x000fea0003800000 */
.L_x_827:
        /* <DEDUP_REMOVED lines=20> */
.L_x_830:
[----:B------:R-:W-:Y:S05]  /*7c40*/  BSYNC B0 ;  /* 0x0000000000007941 */ /* 0x000fea0003800000 */
.L_x_829:
        /* <DEDUP_REMOVED lines=20> */
.L_x_832:
[----:B------:R-:W-:Y:S05]  /*7d90*/  BSYNC B0 ;  /* 0x0000000000007941 */ /* 0x000fea0003800000 */
.L_x_831:
        /* <DEDUP_REMOVED lines=18> */
[----:B------:R-:W-:Y:S02]  /*7ec0*/  @P0 IADD3 R6, P2, R8, R170, RZ ;  /* 0x000000aa08060210 */ /* 0x000fe40007f5e0ff */
[----:B------:R2:W-:Y:S01]  /*7ed0*/  @P0 LDGSTS.E.BYPASS.LTC128B.128 [R94+0x4100], [R12.64], !P6 ;  /* 0x041000000c5e0fae */ /* 0x0005e2000f101d4a */
[----:B------:R-:W-:Y:S02]  /*7ee0*/  @P0 IADD3.X R9, R13, R166, RZ, P1, !PT ;  /* 0x000000a60d090210 */ /* 0x000fe40000ffe4ff */
[-C--:B------:R-:W-:Y:S03]  /*7ef0*/  @P0 IADD3 R4, P1, R6, R170.reuse, RZ ;  /* 0x000000aa06040210 */ /* 0x080fe60007f3e0ff */
[----:B------:R2:W-:Y:S01]  /*7f00*/  @P0 LDGSTS.E.BYPASS.LTC128B.128 [R94+0x4900], [R8.64], !P6 ;  /* 0x04900000085e0fae */ /* 0x0005e2000f101d4a */
[--C-:B------:R-:W-:Y:S01]  /*7f10*/  @P0 IMAD.X R7, R9, 0x1, R166.reuse, P2 ;  /* 0x0000000109070824 */ /* 0x100fe200010e06a6 */
[----:B------:R-:W-:Y:S03]  /*7f20*/  @P0 IADD3 R2, P2, R4, R170, RZ ;  /* 0x000000aa04020210 */ /* 0x000fe60007f5e0ff */
        /* <DEDUP_REMOVED lines=11> */
.L_x_786:
        /* <DEDUP_REMOVED lines=51> */
[----:B------:R-:W3:Y:S01]  /*8310*/  LDL R252, [R1+0x30] ;  /* 0x0000300001fc7983 */ /* 0x000ee20000100800 */
        /* <DEDUP_REMOVED lines=229> */
[----:B------:R-:W-:Y:S01]  /*9170*/  @P2 IMAD.SHL.U32 R5, R63, 0x2, RZ ;  /* 0x000000023f052824 */ /* 0x000fe200078e00ff */
        /* <DEDUP_REMOVED lines=34> */
.L_x_835:
        /* <DEDUP_REMOVED lines=47> */
.L_x_839:
[----:B------:R-:W-:Y:S05]  /*9690*/  BSYNC B0 ;  /* 0x0000000000007941 */ /* 0x000fea0003800000 */
.L_x_838:
        /* <DEDUP_REMOVED lines=87> */
.L_x_843:
[----:B------:R-:W-:Y:S05]  /*9c10*/  BSYNC B0 ;  /* 0x0000000000007941 */ /* 0x000fea0003800000 */
.L_x_842:
        /* <DEDUP_REMOVED lines=41> */
.L_x_841:
[----:B------:R-:W-:Y:S05]  /*9eb0*/  BSYNC B1 ;  /* 0x0000000000017941 */ /* 0x000fea0003800000 */
.L_x_840:
        /* <DEDUP_REMOVED lines=45> */
.L_x_847:
[----:B------:R-:W-:Y:S05]  /*a190*/  BSYNC B0 ;  /* 0x0000000000007941 */ /* 0x000fea0003800000 */
.L_x_846:
        /* <DEDUP_REMOVED lines=41> */
.L_x_845:
[----:B------:R-:W-:Y:S05]  /*a430*/  BSYNC B1 ;  /* 0x0000000000017941 */ /* 0x000fea0003800000 */
.L_x_844:
        /* <DEDUP_REMOVED lines=45> */
.L_x_851:
[----:B------:R-:W-:Y:S05]  /*a710*/  BSYNC B0 ;  /* 0x0000000000007941 */ /* 0x000fea0003800000 */
.L_x_850:
        /* <DEDUP_REMOVED lines=41> */
.L_x_849:
[----:B------:R-:W-:Y:S05]  /*a9b0*/  BSYNC B1 ;  /* 0x0000000000017941 */ /* 0x000fea0003800000 */
.L_x_848:
        /* <DEDUP_REMOVED lines=44> */
.L_x_854:
[----:B------:R-:W-:Y:S05]  /*ac80*/  BSYNC B0 ;  /* 0x0000000000007941 */ /* 0x000fea0003800000 */
.L_x_853:
        /* <DEDUP_REMOVED lines=42> */
.L_x_837:
        /* <DEDUP_REMOVED lines=14> */
.L_x_856:
[----:B------:R-:W-:Y:S05]  /*b010*/  BSYNC B0 ;  /* 0x0000000000007941 */ /* 0x000fea0003800000 */
.L_x_855:
        /* <DEDUP_REMOVED lines=119> */
.L_x_858:
[----:B------:R-:W-:Y:S05]  /*b790*/  BSYNC B0 ;  /* 0x0000000000007941 */ /* 0x000fea0003800000 */
.L_x_857:
        /* <DEDUP_REMOVED lines=94> */
.L_x_860:
[----:B------:R-:W-:Y:S05]  /*bd80*/  BSYNC B0 ;  /* 0x0000000000007941 */ /* 0x000fea0003800000 */
.L_x_859:
        /* <DEDUP_REMOVED lines=94> */
.L_x_862:
[----:B------:R-:W-:Y:S05]  /*c370*/  BSYNC B0 ;  /* 0x0000000000007941 */ /* 0x000fea0003800000 */
.L_x_861:
        /* <DEDUP_REMOVED lines=93> */
.L_x_852:
[----:B------:R-:W-:Y:S05]  /*c950*/  BSYNC B2 ;  /* 0x0000000000027941 */ /* 0x000fea0003800000 */
.L_x_836:
[----:B---3--:R-:W-:Y:S01]  /*c960*/  SHF.R.S32.HI R7, RZ, 0x4, R49 ;  /* 0x00000004ff077819 */ /* 0x008fe20000011431 */
[----:B------:R-:W-:Y:S01]  /*c970*/  IMAD.SHL.U32 R6, R136, 0x40, RZ ;  /* 0x0000004088067824 */ /* 0x000fe200078e00ff */
[----:B------:R-:W-:-:S04]  /*c980*/  DEPBAR.LE SB0, 0x0 ;  /* 0x000080000000791a */ /* 0x000fc80000000000 */
[----:B------:R-:W-:Y:S01]  /*c990*/  LEA.HI R0, R49, R7, RZ, 0x1 ;  /* 0x0000000731007211 */ /* 0x000fe200078f08ff */
        /* <DEDUP_REMOVED lines=31> */
[--C-:B------:R-:W-:Y:S01]  /*cb90*/  IMAD R237, R3, 0x2, R234.reuse ;  /* 0x0000000203ed7824 */ /* 0x100fe200078e02ea */
[----:B------:R-:W-:Y:S01]  /*cba0*/  @P0 IADD3 R238, R0, -0x20, RZ ;  /* 0xffffffe000ee0810 */ /* 0x000fe20007ffe0ff */
[----:B------:R-:W-:Y:S01]  /*cbb0*/  IMAD R0, R93, c[0x0][0x208], RZ ;  /* 0x000082005d007a24 */ /* 0x000fe200078e02ff */
[----:B------:R-:W-:Y:S01]  /*cbc0*/  ISETP.GE.AND P0, PT, R60, c[0x0][0x1d4], PT ;  /* 0x000075003c007a0c */ /* 0x000fe20003f06270 */
[----:B------:R-:W-:Y:S01]  /*cbd0*/  IMAD R235, R4, 0x2, R234 ;  /* 0x0000000204eb7824 */ /* 0x000fe200078e02ea */
[----:B------:R-:W-:Y:S01]  /*cbe0*/  IADD3 R244, R238, 0x800, RZ ;  /* 0x00000800eef47810 */ /* 0x000fe20007ffe0ff */
[----:B------:R-:W-:Y:S01]  /*cbf0*/  IMAD R0, R92, c[0x0][0x20c], R0 ;  /* 0x000083005c007a24 */ /* 0x000fe200078e0200 */
[C---:B------:R-:W-:Y:S01]  /*cc00*/  ISETP.LT.OR P4, PT, R62.reuse, 0x1, P0 ;  /* 0x000000013e00780c */ /* 0x040fe20000781670 */
[----:B------:R-:W-:Y:S01]  /*cc10*/  IMAD R236, R3, 0x2, R235 ;  /* 0x0000000203ec7824 */ /* 0x000fe200078e02eb */
[C---:B------:R-:W-:Y:S01]  /*cc20*/  ISETP.LT.OR P6, PT, R62.reuse, 0x21, P0 ;  /* 0x000000213e00780c */ /* 0x040fe200007c1670 */
[----:B------:R-:W-:Y:S01]  /*cc30*/  IMAD.IADD R0, R7, 0x1, R0 ;  /* 0x0000000107007824 */ /* 0x000fe200078e0200 */
[----:B------:R-:W-:Y:S01]  /*cc40*/  ISETP.LT.OR P5, PT, R62, 0x31, P0 ;  /* 0x000000313e00780c */ /* 0x000fe200007a1670 */
[----:B------:R-:W-:Y:S01]  /*cc50*/  IMAD.WIDE.U32 R6, R6, 0x70, R94 ;  /* 0x0000007006067825 */ /* 0x000fe200078e005e */
[----:B------:R-:W-:-:S02]  /*cc60*/  IADD3 R243, R238, 0x1000, RZ ;  /* 0x00001000eef37810 */ /* 0x000fc40007ffe0ff */
[----:B------:R-:W-:Y:S01]  /*cc70*/  IADD3 R242, R238, 0x1800, RZ ;  /* 0x00001800eef27810 */ /* 0x000fe20007ffe0ff */
[----:B------:R-:W-:Y:S01]  /*cc80*/  IMAD R0, R0, 0x70, RZ ;  /* 0x0000007000007824 */ /* 0x000fe200078e02ff */
[----:B------:R-:W-:Y:S01]  /*cc90*/  LDSM.16.M88.4 R24, [R139+0x3900] ;  /* 0x003900008b18783b */ /* 0x000fe20000000200 */
[C---:B------:R-:W-:Y:S02]  /*cca0*/  IADD3 R241, R238.reuse, 0x2000, RZ ;  /* 0x00002000eef17810 */ /* 0x040fe40007ffe0ff */
[----:B------:R-:W-:Y:S01]  /*ccb0*/  IMAD.IADD R0, R7, 0x1, R0 ;  /* 0x0000000107007824 */ /* 0x000fe200078e0200 */
[----:B------:R-:W1:Y:S01]  /*ccc0*/  LDSM.16.M88.4 R8, [R234+0x9100] ;  /* 0x00910000ea08783b */ /* 0x000e620000000200 */
[C---:B------:R-:W-:Y:S02]  /*ccd0*/  IADD3 R240, R238.reuse, 0x2800, RZ ;  /* 0x00002800eef07810 */ /* 0x040fe40007ffe0ff */
[----:B------:R-:W-:Y:S01]  /*cce0*/  IADD3 R239, R238, 0x3000, RZ ;  /* 0x00003000eeef7810 */ /* 0x000fe20007ffe0ff */
[----:B------:R-:W2:Y:S04]  /*ccf0*/  LDSM.16.M88.4 R20, [R139+0x4100] ;  /* 0x004100008b14783b */ /* 0x000ea80000000200 */
[----:B------:R-:W3:Y:S04]  /*cd00*/  LDSM.16.M88.4 R16, [R139+0x4900] ;  /* 0x004900008b10783b */ /* 0x000ee80000000200 */
[----:B------:R-:W4:Y:S04]  /*cd10*/  LDSM.16.M88.4 R28, [R139+0x5100] ;  /* 0x005100008b1c783b */ /* 0x000f280000000200 */
[----:B------:R-:W3:Y:S04]  /*cd20*/  LDSM.16.M88.4 R32, [R139+0x5900] ;  /* 0x005900008b20783b */ /* 0x000ee80000000200 */
[----:B------:R-:W4:Y:S04]  /*cd30*/  LDSM.16.M88.4 R40, [R139+0x6100] ;  /* 0x006100008b28783b */ /* 0x000f280000000200 */
[----:B------:R-:W4:Y:S04]  /*cd40*/  LDSM.16.M88.4 R36, [R139+0x6900] ;  /* 0x006900008b24783b */ /* 0x000f280000000200 */
[----:B------:R-:W4:Y:S04]  /*cd50*/  LDSM.16.M88.4 R12, [R234+0x7100] ;  /* 0x00710000ea0c783b */ /* 0x000f280000000200 */
[----:B------:R-:W-:Y:S04]  /*cd60*/  LDSM.16.M88.4 R48, [R238+0x800] ;  /* 0x00080000ee30783b */ /* 0x000fe80000000200 */
[----:B------:R-:W-:Y:S01]  /*cd70*/  LDSM.16.M88.4 R44, [R238+0x1000] ;  /* 0x00100000ee2c783b */ /* 0x000fe20000000200 */
[C---:B-1----:R-:W-:Y:S03]  /*cd80*/  HMMA.16816.F32.BF16 R56, R8.reuse, R24, RZ ;  /* 0x000000180838723c */ /* 0x042fe600000418ff */
[----:B------:R-:W-:Y:S05]  /*cd90*/  LDSM.16.M88.4 R52, [R238] ;  /* 0x00000000ee34783b */ /* 0x000fea0000000200 */
[C---:B--2---:R-:W-:Y:S08]  /*cda0*/  HMMA.16816.F32.BF16 R64, R8.reuse, R20, RZ ;  /* 0x000000140840723c */ /* 0x044ff000000418ff */
[C---:B---3--:R-:W-:Y:S08]  /*cdb0*/  HMMA.16816.F32.BF16 R68, R8.reuse, R16, RZ ;  /* 0x000000100844723c */ /* 0x048ff000000418ff */
[C---:B----4-:R-:W-:Y:S08]  /*cdc0*/  HMMA.16816.F32.BF16 R72, R8.reuse, R28, RZ ;  /* 0x0000001c0848723c */ /* 0x050ff000000418ff */
        /* <DEDUP_REMOVED lines=10> */
[----:B------:R-:W-:Y:S01]  /*ce70*/  IMAD.MOV.U32 R8, RZ, RZ, c[0x0][0x208] ;  /* 0x00008200ff087624 */ /* 0x000fe200078e00ff */
[----:B------:R-:W-:Y:S03]  /*ce80*/  HMMA.16816.F32.BF16 R184, R12, R24, RZ ;  /* 0x000000180cb8723c */ /* 0x000fe600000418ff */
[----:B------:R-:W-:-:S05]  /*ce90*/  IMAD.SHL.U32 R2, R8, 0x20, RZ ;  /* 0x0000002008027824 */ /* 0x000fca00078e00ff */
[C---:B------:R-:W-:Y:S01]  /*cea0*/  HMMA.16816.F32.BF16 R176, R12.reuse, R26, RZ ;  /* 0x0000001a0cb0723c */ /* 0x040fe200000418ff */
[----:B------:R-:W-:Y:S07]  /*ceb0*/  LDSM.16.M88.4 R24, [R238+0x3000] ;  /* 0x00300000ee18783b */ /* 0x000fee0000000200 */
[C---:B------:R-:W-:Y:S08]  /*cec0*/  HMMA.16816.F32.BF16 R152, R12.reuse, R20, RZ ;  /* 0x000000140c98723c */ /* 0x040ff000000418ff */
[C---:B------:R-:W-:Y:S07]  /*ced0*/  HMMA.16816.F32.BF16 R172, R12.reuse, R22, RZ ;  /* 0x000000160cac723c */ /* 0x040fee00000418ff */
[----:B------:R-:W-:Y:S01]  /*cee0*/  SHF.L.U64.HI R22, R8, R230, c[0x0][0x20c] ;  /* 0x0000830008167619 */ /* 0x000fe200000102e6 */
[C---:B------:R-:W-:Y:S01]  /*cef0*/  HMMA.16816.F32.BF16 R144, R12.reuse, R16, RZ ;  /* 0x000000100c90723c */ /* 0x040fe200000418ff */
[----:B------:R-:W-:Y:S07]  /*cf00*/  LDSM.16.M88.4 R8, [R237+0x7100] ;  /* 0x00710000ed08783b */ /* 0x000fee0000000200 */
[C---:B-----5:R-:W-:Y:S01]  /*cf10*/  HMMA.16816.F32.BF16 R168, R12.reuse, R18, RZ ;  /* 0x000000120ca8723c */ /* 0x060fe200000418ff */
[----:B------:R-:W1:Y:S07]  /*cf20*/  LDSM.16.M88.4 R16, [R237+0x9100] ;  /* 0x00910000ed10783b */ /* 0x000e6e0000000200 */
[C---:B------:R-:W-:Y:S08]  /*cf30*/  HMMA.16816.F32.BF16 R132, R12.reuse, R28, RZ ;  /* 0x0000001c0c84723c */ /* 0x040ff000000418ff */
[C---:B------:R-:W-:Y:S01]  /*cf40*/  HMMA.16816.F32.BF16 R164, R12.reuse, R30, RZ ;  /* 0x0000001e0ca4723c */ /* 0x040fe200000418ff */
[----:B------:R-:W-:Y:S07]  /*cf50*/  LDSM.16.M88.4 R28, [R238+0x2800] ;  /* 0x00280000ee1c783b */ /* 0x000fee0000000200 */
[C---:B------:R-:W-:Y:S08]  /*cf60*/  HMMA.16816.F32.BF16 R128, R12.reuse, R32, RZ ;  /* 0x000000200c80723c */ /* 0x040ff000000418ff */
[C---:B------:R-:W-:Y:S01]  /*cf70*/  HMMA.16816.F32.BF16 R156, R12.reuse, R34, RZ ;  /* 0x000000220c9c723c */ /* 0x040fe200000418ff */
[----:B------:R-:W2:Y:S07]  /*cf80*/  LDSM.16.M88.4 R32, [R238+0x2000] ;  /* 0x00200000ee20783b */ /* 0x000eae0000000200 */
[C---:B------:R-:W-:Y:S08]  /*cf90*/  HMMA.16816.F32.BF16 R124, R12.reuse, R40, RZ ;  /* 0x000000280c7c723c */ /* 0x040ff000000418ff */
[C---:B------:R-:W-:Y:S01]  /*cfa0*/  HMMA.16816.F32.BF16 R148, R12.reuse, R42, RZ ;  /* 0x0000002a0c94723c */ /* 0x040fe200000418ff */
[----:B------:R-:W3:Y:S07]  /*cfb0*/  LDSM.16.M88.4 R40, [R238+0x1800] ;  /* 0x00180000ee28783b */ /* 0x000eee0000000200 */
[C---:B------:R-:W-:Y:S08]  /*cfc0*/  HMMA.16816.F32.BF16 R120, R12.reuse, R36, RZ ;  /* 0x000000240c78723c */ /* 0x040ff000000418ff */
[----:B------:R-:W-:Y:S07]  /*cfd0*/  HMMA.16816.F32.BF16 R140, R12, R38, RZ ;  /* 0x000000260c8c723c */ /* 0x000fee00000418ff */
[C---:B------:R-:W-:Y:S01]  /*cfe0*/  LEA R14, P1, R6.reuse, c[0x0][0x1f8], 0x1 ;  /* 0x00007e00060e7a11 */ /* 0x040fe200078208ff */
[----:B-1----:R-:W-:Y:S03]  /*cff0*/  HMMA.16816.F32.BF16 R100, R16, R48, R64 ;  /* 0x000000301064723c */ /* 0x002fe60000041840 */
[----:B------:R-:W-:Y:S01]  /*d000*/  LEA.HI.X R15, R6, c[0x0][0x1fc], R0, 0x1, P1 ;  /* 0x00007f00060f7a11 */ /* 0x000fe200008f0c00 */
[----:B------:R-:W-:Y:S01]  /*d010*/  IMAD.MOV.U32 R0, RZ, RZ, 0x40 ;  /* 0x00000040ff007424 */ /* 0x000fe200078e00ff */
[----:B------:R-:W-:-:S03]  /*d020*/  IADD3 R12, P2, R2, R14, RZ ;  /* 0x0000000e020c7210 */ /* 0x000fc60007f5e0ff */
[----:B------:R-:W-:Y:S01]  /*d030*/  @!PT LDS RZ, [RZ] ;  /* 0x00000000fffff984 */ /* 0x000fe20000000800 */
[----:B------:R-:W-:Y:S01]  /*d040*/  @!PT LDS RZ, [RZ] ;  /* 0x00000000fffff984 */ /* 0x000fe20000000800 */
[----:B------:R-:W-:Y:S01]  /*d050*/  @!PT LDS RZ, [RZ] ;  /* 0x00000000fffff984 */ /* 0x000fe20000000800 */
[----:B------:R1:W-:Y:S01]  /*d060*/  LDGSTS.E.BYPASS.LTC128B.128 [R245+0x100], [R14.64], !P4 ;  /* 0x001000000ef57fae */ /* 0x0003e2000e101d4a */
[-C--:B------:R-:W-:Y:S01]  /*d070*/  IADD3 R6, P1, R12, R2.reuse, RZ ;  /* 0x000000020c067210 */ /* 0x080fe20007f3e0ff */
[----:B------:R-:W-:Y:S01]  /*d080*/  IMAD.X R13, R22, 0x1, R15, P2 ;  /* 0x00000001160d7824 */ /* 0x000fe200010e060f */
[C---:B------:R-:W-:Y:S01]  /*d090*/  ISETP.LT.OR P2, PT, R62.reuse, 0x11, P0 ;  /* 0x000000113e00780c */ /* 0x040fe20000741670 */
[----:B--2---:R-:W-:Y:S01]  /*d0a0*/  HMMA.16816.F32.BF16 R36, R16, R32, R76 ;  /* 0x000000201024723c */ /* 0x004fe2000004184c */
[----:B------:R-:W-:Y:S01]  /*d0b0*/  ISETP.LT.OR P4, PT, R62, 0x41, P0 ;  /* 0x000000413e00780c */ /* 0x000fe20000781670 */
[----:B------:R-:W-:Y:S01]  /*d0c0*/  IMAD.X R7, R13, 0x1, R22, P1 ;  /* 0x000000010d077824 */ /* 0x000fe200008e0616 */
[----:B------:R-:W-:-:S05]  /*d0d0*/  IADD3 R20, P1, R6, R2, RZ ;  /* 0x0000000206147210 */ /* 0x000fca0007f3e0ff */
[----:B------:R-:W-:Y:S01]  /*d0e0*/  IMAD.X R21, R7, 0x1, R22, P1 ;  /* 0x0000000107157824 */ /* 0x000fe200008e0616 */
[----:B------:R-:W-:Y:S03]  /*d0f0*/  HMMA.16816.F32.BF16 R96, R16, R44, R68 ;  /* 0x0000002c1060723c */ /* 0x000fe60000041844 */
[----:B------:R2:W-:Y:S01]  /*d100*/  LDGSTS.E.BYPASS.LTC128B.128 [R245+0x900], [R12.64], !P2 ;  /* 0x009000000cf57fae */ /* 0x0005e2000d101d4a */
[----:B------:R-:W-:-:S03]  /*d110*/  ISETP.LT.OR P2, PT, R62, 0x51, P0 ;  /* 0x000000513e00780c */ /* 0x000fc60000741670 */
[----:B------:R4:W-:Y:S01]  /*d120*/  LDGSTS.E.BYPASS.LTC128B.128 [R245+0x1100], [R6.64], !P6 ;  /* 0x0110000006f57fae */ /* 0x0009e2000f101d4a */
[----:B------:R-:W-:Y:S01]  /*d130*/  LOP3.LUT P6, RZ, R136, 0x4, RZ, 0xc0, !PT ;  /* 0x0000000488ff7812 */ /* 0x000fe200078cc0ff */
[C---:B---3--:R-:W-:Y:S02]  /*d140*/  HMMA.16816.F32.BF16 R92, R16.reuse, R40, R72 ;  /* 0x00000028105c723c */ /* 0x048fe40000041848 */
[----:B------:R3:W-:Y:S01]  /*d150*/  LDGSTS.E.BYPASS.LTC128B.128 [R245+0x1900], [R20.64], !P5 ;  /* 0x0190000014f57fae */ /* 0x0007e2000e901d4a */
[----:B------:R-:W-:Y:S02]  /*d160*/  SEL R0, R0, 0xffffffc0, !P6 ;  /* 0xffffffc000007807 */ /* 0x000fe40007000000 */
[----:B-1----:R-:W-:Y:S02]  /*d170*/  IADD3 R14, P1, R20, R2, RZ ;  /* 0x00000002140e7210 */ /* 0x002fe40007f3e0ff */
[----:B------:R-:W-:Y:S01]  /*d180*/  ISETP.GE.AND P6, PT, R228, 0x71, PT ;  /* 0x00000071e400780c */ /* 0x000fe20003fc6270 */
[----:B------:R-:W-:Y:S01]  /*d190*/  IMAD.IADD R233, R139, 0x1, R0 ;  /* 0x000000018be97824 */ /* 0x000fe200078e0200 */
[----:B------:R-:W-:Y:S01]  /*d1a0*/  HMMA.16816.F32.BF16 R220, R16, R50, R108 ;  /* 0x0000003210dc723c */ /* 0x000fe2000004186c */
[----:B------:R-:W-:Y:S01]  /*d1b0*/  IMAD.X R15, R21, 0x1, R22, P1 ;  /* 0x00000001150f7824 */ /* 0x000fe200008e0616 */
[----:B------:R-:W-:Y:S01]  /*d1c0*/  ISETP.LT.OR P1, PT, R62, 0x61, P0 ;  /* 0x000000613e00780c */ /* 0x000fe20000721670 */
[----:B------:R-:W-:Y:S01]  /*d1d0*/  IMAD.IADD R232, R0, 0x1, R238 ;  /* 0x0000000100e87824 */ /* 0x000fe200078e02ee */
[----:B------:R-:W-:-:S02]  /*d1e0*/  LOP3.LUT R0, R5, R137, RZ, 0xfc, !PT ;  /* 0x0000008905007212 */ /* 0x000fc400078efcff */
[----:B------:R1:W-:Y:S02]  /*d1f0*/  LDGSTS.E.BYPASS.LTC128B.128 [R245+0x2100], [R14.64], !P4 ;  /* 0x021000000ef57fae */ /* 0x0003e4000e101d4a */
[----:B------:R-:W-:Y:S01]  /*d200*/  HMMA.16816.F32.BF16 R104, R16, R52, R56 ;  /* 0x000000341068723c */ /* 0x000fe20000041838 */
[----:B----4-:R-:W-:-:S07]  /*d210*/  IADD3 R6, P0, R14, R2, RZ ;  /* 0x000000020e067210 */ /* 0x010fce0007f1e0ff */
[----:B------:R-:W-:Y:S01]  /*d220*/  HMMA.16816.F32.BF16 R84, R16, R28, R84 ;  /* 0x0000001c1054723c */ /* 0x000fe20000041854 */
[----:B------:R-:W-:Y:S01]  /*d230*/  IMAD.X R7, R15, 0x1, R22, P0 ;  /* 0x000000010f077824 */ /* 0x000fe200000e0616 */
[----:B--2---:R-:W-:-:S06]  /*d240*/  IADD3 R12, P0, R6, R2, RZ ;  /* 0x00000002060c7210 */ /* 0x004fcc0007f1e0ff */
[----:B------:R-:W-:Y:S01]  /*d250*/  HMMA.16816.F32.BF16 R88, R16, R24, R88 ;  /* 0x000000181058723c */ /* 0x000fe20000041858 */
[----:B------:R2:W-:Y:S01]  /*d260*/  LDGSTS.E.BYPASS.LTC128B.128 [R245+0x2900], [R6.64], !P2 ;  /* 0x0290000006f57fae */ /* 0x0005e2000d101d4a */
[----:B------:R-:W-:-:S05]  /*d270*/  IMAD.X R13, R7, 0x1, R22, P0 ;  /* 0x00000001070d7824 */ /* 0x000fca00000e0616 */
[----:B------:R1:W-:Y:S01]  /*d280*/  LDGSTS.E.BYPASS.LTC128B.128 [R245+0x3100], [R12.64], !P1 ;  /* 0x031000000cf57fae */ /* 0x0003e2000c901d4a */
[C---:B------:R-:W-:Y:S03]  /*d290*/  HMMA.16816.F32.BF16 R180, R16.reuse, R54, R80 ;  /* 0x0000003610b4723c */ /* 0x040fe60000041850 */
[----:B---3--:R-:W-:Y:S04]  /*d2a0*/  LDSM.16.M88.4 R20, [R235+0x9100] ;  /* 0x00910000eb14783b */ /* 0x008fe80000000200 */
[----:B------:R-:W3:Y:S01]  /*d2b0*/  LDSM.16.M88.4 R76, [R233+0x5900] ;  /* 0x00590000e94c783b */ /* 0x000ee20000000200 */
[C---:B------:R-:W-:Y:S03]  /*d2c0*/  HMMA.16816.F32.BF16 R112, R16.reuse, R46, R112 ;  /* 0x0000002e1070723c */ /* 0x040fe60000041870 */
[----:B------:R-:W4:Y:S04]  /*d2d0*/  LDSM.16.M88.4 R64, [R233+0x4900] ;  /* 0x00490000e940783b */ /* 0x000f280000000200 */
[----:B------:R-:W2:Y:S01]  /*d2e0*/  LDSM.16.M88.4 R72, [R233+0x6100] ;  /* 0x00610000e948783b */ /* 0x000ea20000000200 */
[C---:B------:R-:W-:Y:S03]  /*d2f0*/  HMMA.16816.F32.BF16 R108, R16.reuse, R42, R116 ;  /* 0x0000002a106c723c */ /* 0x040fe60000041874 */
[----:B------:R-:W2:Y:S04]  /*d300*/  LDSM.16.M88.4 R68, [R233+0x6900] ;  /* 0x00690000e944783b */ /* 0x000ea80000000200 */
[----:B------:R-:W2:Y:S01]  /*d310*/  LDSM.16.M88.4 R60, [R233+0x3900] ;  /* 0x00390000e93c783b */ /* 0x000ea20000000200 */
[C---:B------:R-:W-:Y:S03]  /*d320*/  HMMA.16816.F32.BF16 R204, R16.reuse, R34, R160 ;  /* 0x0000002210cc723c */ /* 0x040fe600000418a0 */
[----:B------:R-:W-:Y:S04]  /*d330*/  LDSM.16.M88.4 R56, [R233+0x4100] ;  /* 0x00410000e938783b */ /* 0x000fe80000000200 */
[----:B------:R-:W-:Y:S01]  /*d340*/  LDSM.16.M88.4 R80, [R233+0x5100] ;  /* 0x00510000e950783b */ /* 0x000fe20000000200 */
[C---:B------:R-:W-:Y:S03]  /*d350*/  HMMA.16816.F32.BF16 R200, R16.reuse, R30, R192 ;  /* 0x0000001e10c8723c */ /* 0x040fe600000418c0 */
[----:B-1----:R-:W-:Y:S04]  /*d360*/  LDSM.16.M88.4 R12, [R236+0x7100] ;  /* 0x00710000ec0c783b */ /* 0x002fe80000000200 */
[----:B------:R-:W0:Y:S01]  /*d370*/  LDGDEPBAR ;  /* 0x00000000000079af */ /* 0x000e220000000000 */
[----:B------:R-:W-:Y:S03]  /*d380*/  HMMA.16816.F32.BF16 R188, R16, R26, R188 ;  /* 0x0000001a10bc723c */ /* 0x000fe600000418bc */
[----:B------:R-:W1:Y:S05]  /*d390*/  LDSM.16.M88.4 R16, [R235+0x7100] ;  /* 0x00710000eb10783b */ /* 0x000e6a0000000200 */
[C---:B------:R-:W-:Y:S08]  /*d3a0*/  HMMA.16816.F32.BF16 R184, R8.reuse, R52, R184 ;  /* 0x0000003408b8723c */ /* 0x040ff000000418b8 */
        /* <DEDUP_REMOVED lines=11> */
[C---:B------:R-:W-:Y:S01]  /*d460*/  HMMA.16816.F32.BF16 R152, R8.reuse, R42, R164 ;  /* 0x0000002a0898723c */ /* 0x040fe200000418a4 */
[----:B------:R-:W-:Y:S07]  /*d470*/  LDSM.16.M88.4 R40, [R232+0x1000] ;  /* 0x00100000e828783b */ /* 0x000fee0000000200 */
[C---:B------:R-:W-:Y:S01]  /*d480*/  HMMA.16816.F32.BF16 R172, R8.reuse, R34, R156 ;  /* 0x0000002208ac723c */ /* 0x040fe2000004189c */
[----:B------:R-:W-:Y:S07]  /*d490*/  LDSM.16.M88.4 R32, [R232+0x2000] ;  /* 0x00200000e820783b */ /* 0x000fee0000000200 */
        /* <DEDUP_REMOVED lines=9> */
[C---:B--2---:R-:W-:Y:S08]  /*d530*/  HMMA.16816.F32.BF16 R124, R20.reuse, R72, R84 ;  /* 0x00000048147c723c */ /* 0x044ff00000041854 */
[C---:B------:R-:W-:Y:S08]  /*d540*/  HMMA.16816.F32.BF16 R96, R20.reuse, R68, R88 ;  /* 0x000000441460723c */ /* 0x040ff00000041858 */
[C---:B------:R-:W-:Y:S08]  /*d550*/  HMMA.16816.F32.BF16 R164, R20.reuse, R60, R104 ;  /* 0x0000003c14a4723c */ /* 0x040ff00000041868 */
[----:B------:R-:W-:Y:S08]  /*d560*/  HMMA.16816.F32.BF16 R120, R20, R62, R180 ;  /* 0x0000003e1478723c */ /* 0x000ff000000418b4 */
[C---:B-1----:R-:W-:Y:S08]  /*d570*/  HMMA.16816.F32.BF16 R88, R16.reuse, R60, R184 ;  /* 0x0000003c1058723c */ /* 0x042ff000000418b8 */
        /* <DEDUP_REMOVED lines=83> */
.L_x_863:
[----:B------:R-:W-:Y:S01]  /*dab0*/  LOP3.LUT R2, R229, 0xffffffe0, RZ, 0xc0, !PT ;  /* 0xffffffe0e5027812 */ /* 0x000fe200078ec0ff */
[----:B---3--:R-:W-:Y:S01]  /*dac0*/  IMAD.IADD R6, R228, 0x1, R138 ;  /* 0x00000001e4067824 */ /* 0x008fe200078e028a */
[----:B------:R-:W-:Y:S01]  /*dad0*/  STL [R1+0x70], R241 ;  /* 0x000070f101007387 */ /* 0x000fe20000100800 */
[----:B------:R-:W-:Y:S02]  /*dae0*/  SHF.L.U32 R228, R0, 0x1, RZ ;  /* 0x0000000100e47819 */ /* 0x000fe400000006ff */
[----:B------:R-:W-:Y:S01]  /*daf0*/  IMAD.IADD R2, R231, 0x1, -R2 ;  /* 0x00000001e7027824 */ /* 0x000fe200078e0a02 */
[----:B------:R-:W-:Y:S02]  /*db00*/  STL [R1+0x6c], R240 ;  /* 0x00006cf001007387 */ /* 0x000fe40000100800 */
[----:B------:R-:W-:-:S02]  /*db10*/  IMAD R229, R4, 0x2, R228 ;  /* 0x0000000204e57824 */ /* 0x000fc400078e02e4 */
[----:B------:R-:W-:Y:S01]  /*db20*/  SHF.R.S32.HI R5, RZ, 0x1f, R2 ;  /* 0x0000001fff057819 */ /* 0x000fe20000011402 */
[----:B------:R-:W-:Y:S01]  /*db30*/  STL [R1+0x68], R239 ;  /* 0x000068ef01007387 */ /* 0x000fe20000100800 */
[C---:B------:R-:W-:Y:S01]  /*db40*/  IMAD R231, R3.reuse, 0x2, R228 ;  /* 0x0000000203e77824 */ /* 0x040fe200078e02e4 */
[----:B------:R-:W-:Y:S02]  /*db50*/  LEA R230, R3, R229, 0x1 ;  /* 0x000000e503e67211 */ /* 0x000fe400078e08ff */
[----:B------:R-:W-:Y:S01]  /*db60*/  LEA.HI R5, R5, R2, RZ, 0x2 ;  /* 0x0000000205057211 */ /* 0x000fe200078f10ff */
[----:B------:R-:W-:Y:S03]  /*db70*/  STL [R1+0x64], R238 ;  /* 0x000064ee01007387 */ /* 0x000fe60000100800 */
        /* <DEDUP_REMOVED lines=16> */
[----:B------:R1:W-:Y:S01]  /*dc80*/  STL [R1+0x48], R139 ;  /* 0x0000488b01007387 */ /* 0x0003e20000100800 */
[----:B------:R-:W-:-:S02]  /*dc90*/  FMNMX.FTZ R5, R10, R12, !PT ;  /* 0x0000000c0a057209 */ /* 0x000fc40007810000 */
[----:B------:R-:W-:Y:S01]  /*dca0*/  FSEL R25, R166, -INF , P1 ;  /* 0xff800000a6197808 */ /* 0x000fe20000800000 */
[----:B------:R-:W0:Y:S01]  /*dcb0*/  LDGDEPBAR ;  /* 0x00000000000079af */ /* 0x000e220000000000 */
[----:B------:R-:W-:Y:S02]  /*dcc0*/  FSEL R13, R164, -INF , P1 ;  /* 0xff800000a40d7808 */ /* 0x000fe40000800000 */
[----:B------:R-:W-:Y:S02]  /*dcd0*/  FSEL R64, R90, -INF , P1 ;  /* 0xff8000005a407808 */ /* 0x000fe40000800000 */
[----:B------:R-:W-:Y:S02]  /*dce0*/  ISETP.GT.AND P1, PT, R2, 0x10, PT ;  /* 0x000000100200780c */ /* 0x000fe40003f24270 */
[----:B------:R-:W-:Y:S02]  /*dcf0*/  FSEL R29, R85, -INF , P2 ;  /* 0xff800000551d7808 */ /* 0x000fe40001000000 */
[----:B------:R-:W-:-:S02]  /*dd00*/  FMNMX.FTZ R5, R30, R5, !PT ;  /* 0x000000051e057209 */ /* 0x000fc40007810000 */
[----:B------:R-:W-:Y:S02]  /*dd10*/  FSEL R26, R167, -INF , P0 ;  /* 0xff800000a71a7808 */ /* 0x000fe40000000000 */
        /* <DEDUP_REMOVED lines=11> */
[----:B------:R-:W-:Y:S02]  /*ddd0*/  FMNMX.FTZ R6, R13, R14, !PT ;  /* 0x0000000e0d067209 */ /* 0x000fe40007810000 */
[----:B------:R-:W-:Y:S02]  /*dde0*/  FSEL R28, R123, -INF , P2 ;  /* 0xff8000007b1c7808 */ /* 0x000fe40001000000 */
[----:B------:R-:W-:Y:S02]  /*ddf0*/  FSEL R24, R121, -INF , P2 ;  /* 0xff80000079187808 */ /* 0x000fe40001000000 */
[----:B------:R-:W-:Y:S02]  /*de00*/  FSEL R67, R87, -INF , P2 ;  /* 0xff80000057437808 */ /* 0x000fe40001000000 */
[----:B------:R-:W-:Y:S02]  /*de10*/  FSEL R91, R162, -INF , P1 ;  /* 0xff800000a25b7808 */ /* 0x000fe40000800000 */
[----:B------:R-:W-:-:S02]  /*de20*/  FSEL R72, R160, -INF , P1 ;  /* 0xff800000a0487808 */ /* 0x000fc40000800000 */
[----:B------:R-:W-:Y:S02]  /*de30*/  ISETP.GT.AND P2, PT, R2, 0x19, PT ;  /* 0x000000190200780c */ /* 0x000fe40003f44270 */
[----:B------:R-:W-:Y:S02]  /*de40*/  FSEL R116, R62, -INF , P1 ;  /* 0xff8000003e747808 */ /* 0x000fe40000800000 */
[----:B------:R-:W-:Y:S02]  /*de50*/  FSEL R96, R163, -INF , P0 ;  /* 0xff800000a3607808 */ /* 0x000fe40000000000 */
[----:B------:R-:W-:Y:S02]  /*de60*/  FSEL R88, R161, -INF , P0 ;  /* 0xff800000a1587808 */ /* 0x000fe40000000000 */
[----:B------:R-:W-:Y:S02]  /*de70*/  FSEL R117, R63, -INF , P0 ;  /* 0xff8000003f757808 */ /* 0x000fe40000000000 */
[----:B------:R-:W-:-:S02]  /*de80*/  ISETP.GT.AND P1, PT, R2, 0x20, PT ;  /* 0x000000200200780c */ /* 0x000fc40003f24270 */
[----:B------:R-:W-:Y:S02]  /*de90*/  FSEL R101, R56, -INF , P4 ;  /* 0xff80000038657808 */ /* 0x000fe40002000000 */
[----:B------:R-:W-:Y:S02]  /*dea0*/  FMNMX.FTZ R5, R100, R5, !PT ;  /* 0x0000000564057209 */ /* 0x000fe40007810000 */
[----:B------:R-:W-:Y:S02]  /*deb0*/  ISETP.GT.AND P0, PT, R2, 0x21, PT ;  /* 0x000000210200780c */ /* 0x000fe40003f04270 */
        /* <DEDUP_REMOVED lines=14> */
[----:B------:R-:W-:-:S02]  /*dfa0*/  FMNMX.FTZ R6, R24, R6, !PT ;  /* 0x0000000618067209 */ /* 0x000fc40007810000 */
[----:B------:R-:W-:Y:S02]  /*dfb0*/  ISETP.GT.AND P0, PT, R2, 0x31, PT ;  /* 0x000000310200780c */ /* 0x000fe40003f04270 */
[----:B------:R-:W-:Y:S02]  /*dfc0*/  FSEL R98, R155, -INF , P2 ;  /* 0xff8000009b627808 */ /* 0x000fe40001000000 */
[----:B------:R-:W-:Y:S02]  /*dfd0*/  FMNMX.FTZ R5, R102, R5, !PT ;  /* 0x0000000566057209 */ /* 0x000fe40007810000 */
[----:B------:R-:W-:Y:S02]  /*dfe0*/  FSEL R155, R150, -INF , P1 ;  /* 0xff800000969b7808 */ /* 0x000fe40000800000 */
[----:B------:R-:W-:Y:S02]  /*dff0*/  FMNMX.FTZ R6, R72, R6, !PT ;  /* 0x0000000648067209 */ /* 0x000fe40007810000 */
[----:B------:R-:W-:-:S02]  /*e000*/  FSEL R157, R151, -INF , P0 ;  /* 0xff800000979d7808 */ /* 0x000fc40000000000 */
[----:B------:R-:W-:Y:S02]  /*e010*/  FSEL R150, R149, -INF , P0 ;  /* 0xff80000095967808 */ /* 0x000fe40000000000 */
[----:B------:R-:W-:Y:S02]  /*e020*/  FSEL R165, R43, -INF , P0 ;  /* 0xff8000002ba57808 */ /* 0x000fe40000000000 */
[----:B------:R-:W-:Y:S02]  /*e030*/  FSEL R159, R41, -INF , P0 ;  /* 0xff800000299f7808 */ /* 0x000fe40000000000 */
[----:B------:R-:W-:Y:S02]  /*e040*/  FSEL R97, R154, -INF , P4 ;  /* 0xff8000009a617808 */ /* 0x000fe40002000000 */
[----:B------:R-:W-:Y:S02]  /*e050*/  FSEL R118, R58, -INF , P4 ;  /* 0xff8000003a767808 */ /* 0x000fe40002000000 */
[----:B------:R-:W-:-:S02]  /*e060*/  FSEL R120, R59, -INF , P2 ;  /* 0xff8000003b787808 */ /* 0x000fc40001000000 */
[C---:B------:R-:W-:Y:S02]  /*e070*/  ISETP.GT.AND P0, PT, R2.reuse, 0x41, PT ;  /* 0x000000410200780c */ /* 0x040fe40003f04270 */
[C---:B------:R-:W-:Y:S02]  /*e080*/  ISETP.GT.AND P4, PT, R2.reuse, 0x28, PT ;  /* 0x000000280200780c */ /* 0x040fe40003f84270 */
[----:B------:R-:W-:Y:S02]  /*e090*/  ISETP.GT.AND P2, PT, R2, 0x29, PT ;  /* 0x000000290200780c */ /* 0x000fe40003f44270 */
[----:B------:R-:W-:Y:S02]  /*e0a0*/  FMNMX.FTZ R5, R103, R5, !PT ;  /* 0x0000000567057209 */ /* 0x000fe40007810000 */
[----:B------:R-:W-:Y:S02]  /*e0b0*/  FSEL R148, R148, -INF , P1 ;  /* 0xff80000094947808 */ /* 0x000fe40000800000 */
[----:B------:R-:W-:-:S02]  /*e0c0*/  FSEL R163, R42, -INF , P1 ;  /* 0xff8000002aa37808 */ /* 0x000fc40000800000 */
[----:B------:R-:W-:Y:S02]  /*e0d0*/  FSEL R160, R40, -INF , P1 ;  /* 0xff80000028a07808 */ /* 0x000fe40000800000 */
[----:B------:R-:W-:Y:S01]  /*e0e0*/  FMNMX.FTZ R6, R88, R6, !PT ;  /* 0x0000000658067209 */ /* 0x000fe20007810000 */
[----:B------:R-:W-:Y:S01]  /*e0f0*/  LDSM.16.MT88.4 R40, [R230+0x100] ;  /* 0x00010000e628783b */ /* 0x000fe20000004200 */
[----:B------:R-:W-:Y:S02]  /*e100*/  ISETP.GT.AND P1, PT, R2, 0x40, PT ;  /* 0x000000400200780c */ /* 0x000fe40003f24270 */
        /* <DEDUP_REMOVED lines=15> */
[----:B------:R-:W-:Y:S02]  /*e200*/  ISETP.GT.AND P0, PT, R2, 0x51, PT ;  /* 0x000000510200780c */ /* 0x000fe40003f04270 */
[----:B------:R-:W-:Y:S02]  /*e210*/  FMNMX.FTZ R7, R25, R26, !PT ;  /* 0x0000001a19077209 */ /* 0x000fe40007810000 */
[----:B------:R-:W-:Y:S02]  /*e220*/  FMNMX.FTZ R6, R89, R6, !PT ;  /* 0x0000000659067209 */ /* 0x000fe40007810000 */
[----:B------:R-:W-:Y:S02]  /*e230*/  FSEL R176, R146, -INF , P1 ;  /* 0xff80000092b07808 */ /* 0x000fe40000800000 */
[----:B------:R-:W-:Y:S02]  /*e240*/  FSEL R146, R144, -INF , P1 ;  /* 0xff80000090927808 */ /* 0x000fe40000800000 */
[----:B------:R-:W-:-:S02]  /*e250*/  FSEL R183, R22, -INF , P1 ;  /* 0xff80000016b77808 */ /* 0x000fc40000800000 */
[----:B------:R-:W-:Y:S02]  /*e260*/  FSEL R144, R20, -INF , P1 ;  /* 0xff80000014907808 */ /* 0x000fe40000800000 */
[----:B------:R-:W-:Y:S01]  /*e270*/  FMNMX.FTZ R5, R121, R5, !PT ;  /* 0x0000000579057209 */ /* 0x000fe20007810000 */
[----:B------:R-:W-:Y:S01]  /*e280*/  LDSM.16.MT88.4 R20, [R231+0x100] ;  /* 0x00010000e714783b */ /* 0x000fe20000004200 */
        /* <DEDUP_REMOVED lines=8> */
[----:B------:R-:W-:Y:S01]  /*e310*/  ISETP.GT.AND P1, PT, R2, 0x50, PT ;  /* 0x000000500200780c */ /* 0x000fe20003f24270 */
[----:B------:R-:W-:Y:S01]  /*e320*/  LDSM.16.MT88.4 R36, [R230+0x900] ;  /* 0x00090000e624783b */ /* 0x000fe20000004200 */
[----:B------:R-:W-:-:S02]  /*e330*/  FSEL R192, R127, -INF , P0 ;  /* 0xff8000007fc07808 */ /* 0x000fc40000000000 */
[----:B------:R-:W-:Y:S02]  /*e340*/  FSEL R226, R125, -INF , P0 ;  /* 0xff8000007de27808 */ /* 0x000fe40000000000 */
[----:B------:R-:W-:Y:S02]  /*e350*/  FSEL R196, R19, -INF , P0 ;  /* 0xff80000013c47808 */ /* 0x000fe40000000000 */
[----:B------:R-:W-:Y:S02]  /*e360*/  FSEL R184, R17, -INF , P0 ;  /* 0xff80000011b87808 */ /* 0x000fe40000000000 */
[----:B------:R-:W-:Y:S02]  /*e370*/  FMNMX.FTZ R7, R27, R7, !PT ;  /* 0x000000071b077209 */ /* 0x000fe40007810000 */
[----:B------:R-:W-:Y:S02]  /*e380*/  FMNMX.FTZ R6, R90, R6, !PT ;  /* 0x000000065a067209 */ /* 0x000fe40007810000 */
[----:B------:R-:W-:-:S02]  /*e390*/  ISETP.GT.AND P4, PT, R2, 0x48, PT ;  /* 0x000000480200780c */ /* 0x000fc40003f84270 */
[C---:B------:R-:W-:Y:S02]  /*e3a0*/  ISETP.GT.AND P2, PT, R2.reuse, 0x49, PT ;  /* 0x000000490200780c */ /* 0x040fe40003f44270 */
[----:B------:R-:W-:Y:S02]  /*e3b0*/  ISETP.GT.AND P0, PT, R2, 0x58, PT ;  /* 0x000000580200780c */ /* 0x000fe40003f04270 */
[----:B------:R-:W-:Y:S02]  /*e3c0*/  FMNMX.FTZ R5, R122, R5, !PT ;  /* 0x000000057a057209 */ /* 0x000fe40007810000 */
[----:B------:R-:W-:Y:S02]  /*e3d0*/  FSEL R225, R124, -INF , P1 ;  /* 0xff8000007ce17808 */ /* 0x000fe40000800000 */
[----:B------:R-:W-:Y:S02]  /*e3e0*/  FMNMX.FTZ R7, R28, R7, !PT ;  /* 0x000000071c077209 */ /* 0x000fe40007810000 */
        /* <DEDUP_REMOVED lines=9> */
[----:B------:R-:W-:Y:S01]  /*e480*/  FSEL R188, R126, -INF , P1 ;  /* 0xff8000007ebc7808 */ /* 0x000fe20000800000 */
[----:B------:R-:W-:Y:S01]  /*e490*/  LDSM.16.MT88.4 R32, [R229+0x100] ;  /* 0x00010000e520783b */ /* 0x000fe20000004200 */
[----:B------:R-:W-:Y:S02]  /*e4a0*/  FSEL R199, R18, -INF , P1 ;  /* 0xff80000012c77808 */ /* 0x000fe40000800000 */
[----:B------:R-:W-:Y:S02]  /*e4b0*/  FSEL R124, R16, -INF , P1 ;  /* 0xff800000107c7808 */ /* 0x000fe40000800000 */
[----:B------:R-:W-:Y:S01]  /*e4c0*/  FSEL R170, R170, -INF , P0 ;  /* 0xff800000aaaa7808 */ /* 0x000fe20000000000 */
[----:B------:R-:W-:Y:S01]  /*e4d0*/  LDSM.16.MT88.4 R16, [R228+0x100] ;  /* 0x00010000e410783b */ /* 0x000fe20000004200 */
        /* <DEDUP_REMOVED lines=45> */
[----:B------:R-:W-:Y:S02]  /*e7b0*/  FMNMX.FTZ R2, R126, R2, !PT ;  /* 0x000000027e027209 */ /* 0x000fe40007810000 */
[----:B------:R-:W-:Y:S02]  /*e7c0*/  FMNMX.FTZ R6, R158, R6, !PT ;  /* 0x000000069e067209 */ /* 0x000fe40007810000 */
[----:B------:R-:W-:Y:S02]  /*e7d0*/  FMNMX.FTZ R5, R225, R5, !PT ;  /* 0x00000005e1057209 */ /* 0x000fe40007810000 */
[----:B------:R-:W-:-:S02]  /*e7e0*/  FMNMX.FTZ R7, R67, R7, !PT ;  /* 0x0000000743077209 */ /* 0x000fc40007810000 */
[----:B-1----:R-:W-:Y:S02]  /*e7f0*/  FSEL R139, R141, -INF , P2 ;  /* 0xff8000008d8b7808 */ /* 0x002fe40001000000 */
[----:B------:R-:W-:Y:S02]  /*e800*/  FMNMX.FTZ R2, R212, R2, !PT ;  /* 0x00000002d4027209 */ /* 0x000fe40007810000 */
[----:B------:R-:W-:Y:S02]  /*e810*/  FMNMX.FTZ R6, R176, R6, !PT ;  /* 0x00000006b0067209 */ /* 0x000fe40007810000 */
[----:B------:R-:W-:Y:S02]  /*e820*/  FMNMX.FTZ R5, R226, R5, !PT ;  /* 0x00000005e2057209 */ /* 0x000fe40007810000 */
[----:B------:R-:W-:Y:S02]  /*e830*/  FMNMX.FTZ R7, R116, R7, !PT ;  /* 0x0000000774077209 */ /* 0x000fe40007810000 */
[----:B------:R-:W-:-:S02]  /*e840*/  FSEL R233, R68, -INF , P1 ;  /* 0xff80000044e97808 */ /* 0x000fc40000800000 */
[----:B------:R-:W-:Y:S02]  /*e850*/  FMNMX.FTZ R2, R139, R2, !PT ;  /* 0x000000028b027209 */ /* 0x000fe40007810000 */
[----:B------:R-:W-:Y:S02]  /*e860*/  FSEL R169, R169, -INF , P5 ;  /* 0xff800000a9a97808 */ /* 0x000fe40002800000 */
        /* <DEDUP_REMOVED lines=9> */
[----:B------:R-:W-:-:S02]  /*e900*/  FMNMX.FTZ R8, R206, R2, !PT ;  /* 0x00000002ce087209 */ /* 0x000fc40007810000 */
[----:B------:R-:W-:Y:S02]  /*e910*/  FSEL R203, R173, -INF , P2 ;  /* 0xff800000adcb7808 */ /* 0x000fe40001000000 */
[----:B------:R-:W-:Y:S01]  /*e920*/  FMNMX.FTZ R6, R179, R6, !PT ;  /* 0x00000006b3067209 */ /* 0x000fe20007810000 */
[----:B------:R-:W1:Y:S01]  /*e930*/  SHFL.BFLY PT, R135, R8, 0x2, 0x1f ;  /* 0x0c401f0008877f89 */ /* 0x000e6200000e0000 */
[----:B------:R-:W-:Y:S02]  /*e940*/  FMNMX.FTZ R2, R200, R5, !PT ;  /* 0x00000005c8027209 */ /* 0x000fe40007810000 */
        /* <DEDUP_REMOVED lines=60> */
[----:B------:R-:W-:Y:S01]  /*ed10*/  FFMA.FTZ R5, R12, c[0x0][0x2d0], -R7 ;  /* 0x0000b4000c057a23 */ /* 0x000fe20000010807 */
[----:B------:R-:W-:Y:S01]  /*ed20*/  MOV R4, R212 ;  /* 0x000000d400047202 */ /* 0x000fe20000000f00 */
[----:B------:R2:W-:Y:S02]  /*ed30*/  MUFU.EX2 R232, R6 ;  /* 0x0000000600e87308 */ /* 0x0005e40000000800 */
[----:B------:R-:W3:Y:S01]  /*ed40*/  SHFL.BFLY PT, R10, R8, 0x2, 0x1f ;  /* 0x0c401f00080a7f89 */ /* 0x000ee200000e0000 */
[----:B-1----:R-:W-:-:S05]  /*ed50*/  FMNMX.FTZ R2, R2, R11, !PT ;  /* 0x0000000b02027209 */ /* 0x002fca0007810000 */
[----:B------:R1:W4:Y:S01]  /*ed60*/  MUFU.EX2 R198, R5 ;  /* 0x0000000500c67308 */ /* 0x0003220000000800 */
[----:B------:R-:W-:Y:S02]  /*ed70*/  FSETP.NEU.FTZ.AND P0, PT, R2, -INF , PT ;  /* 0xff8000000200780b */ /* 0x000fe40003f1d000 */
[----:B--2---:R-:W-:-:S05]  /*ed80*/  FSEL R6, R9, RZ, P1 ;  /* 0x000000ff09067208 */ /* 0x004fca0000800000 */
        /* <DEDUP_REMOVED lines=19> */
[----:B------:R-:W-:Y:S03]  /*eec0*/  LDSM.16.MT88.4 R24, [R229+0x900] ;  /* 0x00090000e518783b */ /* 0x000fe60000004200 */
        /* <DEDUP_REMOVED lines=16> */
[C---:B------:R-:W-:Y:S01]  /*efd0*/  HMMA.16816.F32.BF16 R68, R8.reuse, R32, RZ ;  /* 0x000000200844723c */ /* 0x040fe200000418ff */
[----:B-1----:R-:W-:Y:S01]  /*efe0*/  FSEL R0, R3, RZ, P0 ;  /* 0x000000ff03007208 */ /* 0x002fe20000000000 */
[----:B------:R-:W-:Y:S01]  /*eff0*/  FFMA.FTZ R3, R31, c[0x0][0x2d0], -R7 ;  /* 0x0000b4001f037a23 */ /* 0x000fe20000010807 */
[----:B--2---:R-:W-:Y:S01]  /*f000*/  F2FP.BF16.PACK_AB R14, R236, R194 ;  /* 0x000000c2ec0e723e */ /* 0x004fe200000010ff */
        /* <DEDUP_REMOVED lines=8> */
[----:B--2---:R-:W-:Y:S01]  /*f090*/  FFMA.FTZ R3, R66, c[0x0][0x2d0], -R0 ;  /* 0x0000b40042037a23 */ /* 0x004fe20000010800 */
[----:B---3--:R-:W-:-:S05]  /*f0a0*/  F2FP.BF16.PACK_AB R13, R172, R173 ;  /* 0x000000adac0d723e */ /* 0x008fca00000010ff */
[----:B------:R2:W-:Y:S02]  /*f0b0*/  MUFU.EX2 R143, R3 ;  /* 0x00000003008f7308 */ /* 0x0005e40000000800 */
[----:B--2---:R-:W-:Y:S02]  /*f0c0*/  FFMA.FTZ R3, R67, c[0x0][0x2d0], -R0 ;  /* 0x0000b40043037a23 */ /* 0x004fe40000010800 */
[C---:B------:R-:W-:Y:S04]  /*f0d0*/  HMMA.16816.F32.BF16 R64, R8.reuse, R34, RZ ;  /* 0x000000220840723c */ /* 0x040fe800000418ff */
[----:B------:R2:W3:Y:S02]  /*f0e0*/  MUFU.EX2 R238, R3 ;  /* 0x0000000300ee7308 */ /* 0x0004e40000000800 */
[--C-:B--2---:R-:W-:Y:S01]  /*f0f0*/  FFMA.FTZ R3, R72, c[0x0][0x2d0], -R6.reuse ;  /* 0x0000b40048037a23 */ /* 0x104fe20000010806 */
[----:B---3--:R-:W-:Y:S01]  /*f100*/  F2FP.BF16.PACK_AB R15, R238, R143 ;  /* 0x0000008fee0f723e */ /* 0x008fe200000010ff */
[----:B------:R-:W-:Y:S04]  /*f110*/  HMMA.16816.F32.BF16 R72, R8, R22, RZ ;  /* 0x000000160848723c */ /* 0x000fe800000418ff */
[----:B------:R2:W-:Y:S04]  /*f120*/  MUFU.EX2 R207, R3 ;  /* 0x0000000300cf7308 */ /* 0x0005e80000000800 */
[C---:B------:R-:W-:Y:S08]  /*f130*/  HMMA.16816.F32.BF16 R56, R12.reuse, R16, RZ ;  /* 0x000000100c38723c */ /* 0x040ff000000418ff */
[----:B------:R-:W-:Y:S01]  /*f140*/  HMMA.16816.F32.BF16 R92, R12, R18, RZ ;  /* 0x000000120c5c723c */ /* 0x000fe200000418ff */
[----:B------:R-:W3:Y:S01]  /*f150*/  LDSM.16.MT88.4 R16, [R231+0x900] ;  /* 0x00090000e710783b */ /* 0x000ee20000004200 */
[----:B--2---:R-:W-:-:S04]  /*f160*/  FFMA.FTZ R3, R88, c[0x0][0x2d0], -R6 ;  /* 0x0000b40058037a23 */ /* 0x004fc80000010806 */
[----:B------:R2:W4:Y:S02]  /*f170*/  MUFU.EX2 R234, R3 ;  /* 0x0000000300ea7308 */ /* 0x0005240000000800 */
[C---:B------:R-:W-:Y:S08]  /*f180*/  HMMA.16816.F32.BF16 R48, R12.reuse, R20, RZ ;  /* 0x000000140c30723c */ /* 0x040ff000000418ff */
[----:B------:R-:W-:Y:S01]  /*f190*/  HMMA.16816.F32.BF16 R44, R12, R32, RZ ;  /* 0x000000200c2c723c */ /* 0x000fe200000418ff */
[----:B--2---:R-:W-:Y:S01]  /*f1a0*/  FFMA.FTZ R3, R89, c[0x0][0x2d0], -R6 ;  /* 0x0000b40059037a23 */ /* 0x004fe20000010806 */
[----:B----4-:R-:W-:-:S03]  /*f1b0*/  F2FP.BF16.PACK_AB R8, R234, R207 ;  /* 0x000000cfea08723e */ /* 0x010fc600000010ff */
[----:B------:R2:W-:Y:S02]  /*f1c0*/  MUFU.EX2 R237, R3 ;  /* 0x0000000300ed7308 */ /* 0x0005e40000000800 */
[----:B--2---:R-:W-:-:S06]  /*f1d0*/  FFMA.FTZ R3, R90, c[0x0][0x2d0], -R6 ;  /* 0x0000b4005a037a23 */ /* 0x004fcc0000010806 */
[----:B------:R2:W4:Y:S02]  /*f1e0*/  MUFU.EX2 R201, R3 ;  /* 0x0000000300c97308 */ /* 0x0005240000000800 */
[--C-:B--2---:R-:W-:Y:S01]  /*f1f0*/  FFMA.FTZ R3, R91, c[0x0][0x2d0], -R5.reuse ;  /* 0x0000b4005b037a23 */ /* 0x104fe20000010805 */
[----:B----4-:R-:W-:Y:S01]  /*f200*/  F2FP.BF16.PACK_AB R10, R201, R237 ;  /* 0x000000edc90a723e */ /* 0x010fe200000010ff */
[C---:B------:R-:W-:Y:S04]  /*f210*/  HMMA.16816.F32.BF16 R88, R12.reuse, R22, RZ ;  /* 0x000000160c58723c */ /* 0x040fe800000418ff */
[----:B------:R2:W-:Y:S04]  /*f220*/  MUFU.EX2 R235, R3 ;  /* 0x0000000300eb7308 */ /* 0x0005e80000000800 */
[----:B------:R-:W-:Y:S01]  /*f230*/  HMMA.16816.F32.BF16 R20, R12, R40, RZ ;  /* 0x000000280c14723c */ /* 0x000fe200000418ff */
[----:B--2---:R-:W-:-:S04]  /*f240*/  FFMA.FTZ R3, R96, c[0x0][0x2d0], -R5 ;  /* 0x0000b40060037a23 */ /* 0x004fc80000010805 */
[----:B------:R2:W4:Y:S02]  /*f250*/  MUFU.EX2 R190, R3 ;  /* 0x0000000300be7308 */ /* 0x0005240000000800 */
[----:B--2---:R-:W-:Y:S01]  /*f260*/  FFMA.FTZ R3, R97, c[0x0][0x2d0], -R5 ;  /* 0x0000b40061037a23 */ /* 0x004fe20000010805 */
[----:B----4-:R-:W-:-:S05]  /*f270*/  F2FP.BF16.PACK_AB R9, R190, R235 ;  /* 0x000000ebbe09723e */ /* 0x010fca00000010ff */
        /* <DEDUP_REMOVED lines=22> */
[----:B--2---:R-:W-:-:S02]  /*f3e0*/  F2FP.BF16.PACK_AB R10, R217, R189 ;  /* 0x000000bdd90a723e */ /* 0x004fc400000010ff */
[----:B------:R-:W-:Y:S01]  /*f3f0*/  F2FP.BF16.PACK_AB R8, R141, R215 ;  /* 0x000000d78d08723e */ /* 0x000fe200000010ff */
        /* <DEDUP_REMOVED lines=12> */
[C---:B------:R-:W-:Y:S07]  /*f4c0*/  HMMA.16816.F32.BF16 R32, R8.reuse, R30, R92 ;  /* 0x0000001e0820723c */ /* 0x040fee000004185c */
[----:B------:R-:W-:Y:S01]  /*f4d0*/  IMAD.MOV.U32 R95, RZ, RZ, R214 ;  /* 0x000000ffff5f7224 */ /* 0x000fe200078e00d6 */
[----:B------:R-:W-:Y:S01]  /*f4e0*/  HMMA.16816.F32.BF16 R68, R8, R28, R56 ;  /* 0x0000001c0844723c */ /* 0x000fe20000041838 */
[----:B------:R-:W-:-:S02]  /*f4f0*/  IMAD.MOV.U32 R94, RZ, RZ, R213 ;  /* 0x000000ffff5e7224 */ /* 0x000fc400078e00d5 */
[----:B------:R-:W-:Y:S02]  /*f500*/  IMAD.MOV.U32 R93, RZ, RZ, R211 ;  /* 0x000000ffff5d7224 */ /* 0x000fe400078e00d3 */
[--C-:B-1----:R-:W-:Y:S02]  /*f510*/  FFMA.FTZ R3, R121, c[0x0][0x2d0], -R7.reuse ;  /* 0x0000b40079037a23 */ /* 0x102fe40000010807 */
[----:B------:R-:W-:Y:S01]  /*f520*/  IMAD.MOV.U32 R92, RZ, RZ, R210 ;  /* 0x000000ffff5c7224 */ /* 0x000fe200078e00d2 */
[C---:B------:R-:W-:Y:S01]  /*f530*/  HMMA.16816.F32.BF16 R64, R8.reuse, R16, R48 ;  /* 0x000000100840723c */ /* 0x040fe20000041830 */
[----:B------:R1:W-:Y:S07]  /*f540*/  MUFU.EX2 R246, R3 ;  /* 0x0000000300f67308 */ /* 0x0003ee0000000800 */
[C---:B------:R-:W-:Y:S01]  /*f550*/  HMMA.16816.F32.BF16 R28, R8.reuse, R18, R88 ;  /* 0x00000012081c723c */ /* 0x040fe20000041858 */
[----:B------:R-:W-:Y:S06]  /*f560*/  LDSM.16.MT88.4 R16, [R231+0x1100] ;  /* 0x00110000e710783b */ /* 0x000fec0000004200 */
[----:B------:R-:W-:Y:S01]  /*f570*/  MOV R91, R209 ;  /* 0x000000d1005b7202 */ /* 0x000fe20000000f00 */
[----:B------:R-:W-:Y:S01]  /*f580*/  HMMA.16816.F32.BF16 R52, R8, R24, R44 ;  /* 0x000000180834723c */ /* 0x000fe2000004182c */
[----:B-1----:R-:W-:Y:S01]  /*f590*/  FFMA.FTZ R3, R122, c[0x0][0x2d0], -R7 ;  /* 0x0000b4007a037a23 */ /* 0x002fe20000010807 */
[----:B------:R-:W-:Y:S01]  /*f5a0*/  MOV R89, R206 ;  /* 0x000000ce00597202 */ /* 0x000fe20000000f00 */
[----:B------:R-:W-:-:S02]  /*f5b0*/  IMAD.MOV.U32 R90, RZ, RZ, R208 ;  /* 0x000000ffff5a7224 */ /* 0x000fc400078e00d0 */
[----:B------:R1:W-:Y:S01]  /*f5c0*/  MUFU.EX2 R249, R3 ;  /* 0x0000000300f97308 */ /* 0x0003e20000000800 */
[----:B------:R-:W-:Y:S02]  /*f5d0*/  IMAD.MOV.U32 R88, RZ, RZ, R205 ;  /* 0x000000ffff587224 */ /* 0x000fe400078e00cd */
[----:B------:R-:W-:Y:S01]  /*f5e0*/  HMMA.16816.F32.BF16 R40, R8, R26, R96 ;  /* 0x0000001a0828723c */ /* 0x000fe20000041860 */
[----:B------:R-:W-:Y:S01]  /*f5f0*/  LDSM.16.MT88.4 R24, [R230+0x1100] ;  /* 0x00110000e618783b */ /* 0x000fe20000004200 */
[----:B-1----:R-:W-:-:S06]  /*f600*/  FFMA.FTZ R3, R123, c[0x0][0x2d0], -R6 ;  /* 0x0000b4007b037a23 */ /* 0x002fcc0000010806 */
[C---:B------:R-:W-:Y:S01]  /*f610*/  HMMA.16816.F32.BF16 R120, R8.reuse, R36, R20 ;  /* 0x000000240878723c */ /* 0x040fe20000041814 */
[----:B------:R-:W1:Y:S01]  /*f620*/  LDSM.16.MT88.4 R20, [R228+0x1100] ;  /* 0x00110000e414783b */ /* 0x000e620000004200 */
[----:B------:R2:W-:Y:S06]  /*f630*/  MUFU.EX2 R224, R3 ;  /* 0x0000000300e07308 */ /* 0x0005ec0000000800 */
[----:B------:R-:W-:Y:S01]  /*f640*/  HMMA.16816.F32.BF16 R36, R8, R38, R12 ;  /* 0x000000260824723c */ /* 0x000fe2000004180c */
[----:B------:R-:W3:Y:S01]  /*f650*/  LDSM.16.MT88.4 R12, [R229+0x1100] ;  /* 0x00110000e50c783b */ /* 0x000ee20000004200 */
[----:B--2---:R-:W-:Y:S01]  /*f660*/  FFMA.FTZ R3, R128, c[0x0][0x2d0], -R6 ;  /* 0x0000b40080037a23 */ /* 0x004fe20000010806 */
[----:B------:R-:W-:-:S03]  /*f670*/  MOV R128, R215 ;  /* 0x000000d700807202 */ /* 0x000fc60000000f00 */
        /* <DEDUP_REMOVED lines=23> */
[----:B----4-:R-:W-:Y:S01]  /*f7f0*/  F2FP.BF16.PACK_AB R11, R217, R218 ;  /* 0x000000dad90b723e */ /* 0x010fe200000010ff */
[----:B------:R-:W-:-:S04]  /*f800*/  IMAD.MOV.U32 R153, RZ, RZ, R90 ;  /* 0x000000ffff997224 */ /* 0x000fc800078e005a */
[----:B------:R2:W-:Y:S02]  /*f810*/  MUFU.EX2 R215, R3 ;  /* 0x0000000300d77308 */ /* 0x0005e40000000800 */
[C---:B-1----:R-:W-:Y:S08]  /*f820*/  HMMA.16816.F32.BF16 R48, R8.reuse, R20, R112 ;  /* 0x000000140830723c */ /* 0x042ff00000041870 */
[----:B------:R-:W-:Y:S01]  /*f830*/  HMMA.16816.F32.BF16 R56, R8, R18, R80 ;  /* 0x000000120838723c */ /* 0x000fe20000041850 */
[----:B--2---:R-:W-:-:S02]  /*f840*/  FFMA.FTZ R3, R152, c[0x0][0x2d0], -R0 ;  /* 0x0000b40098037a23 */ /* 0x004fc40000010800 */
[----:B------:R-:W-:Y:S02]  /*f850*/  IMAD.MOV.U32 R152, RZ, RZ, R201 ;  /* 0x000000ffff987224 */ /* 0x000fe400078e00c9 */
[----:B------:R1:W2:Y:S03]  /*f860*/  MUFU.EX2 R216, R3 ;  /* 0x0000000300d87308 */ /* 0x0002a60000000800 */
[C---:B------:R-:W-:Y:S08]  /*f870*/  HMMA.16816.F32.BF16 R60, R8.reuse, R16, R108 ;  /* 0x00000010083c723c */ /* 0x040ff0000004186c */
[----:B---3--:R-:W-:Y:S01]  /*f880*/  HMMA.16816.F32.BF16 R112, R8, R12, R104 ;  /* 0x0000000c0870723c */ /* 0x008fe20000041868 */
        /* <DEDUP_REMOVED lines=19> */
[----:B-1----:R-:W-:Y:S01]  /*f9c0*/  FFMA.FTZ R3, R150, c[0x0][0x2d0], -R6 ;  /* 0x0000b40096037a23 */ /* 0x002fe20000010806 */
[----:B------:R-:W-:-:S03]  /*f9d0*/  MOV R150, R92 ;  /* 0x0000005c00967202 */ /* 0x000fc60000000f00 */
[----:B------:R1:W2:Y:S03]  /*f9e0*/  MUFU.EX2 R211, R3 ;  /* 0x0000000300d37308 */ /* 0x0002a60000000800 */
[C---:B------:R-:W-:Y:S01]  /*f9f0*/  HMMA.16816.F32.BF16 R28, R8.reuse, R18, R28 ;  /* 0x00000012081c723c */ /* 0x040fe2000004181c */
[----:B------:R-:W3:Y:S07]  /*fa00*/  LDSM.16.MT88.4 R16, [R228+0x1900] ;  /* 0x00190000e410783b */ /* 0x000eee0000004200 */
[----:B------:R-:W-:Y:S01]  /*fa10*/  HMMA.16816.F32.BF16 R96, R8, R24, R120 ;  /* 0x000000180860723c */ /* 0x000fe20000041878 */
[----:B-1----:R-:W-:-:S07]  /*fa20*/  FFMA.FTZ R3, R149, c[0x0][0x2d0], -R6 ;  /* 0x0000b40095037a23 */ /* 0x002fce0000010806 */
[C---:B------:R-:W-:Y:S01]  /*fa30*/  HMMA.16816.F32.BF16 R100, R8.reuse, R20, R68 ;  /* 0x000000140864723c */ /* 0x040fe20000041844 */
[----:B------:R-:W-:Y:S01]  /*fa40*/  IMAD.MOV.U32 R149, RZ, RZ, R93 ;  /* 0x000000ffff957224 */ /* 0x000fe200078e005d */
[----:B------:R-:W-:Y:S01]  /*fa50*/  LDSM.16.MT88.4 R20, [R229+0x1900] ;  /* 0x00190000e514783b */ /* 0x000fe20000004200 */
[----:B------:R1:W-:Y:S01]  /*fa60*/  MUFU.EX2 R210, R3 ;  /* 0x0000000300d27308 */ /* 0x0003e20000000800 */
[----:B------:R-:W-:Y:S01]  /*fa70*/  IMAD.MOV.U32 R120, RZ, RZ, R150 ;  /* 0x000000ffff787224 */ /* 0x000fe200078e0096 */
[----:B------:R-:W-:Y:S01]  /*fa80*/  MOV R121, R148 ;  /* 0x0000009400797202 */ /* 0x000fe20000000f00 */
[----:B------:R-:W-:Y:S01]  /*fa90*/  IMAD.MOV.U32 R150, RZ, RZ, R129 ;  /* 0x000000ffff967224 */ /* 0x000fe200078e0081 */
[----:B------:R-:W-:Y:S01]  /*faa0*/  MOV R122, R89 ;  /* 0x00000059007a7202 */ /* 0x000fe20000000f00 */
[----:B------:R-:W-:Y:S01]  /*fab0*/  HMMA.16816.F32.BF16 R68, R8, R12, R52 ;  /* 0x0000000c0844723c */ /* 0x000fe20000041834 */
[----:B------:R-:W-:Y:S02]  /*fac0*/  IMAD.MOV.U32 R129, RZ, RZ, R190 ;  /* 0x000000ffff817224 */ /* 0x000fe400078e00be */
[----:B------:R-:W-:-:S02]  /*fad0*/  IMAD.MOV.U32 R148, RZ, RZ, R128 ;  /* 0x000000ffff947224 */ /* 0x000fc400078e0080 */
[----:B------:R-:W-:Y:S02]  /*fae0*/  IMAD.MOV.U32 R128, RZ, RZ, R189 ;  /* 0x000000ffff807224 */ /* 0x000fe400078e00bd */
[----:B------:R-:W-:Y:S01]  /*faf0*/  IMAD.MOV.U32 R123, RZ, RZ, R88 ;  /* 0x000000ffff7b7224 */ /* 0x000fe200078e0058 */
[----:B------:R-:W-:Y:S01]  /*fb00*/  HMMA.16816.F32.BF16 R72, R8, R14, R40 ;  /* 0x0000000e0848723c */ /* 0x000fe20000041828 */
[----:B------:R-:W-:Y:S01]  /*fb10*/  LDSM.16.MT88.4 R12, [R231+0x1900] ;  /* 0x00190000e70c783b */ /* 0x000fe20000004200 */
[----:B-1----:R-:W-:Y:S02]  /*fb20*/  FFMA.FTZ R3, R151, c[0x0][0x2d0], -R6 ;  /* 0x0000b40097037a23 */ /* 0x002fe40000010806 */
[----:B------:R-:W-:Y:S02]  /*fb30*/  IMAD.MOV.U32 R151, RZ, RZ, R94 ;  /* 0x000000ffff977224 */ /* 0x000fe400078e005e */
[----:B------:R1:W4:Y:S02]  /*fb40*/  MUFU.EX2 R209, R3 ;  /* 0x0000000300d17308 */ /* 0x0003240000000800 */
[----:B-1----:R-:W-:Y:S01]  /*fb50*/  FFMA.FTZ R3, R155, c[0x0][0x2d0], -R5 ;  /* 0x0000b4009b037a23 */ /* 0x002fe20000010805 */
[----:B------:R-:W-:-:S02]  /*fb60*/  MOV R155, R95 ;  /* 0x0000005f009b7202 */ /* 0x000fc40000000f00 */
[----:B------:R-:W-:Y:S03]  /*fb70*/  HMMA.16816.F32.BF16 R92, R8, R26, R36 ;  /* 0x0000001a085c723c */ /* 0x000fe60000041824 */
[----:B------:R1:W-:Y:S01]  /*fb80*/  MUFU.EX2 R208, R3 ;  /* 0x0000000300d07308 */ /* 0x0003e20000000800 */
[----:B------:R-:W3:Y:S03]  /*fb90*/  LDSM.16.MT88.4 R24, [R230+0x1900] ;  /* 0x00190000e618783b */ /* 0x000ee60000004200 */
[----:B--2---:R-:W-:Y:S02]  /*fba0*/  F2FP.BF16.PACK_AB R8, R211, R212 ;  /* 0x000000d4d308723e */ /* 0x004fe400000010ff */
[----:B----4-:R-:W-:Y:S01]  /*fbb0*/  F2FP.BF16.PACK_AB R10, R209, R210 ;  /* 0x000000d2d10a723e */ /* 0x010fe200000010ff */
        /* <DEDUP_REMOVED lines=13> */
[C---:B---3--:R-:W-:Y:S08]  /*fc90*/  HMMA.16816.F32.BF16 R108, R8.reuse, R16, R48 ;  /* 0x00000010086c723c */ /* 0x048ff00000041830 */
[----:B------:R-:W-:Y:S01]  /*fca0*/  HMMA.16816.F32.BF16 R48, R8, R24, R116 ;  /* 0x000000180830723c */ /* 0x000fe20000041874 */
[----:B-1----:R-:W-:-:S02]  /*fcb0*/  FFMA.FTZ R3, R159, c[0x0][0x2d0], -R7 ;  /* 0x0000b4009f037a23 */ /* 0x002fc40000010807 */
[----:B------:R-:W-:-:S04]  /*fcc0*/  IMAD.MOV.U32 R159, RZ, RZ, R149 ;  /* 0x000000ffff9f7224 */ /* 0x000fc800078e0095 */
[----:B------:R-:W-:Y:S01]  /*fcd0*/  MOV R116, R156 ;  /* 0x0000009c00747202 */ /* 0x000fe20000000f00 */
[----:B------:R1:W2:Y:S01]  /*fce0*/  MUFU.EX2 R203, R3 ;  /* 0x0000000300cb7308 */ /* 0x0002a20000000800 */
        /* <DEDUP_REMOVED lines=10> */
[----:B------:R-:W-:-:S02]  /*fd90*/  IMAD.MOV.U32 R151, RZ, RZ, R133 ;  /* 0x000000ffff977224 */ /* 0x000fc400078e0085 */
[----:B-1----:R-:W-:-:S05]  /*fda0*/  FFMA.FTZ R3, R161, c[0x0][0x2d0], -R7 ;  /* 0x0000b400a1037a23 */ /* 0x002fca0000010807 */
[C---:B------:R-:W-:Y:S01]  /*fdb0*/  HMMA.16816.F32.BF16 R104, R8.reuse, R18, R44 ;  /* 0x000000120868723c */ /* 0x040fe2000004182c */
[----:B------:R1:W-:Y:S07]  /*fdc0*/  MUFU.EX2 R202, R3 ;  /* 0x0000000300ca7308 */ /* 0x0003ee0000000800 */
[C---:B------:R-:W-:Y:S08]  /*fdd0*/  HMMA.16816.F32.BF16 R88, R8.reuse, R12, R60 ;  /* 0x0000000c0858723c */ /* 0x040ff0000004183c */
[----:B------:R-:W-:Y:S01]  /*fde0*/  HMMA.16816.F32.BF16 R56, R8, R20, R112 ;  /* 0x000000140838723c */ /* 0x000fe20000041870 */
[----:B-1----:R-:W-:-:S04]  /*fdf0*/  FFMA.FTZ R3, R162, c[0x0][0x2d0], -R7 ;  /* 0x0000b400a2037a23 */ /* 0x002fc80000010807 */
[----:B------:R1:W3:Y:S03]  /*fe00*/  MUFU.EX2 R201, R3 ;  /* 0x0000000300c97308 */ /* 0x0002e60000000800 */
[C---:B------:R-:W-:Y:S08]  /*fe10*/  HMMA.16816.F32.BF16 R52, R8.reuse, R22, R76 ;  /* 0x000000160834723c */ /* 0x040ff0000004184c */
[----:B------:R-:W-:Y:S01]  /*fe20*/  HMMA.16816.F32.BF16 R40, R8, R26, R80 ;  /* 0x0000001a0828723c */ /* 0x000fe20000041850 */
[----:B-1----:R-:W-:-:S06]  /*fe30*/  FFMA.FTZ R3, R163, c[0x0][0x2d0], -R0 ;  /* 0x0000b400a3037a23 */ /* 0x002fcc0000010800 */
[----:B--2---:R-:W-:Y:S02]  /*fe40*/  F2FP.BF16.PACK_AB R8, R203, R204 ;  /* 0x000000cccb08723e */ /* 0x004fe400000010ff */
[----:B---3--:R-:W-:Y:S01]  /*fe50*/  F2FP.BF16.PACK_AB R10, R201, R202 ;  /* 0x000000cac90a723e */ /* 0x008fe200000010ff */
        /* <DEDUP_REMOVED lines=10> */
[----:B------:R-:W-:Y:S02]  /*ff00*/  IMAD.MOV.U32 R144, RZ, RZ, R153 ;  /* 0x000000ffff907224 */ /* 0x000fe400078e0099 */
[----:B------:R-:W-:Y:S01]  /*ff10*/  IMAD.MOV.U32 R153, RZ, RZ, R131 ;  /* 0x000000ffff997224 */ /* 0x000fe200078e0083 */
[----:B------:R-:W-:Y:S01]  /*ff20*/  MOV R131, R143 ;  /* 0x0000008f00837202 */ /* 0x000fe20000000f00 */
[----:B------:R-:W-:Y:S02]  /*ff30*/  IMAD.MOV.U32 R143, RZ, RZ, R195 ;  /* 0x000000ffff8f7224 */ /* 0x000fe400078e00c3 */
[----:B------:R1:W-:Y:S01]  /*ff40*/  MUFU.EX2 R195, R3 ;  /* 0x0000000300c37308 */ /* 0x0003e20000000800 */
[C---:B------:R-:W-:Y:S08]  /*ff50*/  HMMA.16816.F32.BF16 R32, R8.reuse, R12, R32 ;  /* 0x0000000c0820723c */ /* 0x040ff00000041820 */
[----:B------:R-:W-:Y:S01]  /*ff60*/  HMMA.16816.F32.BF16 R60, R8, R14, R28 ;  /* 0x0000000e083c723c */ /* 0x000fe2000004181c */
[----:B------:R-:W2:Y:S04]  /*ff70*/  LDSM.16.MT88.4 R12, [R231+0x2100] ;  /* 0x00210000e70c783b */ /* 0x000ea80000004200 */
[----:B------:R-:W-:Y:S01]  /*ff80*/  LDSM.16.MT88.4 R28, [R230+0x2100] ;  /* 0x00210000e61c783b */ /* 0x000fe20000004200 */
[----:B-1----:R-:W-:-:S02]  /*ff90*/  FFMA.FTZ R3, R146, c[0x0][0x2d0], -R6 ;  /* 0x0000b40092037a23 */ /* 0x002fc40000010806 */
[C---:B------:R-:W-:Y:S01]  /*ffa0*/  HMMA.16816.F32.BF16 R44, R8.reuse, R16, R100 ;  /* 0x00000010082c723c */ /* 0x040fe20000041864 */
[----:B------:R-:W-:Y:S02]  /*ffb0*/  IMAD.MOV.U32 R146, RZ, RZ, R196 ;  /* 0x000000ffff927224 */ /* 0x000fe400078e00c4 */
[----:B------:R1:W-:Y:S05]  /*ffc0*/  MUFU.EX2 R196, R3 ;  /* 0x0000000300c47308 */ /* 0x0003ea0000000800 */
[C---:B------:R-:W-:Y:S01]  /*ffd0*/  HMMA.16816.F32.BF16 R36, R8.reuse, R18, R84 ;  /* 0x000000120824723c */ /* 0x040fe20000041854 */
[----:B------:R-:W3:Y:S07]  /*ffe0*/  LDSM.16.MT88.4 R16, [R228+0x2100] ;  /* 0x00210000e410783b */ /* 0x000eee0000004200 */
[----:B------:R-:W-:Y:S01]  /*fff0*/  HMMA.16816.F32.BF16 R68, R8, R20, R68 ;  /* 0x000000140844723c */ /* 0x000fe20000041844 */
[----:B-1----:R-:W-:Y:S01]  /*10000*/  FFMA.FTZ R3, R147, c[0x0][0x2d0], -R6 ;  /* 0x0000b40093037a23 */ /* 0x002fe20000010806 */
[----:B------:R-:W-:-:S02]  /*10010*/  MOV R147, R154 ;  /* 0x0000009a00937202 */ /* 0x000fc40000000f00 */
[----:B------:R-:W-:Y:S02]  /*10020*/  MOV R154, R194 ;  /* 0x000000c2009a7202 */ /* 0x000fe40000000f00 */
[----:B------:R1:W4:Y:S02]  /*10030*/  MUFU.EX2 R194, R3 ;  /* 0x0000000300c27308 */ /* 0x0003240000000800 */
[C---:B------:R-:W-:Y:S01]  /*10040*/  HMMA.16816.F32.BF16 R72, R8.reuse, R22, R72 ;  /* 0x000000160848723c */ /* 0x040fe20000041848 */
[----:B------:R-:W2:Y:S07]  /*10050*/  LDSM.16.MT88.4 R20, [R229+0x2100] ;  /* 0x00210000e514783b */ /* 0x000eae0000004200 */
[----:B------:R-:W-:Y:S01]  /*10060*/  HMMA.16816.F32.BF16 R76, R8, R24, R96 ;  /* 0x00000018084c723c */ /* 0x000fe20000041860 */
[----:B-1----:R-:W-:-:S07]  /*10070*/  FFMA.FTZ R3, R145, c[0x0][0x2d0], -R6 ;  /* 0x0000b40091037a23 */ /* 0x002fce0000010806 */
[----:B------:R-:W-:Y:S01]  /*10080*/  HMMA.16816.F32.BF16 R80, R8, R26, R92 ;  /* 0x0000001a0850723c */ /* 0x000fe2000004185c */
[----:B------:R-:W-:Y:S01]  /*10090*/  IMAD.MOV.U32 R145, RZ, RZ, R192 ;  /* 0x000000ffff917224 */ /* 0x000fe200078e00c0 */
[----:B------:R-:W-:Y:S01]  /*100a0*/  LDSM.16.MT88.4 R24, [R228+0x2900] ;  /* 0x00290000e418783b */ /* 0x000fe20000004200 */
[----:B------:R1:W-:Y:S04]  /*100b0*/  MUFU.EX2 R193, R3 ;  /* 0x0000000300c17308 */ /* 0x0003e80000000800 */
[----:B----4-:R-:W-:Y:S01]  /*100c0*/  F2FP.BF16.PACK_AB R8, R194, R196 ;  /* 0x000000c4c208723e */ /* 0x010fe200000010ff */
[----:B-1----:R-:W-:-:S04]  /*100d0*/  FFMA.FTZ R3, R167, c[0x0][0x2d0], -R6 ;  /* 0x0000b400a7037a23 */ /* 0x002fc80000010806 */
[----:B------:R1:W4:Y:S02]  /*100e0*/  MUFU.EX2 R192, R3 ;  /* 0x0000000300c07308 */ /* 0x0003240000000800 */
[----:B-1----:R-:W-:Y:S01]  /*100f0*/  FFMA.FTZ R3, R176, c[0x0][0x2d0], -R5 ;  /* 0x0000b400b0037a23 */ /* 0x002fe20000010805 */
[----:B------:R-:W-:Y:S02]  /*10100*/  MOV R176, R188 ;  /* 0x000000bc00b07202 */ /* 0x000fe40000000f00 */
[----:B----4-:R-:W-:-:S03]  /*10110*/  F2FP.BF16.PACK_AB R10, R192, R193 ;  /* 0x000000c1c00a723e */ /* 0x010fc600000010ff */
        /* <DEDUP_REMOVED lines=60> */
[----:B-1----:R-:W-:Y:S02]  /*104e0*/  FFMA.FTZ R3, R176, c[0x0][0x2d0], -R5 ;  /* 0x0000b400b0037a23 */ /* 0x002fe40000010805 */
[----:B------:R-:W-:-:S03]  /*104f0*/  IMAD.MOV.U32 R176, RZ, RZ, R145 ;  /* 0x000000ffffb07224 */ /* 0x000fc600078e0091 */
[----:B------:R1:W-:Y:S01]  /*10500*/  MUFU.EX2 R96, R3 ;  /* 0x0000000300607308 */ /* 0x0003e20000000800 */
[----:B------:R-:W-:Y:S01]  /*10510*/  IMAD.MOV.U32 R145, RZ, RZ, R147 ;  /* 0x000000ffff917224 */ /* 0x000fe200078e0093 */
[----:B------:R-:W-:Y:S01]  /*10520*/  MOV R147, R146 ;  /* 0x0000009200937202 */ /* 0x000fe20000000f00 */
[----:B------:R-:W-:Y:S02]  /*10530*/  IMAD.MOV.U32 R146, RZ, RZ, R144 ;  /* 0x000000ffff927224 */ /* 0x000fe400078e0090 */
[----:B------:R-:W-:Y:S01]  /*10540*/  IMAD.MOV.U32 R144, RZ, RZ, R122 ;  /* 0x000000ffff907224 */ /* 0x000fe200078e007a */
[----:B------:R-:W-:Y:S01]  /*10550*/  MOV R122, R123 ;  /* 0x0000007b007a7202 */ /* 0x000fe20000000f00 */
[----:B------:R-:W-:Y:S02]  /*10560*/  IMAD.MOV.U32 R123, RZ, RZ, R241 ;  /* 0x000000ffff7b7224 */ /* 0x000fe400078e00f1 */
[----:B------:R-:W-:Y:S02]  /*10570*/  IMAD.MOV.U32 R180, RZ, RZ, R158 ;  /* 0x000000ffffb47224 */ /* 0x000fe400078e009e */
[----:B------:R-:W-:-:S02]  /*10580*/  IMAD.MOV.U32 R179, RZ, RZ, R150 ;  /* 0x000000ffffb37224 */ /* 0x000fc400078e0096 */
[----:B------:R-:W-:Y:S02]  /*10590*/  IMAD.MOV.U32 R181, RZ, RZ, R155 ;  /* 0x000000ffffb57224 */ /* 0x000fe400078e009b */
[----:B------:R-:W-:Y:S02]  /*105a0*/  IMAD.MOV.U32 R177, RZ, RZ, R152 ;  /* 0x000000ffffb17224 */ /* 0x000fe400078e0098 */
[----:B-1----:R-:W-:Y:S02]  /*105b0*/  FFMA.FTZ R3, R176, c[0x0][0x2d0], -R5 ;  /* 0x0000b400b0037a23 */ /* 0x002fe40000010805 */
[----:B------:R-:W-:Y:S01]  /*105c0*/  IMAD.MOV.U32 R178, RZ, RZ, R143 ;  /* 0x000000ffffb27224 */ /* 0x000fe200078e008f */
[----:B------:R-:W-:Y:S01]  /*105d0*/  HMMA.16816.F32.BF16 R48, R8, R28, R76 ;  /* 0x0000001c0830723c */ /* 0x000fe2000004184c */
[----:B------:R1:W4:Y:S01]  /*105e0*/  MUFU.EX2 R71, R3 ;  /* 0x0000000300477308 */ /* 0x0003220000000800 */
        /* <DEDUP_REMOVED lines=11> */
[----:B------:R-:W-:Y:S02]  /*106a0*/  IMAD.MOV.U32 R124, RZ, RZ, R177 ;  /* 0x000000ffff7c7224 */ /* 0x000fe400078e00b1 */
[----:B-1----:R-:W-:Y:S02]  /*106b0*/  FFMA.FTZ R3, R170, c[0x0][0x2d0], -R5 ;  /* 0x0000b400aa037a23 */ /* 0x002fe40000010805 */
[----:B------:R-:W-:-:S02]  /*106c0*/  IMAD.MOV.U32 R182, RZ, RZ, R178 ;  /* 0x000000ffffb67224 */ /* 0x000fc400078e00b2 */
[----:B------:R1:W-:Y:S01]  /*106d0*/  MUFU.EX2 R70, R3 ;  /* 0x0000000300467308 */ /* 0x0003e20000000800 */
[----:B------:R-:W-:Y:S02]  /*106e0*/  IMAD.MOV.U32 R158, RZ, RZ, R156 ;  /* 0x000000ffff9e7224 */ /* 0x000fe400078e009c */
[----:B------:R-:W-:Y:S02]  /*106f0*/  IMAD.MOV.U32 R152, RZ, RZ, R153 ;  /* 0x000000ffff987224 */ /* 0x000fe400078e0099 */
[----:B------:R-:W-:Y:S02]  /*10700*/  IMAD.MOV.U32 R155, RZ, RZ, R148 ;  /* 0x000000ffff9b7224 */ /* 0x000fe400078e0094 */
[----:B------:R-:W-:Y:S02]  /*10710*/  FFMA.FTZ R4, R4, c[0x0][0x2d0], -R7 ;  /* 0x0000b40004047a23 */ /* 0x000fe40000010807 */
[----:B------:R-:W-:Y:S02]  /*10720*/  IMAD.MOV.U32 R130, RZ, RZ, R129 ;  /* 0x000000ffff827224 */ /* 0x000fe400078e0081 */
[----:B-1----:R-:W-:Y:S01]  /*10730*/  FFMA.FTZ R3, R171, c[0x0][0x2d0], -R5 ;  /* 0x0000b400ab037a23 */ /* 0x002fe20000010805 */
[----:B--2---:R-:W-:-:S02]  /*10740*/  F2FP.BF16.PACK_AB R8, R99, R100 ;  /* 0x000000646308723e */ /* 0x004fc400000010ff */
[----:B----4-:R-:W-:Y:S01]  /*10750*/  F2FP.BF16.PACK_AB R9, R71, R96 ;  /* 0x000000604709723e */ /* 0x010fe200000010ff */
[----:B------:R1:W2:Y:S01]  /*10760*/  MUFU.EX2 R69, R3 ;  /* 0x0000000300457308 */ /* 0x0002a20000000800 */
[----:B------:R-:W-:Y:S02]  /*10770*/  F2FP.BF16.PACK_AB R10, R97, R98 ;  /* 0x00000062610a723e */ /* 0x000fe400000010ff */
[----:B------:R-:W-:Y:S01]  /*10780*/  MOV R177, R146 ;  /* 0x0000009200b17202 */ /* 0x000fe20000000f00 */
[----:B------:R-:W-:Y:S01]  /*10790*/  IMAD.MOV.U32 R178, RZ, RZ, R144 ;  /* 0x000000ffffb27224 */ /* 0x000fe200078e0090 */
[----:B------:R-:W-:Y:S02]  /*107a0*/  MOV R156, R149 ;  /* 0x00000095009c7202 */ /* 0x000fe40000000f00 */
[----:B------:R-:W-:Y:S02]  /*107b0*/  MOV R153, R141 ;  /* 0x0000008d00997202 */ /* 0x000fe40000000f00 */
[----:B------:R-:W-:Y:S01]  /*107c0*/  MOV R129, R128 ;  /* 0x0000008000817202 */ /* 0x000fe20000000f00 */
[----:B------:R-:W-:-:S02]  /*107d0*/  IMAD.MOV.U32 R128, RZ, RZ, R240 ;  /* 0x000000ffff807224 */ /* 0x000fc400078e00f0 */
[----:B------:R4:W5:Y:S01]  /*107e0*/  LDL.LU R240, [R1+0x6c] ;  /* 0x00006c0001f07983 */ /* 0x0009620000300800 */
[----:B-1----:R-:W-:Y:S01]  /*107f0*/  FFMA.FTZ R3, R176, c[0x0][0x2d0], -R0 ;  /* 0x0000b400b0037a23 */ /* 0x002fe20000010800 */
[----:B--2---:R-:W-:Y:S01]  /*10800*/  F2FP.BF16.PACK_AB R11, R69, R70 ;  /* 0x00000046450b723e */ /* 0x004fe200000010ff */
[----:B------:R-:W-:Y:S02]  /*10810*/  IMAD.MOV.U32 R176, RZ, RZ, R140 ;  /* 0x000000ffffb07224 */ /* 0x000fe400078e008c */
[----:B------:R1:W-:Y:S04]  /*10820*/  MUFU.EX2 R61, R3 ;  /* 0x00000003003d7308 */ /* 0x0003e80000000800 */
[C---:B---3--:R-:W-:Y:S08]  /*10830*/  HMMA.16816.F32.BF16 R160, R8.reuse, R20, R160 ;  /* 0x0000001408a0723c */ /* 0x048ff000000418a0 */
[----:B------:R-:W-:Y:S01]  /*10840*/  HMMA.16816.F32.BF16 R164, R8, R22, R164 ;  /* 0x0000001608a4723c */ /* 0x000fe200000418a4 */
[----:B-1----:R-:W-:Y:S01]  /*10850*/  FFMA.FTZ R3, R145, c[0x0][0x2d0], -R0 ;  /* 0x0000b40091037a23 */ /* 0x002fe20000010800 */
[----:B------:R-:W-:-:S02]  /*10860*/  MOV R145, R123 ;  /* 0x0000007b00917202 */ /* 0x000fc40000000f00 */
[----:B------:R-:W-:Y:S01]  /*10870*/  MOV R123, R154 ;  /* 0x0000009a007b7202 */ /* 0x000fe20000000f00 */
[----:B------:R1:W2:Y:S01]  /*10880*/  MUFU.EX2 R68, R3 ;  /* 0x0000000300447308 */ /* 0x0002a20000000800 */
[----:B------:R-:W-:Y:S01]  /*10890*/  MOV R154, R131 ;  /* 0x00000083009a7202 */ /* 0x000fe20000000f00 */
[----:B------:R-:W-:Y:S01]  /*108a0*/  IMAD.MOV.U32 R181, RZ, RZ, R145 ;  /* 0x000000ffffb57224 */ /* 0x000fe200078e0091 */
[----:B------:R-:W-:Y:S01]  /*108b0*/  HMMA.16816.F32.BF16 R92, R8, R16, R92 ;  /* 0x00000010085c723c */ /* 0x000fe2000004185c */
[----:B------:R-:W-:-:S07]  /*108c0*/  IMAD.MOV.U32 R131, RZ, RZ, R142 ;  /* 0x000000ffff837224 */ /* 0x000fce00078e008e */
[C---:B------:R-:W-:Y:S01]  /*108d0*/  HMMA.16816.F32.BF16 R140, R8.reuse, R24, R108 ;  /* 0x00000018088c723c */ /* 0x040fe2000004186c */
[----:B-1----:R-:W-:Y:S02]  /*108e0*/  FFMA.FTZ R3, R147, c[0x0][0x2d0], -R0 ;  /* 0x0000b40093037a23 */ /* 0x002fe40000010800 */
[----:B------:R-:W-:Y:S01]  /*108f0*/  IMAD.MOV.U32 R147, RZ, RZ, R122 ;  /* 0x000000ffff937224 */ /* 0x000fe200078e007a */
[----:B------:R-:W-:Y:S01]  /*10900*/  MOV R122, R157 ;  /* 0x0000009d007a7202 */ /* 0x000fe20000000f00 */
[----:B------:R1:W-:Y:S01]  /*10910*/  MUFU.EX2 R63, R3 ;  /* 0x00000003003f7308 */ /* 0x0003e20000000800 */
[----:B------:R-:W-:Y:S02]  /*10920*/  IMAD.MOV.U32 R157, RZ, RZ, R151 ;  /* 0x000000ffff9d7224 */ /* 0x000fe400078e0097 */
[----:B------:R-:W-:Y:S01]  /*10930*/  HMMA.16816.F32.BF16 R88, R8, R18, R88 ;  /* 0x000000120858723c */ /* 0x000fe20000041858 */
[----:B------:R-:W-:-:S07]  /*10940*/  IMAD.MOV.U32 R179, RZ, RZ, R147 ;  /* 0x000000ffffb37224 */ /* 0x000fce00078e0093 */
[----:B------:R-:W-:Y:S01]  /*10950*/  HMMA.16816.F32.BF16 R148, R8, R26, R104 ;  /* 0x0000001a0894723c */ /* 0x000fe20000041868 */
[----:B-1----:R-:W-:-:S07]  /*10960*/  FFMA.FTZ R3, R125, c[0x0][0x2d0], -R0 ;  /* 0x0000b4007d037a23 */ /* 0x002fce0000010800 */
[C---:B------:R-:W-:Y:S01]  /*10970*/  HMMA.16816.F32.BF16 R84, R8.reuse, R12, R84 ;  /* 0x0000000c0854723c */ /* 0x040fe20000041854 */
[----:B------:R1:W3:Y:S07]  /*10980*/  MUFU.EX2 R62, R3 ;  /* 0x00000003003e7308 */ /* 0x0002ee0000000800 */
[----:B------:R-:W-:Y:S07]  /*10990*/  HMMA.16816.F32.BF16 R64, R8, R14, R64 ;  /* 0x0000000e0840723c */ /* 0x000fee0000041840 */
[----:B------:R-:W-:-:S02]  /*109a0*/  F2FP.BF16.PACK_AB R8, R114, R133 ;  /* 0x000000857208723e */ /* 0x000fc400000010ff */
[----:B--2---:R-:W-:Y:S01]  /*109b0*/  F2FP.BF16.PACK_AB R9, R68, R61 ;  /* 0x0000003d4409723e */ /* 0x004fe200000010ff */
[----:B-1----:R-:W-:Y:S01]  /*109c0*/  FFMA.FTZ R3, R180, c[0x0][0x2d0], -R6 ;  /* 0x0000b400b4037a23 */ /* 0x002fe20000010806 */
[----:B------:R-:W-:Y:S01]  /*109d0*/  MOV R180, R176 ;  /* 0x000000b000b47202 */ /* 0x000fe20000000f00 */
[----:B------:R-:W-:Y:S01]  /*109e0*/  IMAD.MOV.U32 R176, RZ, RZ, R116 ;  /* 0x000000ffffb07224 */ /* 0x000fe200078e0074 */
[----:B------:R-:W-:Y:S01]  /*109f0*/  MOV R116, R117 ;  /* 0x0000007500747202 */ /* 0x000fe20000000f00 */
[----:B------:R1:W-:Y:S01]  /*10a00*/  MUFU.EX2 R60, R3 ;  /* 0x00000003003c7308 */ /* 0x0003e20000000800 */
[----:B------:R-:W-:Y:S01]  /*10a10*/  F2FP.BF16.PACK_AB R10, R103, R101 ;  /* 0x00000065670a723e */ /* 0x000fe200000010ff */
[----:B------:R-:W-:Y:S01]  /*10a20*/  IMAD.MOV.U32 R117, RZ, RZ, R118 ;  /* 0x000000ffff757224 */ /* 0x000fe200078e0076 */
[----:B---3--:R-:W-:Y:S01]  /*10a30*/  F2FP.BF16.PACK_AB R11, R62, R63 ;  /* 0x0000003f3e0b723e */ /* 0x008fe200000010ff */
[----:B------:R-:W-:Y:S01]  /*10a40*/  IMAD.MOV.U32 R118, RZ, RZ, R119 ;  /* 0x000000ffff767224 */ /* 0x000fe200078e0077 */
[----:B------:R-:W-:Y:S01]  /*10a50*/  MOV R119, R159 ;  /* 0x0000009f00777202 */ /* 0x000fe20000000f00 */
[----:B------:R-:W-:-:S02]  /*10a60*/  IMAD.MOV.U32 R159, RZ, RZ, R120 ;  /* 0x000000ffff9f7224 */ /* 0x000fc400078e0078 */
[----:B------:R-:W-:Y:S01]  /*10a70*/  IMAD.MOV.U32 R120, RZ, RZ, R121 ;  /* 0x000000ffff787224 */ /* 0x000fe200078e0079 */
[----:B------:R-:W-:Y:S01]  /*10a80*/  MOV R121, R239 ;  /* 0x000000ef00797202 */ /* 0x000fe20000000f00 */
[----:B-1----:R-:W-:Y:S01]  /*10a90*/  FFMA.FTZ R3, R186, c[0x0][0x2d0], -R6 ;  /* 0x0000b400ba037a23 */ /* 0x002fe20000010806 */
[----:B------:R-:W-:Y:S01]  /*10aa0*/  HMMA.16816.F32.BF16 R144, R8, R24, R56 ;  /* 0x000000180890723c */ /* 0x000fe20000041838 */
[----:B------:R-:W-:Y:S01]  /*10ab0*/  IMAD.MOV.U32 R186, RZ, RZ, R183 ;  /* 0x000000ffffba7224 */ /* 0x000fe200078e00b7 */
[----:B------:R-:W-:Y:S01]  /*10ac0*/  MOV R76, R128 ;  /* 0x00000080004c7202 */ /* 0x000fe20000000f00 */
        /* <DEDUP_REMOVED lines=13> */
[----:B------:R1:W2:Y:S01]  /*10ba0*/  MUFU.EX2 R57, R3 ;  /* 0x0000000300397308 */ /* 0x0002a20000000800 */
        /* <DEDUP_REMOVED lines=8> */
[----:B------:R-:W-:Y:S02]  /*10c30*/  IMAD.MOV.U32 R158, RZ, RZ, R238 ;  /* 0x000000ffff9e7224 */ /* 0x000fe400078e00ee */
[----:B-1----:R-:W-:Y:S01]  /*10c40*/  FFMA.FTZ R3, R186, c[0x0][0x2d0], -R6 ;  /* 0x0000b400ba037a23 */ /* 0x002fe20000010806 */
[----:B------:R-:W-:Y:S01]  /*10c50*/  MOV R186, R181 ;  /* 0x000000b500ba7202 */ /* 0x000fe20000000f00 */
[----:B------:R-:W-:Y:S01]  /*10c60*/  IMAD.MOV.U32 R185, RZ, RZ, R180 ;  /* 0x000000ffffb97224 */ /* 0x000fe200078e00b4 */
[----:B------:R-:W-:Y:S01]  /*10c70*/  MOV R182, R178 ;  /* 0x000000b200b67202 */ /* 0x000fe20000000f00 */
[----:B------:R1:W-:Y:S01]  /*10c80*/  MUFU.EX2 R56, R3 ;  /* 0x0000000300387308 */ /* 0x0003e20000000800 */
        /* <DEDUP_REMOVED lines=9> */
[----:B------:R-:W-:Y:S02]  /*10d20*/  IMAD.MOV.U32 R116, RZ, RZ, R120 ;  /* 0x000000ffff747224 */ /* 0x000fe400078e0078 */
[----:B------:R-:W-:Y:S01]  /*10d30*/  IMAD.MOV.U32 R117, RZ, RZ, R121 ;  /* 0x000000ffff757224 */ /* 0x000fe200078e0079 */
[----:B------:R-:W-:Y:S01]  /*10d40*/  MOV R121, R157 ;  /* 0x0000009d00797202 */ /* 0x000fe20000000f00 */
[----:B------:R-:W-:Y:S02]  /*10d50*/  IMAD.MOV.U32 R119, RZ, RZ, R158 ;  /* 0x000000ffff777224 */ /* 0x000fe400078e009e */
[----:B-1----:R-:W-:Y:S02]  /*10d60*/  FFMA.FTZ R3, R127, c[0x0][0x2d0], -R6 ;  /* 0x0000b4007f037a23 */ /* 0x002fe40000010806 */
[----:B------:R-:W-:Y:S01]  /*10d70*/  IMAD.MOV.U32 R127, RZ, RZ, R184 ;  /* 0x000000ffff7f7224 */ /* 0x000fe200078e00b8 */
[----:B------:R-:W-:Y:S01]  /*10d80*/  MOV R184, R187 ;  /* 0x000000bb00b87202 */ /* 0x000fe20000000f00 */
[----:B------:R-:W-:-:S02]  /*10d90*/  IMAD.MOV.U32 R120, RZ, RZ, R156 ;  /* 0x000000ffff787224 */ /* 0x000fc400078e009c */
[----:B------:R-:W-:Y:S01]  /*10da0*/  IMAD.MOV.U32 R187, RZ, RZ, R185 ;  /* 0x000000ffffbb7224 */ /* 0x000fe200078e00b9 */
[----:B------:R-:W-:Y:S01]  /*10db0*/  HMMA.16816.F32.BF16 R156, R8, R20, R44 ;  /* 0x00000014089c723c */ /* 0x000fe2000004182c */
[----:B------:R-:W-:Y:S01]  /*10dc0*/  IMAD.MOV.U32 R185, RZ, RZ, R186 ;  /* 0x000000ffffb97224 */ /* 0x000fe200078e00ba */
[----:B------:R-:W-:Y:S01]  /*10dd0*/  MOV R186, R183 ;  /* 0x000000b700ba7202 */ /* 0x000fe20000000f00 */
[----:B------:R1:W-:Y:S01]  /*10de0*/  MUFU.EX2 R45, R3 ;  /* 0x00000003002d7308 */ /* 0x0003e20000000800 */
[----:B------:R-:W-:Y:S01]  /*10df0*/  IMAD.MOV.U32 R177, RZ, RZ, R118 ;  /* 0x000000ffffb17224 */ /* 0x000fe200078e0076 */
[----:B------:R-:W-:Y:S01]  /*10e00*/  MOV R118, R122 ;  /* 0x0000007a00767202 */ /* 0x000fe20000000f00 */
[----:B------:R-:W-:Y:S02]  /*10e10*/  IMAD.MOV.U32 R183, RZ, RZ, R124 ;  /* 0x000000ffffb77224 */ /* 0x000fe400078e007c */
[----:B------:R-:W-:Y:S01]  /*10e20*/  IMAD.MOV.U32 R124, RZ, RZ, R182 ;  /* 0x000000ffff7c7224 */ /* 0x000fe200078e00b6 */
[----:B------:R-:W-:Y:S01]  /*10e30*/  MOV R182, R180 ;  /* 0x000000b400b67202 */ /* 0x000fe20000000f00 */
[----:B------:R-:W-:-:S02]  /*10e40*/  IMAD.MOV.U32 R180, RZ, RZ, R181 ;  /* 0x000000ffffb47224 */ /* 0x000fc400078e00b5 */
[----:B------:R-:W-:Y:S01]  /*10e50*/  IMAD.MOV.U32 R181, RZ, RZ, R179 ;  /* 0x000000ffffb57224 */ /* 0x000fe200078e00b3 */
[----:B------:R-:W-:Y:S01]  /*10e60*/  MOV R179, R177 ;  /* 0x000000b100b37202 */ /* 0x000fe20000000f00 */
[----:B-1----:R-:W-:Y:S02]  /*10e70*/  FFMA.FTZ R3, R127, c[0x0][0x2d0], -R5 ;  /* 0x0000b4007f037a23 */ /* 0x002fe40000010805 */
        /* <DEDUP_REMOVED lines=27> */
[----:B------:R-:W-:Y:S01]  /*11030*/  MUFU.EX2 R24, R4 ;  /* 0x0000000400187308 */ /* 0x000fe20000000800 */
[----:B------:R-:W-:Y:S01]  /*11040*/  IMAD.MOV.U32 R176, RZ, RZ, R116 ;  /* 0x000000ffffb07224 */ /* 0x000fe200078e0074 */
[----:B------:R-:W-:Y:S01]  /*11050*/  MOV R116, R117 ;  /* 0x0000007500747202 */ /* 0x000fe20000000f00 */
[----:B------:R-:W-:Y:S01]  /*11060*/  IMAD.MOV.U32 R122, RZ, RZ, R123 ;  /* 0x000000ffff7a7224 */ /* 0x000fe200078e007b */
[C---:B------:R-:W-:Y:S01]  /*11070*/  HMMA.16816.F32.BF16 R40, R8.reuse, R22, R40 ;  /* 0x000000160828723c */ /* 0x040fe20000041828 */
[----:B------:R-:W-:Y:S01]  /*11080*/  IMAD.MOV.U32 R123, RZ, RZ, R155 ;  /* 0x000000ffff7b7224 */ /* 0x000fe200078e009b */
[----:B------:R-:W-:Y:S01]  /*11090*/  MOV R155, R236 ;  /* 0x000000ec009b7202 */ /* 0x000fe20000000f00 */
[----:B------:R-:W-:Y:S01]  /*110a0*/  IMAD.MOV.U32 R117, RZ, RZ, R118 ;  /* 0x000000ffff757224 */ /* 0x000fe200078e0076 */
[----:B------:R4:W5:Y:S01]  /*110b0*/  LDL.LU R237, [R1+0x60] ;  /* 0x0000600001ed7983 */ /* 0x0009620000300800 */
[----:B-1----:R-:W-:Y:S01]  /*110c0*/  FFMA.FTZ R3, R127, c[0x0][0x2d0], -R5 ;  /* 0x0000b4007f037a23 */ /* 0x002fe20000010805 */
[----:B------:R-:W-:Y:S01]  /*110d0*/  MOV R127, R183 ;  /* 0x000000b7007f7202 */ /* 0x000fe20000000f00 */
[----:B------:R-:W-:Y:S01]  /*110e0*/  IMAD.MOV.U32 R118, RZ, RZ, R119 ;  /* 0x000000ffff767224 */ /* 0x000fe200078e0077 */
[----:B------:R-:W-:Y:S01]  /*110f0*/  MOV R119, R120 ;  /* 0x0000007800777202 */ /* 0x000fe20000000f00 */
[----:B------:R-:W-:Y:S01]  /*11100*/  IMAD.MOV.U32 R225, RZ, RZ, R186 ;  /* 0x000000ffffe17224 */ /* 0x000fe200078e00ba */
[----:B------:R1:W3:Y:S01]  /*11110*/  MUFU.EX2 R27, R3 ;  /* 0x00000003001b7308 */ /* 0x0002e20000000800 */
[----:B------:R-:W-:Y:S01]  /*11120*/  IMAD.MOV.U32 R120, RZ, RZ, R121 ;  /* 0x000000ffff787224 */ /* 0x000fe200078e0079 */
[C---:B------:R-:W-:Y:S01]  /*11130*/  HMMA.16816.F32.BF16 R28, R8.reuse, R14, R28 ;  /* 0x0000000e081c723c */ /* 0x040fe2000004181c */
        /* <DEDUP_REMOVED lines=11> */
[----:B-1----:R-:W-:Y:S01]  /*111f0*/  FFMA.FTZ R3, R168, c[0x0][0x2d0], -R5 ;  /* 0x0000b400a8037a23 */ /* 0x002fe20000010805 */
        /* <DEDUP_REMOVED lines=12> */
[----:B------:R-:W-:Y:S01]  /*112c0*/  LDSM.16.MT88.4 R168, [R231+0x3100] ;  /* 0x00310000e7a8783b */ /* 0x000fe20000004200 */
[----:B------:R-:W-:-:S02]  /*112d0*/  IMAD.MOV.U32 R179, RZ, RZ, R117 ;  /* 0x000000ffffb37224 */ /* 0x000fc400078e0075 */
[----:B------:R-:W-:Y:S02]  /*112e0*/  IMAD.MOV.U32 R116, RZ, RZ, R121 ;  /* 0x000000ffff747224 */ /* 0x000fe400078e0079 */
[----:B------:R-:W-:Y:S02]  /*112f0*/  IMAD.MOV.U32 R177, RZ, RZ, R118 ;  /* 0x000000ffffb17224 */ /* 0x000fe400078e0076 */
[----:B------:R-:W-:Y:S02]  /*11300*/  IMAD.MOV.U32 R119, RZ, RZ, R155 ;  /* 0x000000ffff777224 */ /* 0x000fe400078e009b */
[----:B------:R-:W-:Y:S02]  /*11310*/  IMAD.MOV.U32 R75, RZ, RZ, R185 ;  /* 0x000000ffff4b7224 */ /* 0x000fe400078e00b9 */
[----:B-1----:R-:W-:Y:S01]  /*11320*/  FFMA.FTZ R3, R79, c[0x0][0x2d0], -R5 ;  /* 0x0000b4004f037a23 */ /* 0x002fe20000010805 */
        /* <DEDUP_REMOVED lines=8> */
[----:B------:R-:W-:Y:S01]  /*113b0*/  IMAD.MOV.U32 R185, RZ, RZ, R124 ;  /* 0x000000ffffb97224 */ /* 0x000fe200078e007c */
[----:B------:R-:W-:Y:S01]  /*113c0*/  LDSM.16.MT88.4 R16, [R230+0x3100] ;  /* 0x00310000e610783b */ /* 0x000fe20000004200 */
        /* <DEDUP_REMOVED lines=12> */
[----:B------:R-:W-:Y:S01]  /*11490*/  IMAD.MOV.U32 R180, RZ, RZ, R178 ;  /* 0x000000ffffb47224 */ /* 0x000fe200078e00b2 */
[----:B------:R1:W1:Y:S01]  /*114a0*/  MUFU.EX2 R25, R3 ;  /* 0x0000000300197308 */ /* 0x0002620000000800 */
[----:B------:R-:W-:Y:S01]  /*114b0*/  IMAD.MOV.U32 R187, RZ, RZ, R182 ;  /* 0x000000ffffbb7224 */ /* 0x000fe200078e00b6 */
[----:B------:R-:W-:Y:S01]  /*114c0*/  MOV R182, R177 ;  /* 0x000000b100b67202 */ /* 0x000fe20000000f00 */
[----:B------:R-:W-:Y:S02]  /*114d0*/  IMAD.MOV.U32 R178, RZ, RZ, R118 ;  /* 0x000000ffffb27224 */ /* 0x000fe400078e0076 */
[----:B------:R-:W-:Y:S02]  /*114e0*/  FFMA.FTZ R5, R79, c[0x0][0x2d0], -R7 ;  /* 0x0000b4004f057a23 */ /* 0x000fe40000010807 */
[--C-:B------:R-:W-:Y:S01]  /*114f0*/  FFMA.FTZ R4, R75, c[0x0][0x2d0], -R0.reuse ;  /* 0x0000b4004b047a23 */ /* 0x100fe20000010800 */
[----:B------:R-:W-:Y:S01]  /*11500*/  MOV R120, R154 ;  /* 0x0000009a00787202 */ /* 0x000fe20000000f00 */
[----:B------:R-:W-:Y:S01]  /*11510*/  IMAD.MOV.U32 R119, RZ, RZ, R123 ;  /* 0x000000ffff777224 */ /* 0x000fe200078e007b */
[----:B------:R4:W5:Y:S01]  /*11520*/  LDL.LU R235, [R1+0x58] ;  /* 0x0000580001eb7983 */ /* 0x0009620000300800 */
[----:B------:R-:W-:-:S02]  /*11530*/  FFMA.FTZ R6, R73, c[0x0][0x2d0], -R0 ;  /* 0x0000b40049067a23 */ /* 0x000fc40000010800 */
[--C-:B------:R-:W-:Y:S02]  /*11540*/  FFMA.FTZ R12, R74, c[0x0][0x2d0], -R0.reuse ;  /* 0x0000b4004a0c7a23 */ /* 0x100fe40000010800 */
[----:B------:R-:W-:Y:S02]  /*11550*/  FFMA.FTZ R13, R226, c[0x0][0x2d0], -R0 ;  /* 0x0000b400e20d7a23 */ /* 0x000fe40000010800 */
[----:B------:R-:W-:Y:S02]  /*11560*/  FADD.FTZ R21, R127, R252 ;  /* 0x000000fc7f157221 */ /* 0x000fe40000010000 */
[----:B------:R-:W-:Y:S02]  /*11570*/  IMAD.MOV.U32 R177, RZ, RZ, R117 ;  /* 0x000000ffffb17224 */ /* 0x000fe400078e0075 */
[----:B------:R-:W-:Y:S02]  /*11580*/  FADD.FTZ R0, R126, R225 ;  /* 0x000000e17e007221 */ /* 0x000fe40000010000 */
[----:B------:R-:W-:-:S02]  /*11590*/  IMAD.MOV.U32 R127, RZ, RZ, R179 ;  /* 0x000000ffff7f7224 */ /* 0x000fc400078e00b3 */
[----:B------:R-:W-:Y:S02]  /*115a0*/  IMAD.MOV.U32 R121, RZ, RZ, R152 ;  /* 0x000000ffff797224 */ /* 0x000fe400078e0098 */
[----:B-1----:R-:W-:Y:S02]  /*115b0*/  FFMA.FTZ R3, R139, c[0x0][0x2d0], -R7 ;  /* 0x0000b4008b037a23 */ /* 0x002fe40000010807 */
[----:B------:R-:W-:Y:S02]  /*115c0*/  FADD.FTZ R20, R173, R172 ;  /* 0x000000acad147221 */ /* 0x000fe40000010000 */
[----:B------:R-:W-:Y:S01]  /*115d0*/  IMAD.MOV.U32 R82, RZ, RZ, R176 ;  /* 0x000000ffff527224 */ /* 0x000fe200078e00b0 */
[----:B------:R-:W-:Y:S01]  /*115e0*/  MOV R226, R124 ;  /* 0x0000007c00e27202 */ /* 0x000fe20000000f00 */
[----:B------:R-:W-:Y:S01]  /*115f0*/  IMAD.MOV.U32 R122, RZ, RZ, R153 ;  /* 0x000000ffff7a7224 */ /* 0x000fe200078e0099 */
[----:B------:R1:W-:Y:S01]  /*11600*/  MUFU.EX2 R15, R5 ;  /* 0x00000005000f7308 */ /* 0x0003e20000000800 */
[----:B------:R-:W-:Y:S01]  /*11610*/  FFMA.FTZ R7, R72, c[0x0][0x2d0], -R7 ;  /* 0x0000b40048077a23 */ /* 0x000fe20000010807 */
[----:B------:R-:W-:Y:S01]  /*11620*/  MOV R72, R178 ;  /* 0x000000b200487202 */ /* 0x000fe20000000f00 */
[----:B------:R-:W-:-:S02]  /*11630*/  IMAD.MOV.U32 R83, RZ, RZ, R119 ;  /* 0x000000ffff537224 */ /* 0x000fc400078e0077 */
[----:B------:R-:W-:Y:S02]  /*11640*/  FADD.FTZ R22, R175, R174 ;  /* 0x000000aeaf167221 */ /* 0x000fe40000010000 */
[----:B------:R-:W-:Y:S01]  /*11650*/  IMAD.MOV.U32 R124, RZ, RZ, R177 ;  /* 0x000000ffff7c7224 */ /* 0x000fe200078e00b1 */
[----:B------:R2:W-:Y:S01]  /*11660*/  MUFU.EX2 R11, R4 ;  /* 0x00000004000b7308 */ /* 0x0005e20000000800 */
[----:B------:R-:W-:Y:S01]  /*11670*/  IMAD.MOV.U32 R117, RZ, RZ, R121 ;  /* 0x000000ffff757224 */ /* 0x000fe200078e0079 */
[----:B------:R-:W-:Y:S01]  /*11680*/  MOV R118, R122 ;  /* 0x0000007a00767202 */ /* 0x000fe20000000f00 */
[----:B------:R-:W-:Y:S02]  /*11690*/  IMAD.MOV.U32 R116, RZ, RZ, R120 ;  /* 0x000000ffff747224 */ /* 0x000fe400078e0078 */
[----:B------:R-:W-:Y:S01]  /*116a0*/  IMAD.MOV.U32 R131, RZ, RZ, R234 ;  /* 0x000000ffff837224 */ /* 0x000fe200078e00ea */
[----:B------:R-:W-:Y:S02]  /*116b0*/  MOV R73, R181 ;  /* 0x000000b500497202 */ /* 0x000fe40000000f00 */
[----:B------:R-:W-:Y:S01]  /*116c0*/  MUFU.EX2 R9, R6 ;  /* 0x0000000600097308 */ /* 0x000fe20000000800 */
[----:B-1----:R-:W-:Y:S01]  /*116d0*/  FADD.FTZ R5, R127, R0 ;  /* 0x000000007f057221 */ /* 0x002fe20000010000 */
[----:B------:R-:W1:Y:S01]  /*116e0*/  LDSM.16.MT88.4 R152, [R228+0x3100] ;  /* 0x00310000e498783b */ /* 0x000e620000004200 */
[----:B------:R-:W-:-:S02]  /*116f0*/  FADD.FTZ R0, R76, R22 ;  /* 0x000000164c007221 */ /* 0x000fc40000010000 */
[----:B------:R-:W-:-:S03]  /*11700*/  IMAD.MOV.U32 R77, RZ, RZ, R124 ;  /* 0x000000ffff4d7224 */ /* 0x000fc600078e007c */
[----:B------:R3:W1:Y:S01]  /*11710*/  MUFU.EX2 R23, R3 ;  /* 0x0000000300177308 */ /* 0x0006620000000800 */
[----:B--2---:R-:W-:Y:S01]  /*11720*/  FADD.FTZ R4, R82, R20 ;  /* 0x0000001452047221 */ /* 0x004fe20000010000 */
[----:B------:R-:W-:Y:S01]  /*11730*/  MOV R79, R117 ;  /* 0x00000075004f7202 */ /* 0x000fe20000000f00 */
[----:B------:R-:W-:Y:S01]  /*11740*/  FADD.FTZ R5, R72, R5 ;  /* 0x0000000548057221 */ /* 0x000fe20000010000 */
[----:B------:R-:W2:Y:S01]  /*11750*/  LDSM.16.MT88.4 R120, [R229+0x3100] ;  /* 0x00310000e578783b */ /* 0x000ea20000004200 */
[----:B------:R-:W-:Y:S02]  /*11760*/  FADD.FTZ R4, R226, R4 ;  /* 0x00000004e2047221 */ /* 0x000fe40000010000 */
[----:B------:R-:W-:Y:S02]  /*11770*/  IMAD.MOV.U32 R78, RZ, RZ, R116 ;  /* 0x000000ffff4e7224 */ /* 0x000fe400078e0074 */
[----:B------:R-:W-:Y:S02]  /*11780*/  IMAD.MOV.U32 R225, RZ, RZ, R183 ;  /* 0x000000ffffe17224 */ /* 0x000fe400078e00b7 */
[----:B------:R-:W-:-:S02]  /*11790*/  IMAD.MOV.U32 R75, RZ, RZ, R182 ;  /* 0x000000ffff4b7224 */ /* 0x000fc400078e00b6 */
[----:B------:R-:W-:Y:S01]  /*117a0*/  IMAD.MOV.U32 R74, RZ, RZ, R180 ;  /* 0x000000ffff4a7224 */ /* 0x000fe200078e00b4 */
[----:B------:R1:W1:Y:S01]  /*117b0*/  MUFU.EX2 R14, R7 ;  /* 0x00000007000e7308 */ /* 0x0002620000000800 */
[----:B------:R4:W5:Y:S01]  /*117c0*/  LDL.LU R234, [R1+0x54] ;  /* 0x0000540001ea7983 */ /* 0x0009620000300800 */
[----:B---3--:R-:W-:Y:S01]  /*117d0*/  FADD.FTZ R3, R83, R21 ;  /* 0x0000001553037221 */ /* 0x008fe20000010000 */
[----:B------:R-:W-:Y:S01]  /*117e0*/  MOV R182, R131 ;  /* 0x0000008300b67202 */ /* 0x000fe20000000f00 */
[----:B------:R-:W-:Y:S02]  /*117f0*/  IMAD.MOV.U32 R183, RZ, RZ, R118 ;  /* 0x000000ffffb77224 */ /* 0x000fe400078e0076 */
[----:B------:R-:W-:Y:S02]  /*11800*/  IMAD.MOV.U32 R181, RZ, RZ, R129 ;  /* 0x000000ffffb57224 */ /* 0x000fe400078e0081 */
[----:B------:R-:W-:Y:S01]  /*11810*/  IMAD.MOV.U32 R72, RZ, RZ, R73 ;  /* 0x000000ffff487224 */ /* 0x000fe200078e0049 */
[----:B------:R-:W-:Y:S01]  /*11820*/  MOV R226, R184 ;  /* 0x000000b800e27202 */ /* 0x000fe20000000f00 */
[----:B------:R-:W-:Y:S01]  /*11830*/  FADD.FTZ R6, R187, R3 ;  /* 0x00000003bb067221 */ /* 0x000fe20000010000 */
[----:B------:R-:W-:Y:S01]  /*11840*/  MUFU.EX2 R10, R12 ;  /* 0x0000000c000a7308 */ /* 0x000fe20000000800 */
[----:B------:R-:W-:Y:S01]  /*11850*/  FADD.FTZ R3, R186, R0 ;  /* 0x00000000ba037221 */ /* 0x000fe20000010000 */
[----:B------:R4:W5:Y:S01]  /*11860*/  LDL.LU R233, [R1+0x50] ;  /* 0x0000500001e97983 */ /* 0x0009620000300800 */
[----:B------:R-:W-:-:S02]  /*11870*/  FADD.FTZ R0, R77, R5 ;  /* 0x000000054d007221 */ /* 0x000fc40000010000 */
[----:B------:R-:W-:Y:S02]  /*11880*/  FADD.FTZ R5, R227, R4 ;  /* 0x00000004e3057221 */ /* 0x000fe40000010000 */
[----:B------:R-:W-:Y:S01]  /*11890*/  IMAD.MOV.U32 R180, RZ, RZ, R130 ;  /* 0x000000ffffb47224 */ /* 0x000fe200078e0082 */
[----:B------:R-:W-:Y:S01]  /*118a0*/  MOV R73, R74 ;  /* 0x0000004a00497202 */ /* 0x000fe20000000f00 */
[----:B------:R-:W-:Y:S01]  /*118b0*/  FADD.FTZ R4, R78, R6 ;  /* 0x000000064e047221 */ /* 0x000fe20000010000 */
[----:B------:R-:W3:Y:S01]  /*118c0*/  MUFU.EX2 R13, R13 ;  /* 0x0000000d000d7308 */ /* 0x000ee20000000800 */
[----:B------:R-:W-:Y:S01]  /*118d0*/  FADD.FTZ R3, R79, R3 ;  /* 0x000000034f037221 */ /* 0x000fe20000010000 */
[----:B------:R4:W5:Y:S01]  /*118e0*/  LDL.LU R232, [R1+0x4c] ;  /* 0x00004c0001e87983 */ /* 0x0009620000300800 */
[----:B------:R-:W-:Y:S02]  /*118f0*/  FADD.FTZ R0, R183, R0 ;  /* 0x00000000b7007221 */ /* 0x000fe40000010000 */
[----:B------:R-:W-:Y:S01]  /*11900*/  FADD.FTZ R8, R248, R5 ;  /* 0x00000005f8087221 */ /* 0x000fe20000010000 */
[----:B------:R4:W5:Y:S01]  /*11910*/  LDL.LU R139, [R1+0x48] ;  /* 0x00004800018b7983 */ /* 0x0009620000300800 */
[----:B-1----:R-:W-:Y:S01]  /*11920*/  FADD.FTZ R7, R182, R4 ;  /* 0x00000004b6077221 */ /* 0x002fe20000010000 */
[----:B------:R-:W-:Y:S01]  /*11930*/  F2FP.BF16.PACK_AB R128, R57, R60 ;  /* 0x0000003c3980723e */ /* 0x000fe200000010ff */
[----:B------:R-:W-:Y:S01]  /*11940*/  FADD.FTZ R6, R180, R3 ;  /* 0x00000003b4067221 */ /* 0x000fe20000010000 */
[----:B------:R-:W-:Y:S01]  /*11950*/  F2FP.BF16.PACK_AB R129, R27, R44 ;  /* 0x0000002c1b81723e */ /* 0x000fe200000010ff */
[----:B------:R-:W-:Y:S01]  /*11960*/  IMAD.MOV.U32 R74, RZ, RZ, R75 ;  /* 0x000000ffff4a7224 */ /* 0x000fe200078e004b */
[----:B------:R-:W-:Y:S01]  /*11970*/  F2FP.BF16.PACK_AB R130, R45, R56 ;  /* 0x000000382d82723e */ /* 0x000fe200000010ff */
[----:B------:R-:W-:Y:S01]  /*11980*/  FADD.FTZ R5, R181, R0 ;  /* 0x00000000b5057221 */ /* 0x000fe20000010000 */
[----:B------:R-:W-:Y:S01]  /*11990*/  F2FP.BF16.PACK_AB R131, R25, R26 ;  /* 0x0000001a1983723e */ /* 0x000fe200000010ff */
[----:B------:R-:W-:Y:S01]  /*119a0*/  FADD.FTZ R4, R250, R8 ;  /* 0x00000008fa047221 */ /* 0x000fe20000010000 */
[----:B------:R-:W-:Y:S01]  /*119b0*/  F2FP.BF16.PACK_AB R184, R23, R24 ;  /* 0x0000001817b8723e */ /* 0x000fe200000010ff */
[----:B------:R-:W-:Y:S01]  /*119c0*/  IMAD.MOV.U32 R75, RZ, RZ, R225 ;  /* 0x000000ffff4b7224 */ /* 0x000fe200078e00e1 */
[----:B------:R-:W-:Y:S01]  /*119d0*/  F2FP.BF16.PACK_AB R186, R14, R15 ;  /* 0x0000000f0eba723e */ /* 0x000fe200000010ff */
[----:B------:R-:W-:Y:S01]  /*119e0*/  FADD.FTZ R3, R72, R7 ;  /* 0x0000000748037221 */ /* 0x000fe20000010000 */
[----:B---3--:R-:W-:Y:S01]  /*119f0*/  F2FP.BF16.PACK_AB R187, R13, R11 ;  /* 0x0000000b0dbb723e */ /* 0x008fe200000010ff */
[----:B------:R-:W-:Y:S01]  /*11a00*/  FADD.FTZ R0, R73, R6 ;  /* 0x0000000649007221 */ /* 0x000fe20000010000 */
[----:B------:R-:W-:Y:S01]  /*11a10*/  HMMA.16816.F32.BF16 R140, R128, R152, R140 ;  /* 0x00000098808c723c */ /* 0x000fe2000004188c */
[----:B------:R-:W-:Y:S01]  /*11a20*/  IMAD.MOV.U32 R225, RZ, RZ, R185 ;  /* 0x000000ffffe17224 */ /* 0x000fe200078e00b9 */
[----:B------:R-:W-:Y:S01]  /*11a30*/  F2FP.BF16.PACK_AB R185, R10, R9 ;  /* 0x000000090ab9723e */ /* 0x000fe200000010ff */
        /* <DEDUP_REMOVED lines=18> */
[C---:B--2---:R-:W-:Y:S01]  /*11b60*/  HMMA.16816.F32.BF16 R176, R128.reuse, R120, R92 ;  /* 0x0000007880b0723c */ /* 0x044fe2000004185c */
        /* <DEDUP_REMOVED lines=85> */
[----:B------:R-:W2:Y:S04]  /*120c0*/  LDL.LU R225, [R1+0x30] ;  /* 0x0000300001e17983 */ /* 0x000ea80000300800 */
[----:B------:R-:W3:Y:S04]  /*120d0*/  LDL.LU.64 R72, [R1+0x38] ;  /* 0x0000380001487983 */ /* 0x000ee80000300a00 */
[----:B----4-:R-:W4:Y:S01]  /*120e0*/  LDL.LU.64 R74, [R1+0x40] ;  /* 0x00004000014a7983 */ /* 0x010f220000300a00 */
        /* <DEDUP_REMOVED lines=11> */
.L_x_865:
[----:B------:R-:W2:Y:S01]  /*121a0*/  LDL.64 R72, [R1+0x18] ;  /* 0x0000180001487983 */ /* 0x000ea20000100a00 */
[----:B------:R-:W-:Y:S04]  /*121b0*/  DEPBAR.LE SB0, 0x0 ;  /* 0x000080000000791a */ /* 0x000fe80000000000 */
[----:B------:R-:W-:Y:S01]  /*121c0*/  SHF.R.S32.HI R2, RZ, 0x1f, R246 ;  /* 0x0000001fff027819 */ /* 0x000fe200000114f6 */
[----:B------:R-:W-:Y:S01]  /*121d0*/  BAR.SYNC.DEFER_BLOCKING 0x0 ;  /* 0x0000000000007b1d */ /* 0x000fe20000010000 */
[----:B------:R-:W-:Y:S01]  /*121e0*/  IMAD.WIDE.U32 R84, R246, c[0x0][0x208], RZ ;  /* 0x00008200f6547a25 */ /* 0x000fe200078e00ff */
[----:B------:R-:W-:Y:S02]  /*121f0*/  MOV R105, 0x5 ;  /* 0x0000000500697802 */ /* 0x000fe40000000f00 */
[----:B------:R-:W-:Y:S01]  /*12200*/  MOV R104, c[0x0][0x208] ;  /* 0x0000820000687a02 */ /* 0x000fe20000000f00 */
[----:B------:R-:W-:Y:S01]  /*12210*/  IMAD R2, R2, c[0x0][0x208], RZ ;  /* 0x0000820002027a24 */ /* 0x000fe200078e02ff */
[----:B------:R-:W-:Y:S02]  /*12220*/  MOV R247, c[0x0][0x1e0] ;  /* 0x0000780000f77a02 */ /* 0x000fe40000000f00 */
[----:B------:R-:W-:Y:S01]  /*12230*/  SHF.L.U64.HI R104, R104, R105, c[0x0][0x20c] ;  /* 0x0000830068687619 */ /* 0x000fe20000010269 */
        /* <DEDUP_REMOVED lines=52> */
[-C--:B------:R-:W-:Y:S02]  /*12580*/  IADD3.X R89, R91, R104.reuse, RZ, P0, !PT ;  /* 0x000000685b597210 */ /* 0x080fe400007fe4ff */
[----:B------:R-:W-:Y:S04]  /*12590*/  IADD3 R94, P1, R88, UR4, RZ ;  /* 0x00000004585e7c10 */ /* 0x000fe8000ff3e0ff */
[-C--:B---3--:R-:W-:Y:S01]  /*125a0*/  HMMA.16816.F32.BF16 R84, R112, R96.reuse, RZ ;  /* 0x000000607054723c */ /* 0x088fe200000418ff */
[----:B------:R1:W-:Y:S03]  /*125b0*/  LDGSTS.E.BYPASS.LTC128B.128 [R245+0x900], [R88.64], !P3 ;  /* 0x0090000058f57fae */ /* 0x0003e6000d901d46 */
[-C--:B------:R-:W-:Y:S02]  /*125c0*/  IADD3.X R95, R89, R104.reuse, RZ, P1, !PT ;  /* 0x00000068595f7210 */ /* 0x080fe40000ffe4ff */
[----:B------:R-:W-:Y:S03]  /*125d0*/  IADD3 R92, P0, R94, UR4, RZ ;  /* 0x000000045e5c7c10 */ /* 0x000fe6000ff1e0ff */
[----:B------:R2:W-:Y:S03]  /*125e0*/  LDGSTS.E.BYPASS.LTC128B.128 [R245+0x1100], [R94.64], !P3 ;  /* 0x011000005ef57fae */ /* 0x0005e6000d901d46 */
[-C--:B------:R-:W-:Y:S02]  /*125f0*/  IADD3.X R93, R95, R104.reuse, RZ, P0, !PT ;  /* 0x000000685f5d7210 */ /* 0x080fe400007fe4ff */
[----:B------:R-:W-:Y:S03]  /*12600*/  IADD3 R100, P1, R92, UR4, RZ ;  /* 0x000000045c647c10 */ /* 0x000fe6000ff3e0ff */
[----:B------:R2:W-:Y:S01]  /*12610*/  LDGSTS.E.BYPASS.LTC128B.128 [R245+0x1900], [R92.64], !P3 ;  /* 0x019000005cf57fae */ /* 0x0005e2000d901d46 */
[-C--:B------:R-:W-:Y:S02]  /*12620*/  IADD3.X R101, R93, R104.reuse, RZ, P1, !PT ;  /* 0x000000685d657210 */ /* 0x080fe40000ffe4ff */
[----:B------:R-:W-:Y:S04]  /*12630*/  IADD3 R102, P0, R100, UR4, RZ ;  /* 0x0000000464667c10 */ /* 0x000fe8000ff1e0ff */
[-C--:B------:R-:W-:Y:S01]  /*12640*/  IADD3.X R103, R101, R104.reuse, RZ, P0, !PT ;  /* 0x0000006865677210 */ /* 0x080fe200007fe4ff */
[----:B------:R3:W-:Y:S01]  /*12650*/  LDGSTS.E.BYPASS.LTC128B.128 [R245+0x2100], [R100.64], !P3 ;  /* 0x0210000064f57fae */ /* 0x0007e2000d901d46 */
[C---:B-1----:R-:W-:Y:S07]  /*12660*/  HMMA.16816.F32.BF16 R88, R108.reuse, R96, RZ ;  /* 0x000000606c58723c */ /* 0x042fee00000418ff */
[----:B------:R4:W-:Y:S01]  /*12670*/  LDGSTS.E.BYPASS.LTC128B.128 [R245+0x2900], [R102.64], !P3 ;  /* 0x0290000066f57fae */ /* 0x0009e2000d901d46 */
[-C--:B--2---:R-:W-:Y:S08]  /*12680*/  HMMA.16816.F32.BF16 R92, R108, R98.reuse, RZ ;  /* 0x000000626c5c723c */ /* 0x084ff000000418ff */
[C---:B------:R-:W-:Y:S04]  /*12690*/  HMMA.16816.F32.BF16 R96, R112.reuse, R98, RZ ;  /* 0x000000627060723c */ /* 0x040fe800000418ff */
[----:B---3--:R-:W-:Y:S04]  /*126a0*/  IADD3 R100, P0, R102, UR4, RZ ;  /* 0x0000000466647c10 */ /* 0x008fe8000ff1e0ff */
[----:B------:R-:W-:Y:S02]  /*126b0*/  IADD3.X R101, R103, R104, RZ, P0, !PT ;  /* 0x0000006867657210 */ /* 0x000fe400007fe4ff */
        /* <DEDUP_REMOVED lines=353> */
[----:B------:R-:W-:Y:S01]  /*13cd0*/  MOV R248, 0x5 ;  /* 0x0000000500f87802 */ /* 0x000fe20000000f00 */
        /* <DEDUP_REMOVED lines=21> */
[--C-:B------:R-:W-:Y:S01]  /*13e30*/  FFMA.FTZ R57, R57, c[0x0][0x2d0], -R138.reuse ;  /* 0x0000b40039397a23 */ /* 0x100fe2000001088a */
[----:B--2---:R-:W-:Y:S01]  /*13e40*/  @P0 SHF.L.U64.HI R12, R247, R248, c[0x0][0x1e4] ;  /* 0x00007900f70c0619 */ /* 0x004fe200000102f8 */
        /* <DEDUP_REMOVED lines=12> */
[C---:B------:R-:W-:Y:S01]  /*13f10*/  FMUL.FTZ R130, R0.reuse, R130 ;  /* 0x0000008200827220 */ /* 0x040fe20000410000 */
[----:B---3--:R-:W-:Y:S01]  /*13f20*/  @P0 IADD3 R10, P2, R13, R4, RZ ;  /* 0x000000040d0a0210 */ /* 0x008fe20007f5e0ff */
[----:B------:R-:W-:Y:S02]  /*13f30*/  FMUL.FTZ R131, R0, R131 ;  /* 0x0000008300837220 */ /* 0x000fe40000410000 */
[--C-:B------:R-:W-:Y:S01]  /*13f40*/  FFMA.FTZ R93, R93, c[0x0][0x2d0], -R138.reuse ;  /* 0x0000b4005d5d7a23 */ /* 0x100fe2000001088a */
[----:B------:R-:W-:Y:S01]  /*13f50*/  @P0 IADD3 R8, P1, R13, R10, RZ ;  /* 0x0000000a0d080210 */ /* 0x000fe20007f3e0ff */
[--C-:B------:R-:W-:Y:S01]  /*13f60*/  FFMA.FTZ R90, R90, c[0x0][0x2d0], -R3.reuse ;  /* 0x0000b4005a5a7a23 */ /* 0x100fe20000010803 */
[----:B------:R3:W3:Y:S01]  /*13f70*/  MUFU.EX2 R201, R15 ;  /* 0x0000000f00c97308 */ /* 0x0006e20000000800 */
[--C-:B------:R-:W-:Y:S02]  /*13f80*/  FFMA.FTZ R25, R25, c[0x0][0x2d0], -R138.reuse ;  /* 0x0000b40019197a23 */ /* 0x100fe4000001088a */
[--C-:B------:R-:W-:Y:S01]  /*13f90*/  FFMA.FTZ R26, R26, c[0x0][0x2d0], -R3.reuse ;  /* 0x0000b4001a1a7a23 */ /* 0x100fe20000010803 */
[----:B--2---:R-:W-:Y:S01]  /*13fa0*/  @P0 IADD3 R6, P4, R13, R8, RZ ;  /* 0x000000080d060210 */ /* 0x004fe20007f9e0ff */
[----:B----4-:R-:W-:Y:S02]  /*13fb0*/  FMUL.FTZ R14, R0, R150 ;  /* 0x00000096000e7220 */ /* 0x010fe40000410000 */
[--C-:B------:R-:W-:Y:S03]  /*13fc0*/  FFMA.FTZ R27, R27, c[0x0][0x2d0], -R3.reuse ;  /* 0x0000b4001b1b7a23 */ /* 0x100fe60000010803 */
[----:B------:R2:W-:Y:S01]  /*13fd0*/  MUFU.EX2 R202, R24 ;  /* 0x0000001800ca7308 */ /* 0x0005e20000000800 */
[--C-:B------:R-:W-:Y:S02]  /*13fe0*/  FFMA.FTZ R91, R91, c[0x0][0x2d0], -R3.reuse ;  /* 0x0000b4005b5b7a23 */ /* 0x100fe40000010803 */
[--C-:B------:R-:W-:Y:S01]  /*13ff0*/  FFMA.FTZ R94, R94, c[0x0][0x2d0], -R3.reuse ;  /* 0x0000b4005e5e7a23 */ /* 0x100fe20000010803 */
[C---:B-1----:R-:W-:Y:S01]  /*14000*/  @P0 IADD3.X R11, R12.reuse, R5, RZ, P2, !PT ;  /* 0x000000050c0b0210 */ /* 0x042fe200017fe4ff */
[--C-:B------:R-:W-:Y:S01]  /*14010*/  FFMA.FTZ R95, R95, c[0x0][0x2d0], -R3.reuse ;  /* 0x0000b4005f5f7a23 */ /* 0x100fe20000010803 */
[----:B------:R-:W-:Y:S01]  /*14020*/  @P0 IADD3 R4, P2, R13, R6, RZ ;  /* 0x000000060d040210 */ /* 0x000fe20007f5e0ff */
[--C-:B------:R-:W-:Y:S01]  /*14030*/  FFMA.FTZ R31, R31, c[0x0][0x2d0], -R3.reuse ;  /* 0x0000b4001f1f7a23 */ /* 0x100fe20000010803 */
[----:B------:R-:W-:Y:S01]  /*14040*/  @P0 IADD3.X R9, R12, R11, RZ, P1, !PT ;  /* 0x0000000b0c090210 */ /* 0x000fe20000ffe4ff */
[----:B------:R1:W-:Y:S01]  /*14050*/  @P0 LDGSTS.E.BYPASS.LTC128B.128 [R245+0x4900], [R10.64], !P3 ;  /* 0x049000000af50fae */ /* 0x0003e2000d901d46 */
[----:B------:R4:W-:Y:S01]  /*14060*/  MUFU.EX2 R203, R25 ;  /* 0x0000001900cb7308 */ /* 0x0009e20000000800 */
[--C-:B------:R-:W-:Y:S01]  /*14070*/  FFMA.FTZ R28, R28, c[0x0][0x2d0], -R138.reuse ;  /* 0x0000b4001c1c7a23 */ /* 0x100fe2000001088a */
[----:B------:R-:W-:Y:S01]  /*14080*/  @P0 IADD3.X R7, R12, R9, RZ, P4, !PT ;  /* 0x000000090c070210 */ /* 0x000fe200027fe4ff */
[--C-:B------:R-:W-:Y:S02]  /*14090*/  FFMA.FTZ R29, R29, c[0x0][0x2d0], -R138.reuse ;  /* 0x0000b4001d1d7a23 */ /* 0x100fe4000001088a */
[----:B---3--:R-:W-:Y:S01]  /*140a0*/  FMUL.FTZ R15, R0, R151 ;  /* 0x00000097000f7220 */ /* 0x008fe20000410000 */
[----:B------:R-:W-:Y:S01]  /*140b0*/  @P0 IADD3.X R5, R12, R7, RZ, P2, !PT ;  /* 0x000000070c050210 */ /* 0x000fe200017fe4ff */
[----:B------:R3:W-:Y:S01]  /*140c0*/  @P0 LDGSTS.E.BYPASS.LTC128B.128 [R245+0x5100], [R8.64], !P3 ;  /* 0x0510000008f50fae */ /* 0x0007e2000d901d46 */
[--C-:B------:R-:W-:Y:S02]  /*140d0*/  FFMA.FTZ R30, R30, c[0x0][0x2d0], -R3.reuse ;  /* 0x0000b4001e1e7a23 */ /* 0x100fe40000010803 */
        /* <DEDUP_REMOVED lines=9> */
[----:B----4-:R-:W-:Y:S01]  /*14170*/  FMUL.FTZ R25, R133, R161 ;  /* 0x000000a185197220 */ /* 0x010fe20000410000 */
[----:B-1----:R-:W-:Y:S01]  /*14180*/  @P0 IADD3 R10, P1, R13, R4, RZ ;  /* 0x000000040d0a0210 */ /* 0x002fe20007f3e0ff */
[C---:B------:R-:W-:Y:S02]  /*14190*/  FMUL.FTZ R13, R133.reuse, R149 ;  /* 0x00000095850d7220 */ /* 0x040fe40000410000 */
        /* <DEDUP_REMOVED lines=154> */
[----:B------:R-:W2:Y:S04]  /*14b40*/  LDL.LU R150, [R1+0x4] ;  /* 0x0000040001967983 */ /* 0x000ea80000300800 */
[----:B------:R-:W2:Y:S03]  /*14b50*/  LDL.LU R151, [R1+0x8] ;  /* 0x0000080001977983 */ /* 0x000ea60000300800 */
[-C--:B-1----:R-:W-:Y:S01]  /*14b60*/  HMMA.16816.F32.BF16 R20, R140, R152.reuse, R20 ;  /* 0x000000988c14723c */ /* 0x082fe20000041814 */
[----:B------:R-:W-:Y:S01]  /*14b70*/  MUFU.EX2 R205, R61 ;  /* 0x0000003d00cd7308 */ /* 0x000fe20000000800 */
[----:B---3--:R-:W-:Y:S06]  /*14b80*/  LDSM.16.MT88.4 R64, [R228+0x1100] ;  /* 0x00110000e440783b */ /* 0x008fec0000004200 */
[C---:B------:R-:W-:Y:S03]  /*14b90*/  HMMA.16816.F32.BF16 R24, R144.reuse, R152, R24 ;  /* 0x000000989018723c */ /* 0x040fe60000041818 */
[----:B------:R-:W-:Y:S01]  /*14ba0*/  MUFU.EX2 R181, R62 ;  /* 0x0000003e00b57308 */ /* 0x000fe20000000800 */
[----:B------:R-:W3:Y:S04]  /*14bb0*/  LDL.LU R153, [R1] ;  /* 0x0000000001997983 */ /* 0x000ee80000300800 */
        /* <DEDUP_REMOVED lines=316> */
[----:B------:R-:W-:Y:S01]  /*15f80*/  FADD.FTZ R3, R138, R3 ;  /* 0x000000038a037221 */ /* 0x000fe20000010000 */
[----:B------:R-:W-:Y:S01]  /*15f90*/  MOV R138, R2 ;  /* 0x00000002008a7202 */ /* 0x000fe20000000f00 */
[----:B------:R-:W-:Y:S02]  /*15fa0*/  FADD.FTZ R4, R193, R4 ;  /* 0x00000004c1047221 */ /* 0x000fe40000010000 */
[----:B------:R-:W-:Y:S03]  /*15fb0*/  FADD.FTZ R0, R67, R7 ;  /* 0x0000000743007221 */ /* 0x000fe60000010000 */
[----:B------:R-:W-:Y:S01]  /*15fc0*/  STL [R1+0x4], R4 ;  /* 0x0000040401007387 */ /* 0x000fe20000100800 */
[----:B------:R-:W-:Y:S03]  /*15fd0*/  FADD.FTZ R0, R66, R0 ;  /* 0x0000000042007221 */ /* 0x000fe60000010000 */
[----:B------:R1:W-:Y:S04]  /*15fe0*/  STL [R1+0x8], R3 ;  /* 0x0000080301007387 */ /* 0x0003e80000100800 */
[----:B------:R2:W-:Y:S01]  /*15ff0*/  STL [R1+0xc], R0 ;  /* 0x00000c0001007387 */ /* 0x0005e20000100800 */
[----:B-1----:R-:W-:Y:S02]  /*16000*/  MOV R3, R134 ;  /* 0x0000008600037202 */ /* 0x002fe40000000f00 */
[----:B--2---:R-:W-:Y:S01]  /*16010*/  MOV R0, R135 ;  /* 0x0000008700007202 */ /* 0x004fe20000000f00 */
[----:B------:R-:W-:-:S05]  /*16020*/  @P0 BRA `(.L_x_865) ;  /* 0xffffc17000000947 */ /* 0x000fca000383ffff */
.L_x_864:
[----:B----4-:R-:W2:Y:S04]  /*16030*/  LDL.LU R7, [R1] ;  /* 0x0000000001077983 */ /* 0x010ea80000300800 */
        /* <DEDUP_REMOVED lines=10> */
[----:B----4-:R-:W3:Y:S01]  /*160e0*/  SHFL.BFLY PT, R8, R9, 0x2, 0x1f ;  /* 0x0c401f0009087f89 */ /* 0x010ee200000e0000 */
[----:B-1----:R-:W-:-:S03]  /*160f0*/  FADD.FTZ R5, R5, R7 ;  /* 0x0000000705057221 */ /* 0x002fc60000010000 */
[----:B------:R-:W1:Y:S01]  /*16100*/  SHFL.BFLY PT, R7, R10, 0x2, 0x1f ;  /* 0x0c401f000a077f89 */ /* 0x000e6200000e0000 */
        /* <DEDUP_REMOVED lines=107> */
.L_x_834:
        /* <DEDUP_REMOVED lines=125> */
.L_x_867:
        /* <DEDUP_REMOVED lines=184> */
.L_x_866:
        /* <DEDUP_REMOVED lines=19> */
.L_x_868:
        /* <DEDUP_REMOVED lines=40> */
.L_x_870:
[----:B------:R-:W-:Y:S05]  /*17ec0*/  BSYNC B0 ;  /* 0x0000000000007941 */ /* 0x000fea0003800000 */
.L_x_869:
        /* <DEDUP_REMOVED lines=103> */
.L_x_871:
        /* <DEDUP_REMOVED lines=12> */
.L_x_1483:


//--------------------- .text._ZN7cutlass13device_kernelIN5flash19enable_sm80_to_sm89INS1_16FlashAttnFwdSm80INS1_25CollectiveMainloopFwdSm80ILi4ELi1ELb0EN4cute5tupleIJNS5_1CILi128EEENS7_ILi96EEENS7_ILi64EEEEEELi64ENS_10bfloat16_tEfNS_4arch4Sm80ELb0ELb1ELb0ELb0ELb0ELb0ELb1ELb0EEENS1_21CollectiveEpilogueFwdINS6_IJS8_SA_S9_EEENS6_IJNS7_ILi1EEESI_SI_EEESC_SE_Li128ELb0ELb1ELb0ELb0EEENS1_19SingleTileSchedulerILb0ELb0ELb1ELi128EEEEEEEEEvNT_6ParamsE --------------------------
	.section	.text._ZN7cutlass13device_kernelIN5flash19enable_sm80_to_sm89INS1_16FlashAttnFwdSm80INS1_25CollectiveMainloopFwdSm80ILi4ELi1ELb0EN4cute5tupleIJNS5_1CILi128EEENS7_ILi96EEENS7_ILi64EEEEEELi64ENS_10bfloat16_tEfNS_4arch4Sm80ELb0ELb1ELb0ELb0ELb0ELb0ELb1ELb0EEENS1_21CollectiveEpilogueFwdINS6_IJS8_SA_S9_EEENS6_IJNS7_ILi1EEESI_SI_EEESC_SE_Li128ELb0ELb1ELb0ELb0EEENS1_19SingleTileSchedulerILb0ELb0ELb1ELi128EEEEEEEEEvNT_6ParamsE,"ax",@progbits
	.sectioninfo	@"SHI_REGISTERS=255"
	.align	128
.text._ZN7cutlass13device_kernelIN5flash19enable_sm80_to_sm89INS1_16FlashAttnFwdSm80INS1_25CollectiveMainloopFwdSm80ILi4ELi1ELb0EN4cute5tupleIJNS5_1CILi128EEENS7_ILi96EEENS7_ILi64EEEEEELi64ENS_10bfloat16_tEfNS_4arch4Sm80ELb0ELb1ELb0ELb0ELb0ELb0ELb1ELb0EEENS1_21CollectiveEpilogueFwdINS6_IJS8_SA_S9_EEENS6_IJNS7_ILi1EEESI_SI_EEESC_SE_Li128ELb0ELb1ELb0ELb0EEENS1_19SingleTileSchedulerILb0ELb0ELb1ELi128EEEEEEEEEvNT_6ParamsE:
        .type           _ZN7cutlass13device_kernelIN5flash19enable_sm80_to_sm89INS1_16FlashAttnFwdSm80INS1_25CollectiveMainloopFwdSm80ILi4ELi1ELb0EN4cute5tupleIJNS5_1CILi128EEENS7_ILi96EEENS7_ILi64EEEEEELi64ENS_10bfloat16_tEfNS_4arch4Sm80ELb0ELb1ELb0ELb0ELb0ELb0ELb1ELb0EEENS1_21CollectiveEpilogueFwdINS6_IJS8_SA_S9_EEENS6_IJNS7_ILi1EEESI_SI_EEESC_SE_Li128ELb0ELb1ELb0ELb0EEENS1_19SingleTileSchedulerILb0ELb0ELb1ELi128EEEEEEEEEvNT_6ParamsE,@function
        .size           _ZN7cutlass13device_kernelIN5flash19enable_sm80_to_sm89INS1_16FlashAttnFwdSm80INS1_25CollectiveMainloopFwdSm80ILi4ELi1ELb0EN4cute5tupleIJNS5_1CILi128EEENS7_ILi96EEENS7_ILi64EEEEEELi64ENS_10bfloat16_tEfNS_4arch4Sm80ELb0ELb1ELb0ELb0ELb0ELb0ELb1ELb0EEENS1_21CollectiveEpilogueFwdINS6_IJS8_SA_S9_EEENS6_IJNS7_ILi1EEESI_SI_EEESC_SE_Li128ELb0ELb1ELb0ELb0EEENS1_19SingleTileSchedulerILb0ELb0ELb1ELi128EEEEEEEEEvNT_6ParamsE,(.L_x_1484 - _ZN7cutlass13device_kernelIN5flash19enable_sm80_to_sm89INS1_16FlashAttnFwdSm80INS1_25CollectiveMainloopFwdSm80ILi4ELi1ELb0EN4cute5tupleIJNS5_1CILi128EEENS7_ILi96EEENS7_ILi64EEEEEELi64ENS_10bfloat16_tEfNS_4arch4Sm80ELb0ELb1ELb0ELb0ELb0ELb0ELb1ELb0EEENS1_21CollectiveEpilogueFwdINS6_IJS8_SA_S9_EEENS6_IJNS7_ILi1EEESI_SI_EEESC_SE_Li128ELb0ELb1ELb0ELb0EEENS1_19SingleTileSchedulerILb0ELb0ELb1ELi128EEEEEEEEEvNT_6ParamsE)
        .other          _ZN7cutlass13device_kernelIN5flash19enable_sm80_to_sm89INS1_16FlashAttnFwdSm80INS1_25CollectiveMainloopFwdSm80ILi4ELi1ELb0EN4cute5tupleIJNS5_1CILi128EEENS7_ILi96EEENS7_ILi64EEEEEELi64ENS_10bfloat16_tEfNS_4arch4Sm80ELb0ELb1ELb0ELb0ELb0ELb0ELb1ELb0EEENS1_21CollectiveEpilogueFwdINS6_IJS8_SA_S9_EEENS6_IJNS7_ILi1EEESI_SI_EEESC_SE_Li128ELb0ELb1ELb0ELb0EEENS1_19SingleTileSchedulerILb0ELb0ELb1ELi128EEEEEEEEEvNT_6ParamsE,@"STO_CUDA_ENTRY STV_DEFAULT"
_ZN7cutlass13device_kernelIN5flash19enable_sm80_to_sm89INS1_16FlashAttnFwdSm80INS1_25CollectiveMainloopFwdSm80ILi4ELi1ELb0EN4cute5tupleIJNS5_1CILi128EEENS7_ILi96EEENS7_ILi64EEEEEELi64ENS_10bfloat16_tEfNS_4arch4Sm80ELb0ELb1ELb0ELb0ELb0ELb0ELb1ELb0EEENS1_21CollectiveEpilogueFwdINS6_IJS8_SA_S9_EEENS6_IJNS7_ILi1EEESI_SI_EEESC_SE_Li128ELb0ELb1ELb0ELb0EEENS1_19SingleTileSchedulerILb0ELb0ELb1ELi128EEEEEEEEEvNT_6ParamsE:
        /* <DEDUP_REMOVED lines=37> */
.L_x_873:
[----:B------:R-:W-:Y:S02]  /*0250*/  ULDC UR4, c[0x0][0x32c] ;  /* 0x0000cb0000047ab9 */ /* 0x000fe40000000800 */
[----:B------:R-:W-:-:S03]  /*0260*/  UISETP.NE.AND UP0, UPT, UR8, UR4, UPT ;  /* 0x000000040800728c */ /* 0x000fc6000bf05270 */
[----:B------:R-:W-:Y:S02]  /*0270*/  ULDC.64 UR4, c[0x0][0x330] ;  /* 0x0000cc0000047ab9 */ /* 0x000fe40000000a00 */
[----:B------:R-:W-:-:S06]  /*0280*/  UIMAD.WIDE.U32 UR10, UR6, UR4, URZ ;  /* 0x00000004060a72a5 */ /* 0x000fcc000f8e003f */
[----:B------:R-:W-:Y:S02]  /*0290*/  @UP0 USHF.R.U32.HI UR6, URZ, UR5, UR11 ;  /* 0x000000053f060299 */ /* 0x000fe4000801160b */
.L_x_874:
[----:B------:R-:W-:Y:S02]  /*02a0*/  ULDC UR4, c[0x0][0x32c] ;  /* 0x0000cb0000047ab9 */ /* 0x000fe40000000800 */
[----:B------:R-:W-:-:S06]  /*02b0*/  UIMAD UR4, UR6, UR4, UR4 ;  /* 0x00000004060472a4 */ /* 0x000fcc000f8e0204 */
[----:B------:R-:W-:-:S03]  /*02c0*/  IMNMX R0, R0, UR4, PT ;  /* 0x0000000400007c17 */ /* 0x000fc6000b800200 */
.L_x_872:
        /* <DEDUP_REMOVED lines=34> */
.L_x_876:
[----:B------:R-:W-:Y:S02]  /*04f0*/  ULDC UR4, c[0x0][0x32c] ;  /* 0x0000cb0000047ab9 */ /* 0x000fe40000000800 */
[----:B------:R-:W-:-:S03]  /*0500*/  UISETP.NE.AND UP0, UPT, UR4, 0x1, UPT ;  /* 0x000000010400788c */ /* 0x000fc6000bf05270 */
[----:B------:R-:W-:Y:S02]  /*0510*/  ULDC.64 UR4, c[0x0][0x330] ;  /* 0x0000cc0000047ab9 */ /* 0x000fe40000000a00 */
[----:B------:R-:W-:-:S06]  /*0520*/  UIMAD.WIDE.U32 UR12, UR10, UR4, URZ ;  /* 0x000000040a0c72a5 */ /* 0x000fcc000f8e003f */
[----:B------:R-:W-:Y:S02]  /*0530*/  @UP0 USHF.R.U32.HI UR10, URZ, UR5, UR13 ;  /* 0x000000053f0a0299 */ /* 0x000fe4000801160d */
.L_x_877:
[----:B------:R-:W-:Y:S02]  /*0540*/  ULDC UR4, c[0x0][0x32c] ;  /* 0x0000cb0000047ab9 */ /* 0x000fe40000000800 */
[----:B------:R-:W-:-:S04]  /*0550*/  UIMAD UR4, UR10, UR4, URZ ;  /* 0x000000040a0472a4 */ /* 0x000fc8000f8e023f */
[----:B------:R-:W-:-:S04]  /*0560*/  UISETP.LT.AND UP0, UPT, UR8, UR4, UPT ;  /* 0x000000040800728c */ /* 0x000fc8000bf01270 */
[----:B------:R-:W-:-:S04]  /*0570*/  USEL UR8, UR8, UR4, !UP0 ;  /* 0x0000000408087287 */ /* 0x000fc8000c000000 */
.L_x_875:
        /* <DEDUP_REMOVED lines=384> */
[----:B------:R-:W-:Y:S01]  /*1d80*/  HMMA.16816.F32.BF16 R96, R16, R50, R96 ;  /* 0x000000321060723c */ /* 0x000fe20000041860 */
[----:B------:R2:W-:Y:S01]  /*1d90*/  LDGSTS.E.BYPASS.LTC128B.128 [R231+0x1100], [R10.64], !P0 ;  /* 0x011000000ae77fae */ /* 0x0005e2000c101d4c */
[----:B------:R-:W-:-:S03]  /*1da0*/  IMAD.IADD R217, R0, 0x1, R223 ;  /* 0x0000000100d97824 */ /* 0x000fc600078e02df */
        /* <DEDUP_REMOVED lines=17> */
[----:B------:R-:W-:Y:S02]  /*1ec0*/  HMMA.16816.F32.BF16 R80, R16, R48, R80 ;  /* 0x000000301050723c */ /* 0x000fe40000041850 */
[----:B------:R-:W5:Y:S04]  /*1ed0*/  LDSM.16.M88.4 R72, [R218+0x5100] ;  /* 0x00510000da48783b */ /* 0x000f680000000200 */
[----:B------:R-:W-:Y:S02]  /*1ee0*/  LDSM.16.M88.4 R84, [R218+0x5900] ;  /* 0x00590000da54783b */ /* 0x000fe40000000200 */
[----:B------:R-:W-:Y:S02]  /*1ef0*/  HMMA.16816.F32.BF16 R68, R4, R70, R156 ;  /* 0x000000460444723c */ /* 0x000fe4000004189c */
[----:B------:R-:W-:Y:S04]  /*1f00*/  LDSM.16.M88.4 R64, [R218+0x3100] ;  /* 0x00310000da40783b */ /* 0x000fe80000000200 */
[----:B------:R-:W0:Y:S02]  /*1f10*/  LDGDEPBAR ;  /* 0x00000000000079af */ /* 0x000e240000000000 */
[C---:B-1----:R-:W-:Y:S02]  /*1f20*/  HMMA.16816.F32.BF16 R8, R16.reuse, R32, R60 ;  /* 0x000000201008723c */ /* 0x042fe4000004183c */
[----:B------:R-:W1:Y:S06]  /*1f30*/  LDSM.16.M88.4 R60, [R218+0x3900] ;  /* 0x00390000da3c783b */ /* 0x000e6c0000000200 */
[----:B------:R-:W-:Y:S08]  /*1f40*/  HMMA.16816.F32.BF16 R76, R16, R28, R76 ;  /* 0x0000001c104c723c */ /* 0x000ff0000004184c */
[----:B------:R-:W-:Y:S08]  /*1f50*/  HMMA.16816.F32.BF16 R176, R4, R48, R176 ;  /* 0x0000003004b0723c */ /* 0x000ff000000418b0 */
[----:B--2---:R-:W-:Y:S01]  /*1f60*/  HMMA.16816.F32.BF16 R132, R24, R52, R12 ;  /* 0x000000341884723c */ /* 0x004fe2000004180c */
[----:B------:R-:W2:Y:S07]  /*1f70*/  LDSM.16.M88.4 R12, [R220+0x6100] ;  /* 0x00610000dc0c783b */ /* 0x000eae0000000200 */
[C---:B------:R-:W-:Y:S08]  /*1f80*/  HMMA.16816.F32.BF16 R180, R4.reuse, R40, R180 ;  /* 0x0000002804b4723c */ /* 0x040ff000000418b4 */
[C---:B------:R-:W-:Y:S08]  /*1f90*/  HMMA.16816.F32.BF16 R48, R4.reuse, R50, R148 ;  /* 0x000000320430723c */ /* 0x040ff00000041894 */
[----:B------:R-:W-:Y:S01]  /*1fa0*/  HMMA.16816.F32.BF16 R140, R4, R42, R140 ;  /* 0x0000002a048c723c */ /* 0x000fe2000004188c */
[----:B------:R-:W-:Y:S07]  /*1fb0*/  LDSM.16.M88.4 R40, [R217+0x800] ;  /* 0x00080000d928783b */ /* 0x000fee0000000200 */
[C---:B------:R-:W-:Y:S08]  /*1fc0*/  HMMA.16816.F32.BF16 R124, R16.reuse, R38, R124 ;  /* 0x00000026107c723c */ /* 0x040ff0000004187c */
[----:B------:R-:W-:Y:S01]  /*1fd0*/  HMMA.16816.F32.BF16 R152, R16, R34, R116 ;  /* 0x000000221098723c */ /* 0x000fe20000041874 */
        /* <DEDUP_REMOVED lines=8> */
[----:B------:R-:W2:Y:S04]  /*2060*/  LDSM.16.M88.4 R4, [R221+0x8100] ;  /* 0x00810000dd04783b */ /* 0x000ea80000000200 */
[----:B------:R-:W-:Y:S03]  /*2070*/  LDSM.16.M88.4 R28, [R217+0x2000] ;  /* 0x00200000d91c783b */ /* 0x000fe60000000200 */
[C---:B---3--:R-:W-:Y:S01]  /*2080*/  HMMA.16816.F32.BF16 R148, R24.reuse, R56, R44 ;  /* 0x000000381894723c */ /* 0x048fe2000004182c */
[----:B------:R-:W-:Y:S07]  /*2090*/  LDSM.16.M88.4 R44, [R217] ;  /* 0x00000000d92c783b */ /* 0x000fee0000000200 */
[----:B-----5:R-:W-:Y:S01]  /*20a0*/  HMMA.16816.F32.BF16 R128, R24, R72, R8 ;  /* 0x000000481880723c */ /* 0x020fe20000041808 */
[----:B------:R-:W3:Y:S01]  /*20b0*/  LDSM.16.M88.4 R8, [R221+0x6100] ;  /* 0x00610000dd08783b */ /* 0x000ee20000000200 */
[----:B------:R-:W-:-:S06]  /*20c0*/  DEPBAR.LE SB0, 0x0 ;  /* 0x000080000000791a */ /* 0x000fcc0000000000 */
[C---:B-1----:R-:W-:Y:S08]  /*20d0*/  HMMA.16816.F32.BF16 R112, R24.reuse, R62, R96 ;  /* 0x0000003e1870723c */ /* 0x042ff00000041860 */
[C---:B------:R-:W-:Y:S08]  /*20e0*/  HMMA.16816.F32.BF16 R108, R24.reuse, R58, R92 ;  /* 0x0000003a186c723c */ /* 0x040ff0000004185c */
[C---:B------:R-:W-:Y:S08]  /*20f0*/  HMMA.16816.F32.BF16 R96, R24.reuse, R86, R136 ;  /* 0x000000561860723c */ /* 0x040ff00000041888 */
[----:B------:R-:W-:Y:S08]  /*2100*/  HMMA.16816.F32.BF16 R116, R24, R66, R88 ;  /* 0x000000421874723c */ /* 0x000ff00000041858 */
[----:B--2---:R-:W-:Y:S08]  /*2110*/  HMMA.16816.F32.BF16 R92, R12, R64, R144 ;  /* 0x000000400c5c723c */ /* 0x004ff00000041890 */
        /* <DEDUP_REMOVED lines=16> */
[----:B------:R-:W-:Y:S08]  /*2220*/  HMMA.16816.F32.BF16 R168, R4, R18, R96 ;  /* 0x0000001204a8723c */ /* 0x000ff00000041860 */
[C---:B---3--:R-:W-:Y:S08]  /*2230*/  HMMA.16816.F32.BF16 R96, R8.reuse, R44, R92 ;  /* 0x0000002c0860723c */ /* 0x048ff0000004185c */
[C---:B------:R-:W-:Y:S08]  /*2240*/  HMMA.16816.F32.BF16 R92, R8.reuse, R46, R88 ;  /* 0x0000002e085c723c */ /* 0x040ff00000041858 */
[C---:B------:R-:W-:Y:S08]  /*2250*/  HMMA.16816.F32.BF16 R88, R8.reuse, R40, R80 ;  /* 0x000000280858723c */ /* 0x040ff00000041850 */
[C---:B------:R-:W-:Y:S08]  /*2260*/  HMMA.16816.F32.BF16 R84, R8.reuse, R42, R76 ;  /* 0x0000002a0854723c */ /* 0x040ff0000004184c */
[----:B------:R-:W-:Y:S08]  /*2270*/  HMMA.16816.F32.BF16 R80, R8, R36, R68 ;  /* 0x000000240850723c */ /* 0x000ff00000041844 */
[----:B------:R-:W-:Y:S08]  /*2280*/  HMMA.16816.F32.BF16 R140, R4, R32, R132 ;  /* 0x00000020048c723c */ /* 0x000ff00000041884 */
        /* <DEDUP_REMOVED lines=48> */
.L_x_879:
[----:B----4-:R-:W-:Y:S01]  /*2590*/  LOP3.LUT R0, R199, 0xffffffe0, RZ, 0xc0, !PT ;  /* 0xffffffe0c7007812 */ /* 0x010fe200078ec0ff */
[----:B------:R-:W-:Y:S01]  /*25a0*/  ULDC UR11, c[0x0][0x324] ;  /* 0x0000c900000b7ab9 */ /* 0x000fe20000000800 */
[----:B--2---:R-:W-:Y:S01]  /*25b0*/  LEA.HI R5, R201, R202, RZ, 0x2 ;  /* 0x000000cac9057211 */ /* 0x004fe200078f10ff */
[----:B------:R-:W-:Y:S01]  /*25c0*/  ULOP3.LUT UR11, URZ, UR11, URZ, 0x33, !UPT ;  /* 0x0000000b3f0b7292 */ /* 0x000fe2000f8e333f */
[----:B------:R-:W-:Y:S01]  /*25d0*/  SHF.R.S32.HI R4, RZ, 0x1f, R198 ;  /* 0x0000001fff047819 */ /* 0x000fe200000114c6 */
[----:B------:R-:W-:Y:S01]  /*25e0*/  IMAD.IADD R0, R202, 0x1, -R0 ;  /* 0x00000001ca007824 */ /* 0x000fe200078e0a00 */
[----:B------:R-:W-:Y:S01]  /*25f0*/  LOP3.LUT R5, R5, 0xfffffffc, RZ, 0xc0, !PT ;  /* 0xfffffffc05057812 */ /* 0x000fe200078ec0ff */
[----:B------:R-:W0:Y:S01]  /*2600*/  LDGDEPBAR ;  /* 0x00000000000079af */ /* 0x000e220000000000 */
[----:B------:R-:W-:Y:S02]  /*2610*/  LEA.HI R4, R4, R198, RZ, 0x2 ;  /* 0x000000c604047211 */ /* 0x000fe400078f10ff */
[----:B------:R-:W-:Y:S01]  /*2620*/  SHF.R.S32.HI R7, RZ, 0x1f, R0 ;  /* 0x0000001fff077819 */ /* 0x000fe20000011400 */
[----:B------:R-:W-:Y:S01]  /*2630*/  IMAD.IADD R5, R202, 0x1, -R5 ;  /* 0x00000001ca057824 */ /* 0x000fe200078e0a05 */
[----:B------:R-:W-:-:S02]  /*2640*/  LOP3.LUT R6, R4, 0xffffffc, RZ, 0xc0, !PT ;  /* 0x0ffffffc04067812 */ /* 0x000fc400078ec0ff */
[----:B------:R-:W-:Y:S02]  /*2650*/  LEA.HI R7, R7, R0, RZ, 0x2 ;  /* 0x0000000007077211 */ /* 0x000fe400078f10ff */
[----:B------:R-:W-:Y:S01]  /*2660*/  LEA.HI R4, R5, R5, RZ, 0x1 ;  /* 0x0000000505047211 */ /* 0x000fe200078f08ff */
[----:B------:R-:W-:Y:S01]  /*2670*/  IMAD.IADD R8, R198, 0x1, -R6 ;  /* 0x00000001c6087824 */ /* 0x000fe200078e0a06 */
[----:B------:R-:W-:Y:S02]  /*2680*/  LEA.HI.SX32 R6, R7, UR7, 0x1e ;  /* 0x0000000707067c11 */ /* 0x000fe4000f8ff2ff */
[----:B------:R-:W-:Y:S01]  /*2690*/  PLOP3.LUT P1, PT, PT, PT, UP2, 0x80, 0x0 ;  /* 0x000000000000781c */ /* 0x000fe20003f2f028 */
[C---:B------:R-:W-:Y:S01]  /*26a0*/  IMAD.SHL.U32 R9, R4.reuse, 0x20, RZ ;  /* 0x0000002004097824 */ /* 0x040fe200078e00ff */
[----:B------:R-:W-:Y:S01]  /*26b0*/  LOP3.LUT R4, R4, 0x1ffffffe, RZ, 0xc0, !PT ;  /* 0x1ffffffe04047812 */ /* 0x000fe200078ec0ff */
[----:B------:R-:W-:Y:S01]  /*26c0*/  IMAD R8, R8, 0x10, R6 ;  /* 0x0000001008087824 */ /* 0x000fe200078e0206 */
[----:B------:R-:W-:-:S02]  /*26d0*/  PLOP3.LUT P0, PT, PT, PT, UP2, 0x80, 0x0 ;  /* 0x000000000000781c */ /* 0x000fc40003f0f028 */
[----:B------:R-:W-:Y:S01]  /*26e0*/  LOP3.LUT R6, R9, 0xffffffc0, RZ, 0xc0, !PT ;  /* 0xffffffc009067812 */ /* 0x000fe200078ec0ff */
[----:B------:R-:W-:-:S04]  /*26f0*/  IMAD.IADD R5, R5, 0x1, -R4 ;  /* 0x0000000105057824 */ /* 0x000fc800078e0a04 */
[----:B------:R-:W-:-:S04]  /*2700*/  IMAD.IADD R4, R6, 0x1, R8 ;  /* 0x0000000106047824 */ /* 0x000fc800078e0208 */
[----:B------:R-:W-:-:S04]  /*2710*/  IMAD R10, R5, 0x8, R4 ;  /* 0x00000008050a7824 */ /* 0x000fc800078e0204 */
[----:B------:R-:W-:Y:S01]  /*2720*/  @P1 IMAD.HI.U32 R4, R10, c[0x0][0x2c8], RZ ;  /* 0x0000b2000a041a27 */ /* 0x000fe200078e00ff */
[----:B------:R1:W-:Y:S03]  /*2730*/  STL [R1+0x20], R10 ;  /* 0x0000200a01007387 */ /* 0x0003e60000100800 */
[----:B------:R-:W-:Y:S01]  /*2740*/  IMAD.MOV.U32 R9, RZ, RZ, R10 ;  /* 0x000000ffff097224 */ /* 0x000fe200078e000a */
[----:B------:R-:W-:Y:S02]  /*2750*/  @P0 SHF.R.U32.HI R9, RZ, c[0x0][0x2cc], R4 ;  /* 0x0000b300ff090a19 */ /* 0x000fe40000011604 */
[----:B------:R-:W-:Y:S02]  /*2760*/  LOP3.LUT R4, R7, 0x7ffffffc, RZ, 0xc0, !PT ;  /* 0x7ffffffc07047812 */ /* 0x000fe400078ec0ff */
[----:B------:R-:W-:Y:S01]  /*2770*/  PLOP3.LUT P0, PT, PT, PT, UP1, 0x40, 0x0 ;  /* 0x000000000000781c */ /* 0x000fe20003f0e818 */
[----:B------:R-:W2:Y:S02]  /*2780*/  SHFL.IDX PT, R6, R9, RZ, 0x1c1f ;  /* 0x001c1fff09067589 */ /* 0x000ea400000e0000 */
[----:B------:R-:W-:Y:S01]  /*2790*/  IMAD.IADD R4, R0, 0x1, -R4 ;  /* 0x0000000100047824 */ /* 0x000fe200078e0a04 */
[----:B------:R-:W-:-:S03]  /*27a0*/  IADD3.X R0, R20, c[0x0][0x1d0], RZ, PT, !PT ;  /* 0x0000740014007a10 */ /* 0x000fc60003ffe4ff */
[----:B------:R-:W-:-:S04]  /*27b0*/  IMAD.SHL.U32 R8, R4, 0x2, RZ ;  /* 0x0000000204087824 */ /* 0x000fc800078e00ff */
[--C-:B------:R-:W-:Y:S01]  /*27c0*/  IMAD.IADD R13, R20, 0x1, -R8.reuse ;  /* 0x00000001140d7824 */ /* 0x100fe200078e0a08 */
[----:B------:R3:W-:Y:S01]  /*27d0*/  STL [R1+0x18], R8 ;  /* 0x0000180801007387 */ /* 0x0007e20000100800 */
[----:B------:R-:W-:Y:S02]  /*27e0*/  IADD3 R0, R0, -c[0x0][0x168], -R8 ;  /* 0x80005a0000007a10 */ /* 0x000fe40007ffe808 */
[----:B------:R-:W-:Y:S02]  /*27f0*/  IADD3 R11, -R8, c[0x0][0x1d0], R20 ;  /* 0x00007400080b7a10 */ /* 0x000fe40007ffe114 */
[C---:B-1----:R-:W-:Y:S02]  /*2800*/  IADD3 R10, R0.reuse, c[0x0][0x328], RZ ;  /* 0x0000ca00000a7a10 */ /* 0x042fe40007ffe0ff */
[----:B------:R-:W-:Y:S01]  /*2810*/  IADD3 R12, R0, UR11, RZ ;  /* 0x0000000b000c7c10 */ /* 0x000fe2000fffe0ff */
[----:B------:R-:W-:Y:S02]  /*2820*/  IMAD.IADD R0, R196, 0x1, R21 ;  /* 0x00000001c4007824 */ /* 0x000fe400078e0215 */
[----:B--2---:R-:W-:-:S02]  /*2830*/  IMAD.IADD R5, R10, 0x1, R6 ;  /* 0x000000010a057824 */ /* 0x004fc400078e0206 */
[----:B------:R-:W-:-:S03]  /*2840*/  IMAD.IADD R4, R12, 0x1, R6 ;  /* 0x000000010c047824 */ /* 0x000fc600078e0206 */
[----:B------:R-:W-:Y:S01]  /*2850*/  IMNMX R5, R5, R11, PT ;  /* 0x0000000b05057217 */ /* 0x000fe20003800200 */
[----:B------:R-:W-:Y:S05]  /*2860*/  @P0 BRA `(.L_x_880) ;  /* 0x0000015000000947 */ /* 0x000fea0003800000 */
[----:B------:R-:W-:Y:S01]  /*2870*/  IADD3 R6, R6, c[0x0][0x1d0], RZ ;  /* 0x0000740006067a10 */ /* 0x000fe20007ffe0ff */
        /* <DEDUP_REMOVED lines=11> */
.L_x_882:
[----:B------:R-:W-:-:S04]  /*2930*/  MOV R7, c[0x0][0x32c] ;  /* 0x0000cb0000077a02 */ /* 0x000fc80000000f00 */
[----:B------:R-:W-:-:S13]  /*2940*/  ISETP.NE.AND P0, PT, R7, 0x1, PT ;  /* 0x000000010700780c */ /* 0x000fda0003f05270 */
[----:B------:R-:W-:-:S05]  /*2950*/  @P0 IMAD.HI.U32 R7, R6, c[0x0][0x330], RZ ;  /* 0x0000cc0006070a27 */ /* 0x000fca00078e00ff */
[----:B------:R-:W-:Y:S02]  /*2960*/  @P0 SHF.R.U32.HI R6, RZ, c[0x0][0x334], R7 ;  /* 0x0000cd00ff060a19 */ /* 0x000fe40000011607 */
.L_x_883:
[----:B------:R-:W-:Y:S05]  /*2970*/  BSYNC B0 ;  /* 0x0000000000007941 */ /* 0x000fea0003800000 */
.L_x_881:
[----:B------:R-:W-:-:S05]  /*2980*/  IMAD R6, R6, c[0x0][0x32c], R13 ;  /* 0x0000cb0006067a24 */ /* 0x000fca00078e020d */
[----:B------:R-:W-:Y:S02]  /*2990*/  IADD3 R7, R6, c[0x0][0x32c], RZ ;  /* 0x0000cb0006077a10 */ /* 0x000fe40007ffe0ff */
[----:B------:R-:W-:Y:S02]  /*29a0*/  IMNMX R4, R4, R6, !PT ;  /* 0x0000000604047217 */ /* 0x000fe40007800200 */
[----:B------:R-:W-:Y:S02]  /*29b0*/  IMNMX R5, R5, R7, PT ;  /* 0x0000000705057217 */ /* 0x000fe40003800200 */
.L_x_880:
[----:B---3--:R-:W1:Y:S01]  /*29c0*/  SHFL.IDX PT, R8, R9, 0x1, 0x1c1f ;  /* 0x003c1f0009087f89 */ /* 0x008e6200000e0000 */
[----:B------:R-:W-:Y:S01]  /*29d0*/  PLOP3.LUT P0, PT, PT, PT, UP1, 0x40, 0x0 ;  /* 0x000000000000781c */ /* 0x000fe20003f0e818 */
[--C-:B-1----:R-:W-:Y:S02]  /*29e0*/  IMAD.IADD R7, R10, 0x1, R8.reuse ;  /* 0x000000010a077824 */ /* 0x102fe400078e0208 */
[----:B------:R-:W-:-:S03]  /*29f0*/  IMAD.IADD R6, R12, 0x1, R8 ;  /* 0x000000010c067824 */ /* 0x000fc600078e0208 */
[----:B------:R-:W-:-:S07]  /*2a00*/  IMNMX R7, R7, R11, PT ;  /* 0x0000000b07077217 */ /* 0x000fce0003800200 */
        /* <DEDUP_REMOVED lines=13> */
.L_x_886:
[----:B------:R-:W-:-:S04]  /*2ae0*/  MOV R14, c[0x0][0x32c] ;  /* 0x0000cb00000e7a02 */ /* 0x000fc80000000f00 */
[----:B------:R-:W-:-:S13]  /*2af0*/  ISETP.NE.AND P0, PT, R14, 0x1, PT ;  /* 0x000000010e00780c */ /* 0x000fda0003f05270 */
[----:B------:R-:W-:-:S05]  /*2b00*/  @P0 IMAD.HI.U32 R14, R8, c[0x0][0x330], RZ ;  /* 0x0000cc00080e0a27 */ /* 0x000fca00078e00ff */
[----:B------:R-:W-:Y:S02]  /*2b10*/  @P0 SHF.R.U32.HI R8, RZ, c[0x0][0x334], R14 ;  /* 0x0000cd00ff080a19 */ /* 0x000fe4000001160e */
.L_x_887:
[----:B------:R-:W-:Y:S05]  /*2b20*/  BSYNC B0 ;  /* 0x0000000000007941 */ /* 0x000fea0003800000 */
.L_x_885:
[----:B------:R-:W-:-:S05]  /*2b30*/  IMAD R8, R8, c[0x0][0x32c], R13 ;  /* 0x0000cb0008087a24 */ /* 0x000fca00078e020d */
[----:B------:R-:W-:Y:S02]  /*2b40*/  IADD3 R14, R8, c[0x0][0x32c], RZ ;  /* 0x0000cb00080e7a10 */ /* 0x000fe40007ffe0ff */
[----:B------:R-:W-:Y:S02]  /*2b50*/  IMNMX R6, R6, R8, !PT ;  /* 0x0000000806067217 */ /* 0x000fe40007800200 */
[----:B------:R-:W-:Y:S02]  /*2b60*/  IMNMX R7, R7, R14, PT ;  /* 0x0000000e07077217 */ /* 0x000fe40003800200 */
.L_x_884:
[C---:B------:R-:W-:Y:S01]  /*2b70*/  ISETP.GE.AND P0, PT, R20.reuse, 0x9, PT ;  /* 0x000000091400780c */ /* 0x040fe20003f06270 */
[----:B------:R-:W1:Y:S01]  /*2b80*/  SHFL.IDX PT, R8, R9, 0x2, 0x1c1f ;  /* 0x005c1f0009087f89 */ /* 0x000e6200000e0000 */
[----:B------:R-:W-:Y:S02]  /*2b90*/  ISETP.GE.AND P1, PT, R20, 0x2, PT ;  /* 0x000000021400780c */ /* 0x000fe40003f26270 */
[----:B------:R-:W-:Y:S02]  /*2ba0*/  P2R R31, PR, RZ, 0x1 ;  /* 0x00000001ff1f7803 */ /* 0x000fe40000000000 */
[----:B------:R-:W-:-:S02]  /*2bb0*/  ISETP.GT.AND P0, PT, R4, 0x8, !P0 ;  /* 0x000000080400780c */ /* 0x000fc40004704270 */
[----:B------:R-:W-:Y:S02]  /*2bc0*/  P2R R32, PR, RZ, 0x2 ;  /* 0x00000002ff207803 */ /* 0x000fe40000000000 */
[C---:B------:R-:W-:Y:S02]  /*2bd0*/  ISETP.LT.OR P0, PT, R5.reuse, 0x9, P0 ;  /* 0x000000090500780c */ /* 0x040fe40000701670 */
        /* <DEDUP_REMOVED lines=12> */
[----:B------:R-:W-:Y:S02]  /*2ca0*/  ISETP.LT.OR P1, PT, R5, 0xa, P1 ;  /* 0x0000000a0500780c */ /* 0x000fe40000f21670 */
        /* <DEDUP_REMOVED lines=41> */
[C---:B------:R-:W-:Y:S02]  /*2f40*/  ISETP.GE.AND P5, PT, R20.reuse, 0x39, PT ;  /* 0x000000391400780c */ /* 0x040fe40003fa6270 */
        /* <DEDUP_REMOVED lines=52> */
[----:B-1----:R-:W-:-:S03]  /*3290*/  IMAD.IADD R4, R12, 0x1, R8 ;  /* 0x000000010c047824 */ /* 0x002fc600078e0208 */
[----:B------:R-:W-:Y:S01]  /*32a0*/  ISETP.LT.OR P0, PT, R5, 0x5a, P0 ;  /* 0x0000005a0500780c */ /* 0x000fe20000701670 */
[----:B------:R-:W-:-:S03]  /*32b0*/  IMAD.IADD R5, R10, 0x1, R8 ;  /* 0x000000010a057824 */ /* 0x000fc600078e0208 */
[----:B------:R-:W-:Y:S02]  /*32c0*/  FSEL R233, R49, -INF , !P0 ;  /* 0xff80000031e97808 */ /* 0x000fe40004000000 */
[----:B------:R-:W-:Y:S02]  /*32d0*/  PLOP3.LUT P0, PT, PT, PT, UP1, 0x40, 0x0 ;  /* 0x000000000000781c */ /* 0x000fe40003f0e818 */
[----:B------:R-:W-:-:S11]  /*32e0*/  IMNMX R5, R5, R11, PT ;  /* 0x0000000b05057217 */ /* 0x000fd60003800200 */
        /* <DEDUP_REMOVED lines=13> */
.L_x_890:
[----:B------:R-:W-:-:S04]  /*33c0*/  MOV R33, c[0x0][0x32c] ;  /* 0x0000cb0000217a02 */ /* 0x000fc80000000f00 */
[----:B------:R-:W-:-:S13]  /*33d0*/  ISETP.NE.AND P0, PT, R33, 0x1, PT ;  /* 0x000000012100780c */ /* 0x000fda0003f05270 */
[----:B------:R-:W-:-:S05]  /*33e0*/  @P0 IMAD.HI.U32 R33, R8, c[0x0][0x330], RZ ;  /* 0x0000cc0008210a27 */ /* 0x000fca00078e00ff */
[----:B------:R-:W-:Y:S02]  /*33f0*/  @P0 SHF.R.U32.HI R8, RZ, c[0x0][0x334], R33 ;  /* 0x0000cd00ff080a19 */ /* 0x000fe40000011621 */
.L_x_891:
[----:B------:R-:W-:Y:S05]  /*3400*/  BSYNC B0 ;  /* 0x0000000000007941 */ /* 0x000fea0003800000 */
.L_x_889:
[----:B------:R-:W-:-:S05]  /*3410*/  IMAD R8, R8, c[0x0][0x32c], R13 ;  /* 0x0000cb0008087a24 */ /* 0x000fca00078e020d */
[----:B------:R-:W-:Y:S02]  /*3420*/  IADD3 R33, R8, c[0x0][0x32c], RZ ;  /* 0x0000cb0008217a10 */ /* 0x000fe40007ffe0ff */
[----:B------:R-:W-:Y:S02]  /*3430*/  IMNMX R4, R4, R8, !PT ;  /* 0x0000000804047217 */ /* 0x000fe40007800200 */
[----:B------:R-:W-:Y:S02]  /*3440*/  IMNMX R5, R5, R33, PT ;  /* 0x0000002105057217 */ /* 0x000fe40003800200 */
.L_x_888:
[----:B------:R-:W-:Y:S02]  /*3450*/  ISETP.NE.AND P0, PT, R31, RZ, PT ;  /* 0x000000ff1f00720c */ /* 0x000fe40003f05270 */
[----:B------:R-:W-:Y:S02]  /*3460*/  P2R R33, PR, RZ, 0x20 ;  /* 0x00000020ff217803 */ /* 0x000fe40000000000 */
[----:B------:R-:W-:Y:S02]  /*3470*/  ISETP.GT.AND P0, PT, R6, 0x8, !P0 ;  /* 0x000000080600780c */ /* 0x000fe40004704270 */
[----:B------:R-:W-:-:S02]  /*3480*/  P2R R8, PR, RZ, 0x40 ;  /* 0x00000040ff087803 */ /* 0x000fc40000000000 */
[----:B------:R-:W-:Y:S02]  /*3490*/  ISETP.LT.OR P0, PT, R7, 0x9, P0 ;  /* 0x000000090700780c */ /* 0x000fe40000701670 */
[----:B------:R-:W-:Y:S02]  /*34a0*/  ISETP.NE.AND P6, PT, R20, RZ, PT ;  /* 0x000000ff1400720c */ /* 0x000fe40003fc5270 */
        /* <DEDUP_REMOVED lines=45> */
[----:B------:R-:W-:Y:S02]  /*3780*/  ISETP.GT.AND P0, PT, R6, 0x38, !P5 ;  /* 0x000000380600780c */ /* 0x000fe40006f04270 */
[----:B------:R-:W-:Y:S02]  /*3790*/  ISETP.NE.AND P5, PT, R32, RZ, PT ;  /* 0x000000ff2000720c */ /* 0x000fe40003fa5270 */
        /* <DEDUP_REMOVED lines=34> */
[----:B------:R-:W-:-:S04]  /*39c0*/  ISETP.GT.AND P0, PT, R6, 0x58, !P0 ;  /* 0x000000580600780c */ /* 0x000fc80004704270 */
[----:B------:R-:W-:-:S04]  /*39d0*/  ISETP.LT.OR P0, PT, R7, 0x59, P0 ;  /* 0x000000590700780c */ /* 0x000fc80000701670 */
[----:B------:R-:W-:Y:S02]  /*39e0*/  FSEL R210, R50, -INF , !P0 ;  /* 0xff80000032d27808 */ /* 0x000fe40004000000 */
[----:B------:R-:W-:Y:S02]  /*39f0*/  ISETP.GT.AND P0, PT, R6, 0x59, !P6 ;  /* 0x000000590600780c */ /* 0x000fe40007704270 */
[----:B------:R-:W1:Y:S02]  /*3a00*/  SHFL.IDX PT, R6, R9, 0x3, 0x1c1f ;  /* 0x007c1f0009067f89 */ /* 0x000e6400000e0000 */
[----:B------:R-:W-:-:S04]  /*3a10*/  ISETP.LT.OR P0, PT, R7, 0x5a, P0 ;  /* 0x0000005a0700780c */ /* 0x000fc80000701670 */
[----:B------:R-:W-:Y:S02]  /*3a20*/  FSEL R229, R51, -INF , !P0 ;  /* 0xff80000033e57808 */ /* 0x000fe40004000000 */
[----:B------:R-:W-:-:S04]  /*3a30*/  ISETP.GT.AND P0, PT, R4, RZ, !P1 ;  /* 0x000000ff0400720c */ /* 0x000fc80004f04270 */
[----:B------:R-:W-:-:S04]  /*3a40*/  ISETP.LT.OR P0, PT, R5, 0x1, P0 ;  /* 0x000000010500780c */ /* 0x000fc80000701670 */
[----:B------:R-:W-:Y:S02]  /*3a50*/  FSEL R85, R160, -INF , !P0 ;  /* 0xff800000a0557808 */ /* 0x000fe40004000000 */
[----:B------:R-:W-:Y:S02]  /*3a60*/  ISETP.GT.AND P0, PT, R4, 0x1, !P5 ;  /* 0x000000010400780c */ /* 0x000fe40006f04270 */
[----:B------:R-:W-:Y:S02]  /*3a70*/  ISETP.NE.AND P5, PT, R33, RZ, PT ;  /* 0x000000ff2100720c */ /* 0x000fe40003fa5270 */
        /* <DEDUP_REMOVED lines=82> */
[----:B------:R-:W-:Y:S01]  /*3fa0*/  ISETP.GT.AND P0, PT, R4, 0x59, !P6 ;  /* 0x000000590400780c */ /* 0x000fe20007704270 */
[--C-:B-1----:R-:W-:Y:S01]  /*3fb0*/  IMAD.IADD R4, R12, 0x1, R6.reuse ;  /* 0x000000010c047824 */ /* 0x102fe200078e0206 */
[----:B------:R-:W-:Y:S02]  /*3fc0*/  ISETP.NE.AND P6, PT, R8, RZ, PT ;  /* 0x000000ff0800720c */ /* 0x000fe40003fc5270 */
        /* <DEDUP_REMOVED lines=18> */
.L_x_894:
[----:B------:R-:W-:-:S04]  /*40f0*/  MOV R7, c[0x0][0x32c] ;  /* 0x0000cb0000077a02 */ /* 0x000fc80000000f00 */
[----:B------:R-:W-:-:S13]  /*4100*/  ISETP.NE.AND P0, PT, R7, 0x1, PT ;  /* 0x000000010700780c */ /* 0x000fda0003f05270 */
[----:B------:R-:W-:-:S05]  /*4110*/  @P0 IMAD.HI.U32 R7, R6, c[0x0][0x330], RZ ;  /* 0x0000cc0006070a27 */ /* 0x000fca00078e00ff */
[----:B------:R-:W-:Y:S02]  /*4120*/  @P0 SHF.R.U32.HI R6, RZ, c[0x0][0x334], R7 ;  /* 0x0000cd00ff060a19 */ /* 0x000fe40000011607 */
.L_x_895:
[----:B------:R-:W-:Y:S05]  /*4130*/  BSYNC B0 ;  /* 0x0000000000007941 */ /* 0x000fea0003800000 */
.L_x_893:
[----:B------:R-:W-:-:S05]  /*4140*/  IMAD R6, R6, c[0x0][0x32c], R13 ;  /* 0x0000cb0006067a24 */ /* 0x000fca00078e020d */
[----:B------:R-:W-:Y:S02]  /*4150*/  IADD3 R7, R6, c[0x0][0x32c], RZ ;  /* 0x0000cb0006077a10 */ /* 0x000fe40007ffe0ff */
[----:B------:R-:W-:Y:S02]  /*4160*/  IMNMX R4, R4, R6, !PT ;  /* 0x0000000604047217 */ /* 0x000fe40007800200 */
[----:B------:R-:W-:Y:S02]  /*4170*/  IMNMX R5, R5, R7, PT ;  /* 0x0000000705057217 */ /* 0x000fe40003800200 */
.L_x_892:
[----:B------:R-:W-:Y:S01]  /*4180*/  ISETP.NE.AND P0, PT, R31, RZ, PT ;  /* 0x000000ff1f00720c */ /* 0x000fe20003f05270 */
[----:B------:R-:W-:Y:S01]  /*4190*/  IMAD.SHL.U32 R213, R0, 0x2, RZ ;  /* 0x0000000200d57824 */ /* 0x000fe200078e00ff */
[----:B------:R-:W-:Y:S01]  /*41a0*/  FMNMX.FTZ R130, R37, R39, !PT ;  /* 0x0000002725827209 */ /* 0x000fe20007810000 */
[----:B------:R-:W-:Y:S01]  /*41b0*/  STL [R1+0x60], R222 ;  /* 0x000060de01007387 */ /* 0x000fe20000100800 */
[----:B------:R-:W-:Y:S01]  /*41c0*/  ISETP.GT.AND P0, PT, R4, 0x8, !P0 ;  /* 0x000000080400780c */ /* 0x000fe20004704270 */
[--C-:B------:R-:W-:Y:S01]  /*41d0*/  IMAD R214, R3, 0x2, R213.reuse ;  /* 0x0000000203d67824 */ /* 0x100fe200078e02d5 */
[----:B------:R-:W-:Y:S01]  /*41e0*/  FMNMX.FTZ R130, R40, R130, !PT ;  /* 0x0000008228827209 */ /* 0x000fe20007810000 */
[----:B------:R-:W-:Y:S01]  /*41f0*/  STL [R1+0x5c], R221 ;  /* 0x00005cdd01007387 */ /* 0x000fe20000100800 */
[----:B------:R-:W-:Y:S01]  /*4200*/  ISETP.LT.OR P0, PT, R5, 0x9, P0 ;  /* 0x000000090500780c */ /* 0x000fe20000701670 */
[----:B------:R-:W-:Y:S01]  /*4210*/  IMAD R216, R2, 0x2, R213 ;  /* 0x0000000202d87824 */ /* 0x000fe200078e02d5 */
[----:B------:R-:W-:Y:S01]  /*4220*/  FMNMX.FTZ R130, R41, R130, !PT ;  /* 0x0000008229827209 */ /* 0x000fe20007810000 */
[----:B------:R-:W-:Y:S01]  /*4230*/  STL [R1+0x58], R220 ;  /* 0x000058dc01007387 */ /* 0x000fe20000100800 */
[----:B------:R-:W-:Y:S01]  /*4240*/  FSEL R116, R154, -INF , !P0 ;  /* 0xff8000009a747808 */ /* 0x000fe20004000000 */
[----:B------:R-:W-:Y:S01]  /*4250*/  ULDC.64 UR4, c[0x0][0x2c8] ;  /* 0x0000b20000047ab9 */ /* 0x000fe20000000a00 */
[----:B------:R-:W-:Y:S01]  /*4260*/  ISETP.NE.AND P0, PT, R30, RZ, PT ;  /* 0x000000ff1e00720c */ /* 0x000fe20003f05270 */
[----:B------:R-:W-:Y:S01]  /*4270*/  STL [R1+0x54], R219 ;  /* 0x000054db01007387 */ /* 0x000fe20000100800 */
[----:B------:R-:W-:-:S02]  /*4280*/  FMNMX.FTZ R130, R42, R130, !PT ;  /* 0x000000822a827209 */ /* 0x000fc40007810000 */
[----:B------:R-:W-:Y:S01]  /*4290*/  ISETP.GT.AND P0, PT, R4, 0x9, !P0 ;  /* 0x000000090400780c */ /* 0x000fe20004704270 */
[----:B------:R-:W-:Y:S01]  /*42a0*/  STL [R1+0x50], R218 ;  /* 0x000050da01007387 */ /* 0x000fe20000100800 */
[----:B------:R-:W-:Y:S02]  /*42b0*/  FMNMX.FTZ R130, R43, R130, !PT ;  /* 0x000000822b827209 */ /* 0x000fe40007810000 */
[----:B------:R-:W-:Y:S01]  /*42c0*/  ISETP.LT.OR P0, PT, R5, 0xa, P0 ;  /* 0x0000000a0500780c */ /* 0x000fe20000701670 */
[----:B------:R-:W-:Y:S01]  /*42d0*/  STL [R1+0x4c], R217 ;  /* 0x00004cd901007387 */ /* 0x000fe20000100800 */
[----:B------:R-:W-:Y:S02]  /*42e0*/  FMNMX.FTZ R130, R44, R130, !PT ;  /* 0x000000822c827209 */ /* 0x000fe40007810000 */
[----:B------:R-:W-:Y:S01]  /*42f0*/  FSEL R115, R155, -INF , !P0 ;  /* 0xff8000009b737808 */ /* 0x000fe20004000000 */
[----:B------:R-:W-:Y:S01]  /*4300*/  STL [R1+0x48], R212 ;  /* 0x000048d401007387 */ /* 0x000fe20000100800 */
[----:B------:R-:W-:-:S02]  /*4310*/  ISETP.NE.AND P0, PT, R29, RZ, PT ;  /* 0x000000ff1d00720c */ /* 0x000fc40003f05270 */
[----:B------:R-:W-:Y:S01]  /*4320*/  FMNMX.FTZ R130, R46, R130, !PT ;  /* 0x000000822e827209 */ /* 0x000fe20007810000 */
[----:B------:R-:W-:Y:S01]  /*4330*/  LDSM.16.MT88.4 R72, [R213+0x100] ;  /* 0x00010000d548783b */ /* 0x000fe20000004200 */
[----:B------:R-:W-:Y:S02]  /*4340*/  ISETP.GT.AND P0, PT, R4, 0x10, !P0 ;  /* 0x000000100400780c */ /* 0x000fe40004704270 */
[----:B------:R-:W-:Y:S01]  /*4350*/  FMNMX.FTZ R130, R56, R130, !PT ;  /* 0x0000008238827209 */ /* 0x000fe20007810000 */
[----:B------:R-:W-:Y:S01]  /*4360*/  LDSM.16.MT88.4 R76, [R216+0x100] ;  /* 0x00010000d84c783b */ /* 0x000fe20000004200 */
[----:B------:R-:W-:Y:S02]  /*4370*/  ISETP.LT.OR P0, PT, R5, 0x11, P0 ;  /* 0x000000110500780c */ /* 0x000fe40000701670 */
[----:B------:R-:W-:Y:S01]  /*4380*/  FMNMX.FTZ R130, R57, R130, !PT ;  /* 0x0000008239827209 */ /* 0x000fe20007810000 */
[----:B------:R-:W-:Y:S01]  /*4390*/  LDSM.16.MT88.4 R96, [R214+0x100] ;  /* 0x00010000d660783b */ /* 0x000fe20000004200 */
[----:B------:R-:W-:-:S02]  /*43a0*/  FSEL R119, R158, -INF , !P0 ;  /* 0xff8000009e777808 */ /* 0x000fc40004000000 */
[----:B------:R-:W-:Y:S01]  /*43b0*/  ISETP.NE.AND P0, PT, R28, RZ, PT ;  /* 0x000000ff1c00720c */ /* 0x000fe20003f05270 */
[----:B------:R-:W-:Y:S01]  /*43c0*/  LDSM.16.MT88.4 R88, [R216+0x900] ;  /* 0x00090000d858783b */ /* 0x000fe20000004200 */
[----:B------:R-:W-:Y:S02]  /*43d0*/  FMNMX.FTZ R130, R58, R130, !PT ;  /* 0x000000823a827209 */ /* 0x000fe40007810000 */
[----:B------:R-:W-:Y:S01]  /*43e0*/  ISETP.GT.AND P0, PT, R4, 0x11, !P0 ;  /* 0x000000110400780c */ /* 0x000fe20004704270 */
[----:B------:R-:W-:Y:S01]  /*43f0*/  LDSM.16.MT88.4 R80, [R214+0x900] ;  /* 0x00090000d650783b */ /* 0x000fe20000004200 */
[----:B------:R-:W-:Y:S02]  /*4400*/  FMNMX.FTZ R130, R68, R130, !PT ;  /* 0x0000008244827209 */ /* 0x000fe40007810000 */
[----:B------:R-:W-:Y:S01]  /*4410*/  ISETP.LT.OR P0, PT, R5, 0x12, P0 ;  /* 0x000000120500780c */ /* 0x000fe20000701670 */
[----:B------:R-:W-:Y:S01]  /*4420*/  LDSM.16.MT88.4 R64, [R216+0x1100] ;  /* 0x00110000d840783b */ /* 0x000fe20000004200 */
[----:B------:R-:W-:-:S02]  /*4430*/  FMNMX.FTZ R130, R69, R130, !PT ;  /* 0x0000008245827209 */ /* 0x000fc40007810000 */
[----:B------:R-:W-:Y:S02]  /*4440*/  FSEL R124, R159, -INF , !P0 ;  /* 0xff8000009f7c7808 */ /* 0x000fe40004000000 */
[----:B------:R-:W-:Y:S01]  /*4450*/  ISETP.NE.AND P0, PT, R27, RZ, PT ;  /* 0x000000ff1b00720c */ /* 0x000fe20003f05270 */
[----:B------:R-:W-:Y:S01]  /*4460*/  LDSM.16.MT88.4 R156, [R213+0x1900] ;  /* 0x00190000d59c783b */ /* 0x000fe20000004200 */
[----:B------:R-:W-:Y:S02]  /*4470*/  FMNMX.FTZ R130, R112, R130, !PT ;  /* 0x0000008270827209 */ /* 0x000fe40007810000 */
[----:B------:R-:W-:Y:S02]  /*4480*/  ISETP.GT.AND P0, PT, R4, 0x18, !P0 ;  /* 0x000000180400780c */ /* 0x000fe40004704270 */
[----:B------:R-:W-:Y:S02]  /*4490*/  FMNMX.FTZ R130, R117, R130, !PT ;  /* 0x0000008275827209 */ /* 0x000fe40007810000 */
[----:B------:R-:W-:-:S02]  /*44a0*/  FMNMX.FTZ R129, R34, R35, !PT ;  /* 0x0000002322817209 */ /* 0x000fc40007810000 */
[----:B------:R-:W-:Y:S02]  /*44b0*/  P2R R62, PR, RZ, 0x40 ;  /* 0x00000040ff3e7803 */ /* 0x000fe40000000000 */
[----:B------:R-:W-:Y:S02]  /*44c0*/  ISETP.LT.OR P0, PT, R5, 0x19, P0 ;  /* 0x000000190500780c */ /* 0x000fe40000701670 */
[----:B------:R-:W-:Y:S02]  /*44d0*/  ISETP.NE.AND P6, PT, R26, RZ, PT ;  /* 0x000000ff1a00720c */ /* 0x000fe40003fc5270 */
[----:B------:R-:W-:Y:S02]  /*44e0*/  FMNMX.FTZ R130, R120, R130, !PT ;  /* 0x0000008278827209 */ /* 0x000fe40007810000 */
[----:B------:R-:W-:Y:S02]  /*44f0*/  FMNMX.FTZ R129, R36, R129, !PT ;  /* 0x0000008124817209 */ /* 0x000fe40007810000 */
[----:B------:R-:W-:-:S02]  /*4500*/  FSEL R126, R138, -INF , !P0 ;  /* 0xff8000008a7e7808 */ /* 0x000fc40004000000 */
[----:B------:R-:W-:Y:S02]  /*4510*/  ISETP.GT.AND P0, PT, R4, 0x19, !P6 ;  /* 0x000000190400780c */ /* 0x000fe40007704270 */
[----:B------:R-:W-:Y:S02]  /*4520*/  FMNMX.FTZ R130, R193, R130, !PT ;  /* 0x00000082c1827209 */ /* 0x000fe40007810000 */
[----:B------:R-:W-:Y:S02]  /*4530*/  FMNMX.FTZ R129, R38, R129, !PT ;  /* 0x0000008126817209 */ /* 0x000fe40007810000 */
[----:B------:R-:W-:Y:S02]  /*4540*/  ISETP.LT.OR P0, PT, R5, 0x1a, P0 ;  /* 0x0000001a0500780c */ /* 0x000fe40000701670 */
[----:B------:R-:W-:Y:S02]  /*4550*/  FMNMX.FTZ R130, R197, R130, !PT ;  /* 0x00000082c5827209 */ /* 0x000fe40007810000 */
[----:B------:R-:W-:-:S02]  /*4560*/  FMNMX.FTZ R129, R45, R129, !PT ;  /* 0x000000812d817209 */ /* 0x000fc40007810000 */
[----:B------:R-:W-:Y:S02]  /*4570*/  FSEL R137, R139, -INF , !P0 ;  /* 0xff8000008b897808 */ /* 0x000fe40004000000 */
[----:B------:R-:W-:Y:S02]  /*4580*/  FMNMX.FTZ R130, R196, R130, !PT ;  /* 0x00000082c4827209 */ /* 0x000fe40007810000 */
        /* <DEDUP_REMOVED lines=10> */
[----:B------:R-:W-:Y:S02]  /*4630*/  ISETP.NE.AND P0, PT, R24, RZ, PT ;  /* 0x000000ff1800720c */ /* 0x000fe40003f05270 */
[----:B------:R-:W-:Y:S02]  /*4640*/  FMNMX.FTZ R129, R59, R129, !PT ;  /* 0x000000813b817209 */ /* 0x000fe40007810000 */
[----:B------:R-:W-:Y:S02]  /*4650*/  FMNMX.FTZ R130, R230, R130, !PT ;  /* 0x00000082e6827209 */ /* 0x000fe40007810000 */
[----:B------:R-:W-:Y:S02]  /*4660*/  ISETP.GT.AND P0, PT, R4, 0x21, !P0 ;  /* 0x000000210400780c */ /* 0x000fe40004704270 */
[----:B------:R-:W-:Y:S02]  /*4670*/  FMNMX.FTZ R129, R60, R129, !PT ;  /* 0x000000813c817209 */ /* 0x000fe40007810000 */
[----:B------:R-:W-:-:S02]  /*4680*/  FMNMX.FTZ R130, R233, R130, !PT ;  /* 0x00000082e9827209 */ /* 0x000fc40007810000 */
[----:B------:R-:W-:Y:S02]  /*4690*/  ISETP.LT.OR P0, PT, R5, 0x22, P0 ;  /* 0x000000220500780c */ /* 0x000fe40000701670 */
[----:B------:R-:W-:Y:S01]  /*46a0*/  FMNMX.FTZ R129, R61, R129, !PT ;  /* 0x000000813d817209 */ /* 0x000fe20007810000 */
[----:B------:R-:W1:Y:S01]  /*46b0*/  SHFL.BFLY PT, R6, R130, 0x2, 0x1f ;  /* 0x0c401f0082067f89 */ /* 0x000e6200000e0000 */
[----:B------:R-:W-:Y:S02]  /*46c0*/  FSEL R138, R151, -INF , !P0 ;  /* 0xff800000978a7808 */ /* 0x000fe40004000000 */
[----:B------:R-:W-:Y:S02]  /*46d0*/  FMNMX.FTZ R129, R84, R129, !PT ;  /* 0x0000008154817209 */ /* 0x000fe40007810000 */
        /* <DEDUP_REMOVED lines=12> */
[----:B-1----:R-:W-:Y:S02]  /*47a0*/  FMNMX.FTZ R130, R130, R6, !PT ;  /* 0x0000000682827209 */ /* 0x002fe40007810000 */
[----:B------:R-:W-:-:S02]  /*47b0*/  FMNMX.FTZ R129, R195, R129, !PT ;  /* 0x00000081c3817209 */ /* 0x000fc40007810000 */
[----:B------:R-:W-:Y:S01]  /*47c0*/  FSEL R147, R147, -INF , !P0 ;  /* 0xff80000093937808 */ /* 0x000fe20004000000 */
[----:B------:R-:W1:Y:S01]  /*47d0*/  SHFL.BFLY PT, R6, R130, 0x1, 0x1f ;  /* 0x0c201f0082067f89 */ /* 0x000e6200000e0000 */
        /* <DEDUP_REMOVED lines=14> */
[----:B-1----:R-:W-:Y:S02]  /*48c0*/  FMNMX.FTZ R130, R130, R6, !PT ;  /* 0x0000000682827209 */ /* 0x002fe40007810000 */
[----:B------:R-:W-:Y:S01]  /*48d0*/  ISETP.GT.AND P0, PT, R4, 0x38, !P5 ;  /* 0x000000380400780c */ /* 0x000fe20006f04270 */
[----:B------:R-:W1:Y:S01]  /*48e0*/  SHFL.BFLY PT, R6, R129, 0x2, 0x1f ;  /* 0x0c401f0081067f89 */ /* 0x000e6200000e0000 */
[----:B------:R-:W-:Y:S01]  /*48f0*/  ISETP.NE.AND P6, PT, R32, RZ, PT ;  /* 0x000000ff2000720c */ /* 0x000fe20003fc5270 */
[----:B------:R-:W-:Y:S01]  /*4900*/  FMUL.FTZ R7, R130, c[0x0][0x2d0] ;  /* 0x0000b40082077a20 */ /* 0x000fe20000410000 */
[----:B------:R-:W-:-:S02]  /*4910*/  ISETP.LT.OR P0, PT, R5, 0x39, P0 ;  /* 0x000000390500780c */ /* 0x000fc40000701670 */
[----:B------:R-:W-:Y:S02]  /*4920*/  LEA R215, R2, R214, 0x1 ;  /* 0x000000d602d77211 */ /* 0x000fe400078e08ff */
[----:B------:R-:W-:Y:S02]  /*4930*/  FSEL R204, R134, -INF , !P0 ;  /* 0xff80000086cc7808 */ /* 0x000fe40004000000 */
[----:B------:R-:W-:Y:S01]  /*4940*/  ISETP.GT.AND P0, PT, R4, 0x39, !P4 ;  /* 0x000000390400780c */ /* 0x000fe20006704270 */
[----:B------:R-:W-:Y:S01]  /*4950*/  LDSM.16.MT88.4 R92, [R215+0x100] ;  /* 0x00010000d75c783b */ /* 0x000fe20000004200 */
[----:B------:R-:W-:Y:S02]  /*4960*/  FMNMX.FTZ R2, R85, R109, !PT ;  /* 0x0000006d55027209 */ /* 0x000fe40007810000 */
[----:B------:R-:W-:Y:S01]  /*4970*/  ISETP.LT.OR P0, PT, R5, 0x3a, P0 ;  /* 0x0000003a0500780c */ /* 0x000fe20000701670 */
[----:B------:R-:W-:Y:S01]  /*4980*/  LDSM.16.MT88.4 R100, [R215+0x900] ;  /* 0x00090000d764783b */ /* 0x000fe20000004200 */
[----:B------:R-:W-:-:S02]  /*4990*/  FMNMX.FTZ R2, R114, R2, !PT ;  /* 0x0000000272027209 */ /* 0x000fc40007810000 */
[----:B------:R-:W-:Y:S02]  /*49a0*/  FSEL R206, R135, -INF , !P0 ;  /* 0xff80000087ce7808 */ /* 0x000fe40004000000 */
[----:B------:R-:W-:Y:S02]  /*49b0*/  ISETP.GT.AND P0, PT, R4, 0x40, !P3 ;  /* 0x000000400400780c */ /* 0x000fe40005f04270 */
[----:B------:R-:W-:Y:S02]  /*49c0*/  ISETP.NE.AND P4, PT, R15, RZ, PT ;  /* 0x000000ff0f00720c */ /* 0x000fe40003f85270 */
[----:B------:R-:W-:Y:S02]  /*49d0*/  ISETP.LT.OR P0, PT, R5, 0x41, P0 ;  /* 0x000000410500780c */ /* 0x000fe40000701670 */
[----:B-1----:R-:W-:Y:S02]  /*49e0*/  FMNMX.FTZ R129, R129, R6, !PT ;  /* 0x0000000681817209 */ /* 0x002fe40007810000 */
[----:B------:R-:W-:-:S02]  /*49f0*/  FSEL R234, R106, -INF , !P0 ;  /* 0xff8000006aea7808 */ /* 0x000fc40004000000 */
[----:B------:R-:W-:Y:S01]  /*4a00*/  ISETP.GT.AND P0, PT, R4, 0x41, !P2 ;  /* 0x000000410400780c */ /* 0x000fe20005704270 */
[----:B------:R-:W1:Y:S01]  /*4a10*/  SHFL.BFLY PT, R6, R129, 0x1, 0x1f ;  /* 0x0c201f0081067f89 */ /* 0x000e6200000e0000 */
[----:B------:R-:W-:Y:S02]  /*4a20*/  ISETP.NE.AND P5, PT, R14, RZ, PT ;  /* 0x000000ff0e00720c */ /* 0x000fe40003fa5270 */
[----:B------:R-:W-:Y:S02]  /*4a30*/  ISETP.LT.OR P0, PT, R5, 0x42, P0 ;  /* 0x000000420500780c */ /* 0x000fe40000701670 */
[----:B------:R-:W-:Y:S02]  /*4a40*/  ISETP.NE.AND P3, PT, R18, RZ, PT ;  /* 0x000000ff1200720c */ /* 0x000fe40003f65270 */
[----:B------:R-:W-:Y:S02]  /*4a50*/  FSEL R235, R107, -INF , !P0 ;  /* 0xff8000006beb7808 */ /* 0x000fe40004000000 */
[----:B------:R-:W-:Y:S01]  /*4a60*/  ISETP.GT.AND P0, PT, R4, 0x1, !P6 ;  /* 0x000000010400780c */ /* 0x000fe20007704270 */
[----:B------:R-:W2:Y:S01]  /*4a70*/  LDSM.16.MT88.4 R104, [R213+0x900] ;  /* 0x00090000d568783b */ /* 0x000ea20000004200 */
[----:B------:R-:W-:-:S02]  /*4a80*/  ISETP.NE.AND P6, PT, R20, RZ, PT ;  /* 0x000000ff1400720c */ /* 0x000fc40003fc5270 */
[----:B------:R-:W-:Y:S02]  /*4a90*/  ISETP.LT.OR P0, PT, R5, 0x2, P0 ;  /* 0x000000020500780c */ /* 0x000fe40000701670 */
[----:B------:R-:W-:Y:S02]  /*4aa0*/  ISETP.NE.AND P2, PT, R17, RZ, PT ;  /* 0x000000ff1100720c */ /* 0x000fe40003f45270 */
[----:B------:R-:W-:Y:S02]  /*4ab0*/  FSEL R108, R163, -INF , !P0 ;  /* 0xff800000a36c7808 */ /* 0x000fe40004000000 */
[----:B------:R-:W-:Y:S02]  /*4ac0*/  ISETP.GT.AND P0, PT, R4, RZ, !P1 ;  /* 0x000000ff0400720c */ /* 0x000fe40004f04270 */
[----:B------:R-:W-:Y:S02]  /*4ad0*/  ISETP.NE.AND P1, PT, R16, RZ, PT ;  /* 0x000000ff1000720c */ /* 0x000fe40003f25270 */
[----:B------:R-:W-:-:S02]  /*4ae0*/  ISETP.LT.OR P0, PT, R5, 0x1, P0 ;  /* 0x000000010500780c */ /* 0x000fc40000701670 */
[----:B-1----:R-:W-:Y:S02]  /*4af0*/  FMNMX.FTZ R129, R129, R6, !PT ;  /* 0x0000000681817209 */ /* 0x002fe40007810000 */
[----:B------:R-:W-:Y:S02]  /*4b00*/  FSEL R87, R162, -INF , !P0 ;  /* 0xff800000a2577808 */ /* 0x000fe40004000000 */
[----:B------:R-:W-:Y:S01]  /*4b10*/  FSETP.NEU.FTZ.AND P0, PT, R130, -INF , PT ;  /* 0xff8000008200780b */ /* 0x000fe20003f1d000 */
[----:B------:R-:W-:Y:S01]  /*4b20*/  FMUL.FTZ R6, R129, c[0x0][0x2d0] ;  /* 0x0000b40081067a20 */ /* 0x000fe20000410000 */
[----:B------:R-:W-:Y:S02]  /*4b30*/  FMNMX.FTZ R3, R87, R108, !PT ;  /* 0x0000006c57037209 */ /* 0x000fe40007810000 */
[----:B------:R-:W-:Y:S02]  /*4b40*/  FSEL R7, R7, RZ, P0 ;  /* 0x000000ff07077208 */ /* 0x000fe40000000000 */
[----:B------:R-:W-:-:S02]  /*4b50*/  FSETP.NEU.FTZ.AND P0, PT, R129, -INF , PT ;  /* 0xff8000008100780b */ /* 0x000fc40003f1d000 */
[----:B------:R-:W-:Y:S01]  /*4b60*/  ISETP.GT.AND P3, PT, R4, 0x48, !P3 ;  /* 0x000000480400780c */ /* 0x000fe20005f64270 */
[----:B------:R-:W-:Y:S01]  /*4b70*/  FFMA.FTZ R8, R37, c[0x0][0x2d0], -R7 ;  /* 0x0000b40025087a23 */ /* 0x000fe20000010807 */
[----:B------:R-:W-:Y:S02]  /*4b80*/  FSEL R6, R6, RZ, P0 ;  /* 0x000000ff06067208 */ /* 0x000fe40000000000 */
[C---:B------:R-:W-:Y:S01]  /*4b90*/  ISETP.GT.AND P0, PT, R4.reuse, 0x51, !P4 ;  /* 0x000000510400780c */ /* 0x040fe20006704270 */
[----:B------:R1:W-:Y:S01]  /*4ba0*/  MUFU.EX2 R245, R8 ;  /* 0x0000000800f57308 */ /* 0x0003e20000000800 */
[C---:B------:R-:W-:Y:S01]  /*4bb0*/  ISETP.GT.AND P4, PT, R4.reuse, 0x58, !P5 ;  /* 0x000000580400780c */ /* 0x040fe20006f84270 */
[----:B------:R-:W-:Y:S01]  /*4bc0*/  FFMA.FTZ R0, R35, c[0x0][0x2d0], -R6 ;  /* 0x0000b40023007a23 */ /* 0x000fe20000010806 */
[C---:B------:R-:W-:Y:S02]  /*4bd0*/  ISETP.GT.AND P5, PT, R4.reuse, 0x59, !P6 ;  /* 0x000000590400780c */ /* 0x040fe400077a4270 */
[----:B------:R-:W-:-:S02]  /*4be0*/  ISETP.GT.AND P2, PT, R4, 0x49, !P2 ;  /* 0x000000490400780c */ /* 0x000fc40005744270 */
[----:B------:R-:W-:Y:S01]  /*4bf0*/  ISETP.GT.AND P1, PT, R4, 0x50, !P1 ;  /* 0x000000500400780c */ /* 0x000fe20004f24270 */
[----:B------:R3:W-:Y:S01]  /*4c00*/  MUFU.EX2 R168, R0 ;  /* 0x0000000000a87308 */ /* 0x0007e20000000800 */
[----:B------:R-:W-:Y:S02]  /*4c10*/  P2R R4, PR, RZ, 0x20 ;  /* 0x00000020ff047803 */ /* 0x000fe40000000000 */
[C---:B------:R-:W-:Y:S02]  /*4c20*/  ISETP.LT.OR P5, PT, R5.reuse, 0x4a, P2 ;  /* 0x0000004a0500780c */ /* 0x040fe400017a1670 */
[----:B------:R-:W-:Y:S02]  /*4c30*/  ISETP.LT.OR P2, PT, R5, 0x52, P0 ;  /* 0x000000520500780c */ /* 0x000fe40000741670 */
[----:B------:R-:W-:Y:S01]  /*4c40*/  ISETP.NE.AND P0, PT, R4, RZ, PT ;  /* 0x000000ff0400720c */ /* 0x000fe20003f05270 */
[----:B-1----:R-:W-:Y:S01]  /*4c50*/  FFMA.FTZ R8, R39, c[0x0][0x2d0], -R7 ;  /* 0x0000b40027087a23 */ /* 0x002fe20000010807 */
[----:B------:R-:W-:-:S02]  /*4c60*/  ISETP.LT.OR P6, PT, R5, 0x49, P3 ;  /* 0x000000490500780c */ /* 0x000fc40001fc1670 */
[----:B------:R-:W-:Y:S01]  /*4c70*/  ISETP.LT.OR P3, PT, R5, 0x51, P1 ;  /* 0x000000510500780c */ /* 0x000fe20000f61670 */
[----:B------:R1:W4:Y:S01]  /*4c80*/  MUFU.EX2 R133, R8 ;  /* 0x0000000800857308 */ /* 0x0003220000000800 */
[----:B------:R-:W-:Y:S02]  /*4c90*/  FSEL R187, R166, -INF , !P6 ;  /* 0xff800000a6bb7808 */ /* 0x000fe40007000000 */
[----:B------:R-:W-:Y:S01]  /*4ca0*/  FSEL R186, R167, -INF , !P5 ;  /* 0xff800000a7ba7808 */ /* 0x000fe20006800000 */
[----:B---3--:R-:W-:Y:S01]  /*4cb0*/  FFMA.FTZ R0, R36, c[0x0][0x2d0], -R6 ;  /* 0x0000b40024007a23 */ /* 0x008fe20000010806 */
[----:B------:R-:W-:Y:S02]  /*4cc0*/  FSEL R190, R190, -INF , !P3 ;  /* 0xff800000bebe7808 */ /* 0x000fe40005800000 */
[----:B------:R-:W-:Y:S01]  /*4cd0*/  ISETP.LT.OR P1, PT, R5, 0x59, P4 ;  /* 0x000000590500780c */ /* 0x000fe20002721670 */
[----:B------:R3:W-:Y:S01]  /*4ce0*/  MUFU.EX2 R212, R0 ;  /* 0x0000000000d47308 */ /* 0x0007e20000000800 */
[----:B------:R-:W-:-:S02]  /*4cf0*/  FSEL R189, R191, -INF , !P2 ;  /* 0xff800000bfbd7808 */ /* 0x000fc40005000000 */
[----:B------:R-:W-:Y:S02]  /*4d00*/  ISETP.LT.OR P0, PT, R5, 0x5a, P0 ;  /* 0x0000005a0500780c */ /* 0x000fe40000701670 */
[----:B------:R-:W-:Y:S02]  /*4d10*/  FSEL R191, R170, -INF , !P1 ;  /* 0xff800000aabf7808 */ /* 0x000fe40004800000 */
[----:B------:R-:W-:Y:S01]  /*4d20*/  FSEL R188, R171, -INF , !P0 ;  /* 0xff800000abbc7808 */ /* 0x000fe20004000000 */
[----:B-1----:R-:W-:Y:S01]  /*4d30*/  FFMA.FTZ R8, R40, c[0x0][0x2d0], -R7 ;  /* 0x0000b40028087a23 */ /* 0x002fe20000010807 */
[----:B----4-:R-:W-:Y:S02]  /*4d40*/  F2FP.BF16.PACK_AB R12, R133, R245 ;  /* 0x000000f5850c723e */ /* 0x010fe400000010ff */
[----:B------:R-:W-:Y:S01]  /*4d50*/  ISETP.NE.AND P6, PT, R62, RZ, PT ;  /* 0x000000ff3e00720c */ /* 0x000fe20003fc5270 */
[----:B------:R1:W-:Y:S01]  /*4d60*/  MUFU.EX2 R217, R8 ;  /* 0x0000000800d97308 */ /* 0x0003e20000000800 */
[----:B---3--:R-:W-:-:S07]  /*4d70*/  FFMA.FTZ R0, R38, c[0x0][0x2d0], -R6 ;  /* 0x0000b40026007a23 */ /* 0x008fce0000010806 */
[----:B------:R3:W4:Y:S01]  /*4d80*/  MUFU.EX2 R165, R0 ;  /* 0x0000000000a57308 */ /* 0x0007220000000800 */
[----:B-1----:R-:W-:-:S07]  /*4d90*/  FFMA.FTZ R8, R41, c[0x0][0x2d0], -R7 ;  /* 0x0000b40029087a23 */ /* 0x002fce0000010807 */
[----:B------:R1:W1:Y:S01]  /*4da0*/  MUFU.EX2 R121, R8 ;  /* 0x0000000800797308 */ /* 0x0002620000000800 */
[----:B---3--:R-:W-:Y:S01]  /*4db0*/  FFMA.FTZ R0, R42, c[0x0][0x2d0], -R7 ;  /* 0x0000b4002a007a23 */ /* 0x008fe20000010807 */
[----:B----4-:R-:W-:-:S06]  /*4dc0*/  F2FP.BF16.PACK_AB R15, R165, R212 ;  /* 0x000000d4a50f723e */ /* 0x010fcc00000010ff */
[----:B------:R3:W-:Y:S01]  /*4dd0*/  MUFU.EX2 R142, R0 ;  /* 0x00000000008e7308 */ /* 0x0007e20000000800 */
[----:B-1----:R-:W-:Y:S01]  /*4de0*/  FFMA.FTZ R8, R34, c[0x0][0x2d0], -R6 ;  /* 0x0000b40022087a23 */ /* 0x002fe20000010806 */
[----:B------:R-:W-:-:S06]  /*4df0*/  F2FP.BF16.PACK_AB R14, R121, R217 ;  /* 0x000000d9790e723e */ /* 0x000fcc00000010ff */
[----:B------:R-:W1:Y:S01]  /*4e00*/  MUFU.EX2 R149, R8 ;  /* 0x0000000800957308 */ /* 0x000e620000000800 */
[----:B---3--:R-:W-:-:S07]  /*4e10*/  FFMA.FTZ R0, R43, c[0x0][0x2d0], -R7 ;  /* 0x0000b4002b007a23 */ /* 0x008fce0000010807 */
[----:B------:R3:W4:Y:S01]  /*4e20*/  MUFU.EX2 R143, R0 ;  /* 0x00000000008f7308 */ /* 0x0007220000000800 */
[----:B-1----:R-:W-:-:S07]  /*4e30*/  F2FP.BF16.PACK_AB R13, R168, R149 ;  /* 0x00000095a80d723e */ /* 0x002fce00000010ff */
[----:B------:R-:W-:Y:S01]  /*4e40*/  HMMA.16816.F32.BF16 R16, R12, R72, RZ ;  /* 0x000000480c10723c */ /* 0x000fe200000418ff */
[----:B---3--:R-:W-:Y:S01]  /*4e50*/  FFMA.FTZ R0, R44, c[0x0][0x2d0], -R7 ;  /* 0x0000b4002c007a23 */ /* 0x008fe20000010807 */
[----:B----4-:R-:W-:-:S03]  /*4e60*/  F2FP.BF16.PACK_AB R8, R143, R142 ;  /* 0x0000008e8f08723e */ /* 0x010fc600000010ff */
[----:B------:R1:W-:Y:S03]  /*4e70*/  MUFU.EX2 R220, R0 ;  /* 0x0000000000dc7308 */ /* 0x0003e60000000800 */
[C---:B------:R-:W-:Y:S08]  /*4e80*/  HMMA.16816.F32.BF16 R20, R12.reuse, R76, RZ ;  /* 0x0000004c0c14723c */ /* 0x040ff000000418ff */
[----:B------:R-:W-:Y:S01]  /*4e90*/  HMMA.16816.F32.BF16 R24, R12, R96, RZ ;  /* 0x000000600c18723c */ /* 0x000fe200000418ff */
[----:B-1----:R-:W-:Y:S01]  /*4ea0*/  FMNMX.FTZ R0, R118, R2, !PT ;  /* 0x0000000276007209 */ /* 0x002fe20007810000 */
[----:B------:R-:W-:-:S06]  /*4eb0*/  FFMA.FTZ R2, R46, c[0x0][0x2d0], -R7 ;  /* 0x0000b4002e027a23 */ /* 0x000fcc0000010807 */
[----:B------:R-:W-:Y:S01]  /*4ec0*/  HMMA.16816.F32.BF16 R32, R12, R92, RZ ;  /* 0x0000005c0c20723c */ /* 0x000fe200000418ff */
[----:B------:R-:W-:Y:S01]  /*4ed0*/  FMNMX.FTZ R0, R125, R0, !PT ;  /* 0x000000007d007209 */ /* 0x000fe20007810000 */
[----:B------:R1:W3:Y:S03]  /*4ee0*/  MUFU.EX2 R176, R2 ;  /* 0x0000000200b07308 */ /* 0x0002e60000000800 */
[----:B------:R-:W-:-:S03]  /*4ef0*/  FMNMX.FTZ R0, R127, R0, !PT ;  /* 0x000000007f007209 */ /* 0x000fc60007810000 */
[----:B------:R-:W-:Y:S01]  /*4f00*/  HMMA.16816.F32.BF16 R36, R12, R74, RZ ;  /* 0x0000004a0c24723c */ /* 0x000fe200000418ff */
[----:B------:R-:W-:-:S04]  /*4f10*/  FMNMX.FTZ R0, R131, R0, !PT ;  /* 0x0000000083007209 */ /* 0x000fc80007810000 */
[----:B------:R-:W-:-:S03]  /*4f20*/  FMNMX.FTZ R0, R136, R0, !PT ;  /* 0x0000000088007209 */ /* 0x000fc60007810000 */
[----:B------:R-:W-:Y:S01]  /*4f30*/  HMMA.16816.F32.BF16 R40, R12, R78, RZ ;  /* 0x0000004e0c28723c */ /* 0x000fe200000418ff */
[----:B------:R-:W-:Y:S01]  /*4f40*/  FMNMX.FTZ R0, R161, R0, !PT ;  /* 0x00000000a1007209 */ /* 0x000fe20007810000 */
[----:B-1----:R-:W-:Y:S01]  /*4f50*/  FFMA.FTZ R2, R45, c[0x0][0x2d0], -R6 ;  /* 0x0000b4002d027a23 */ /* 0x002fe20000010806 */
[----:B---3--:R-:W-:Y:S02]  /*4f60*/  F2FP.BF16.PACK_AB R10, R176, R220 ;  /* 0x000000dcb00a723e */ /* 0x008fe400000010ff */
[----:B------:R-:W-:Y:S01]  /*4f70*/  FMNMX.FTZ R0, R160, R0, !PT ;  /* 0x00000000a0007209 */ /* 0x000fe20007810000 */
[----:B------:R1:W-:Y:S03]  /*4f80*/  MUFU.EX2 R169, R2 ;  /* 0x0000000200a97308 */ /* 0x0003e60000000800 */
[----:B------:R-:W-:-:S04]  /*4f90*/  FMNMX.FTZ R0, R144, R0, !PT ;  /* 0x0000000090007209 */ /* 0x000fc80007810000 */
[----:B------:R-:W-:-:S04]  /*4fa0*/  FMNMX.FTZ R0, R145, R0, !PT ;  /* 0x0000000091007209 */ /* 0x000fc80007810000 */
[----:B------:R-:W-:-:S04]  /*4fb0*/  FMNMX.FTZ R0, R207, R0, !PT ;  /* 0x00000000cf007209 */ /* 0x000fc80007810000 */
[----:B------:R-:W-:Y:S01]  /*4fc0*/  FMNMX.FTZ R0, R208, R0, !PT ;  /* 0x00000000d0007209 */ /* 0x000fe20007810000 */
[----:B-1----:R-:W-:Y:S02]  /*4fd0*/  FFMA.FTZ R2, R47, c[0x0][0x2d0], -R6 ;  /* 0x0000b4002f027a23 */ /* 0x002fe40000010806 */
[----:B------:R-:W-:Y:S01]  /*4fe0*/  HMMA.16816.F32.BF16 R44, R12, R94, RZ ;  /* 0x0000005e0c2c723c */ /* 0x000fe200000418ff */
[----:B------:R-:W-:Y:S01]  /*4ff0*/  FMNMX.FTZ R0, R211, R0, !PT ;  /* 0x00000000d3007209 */ /* 0x000fe20007810000 */
[----:B------:R1:W3:Y:S03]  /*5000*/  MUFU.EX2 R123, R2 ;  /* 0x00000002007b7308 */ /* 0x0002e60000000800 */
[----:B------:R-:W-:-:S04]  /*5010*/  FMNMX.FTZ R0, R232, R0, !PT ;  /* 0x00000000e8007209 */ /* 0x000fc80007810000 */
[----:B------:R-:W-:Y:S02]  /*5020*/  FMNMX.FTZ R0, R236, R0, !PT ;  /* 0x00000000ec007209 */ /* 0x000fe40007810000 */
[----:B-1----:R-:W-:Y:S01]  /*5030*/  FMNMX.FTZ R2, R116, R3, !PT ;  /* 0x0000000374027209 */ /* 0x002fe20007810000 */
[----:B------:R-:W-:Y:S01]  /*5040*/  FFMA.FTZ R3, R48, c[0x0][0x2d0], -R6 ;  /* 0x0000b40030037a23 */ /* 0x000fe20000010806 */
[----:B---3--:R-:W-:Y:S02]  /*5050*/  F2FP.BF16.PACK_AB R9, R123, R169 ;  /* 0x000000a97b09723e */ /* 0x008fe400000010ff */
[----:B------:R-:W-:Y:S01]  /*5060*/  FMNMX.FTZ R2, R115, R2, !PT ;  /* 0x0000000273027209 */ /* 0x000fe20007810000 */
[----:B------:R1:W-:Y:S03]  /*5070*/  MUFU.EX2 R148, R3 ;  /* 0x0000000300947308 */ /* 0x0003e60000000800 */
[----:B------:R-:W-:-:S04]  /*5080*/  FMNMX.FTZ R2, R119, R2, !PT ;  /* 0x0000000277027209 */ /* 0x000fc80007810000 */
[----:B------:R-:W-:Y:S01]  /*5090*/  FMNMX.FTZ R2, R124, R2, !PT ;  /* 0x000000027c027209 */ /* 0x000fe20007810000 */
[----:B-1----:R-:W-:Y:S02]  /*50a0*/  FFMA.FTZ R3, R49, c[0x0][0x2d0], -R6 ;  /* 0x0000b40031037a23 */ /* 0x002fe40000010806 */
[----:B------:R-:W-:Y:S02]  /*50b0*/  HMMA.16816.F32.BF16 R48, R12, R98, RZ ;  /* 0x000000620c30723c */ /* 0x000fe400000418ff */
[----:B------:R1:W3:Y:S02]  /*50c0*/  MUFU.EX2 R222, R3 ;  /* 0x0000000300de7308 */ /* 0x0002e40000000800 */
[----:B-1----:R-:W-:Y:S01]  /*50d0*/  FMNMX.FTZ R3, R126, R2, !PT ;  /* 0x000000027e037209 */ /* 0x002fe20007810000 */
[----:B------:R-:W-:Y:S01]  /*50e0*/  FFMA.FTZ R2, R56, c[0x0][0x2d0], -R7 ;  /* 0x0000b40038027a23 */ /* 0x000fe20000010807 */
[----:B---3--:R-:W-:Y:S02]  /*50f0*/  F2FP.BF16.PACK_AB R11, R222, R148 ;  /* 0x00000094de0b723e */ /* 0x008fe400000010ff */
[----:B------:R-:W-:-:S02]  /*5100*/  FMNMX.FTZ R3, R137, R3, !PT ;  /* 0x0000000389037209 */ /* 0x000fc40007810000 */
[----:B------:R1:W-:Y:S02]  /*5110*/  MUFU.EX2 R132, R2 ;  /* 0x0000000200847308 */ /* 0x0003e40000000800 */
[----:B------:R-:W-:Y:S01]  /*5120*/  FMNMX.FTZ R3, R139, R3, !PT ;  /* 0x000000038b037209 */ /* 0x000fe20007810000 */
[----:B--2---:R-:W-:Y:S03]  /*5130*/  HMMA.16816.F32.BF16 R52, R8, R104, R16 ;  /* 0x000000680834723c */ /* 0x004fe60000041810 */
[----:B------:R-:W-:-:S05]  /*5140*/  FMNMX.FTZ R3, R138, R3, !PT ;  /* 0x000000038a037209 */ /* 0x000fca0007810000 */
[----:B------:R-:W-:Y:S01]  /*5150*/  HMMA.16816.F32.BF16 R28, R8, R88, R20 ;  /* 0x00000058081c723c */ /* 0x000fe20000041814 */
[----:B-1----:R-:W-:-:S04]  /*5160*/  FFMA.FTZ R2, R57, c[0x0][0x2d0], -R7 ;  /* 0x0000b40039027a23 */ /* 0x002fc80000010807 */
[----:B------:R1:W2:Y:S03]  /*5170*/  MUFU.EX2 R162, R2 ;  /* 0x0000000200a27308 */ /* 0x0002a60000000800 */
[C---:B------:R-:W-:Y:S08]  /*5180*/  HMMA.16816.F32.BF16 R20, R8.reuse, R80, R24 ;  /* 0x000000500814723c */ /* 0x040ff00000041818 */
[----:B------:R-:W-:Y:S01]  /*5190*/  HMMA.16816.F32.BF16 R12, R8, R100, R32 ;  /* 0x00000064080c723c */ /* 0x000fe20000041820 */
[----:B-1----:R-:W-:Y:S01]  /*51a0*/  FMNMX.FTZ R2, R237, R0, !PT ;  /* 0x00000000ed027209 */ /* 0x002fe20007810000 */
[----:B------:R-:W-:-:S06]  /*51b0*/  FFMA.FTZ R0, R58, c[0x0][0x2d0], -R7 ;  /* 0x0000b4003a007a23 */ /* 0x000fcc0000010807 */
[C---:B------:R-:W-:Y:S01]  /*51c0*/  HMMA.16816.F32.BF16 R16, R8.reuse, R106, R36 ;  /* 0x0000006a0810723c */ /* 0x040fe20000041824 */
        /* <DEDUP_REMOVED lines=9> */
[----:B------:R1:W3:Y:S01]  /*5260*/  MUFU.EX2 R164, R3 ;  /* 0x0000000300a47308 */ /* 0x0002e20000000800 */
[----:B------:R-:W-:Y:S02]  /*5270*/  FMNMX.FTZ R0, R240, R0, !PT ;  /* 0x00000000f0007209 */ /* 0x000fe40007810000 */
[----:B------:R-:W-:Y:S02]  /*5280*/  FMNMX.FTZ R2, R199, R2, !PT ;  /* 0x00000002c7027209 */ /* 0x000fe40007810000 */
[----:B------:R-:W-:Y:S02]  /*5290*/  FMNMX.FTZ R0, R241, R0, !PT ;  /* 0x00000000f1007209 */ /* 0x000fe40007810000 */
[----:B------:R-:W-:Y:S02]  /*52a0*/  FMNMX.FTZ R2, R203, R2, !PT ;  /* 0x00000002cb027209 */ /* 0x000fe40007810000 */
[----:B------:R-:W-:-:S02]  /*52b0*/  FMNMX.FTZ R0, R243, R0, !PT ;  /* 0x00000000f3007209 */ /* 0x000fc40007810000 */
[----:B--2---:R-:W-:Y:S02]  /*52c0*/  F2FP.BF16.PACK_AB R8, R162, R132 ;  /* 0x00000084a208723e */ /* 0x004fe400000010ff */
[----:B------:R-:W-:Y:S01]  /*52d0*/  FMNMX.FTZ R0, R242, R0, !PT ;  /* 0x00000000f2007209 */ /* 0x000fe20007810000 */
[----:B-1----:R-:W-:Y:S01]  /*52e0*/  FFMA.FTZ R3, R69, c[0x0][0x2d0], -R7 ;  /* 0x0000b40045037a23 */ /* 0x002fe20000010807 */
[----:B---3--:R-:W-:-:S03]  /*52f0*/  F2FP.BF16.PACK_AB R10, R164, R141 ;  /* 0x0000008da40a723e */ /* 0x008fc600000010ff */
[----:B------:R-:W1:Y:S01]  /*5300*/  SHFL.BFLY PT, R4, R0, 0x2, 0x1f ;  /* 0x0c401f0000047f89 */ /* 0x000e6200000e0000 */
[----:B------:R2:W-:Y:S03]  /*5310*/  MUFU.EX2 R152, R3 ;  /* 0x0000000300987308 */ /* 0x0005e60000000800 */
[----:B------:R-:W-:Y:S01]  /*5320*/  LDSM.16.MT88.4 R68, [R213+0x1100] ;  /* 0x00110000d544783b */ /* 0x000fe20000004200 */
[----:B--2---:R-:W-:Y:S01]  /*5330*/  FMNMX.FTZ R3, R204, R2, !PT ;  /* 0x00000002cc037209 */ /* 0x004fe20007810000 */
[----:B------:R-:W-:Y:S02]  /*5340*/  FFMA.FTZ R2, R59, c[0x0][0x2d0], -R6 ;  /* 0x0000b4003b027a23 */ /* 0x000fe40000010806 */
[----:B------:R-:W-:Y:S01]  /*5350*/  LDSM.16.MT88.4 R56, [R215+0x1100] ;  /* 0x00110000d738783b */ /* 0x000fe20000004200 */
[----:B------:R-:W-:Y:S01]  /*5360*/  FMNMX.FTZ R3, R206, R3, !PT ;  /* 0x00000003ce037209 */ /* 0x000fe20007810000 */
[----:B------:R2:W-:Y:S01]  /*5370*/  MUFU.EX2 R122, R2 ;  /* 0x00000002007a7308 */ /* 0x0005e20000000800 */
[----:B-1----:R-:W-:-:S02]  /*5380*/  FMNMX.FTZ R0, R0, R4, !PT ;  /* 0x0000000400007209 */ /* 0x002fc40007810000 */
[----:B------:R-:W-:-:S03]  /*5390*/  FMNMX.FTZ R3, R234, R3, !PT ;  /* 0x00000003ea037209 */ /* 0x000fc60007810000 */
[----:B------:R-:W-:Y:S01]  /*53a0*/  SHFL.BFLY PT, R5, R0, 0x1, 0x1f ;  /* 0x0c201f0000057f89 */ /* 0x000fe200000e0000 */
[----:B------:R-:W-:-:S04]  /*53b0*/  FMNMX.FTZ R3, R235, R3, !PT ;  /* 0x00000003eb037209 */ /* 0x000fc80007810000 */
[----:B------:R-:W-:-:S04]  /*53c0*/  FMNMX.FTZ R3, R187, R3, !PT ;  /* 0x00000003bb037209 */ /* 0x000fc80007810000 */
[----:B------:R-:W-:Y:S01]  /*53d0*/  FMNMX.FTZ R3, R186, R3, !PT ;  /* 0x00000003ba037209 */ /* 0x000fe20007810000 */
[----:B--2---:R-:W-:-:S03]  /*53e0*/  FFMA.FTZ R2, R60, c[0x0][0x2d0], -R6 ;  /* 0x0000b4003c027a23 */ /* 0x004fc60000010806 */
[----:B------:R-:W-:Y:S01]  /*53f0*/  FMNMX.FTZ R3, R190, R3, !PT ;  /* 0x00000003be037209 */ /* 0x000fe20007810000 */
[----:B------:R1:W2:Y:S03]  /*5400*/  MUFU.EX2 R128, R2 ;  /* 0x0000000200807308 */ /* 0x0002a60000000800 */
[----:B------:R-:W-:-:S04]  /*5410*/  FMNMX.FTZ R3, R189, R3, !PT ;  /* 0x00000003bd037209 */ /* 0x000fc80007810000 */
[----:B------:R-:W-:-:S04]  /*5420*/  FMNMX.FTZ R3, R191, R3, !PT ;  /* 0x00000003bf037209 */ /* 0x000fc80007810000 */
[----:B------:R-:W-:Y:S01]  /*5430*/  FMNMX.FTZ R3, R188, R3, !PT ;  /* 0x00000003bc037209 */ /* 0x000fe20007810000 */
[----:B-1----:R-:W-:-:S04]  /*5440*/  FFMA.FTZ R2, R61, c[0x0][0x2d0], -R6 ;  /* 0x0000b4003d027a23 */ /* 0x002fc80000010806 */
[----:B------:R-:W1:Y:S01]  /*5450*/  SHFL.BFLY PT, R4, R3, 0x2, 0x1f ;  /* 0x0c401f0003047f89 */ /* 0x000e6200000e0000 */
[----:B--2---:R-:W-:Y:S01]  /*5460*/  F2FP.BF16.PACK_AB R9, R128, R122 ;  /* 0x0000007a8009723e */ /* 0x004fe200000010ff */
[----:B------:R2:W-:Y:S02]  /*5470*/  MUFU.EX2 R163, R2 ;  /* 0x0000000200a37308 */ /* 0x0005e40000000800 */
[----:B------:R-:W-:Y:S01]  /*5480*/  LDSM.16.MT88.4 R60, [R214+0x1100] ;  /* 0x00110000d63c783b */ /* 0x000fe20000004200 */
[----:B--2---:R-:W-:-:S05]  /*5490*/  FFMA.FTZ R2, R84, c[0x0][0x2d0], -R6 ;  /* 0x0000b40054027a23 */ /* 0x004fca0000010806 */
[----:B------:R2:W3:Y:S01]  /*54a0*/  MUFU.EX2 R153, R2 ;  /* 0x0000000200997308 */ /* 0x0004e20000000800 */
[----:B-1----:R-:W-:-:S05]  /*54b0*/  FMNMX.FTZ R3, R3, R4, !PT ;  /* 0x0000000403037209 */ /* 0x002fca0007810000 */
[----:B------:R-:W1:Y:S01]  /*54c0*/  SHFL.BFLY PT, R4, R3, 0x1, 0x1f ;  /* 0x0c201f0003047f89 */ /* 0x000e6200000e0000 */
[----:B--2---:R-:W-:Y:S01]  /*54d0*/  FFMA.FTZ R2, R112, c[0x0][0x2d0], -R7 ;  /* 0x0000b40070027a23 */ /* 0x004fe20000010807 */
[----:B---3--:R-:W-:-:S03]  /*54e0*/  F2FP.BF16.PACK_AB R11, R153, R163 ;  /* 0x000000a3990b723e */ /* 0x008fc600000010ff */
[----:B------:R2:W3:Y:S04]  /*54f0*/  MUFU.EX2 R173, R2 ;  /* 0x0000000200ad7308 */ /* 0x0004e80000000800 */
[----:B------:R-:W-:Y:S01]  /*5500*/  HMMA.16816.F32.BF16 R48, R8, R68, R52 ;  /* 0x000000440830723c */ /* 0x000fe20000041834 */
[----:B-1----:R-:W-:-:S06]  /*5510*/  FMNMX.FTZ R3, R3, R4, !PT ;  /* 0x0000000403037209 */ /* 0x002fcc0007810000 */
[----:B------:R-:W-:Y:S01]  /*5520*/  IMAD.MOV.U32 R54, RZ, RZ, R128 ;  /* 0x000000ffff367224 */ /* 0x000fe200078e0080 */
[----:B------:R-:W-:Y:S01]  /*5530*/  FMNMX.FTZ R128, R0, R5, !PT ;  /* 0x0000000500807209 */ /* 0x000fe20007810000 */
[----:B------:R-:W-:Y:S01]  /*5540*/  FFMA.FTZ R0, R111, c[0x0][0x2d0], -R6 ;  /* 0x0000b4006f007a23 */ /* 0x000fe20000010806 */
[C---:B------:R-:W-:Y:S01]  /*5550*/  HMMA.16816.F32.BF16 R40, R8.reuse, R60, R20 ;  /* 0x0000003c0828723c */ /* 0x040fe20000041814 */
[----:B------:R-:W-:Y:S01]  /*5560*/  IMAD.MOV.U32 R5, RZ, RZ, R133 ;  /* 0x000000ffff057224 */ /* 0x000fe200078e0085 */
[----:B------:R-:W-:Y:S01]  /*5570*/  FSETP.NEU.FTZ.AND P0, PT, R128, -INF , PT ;  /* 0xff8000008000780b */ /* 0x000fe20003f1d000 */
[----:B--2---:R-:W-:Y:S01]  /*5580*/  FFMA.FTZ R2, R117, c[0x0][0x2d0], -R7 ;  /* 0x0000b40075027a23 */ /* 0x004fe20000010807 */
[----:B------:R-:W-:Y:S01]  /*5590*/  MOV R111, R132 ;  /* 0x00000084006f7202 */ /* 0x000fe20000000f00 */
[----:B------:R-:W-:Y:S01]  /*55a0*/  IMAD.MOV.U32 R55, RZ, RZ, R123 ;  /* 0x000000ffff377224 */ /* 0x000fe200078e007b */
[----:B------:R-:W1:Y:S01]  /*55b0*/  LDSM.16.MT88.4 R132, [R216+0x1900] ;  /* 0x00190000d884783b */ /* 0x000e620000004200 */
[----:B------:R2:W4:Y:S01]  /*55c0*/  MUFU.EX2 R140, R2 ;  /* 0x00000002008c7308 */ /* 0x0005220000000800 */
[----:B------:R-:W-:Y:S01]  /*55d0*/  HMMA.16816.F32.BF16 R20, R8, R66, R36 ;  /* 0x000000420814723c */ /* 0x000fe20000041824 */
[----:B------:R-:W-:-:S06]  /*55e0*/  MOV R117, R168 ;  /* 0x000000a800757202 */ /* 0x000fcc0000000f00 */
[----:B---3--:R-:W-:Y:S01]  /*55f0*/  IMAD.MOV.U32 R36, RZ, RZ, R173 ;  /* 0x000000ffff247224 */ /* 0x008fe200078e00ad */
[----:B------:R-:W-:Y:S01]  /*5600*/  MOV R38, R122 ;  /* 0x0000007a00267202 */ /* 0x000fe20000000f00 */
[----:B------:R-:W-:Y:S01]  /*5610*/  IMAD.MOV.U32 R37, RZ, RZ, R121 ;  /* 0x000000ffff257224 */ /* 0x000fe200078e0079 */
[C---:B------:R-:W-:Y:S01]  /*5620*/  HMMA.16816.F32.BF16 R44, R8.reuse, R64, R28 ;  /* 0x00000040082c723c */ /* 0x040fe2000004181c */
[----:B--2---:R-:W-:Y:S02]  /*5630*/  FFMA.FTZ R2, R120, c[0x0][0x2d0], -R7 ;  /* 0x0000b40078027a23 */ /* 0x004fe40000010807 */
[----:B----4-:R-:W-:Y:S01]  /*5640*/  IMAD.MOV.U32 R53, RZ, RZ, R140 ;  /* 0x000000ffff357224 */ /* 0x010fe200078e008c */
[----:B------:R-:W-:Y:S01]  /*5650*/  LDSM.16.MT88.4 R120, [R214+0x1900] ;  /* 0x00190000d678783b */ /* 0x000fe20000004200 */
[----:B------:R2:W3:Y:S03]  /*5660*/  MUFU.EX2 R172, R2 ;  /* 0x0000000200ac7308 */ /* 0x0004e60000000800 */
[C---:B------:R-:W-:Y:S05]  /*5670*/  HMMA.16816.F32.BF16 R16, R8.reuse, R70, R16 ;  /* 0x000000460810723c */ /* 0x040fea0000041810 */
[----:B------:R4:W-:Y:S03]  /*5680*/  MUFU.EX2 R140, R0 ;  /* 0x00000000008c7308 */ /* 0x0009e60000000800 */
[----:B------:R-:W-:Y:S01]  /*5690*/  HMMA.16816.F32.BF16 R28, R8, R56, R12 ;  /* 0x00000038081c723c */ /* 0x000fe2000004180c */
[----:B--2---:R-:W-:-:S07]  /*56a0*/  FFMA.FTZ R2, R86, c[0x0][0x2d0], -R6 ;  /* 0x0000b40056027a23 */ /* 0x004fce0000010806 */
[----:B------:R-:W-:Y:S01]  /*56b0*/  HMMA.16816.F32.BF16 R24, R8, R62, R24 ;  /* 0x0000003e0818723c */ /* 0x000fe20000041818 */
[----:B---3--:R-:W-:Y:S01]  /*56c0*/  IMAD.MOV.U32 R39, RZ, RZ, R172 ;  /* 0x000000ffff277224 */ /* 0x008fe200078e00ac */
[----:B------:R2:W-:Y:S01]  /*56d0*/  MUFU.EX2 R112, R2 ;  /* 0x0000000200707308 */ /* 0x0005e20000000800 */
[----:B------:R-:W3:Y:S01]  /*56e0*/  LDSM.16.MT88.4 R172, [R215+0x1900] ;  /* 0x00190000d7ac783b */ /* 0x000ee20000004200 */
[----:B----4-:R-:W-:-:S04]  /*56f0*/  FFMA.FTZ R0, R113, c[0x0][0x2d0], -R6 ;  /* 0x0000b40071007a23 */ /* 0x010fc80000010806 */
[----:B------:R-:W-:Y:S02]  /*5700*/  HMMA.16816.F32.BF16 R12, R8, R58, R32 ;  /* 0x0000003a080c723c */ /* 0x000fe40000041820 */
[----:B------:R-:W4:Y:S05]  /*5710*/  MUFU.EX2 R248, R0 ;  /* 0x0000000000f87308 */ /* 0x000f2a0000000800 */
[----:B------:R-:W-:Y:S02]  /*5720*/  F2FP.BF16.PACK_AB R8, R36, R152 ;  /* 0x000000982408723e */ /* 0x000fe400000010ff */
[----:B------:R-:W-:Y:S01]  /*5730*/  F2FP.BF16.PACK_AB R10, R39, R53 ;  /* 0x00000035270a723e */ /* 0x000fe200000010ff */
[----:B--2---:R-:W-:-:S04]  /*5740*/  FFMA.FTZ R2, R110, c[0x0][0x2d0], -R6 ;  /* 0x0000b4006e027a23 */ /* 0x004fc80000010806 */
[----:B------:R2:W1:Y:S01]  /*5750*/  MUFU.EX2 R84, R2 ;  /* 0x0000000200547308 */ /* 0x0004620000000800 */
[----:B----4-:R-:W-:Y:S01]  /*5760*/  F2FP.BF16.PACK_AB R11, R248, R140 ;  /* 0x0000008cf80b723e */ /* 0x010fe200000010ff */
[----:B--2---:R-:W-:Y:S01]  /*5770*/  FMUL.FTZ R2, R128, c[0x0][0x2d0] ;  /* 0x0000b40080027a20 */ /* 0x004fe20000410000 */
[----:B-1----:R-:W-:-:S04]  /*5780*/  F2FP.BF16.PACK_AB R9, R84, R112 ;  /* 0x000000705409723e */ /* 0x002fc800000010ff */
[----:B------:R-:W-:Y:S02]  /*5790*/  FSEL R2, R2, RZ, P0 ;  /* 0x000000ff02027208 */ /* 0x000fe40000000000 */
[----:B------:R-:W-:Y:S01]  /*57a0*/  FSETP.NEU.FTZ.AND P0, PT, R3, -INF , PT ;  /* 0xff8000000300780b */ /* 0x000fe20003f1d000 */
[----:B------:R-:W-:Y:S02]  /*57b0*/  HMMA.16816.F32.BF16 R180, R8, R156, R48 ;  /* 0x0000009c08b4723c */ /* 0x000fe40000041830 */
[--C-:B------:R-:W-:Y:S02]  /*57c0*/  FFMA.FTZ R0, R85, c[0x0][0x2d0], -R2.reuse ;  /* 0x0000b40055007a23 */ /* 0x100fe40000010802 */
[----:B------:R-:W-:Y:S02]  /*57d0*/  FFMA.FTZ R4, R127, c[0x0][0x2d0], -R2 ;  /* 0x0000b4007f047a23 */ /* 0x000fe40000010802 */
[----:B------:R1:W-:Y:S01]  /*57e0*/  MUFU.EX2 R218, R0 ;  /* 0x0000000000da7308 */ /* 0x0003e20000000800 */
[----:B------:R-:W-:-:S02]  /*57f0*/  IMAD.MOV.U32 R49, RZ, RZ, R149 ;  /* 0x000000ffff317224 */ /* 0x000fc400078e0095 */
[----:B------:R-:W-:Y:S02]  /*5800*/  IMAD.MOV.U32 R48, RZ, RZ, R148 ;  /* 0x000000ffff307224 */ /* 0x000fe400078e0094 */
[C---:B------:R-:W-:Y:S01]  /*5810*/  HMMA.16816.F32.BF16 R148, R8.reuse, R158, R16 ;  /* 0x0000009e0894723c */ /* 0x040fe20000041810 */
[----:B------:R-:W-:Y:S02]  /*5820*/  IMAD.MOV.U32 R51, RZ, RZ, R176 ;  /* 0x000000ffff337224 */ /* 0x000fe400078e00b0 */
[----:B------:R-:W-:Y:S01]  /*5830*/  MUFU.EX2 R221, R4 ;  /* 0x0000000400dd7308 */ /* 0x000fe20000000800 */
[----:B------:R-:W-:Y:S02]  /*5840*/  IMAD.MOV.U32 R50, RZ, RZ, R169 ;  /* 0x000000ffff327224 */ /* 0x000fe400078e00a9 */
[----:B------:R-:W-:Y:S01]  /*5850*/  IMAD.MOV.U32 R127, RZ, RZ, R153 ;  /* 0x000000ffff7f7224 */ /* 0x000fe200078e0099 */
[----:B------:R-:W-:Y:S01]  /*5860*/  MOV R19, R164 ;  /* 0x000000a400137202 */ /* 0x000fe20000000f00 */
[----:B------:R-:W-:Y:S01]  /*5870*/  IMAD.MOV.U32 R18, RZ, RZ, R112 ;  /* 0x000000ffff127224 */ /* 0x000fe200078e0070 */
[----:B------:R-:W-:Y:S01]  /*5880*/  HMMA.16816.F32.BF16 R168, R8, R134, R20 ;  /* 0x0000008608a8723c */ /* 0x000fe20000041814 */
[----:B------:R-:W-:-:S02]  /*5890*/  IMAD.MOV.U32 R17, RZ, RZ, R84 ;  /* 0x000000ffff117224 */ /* 0x000fc400078e0054 */
[----:B-1----:R-:W-:-:S04]  /*58a0*/  FFMA.FTZ R0, R109, c[0x0][0x2d0], -R2 ;  /* 0x0000b4006d007a23 */ /* 0x002fc80000010802 */
[----:B------:R1:W2:Y:S01]  /*58b0*/  MUFU.EX2 R219, R0 ;  /* 0x0000000000db7308 */ /* 0x0002a20000000800 */
[----:B---3--:R-:W-:Y:S01]  /*58c0*/  HMMA.16816.F32.BF16 R176, R8, R172, R28 ;  /* 0x000000ac08b0723c */ /* 0x008fe2000004181c */
[----:B-1----:R-:W-:-:S06]  /*58d0*/  FFMA.FTZ R0, R114, c[0x0][0x2d0], -R2 ;  /* 0x0000b40072007a23 */ /* 0x002fcc0000010802 */
[----:B------:R1:W-:Y:S02]  /*58e0*/  MUFU.EX2 R52, R0 ;  /* 0x0000000000347308 */ /* 0x0003e40000000800 */
[----:B-1----:R-:W-:Y:S02]  /*58f0*/  FFMA.FTZ R0, R118, c[0x0][0x2d0], -R2 ;  /* 0x0000b40076007a23 */ /* 0x002fe40000010802 */
[----:B------:R-:W-:-:S04]  /*5900*/  IMAD.MOV.U32 R118, RZ, RZ, R165 ;  /* 0x000000ffff767224 */ /* 0x000fc800078e00a5 */
[----:B------:R1:W3:Y:S01]  /*5910*/  MUFU.EX2 R109, R0 ;  /* 0x00000000006d7308 */ /* 0x0002e20000000800 */
[----:B------:R-:W-:Y:S01]  /*5920*/  HMMA.16816.F32.BF16 R164, R8, R120, R40 ;  /* 0x0000007808a4723c */ /* 0x000fe20000041828 */
[----:B-1----:R-:W-:Y:S01]  /*5930*/  FFMA.FTZ R0, R125, c[0x0][0x2d0], -R2 ;  /* 0x0000b4007d007a23 */ /* 0x002fe20000010802 */
[----:B------:R-:W-:-:S06]  /*5940*/  MOV R125, R152 ;  /* 0x00000098007d7202 */ /* 0x000fcc0000000f00 */
[----:B------:R-:W-:Y:S01]  /*5950*/  HMMA.16816.F32.BF16 R152, R8, R132, R44 ;  /* 0x000000840898723c */ /* 0x000fe2000004182c */
[----:B------:R1:W-:Y:S02]  /*5960*/  MUFU.EX2 R110, R0 ;  /* 0x00000000006e7308 */ /* 0x0003e40000000800 */
[----:B-1----:R-:W-:-:S05]  /*5970*/  FMUL.FTZ R0, R3, c[0x0][0x2d0] ;  /* 0x0000b40003007a20 */ /* 0x002fca0000410000 */
[----:B------:R-:W-:-:S05]  /*5980*/  FSEL R0, R0, RZ, P0 ;  /* 0x000000ff00007208 */ /* 0x000fca0000000000 */
[--C-:B------:R-:W-:Y:S02]  /*5990*/  FFMA.FTZ R4, R87, c[0x0][0x2d0], -R0.reuse ;  /* 0x0000b40057047a23 */ /* 0x100fe40000010800 */
[----:B------:R-:W-:Y:S02]  /*59a0*/  HMMA.16816.F32.BF16 R84, R8, R174, R12 ;  /* 0x000000ae0854723c */ /* 0x000fe4000004180c */
[----:B------:R1:W-:Y:S02]  /*59b0*/  MUFU.EX2 R185, R4 ;  /* 0x0000000400b97308 */ /* 0x0003e40000000800 */
[----:B-1----:R-:W-:Y:S02]  /*59c0*/  FFMA.FTZ R4, R108, c[0x0][0x2d0], -R0 ;  /* 0x0000b4006c047a23 */ /* 0x002fe40000010800 */
[----:B------:R-:W-:-:S04]  /*59d0*/  IMAD.MOV.U32 R108, RZ, RZ, R18 ;  /* 0x000000ffff6c7224 */ /* 0x000fc800078e0012 */
[----:B------:R1:W4:Y:S02]  /*59e0*/  MUFU.EX2 R184, R4 ;  /* 0x0000000400b87308 */ /* 0x0003240000000800 */
[----:B-1----:R-:W-:Y:S02]  /*59f0*/  FFMA.FTZ R4, R116, c[0x0][0x2d0], -R0 ;  /* 0x0000b40074047a23 */ /* 0x002fe40000010800 */
[----:B------:R-:W-:-:S04]  /*5a00*/  IMAD.MOV.U32 R116, RZ, RZ, R49 ;  /* 0x000000ffff747224 */ /* 0x000fc800078e0031 */
[----:B------:R1:W-:Y:S02]  /*5a10*/  MUFU.EX2 R252, R4 ;  /* 0x0000000400fc7308 */ /* 0x0003e40000000800 */
[----:B-1----:R-:W-:Y:S02]  /*5a20*/  FFMA.FTZ R4, R115, c[0x0][0x2d0], -R0 ;  /* 0x0000b40073047a23 */ /* 0x002fe40000010800 */
[----:B------:R-:W-:Y:S04]  /*5a30*/  HMMA.16816.F32.BF16 R112, R8, R122, R24 ;  /* 0x0000007a0870723c */ /* 0x000fe80000041818 */
[----:B------:R1:W1:Y:S03]  /*5a40*/  MUFU.EX2 R250, R4 ;  /* 0x0000000400fa7308 */ /* 0x0002660000000800 */
[----:B--2---:R-:W-:-:S02]  /*5a50*/  F2FP.BF16.PACK_AB R8, R219, R218 ;  /* 0x000000dadb08723e */ /* 0x004fc400000010ff */
[----:B---3--:R-:W-:Y:S02]  /*5a60*/  F2FP.BF16.PACK_AB R10, R109, R52 ;  /* 0x000000346d0a723e */ /* 0x008fe400000010ff */
[----:B----4-:R-:W-:Y:S01]  /*5a70*/  F2FP.BF16.PACK_AB R9, R184, R185 ;  /* 0x000000b9b809723e */ /* 0x010fe200000010ff */
[----:B-1----:R-:W-:Y:S01]  /*5a80*/  FFMA.FTZ R4, R131, c[0x0][0x2d0], -R2 ;  /* 0x0000b40083047a23 */ /* 0x002fe20000010802 */
[----:B------:R-:W-:-:S03]  /*5a90*/  F2FP.BF16.PACK_AB R11, R250, R252 ;  /* 0x000000fcfa0b723e */ /* 0x000fc600000010ff */
[----:B------:R1:W-:Y:S04]  /*5aa0*/  MUFU.EX2 R251, R4 ;  /* 0x0000000400fb7308 */ /* 0x0003e80000000800 */
[C---:B------:R-:W-:Y:S07]  /*5ab0*/  HMMA.16816.F32.BF16 R24, R8.reuse, R76, RZ ;  /* 0x0000004c0818723c */ /* 0x040fee00000418ff */
[----:B------:R-:W-:Y:S01]  /*5ac0*/  IMAD.MOV.U32 R76, RZ, RZ, R248 ;  /* 0x000000ffff4c7224 */ /* 0x000fe200078e00f8 */
[----:B------:R-:W-:Y:S01]  /*5ad0*/  HMMA.16816.F32.BF16 R32, R8, R72, RZ ;  /* 0x000000480820723c */ /* 0x000fe200000418ff */
[----:B------:R-:W-:-:S02]  /*5ae0*/  IMAD.MOV.U32 R77, RZ, RZ, R38 ;  /* 0x000000ffff4d7224 */ /* 0x000fc400078e0026 */
[----:B-1----:R-:W-:Y:S02]  /*5af0*/  FFMA.FTZ R4, R136, c[0x0][0x2d0], -R2 ;  /* 0x0000b40088047a23 */ /* 0x002fe40000010802 */
[----:B------:R-:W-:Y:S02]  /*5b00*/  IMAD.MOV.U32 R136, RZ, RZ, R19 ;  /* 0x000000ffff887224 */ /* 0x000fe400078e0013 */
[----:B------:R1:W2:Y:S01]  /*5b10*/  MUFU.EX2 R249, R4 ;  /* 0x0000000400f97308 */ /* 0x0002a20000000800 */
[----:B------:R-:W-:Y:S01]  /*5b20*/  HMMA.16816.F32.BF16 R20, R8, R78, RZ ;  /* 0x0000004e0814723c */ /* 0x000fe200000418ff */
[----:B------:R-:W-:-:S06]  /*5b30*/  IMAD.MOV.U32 R73, RZ, RZ, R50 ;  /* 0x000000ffff497224 */ /* 0x000fcc00078e0032 */
[----:B------:R-:W-:Y:S01]  /*5b40*/  MOV R79, R39 ;  /* 0x00000027004f7202 */ /* 0x000fe20000000f00 */
[----:B------:R-:W-:Y:S01]  /*5b50*/  HMMA.16816.F32.BF16 R28, R8, R74, RZ ;  /* 0x0000004a081c723c */ /* 0x000fe200000418ff */
[----:B------:R-:W-:Y:S01]  /*5b60*/  IMAD.MOV.U32 R78, RZ, RZ, R111 ;  /* 0x000000ffff4e7224 */ /* 0x000fe200078e006f */
[----:B------:R-:W-:Y:S01]  /*5b70*/  MOV R111, R141 ;  /* 0x0000008d006f7202 */ /* 0x000fe20000000f00 */
[----:B-1----:R-:W-:-:S04]  /*5b80*/  FFMA.FTZ R4, R119, c[0x0][0x2d0], -R0 ;  /* 0x0000b40077047a23 */ /* 0x002fc80000010800 */
[----:B------:R-:W-:Y:S01]  /*5b90*/  MOV R75, R36 ;  /* 0x00000024004b7202 */ /* 0x000fe20000000f00 */
[----:B------:R-:W-:Y:S01]  /*5ba0*/  IMAD.MOV.U32 R74, RZ, RZ, R17 ;  /* 0x000000ffff4a7224 */ /* 0x000fe200078e0011 */
[----:B------:R-:W-:Y:S01]  /*5bb0*/  HMMA.16816.F32.BF16 R12, R8, R92, RZ ;  /* 0x0000005c080c723c */ /* 0x000fe200000418ff */
[----:B------:R1:W-:Y:S01]  /*5bc0*/  MUFU.EX2 R247, R4 ;  /* 0x0000000400f77308 */ /* 0x0003e20000000800 */
[----:B------:R-:W-:-:S06]  /*5bd0*/  MOV R119, R48 ;  /* 0x0000003000777202 */ /* 0x000fcc0000000f00 */
[C---:B------:R-:W-:Y:S07]  /*5be0*/  HMMA.16816.F32.BF16 R16, R8.reuse, R96, RZ ;  /* 0x000000600810723c */ /* 0x040fee00000418ff */
[----:B------:R-:W-:Y:S01]  /*5bf0*/  IMAD.MOV.U32 R97, RZ, RZ, R52 ;  /* 0x000000ffff617224 */ /* 0x000fe200078e0034 */
[----:B------:R-:W-:Y:S01]  /*5c00*/  HMMA.16816.F32.BF16 R40, R8, R94, RZ ;  /* 0x0000005e0828723c */ /* 0x000fe200000418ff */
[----:B-1----:R-:W-:Y:S02]  /*5c10*/  FFMA.FTZ R4, R124, c[0x0][0x2d0], -R0 ;  /* 0x0000b4007c047a23 */ /* 0x002fe40000010800 */
[----:B------:R-:W-:-:S02]  /*5c20*/  IMAD.MOV.U32 R124, RZ, RZ, R51 ;  /* 0x000000ffff7c7224 */ /* 0x000fc400078e0033 */
[----:B------:R1:W3:Y:S01]  /*5c30*/  MUFU.EX2 R246, R4 ;  /* 0x0000000400f67308 */ /* 0x0002e20000000800 */
[----:B------:R-:W-:Y:S02]  /*5c40*/  IMAD.MOV.U32 R52, RZ, RZ, R142 ;  /* 0x000000ffff347224 */ /* 0x000fe400078e008e */
[----:B-1----:R-:W-:Y:S02]  /*5c50*/  FFMA.FTZ R4, R126, c[0x0][0x2d0], -R0 ;  /* 0x0000b4007e047a23 */ /* 0x002fe40000010800 */
[----:B------:R-:W-:-:S03]  /*5c60*/  IMAD.MOV.U32 R126, RZ, RZ, R37 ;  /* 0x000000ffff7e7224 */ /* 0x000fc600078e0025 */
[----:B------:R1:W-:Y:S01]  /*5c70*/  MUFU.EX2 R248, R4 ;  /* 0x0000000400f87308 */ /* 0x0003e20000000800 */
[----:B------:R-:W-:Y:S07]  /*5c80*/  HMMA.16816.F32.BF16 R36, R8, R98, RZ ;  /* 0x000000620824723c */ /* 0x000fee00000418ff */
[----:B--2---:R-:W-:Y:S02]  /*5c90*/  F2FP.BF16.PACK_AB R10, R249, R251 ;  /* 0x000000fbf90a723e */ /* 0x004fe400000010ff */
[----:B---3--:R-:W-:-:S02]  /*5ca0*/  F2FP.BF16.PACK_AB R9, R246, R247 ;  /* 0x000000f7f609723e */ /* 0x008fc400000010ff */
[----:B------:R-:W-:Y:S01]  /*5cb0*/  MOV R99, R53 ;  /* 0x0000003500637202 */ /* 0x000fe20000000f00 */
[----:B------:R-:W-:Y:S02]  /*5cc0*/  IMAD.MOV.U32 R53, RZ, RZ, R143 ;  /* 0x000000ffff357224 */ /* 0x000fe400078e008f */
[----:B-1----:R-:W-:Y:S02]  /*5cd0*/  FFMA.FTZ R4, R137, c[0x0][0x2d0], -R0 ;  /* 0x0000b40089047a23 */ /* 0x002fe40000010800 */
[----:B------:R-:W-:Y:S02]  /*5ce0*/  IMAD.MOV.U32 R137, RZ, RZ, R110 ;  /* 0x000000ffff897224 */ /* 0x000fe400078e006e */
[----:B------:R1:W2:Y:S01]  /*5cf0*/  MUFU.EX2 R72, R4 ;  /* 0x0000000400487308 */ /* 0x0002a20000000800 */
[----:B------:R-:W-:Y:S02]  /*5d00*/  IMAD.MOV.U32 R110, RZ, RZ, R245 ;  /* 0x000000ffff6e7224 */ /* 0x000fe400078e00f5 */
[----:B------:R-:W-:Y:S01]  /*5d10*/  F2FP.BF16.PACK_AB R8, R221, R137 ;  /* 0x00000089dd08723e */ /* 0x000fe200000010ff */
[----:B-1----:R-:W-:Y:S01]  /*5d20*/  FFMA.FTZ R4, R193, c[0x0][0x2d0], -R7 ;  /* 0x0000b400c1047a23 */ /* 0x002fe20000010807 */
[----:B--2---:R-:W-:-:S03]  /*5d30*/  F2FP.BF16.PACK_AB R11, R72, R248 ;  /* 0x000000f8480b723e */ /* 0x004fc600000010ff */
[----:B------:R1:W-:Y:S04]  /*5d40*/  MUFU.EX2 R245, R4 ;  /* 0x0000000400f57308 */ /* 0x0003e80000000800 */
[C---:B------:R-:W-:Y:S08]  /*5d50*/  HMMA.16816.F32.BF16 R20, R8.reuse, R90, R20 ;  /* 0x0000005a0814723c */ /* 0x040ff00000041814 */
[----:B------:R-:W-:Y:S01]  /*5d60*/  HMMA.16816.F32.BF16 R48, R8, R104, R32 ;  /* 0x000000680830723c */ /* 0x000fe20000041820 */
[----:B-1----:R-:W-:-:S06]  /*5d70*/  FFMA.FTZ R4, R161, c[0x0][0x2d0], -R2 ;  /* 0x0000b400a1047a23 */ /* 0x002fcc0000010802 */
[----:B------:R-:W-:Y:S01]  /*5d80*/  IMAD.MOV.U32 R105, RZ, RZ, R140 ;  /* 0x000000ffff697224 */ /* 0x000fe200078e008c */
[----:B------:R1:W-:Y:S01]  /*5d90*/  MUFU.EX2 R90, R4 ;  /* 0x00000004005a7308 */ /* 0x0003e20000000800 */
[C---:B------:R-:W-:Y:S08]  /*5da0*/  HMMA.16816.F32.BF16 R44, R8.reuse, R88, R24 ;  /* 0x00000058082c723c */ /* 0x040ff00000041818 */
[----:B------:R-:W-:Y:S01]  /*5db0*/  HMMA.16816.F32.BF16 R32, R8, R80, R16 ;  /* 0x000000500820723c */ /* 0x000fe20000041810 */
[----:B-1----:R-:W-:-:S07]  /*5dc0*/  FFMA.FTZ R4, R160, c[0x0][0x2d0], -R2 ;  /* 0x0000b400a0047a23 */ /* 0x002fce0000010802 */
[C---:B------:R-:W-:Y:S01]  /*5dd0*/  HMMA.16816.F32.BF16 R24, R8.reuse, R100, R12 ;  /* 0x000000640818723c */ /* 0x040fe2000004180c */
[----:B------:R1:W2:Y:S07]  /*5de0*/  MUFU.EX2 R92, R4 ;  /* 0x00000004005c7308 */ /* 0x0002ae0000000800 */
[C---:B------:R-:W-:Y:S08]  /*5df0*/  HMMA.16816.F32.BF16 R28, R8.reuse, R106, R28 ;  /* 0x0000006a081c723c */ /* 0x040ff0000004181c */
        /* <DEDUP_REMOVED lines=26> */
[C---:B------:R-:W-:Y:S07]  /*5fa0*/  HMMA.16816.F32.BF16 R140, R8.reuse, R68, R48 ;  /* 0x00000044088c723c */ /* 0x040fee0000041830 */
[----:B------:R-:W-:Y:S01]  /*5fb0*/  IMAD.MOV.U32 R50, RZ, RZ, R99 ;  /* 0x000000ffff327224 */ /* 0x000fe200078e0063 */
[----:B------:R-:W-:Y:S01]  /*5fc0*/  MOV R49, R97 ;  /* 0x0000006100317202 */ /* 0x000fe20000000f00 */
[----:B------:R-:W-:Y:S01]  /*5fd0*/  HMMA.16816.F32.BF16 R44, R8, R64, R44 ;  /* 0x00000040082c723c */ /* 0x000fe2000004182c */
[----:B------:R-:W-:Y:S01]  /*5fe0*/  IMAD.MOV.U32 R51, RZ, RZ, R105 ;  /* 0x000000ffff337224 */ /* 0x000fe200078e0069 */
[----:B------:R-:W-:Y:S01]  /*5ff0*/  MOV R68, R124 ;  /* 0x0000007c00447202 */ /* 0x000fe20000000f00 */
[----:B-1----:R-:W-:Y:S01]  /*6000*/  FFMA.FTZ R4, R196, c[0x0][0x2d0], -R7 ;  /* 0x0000b400c4047a23 */ /* 0x002fe20000010807 */
[----:B------:R-:W-:Y:S01]  /*6010*/  MOV R196, R76 ;  /* 0x0000004c00c47202 */ /* 0x000fe20000000f00 */
[----:B------:R-:W-:-:S02]  /*6020*/  IMAD.MOV.U32 R124, RZ, RZ, R108 ;  /* 0x000000ffff7c7224 */ /* 0x000fc400078e006c */
[----:B------:R1:W-:Y:S01]  /*6030*/  MUFU.EX2 R131, R4 ;  /* 0x0000000400837308 */ /* 0x0003e20000000800 */
[----:B------:R-:W-:Y:S01]  /*6040*/  MOV R64, R162 ;  /* 0x000000a200407202 */ /* 0x000fe20000000f00 */
[C---:B------:R-:W-:Y:S01]  /*6050*/  HMMA.16816.F32.BF16 R144, R8.reuse, R70, R28 ;  /* 0x000000460890723c */ /* 0x040fe2000004181c */
[----:B------:R-:W-:Y:S01]  /*6060*/  LDSM.16.MT88.4 R28, [R214+0x2100] ;  /* 0x00210000d61c783b */ /* 0x000fe20000004200 */
[----:B------:R-:W-:Y:S02]  /*6070*/  IMAD.MOV.U32 R65, RZ, RZ, R54 ;  /* 0x000000ffff417224 */ /* 0x000fe400078e0036 */
[----:B------:R-:W-:Y:S02]  /*6080*/  IMAD.MOV.U32 R69, RZ, RZ, R73 ;  /* 0x000000ffff457224 */ /* 0x000fe400078e0049 */
[----:B------:R-:W-:Y:S02]  /*6090*/  IMAD.MOV.U32 R48, RZ, RZ, R137 ;  /* 0x000000ffff307224 */ /* 0x000fe400078e0089 */
[----:B------:R-:W-:Y:S01]  /*60a0*/  HMMA.16816.F32.BF16 R104, R8, R60, R32 ;  /* 0x0000003c0868723c */ /* 0x000fe20000041820 */
[----:B------:R-:W4:Y:S01]  /*60b0*/  LDSM.16.MT88.4 R32, [R216+0x2100] ;  /* 0x00210000d820783b */ /* 0x000f220000004200 */
[----:B------:R-:W-:-:S02]  /*60c0*/  IMAD.MOV.U32 R70, RZ, RZ, R77 ;  /* 0x000000ffff467224 */ /* 0x000fc400078e004d */
[----:B------:R-:W-:Y:S02]  /*60d0*/  IMAD.MOV.U32 R71, RZ, RZ, R75 ;  /* 0x000000ffff477224 */ /* 0x000fe400078e004b */
[----:B-1----:R-:W-:Y:S02]  /*60e0*/  FFMA.FTZ R4, R200, c[0x0][0x2d0], -R7 ;  /* 0x0000b400c8047a23 */ /* 0x002fe40000010807 */
[----:B------:R-:W-:Y:S02]  /*60f0*/  IMAD.MOV.U32 R200, RZ, RZ, R79 ;  /* 0x000000ffffc87224 */ /* 0x000fe400078e004f */
[----:B------:R1:W1:Y:S01]  /*6100*/  MUFU.EX2 R193, R4 ;  /* 0x0000000400c17308 */ /* 0x0002620000000800 */
[----:B------:R-:W-:Y:S02]  /*6110*/  IMAD.MOV.U32 R73, RZ, RZ, R136 ;  /* 0x000000ffff497224 */ /* 0x000fe400078e0088 */
[----:B-1----:R-:W-:Y:S02]  /*6120*/  FFMA.FTZ R4, R201, c[0x0][0x2d0], -R7 ;  /* 0x0000b400c9047a23 */ /* 0x002fe40000010807 */
[----:B------:R-:W-:-:S03]  /*6130*/  IMAD.MOV.U32 R201, RZ, RZ, R78 ;  /* 0x000000ffffc97224 */ /* 0x000fc600078e004e */
[----:B------:R1:W-:Y:S02]  /*6140*/  MUFU.EX2 R99, R4 ;  /* 0x0000000400637308 */ /* 0x0003e40000000800 */
[----:B-1----:R-:W-:Y:S02]  /*6150*/  FFMA.FTZ R4, R202, c[0x0][0x2d0], -R7 ;  /* 0x0000b400ca047a23 */ /* 0x002fe40000010807 */
[----:B------:R-:W-:Y:S01]  /*6160*/  IMAD.MOV.U32 R202, RZ, RZ, R126 ;  /* 0x000000ffffca7224 */ /* 0x000fe200078e007e */
[----:B------:R-:W-:-:S03]  /*6170*/  MOV R126, R127 ;  /* 0x0000007f007e7202 */ /* 0x000fc60000000f00 */
[----:B------:R1:W-:Y:S01]  /*6180*/  MUFU.EX2 R97, R4 ;  /* 0x0000000400617308 */ /* 0x0003e20000000800 */
[----:B------:R-:W-:Y:S02]  /*6190*/  IMAD.MOV.U32 R127, RZ, RZ, R111 ;  /* 0x000000ffff7f7224 */ /* 0x000fe400078e006f */
[C---:B------:R-:W-:Y:S01]  /*61a0*/  HMMA.16816.F32.BF16 R108, R8.reuse, R62, R16 ;  /* 0x0000003e086c723c */ /* 0x040fe20000041810 */
[----:B------:R-:W-:Y:S01]  /*61b0*/  LDSM.16.MT88.4 R16, [R213+0x2900] ;  /* 0x00290000d510783b */ /* 0x000fe20000004200 */
[----:B-1----:R-:W-:Y:S02]  /*61c0*/  FFMA.FTZ R4, R192, c[0x0][0x2d0], -R6 ;  /* 0x0000b400c0047a23 */ /* 0x002fe40000010806 */
[----:B------:R-:W-:Y:S02]  /*61d0*/  IMAD.MOV.U32 R192, RZ, RZ, R163 ;  /* 0x000000ffffc07224 */ /* 0x000fe400078e00a3 */
[----:B------:R1:W-:Y:S02]  /*61e0*/  MUFU.EX2 R89, R4 ;  /* 0x0000000400597308 */ /* 0x0003e40000000800 */
[C---:B------:R-:W-:Y:S01]  /*61f0*/  HMMA.16816.F32.BF16 R160, R8.reuse, R66, R20 ;  /* 0x0000004208a0723c */ /* 0x040fe20000041814 */
[----:B------:R-:W3:Y:S06]  /*6200*/  LDSM.16.MT88.4 R20, [R215+0x2100] ;  /* 0x00210000d714783b */ /* 0x000eec0000004200 */
[----:B------:R-:W-:Y:S01]  /*6210*/  IMAD.MOV.U32 R67, RZ, RZ, R55 ;  /* 0x000000ffff437224 */ /* 0x000fe200078e0037 */
[----:B------:R-:W-:Y:S01]  /*6220*/  MOV R66, R70 ;  /* 0x0000004600427202 */ /* 0x000fe20000000f00 */
[----:B------:R-:W-:Y:S01]  /*6230*/  HMMA.16816.F32.BF16 R52, R8, R56, R24 ;  /* 0x000000380834723c */ /* 0x000fe20000041818 */
[----:B------:R-:W3:Y:S01]  /*6240*/  LDSM.16.MT88.4 R24, [R216+0x2900] ;  /* 0x00290000d818783b */ /* 0x000ee20000004200 */
[----:B------:R-:W-:-:S03]  /*6250*/  IMAD.MOV.U32 R70, RZ, RZ, R222 ;  /* 0x000000ffff467224 */ /* 0x000fc600078e00de */
[----:B------:R3:W5:Y:S01]  /*6260*/  LDL.LU R222, [R1+0x60] ;  /* 0x0000600001de7983 */ /* 0x0007620000300800 */
[----:B-1----:R-:W-:Y:S02]  /*6270*/  FFMA.FTZ R4, R195, c[0x0][0x2d0], -R6 ;  /* 0x0000b400c3047a23 */ /* 0x002fe40000010806 */
[----:B------:R-:W-:Y:S01]  /*6280*/  HMMA.16816.F32.BF16 R56, R8, R58, R12 ;  /* 0x0000003a0838723c */ /* 0x000fe2000004180c */
[----:B------:R-:W-:Y:S01]  /*6290*/  IMAD.MOV.U32 R195, RZ, RZ, R202 ;  /* 0x000000ffffc37224 */ /* 0x000fe200078e00ca */
[----:B------:R1:W1:Y:S01]  /*62a0*/  MUFU.EX2 R88, R4 ;  /* 0x0000000400587308 */ /* 0x0002620000000800 */
[----:B------:R-:W-:-:S04]  /*62b0*/  MOV R202, R50 ;  /* 0x0000003200ca7202 */ /* 0x000fc80000000f00 */
[----:B--2---:R-:W-:Y:S02]  /*62c0*/  F2FP.BF16.PACK_AB R8, R197, R245 ;  /* 0x000000f5c508723e */ /* 0x004fe400000010ff */
[----:B------:R-:W-:Y:S01]  /*62d0*/  F2FP.BF16.PACK_AB R10, R193, R131 ;  /* 0x00000083c10a723e */ /* 0x000fe200000010ff */
[----:B-1----:R-:W-:Y:S01]  /*62e0*/  FFMA.FTZ R4, R194, c[0x0][0x2d0], -R6 ;  /* 0x0000b400c2047a23 */ /* 0x002fe20000010806 */
[----:B------:R-:W-:-:S03]  /*62f0*/  F2FP.BF16.PACK_AB R9, R88, R89 ;  /* 0x000000595809723e */ /* 0x000fc600000010ff */
[----:B------:R1:W-:Y:S02]  /*6300*/  MUFU.EX2 R83, R4 ;  /* 0x0000000400537308 */ /* 0x0003e40000000800 */
[----:B-1----:R-:W-:-:S06]  /*6310*/  FFMA.FTZ R4, R198, c[0x0][0x2d0], -R6 ;  /* 0x0000b400c6047a23 */ /* 0x002fcc0000010806 */
[----:B------:R1:W2:Y:S02]  /*6320*/  MUFU.EX2 R81, R4 ;  /* 0x0000000400517308 */ /* 0x0002a40000000800 */
[----:B-1----:R-:W-:Y:S01]  /*6330*/  FFMA.FTZ R4, R230, c[0x0][0x2d0], -R7 ;  /* 0x0000b400e6047a23 */ /* 0x002fe20000010807 */
[----:B--2---:R-:W-:Y:S01]  /*6340*/  F2FP.BF16.PACK_AB R11, R81, R83 ;  /* 0x00000053510b723e */ /* 0x004fe200000010ff */
[----:B------:R-:W-:-:S04]  /*6350*/  IMAD.MOV.U32 R50, RZ, RZ, R43 ;  /* 0x000000ffff327224 */ /* 0x000fc800078e002b */
[----:B------:R1:W-:Y:S01]  /*6360*/  MUFU.EX2 R82, R4 ;  /* 0x0000000400527308 */ /* 0x0003e20000000800 */
[----:B------:R-:W-:Y:S01]  /*6370*/  FFMA.FTZ R7, R233, c[0x0][0x2d0], -R7 ;  /* 0x0000b400e9077a23 */ /* 0x000fe20000010807 */
[----:B---3--:R-:W-:Y:S01]  /*6380*/  HMMA.16816.F32.BF16 R136, R8, R36, R180 ;  /* 0x000000240888723c */ /* 0x008fe200000418b4 */
[----:B------:R-:W-:Y:S01]  /*6390*/  IMAD.MOV.U32 R43, RZ, RZ, R118 ;  /* 0x000000ffff2b7224 */ /* 0x000fe200078e0076 */
[----:B------:R-:W-:-:S04]  /*63a0*/  MOV R198, R50 ;  /* 0x0000003200c67202 */ /* 0x000fc80000000f00 */
[----:B------:R-:W-:Y:S01]  /*63b0*/  MUFU.EX2 R80, R7 ;  /* 0x0000000700507308 */ /* 0x000fe20000000800 */
[----:B------:R-:W-:Y:S01]  /*63c0*/  IMAD.MOV.U32 R182, RZ, RZ, R65 ;  /* 0x000000ffffb67224 */ /* 0x000fe200078e0041 */
[C---:B------:R-:W-:Y:S01]  /*63d0*/  HMMA.16816.F32.BF16 R148, R8.reuse, R38, R148 ;  /* 0x000000260894723c */ /* 0x040fe20000041894 */
[----:B------:R-:W-:Y:S02]  /*63e0*/  IMAD.MOV.U32 R65, RZ, RZ, R74 ;  /* 0x000000ffff417224 */ /* 0x000fe400078e004a */
[----:B------:R-:W-:Y:S02]  /*63f0*/  IMAD.MOV.U32 R181, RZ, RZ, R64 ;  /* 0x000000ffffb57224 */ /* 0x000fe400078e0040 */
[----:B-1----:R-:W-:Y:S01]  /*6400*/  FFMA.FTZ R4, R205, c[0x0][0x2d0], -R6 ;  /* 0x0000b400cd047a23 */ /* 0x002fe20000010806 */
[----:B------:R-:W-:Y:S01]  /*6410*/  MOV R205, R192 ;  /* 0x000000c000cd7202 */ /* 0x000fe20000000f00 */
[----:B------:R-:W-:Y:S01]  /*6420*/  IMAD.MOV.U32 R192, RZ, RZ, R48 ;  /* 0x000000ffffc07224 */ /* 0x000fe200078e0030 */
[----:B----4-:R-:W-:Y:S01]  /*6430*/  HMMA.16816.F32.BF16 R152, R8, R32, R152 ;  /* 0x000000200898723c */ /* 0x010fe20000041898 */
[----:B------:R1:W-:Y:S01]  /*6440*/  MUFU.EX2 R79, R4 ;  /* 0x00000004004f7308 */ /* 0x0003e20000000800 */
[----:B------:R-:W-:-:S06]  /*6450*/  IMAD.MOV.U32 R64, RZ, RZ, R49 ;  /* 0x000000ffff407224 */ /* 0x000fcc00078e0031 */
[C---:B------:R-:W-:Y:S08]  /*6460*/  HMMA.16816.F32.BF16 R100, R8.reuse, R34, R168 ;  /* 0x000000220864723c */ /* 0x040ff000000418a8 */
[----:B------:R-:W-:Y:S01]  /*6470*/  HMMA.16816.F32.BF16 R164, R8, R28, R164 ;  /* 0x0000001c08a4723c */ /* 0x000fe200000418a4 */
[----:B-1----:R-:W-:-:S04]  /*6480*/  FFMA.FTZ R4, R209, c[0x0][0x2d0], -R6 ;  /* 0x0000b400d1047a23 */ /* 0x002fc80000010806 */
[----:B------:R1:W2:Y:S02]  /*6490*/  MUFU.EX2 R78, R4 ;  /* 0x00000004004e7308 */ /* 0x0002a40000000800 */
[----:B-1----:R-:W-:Y:S02]  /*64a0*/  FFMA.FTZ R4, R210, c[0x0][0x2d0], -R6 ;  /* 0x0000b400d2047a23 */ /* 0x002fe40000010806 */
[----:B------:R-:W-:-:S04]  /*64b0*/  IMAD.MOV.U32 R48, RZ, RZ, R41 ;  /* 0x000000ffff307224 */ /* 0x000fc800078e0029 */
[----:B------:R1:W-:Y:S01]  /*64c0*/  MUFU.EX2 R77, R4 ;  /* 0x00000004004d7308 */ /* 0x0003e20000000800 */
[----:B------:R-:W-:Y:S02]  /*64d0*/  IMAD.MOV.U32 R41, RZ, RZ, R73 ;  /* 0x000000ffff297224 */ /* 0x000fe400078e0049 */
[----:B------:R-:W-:Y:S01]  /*64e0*/  IMAD.MOV.U32 R49, RZ, RZ, R42 ;  /* 0x000000ffff317224 */ /* 0x000fe200078e002a */
[----:B------:R-:W-:Y:S01]  /*64f0*/  HMMA.16816.F32.BF16 R112, R8, R30, R112 ;  /* 0x0000001e0870723c */ /* 0x000fe20000041870 */
[----:B------:R-:W-:Y:S02]  /*6500*/  FFMA.FTZ R6, R229, c[0x0][0x2d0], -R6 ;  /* 0x0000b400e5067a23 */ /* 0x000fe40000010806 */
[--C-:B-1----:R-:W-:Y:S01]  /*6510*/  FFMA.FTZ R4, R207, c[0x0][0x2d0], -R2.reuse ;  /* 0x0000b400cf047a23 */ /* 0x102fe20000010802 */
[----:B------:R-:W-:Y:S01]  /*6520*/  MOV R233, R41 ;  /* 0x0000002900e97202 */ /* 0x000fe20000000f00 */
[----:B------:R-:W-:Y:S01]  /*6530*/  IMAD.MOV.U32 R42, RZ, RZ, R119 ;  /* 0x000000ffff2a7224 */ /* 0x000fe200078e0077 */
[----:B------:R-:W1:Y:S08]  /*6540*/  MUFU.EX2 R76, R6 ;  /* 0x00000006004c7308 */ /* 0x000e700000000800 */
[----:B------:R3:W-:Y:S02]  /*6550*/  MUFU.EX2 R75, R4 ;  /* 0x00000004004b7308 */ /* 0x0007e40000000800 */
[----:B---3--:R-:W-:-:S02]  /*6560*/  FFMA.FTZ R4, R208, c[0x0][0x2d0], -R2 ;  /* 0x0000b400d0047a23 */ /* 0x008fc40000010802 */
[----:B------:R-:W-:-:S04]  /*6570*/  IMAD.MOV.U32 R208, RZ, RZ, R67 ;  /* 0x000000ffffd07224 */ /* 0x000fc800078e0043 */
[----:B------:R3:W4:Y:S01]  /*6580*/  MUFU.EX2 R74, R4 ;  /* 0x00000004004a7308 */ /* 0x0007220000000800 */
[----:B------:R-:W-:Y:S02]  /*6590*/  IMAD.MOV.U32 R67, RZ, RZ, R201 ;  /* 0x000000ffff437224 */ /* 0x000fe400078e00c9 */
[----:B------:R-:W-:Y:S01]  /*65a0*/  IMAD.MOV.U32 R201, RZ, RZ, R51 ;  /* 0x000000ffffc97224 */ /* 0x000fe200078e0033 */
[----:B------:R-:W-:Y:S01]  /*65b0*/  MOV R51, R126 ;  /* 0x0000007e00337202 */ /* 0x000fe20000000f00 */
[----:B------:R-:W-:Y:S02]  /*65c0*/  IMAD.MOV.U32 R126, RZ, RZ, R117 ;  /* 0x000000ffff7e7224 */ /* 0x000fe400078e0075 */
[----:B---3--:R-:W-:Y:S01]  /*65d0*/  FFMA.FTZ R4, R211, c[0x0][0x2d0], -R2 ;  /* 0x0000b400d3047a23 */ /* 0x008fe20000010802 */
[----:B------:R-:W-:Y:S01]  /*65e0*/  MOV R211, R40 ;  /* 0x0000002800d37202 */ /* 0x000fe20000000f00 */
[----:B------:R-:W-:Y:S01]  /*65f0*/  IMAD.MOV.U32 R40, RZ, RZ, R124 ;  /* 0x000000ffff287224 */ /* 0x000fe200078e007c */
[----:B------:R-:W-:Y:S01]  /*6600*/  MOV R124, R116 ;  /* 0x00000074007c7202 */ /* 0x000fe20000000f00 */
[----:B------:R3:W-:Y:S01]  /*6610*/  MUFU.EX2 R73, R4 ;  /* 0x0000000400497308 */ /* 0x0007e20000000800 */
[----:B------:R-:W-:Y:S01]  /*6620*/  HMMA.16816.F32.BF16 R116, R8, R20, R176 ;  /* 0x000000140874723c */ /* 0x000fe200000418b0 */
[----:B------:R-:W-:-:S02]  /*6630*/  IMAD.MOV.U32 R230, RZ, RZ, R51 ;  /* 0x000000ffffe67224 */ /* 0x000fc400078e0033 */
[----:B------:R-:W-:-:S04]  /*6640*/  IMAD.MOV.U32 R194, RZ, RZ, R40 ;  /* 0x000000ffffc27224 */ /* 0x000fc800078e0028 */
[----:B------:R-:W-:Y:S01]  /*6650*/  MOV R179, R195 ;  /* 0x000000c300b37202 */ /* 0x000fe20000000f00 */
[----:B------:R-:W-:Y:S01]  /*6660*/  IMAD.MOV.U32 R195, RZ, RZ, R71 ;  /* 0x000000ffffc37224 */ /* 0x000fe200078e0047 */
[----:B------:R-:W-:Y:S01]  /*6670*/  HMMA.16816.F32.BF16 R8, R8, R22, R84 ;  /* 0x000000160808723c */ /* 0x000fe20000041854 */
[----:B---3--:R-:W-:Y:S02]  /*6680*/  FFMA.FTZ R4, R232, c[0x0][0x2d0], -R2 ;  /* 0x0000b400e8047a23 */ /* 0x008fe40000010802 */
[----:B------:R-:W-:Y:S02]  /*6690*/  IMAD.MOV.U32 R232, RZ, RZ, R48 ;  /* 0x000000ffffe87224 */ /* 0x000fe400078e0030 */
[----:B------:R3:W1:Y:S01]  /*66a0*/  MUFU.EX2 R71, R4 ;  /* 0x0000000400477308 */ /* 0x0006620000000800 */
[----:B------:R-:W-:Y:S02]  /*66b0*/  IMAD.MOV.U32 R207, RZ, RZ, R42 ;  /* 0x000000ffffcf7224 */ /* 0x000fe400078e002a */
[----:B------:R-:W-:-:S02]  /*66c0*/  IMAD.MOV.U32 R87, RZ, RZ, R43 ;  /* 0x000000ffff577224 */ /* 0x000fc400078e002b */
[----:B------:R-:W4:Y:S01]  /*66d0*/  LDSM.16.MT88.4 R40, [R214+0x2900] ;  /* 0x00290000d628783b */ /* 0x000f220000004200 */
[----:B---3--:R-:W-:Y:S02]  /*66e0*/  FFMA.FTZ R4, R199, c[0x0][0x2d0], -R0 ;  /* 0x0000b400c7047a23 */ /* 0x008fe40000010800 */
[----:B------:R-:W-:Y:S02]  /*66f0*/  IMAD.MOV.U32 R199, RZ, RZ, R49 ;  /* 0x000000ffffc77224 */ /* 0x000fe400078e0031 */
[----:B------:R-:W3:Y:S01]  /*6700*/  LDSM.16.MT88.4 R48, [R215+0x2900] ;  /* 0x00290000d730783b */ /* 0x000ee20000004200 */
[----:B------:R-:W-:Y:S02]  /*6710*/  F2FP.BF16.PACK_AB R168, R97, R99 ;  /* 0x0000006361a8723e */ /* 0x000fe400000010ff */
[----:B--2---:R-:W-:Y:S02]  /*6720*/  F2FP.BF16.PACK_AB R169, R78, R79 ;  /* 0x0000004f4ea9723e */ /* 0x004fe400000010ff */
[----:B------:R-:W-:-:S02]  /*6730*/  F2FP.BF16.PACK_AB R170, R80, R82 ;  /* 0x0000005250aa723e */ /* 0x000fc400000010ff */
[----:B-1----:R-:W-:Y:S02]  /*6740*/  F2FP.BF16.PACK_AB R171, R76, R77 ;  /* 0x0000004d4cab723e */ /* 0x002fe400000010ff */
[----:B------:R-:W-:Y:S02]  /*6750*/  MOV R176, R69 ;  /* 0x0000004500b07202 */ /* 0x000fe40000000f00 */
[----:B------:R1:W-:Y:S01]  /*6760*/  MUFU.EX2 R69, R4 ;  /* 0x0000000400457308 */ /* 0x0003e20000000800 */
[----:B------:R-:W-:Y:S02]  /*6770*/  MOV R210, R70 ;  /* 0x0000004600d27202 */ /* 0x000fe40000000f00 */
[C---:B------:R-:W-:Y:S08]  /*6780*/  HMMA.16816.F32.BF16 R136, R168.reuse, R16, R136 ;  /* 0x00000010a888723c */ /* 0x040ff00000041888 */
[----:B------:R-:W-:Y:S01]  /*6790*/  HMMA.16816.F32.BF16 R148, R168, R18, R148 ;  /* 0x00000012a894723c */ /* 0x000fe20000041894 */
[----:B-1----:R-:W-:-:S07]  /*67a0*/  FFMA.FTZ R4, R203, c[0x0][0x2d0], -R0 ;  /* 0x0000b400cb047a23 */ /* 0x002fce0000010800 */
[C---:B------:R-:W-:Y:S01]  /*67b0*/  HMMA.16816.F32.BF16 R152, R168.reuse, R24, R152 ;  /* 0x00000018a898723c */ /* 0x040fe20000041898 */
[----:B------:R1:W2:Y:S07]  /*67c0*/  MUFU.EX2 R70, R4 ;  /* 0x0000000400467308 */ /* 0x0002ae0000000800 */
[C---:B------:R-:W-:Y:S08]  /*67d0*/  HMMA.16816.F32.BF16 R100, R168.reuse, R26, R100 ;  /* 0x0000001aa864723c */ /* 0x040ff00000041864 */
[----:B----4-:R-:W-:Y:S01]  /*67e0*/  HMMA.16816.F32.BF16 R164, R168, R40, R164 ;  /* 0x00000028a8a4723c */ /* 0x010fe200000418a4 */
[----:B-1----:R-:W-:-:S07]  /*67f0*/  FFMA.FTZ R4, R204, c[0x0][0x2d0], -R0 ;  /* 0x0000b400cc047a23 */ /* 0x002fce0000010800 */
[C---:B------:R-:W-:Y:S01]  /*6800*/  HMMA.16816.F32.BF16 R112, R168.reuse, R42, R112 ;  /* 0x0000002aa870723c */ /* 0x040fe20000041870 */
[----:B------:R1:W-:Y:S07]  /*6810*/  MUFU.EX2 R61, R4 ;  /* 0x00000004003d7308 */ /* 0x0003ee0000000800 */
[C---:B---3--:R-:W-:Y:S08]  /*6820*/  HMMA.16816.F32.BF16 R116, R168.reuse, R48, R116 ;  /* 0x00000030a874723c */ /* 0x048ff00000041874 */
[----:B------:R-:W-:Y:S01]  /*6830*/  HMMA.16816.F32.BF16 R168, R168, R50, R8 ;  /* 0x00000032a8a8723c */ /* 0x000fe20000041808 */
[----:B-1----:R-:W-:-:S06]  /*6840*/  FFMA.FTZ R4, R206, c[0x0][0x2d0], -R0 ;  /* 0x0000b400ce047a23 */ /* 0x002fcc0000010800 */
[----:B------:R-:W-:-:S04]  /*6850*/  FFMA.FTZ R8, R236, c[0x0][0x2d0], -R2 ;  /* 0x0000b400ec087a23 */ /* 0x000fc80000010802 */
[----:B------:R1:W-:Y:S01]  /*6860*/  MUFU.EX2 R62, R8 ;  /* 0x00000008003e7308 */ /* 0x0003e20000000800 */
[----:B------:R-:W-:Y:S01]  /*6870*/  MOV R178, R192 ;  /* 0x000000c000b27202 */ /* 0x000fe20000000f00 */
[----:B------:R-:W-:-:S06]  /*6880*/  IMAD.MOV.U32 R192, RZ, RZ, R65 ;  /* 0x000000ffffc07224 */ /* 0x000fcc00078e0041 */
[----:B------:R-:W3:Y:S01]  /*6890*/  MUFU.EX2 R60, R4 ;  /* 0x00000004003c7308 */ /* 0x000ee20000000800 */
[----:B-1----:R-:W-:-:S07]  /*68a0*/  FFMA.FTZ R8, R237, c[0x0][0x2d0], -R2 ;  /* 0x0000b400ed087a23 */ /* 0x002fce0000010802 */
[----:B------:R1:W4:Y:S01]  /*68b0*/  MUFU.EX2 R63, R8 ;  /* 0x00000008003f7308 */ /* 0x0003220000000800 */
[----:B------:R-:W-:Y:S02]  /*68c0*/  IMAD.MOV.U32 R180, RZ, RZ, R66 ;  /* 0x000000ffffb47224 */ /* 0x000fe400078e0042 */
[----:B------:R-:W-:Y:S02]  /*68d0*/  IMAD.MOV.U32 R209, RZ, RZ, R67 ;  /* 0x000000ffffd17224 */ /* 0x000fe400078e0043 */
[----:B-1----:R-:W-:-:S04]  /*68e0*/  FFMA.FTZ R8, R238, c[0x0][0x2d0], -R2 ;  /* 0x0000b400ee087a23 */ /* 0x002fc80000010802 */
[----:B------:R1:W-:Y:S01]  /*68f0*/  MUFU.EX2 R65, R8 ;  /* 0x0000000800417308 */ /* 0x0003e20000000800 */
[----:B------:R-:W-:Y:S01]  /*6900*/  IMAD.MOV.U32 R203, RZ, RZ, R5 ;  /* 0x000000ffffcb7224 */ /* 0x000fe200078e0005 */
[----:B------:R-:W-:Y:S02]  /*6910*/  F2FP.BF16.PACK_AB R4, R74, R75 ;  /* 0x0000004b4a04723e */ /* 0x000fe400000010ff */
[----:B------:R-:W-:Y:S02]  /*6920*/  F2FP.BF16.PACK_AB R6, R71, R73 ;  /* 0x000000494706723e */ /* 0x000fe400000010ff */
[----:B--2---:R-:W-:Y:S01]  /*6930*/  F2FP.BF16.PACK_AB R5, R70, R69 ;  /* 0x000000454605723e */ /* 0x004fe200000010ff */
[----:B-1----:R-:W-:-:S04]  /*6940*/  FFMA.FTZ R8, R239, c[0x0][0x2d0], -R2 ;  /* 0x0000b400ef087a23 */ /* 0x002fc80000010802 */
[----:B------:R1:W2:Y:S01]  /*6950*/  MUFU.EX2 R66, R8 ;  /* 0x0000000800427308 */ /* 0x0002a20000000800 */
[----:B---3--:R-:W-:Y:S01]  /*6960*/  F2FP.BF16.PACK_AB R7, R60, R61 ;  /* 0x0000003d3c07723e */ /* 0x008fe200000010ff */
[----:B------:R-:W-:Y:S02]  /*6970*/  IMAD.MOV.U32 R229, RZ, RZ, R68 ;  /* 0x000000ffffe57224 */ /* 0x000fe400078e0044 */
[----:B-1----:R-:W-:-:S04]  /*6980*/  FFMA.FTZ R8, R240, c[0x0][0x2d0], -R2 ;  /* 0x0000b400f0087a23 */ /* 0x002fc80000010802 */
[----:B------:R1:W-:Y:S01]  /*6990*/  MUFU.EX2 R67, R8 ;  /* 0x0000000800437308 */ /* 0x0003e20000000800 */
[C---:B------:R-:W-:Y:S08]  /*69a0*/  HMMA.16816.F32.BF16 R140, R4.reuse, R156, R140 ;  /* 0x0000009c048c723c */ /* 0x040ff0000004188c */
[----:B------:R-:W-:Y:S01]  /*69b0*/  HMMA.16816.F32.BF16 R144, R4, R158, R144 ;  /* 0x0000009e0490723c */ /* 0x000fe20000041890 */
[----:B-1----:R-:W-:-:S04]  /*69c0*/  FFMA.FTZ R8, R241, c[0x0][0x2d0], -R2 ;  /* 0x0000b400f1087a23 */ /* 0x002fc80000010802 */
[----:B------:R1:W-:Y:S03]  /*69d0*/  MUFU.EX2 R68, R8 ;  /* 0x0000000800447308 */ /* 0x0003e60000000800 */
[----:B------:R-:W-:Y:S01]  /*69e0*/  HMMA.16816.F32.BF16 R156, R4, R132, R44 ;  /* 0x00000084049c723c */ /* 0x000fe2000004182c */
[----:B------:R-:W-:Y:S02]  /*69f0*/  IMAD.MOV.U32 R177, RZ, RZ, R64 ;  /* 0x000000ffffb17224 */ /* 0x000fe400078e0040 */
[----:B-1----:R-:W-:-:S04]  /*6a00*/  FFMA.FTZ R8, R234, c[0x0][0x2d0], -R0 ;  /* 0x0000b400ea087a23 */ /* 0x002fc80000010800 */
[----:B------:R1:W-:Y:S02]  /*6a10*/  MUFU.EX2 R44, R8 ;  /* 0x00000008002c7308 */ /* 0x0003e40000000800 */
[----:B-1----:R-:W-:-:S06]  /*6a20*/  FFMA.FTZ R8, R235, c[0x0][0x2d0], -R0 ;  /* 0x0000b400eb087a23 */ /* 0x002fcc0000010800 */
[----:B------:R1:W3:Y:S02]  /*6a30*/  MUFU.EX2 R45, R8 ;  /* 0x00000008002d7308 */ /* 0x0002e40000000800 */
[----:B-1----:R-:W-:-:S06]  /*6a40*/  FFMA.FTZ R8, R187, c[0x0][0x2d0], -R0 ;  /* 0x0000b400bb087a23 */ /* 0x002fcc0000010800 */
[----:B------:R1:W-:Y:S02]  /*6a50*/  MUFU.EX2 R64, R8 ;  /* 0x0000000800407308 */ /* 0x0003e40000000800 */
[----:B-1----:R-:W-:-:S06]  /*6a60*/  FFMA.FTZ R8, R186, c[0x0][0x2d0], -R0 ;  /* 0x0000b400ba087a23 */ /* 0x002fcc0000010800 */
[----:B------:R1:W1:Y:S01]  /*6a70*/  MUFU.EX2 R47, R8 ;  /* 0x00000008002f7308 */ /* 0x0002620000000800 */
        /* <DEDUP_REMOVED lines=9> */
[----:B----4-:R-:W-:Y:S01]  /*6b10*/  F2FP.BF16.PACK_AB R4, R63, R62 ;  /* 0x0000003e3f04723e */ /* 0x010fe200000010ff */
[----:B--2---:R-:W-:Y:S01]  /*6b20*/  FFMA.FTZ R2, R190, c[0x0][0x2d0], -R0 ;  /* 0x0000b400be027a23 */ /* 0x004fe20000010800 */
[----:B------:R-:W-:-:S02]  /*6b30*/  F2FP.BF16.PACK_AB R6, R66, R65 ;  /* 0x000000414206723e */ /* 0x000fc400000010ff */
[----:B---3--:R-:W-:Y:S02]  /*6b40*/  F2FP.BF16.PACK_AB R5, R45, R44 ;  /* 0x0000002c2d05723e */ /* 0x008fe400000010ff */
[----:B------:R-:W-:Y:S01]  /*6b50*/  F2FP.BF16.PACK_AB R7, R47, R64 ;  /* 0x000000402f07723e */ /* 0x000fe200000010ff */
[----:B------:R1:W2:Y:S01]  /*6b60*/  MUFU.EX2 R46, R2 ;  /* 0x00000002002e7308 */ /* 0x0002a20000000800 */
[----:B------:R-:W-:-:S05]  /*6b70*/  MOV R84, R125 ;  /* 0x0000007d00547202 */ /* 0x000fca0000000f00 */
[----:B------:R-:W-:Y:S01]  /*6b80*/  HMMA.16816.F32.BF16 R140, R4, R36, R140 ;  /* 0x00000024048c723c */ /* 0x000fe2000004188c */
[----:B------:R-:W-:Y:S01]  /*6b90*/  MOV R86, R126 ;  /* 0x0000007e00567202 */ /* 0x000fe20000000f00 */
[----:B------:R-:W-:Y:S02]  /*6ba0*/  IMAD.MOV.U32 R85, RZ, RZ, R124 ;  /* 0x000000ffff557224 */ /* 0x000fe400078e007c */
[----:B-1----:R-:W-:-:S04]  /*6bb0*/  FFMA.FTZ R2, R189, c[0x0][0x2d0], -R0 ;  /* 0x0000b400bd027a23 */ /* 0x002fc80000010800 */
[----:B------:R1:W3:Y:S01]  /*6bc0*/  MUFU.EX2 R37, R2 ;  /* 0x0000000200257308 */ /* 0x0002e20000000800 */
[----:B------:R-:W-:Y:S01]  /*6bd0*/  HMMA.16816.F32.BF16 R156, R4, R32, R156 ;  /* 0x00000020049c723c */ /* 0x000fe2000004189c */
[--C-:B-1----:R-:W-:Y:S02]  /*6be0*/  FFMA.FTZ R2, R191, c[0x0][0x2d0], -R0.reuse ;  /* 0x0000b400bf027a23 */ /* 0x102fe40000010800 */
[----:B------:R-:W-:-:S04]  /*6bf0*/  FFMA.FTZ R0, R188, c[0x0][0x2d0], -R0 ;  /* 0x0000b400bc007a23 */ /* 0x000fc80000010800 */
[----:B------:R1:W4:Y:S01]  /*6c00*/  MUFU.EX2 R36, R2 ;  /* 0x0000000200247308 */ /* 0x0003220000000800 */
[----:B------:R-:W-:Y:S07]  /*6c10*/  HMMA.16816.F32.BF16 R144, R4, R38, R144 ;  /* 0x000000260490723c */ /* 0x000fee0000041890 */
[----:B------:R2:W2:Y:S01]  /*6c20*/  MUFU.EX2 R32, R0 ;  /* 0x0000000000207308 */ /* 0x0004a20000000800 */
[----:B-1----:R-:W-:Y:S01]  /*6c30*/  FADD.FTZ R2, R84, R203 ;  /* 0x000000cb54027221 */ /* 0x002fe20000010000 */
[----:B------:R-:W-:Y:S01]  /*6c40*/  MOV R203, R86 ;  /* 0x0000005600cb7202 */ /* 0x000fe20000000f00 */
[----:B------:R-:W-:Y:S01]  /*6c50*/  IMAD.MOV.U32 R84, RZ, RZ, R85 ;  /* 0x000000ffff547224 */ /* 0x000fe200078e0055 */
[----:B------:R-:W-:Y:S01]  /*6c60*/  MOV R86, R179 ;  /* 0x000000b300567202 */ /* 0x000fe20000000f00 */
[----:B------:R-:W-:-:S02]  /*6c70*/  FADD.FTZ R2, R217, R2 ;  /* 0x00000002d9027221 */ /* 0x000fc40000010000 */
[----:B--2---:R-:W-:Y:S01]  /*6c80*/  FADD.FTZ R0, R84, R203 ;  /* 0x000000cb54007221 */ /* 0x004fe20000010000 */
[----:B------:R-:W-:Y:S03]  /*6c90*/  HMMA.16816.F32.BF16 R160, R4, R34, R160 ;  /* 0x0000002204a0723c */ /* 0x000fe600000418a0 */
[----:B------:R-:W-:Y:S02]  /*6ca0*/  FADD.FTZ R0, R212, R0 ;  /* 0x00000000d4007221 */ /* 0x000fe40000010000 */
[----:B------:R-:W-:-:S03]  /*6cb0*/  IMAD.MOV.U32 R85, RZ, RZ, R177 ;  /* 0x000000ffff557224 */ /* 0x000fc600078e00b1 */
[----:B------:R-:W-:Y:S01]  /*6cc0*/  HMMA.16816.F32.BF16 R104, R4, R28, R104 ;  /* 0x0000001c0468723c */ /* 0x000fe20000041868 */
[----:B------:R-:W-:Y:S02]  /*6cd0*/  FADD.FTZ R2, R86, R2 ;  /* 0x0000000256027221 */ /* 0x000fe40000010000 */
[----:B------:R-:W-:-:S05]  /*6ce0*/  FADD.FTZ R0, R87, R0 ;  /* 0x0000000057007221 */ /* 0x000fca0000010000 */
[----:B------:R-:W-:Y:S01]  /*6cf0*/  HMMA.16816.F32.BF16 R108, R4, R30, R108 ;  /* 0x0000001e046c723c */ /* 0x000fe2000004186c */
[----:B------:R-:W-:-:S07]  /*6d00*/  IMAD.MOV.U32 R177, RZ, RZ, R178 ;  /* 0x000000ffffb17224 */ /* 0x000fce00078e00b2 */
[----:B------:R-:W-:Y:S01]  /*6d10*/  HMMA.16816.F32.BF16 R12, R4, R20, R12 ;  /* 0x00000014040c723c */ /* 0x000fe2000004180c */
[----:B------:R-:W-:-:S07]  /*6d20*/  IMAD.MOV.U32 R178, RZ, RZ, R211 ;  /* 0x000000ffffb27224 */ /* 0x000fce00078e00d3 */
[----:B------:R-:W-:Y:S01]  /*6d30*/  HMMA.16816.F32.BF16 R8, R4, R22, R8 ;  /* 0x000000160408723c */ /* 0x000fe20000041808 */
[----:B------:R-:W-:-:S06]  /*6d40*/  FADD.FTZ R2, R232, R2 ;  /* 0x00000002e8027221 */ /* 0x000fcc0000010000 */
[----:B------:R-:W-:Y:S02]  /*6d50*/  FADD.FTZ R6, R218, R219 ;  /* 0x000000dbda067221 */ /* 0x000fe40000010000 */
[----:B------:R-:W-:Y:S02]  /*6d60*/  FADD.FTZ R5, R176, R0 ;  /* 0x00000000b0057221 */ /* 0x000fe40000010000 */
[----:B------:R-:W-:Y:S02]  /*6d70*/  FADD.FTZ R6, R85, R6 ;  /* 0x0000000655067221 */ /* 0x000fe40000010000 */
[----:B------:R-:W-:Y:S02]  /*6d80*/  FADD.FTZ R0, R185, R184 ;  /* 0x000000b8b9007221 */ /* 0x000fe40000010000 */
[----:B------:R-:W-:Y:S02]  /*6d90*/  FADD.FTZ R6, R199, R6 ;  /* 0x00000006c7067221 */ /* 0x000fe40000010000 */
[----:B------:R-:W-:-:S02]  /*6da0*/  IMAD.MOV.U32 R179, RZ, RZ, R208 ;  /* 0x000000ffffb37224 */ /* 0x000fc400078e00d0 */
[----:B------:R-:W-:Y:S01]  /*6db0*/  FADD.FTZ R4, R178, R2 ;  /* 0x00000002b2047221 */ /* 0x000fe20000010000 */
[----:B------:R-:W-:Y:S01]  /*6dc0*/  MOV R211, R221 ;  /* 0x000000dd00d37202 */ /* 0x000fe20000000f00 */
[----:B------:R-:W-:Y:S01]  /*6dd0*/  FADD.FTZ R2, R252, R0 ;  /* 0x00000000fc027221 */ /* 0x000fe20000010000 */
[----:B------:R1:W5:Y:S01]  /*6de0*/  LDL.LU R221, [R1+0x5c] ;  /* 0x00005c0001dd7983 */ /* 0x0003620000300800 */
[----:B------:R-:W-:Y:S02]  /*6df0*/  FADD.FTZ R6, R177, R6 ;  /* 0x00000006b1067221 */ /* 0x000fe40000010000 */
[----:B------:R-:W-:Y:S02]  /*6e00*/  FADD.FTZ R0, R179, R5 ;  /* 0x00000005b3007221 */ /* 0x000fe40000010000 */
[----:B------:R-:W-:Y:S02]  /*6e10*/  FADD.FTZ R2, R250, R2 ;  /* 0x00000002fa027221 */ /* 0x000fe40000010000 */
[----:B------:R-:W-:-:S02]  /*6e20*/  IMAD.MOV.U32 R208, RZ, RZ, R220 ;  /* 0x000000ffffd07224 */ /* 0x000fc400078e00dc */
        /* <DEDUP_REMOVED lines=20> */
[----:B------:R-:W-:Y:S02]  /*6f70*/  IMAD.MOV.U32 R183, RZ, RZ, R127 ;  /* 0x000000ffffb77224 */ /* 0x000fe400078e007f */
        /* <DEDUP_REMOVED lines=51> */
[----:B---3--:R-:W-:Y:S02]  /*72b0*/  FADD.FTZ R0, R37, R0 ;  /* 0x0000000025007221 */ /* 0x008fe40000010000 */
[----:B------:R-:W-:Y:S02]  /*72c0*/  FADD.FTZ R5, R82, R4 ;  /* 0x0000000452057221 */ /* 0x000fe40000010000 */
[----:B------:R-:W-:Y:S02]  /*72d0*/  FADD.FTZ R4, R77, R7 ;  /* 0x000000074d047221 */ /* 0x000fe40000010000 */
[----:B------:R-:W-:Y:S02]  /*72e0*/  FADD.FTZ R2, R53, R6 ;  /* 0x0000000635027221 */ /* 0x000fe40000010000 */
[----:B----4-:R-:W-:-:S02]  /*72f0*/  FADD.FTZ R0, R36, R0 ;  /* 0x0000000024007221 */ /* 0x010fc40000010000 */
[----:B------:R-:W-:Y:S02]  /*7300*/  FADD.FTZ R5, R80, R5 ;  /* 0x0000000550057221 */ /* 0x000fe40000010000 */
[----:B------:R-:W-:Y:S02]  /*7310*/  FADD.FTZ R4, R76, R4 ;  /* 0x000000044c047221 */ /* 0x000fe40000010000 */
[----:B------:R-:W-:Y:S02]  /*7320*/  FADD.FTZ R2, R52, R2 ;  /* 0x0000000234027221 */ /* 0x000fe40000010000 */
        /* <DEDUP_REMOVED lines=37> */
.L_x_897:
[----:B------:R-:W-:Y:S02]  /*7580*/  UISETP.NE.AND UP0, UPT, UR6, 0x1, UPT ;  /* 0x000000010600788c */ /* 0x000fe4000bf05270 */
[----:B------:R-:W-:Y:S02]  /*7590*/  ULDC.64 UR4, c[0x0][0x330] ;  /* 0x0000cc0000047ab9 */ /* 0x000fe40000000a00 */
[----:B------:R-:W-:-:S07]  /*75a0*/  UIMAD.WIDE.U32 UR16, UR14, UR4, URZ ;  /* 0x000000040e1072a5 */ /* 0x000fce000f8e003f */
[----:B------:R-:W-:Y:S02]  /*75b0*/  @UP0 UMOV UR15, UR17 ;  /* 0x00000011000f0c82 */ /* 0x000fe40008000000 */
[----:B------:R-:W-:Y:S02]  /*75c0*/  @UP0 USHF.R.U32.HI UR14, URZ, UR5, UR15 ;  /* 0x000000053f0e0299 */ /* 0x000fe4000801160f */
.L_x_898:
[----:B------:R-:W-:Y:S02]  /*75d0*/  ULDC UR4, c[0x0][0x32c] ;  /* 0x0000cb0000047ab9 */ /* 0x000fe40000000800 */
[----:B------:R-:W-:-:S04]  /*75e0*/  UIMAD UR4, UR14, UR6, UR4 ;  /* 0x000000060e0472a4 */ /* 0x000fc8000f8e0204 */
[----:B------:R-:W-:-:S04]  /*75f0*/  UISETP.LT.AND UP0, UPT, UR7, UR4, UPT ;  /* 0x000000040700728c */ /* 0x000fc8000bf01270 */
[----:B------:R-:W-:-:S04]  /*7600*/  USEL UR7, UR7, UR4, UP0 ;  /* 0x0000000407077287 */ /* 0x000fc80008000000 */
.L_x_896:
        /* <DEDUP_REMOVED lines=16> */
[----:B------:R1:W-:Y:S02]  /*7710*/  @P0 STL [R1+0x1c], R0 ;  /* 0x00001c0001000387 */ /* 0x0003e40000100800 */
.L_x_916:
[----:B------:R-:W-:Y:S04]  /*7720*/  DEPBAR.LE SB0, 0x0 ;  /* 0x000080000000791a */ /* 0x000fe80000000000 */
[----:B------:R-:W-:Y:S01]  /*7730*/  BAR.SYNC.DEFER_BLOCKING 0x0 ;  /* 0x0000000000007b1d */ /* 0x000fe20000010000 */
[C---:B------:R-:W-:Y:S01]  /*7740*/  ISETP.LT.AND P0, PT, R229.reuse, UR8, PT ;  /* 0x00000008e5007c0c */ /* 0x040fe2000bf01270 */
[----:B------:R-:W-:Y:S11]  /*7750*/  IMAD.MOV.U32 R230, RZ, RZ, c[0x0][0x1e0] ;  /* 0x00007800ffe67624 */ /* 0x000ff600078e00ff */
[----:B------:R-:W-:Y:S01]  /*7760*/  @!UPT UIADD3 URZ, URZ, URZ, URZ ;  /* 0x0000003f3f3ff290 */ /* 0x000fe2000fffe03f */
[----:B-1----:R-:W-:Y:S01]  /*7770*/  @!P0 SHF.R.S32.HI R0, RZ, 0x1f, R229 ;  /* 0x0000001fff008819 */ /* 0x002fe200000114e5 */
[C---:B------:R-:W-:Y:S04]  /*7780*/  @!P0 IMAD.WIDE.U32 R2, R229.reuse, c[0x0][0x208], RZ ;  /* 0x00008200e5028a25 */ /* 0x040fe800078e00ff */
[----:B------:R-:W-:Y:S04]  /*7790*/  @!P0 IMAD R0, R0, c[0x0][0x208], RZ ;  /* 0x0000820000008a24 */ /* 0x000fe800078e02ff */
[----:B------:R-:W-:Y:S01]  /*77a0*/  @!P0 IMAD R0, R229, c[0x0][0x20c], R0 ;  /* 0x00008300e5008a24 */ /* 0x000fe200078e0200 */
[----:B-----5:R-:W-:Y:S03]  /*77b0*/  LDSM.16.M88.4 R96, [R219+0x6100] ;  /* 0x00610000db60783b */ /* 0x020fe60000000200 */
[----:B------:R-:W-:Y:S03]  /*77c0*/  @!P0 IMAD.IADD R0, R3, 0x1, R0 ;  /* 0x0000000103008824 */ /* 0x000fe600078e0200 */
[----:B------:R-:W1:Y:S01]  /*77d0*/  LDSM.16.M88.4 R16, [R212+0x3100] ;  /* 0x00310000d410783b */ /* 0x000e620000000200 */
[----:B------:R-:W-:Y:S05]  /*77e0*/  @!P0 IMAD R0, R0, 0x60, RZ ;  /* 0x0000006000008824 */ /* 0x000fea00078e02ff */
[----:B------:R-:W2:Y:S06]  /*77f0*/  LDSM.16.M88.4 R92, [R219+0x8100] ;  /* 0x00810000db5c783b */ /* 0x000eac0000000200 */
[----:B------:R-:W3:Y:S06]  /*7800*/  LDL.64 R192, [R1+0x30] ;  /* 0x0000300001c07983 */ /* 0x000eec0000100a00 */
[----:B------:R-:W3:Y:S06]  /*7810*/  LDL.64 R128, [R1+0x40] ;  /* 0x0000400001807983 */ /* 0x000eec0000100a00 */
[----:B------:R-:W4:Y:S06]  /*7820*/  LDSM.16.M88.4 R32, [R212+0x3900] ;  /* 0x00390000d420783b */ /* 0x000f2c0000000200 */
[----:B------:R-:W3:Y:S06]  /*7830*/  LDL.64 R234, [R1+0x28] ;  /* 0x0000280001ea7983 */ /* 0x000eec0000100a00 */
[----:B------:R-:W4:Y:S01]  /*7840*/  LDSM.16.M88.4 R48, [R212+0x4100] ;  /* 0x00410000d430783b */ /* 0x000f220000000200 */
[-C--:B-1----:R-:W-:Y:S05]  /*7850*/  HMMA.16816.F32.BF16 R4, R96, R16.reuse, RZ ;  /* 0x000000106004723c */ /* 0x082fea00000418ff */
[----:B------:R-:W3:Y:S03]  /*7860*/  LDL.64 R232, [R1+0x38] ;  /* 0x0000380001e87983 */ /* 0x000ee60000100a00 */
[C---:B--2---:R-:W-:Y:S03]  /*7870*/  HMMA.16816.F32.BF16 R8, R92.reuse, R16, RZ ;  /* 0x000000105c08723c */ /* 0x044fe600000418ff */
[----:B------:R-:W1:Y:S06]  /*7880*/  LDSM.16.M88.4 R64, [R212+0x4900] ;  /* 0x00490000d440783b */ /* 0x000e6c0000000200 */
[----:B------:R-:W2:Y:S01]  /*7890*/  LDL R135, [R1+0x1c] ;  /* 0x00001c0001877983 */ /* 0x000ea20000100800 */
[-C--:B------:R-:W-:Y:S05]  /*78a0*/  HMMA.16816.F32.BF16 R12, R92, R18.reuse, RZ ;  /* 0x000000125c0c723c */ /* 0x080fea00000418ff */
[----:B------:R-:W1:Y:S03]  /*78b0*/  LDSM.16.M88.4 R80, [R212+0x5100] ;  /* 0x00510000d450783b */ /* 0x000e660000000200 */
[C---:B------:R-:W-:Y:S03]  /*78c0*/  HMMA.16816.F32.BF16 R16, R96.reuse, R18, RZ ;  /* 0x000000126010723c */ /* 0x040fe600000418ff */
[----:B------:R-:W1:Y:S05]  /*78d0*/  LDSM.16.M88.4 R172, [R212+0x5900] ;  /* 0x00590000d4ac783b */ /* 0x000e6a0000000200 */
[-C--:B----4-:R-:W-:Y:S01]  /*78e0*/  HMMA.16816.F32.BF16 R20, R96, R32.reuse, RZ ;  /* 0x000000206014723c */ /* 0x090fe200000418ff */
[----:B------:R-:W-:Y:S06]  /*78f0*/  LDSM.16.M88.4 R176, [R222+0x6100] ;  /* 0x00610000deb0783b */ /* 0x000fec0000000200 */
[----:B------:R-:W4:Y:S01]  /*7900*/  LDSM.16.M88.4 R180, [R223] ;  /* 0x00000000dfb4783b */ /* 0x000f220000000200 */
[C---:B------:R-:W-:Y:S05]  /*7910*/  HMMA.16816.F32.BF16 R24, R92.reuse, R32, RZ ;  /* 0x000000205c18723c */ /* 0x040fea00000418ff */
[----:B------:R-:W1:Y:S03]  /*7920*/  LDSM.16.M88.4 R184, [R222+0x8100] ;  /* 0x00810000deb8783b */ /* 0x000e660000000200 */
[-C--:B------:R-:W-:Y:S03]  /*7930*/  HMMA.16816.F32.BF16 R28, R92, R34.reuse, RZ ;  /* 0x000000225c1c723c */ /* 0x080fe600000418ff */
[----:B------:R-:W1:Y:S05]  /*7940*/  LDSM.16.M88.4 R188, [R228] ;  /* 0x00000000e4bc783b */ /* 0x000e6a0000000200 */
[C---:B------:R-:W-:Y:S08]  /*7950*/  HMMA.16816.F32.BF16 R32, R96.reuse, R34, RZ ;  /* 0x000000226020723c */ /* 0x040ff000000418ff */
[-C--:B------:R-:W-:Y:S08]  /*7960*/  HMMA.16816.F32.BF16 R36, R96, R48.reuse, RZ ;  /* 0x000000306024723c */ /* 0x080ff000000418ff */
[C---:B------:R-:W-:Y:S08]  /*7970*/  HMMA.16816.F32.BF16 R40, R92.reuse, R48, RZ ;  /* 0x000000305c28723c */ /* 0x040ff000000418ff */
        /* <DEDUP_REMOVED lines=15> */
[-C--:B----4-:R-:W-:Y:S08]  /*7a70*/  HMMA.16816.F32.BF16 R4, R176, R180.reuse, R4 ;  /* 0x000000b4b004723c */ /* 0x090ff00000041804 */
[C---:B------:R-:W-:Y:S08]  /*7a80*/  HMMA.16816.F32.BF16 R8, R184.reuse, R180, R8 ;  /* 0x000000b4b808723c */ /* 0x040ff00000041808 */
[-C--:B------:R-:W-:Y:S08]  /*7a90*/  HMMA.16816.F32.BF16 R12, R184, R182.reuse, R12 ;  /* 0x000000b6b80c723c */ /* 0x080ff0000004180c */
[C---:B------:R-:W-:Y:S01]  /*7aa0*/  HMMA.16816.F32.BF16 R16, R176.reuse, R182, R16 ;  /* 0x000000b6b010723c */ /* 0x040fe20000041810 */
[----:B------:R-:W4:Y:S07]  /*7ab0*/  LDSM.16.M88.4 R180, [R226] ;  /* 0x00000000e2b4783b */ /* 0x000f2e0000000200 */
[-C--:B------:R-:W-:Y:S08]  /*7ac0*/  HMMA.16816.F32.BF16 R20, R176, R188.reuse, R20 ;  /* 0x000000bcb014723c */ /* 0x080ff00000041814 */
[C---:B------:R-:W-:Y:S08]  /*7ad0*/  HMMA.16816.F32.BF16 R24, R184.reuse, R188, R24 ;  /* 0x000000bcb818723c */ /* 0x040ff00000041818 */
[-C--:B------:R-:W-:Y:S08]  /*7ae0*/  HMMA.16816.F32.BF16 R28, R184, R190.reuse, R28 ;  /* 0x000000beb81c723c */ /* 0x080ff0000004181c */
[C---:B------:R-:W-:Y:S01]  /*7af0*/  HMMA.16816.F32.BF16 R32, R176.reuse, R190, R32 ;  /* 0x000000beb020723c */ /* 0x040fe20000041820 */
[----:B------:R-:W2:Y:S07]  /*7b00*/  LDSM.16.M88.4 R188, [R225] ;  /* 0x00000000e1bc783b */ /* 0x000eae0000000200 */
[-C--:B-1----:R-:W-:Y:S08]  /*7b10*/  HMMA.16816.F32.BF16 R36, R176, R172.reuse, R36 ;  /* 0x000000acb024723c */ /* 0x082ff00000041824 */
[C---:B------:R-:W-:Y:S08]  /*7b20*/  HMMA.16816.F32.BF16 R40, R184.reuse, R172, R40 ;  /* 0x000000acb828723c */ /* 0x040ff00000041828 */
[-C--:B------:R-:W-:Y:S04]  /*7b30*/  HMMA.16816.F32.BF16 R44, R184, R174.reuse, R44 ;  /* 0x000000aeb82c723c */ /* 0x080fe8000004182c */
[----:B---3--:R-:W-:Y:S04]  /*7b40*/  @!P0 IMAD.MOV.U32 R129, RZ, RZ, R193 ;  /* 0x000000ffff818224 */ /* 0x008fe800078e00c1 */
[C---:B------:R-:W-:Y:S01]  /*7b50*/  HMMA.16816.F32.BF16 R48, R176.reuse, R174, R48 ;  /* 0x000000aeb030723c */ /* 0x040fe20000041830 */
[----:B------:R-:W1:Y:S03]  /*7b60*/  LDSM.16.M88.4 R192, [R224] ;  /* 0x00000000e0c0783b */ /* 0x000e660000000200 */
[----:B------:R-:W-:Y:S04]  /*7b70*/  @!P0 IMAD.WIDE.U32 R128, R2, 0x60, R128 ;  /* 0x0000006002808825 */ /* 0x000fe800078e0080 */
[-C--:B----4-:R-:W-:Y:S04]  /*7b80*/  HMMA.16816.F32.BF16 R52, R176, R180.reuse, R52 ;  /* 0x000000b4b034723c */ /* 0x090fe80000041834 */
[----:B------:R-:W-:Y:S01]  /*7b90*/  @!P0 IMAD.IADD R0, R129, 0x1, R0 ;  /* 0x0000000181008824 */ /* 0x000fe200078e0200 */
[C---:B------:R-:W-:Y:S03]  /*7ba0*/  @!P0 LEA R2, P1, R128.reuse, c[0x0][0x1f8], 0x1 ;  /* 0x00007e0080028a11 */ /* 0x040fe600078208ff */
[C---:B------:R-:W-:Y:S04]  /*7bb0*/  HMMA.16816.F32.BF16 R56, R184.reuse, R180, R56 ;  /* 0x000000b4b838723c */ /* 0x040fe80000041838 */
[----:B------:R-:W-:Y:S02]  /*7bc0*/  @!P0 LEA.HI.X R3, R128, c[0x0][0x1fc], R0, 0x1, P1 ;  /* 0x00007f0080038a11 */ /* 0x000fe400008f0c00 */
[----:B------:R-:W-:Y:S02]  /*7bd0*/  @!P0 IADD3 R198, P2, R2, UR10, RZ ;  /* 0x0000000a02c68c10 */ /* 0x000fe4000ff5e0ff */
[-C--:B------:R-:W-:Y:S01]  /*7be0*/  HMMA.16816.F32.BF16 R60, R184, R182.reuse, R60 ;  /* 0x000000b6b83c723c */ /* 0x080fe2000004183c */
[----:B------:R-:W-:Y:S01]  /*7bf0*/  @!PT LDS RZ, [RZ] ;  /* 0x00000000fffff984 */ /* 0x000fe20000000800 */
[----:B------:R-:W-:Y:S01]  /*7c00*/  @!PT LDS RZ, [RZ] ;  /* 0x00000000fffff984 */ /* 0x000fe20000000800 */
[----:B------:R-:W-:Y:S01]  /*7c10*/  @!PT LDS RZ, [RZ] ;  /* 0x00000000fffff984 */ /* 0x000fe20000000800 */
[----:B------:R3:W-:Y:S03]  /*7c20*/  @!P0 LDGSTS.E.BYPASS.LTC128B.128 [R231+0x100], [R2.64], !P6 ;  /* 0x0010000002e78fae */ /* 0x0007e6000f101d4c */
[----:B------:R-:W-:Y:S02]  /*7c30*/  @!P0 IADD3.X R199, R3, UR9, RZ, P2, !PT ;  /* 0x0000000903c78c10 */ /* 0x000fe400097fe4ff */
[----:B------:R-:W-:Y:S02]  /*7c40*/  @!P0 IADD3 R196, P1, R198, UR10, RZ ;  /* 0x0000000ac6c48c10 */ /* 0x000fe4000ff3e0ff */
[C---:B------:R-:W-:Y:S01]  /*7c50*/  HMMA.16816.F32.BF16 R64, R176.reuse, R182, R64 ;  /* 0x000000b6b040723c */ /* 0x040fe20000041840 */
[----:B------:R4:W-:Y:S03]  /*7c60*/  @!P0 LDGSTS.E.BYPASS.LTC128B.128 [R231+0x900], [R198.64], !P6 ;  /* 0x00900000c6e78fae */ /* 0x0009e6000f101d4c */
[----:B------:R-:W-:Y:S02]  /*7c70*/  @!P0 IADD3.X R197, R199, UR9, RZ, P1, !PT ;  /* 0x00000009c7c58c10 */ /* 0x000fe40008ffe4ff */
[----:B------:R-:W-:Y:S02]  /*7c80*/  @!P0 IADD3 R128, P3, R196, UR10, RZ ;  /* 0x0000000ac4808c10 */ /* 0x000fe4000ff7e0ff */
[-C--:B--2---:R-:W-:Y:S01]  /*7c90*/  HMMA.16816.F32.BF16 R68, R176, R188.reuse, R68 ;  /* 0x000000bcb044723c */ /* 0x084fe20000041844 */
[----:B------:R4:W-:Y:S03]  /*7ca0*/  @!P0 LDGSTS.E.BYPASS.LTC128B.128 [R231+0x1100], [R196.64], !P6 ;  /* 0x01100000c4e78fae */ /* 0x0009e6000f101d4c */
[----:B------:R-:W-:Y:S02]  /*7cb0*/  @!P0 IADD3.X R129, R197, UR9, RZ, P3, !PT ;  /* 0x00000009c5818c10 */ /* 0x000fe40009ffe4ff */
[----:B------:R-:W-:Y:S02]  /*7cc0*/  PLOP3.LUT P3, PT, PT, PT, UP2, 0x80, 0x0 ;  /* 0x000000000000781c */ /* 0x000fe40003f6f028 */
[C---:B------:R-:W-:Y:S01]  /*7cd0*/  HMMA.16816.F32.BF16 R72, R184.reuse, R188, R72 ;  /* 0x000000bcb848723c */ /* 0x040fe20000041848 */
[----:B------:R2:W-:Y:S03]  /*7ce0*/  @!P0 LDGSTS.E.BYPASS.LTC128B.128 [R231+0x1900], [R128.64], !P6 ;  /* 0x0190000080e78fae */ /* 0x0005e6000f101d4c */
[----:B---3--:R-:W-:Y:S04]  /*7cf0*/  @!P0 IADD3 R2, P2, R128, UR10, RZ ;  /* 0x0000000a80028c10 */ /* 0x008fe8000ff5e0ff */
[-C--:B------:R-:W-:Y:S04]  /*7d00*/  HMMA.16816.F32.BF16 R76, R184, R190.reuse, R76 ;  /* 0x000000beb84c723c */ /* 0x080fe8000004184c */
[----:B------:R-:W-:Y:S02]  /*7d10*/  @!P0 IADD3.X R3, R129, UR9, RZ, P2, !PT ;  /* 0x0000000981038c10 */ /* 0x000fe400097fe4ff */
[----:B------:R-:W-:Y:S02]  /*7d20*/  @!P0 IADD3 R172, P1, R2, UR10, RZ ;  /* 0x0000000a02ac8c10 */ /* 0x000fe4000ff3e0ff */
[C---:B------:R-:W-:Y:S01]  /*7d30*/  HMMA.16816.F32.BF16 R80, R176.reuse, R190, R80 ;  /* 0x000000beb050723c */ /* 0x040fe20000041850 */
[----:B------:R3:W-:Y:S03]  /*7d40*/  @!P0 LDGSTS.E.BYPASS.LTC128B.128 [R231+0x2100], [R2.64], !P6 ;  /* 0x0210000002e78fae */ /* 0x0007e6000f101d4c */
[----:B------:R-:W-:Y:S04]  /*7d50*/  @!P0 IADD3.X R173, R3, UR9, RZ, P1, !PT ;  /* 0x0000000903ad8c10 */ /* 0x000fe80008ffe4ff */
[-C--:B-1----:R-:W-:Y:S01]  /*7d60*/  HMMA.16816.F32.BF16 R84, R176, R192.reuse, R84 ;  /* 0x000000c0b054723c */ /* 0x082fe20000041854 */
[----:B------:R1:W-:Y:S02]  /*7d70*/  @!P0 LDGSTS.E.BYPASS.LTC128B.128 [R231+0x2900], [R172.64], !P6 ;  /* 0x02900000ace78fae */ /* 0x0003e4000f101d4c */
[C---:B------:R-:W-:Y:S04]  /*7d80*/  ISETP.GT.AND P0, PT, R229.reuse, UR8, PT ;  /* 0x00000008e5007c0c */ /* 0x040fe8000bf04270 */
[----:B----4-:R-:W-:Y:S01]  /*7d90*/  LDSM.16.M88.4 R196, [R220+0x6100] ;  /* 0x00610000dcc4783b */ /* 0x010fe20000000200 */
[C---:B------:R-:W-:Y:S05]  /*7da0*/  HMMA.16816.F32.BF16 R88, R184.reuse, R192, R88 ;  /* 0x000000c0b858723c */ /* 0x040fea0000041858 */
[----:B------:R-:W4:Y:S03]  /*7db0*/  LDSM.16.M88.4 R200, [R218+0x3100] ;  /* 0x00310000dac8783b */ /* 0x000f260000000200 */
[-C--:B------:R-:W-:Y:S03]  /*7dc0*/  HMMA.16816.F32.BF16 R92, R184, R194.reuse, R92 ;  /* 0x000000c2b85c723c */ /* 0x080fe6000004185c */
[----:B------:R-:W4:Y:S01]  /*7dd0*/  LDSM.16.M88.4 R204, [R220+0x8100] ;  /* 0x00810000dccc783b */ /* 0x000f220000000200 */
[----:B------:R-:W-:Y:S01]  /*7de0*/  @P0 IMAD.SHL.U32 R130, R230, 0x20, RZ ;  /* 0x00000020e6820824 */ /* 0x000fe200078e00ff */
[----:B------:R-:W-:Y:S01]  /*7df0*/  @P0 IADD3 R0, R229, -0x1, RZ ;  /* 0xffffffffe5000810 */ /* 0x000fe20007ffe0ff */
[----:B---3--:R-:W-:Y:S02]  /*7e00*/  @P0 IMAD.MOV.U32 R3, RZ, RZ, R235 ;  /* 0x000000ffff030224 */ /* 0x008fe400078e00eb */
[----:B------:R-:W-:Y:S01]  /*7e10*/  HMMA.16816.F32.BF16 R96, R176, R194, R96 ;  /* 0x000000c2b060723c */ /* 0x000fe20000041860 */
[----:B------:R-:W0:Y:S03]  /*7e20*/  LDGDEPBAR ;  /* 0x00000000000079af */ /* 0x000e260000000000 */
[----:B--2---:R-:W-:Y:S01]  /*7e30*/  @P0 IMAD.WIDE.U32 R128, R0, c[0x0][0x1e0], RZ ;  /* 0x0000780000800a25 */ /* 0x004fe200078e00ff */
[----:B------:R-:W-:Y:S02]  /*7e40*/  @P0 SHF.R.S32.HI R2, RZ, 0x1f, R0 ;  /* 0x0000001fff020819 */ /* 0x000fe40000011400 */
[----:B-1----:R-:W1:Y:S05]  /*7e50*/  LDSM.16.M88.4 R172, [R218+0x3900] ;  /* 0x00390000daac783b */ /* 0x002e6a0000000200 */
[----:B------:R-:W-:Y:S01]  /*7e60*/  @P0 IMAD R2, R2, c[0x0][0x1e0], RZ ;  /* 0x0000780002020a24 */ /* 0x000fe200078e02ff */
[----:B------:R-:W2:Y:S03]  /*7e70*/  LDSM.16.M88.4 R180, [R218+0x4100] ;  /* 0x00410000dab4783b */ /* 0x000ea60000000200 */
[----:B------:R-:W-:Y:S03]  /*7e80*/  @P0 IMAD R2, R0, c[0x0][0x1e4], R2 ;  /* 0x0000790000020a24 */ /* 0x000fe600078e0202 */
[----:B------:R-:W3:Y:S01]  /*7e90*/  LDSM.16.M88.4 R184, [R218+0x4900] ;  /* 0x00490000dab8783b */ /* 0x000ee20000000200 */
[----:B------:R-:W-:Y:S02]  /*7ea0*/  @P0 IMAD.IADD R0, R129, 0x1, R2 ;  /* 0x0000000181000824 */ /* 0x000fe400078e0202 */
[----:B------:R-:W-:Y:S02]  /*7eb0*/  @P0 IMAD.MOV.U32 R2, RZ, RZ, R232 ;  /* 0x000000ffff020224 */ /* 0x000fe400078e00e8 */
[----:B------:R-:W-:Y:S01]  /*7ec0*/  @P0 IMAD R0, R0, 0x60, RZ ;  /* 0x0000006000000824 */ /* 0x000fe200078e02ff */
[----:B------:R-:W2:Y:S01]  /*7ed0*/  LDSM.16.M88.4 R176, [R218+0x5100] ;  /* 0x00510000dab0783b */ /* 0x000ea20000000200 */
[----:B------:R-:W-:Y:S01]  /*7ee0*/  @P0 IMAD.WIDE.U32 R2, R128, 0x60, R2 ;  /* 0x0000006080020825 */ /* 0x000fe200078e0002 */
[-C--:B----4-:R-:W-:Y:S03]  /*7ef0*/  HMMA.16816.F32.BF16 R4, R196, R200.reuse, R4 ;  /* 0x000000c8c404723c */ /* 0x090fe60000041804 */
[----:B------:R-:W-:Y:S01]  /*7f00*/  IMAD.MOV.U32 R232, RZ, RZ, c[0x0][0x1e4] ;  /* 0x00007900ffe87624 */ /* 0x000fe200078e00ff */
[----:B------:R-:W-:Y:S01]  /*7f10*/  LDSM.16.M88.4 R188, [R221+0x6100] ;  /* 0x00610000ddbc783b */ /* 0x000fe20000000200 */
[C---:B------:R-:W-:Y:S01]  /*7f20*/  @P0 LEA R128, P1, R2.reuse, c[0x0][0x1c8], 0x1 ;  /* 0x0000720002800a11 */ /* 0x040fe200078208ff */
[----:B------:R-:W-:Y:S02]  /*7f30*/  @P0 IMAD.IADD R0, R3, 0x1, R0 ;  /* 0x0000000103000824 */ /* 0x000fe400078e0200 */
[C---:B------:R-:W-:Y:S02]  /*7f40*/  HMMA.16816.F32.BF16 R8, R204.reuse, R200, R8 ;  /* 0x000000c8cc08723c */ /* 0x040fe40000041808 */
[----:B------:R-:W-:Y:S02]  /*7f50*/  LDSM.16.M88.4 R192, [R217] ;  /* 0x00000000d9c0783b */ /* 0x000fe40000000200 */
[----:B------:R-:W-:Y:S02]  /*7f60*/  @P0 LEA.HI.X R129, R2, c[0x0][0x1cc], R0, 0x1, P1 ;  /* 0x0000730002810a11 */ /* 0x000fe400008f0c00 */
[-C--:B------:R-:W-:Y:S02]  /*7f70*/  @P0 IADD3 R2, P1, R128, R130.reuse, RZ ;  /* 0x0000008280020210 */ /* 0x080fe40007f3e0ff */
[----:B------:R-:W-:Y:S01]  /*7f80*/  LDSM.16.M88.4 R208, [R217+0x1000] ;  /* 0x00100000d9d0783b */ /* 0x000fe20000000200 */
[-C--:B------:R-:W-:Y:S03]  /*7f90*/  HMMA.16816.F32.BF16 R12, R204, R202.reuse, R12 ;  /* 0x000000cacc0c723c */ /* 0x080fe6000004180c */
[----:B------:R-:W-:Y:S05]  /*7fa0*/  @P0 SHF.L.U64.HI R0, R230, 0x5, R232 ;  /* 0x00000005e6000819 */ /* 0x000fea00000102e8 */
[C---:B------:R-:W-:Y:S01]  /*7fb0*/  HMMA.16816.F32.BF16 R16, R196.reuse, R202, R16 ;  /* 0x000000cac410723c */ /* 0x040fe20000041810 */
[----:B------:R-:W-:Y:S03]  /*7fc0*/  LDSM.16.M88.4 R200, [R221+0x8100] ;  /* 0x00810000ddc8783b */ /* 0x000fe60000000200 */
[--C-:B------:R-:W-:Y:S04]  /*7fd0*/  @P0 IMAD.X R3, R129, 0x1, R0.reuse, P1 ;  /* 0x0000000181030824 */ /* 0x100fe800008e0600 */
[-C--:B-1----:R-:W-:Y:S08]  /*7fe0*/  HMMA.16816.F32.BF16 R20, R196, R172.reuse, R20 ;  /* 0x000000acc414723c */ /* 0x082ff00000041814 */
[C---:B------:R-:W-:Y:S08]  /*7ff0*/  HMMA.16816.F32.BF16 R24, R204.reuse, R172, R24 ;  /* 0x000000accc18723c */ /* 0x040ff00000041818 */
[-C--:B------:R-:W-:Y:S08]  /*8000*/  HMMA.16816.F32.BF16 R28, R204, R174.reuse, R28 ;  /* 0x000000aecc1c723c */ /* 0x080ff0000004181c */
[C---:B------:R-:W-:Y:S01]  /*8010*/  HMMA.16816.F32.BF16 R32, R196.reuse, R174, R32 ;  /* 0x000000aec420723c */ /* 0x040fe20000041820 */
[----:B------:R-:W1:Y:S07]  /*8020*/  LDSM.16.M88.4 R172, [R218+0x5900] ;  /* 0x00590000daac783b */ /* 0x000e6e0000000200 */
[-C--:B--2---:R-:W-:Y:S08]  /*8030*/  HMMA.16816.F32.BF16 R36, R196, R180.reuse, R36 ;  /* 0x000000b4c424723c */ /* 0x084ff00000041824 */
[C---:B------:R-:W-:Y:S08]  /*8040*/  HMMA.16816.F32.BF16 R40, R204.reuse, R180, R40 ;  /* 0x000000b4cc28723c */ /* 0x040ff00000041828 */
[-C--:B------:R-:W-:Y:S08]  /*8050*/  HMMA.16816.F32.BF16 R44, R204, R182.reuse, R44 ;  /* 0x000000b6cc2c723c */ /* 0x080ff0000004182c */
[C---:B------:R-:W-:Y:S01]  /*8060*/  HMMA.16816.F32.BF16 R48, R196.reuse, R182, R48 ;  /* 0x000000b6c430723c */ /* 0x040fe20000041830 */
[----:B------:R-:W2:Y:S07]  /*8070*/  LDSM.16.M88.4 R180, [R217+0x800] ;  /* 0x00080000d9b4783b */ /* 0x000eae0000000200 */
[-C--:B---3--:R-:W-:Y:S08]  /*8080*/  HMMA.16816.F32.BF16 R52, R196, R184.reuse, R52 ;  /* 0x000000b8c434723c */ /* 0x088ff00000041834 */
        /* <DEDUP_REMOVED lines=9> */
[-C--:B-1----:R-:W-:Y:S08]  /*8120*/  HMMA.16816.F32.BF16 R84, R196, R172.reuse, R84 ;  /* 0x000000acc454723c */ /* 0x082ff00000041854 */
[C---:B------:R-:W-:Y:S08]  /*8130*/  HMMA.16816.F32.BF16 R88, R204.reuse, R172, R88 ;  /* 0x000000accc58723c */ /* 0x040ff00000041858 */
[-C--:B------:R-:W-:Y:S08]  /*8140*/  HMMA.16816.F32.BF16 R92, R204, R174.reuse, R92 ;  /* 0x000000aecc5c723c */ /* 0x080ff0000004185c */
[----:B------:R-:W-:Y:S01]  /*8150*/  HMMA.16816.F32.BF16 R96, R196, R174, R96 ;  /* 0x000000aec460723c */ /* 0x000fe20000041860 */
[----:B------:R-:W1:Y:S01]  /*8160*/  LDSM.16.M88.4 R172, [R217+0x2000] ;  /* 0x00200000d9ac783b */ /* 0x000e620000000200 */
[----:B------:R-:W-:Y:S05]  /*8170*/  DEPBAR.LE SB0, 0x0 ;  /* 0x000080000000791a */ /* 0x000fea0000000000 */
[----:B------:R-:W-:Y:S01]  /*8180*/  BAR.SYNC.DEFER_BLOCKING 0x0 ;  /* 0x0000000000007b1d */ /* 0x000fe20000010000 */
[-C--:B------:R-:W-:Y:S08]  /*8190*/  HMMA.16816.F32.BF16 R4, R188, R192.reuse, R4 ;  /* 0x000000c0bc04723c */ /* 0x080ff00000041804 */
[C---:B------:R-:W-:Y:S08]  /*81a0*/  HMMA.16816.F32.BF16 R8, R200.reuse, R192, R8 ;  /* 0x000000c0c808723c */ /* 0x040ff00000041808 */
[-C--:B------:R-:W-:Y:S08]  /*81b0*/  HMMA.16816.F32.BF16 R12, R200, R194.reuse, R12 ;  /* 0x000000c2c80c723c */ /* 0x080ff0000004180c */
[C---:B------:R-:W-:Y:S08]  /*81c0*/  HMMA.16816.F32.BF16 R16, R188.reuse, R194, R16 ;  /* 0x000000c2bc10723c */ /* 0x040ff00000041810 */
[-C--:B--2---:R-:W-:Y:S08]  /*81d0*/  HMMA.16816.F32.BF16 R20, R188, R180.reuse, R20 ;  /* 0x000000b4bc14723c */ /* 0x084ff00000041814 */
[C---:B------:R-:W-:Y:S07]  /*81e0*/  HMMA.16816.F32.BF16 R24, R200.reuse, R180, R24 ;  /* 0x000000b4c818723c */ /* 0x040fee0000041818 */
[-C--:B------:R-:W-:Y:S01]  /*81f0*/  @P0 IADD3 R180, P2, R2, R130.reuse, RZ ;  /* 0x0000008202b40210 */ /* 0x080fe20007f5e0ff */
[-C--:B------:R-:W-:Y:S04]  /*8200*/  HMMA.16816.F32.BF16 R28, R200, R182.reuse, R28 ;  /* 0x000000b6c81c723c */ /* 0x080fe8000004181c */
[--C-:B------:R-:W-:Y:S04]  /*8210*/  @P0 IMAD.X R181, R3, 0x1, R0.reuse, P2 ;  /* 0x0000000103b50824 */ /* 0x100fe800010e0600 */
[C---:B------:R-:W-:Y:S01]  /*8220*/  HMMA.16816.F32.BF16 R32, R188.reuse, R182, R32 ;  /* 0x000000b6bc20723c */ /* 0x040fe20000041820 */
[----:B------:R-:W2:Y:S06]  /*8230*/  LDL R183, [R1+0x18] ;  /* 0x0000180001b77983 */ /* 0x000eac0000100800 */
[----:B------:R-:W-:Y:S01]  /*8240*/  @!PT LDS RZ, [RZ] ;  /* 0x00000000fffff984 */ /* 0x000fe20000000800 */
[----:B------:R-:W-:Y:S01]  /*8250*/  @!PT LDS RZ, [RZ] ;  /* 0x00000000fffff984 */ /* 0x000fe20000000800 */
[----:B------:R-:W-:Y:S01]  /*8260*/  @!PT LDS RZ, [RZ] ;  /* 0x00000000fffff984 */ /* 0x000fe20000000800 */
[----:B------:R4:W-:Y:S01]  /*8270*/  @P0 LDGSTS.E.BYPASS.LTC128B.128 [R231+0x3100], [R128.64], !P6 ;  /* 0x0310000080e70fae */ /* 0x0009e2000f101d4c */
[-C--:B------:R-:W-:Y:S05]  /*8280*/  HMMA.16816.F32.BF16 R36, R188, R208.reuse, R36 ;  /* 0x000000d0bc24723c */ /* 0x080fea0000041824 */
[----:B------:R1:W-:Y:S03]  /*8290*/  @P0 LDGSTS.E.BYPASS.LTC128B.128 [R231+0x3900], [R2.64], !P6 ;  /* 0x0390000002e70fae */ /* 0x0003e6000f101d4c */
[C---:B------:R-:W-:Y:S03]  /*82a0*/  HMMA.16816.F32.BF16 R40, R200.reuse, R208, R40 ;  /* 0x000000d0c828723c */ /* 0x040fe60000041828 */
[----:B------:R2:W-:Y:S05]  /*82b0*/  @P0 LDGSTS.E.BYPASS.LTC128B.128 [R231+0x4100], [R180.64], !P6 ;  /* 0x04100000b4e70fae */ /* 0x0005ea000f101d4c */
[-C--:B------:R-:W-:Y:S08]  /*82c0*/  HMMA.16816.F32.BF16 R44, R200, R210.reuse, R44 ;  /* 0x000000d2c82c723c */ /* 0x080ff0000004182c */
[C---:B------:R-:W-:Y:S08]  /*82d0*/  HMMA.16816.F32.BF16 R48, R188.reuse, R210, R48 ;  /* 0x000000d2bc30723c */ /* 0x040ff00000041830 */
[-C--:B---3--:R-:W-:Y:S04]  /*82e0*/  HMMA.16816.F32.BF16 R52, R188, R184.reuse, R52 ;  /* 0x000000b8bc34723c */ /* 0x088fe80000041834 */
[----:B-1----:R-:W-:Y:S04]  /*82f0*/  IMAD R2, R229, -0x60, RZ ;  /* 0xffffffa0e5027824 */ /* 0x002fe800078e02ff */
[C---:B------:R-:W-:Y:S08]  /*8300*/  HMMA.16816.F32.BF16 R56, R200.reuse, R184, R56 ;  /* 0x000000b8c838723c */ /* 0x040ff00000041838 */
[-C--:B------:R-:W-:Y:S08]  /*8310*/  HMMA.16816.F32.BF16 R60, R200, R186.reuse, R60 ;  /* 0x000000bac83c723c */ /* 0x080ff0000004183c */
[C---:B------:R-:W-:Y:S08]  /*8320*/  HMMA.16816.F32.BF16 R64, R188.reuse, R186, R64 ;  /* 0x000000babc40723c */ /* 0x040ff00000041840 */
[-C--:B------:R-:W-:Y:S08]  /*8330*/  HMMA.16816.F32.BF16 R68, R188, R172.reuse, R68 ;  /* 0x000000acbc44723c */ /* 0x080ff00000041844 */
[C---:B------:R-:W-:Y:S01]  /*8340*/  HMMA.16816.F32.BF16 R72, R200.reuse, R172, R72 ;  /* 0x000000acc848723c */ /* 0x040fe20000041848 */
[----:B------:R1:W3:Y:S07]  /*8350*/  LDL R173, [R1+0x20] ;  /* 0x0000200001ad7983 */ /* 0x0002ee0000100800 */
[-C--:B------:R-:W-:Y:S08]  /*8360*/  HMMA.16816.F32.BF16 R76, R200, R174.reuse, R76 ;  /* 0x000000aec84c723c */ /* 0x080ff0000004184c */
[C---:B------:R-:W-:Y:S07]  /*8370*/  HMMA.16816.F32.BF16 R80, R188.reuse, R174, R80 ;  /* 0x000000aebc50723c */ /* 0x040fee0000041850 */
[-C--:B------:R-:W-:Y:S01]  /*8380*/  @P0 IADD3 R174, P1, R180, R130.reuse, RZ ;  /* 0x00000082b4ae0210 */ /* 0x080fe20007f3e0ff */
[-C--:B------:R-:W-:Y:S04]  /*8390*/  HMMA.16816.F32.BF16 R84, R188, R176.reuse, R84 ;  /* 0x000000b0bc54723c */ /* 0x080fe80000041854 */
[--C-:B------:R-:W-:Y:S01]  /*83a0*/  @P0 IMAD.X R175, R181, 0x1, R0.reuse, P1 ;  /* 0x00000001b5af0824 */ /* 0x100fe200008e0600 */
[-C--:B----4-:R-:W-:Y:S03]  /*83b0*/  @P0 IADD3 R128, P2, R174, R130.reuse, RZ ;  /* 0x00000082ae800210 */ /* 0x090fe60007f5e0ff */
[C---:B------:R-:W-:Y:S01]  /*83c0*/  HMMA.16816.F32.BF16 R88, R200.reuse, R176, R88 ;  /* 0x000000b0c858723c */ /* 0x040fe20000041858 */
[----:B------:R4:W-:Y:S03]  /*83d0*/  @P0 LDGSTS.E.BYPASS.LTC128B.128 [R231+0x4900], [R174.64], !P6 ;  /* 0x04900000aee70fae */ /* 0x0009e6000f101d4c */
[--C-:B------:R-:W-:Y:S03]  /*83e0*/  @P0 IMAD.X R129, R175, 0x1, R0.reuse, P2 ;  /* 0x00000001af810824 */ /* 0x100fe600010e0600 */
[----:B------:R-:W-:Y:S01]  /*83f0*/  @P0 IADD3 R176, P1, R128, R130, RZ ;  /* 0x0000008280b00210 */ /* 0x000fe20007f3e0ff */
[-C--:B------:R-:W-:Y:S01]  /*8400*/  HMMA.16816.F32.BF16 R92, R200, R178.reuse, R92 ;  /* 0x000000b2c85c723c */ /* 0x080fe2000004185c */
[----:B------:R1:W-:Y:S03]  /*8410*/  @P0 LDGSTS.E.BYPASS.LTC128B.128 [R231+0x5100], [R128.64], !P6 ;  /* 0x0510000080e70fae */ /* 0x0003e6000f101d4c */
[----:B------:R-:W-:Y:S04]  /*8420*/  @P0 IMAD.X R177, R129, 0x1, R0, P1 ;  /* 0x0000000181b10824 */ /* 0x000fe800008e0600 */
[----:B------:R-:W-:Y:S01]  /*8430*/  HMMA.16816.F32.BF16 R96, R188, R178, R96 ;  /* 0x000000b2bc60723c */ /* 0x000fe20000041860 */
[----:B------:R1:W-:Y:S01]  /*8440*/  @P0 LDGSTS.E.BYPASS.LTC128B.128 [R231+0x5900], [R176.64], !P6 ;  /* 0x05900000b0e70fae */ /* 0x0003e2000f101d4c */
[----:B------:R-:W-:Y:S05]  /*8450*/  PLOP3.LUT P0, PT, PT, PT, UP1, 0x40, 0x0 ;  /* 0x000000000000781c */ /* 0x000fea0003f0e818 */
[----:B------:R-:W0:Y:S01]  /*8460*/  LDGDEPBAR ;  /* 0x00000000000079af */ /* 0x000e220000000000 */
[----:B--2---:R-:W-:Y:S04]  /*8470*/  IADD3 R182, -R183, 0x1, R2 ;  /* 0x00000001b7b67810 */ /* 0x004fe80007ffe102 */
[----:B-1----:R-:W-:Y:S04]  /*8480*/  IADD3 R176, R182, c[0x0][0x1d0], RZ ;  /* 0x00007400b6b07a10 */ /* 0x002fe80007ffe0ff */
[----:B------:R-:W-:Y:S04]  /*8490*/  IADD3 R176, R176, -c[0x0][0x168], RZ ;  /* 0x80005a00b0b07a10 */ /* 0x000fe80007ffe0ff */
[C---:B----4-:R-:W-:Y:S02]  /*84a0*/  IADD3 R174, R176.reuse, c[0x0][0x328], RZ ;  /* 0x0000ca00b0ae7a10 */ /* 0x050fe40007ffe0ff */
[----:B------:R-:W-:Y:S01]  /*84b0*/  IADD3 R175, R176, UR11, RZ ;  /* 0x0000000bb0af7c10 */ /* 0x000fe2000fffe0ff */
[----:B---3--:R-:W-:Y:S05]  /*84c0*/  @P3 IMAD.MOV.U32 R173, RZ, RZ, R135 ;  /* 0x000000ffffad3224 */ /* 0x008fea00078e0087 */
[----:B------:R-:W1:Y:S02]  /*84d0*/  SHFL.IDX PT, R3, R173, RZ, 0x1c1f ;  /* 0x001c1fffad037589 */ /* 0x000e6400000e0000 */
[----:B-1----:R-:W-:Y:S02]  /*84e0*/  IMAD.IADD R135, R174, 0x1, R3 ;  /* 0x00000001ae877824 */ /* 0x002fe400078e0203 */
[----:B------:R-:W-:Y:S01]  /*84f0*/  IMAD.IADD R0, R3, 0x1, R175 ;  /* 0x0000000103007824 */ /* 0x000fe200078e02af */
        /* <DEDUP_REMOVED lines=15> */
.L_x_902:
[----:B------:R-:W-:Y:S04]  /*85f0*/  MOV R128, c[0x0][0x32c] ;  /* 0x0000cb0000807a02 */ /* 0x000fe80000000f00 */
[----:B------:R-:W-:Y:S11]  /*8600*/  ISETP.NE.AND P0, PT, R128, 0x1, PT ;  /* 0x000000018000780c */ /* 0x000ff60003f05270 */
[----:B------:R-:W-:Y:S02]  /*8610*/  @!UPT UIADD3 URZ, URZ, URZ, URZ ;  /* 0x0000003f3f3ff290 */ /* 0x000fe4000fffe03f */
[----:B------:R-:W-:Y:S05]  /*8620*/  @P0 IMAD.HI.U32 R128, R3, c[0x0][0x330], RZ ;  /* 0x0000cc0003800a27 */ /* 0x000fea00078e00ff */
[----:B------:R-:W-:Y:S02]  /*8630*/  @P0 SHF.R.U32.HI R3, RZ, c[0x0][0x334], R128 ;  /* 0x0000cd00ff030a19 */ /* 0x000fe40000011680 */
.L_x_903:
[----:B------:R-:W-:Y:S05]  /*8640*/  BSYNC B0 ;  /* 0x0000000000007941 */ /* 0x000fea0003800000 */
.L_x_901:
[----:B------:R-:W-:Y:S04]  /*8650*/  IMAD.IADD R128, R2, 0x1, -R183 ;  /* 0x0000000102807824 */ /* 0x000fe800078e0ab7 */
[----:B------:R-:W-:Y:S05]  /*8660*/  IMAD R3, R3, c[0x0][0x32c], R128 ;  /* 0x0000cb0003037a24 */ /* 0x000fea00078e0280 */
[----:B------:R-:W-:Y:S02]  /*8670*/  IADD3 R128, R3, c[0x0][0x32c], RZ ;  /* 0x0000cb0003807a10 */ /* 0x000fe40007ffe0ff */
[----:B------:R-:W-:Y:S02]  /*8680*/  IMNMX R0, R0, R3, !PT ;  /* 0x0000000300007217 */ /* 0x000fe40007800200 */
[----:B------:R-:W-:Y:S02]  /*8690*/  IMNMX R135, R135, R128, PT ;  /* 0x0000008087877217 */ /* 0x000fe40003800200 */
.L_x_900:
[----:B------:R-:W-:Y:S01]  /*86a0*/  PLOP3.LUT P0, PT, PT, PT, UP1, 0x40, 0x0 ;  /* 0x000000000000781c */ /* 0x000fe20003f0e818 */
[----:B------:R-:W1:Y:S02]  /*86b0*/  SHFL.IDX PT, R3, R173, 0x1, 0x1c1f ;  /* 0x003c1f00ad037f89 */ /* 0x000e6400000e0000 */
[----:B-1----:R-:W-:Y:S01]  /*86c0*/  IADD3 R128, R175, R3, RZ ;  /* 0x00000003af807210 */ /* 0x002fe20007ffe0ff */
[----:B------:R-:W-:Y:S09]  /*86d0*/  IMAD.IADD R130, R174, 0x1, R3 ;  /* 0x00000001ae827824 */ /* 0x000ff200078e0203 */
        /* <DEDUP_REMOVED lines=15> */
.L_x_906:
[----:B------:R-:W-:Y:S04]  /*87d0*/  MOV R129, c[0x0][0x32c] ;  /* 0x0000cb0000817a02 */ /* 0x000fe80000000f00 */
[----:B------:R-:W-:Y:S11]  /*87e0*/  ISETP.NE.AND P0, PT, R129, 0x1, PT ;  /* 0x000000018100780c */ /* 0x000ff60003f05270 */
[----:B------:R-:W-:Y:S02]  /*87f0*/  @!UPT UIADD3 URZ, URZ, URZ, URZ ;  /* 0x0000003f3f3ff290 */ /* 0x000fe4000fffe03f */
[----:B------:R-:W-:Y:S05]  /*8800*/  @P0 IMAD.HI.U32 R129, R3, c[0x0][0x330], RZ ;  /* 0x0000cc0003810a27 */ /* 0x000fea00078e00ff */
[----:B------:R-:W-:Y:S02]  /*8810*/  @P0 SHF.R.U32.HI R3, RZ, c[0x0][0x334], R129 ;  /* 0x0000cd00ff030a19 */ /* 0x000fe40000011681 */
.L_x_907:
[----:B------:R-:W-:Y:S05]  /*8820*/  BSYNC B0 ;  /* 0x0000000000007941 */ /* 0x000fea0003800000 */
.L_x_905:
[----:B------:R-:W-:Y:S04]  /*8830*/  IMAD.IADD R129, R2, 0x1, -R183 ;  /* 0x0000000102817824 */ /* 0x000fe800078e0ab7 */
[----:B------:R-:W-:Y:S05]  /*8840*/  IMAD R3, R3, c[0x0][0x32c], R129 ;  /* 0x0000cb0003037a24 */ /* 0x000fea00078e0281 */
[----:B------:R-:W-:Y:S02]  /*8850*/  IADD3 R129, R3, c[0x0][0x32c], RZ ;  /* 0x0000cb0003817a10 */ /* 0x000fe40007ffe0ff */
[----:B------:R-:W-:Y:S02]  /*8860*/  IMNMX R128, R128, R3, !PT ;  /* 0x0000000380807217 */ /* 0x000fe40007800200 */
[----:B------:R-:W-:Y:S02]  /*8870*/  IMNMX R130, R130, R129, PT ;  /* 0x0000008182827217 */ /* 0x000fe40003800200 */
.L_x_904:
        /* <DEDUP_REMOVED lines=19> */
.L_x_910:
[----:B------:R-:W-:Y:S04]  /*89b0*/  MOV R177, c[0x0][0x32c] ;  /* 0x0000cb0000b17a02 */ /* 0x000fe80000000f00 */
[----:B------:R-:W-:Y:S11]  /*89c0*/  ISETP.NE.AND P0, PT, R177, 0x1, PT ;  /* 0x00000001b100780c */ /* 0x000ff60003f05270 */
[----:B------:R-:W-:Y:S02]  /*89d0*/  @!UPT UIADD3 URZ, URZ, URZ, URZ ;  /* 0x0000003f3f3ff290 */ /* 0x000fe4000fffe03f */
[----:B------:R-:W-:Y:S05]  /*89e0*/  @P0 IMAD.HI.U32 R177, R172, c[0x0][0x330], RZ ;  /* 0x0000cc00acb10a27 */ /* 0x000fea00078e00ff */
[----:B------:R-:W-:Y:S02]  /*89f0*/  @P0 SHF.R.U32.HI R172, RZ, c[0x0][0x334], R177 ;  /* 0x0000cd00ffac0a19 */ /* 0x000fe400000116b1 */
.L_x_911:
[----:B------:R-:W-:Y:S05]  /*8a00*/  BSYNC B0 ;  /* 0x0000000000007941 */ /* 0x000fea0003800000 */
.L_x_909:
[----:B------:R-:W-:Y:S04]  /*8a10*/  IMAD.IADD R177, R2, 0x1, -R183 ;  /* 0x0000000102b17824 */ /* 0x000fe800078e0ab7 */
[----:B------:R-:W-:Y:S05]  /*8a20*/  IMAD R172, R172, c[0x0][0x32c], R177 ;  /* 0x0000cb00acac7a24 */ /* 0x000fea00078e02b1 */
[----:B------:R-:W-:Y:S02]  /*8a30*/  IADD3 R177, R172, c[0x0][0x32c], RZ ;  /* 0x0000cb00acb17a10 */ /* 0x000fe40007ffe0ff */
[----:B------:R-:W-:Y:S02]  /*8a40*/  IMNMX R3, R3, R172, !PT ;  /* 0x000000ac03037217 */ /* 0x000fe40007800200 */
[----:B------:R-:W-:Y:S02]  /*8a50*/  IMNMX R129, R129, R177, PT ;  /* 0x000000b181817217 */ /* 0x000fe40003800200 */
.L_x_908:
[C---:B------:R-:W-:Y:S02]  /*8a60*/  ISETP.GE.AND P1, PT, R2.reuse, 0x9, PT ;  /* 0x000000090200780c */ /* 0x040fe40003f26270 */
[----:B------:R-:W-:Y:S02]  /*8a70*/  ISETP.GE.AND P3, PT, R2, 0xa, PT ;  /* 0x0000000a0200780c */ /* 0x000fe40003f66270 */
[C---:B------:R-:W-:Y:S02]  /*8a80*/  ISETP.GT.AND P0, PT, R0.reuse, 0x8, !P1 ;  /* 0x000000080000780c */ /* 0x040fe40004f04270 */
[----:B------:R-:W-:Y:S02]  /*8a90*/  P2R R180, PR, RZ, 0x8 ;  /* 0x00000008ffb47803 */ /* 0x000fe40000000000 */
[----:B------:R-:W-:Y:S02]  /*8aa0*/  ISETP.LT.OR P0, PT, R135, 0x9, P0 ;  /* 0x000000098700780c */ /* 0x000fe40000701670 */
[----:B------:R-:W-:Y:S02]  /*8ab0*/  ISETP.GT.AND P2, PT, R0, 0x9, !P3 ;  /* 0x000000090000780c */ /* 0x000fe40005f44270 */
[----:B------:R-:W-:Y:S02]  /*8ac0*/  FSEL R184, R16, -INF , !P0 ;  /* 0xff80000010b87808 */ /* 0x000fe40004000000 */
[----:B------:R-:W-:Y:S02]  /*8ad0*/  ISETP.GT.AND P0, PT, R128, 0x9, !P3 ;  /* 0x000000098000780c */ /* 0x000fe40005f04270 */
[----:B------:R-:W-:Y:S02]  /*8ae0*/  ISETP.GE.AND P3, PT, R2, 0x12, PT ;  /* 0x000000120200780c */ /* 0x000fe40003f66270 */
[----:B------:R-:W-:Y:S02]  /*8af0*/  ISETP.LT.OR P0, PT, R130, 0xa, P0 ;  /* 0x0000000a8200780c */ /* 0x000fe40000701670 */
[----:B------:R-:W-:Y:S02]  /*8b00*/  P2R R178, PR, RZ, 0x8 ;  /* 0x00000008ffb27803 */ /* 0x000fe40000000000 */
[----:B------:R-:W-:Y:S02]  /*8b10*/  FSEL R187, R19, -INF , !P0 ;  /* 0xff80000013bb7808 */ /* 0x000fe40004000000 */
[----:B------:R-:W-:Y:S02]  /*8b20*/  ISETP.GT.AND P0, PT, R0, 0x11, !P3 ;  /* 0x000000110000780c */ /* 0x000fe40005f04270 */
[C---:B------:R-:W-:Y:S02]  /*8b30*/  ISETP.LT.OR P2, PT, R135.reuse, 0xa, P2 ;  /* 0x0000000a8700780c */ /* 0x040fe40001741670 */
[----:B------:R-:W-:Y:S02]  /*8b40*/  ISETP.LT.OR P0, PT, R135, 0x12, P0 ;  /* 0x000000128700780c */ /* 0x000fe40000701670 */
[----:B------:R-:W-:Y:S02]  /*8b50*/  FSEL R185, R17, -INF , !P2 ;  /* 0xff80000011b97808 */ /* 0x000fe40005000000 */
[----:B------:R-:W-:Y:S02]  /*8b60*/  FSEL R190, R21, -INF , !P0 ;  /* 0xff80000015be7808 */ /* 0x000fe40004000000 */
[----:B------:R-:W-:Y:S02]  /*8b70*/  ISETP.GT.AND P0, PT, R128, 0x11, !P3 ;  /* 0x000000118000780c */ /* 0x000fe40005f04270 */
[----:B------:R-:W-:Y:S02]  /*8b80*/  ISETP.GE.AND P3, PT, R2, 0x19, PT ;  /* 0x000000190200780c */ /* 0x000fe40003f66270 */
[----:B------:R-:W-:Y:S02]  /*8b90*/  ISETP.LT.OR P0, PT, R130, 0x12, P0 ;  /* 0x000000128200780c */ /* 0x000fe40000701670 */
[----:B------:R-:W-:Y:S02]  /*8ba0*/  ISETP.GE.AND P2, PT, R2, 0x1a, PT ;  /* 0x0000001a0200780c */ /* 0x000fe40003f46270 */
[----:B------:R-:W-:Y:S02]  /*8bb0*/  FSEL R191, R23, -INF , !P0 ;  /* 0xff80000017bf7808 */ /* 0x000fe40004000000 */
[----:B------:R-:W-:Y:S02]  /*8bc0*/  ISETP.GT.AND P0, PT, R0, 0x18, !P3 ;  /* 0x000000180000780c */ /* 0x000fe40005f04270 */
[----:B------:R-:W-:Y:S02]  /*8bd0*/  P2R R181, PR, RZ, 0x2 ;  /* 0x00000002ffb57803 */ /* 0x000fe40000000000 */
[C---:B------:R-:W-:Y:S02]  /*8be0*/  ISETP.LT.OR P0, PT, R135.reuse, 0x19, P0 ;  /* 0x000000198700780c */ /* 0x040fe40000701670 */
[----:B------:R-:W-:Y:S02]  /*8bf0*/  ISETP.GT.AND P1, PT, R128, 0x8, !P1 ;  /* 0x000000088000780c */ /* 0x000fe40004f24270 */
[----:B------:R-:W-:Y:S02]  /*8c00*/  FSEL R192, R32, -INF , !P0 ;  /* 0xff80000020c07808 */ /* 0x000fe40004000000 */
[----:B------:R-:W-:Y:S02]  /*8c10*/  ISETP.GT.AND P0, PT, R0, 0x19, !P2 ;  /* 0x000000190000780c */ /* 0x000fe40005704270 */
[----:B------:R-:W-:Y:S02]  /*8c20*/  ISETP.GE.AND P4, PT, R2, 0x11, PT ;  /* 0x000000110200780c */ /* 0x000fe40003f86270 */
[----:B------:R-:W-:Y:S02]  /*8c30*/  ISETP.LT.OR P0, PT, R135, 0x1a, P0 ;  /* 0x0000001a8700780c */ /* 0x000fe40000701670 */
[----:B------:R-:W-:Y:S02]  /*8c40*/  ISETP.LT.OR P1, PT, R130, 0x9, P1 ;  /* 0x000000098200780c */ /* 0x000fe40000f21670 */
[----:B------:R-:W-:Y:S02]  /*8c50*/  FSEL R193, R33, -INF , !P0 ;  /* 0xff80000021c17808 */ /* 0x000fe40004000000 */
[----:B------:R-:W-:Y:S02]  /*8c60*/  ISETP.GT.AND P0, PT, R128, 0x18, !P3 ;  /* 0x000000188000780c */ /* 0x000fe40005f04270 */
[----:B------:R-:W-:Y:S02]  /*8c70*/  FSEL R186, R18, -INF , !P1 ;  /* 0xff80000012ba7808 */ /* 0x000fe40004800000 */
[----:B------:R-:W-:Y:S02]  /*8c80*/  ISETP.GT.AND P1, PT, R0, 0x10, !P4 ;  /* 0x000000100000780c */ /* 0x000fe40006724270 */
[----:B------:R-:W-:Y:S02]  /*8c90*/  ISETP.LT.OR P0, PT, R130, 0x19, P0 ;  /* 0x000000198200780c */ /* 0x000fe40000701670 */
[----:B------:R-:W-:Y:S02]  /*8ca0*/  ISETP.LT.OR P1, PT, R135, 0x11, P1 ;  /* 0x000000118700780c */ /* 0x000fe40000f21670 */
[----:B------:R-:W-:Y:S02]  /*8cb0*/  FSEL R194, R34, -INF , !P0 ;  /* 0xff80000022c27808 */ /* 0x000fe40004000000 */
[----:B------:R-:W-:Y:S02]  /*8cc0*/  ISETP.GT.AND P0, PT, R128, 0x19, !P2 ;  /* 0x000000198000780c */ /* 0x000fe40005704270 */
[----:B------:R-:W-:Y:S02]  /*8cd0*/  FSEL R188, R20, -INF , !P1 ;  /* 0xff80000014bc7808 */ /* 0x000fe40004800000 */
[----:B------:R-:W-:Y:S02]  /*8ce0*/  ISETP.GT.AND P1, PT, R128, 0x10, !P4 ;  /* 0x000000108000780c */ /* 0x000fe40006724270 */
[----:B------:R-:W-:Y:S02]  /*8cf0*/  P2R R172, PR, RZ, 0x4 ;  /* 0x00000004ffac7803 */ /* 0x000fe40000000000 */
[----:B------:R-:W-:Y:S02]  /*8d00*/  ISETP.LT.OR P0, PT, R130, 0x1a, P0 ;  /* 0x0000001a8200780c */ /* 0x000fe40000701670 */
        /* <DEDUP_REMOVED lines=66> */
[----:B------:R-:W-:Y:S04]  /*9130*/  ISETP.GT.AND P0, PT, R0, 0x39, !P1 ;  /* 0x000000390000780c */ /* 0x000fe80004f04270 */
[----:B------:R-:W-:Y:S04]  /*9140*/  ISETP.LT.OR P0, PT, R135, 0x3a, P0 ;  /* 0x0000003a8700780c */ /* 0x000fe80000701670 */
        /* <DEDUP_REMOVED lines=35> */
[----:B------:R-:W-:Y:S04]  /*9380*/  ISETP.LT.OR P0, PT, R130, 0x49, P0 ;  /* 0x000000498200780c */ /* 0x000fe80000701670 */
[----:B------:R-:W-:Y:S02]  /*9390*/  FSEL R248, R82, -INF , !P0 ;  /* 0xff80000052f87808 */ /* 0x000fe40004000000 */
[----:B------:R-:W-:Y:S02]  /*93a0*/  ISETP.GT.AND P0, PT, R128, 0x49, !P1 ;  /* 0x000000498000780c */ /* 0x000fe40004f04270 */
[----:B------:R-:W-:Y:S02]  /*93b0*/  ISETP.GE.AND P1, PT, R2, 0x1, PT ;  /* 0x000000010200780c */ /* 0x000fe40003f26270 */
[----:B------:R-:W-:Y:S04]  /*93c0*/  ISETP.LT.OR P0, PT, R130, 0x4a, P0 ;  /* 0x0000004a8200780c */ /* 0x000fe80000701670 */
[----:B------:R-:W-:Y:S02]  /*93d0*/  FSEL R249, R83, -INF , !P0 ;  /* 0xff80000053f97808 */ /* 0x000fe40004000000 */
[----:B------:R-:W-:Y:S04]  /*93e0*/  ISETP.GT.AND P0, PT, R0, 0x50, !P3 ;  /* 0x000000500000780c */ /* 0x000fe80005f04270 */
[C---:B------:R-:W-:Y:S04]  /*93f0*/  ISETP.LT.OR P0, PT, R135.reuse, 0x51, P0 ;  /* 0x000000518700780c */ /* 0x040fe80000701670 */
        /* <DEDUP_REMOVED lines=10> */
[C---:B------:R-:W-:Y:S04]  /*94a0*/  ISETP.GT.AND P0, PT, R0.reuse, 0x1, !P2 ;  /* 0x000000010000780c */ /* 0x040fe80005704270 */
[----:B------:R-:W-:Y:S04]  /*94b0*/  ISETP.LT.OR P0, PT, R135, 0x2, P0 ;  /* 0x000000028700780c */ /* 0x000fe80000701670 */
[----:B------:R-:W-:Y:S02]  /*94c0*/  FSEL R37, R5, -INF , !P0 ;  /* 0xff80000005257808 */ /* 0x000fe40004000000 */
[----:B------:R-:W-:Y:S04]  /*94d0*/  ISETP.GT.AND P0, PT, R0, RZ, !P1 ;  /* 0x000000ff0000720c */ /* 0x000fe80004f04270 */
        /* <DEDUP_REMOVED lines=107> */
[----:B------:R-:W-:Y:S02]  /*9b90*/  ISETP.GT.AND P0, PT, R3, 0x59, !P6 ;  /* 0x000000590300780c */ /* 0x000fe40007704270 */
[----:B------:R-:W1:Y:S01]  /*9ba0*/  SHFL.IDX PT, R3, R173, 0x3, 0x1c1f ;  /* 0x007c1f00ad037f89 */ /* 0x000e6200000e0000 */
[----:B------:R-:W-:Y:S02]  /*9bb0*/  ISETP.NE.AND P6, PT, R183, RZ, PT ;  /* 0x000000ffb700720c */ /* 0x000fe40003fc5270 */
[----:B------:R-:W-:Y:S04]  /*9bc0*/  ISETP.LT.OR P0, PT, R129, 0x5a, P0 ;  /* 0x0000005a8100780c */ /* 0x000fe80000701670 */
        /* <DEDUP_REMOVED lines=19> */
.L_x_914:
[----:B------:R-:W-:Y:S04]  /*9d00*/  MOV R2, c[0x0][0x32c] ;  /* 0x0000cb0000027a02 */ /* 0x000fe80000000f00 */
[----:B------:R-:W-:Y:S11]  /*9d10*/  ISETP.NE.AND P0, PT, R2, 0x1, PT ;  /* 0x000000010200780c */ /* 0x000ff60003f05270 */
[----:B------:R-:W-:Y:S02]  /*9d20*/  @!UPT UIADD3 URZ, URZ, URZ, URZ ;  /* 0x0000003f3f3ff290 */ /* 0x000fe4000fffe03f */
[----:B------:R-:W-:Y:S05]  /*9d30*/  @P0 IMAD.HI.U32 R2, R0, c[0x0][0x330], RZ ;  /* 0x0000cc0000020a27 */ /* 0x000fea00078e00ff */
[----:B------:R-:W-:Y:S02]  /*9d40*/  @P0 SHF.R.U32.HI R0, RZ, c[0x0][0x334], R2 ;  /* 0x0000cd00ff000a19 */ /* 0x000fe40000011602 */
.L_x_915:
[----:B------:R-:W-:Y:S05]  /*9d50*/  BSYNC B0 ;  /* 0x0000000000007941 */ /* 0x000fea0003800000 */
.L_x_913:
[----:B------:R-:W-:Y:S02]  /*9d60*/  IADD3 R2, R182, -0x1, RZ ;  /* 0xffffffffb6027810 */ /* 0x000fe40007ffe0ff */
[C-C-:B------:R-:W-:Y:S02]  /*9d70*/  IADD3 R4, R3.reuse, UR11, R176.reuse ;  /* 0x0000000b03047c10 */ /* 0x140fe4000fffe0b0 */
[----:B------:R-:W-:Y:S01]  /*9d80*/  IADD3 R3, R3, c[0x0][0x328], R176 ;  /* 0x0000ca0003037a10 */ /* 0x000fe20007ffe0b0 */
[----:B------:R-:W-:Y:S05]  /*9d90*/  IMAD R0, R0, c[0x0][0x32c], R2 ;  /* 0x0000cb0000007a24 */ /* 0x000fea00078e0202 */
[----:B------:R-:W-:Y:S02]  /*9da0*/  IADD3 R2, R0, c[0x0][0x32c], RZ ;  /* 0x0000cb0000027a10 */ /* 0x000fe40007ffe0ff */
[----:B------:R-:W-:Y:S02]  /*9db0*/  IMNMX R0, R4, R0, !PT ;  /* 0x0000000004007217 */ /* 0x000fe40007800200 */
[----:B------:R-:W-:Y:S02]  /*9dc0*/  IMNMX R2, R3, R2, PT ;  /* 0x0000000203027217 */ /* 0x000fe40003800200 */
.L_x_912:
[----:B------:R-:W-:Y:S02]  /*9dd0*/  ISETP.GT.AND P0, PT, R0, RZ, !P1 ;  /* 0x000000ff0000720c */ /* 0x000fe40004f04270 */
[----:B------:R-:W-:Y:S02]  /*9de0*/  FMNMX.FTZ R130, R36, R131, !PT ;  /* 0x0000008324827209 */ /* 0x000fe40007810000 */
[----:B------:R-:W-:Y:S02]  /*9df0*/  ISETP.LT.OR P0, PT, R2, 0x1, P0 ;  /* 0x000000010200780c */ /* 0x000fe40000701670 */
[----:B------:R-:W-:Y:S02]  /*9e00*/  FMNMX.FTZ R130, R37, R130, !PT ;  /* 0x0000008225827209 */ /* 0x000fe40007810000 */
[----:B------:R-:W-:Y:S02]  /*9e10*/  FSEL R10, R10, -INF , !P0 ;  /* 0xff8000000a0a7808 */ /* 0x000fe40004000000 */
[----:B------:R-:W-:Y:S02]  /*9e20*/  ISETP.GT.AND P0, PT, R0, 0x1, !P2 ;  /* 0x000000010000780c */ /* 0x000fe40005704270 */
[----:B------:R-:W-:Y:S02]  /*9e30*/  FMNMX.FTZ R130, R184, R130, !PT ;  /* 0x00000082b8827209 */ /* 0x000fe40007810000 */
[----:B------:R-:W-:Y:S02]  /*9e40*/  ISETP.LT.OR P0, PT, R2, 0x2, P0 ;  /* 0x000000020200780c */ /* 0x000fe40000701670 */
[----:B------:R-:W-:Y:S02]  /*9e50*/  ISETP.NE.AND P2, PT, R178, RZ, PT ;  /* 0x000000ffb200720c */ /* 0x000fe40003f45270 */
[----:B------:R-:W-:Y:S02]  /*9e60*/  FSEL R11, R11, -INF , !P0 ;  /* 0xff8000000b0b7808 */ /* 0x000fe40004000000 */
[----:B------:R-:W-:Y:S02]  /*9e70*/  ISETP.NE.AND P0, PT, R181, RZ, PT ;  /* 0x000000ffb500720c */ /* 0x000fe40003f05270 */
[----:B------:R-:W-:Y:S02]  /*9e80*/  FMNMX.FTZ R130, R185, R130, !PT ;  /* 0x00000082b9827209 */ /* 0x000fe40007810000 */
        /* <DEDUP_REMOVED lines=66> */
[----:B------:R-:W-:Y:S02]  /*a2b0*/  FMNMX.FTZ R130, R80, R130, !PT ;  /* 0x0000008250827209 */ /* 0x000fe40007810000 */
[----:B------:R-:W-:Y:S02]  /*a2c0*/  ISETP.LT.OR P0, PT, R2, 0x2a, P0 ;  /* 0x0000002a0200780c */ /* 0x000fe40000701670 */
[----:B------:R-:W-:Y:S02]  /*a2d0*/  FMNMX.FTZ R3, R206, R3, !PT ;  /* 0x00000003ce037209 */ /* 0x000fe40007810000 */
[----:B------:R-:W-:Y:S02]  /*a2e0*/  FMNMX.FTZ R4, R9, R4, !PT ;  /* 0x0000000409047209 */ /* 0x000fe40007810000 */
[----:B------:R-:W-:Y:S02]  /*a2f0*/  FMNMX.FTZ R130, R82, R130, !PT ;  /* 0x0000008252827209 */ /* 0x000fe40007810000 */
[----:B------:R-:W-:Y:S02]  /*a300*/  FSEL R99, R47, -INF , !P0 ;  /* 0xff8000002f637808 */ /* 0x000fe40004000000 */
[----:B------:R-:W-:Y:S01]  /*a310*/  ISETP.NE.AND P0, PT, R23, RZ, PT ;  /* 0x000000ff1700720c */ /* 0x000fe20003f05270 */
[----:B------:R-:W1:Y:S01]  /*a320*/  SHFL.BFLY PT, R5, R130, 0x2, 0x1f ;  /* 0x0c401f0082057f89 */ /* 0x000e6200000e0000 */
        /* <DEDUP_REMOVED lines=25> */
[----:B-1----:R-:W-:Y:S02]  /*a4c0*/  FMNMX.FTZ R130, R130, R5, !PT ;  /* 0x0000000582827209 */ /* 0x002fe40007810000 */
[----:B------:R-:W-:Y:S02]  /*a4d0*/  ISETP.LT.OR P0, PT, R2, 0x39, P0 ;  /* 0x000000390200780c */ /* 0x000fe40000701670 */
[----:B------:R-:W-:Y:S01]  /*a4e0*/  FMNMX.FTZ R3, R252, R3, !PT ;  /* 0x00000003fc037209 */ /* 0x000fe20007810000 */
[----:B------:R-:W1:Y:S01]  /*a4f0*/  SHFL.BFLY PT, R6, R130, 0x1, 0x1f ;  /* 0x0c201f0082067f89 */ /* 0x000e6200000e0000 */
[----:B------:R-:W-:Y:S02]  /*a500*/  FMNMX.FTZ R4, R200, R4, !PT ;  /* 0x00000004c8047209 */ /* 0x000fe40007810000 */
[----:B------:R-:W-:Y:S02]  /*a510*/  FMNMX.FTZ R3, R87, R3, !PT ;  /* 0x0000000357037209 */ /* 0x000fe40007810000 */
[----:B------:R-:W-:Y:S02]  /*a520*/  FSEL R174, R62, -INF , !P0 ;  /* 0xff8000003eae7808 */ /* 0x000fe40004000000 */
[----:B------:R-:W-:Y:S02]  /*a530*/  MOV R62, R53 ;  /* 0x00000035003e7202 */ /* 0x000fe40000000f00 */
[----:B------:R-:W-:Y:S02]  /*a540*/  ISETP.NE.AND P0, PT, R20, RZ, PT ;  /* 0x000000ff1400720c */ /* 0x000fe40003f05270 */
[----:B------:R-:W-:Y:S02]  /*a550*/  FMNMX.FTZ R4, R201, R4, !PT ;  /* 0x00000004c9047209 */ /* 0x000fe40007810000 */
[----:B------:R-:W-:Y:S02]  /*a560*/  ISETP.GT.AND P0, PT, R0, 0x39, !P0 ;  /* 0x000000390000780c */ /* 0x000fe40004704270 */
[----:B------:R-:W-:Y:S02]  /*a570*/  FMNMX.FTZ R3, R62, R3, !PT ;  /* 0x000000033e037209 */ /* 0x000fe40007810000 */
[----:B------:R-:W-:Y:S02]  /*a580*/  FMNMX.FTZ R4, R209, R4, !PT ;  /* 0x00000004d1047209 */ /* 0x000fe40007810000 */
[----:B------:R-:W-:Y:S02]  /*a590*/  FMNMX.FTZ R3, R85, R3, !PT ;  /* 0x0000000355037209 */ /* 0x000fe40007810000 */
[----:B------:R-:W-:Y:S02]  /*a5a0*/  ISETP.NE.AND P2, PT, R19, RZ, PT ;  /* 0x000000ff1300720c */ /* 0x000fe40003f45270 */
[----:B------:R-:W-:Y:S01]  /*a5b0*/  ISETP.LT.OR P0, PT, R2, 0x3a, P0 ;  /* 0x0000003a0200780c */ /* 0x000fe20000701670 */
[----:B------:R-:W2:Y:S01]  /*a5c0*/  SHFL.BFLY PT, R129, R3, 0x2, 0x1f ;  /* 0x0c401f0003817f89 */ /* 0x000ea200000e0000 */
[----:B------:R-:W-:Y:S02]  /*a5d0*/  FMNMX.FTZ R4, R211, R4, !PT ;  /* 0x00000004d3047209 */ /* 0x000fe40007810000 */
[----:B------:R-:W-:Y:S02]  /*a5e0*/  FSEL R175, R63, -INF , !P0 ;  /* 0xff8000003faf7808 */ /* 0x000fe40004000000 */
[----:B------:R-:W-:Y:S02]  /*a5f0*/  ISETP.GT.AND P0, PT, R0, 0x40, !P2 ;  /* 0x000000400000780c */ /* 0x000fe40005704270 */
[----:B------:R-:W-:Y:S02]  /*a600*/  FMNMX.FTZ R4, R230, R4, !PT ;  /* 0x00000004e6047209 */ /* 0x000fe40007810000 */
[----:B------:R-:W-:Y:S02]  /*a610*/  ISETP.NE.AND P1, PT, R18, RZ, PT ;  /* 0x000000ff1200720c */ /* 0x000fe40003f25270 */
[----:B------:R-:W-:Y:S02]  /*a620*/  ISETP.LT.OR P0, PT, R2, 0x41, P0 ;  /* 0x000000410200780c */ /* 0x000fe40000701670 */
[----:B------:R-:W-:Y:S02]  /*a630*/  FMNMX.FTZ R4, R233, R4, !PT ;  /* 0x00000004e9047209 */ /* 0x000fe40007810000 */
[----:B------:R-:W-:Y:S02]  /*a640*/  FSEL R181, R74, -INF , !P0 ;  /* 0xff8000004ab57808 */ /* 0x000fe40004000000 */
[----:B------:R-:W-:Y:S02]  /*a650*/  ISETP.GT.AND P0, PT, R0, 0x41, !P1 ;  /* 0x000000410000780c */ /* 0x000fe40004f04270 */
[----:B------:R-:W-:Y:S02]  /*a660*/  FMNMX.FTZ R4, R241, R4, !PT ;  /* 0x00000004f1047209 */ /* 0x000fe40007810000 */
[----:B-1----:R-:W-:Y:S02]  /*a670*/  FMNMX.FTZ R130, R130, R6, !PT ;  /* 0x0000000682827209 */ /* 0x002fe40007810000 */
[----:B------:R-:W-:Y:S02]  /*a680*/  ISETP.NE.AND P2, PT, R17, RZ, PT ;  /* 0x000000ff1100720c */ /* 0x000fe40003f45270 */
[----:B------:R-:W-:Y:S01]  /*a690*/  ISETP.LT.OR P0, PT, R2, 0x42, P0 ;  /* 0x000000420200780c */ /* 0x000fe20000701670 */
[----:B------:R-:W-:Y:S01]  /*a6a0*/  FMUL.FTZ R71, R130, c[0x0][0x2d0] ;  /* 0x0000b40082477a20 */ /* 0x000fe20000410000 */
[----:B------:R-:W-:Y:S02]  /*a6b0*/  FMNMX.FTZ R5, R10, R134, !PT ;  /* 0x000000860a057209 */ /* 0x000fe40007810000 */
        /* <DEDUP_REMOVED lines=8> */
[----:B------:R-:W-:Y:S02]  /*a740*/  FMNMX.FTZ R5, R14, R5, !PT ;  /* 0x000000050e057209 */ /* 0x000fe40007810000 */
[----:B--2---:R-:W-:Y:S02]  /*a750*/  FMNMX.FTZ R129, R3, R129, !PT ;  /* 0x0000008103817209 */ /* 0x004fe40007810000 */
[----:B------:R-:W-:Y:S01]  /*a760*/  FMNMX.FTZ R3, R88, R4, !PT ;  /* 0x0000000458037209 */ /* 0x000fe20007810000 */
[--C-:B------:R-:W-:Y:S01]  /*a770*/  FFMA.FTZ R4, R36, c[0x0][0x2d0], -R71.reuse ;  /* 0x0000b40024047a23 */ /* 0x100fe20000010847 */
[----:B------:R-:W-:Y:S01]  /*a780*/  FMNMX.FTZ R5, R15, R5, !PT ;  /* 0x000000050f057209 */ /* 0x000fe20007810000 */
[----:B------:R-:W1:Y:S01]  /*a790*/  SHFL.BFLY PT, R6, R129, 0x1, 0x1f ;  /* 0x0c201f0081067f89 */ /* 0x000e6200000e0000 */
[----:B------:R-:W-:Y:S01]  /*a7a0*/  FMNMX.FTZ R3, R89, R3, !PT ;  /* 0x0000000359037209 */ /* 0x000fe20007810000 */
[----:B------:R2:W-:Y:S01]  /*a7b0*/  MUFU.EX2 R63, R4 ;  /* 0x00000004003f7308 */ /* 0x0005e20000000800 */
[----:B------:R-:W-:Y:S02]  /*a7c0*/  FMNMX.FTZ R5, R56, R5, !PT ;  /* 0x0000000538057209 */ /* 0x000fe40007810000 */
[----:B------:R-:W-:Y:S02]  /*a7d0*/  FMNMX.FTZ R3, R81, R3, !PT ;  /* 0x0000000351037209 */ /* 0x000fe40007810000 */
[----:B------:R-:W-:Y:S02]  /*a7e0*/  FMNMX.FTZ R5, R57, R5, !PT ;  /* 0x0000000539057209 */ /* 0x000fe40007810000 */
[----:B------:R-:W-:Y:S02]  /*a7f0*/  FMNMX.FTZ R3, R183, R3, !PT ;  /* 0x00000003b7037209 */ /* 0x000fe40007810000 */
[----:B------:R-:W-:Y:S02]  /*a800*/  FMNMX.FTZ R5, R60, R5, !PT ;  /* 0x000000053c057209 */ /* 0x000fe40007810000 */
[----:B------:R-:W-:Y:S01]  /*a810*/  ISETP.LT.OR P0, PT, R2, 0x49, P0 ;  /* 0x000000490200780c */ /* 0x000fe20000701670 */
[----:B------:R-:W3:Y:S01]  /*a820*/  SHFL.BFLY PT, R7, R3, 0x2, 0x1f ;  /* 0x0c401f0003077f89 */ /* 0x000ee200000e0000 */
[----:B------:R-:W-:Y:S02]  /*a830*/  FMNMX.FTZ R5, R84, R5, !PT ;  /* 0x0000000554057209 */ /* 0x000fe40007810000 */
[----:B------:R-:W-:Y:S01]  /*a840*/  ISETP.NE.AND P1, PT, R16, RZ, PT ;  /* 0x000000ff1000720c */ /* 0x000fe20003f25270 */
[--C-:B------:R-:W-:Y:S01]  /*a850*/  FFMA.FTZ R16, R192, c[0x0][0x2d0], -R71.reuse ;  /* 0x0000b400c0107a23 */ /* 0x100fe20000010847 */
[----:B------:R-:W-:Y:S02]  /*a860*/  FMNMX.FTZ R5, R96, R5, !PT ;  /* 0x0000000560057209 */ /* 0x000fe40007810000 */
[----:B------:R-:W-:Y:S01]  /*a870*/  FSEL R177, R78, -INF , !P0 ;  /* 0xff8000004eb17808 */ /* 0x000fe20004000000 */
[----:B------:R-:W-:Y:S01]  /*a880*/  MUFU.EX2 R34, R16 ;  /* 0x0000001000227308 */ /* 0x000fe20000000800 */
[----:B------:R-:W-:Y:S02]  /*a890*/  FMNMX.FTZ R5, R97, R5, !PT ;  /* 0x0000000561057209 */ /* 0x000fe40007810000 */
[----:B-1----:R-:W-:Y:S02]  /*a8a0*/  FMNMX.FTZ R129, R129, R6, !PT ;  /* 0x0000000681817209 */ /* 0x002fe40007810000 */
[----:B--2---:R-:W-:Y:S01]  /*a8b0*/  FMNMX.FTZ R4, R98, R5, !PT ;  /* 0x0000000562047209 */ /* 0x004fe20007810000 */
[--C-:B------:R-:W-:Y:S01]  /*a8c0*/  FFMA.FTZ R5, R37, c[0x0][0x2d0], -R71.reuse ;  /* 0x0000b40025057a23 */ /* 0x100fe20000010847 */
[C---:B------:R-:W-:Y:S01]  /*a8d0*/  ISETP.GT.AND P0, PT, R0.reuse, 0x49, !P1 ;  /* 0x000000490000780c */ /* 0x040fe20004f04270 */
[----:B------:R-:W-:Y:S01]  /*a8e0*/  FMUL.FTZ R92, R129, c[0x0][0x2d0] ;  /* 0x0000b400815c7a20 */ /* 0x000fe20000410000 */
[----:B------:R-:W-:Y:S01]  /*a8f0*/  ISETP.GT.AND P3, PT, R0, 0x50, !P3 ;  /* 0x000000500000780c */ /* 0x000fe20005f64270 */
[----:B------:R1:W-:Y:S01]  /*a900*/  MUFU.EX2 R24, R5 ;  /* 0x0000000500187308 */ /* 0x0003e20000000800 */
[----:B------:R-:W-:Y:S02]  /*a910*/  FMNMX.FTZ R4, R99, R4, !PT ;  /* 0x0000000463047209 */ /* 0x000fe40007810000 */
[----:B------:R-:W-:Y:S02]  /*a920*/  FSETP.NEU.FTZ.AND P1, PT, R129, -INF , PT ;  /* 0xff8000008100780b */ /* 0x000fe40003f3d000 */
[----:B------:R-:W-:Y:S02]  /*a930*/  ISETP.LT.OR P0, PT, R2, 0x4a, P0 ;  /* 0x0000004a0200780c */ /* 0x000fe40000701670 */
[----:B---3--:R-:W-:Y:S02]  /*a940*/  FMNMX.FTZ R3, R3, R7, !PT ;  /* 0x0000000703037209 */ /* 0x008fe40007810000 */
[----:B------:R-:W-:Y:S02]  /*a950*/  FSEL R92, R92, RZ, P1 ;  /* 0x000000ff5c5c7208 */ /* 0x000fe40000800000 */
[----:B------:R-:W-:Y:S01]  /*a960*/  FSEL R176, R79, -INF , !P0 ;  /* 0xff8000004fb07808 */ /* 0x000fe20004000000 */
[----:B------:R-:W2:Y:S01]  /*a970*/  SHFL.BFLY PT, R128, R3, 0x1, 0x1f ;  /* 0x0c201f0003807f89 */ /* 0x000ea200000e0000 */
[----:B------:R-:W-:Y:S01]  /*a980*/  ISETP.GT.AND P0, PT, R0, 0x51, !P4 ;  /* 0x000000510000780c */ /* 0x000fe20006704270 */
[--C-:B------:R-:W-:Y:S01]  /*a990*/  FFMA.FTZ R28, R195, c[0x0][0x2d0], -R92.reuse ;  /* 0x0000b400c31c7a23 */ /* 0x100fe2000001085c */
[----:B------:R-:W-:Y:S02]  /*a9a0*/  ISETP.NE.AND P4, PT, R52, RZ, PT ;  /* 0x000000ff3400720c */ /* 0x000fe40003f85270 */
[----:B------:R-:W-:Y:S02]  /*a9b0*/  ISETP.LT.OR P0, PT, R2, 0x52, P0 ;  /* 0x000000520200780c */ /* 0x000fe40000701670 */
[----:B------:R-:W-:Y:S01]  /*a9c0*/  ISETP.GT.AND P4, PT, R0, 0x59, !P4 ;  /* 0x000000590000780c */ /* 0x000fe20006784270 */
[----:B------:R-:W-:Y:S01]  /*a9d0*/  LDSM.16.MT88.4 R52, [R214+0x100] ;  /* 0x00010000d634783b */ /* 0x000fe20000004200 */
[----:B------:R-:W-:Y:S02]  /*a9e0*/  FSEL R179, R91, -INF , !P0 ;  /* 0xff8000005bb37808 */ /* 0x000fe40004000000 */
[----:B------:R-:W-:Y:S02]  /*a9f0*/  ISETP.LT.OR P0, PT, R2, 0x5a, P4 ;  /* 0x0000005a0200780c */ /* 0x000fe40002701670 */
[----:B-1----:R-:W-:Y:S01]  /*aa00*/  FMNMX.FTZ R5, R172, R4, !PT ;  /* 0x00000004ac057209 */ /* 0x002fe20007810000 */
[----:B------:R-:W-:Y:S01]  /*aa10*/  FFMA.FTZ R4, R184, c[0x0][0x2d0], -R71 ;  /* 0x0000b400b8047a23 */ /* 0x000fe20000010847 */
[----:B------:R-:W-:Y:S01]  /*aa20*/  FSEL R70, R95, -INF , !P0 ;  /* 0xff8000005f467808 */ /* 0x000fe20004000000 */
[----:B------:R-:W-:Y:S01]  /*aa30*/  LDSM.16.MT88.4 R76, [R215+0x100] ;  /* 0x00010000d74c783b */ /* 0x000fe20000004200 */
[----:B------:R-:W-:Y:S01]  /*aa40*/  MUFU.EX2 R95, R28 ;  /* 0x0000001c005f7308 */ /* 0x000fe20000000800 */
[----:B------:R-:W-:Y:S02]  /*aa50*/  FMNMX.FTZ R5, R173, R5, !PT ;  /* 0x00000005ad057209 */ /* 0x000fe40007810000 */
[----:B------:R-:W-:Y:S01]  /*aa60*/  ISETP.GT.AND P5, PT, R0, 0x58, !P5 ;  /* 0x000000580000780c */ /* 0x000fe20006fa4270 */
[--C-:B------:R-:W-:Y:S01]  /*aa70*/  FFMA.FTZ R0, R39, c[0x0][0x2d0], -R92.reuse ;  /* 0x0000b40027007a23 */ /* 0x100fe2000001085c */
[----:B------:R-:W-:Y:S02]  /*aa80*/  ISETP.LT.OR P3, PT, R2, 0x51, P3 ;  /* 0x000000510200780c */ /* 0x000fe40001f61670 */
[----:B--2---:R-:W-:Y:S01]  /*aa90*/  FMNMX.FTZ R128, R3, R128, !PT ;  /* 0x0000008003807209 */ /* 0x004fe20007810000 */
[--C-:B------:R-:W-:Y:S01]  /*aaa0*/  FFMA.FTZ R3, R187, c[0x0][0x2d0], -R92.reuse ;  /* 0x0000b400bb037a23 */ /* 0x100fe2000001085c */
[----:B------:R-:W-:Y:S01]  /*aab0*/  MOV R187, R82 ;  /* 0x0000005200bb7202 */ /* 0x000fe20000000f00 */
[----:B------:R1:W-:Y:S01]  /*aac0*/  MUFU.EX2 R86, R4 ;  /* 0x0000000400567308 */ /* 0x0003e20000000800 */
[----:B------:R-:W-:Y:S01]  /*aad0*/  FSEL R178, R90, -INF , !P3 ;  /* 0xff8000005ab27808 */ /* 0x000fe20005800000 */
[C---:B------:R-:W-:Y:S01]  /*aae0*/  FMUL.FTZ R93, R128.reuse, c[0x0][0x2d0] ;  /* 0x0000b400805d7a20 */ /* 0x040fe20000410000 */
[----:B------:R-:W-:Y:S02]  /*aaf0*/  FSETP.NEU.FTZ.AND P0, PT, R128, -INF , PT ;  /* 0xff8000008000780b */ /* 0x000fe40003f1d000 */
[----:B------:R-:W-:Y:S01]  /*ab00*/  ISETP.LT.OR P3, PT, R2, 0x59, P5 ;  /* 0x000000590200780c */ /* 0x000fe20002f61670 */
[--C-:B------:R-:W-:Y:S01]  /*ab10*/  FFMA.FTZ R2, R186, c[0x0][0x2d0], -R92.reuse ;  /* 0x0000b400ba027a23 */ /* 0x100fe2000001085c */
[----:B------:R-:W-:Y:S01]  /*ab20*/  FSEL R93, R93, RZ, P0 ;  /* 0x000000ff5d5d7208 */ /* 0x000fe20000000000 */
[----:B------:R-:W-:Y:S01]  /*ab30*/  IMAD.MOV.U32 R186, RZ, RZ, R81 ;  /* 0x000000ffffba7224 */ /* 0x000fe200078e0051 */
[----:B------:R-:W-:Y:S01]  /*ab40*/  FSEL R180, R94, -INF , !P3 ;  /* 0xff8000005eb47808 */ /* 0x000fe20005800000 */
[----:B------:R2:W3:Y:S01]  /*ab50*/  MUFU.EX2 R19, R3 ;  /* 0x0000000300137308 */ /* 0x0004e20000000800 */
[----:B------:R-:W-:Y:S01]  /*ab60*/  FMNMX.FTZ R5, R174, R5, !PT ;  /* 0x00000005ae057209 */ /* 0x000fe20007810000 */
[----:B------:R-:W-:Y:S02]  /*ab70*/  FFMA.FTZ R32, R48, c[0x0][0x2d0], -R93 ;  /* 0x0000b40030207a23 */ /* 0x000fe4000001085d */
[----:B------:R-:W-:Y:S01]  /*ab80*/  FFMA.FTZ R48, R196, c[0x0][0x2d0], -R71 ;  /* 0x0000b400c4307a23 */ /* 0x000fe20000010847 */
[----:B------:R-:W-:Y:S01]  /*ab90*/  FMNMX.FTZ R5, R175, R5, !PT ;  /* 0x00000005af057209 */ /* 0x000fe20007810000 */
[--C-:B------:R-:W-:Y:S02]  /*aba0*/  FFMA.FTZ R40, R50, c[0x0][0x2d0], -R93.reuse ;  /* 0x0000b40032287a23 */ /* 0x100fe4000001085d */
[----:B------:R-:W-:Y:S01]  /*abb0*/  FFMA.FTZ R44, R51, c[0x0][0x2d0], -R93 ;  /* 0x0000b400332c7a23 */ /* 0x000fe2000001085d */
[----:B------:R-:W-:Y:S01]  /*abc0*/  FMNMX.FTZ R5, R181, R5, !PT ;  /* 0x00000005b5057209 */ /* 0x000fe20007810000 */
[----:B------:R-:W-:Y:S03]  /*abd0*/  MUFU.EX2 R21, R0 ;  /* 0x0000000000157308 */ /* 0x000fe60000000800 */
[----:B------:R-:W-:Y:S01]  /*abe0*/  FMNMX.FTZ R5, R182, R5, !PT ;  /* 0x00000005b6057209 */ /* 0x000fe20007810000 */
[----:B-1----:R-:W-:Y:S06]  /*abf0*/  FFMA.FTZ R4, R185, c[0x0][0x2d0], -R71 ;  /* 0x0000b400b9047a23 */ /* 0x002fec0000010847 */
[----:B------:R1:W4:Y:S01]  /*ac00*/  MUFU.EX2 R83, R4 ;  /* 0x0000000400537308 */ /* 0x0003220000000800 */
[--C-:B--2---:R-:W-:Y:S02]  /*ac10*/  FFMA.FTZ R3, R8, c[0x0][0x2d0], -R93.reuse ;  /* 0x0000b40008037a23 */ /* 0x104fe4000001085d */
[--C-:B------:R-:W-:Y:S01]  /*ac20*/  FFMA.FTZ R8, R189, c[0x0][0x2d0], -R92.reuse ;  /* 0x0000b400bd087a23 */ /* 0x100fe2000001085c */
[----:B---3--:R-:W-:Y:S06]  /*ac30*/  MOV R189, R19 ;  /* 0x0000001300bd7202 */ /* 0x008fec0000000f00 */
[----:B------:R2:W-:Y:S10]  /*ac40*/  MUFU.EX2 R185, R3 ;  /* 0x0000000300b97308 */ /* 0x0005f40000000800 */
[----:B------:R-:W-:Y:S01]  /*ac50*/  MUFU.EX2 R25, R2 ;  /* 0x0000000200197308 */ /* 0x000fe20000000800 */
[--C-:B-1----:R-:W-:Y:S01]  /*ac60*/  FFMA.FTZ R4, R38, c[0x0][0x2d0], -R92.reuse ;  /* 0x0000b40026047a23 */ /* 0x102fe2000001085c */
[----:B----4-:R-:W-:Y:S01]  /*ac70*/  F2FP.BF16.PACK_AB R74, R83, R86 ;  /* 0x00000056534a723e */ /* 0x010fe200000010ff */
[----:B------:R-:W-:Y:S07]  /*ac80*/  LDSM.16.MT88.4 R36, [R216+0x100] ;  /* 0x00010000d824783b */ /* 0x000fee0000004200 */
[----:B------:R1:W3:Y:S01]  /*ac90*/  MUFU.EX2 R184, R4 ;  /* 0x0000000400b87308 */ /* 0x0002e20000000800 */
[--C-:B--2---:R-:W-:Y:S09]  /*aca0*/  FFMA.FTZ R3, R9, c[0x0][0x2d0], -R93.reuse ;  /* 0x0000b40009037a23 */ /* 0x104ff2000001085d */
[----:B------:R2:W4:Y:S10]  /*acb0*/  MUFU.EX2 R59, R3 ;  /* 0x00000003003b7308 */ /* 0x0005340000000800 */
[----:B------:R-:W-:Y:S01]  /*acc0*/  MUFU.EX2 R33, R8 ;  /* 0x0000000800217308 */ /* 0x000fe20000000800 */
[----:B-1----:R-:W-:Y:S02]  /*acd0*/  FMNMX.FTZ R4, R177, R5, !PT ;  /* 0x00000005b1047209 */ /* 0x002fe40007810000 */
[----:B---3--:R-:W-:Y:S02]  /*ace0*/  MOV R192, R184 ;  /* 0x000000b800c07202 */ /* 0x008fe40000000f00 */
[----:B------:R-:W-:Y:S04]  /*acf0*/  FMNMX.FTZ R4, R176, R4, !PT ;  /* 0x00000004b0047209 */ /* 0x000fe80007810000 */
[----:B------:R-:W-:Y:S01]  /*ad00*/  FMNMX.FTZ R4, R178, R4, !PT ;  /* 0x00000004b2047209 */ /* 0x000fe20007810000 */
[--C-:B--2---:R-:W-:Y:S01]  /*ad10*/  FFMA.FTZ R3, R12, c[0x0][0x2d0], -R93.reuse ;  /* 0x0000b4000c037a23 */ /* 0x104fe2000001085d */
[----:B----4-:R-:W-:Y:S01]  /*ad20*/  F2FP.BF16.PACK_AB R64, R59, R185 ;  /* 0x000000b93b40723e */ /* 0x010fe200000010ff */
[----:B------:R-:W-:Y:S01]  /*ad30*/  FFMA.FTZ R12, R191, c[0x0][0x2d0], -R92 ;  /* 0x0000b400bf0c7a23 */ /* 0x000fe2000001085c */
[----:B------:R-:W-:Y:S01]  /*ad40*/  FMNMX.FTZ R0, R179, R4, !PT ;  /* 0x00000004b3007209 */ /* 0x000fe20007810000 */
[----:B------:R1:W-:Y:S01]  /*ad50*/  MUFU.EX2 R61, R3 ;  /* 0x00000003003d7308 */ /* 0x0003e20000000800 */
[----:B------:R-:W-:Y:S02]  /*ad60*/  FFMA.FTZ R4, R13, c[0x0][0x2d0], -R93 ;  /* 0x0000b4000d047a23 */ /* 0x000fe4000001085d */
[----:B------:R-:W-:Y:S01]  /*ad70*/  FMNMX.FTZ R0, R180, R0, !PT ;  /* 0x00000000b4007209 */ /* 0x000fe20007810000 */
[----:B------:R-:W-:Y:S02]  /*ad80*/  IMAD.MOV.U32 R191, RZ, RZ, R185 ;  /* 0x000000ffffbf7224 */ /* 0x000fe400078e00b9 */
[----:B------:R-:W-:Y:S01]  /*ad90*/  IMAD.MOV.U32 R185, RZ, RZ, R89 ;  /* 0x000000ffffb97224 */ /* 0x000fe200078e0059 */
[----:B------:R-:W-:Y:S03]  /*ada0*/  FMNMX.FTZ R0, R70, R0, !PT ;  /* 0x0000000046007209 */ /* 0x000fe60007810000 */
[----:B------:R2:W-:Y:S02]  /*adb0*/  MUFU.EX2 R18, R4 ;  /* 0x0000000400127308 */ /* 0x0005e40000000800 */
[----:B------:R-:W1:Y:S02]  /*adc0*/  SHFL.BFLY PT, R2, R0, 0x2, 0x1f ;  /* 0x0c401f0000027f89 */ /* 0x000e6400000e0000 */
[----:B-1----:R-:W-:Y:S01]  /*add0*/  FMNMX.FTZ R3, R0, R2, !PT ;  /* 0x0000000200037209 */ /* 0x002fe20007810000 */
[----:B------:R-:W-:Y:S01]  /*ade0*/  FFMA.FTZ R2, R188, c[0x0][0x2d0], -R71 ;  /* 0x0000b400bc027a23 */ /* 0x000fe20000010847 */
[----:B------:R-:W-:Y:S01]  /*adf0*/  FSEL R0, R130, RZ, P2 ;  /* 0x000000ff82007208 */ /* 0x000fe20001000000 */
[----:B------:R-:W-:Y:S03]  /*ae00*/  IMAD.MOV.U32 R188, RZ, RZ, R21 ;  /* 0x000000ffffbc7224 */ /* 0x000fe600078e0015 */
[----:B------:R1:W-:Y:S01]  /*ae10*/  MUFU.EX2 R31, R2 ;  /* 0x00000002001f7308 */ /* 0x0003e20000000800 */
[----:B--2---:R-:W2:Y:S01]  /*ae20*/  SHFL.BFLY PT, R4, R3, 0x1, 0x1f ;  /* 0x0c201f0003047f89 */ /* 0x004ea200000e0000 */
[----:B------:R-:W-:Y:S01]  /*ae30*/  FADD.FTZ R0, -R0, R131 ;  /* 0x0000008300007221 */ /* 0x000fe20000010100 */
[----:B------:R-:W-:Y:S02]  /*ae40*/  F2FP.BF16.PACK_AB R73, R188, R184 ;  /* 0x000000b8bc49723e */ /* 0x000fe400000010ff */
[----:B------:R-:W-:Y:S01]  /*ae50*/  MOV R184, R87 ;  /* 0x0000005700b87202 */ /* 0x000fe20000000f00 */
[----:B------:R-:W-:Y:S03]  /*ae60*/  FMUL.FTZ R0, R0, c[0x0][0x2d0] ;  /* 0x0000b40000007a20 */ /* 0x000fe60000410000 */
        /* <DEDUP_REMOVED lines=9> */
[----:B------:R-:W-:Y:S01]  /*af00*/  MOV R149, R192 ;  /* 0x000000c000957202 */ /* 0x000fe20000000f00 */
[----:B------:R-:W1:Y:S01]  /*af10*/  MUFU.EX2 R68, R2 ;  /* 0x0000000200447308 */ /* 0x000e620000000800 */
[----:B------:R-:W-:Y:S01]  /*af20*/  FSETP.NEU.FTZ.AND P0, PT, R3, -INF , PT ;  /* 0xff8000000300780b */ /* 0x000fe20003f1d000 */
[----:B------:R-:W-:Y:S02]  /*af30*/  FADD.FTZ R0, -R0, R133 ;  /* 0x0000008500007221 */ /* 0x000fe40000010100 */
[----:B------:R-:W-:Y:S01]  /*af40*/  FMUL.FTZ R16, R69, R148 ;  /* 0x0000009445107220 */ /* 0x000fe20000410000 */
[----:B------:R-:W-:Y:S01]  /*af50*/  FSEL R94, R94, RZ, P0 ;  /* 0x000000ff5e5e7208 */ /* 0x000fe20000000000 */
[----:B------:R-:W-:Y:S01]  /*af60*/  FMUL.FTZ R0, R0, c[0x0][0x2d0] ;  /* 0x0000b40000007a20 */ /* 0x000fe20000410000 */
[----:B------:R-:W-:Y:S01]  /*af70*/  MOV R148, R88 ;  /* 0x0000005800947202 */ /* 0x000fe20000000f00 */
[----:B------:R-:W-:Y:S02]  /*af80*/  FFMA.FTZ R88, R202, c[0x0][0x2d0], -R92 ;  /* 0x0000b400ca587a23 */ /* 0x000fe4000001085c */
[----:B------:R2:W4:Y:S01]  /*af90*/  MUFU.EX2 R2, R0 ;  /* 0x0000000000027308 */ /* 0x0005220000000800 */
[--C-:B------:R-:W-:Y:S09]  /*afa0*/  FFMA.FTZ R4, R14, c[0x0][0x2d0], -R94.reuse ;  /* 0x0000b4000e047a23 */ /* 0x100ff2000001085e */
[----:B------:R5:W-:Y:S01]  /*afb0*/  MUFU.EX2 R5, R4 ;  /* 0x0000000400057308 */ /* 0x000be20000000800 */
[C---:B-1----:R-:W-:Y:S02]  /*afc0*/  FMUL.FTZ R6, R68.reuse, R138 ;  /* 0x0000008a44067220 */ /* 0x042fe40000410000 */
[C---:B------:R-:W-:Y:S01]  /*afd0*/  FMUL.FTZ R7, R68.reuse, R139 ;  /* 0x0000008b44077220 */ /* 0x040fe20000410000 */
[----:B------:R-:W-:Y:S01]  /*afe0*/  MOV R139, R18 ;  /* 0x00000012008b7202 */ /* 0x000fe20000000f00 */
[C---:B------:R-:W-:Y:S05]  /*aff0*/  FMUL.FTZ R18, R68.reuse, R150 ;  /* 0x0000009644127220 */ /* 0x040fea0000410000 */
[----:B------:R1:W-:Y:S01]  /*b000*/  MUFU.EX2 R138, R12 ;  /* 0x0000000c008a7308 */ /* 0x0003e20000000800 */
[----:B------:R-:W-:Y:S01]  /*b010*/  F2FP.BF16.PACK_AB R66, R139, R61 ;  /* 0x0000003d8b42723e */ /* 0x000fe200000010ff */
[----:B------:R-:W-:Y:S02]  /*b020*/  FMUL.FTZ R19, R68, R151 ;  /* 0x0000009744137220 */ /* 0x000fe40000410000 */
[--C-:B--2---:R-:W-:Y:S02]  /*b030*/  FFMA.FTZ R0, R10, c[0x0][0x2d0], -R94.reuse ;  /* 0x0000b4000a007a23 */ /* 0x104fe4000001085e */
[----:B------:R-:W-:Y:S02]  /*b040*/  IMAD.MOV.U32 R150, RZ, RZ, R191 ;  /* 0x000000ffff967224 */ /* 0x000fe400078e00bf */
[C---:B----4-:R-:W-:Y:S02]  /*b050*/  FMUL.FTZ R8, R2.reuse, R140 ;  /* 0x0000008c02087220 */ /* 0x050fe40000410000 */
[----:B------:R2:W-:Y:S01]  /*b060*/  MUFU.EX2 R131, R0 ;  /* 0x0000000000837308 */ /* 0x0005e20000000800 */
[C---:B------:R-:W-:Y:S02]  /*b070*/  FMUL.FTZ R9, R2.reuse, R141 ;  /* 0x0000008d02097220 */ /* 0x040fe40000410000 */
[C---:B------:R-:W-:Y:S01]  /*b080*/  FMUL.FTZ R13, R2.reuse, R145 ;  /* 0x00000091020d7220 */ /* 0x040fe20000410000 */
[----:B------:R-:W-:Y:S01]  /*b090*/  MOV R145, R86 ;  /* 0x0000005600917202 */ /* 0x000fe20000000f00 */
[--C-:B-----5:R-:W-:Y:S02]  /*b0a0*/  FFMA.FTZ R4, R15, c[0x0][0x2d0], -R94.reuse ;  /* 0x0000b4000f047a23 */ /* 0x120fe4000001085e */
[----:B------:R-:W-:Y:S02]  /*b0b0*/  IMAD.MOV.U32 R140, RZ, RZ, R83 ;  /* 0x000000ffff8c7224 */ /* 0x000fe400078e0053 */
[C---:B------:R-:W-:Y:S01]  /*b0c0*/  FMUL.FTZ R41, R2.reuse, R105 ;  /* 0x0000006902297220 */ /* 0x040fe20000410000 */
[----:B------:R4:W-:Y:S01]  /*b0d0*/  MUFU.EX2 R58, R4 ;  /* 0x00000004003a7308 */ /* 0x0009e20000000800 */
[C---:B------:R-:W-:Y:S02]  /*b0e0*/  FMUL.FTZ R28, R2.reuse, R160 ;  /* 0x000000a0021c7220 */ /* 0x040fe40000410000 */
[C---:B------:R-:W-:Y:S02]  /*b0f0*/  FMUL.FTZ R29, R2.reuse, R161 ;  /* 0x000000a1021d7220 */ /* 0x040fe40000410000 */
[----:B-1----:R-:W-:Y:S02]  /*b100*/  FMUL.FTZ R12, R2, R144 ;  /* 0x00000090020c7220 */ /* 0x002fe40000410000 */
[----:B------:R-:W-:Y:S02]  /*b110*/  FMUL.FTZ R35, R68, R103 ;  /* 0x0000006744237220 */ /* 0x000fe40000410000 */
[----:B------:R-:W-:Y:S01]  /*b120*/  FMUL.FTZ R45, R2, R109 ;  /* 0x0000006d022d7220 */ /* 0x000fe20000410000 */
[----:B------:R1:W-:Y:S01]  /*b130*/  MUFU.EX2 R133, R44 ;  /* 0x0000002c00857308 */ /* 0x0003e20000000800 */
[C---:B------:R-:W-:Y:S01]  /*b140*/  FMUL.FTZ R50, R68.reuse, R114 ;  /* 0x0000007244327220 */ /* 0x040fe20000410000 */
[----:B------:R-:W-:Y:S01]  /*b150*/  MOV R114, R95 ;  /* 0x0000005f00727202 */ /* 0x000fe20000000f00 */
[----:B------:R-:W-:Y:S01]  /*b160*/  FMUL.FTZ R51, R68, R115 ;  /* 0x0000007344337220 */ /* 0x000fe20000410000 */
[----:B------:R-:W-:Y:S01]  /*b170*/  MOV R95, R80 ;  /* 0x00000050005f7202 */ /* 0x000fe20000000f00 */
[----:B--2---:R-:W-:Y:S01]  /*b180*/  FFMA.FTZ R0, R11, c[0x0][0x2d0], -R94 ;  /* 0x0000b4000b007a23 */ /* 0x004fe2000001085e */
[----:B------:R-:W2:Y:S01]  /*b190*/  LDSM.16.MT88.4 R80, [R213+0x900] ;  /* 0x00090000d550783b */ /* 0x000ea20000004200 */
[----:B------:R-:W-:Y:S03]  /*b1a0*/  IMAD.MOV.U32 R144, RZ, RZ, R63 ;  /* 0x000000ffff907224 */ /* 0x000fe600078e003f */
[----:B------:R5:W3:Y:S01]  /*b1b0*/  MUFU.EX2 R132, R0 ;  /* 0x0000000000847308 */ /* 0x000ae20000000800 */
[----:B----4-:R-:W-:Y:S02]  /*b1c0*/  FFMA.FTZ R4, R190, c[0x0][0x2d0], -R71 ;  /* 0x0000b400be047a23 */ /* 0x010fe40000010847 */
[----:B------:R-:W-:Y:S02]  /*b1d0*/  IMAD.MOV.U32 R190, RZ, RZ, R24 ;  /* 0x000000ffffbe7224 */ /* 0x000fe400078e0018 */
[----:B------:R-:W-:Y:S05]  /*b1e0*/  FFMA.FTZ R24, R194, c[0x0][0x2d0], -R92 ;  /* 0x0000b400c2187a23 */ /* 0x000fea000001085c */
[----:B------:R4:W2:Y:S01]  /*b1f0*/  MUFU.EX2 R90, R4 ;  /* 0x00000004005a7308 */ /* 0x0008a20000000800 */
[----:B------:R-:W-:Y:S02]  /*b200*/  F2FP.BF16.PACK_AB R72, R190, R63 ;  /* 0x0000003fbe48723e */ /* 0x000fe400000010ff */
[----:B------:R-:W-:Y:S01]  /*b210*/  MOV R151, R190 ;  /* 0x000000be00977202 */ /* 0x000fe20000000f00 */
[----:B-1----:R-:W-:Y:S06]  /*b220*/  FMUL.FTZ R44, R2, R108 ;  /* 0x0000006c022c7220 */ /* 0x002fec0000410000 */
[----:B------:R-:W1:Y:S01]  /*b230*/  MUFU.EX2 R30, R24 ;  /* 0x00000018001e7308 */ /* 0x000e620000000800 */
[----:B-----5:R-:W-:Y:S02]  /*b240*/  FSEL R0, R3, RZ, P0 ;  /* 0x000000ff03007208 */ /* 0x020fe40000000000 */
[----:B---3--:R-:W-:Y:S02]  /*b250*/  F2FP.BF16.PACK_AB R65, R132, R131 ;  /* 0x000000838441723e */ /* 0x008fe400000010ff */
[C---:B------:R-:W-:Y:S01]  /*b260*/  ISETP.GT.AND P0, PT, R229.reuse, UR4, PT ;  /* 0x00000004e5007c0c */ /* 0x040fe2000bf04270 */
[----:B------:R-:W-:Y:S01]  /*b270*/  FADD.FTZ R0, -R0, R134 ;  /* 0x0000008600007221 */ /* 0x000fe20000010100 */
[----:B------:R-:W-:Y:S01]  /*b280*/  MOV R134, R25 ;  /* 0x0000001900867202 */ /* 0x000fe20000000f00 */
[----:B------:R-:W-:Y:S01]  /*b290*/  FMUL.FTZ R25, R2, R157 ;  /* 0x0000009d02197220 */ /* 0x000fe20000410000 */
[----:B------:R-:W-:Y:S01]  /*b2a0*/  IADD3 R229, R229, -0x1, RZ ;  /* 0xffffffffe5e57810 */ /* 0x000fe20007ffe0ff */
[----:B------:R-:W-:Y:S01]  /*b2b0*/  FMUL.FTZ R0, R0, c[0x0][0x2d0] ;  /* 0x0000b40000007a20 */ /* 0x000fe20000410000 */
[----:B------:R-:W-:Y:S01]  /*b2c0*/  F2FP.BF16.PACK_AB R75, R189, R134 ;  /* 0x00000086bd4b723e */ /* 0x000fe200000010ff */
[C---:B----4-:R-:W-:Y:S02]  /*b2d0*/  FMUL.FTZ R4, R69.reuse, R136 ;  /* 0x0000008845047220 */ /* 0x050fe40000410000 */
[----:B------:R-:W-:Y:S02]  /*b2e0*/  IMAD.MOV.U32 R136, RZ, RZ, R5 ;  /* 0x000000ffff887224 */ /* 0x000fe400078e0005 */
[----:B------:R-:W3:Y:S01]  /*b2f0*/  MUFU.EX2 R0, R0 ;  /* 0x0000000000007308 */ /* 0x000ee20000000800 */
[C---:B------:R-:W-:Y:S01]  /*b300*/  FMUL.FTZ R5, R69.reuse, R137 ;  /* 0x0000008945057220 */ /* 0x040fe20000410000 */
[----:B--2---:R-:W-:Y:S01]  /*b310*/  MOV R137, R90 ;  /* 0x0000005a00897202 */ /* 0x004fe20000000f00 */
[----:B------:R-:W-:Y:S01]  /*b320*/  IMAD.MOV.U32 R157, RZ, RZ, R33 ;  /* 0x000000ffff9d7224 */ /* 0x000fe200078e0021 */
[----:B------:R-:W-:Y:S01]  /*b330*/  F2FP.BF16.PACK_AB R67, R58, R136 ;  /* 0x000000883a43723e */ /* 0x000fe200000010ff */
[----:B-1----:R-:W-:Y:S02]  /*b340*/  IMAD.MOV.U32 R161, RZ, RZ, R30 ;  /* 0x000000ffffa17224 */ /* 0x002fe400078e001e */
[----:B------:R-:W-:Y:S01]  /*b350*/  FMUL.FTZ R24, R2, R156 ;  /* 0x0000009c02187220 */ /* 0x000fe20000410000 */
[-C--:B------:R-:W-:Y:S01]  /*b360*/  HMMA.16816.F32.BF16 R4, R72, R20.reuse, R4 ;  /* 0x000000144804723c */ /* 0x080fe20000041804 */
[----:B------:R-:W-:Y:S01]  /*b370*/  FMUL.FTZ R33, R69, R101 ;  /* 0x0000006545217220 */ /* 0x000fe20000410000 */
[----:B------:R1:W-:Y:S01]  /*b380*/  MUFU.EX2 R156, R32 ;  /* 0x00000020009c7308 */ /* 0x0003e20000000800 */
[C---:B---3--:R-:W-:Y:S01]  /*b390*/  FMUL.FTZ R10, R0.reuse, R142 ;  /* 0x0000008e000a7220 */ /* 0x048fe20000410000 */
[----:B------:R-:W-:Y:S01]  /*b3a0*/  MOV R142, R58 ;  /* 0x0000003a008e7202 */ /* 0x000fe20000000f00 */
[----:B------:R-:W-:Y:S02]  /*b3b0*/  FMUL.FTZ R11, R0, R143 ;  /* 0x0000008f000b7220 */ /* 0x000fe40000410000 */
[--C-:B------:R-:W-:Y:S02]  /*b3c0*/  FFMA.FTZ R58, R57, c[0x0][0x2d0], -R94.reuse ;  /* 0x0000b400393a7a23 */ /* 0x100fe4000001085e */
[----:B------:R-:W-:Y:S03]  /*b3d0*/  IMAD.MOV.U32 R143, RZ, RZ, R61 ;  /* 0x000000ffff8f7224 */ /* 0x000fe600078e003d */
[----:B------:R-:W-:Y:S01]  /*b3e0*/  FMUL.FTZ R61, R2, R125 ;  /* 0x0000007d023d7220 */ /* 0x000fe20000410000 */
[C---:B------:R-:W-:Y:S01]  /*b3f0*/  HMMA.16816.F32.BF16 R8, R64.reuse, R20, R8 ;  /* 0x000000144008723c */ /* 0x040fe20000041808 */
[C---:B------:R-:W-:Y:S01]  /*b400*/  FMUL.FTZ R14, R0.reuse, R146 ;  /* 0x00000092000e7220 */ /* 0x040fe20000410000 */
[----:B------:R-:W2:Y:S01]  /*b410*/  LDL.LU R125, [R1+0x8] ;  /* 0x00000800017d7983 */ /* 0x000ea20000300800 */
[----:B------:R-:W-:Y:S01]  /*b420*/  FMUL.FTZ R15, R0, R147 ;  /* 0x00000093000f7220 */ /* 0x000fe20000410000 */
[----:B------:R-:W-:Y:S01]  /*b430*/  MOV R147, R62 ;  /* 0x0000003e00937202 */ /* 0x000fe20000000f00 */
[----:B-1----:R-:W-:Y:S02]  /*b440*/  FMUL.FTZ R32, R69, R100 ;  /* 0x0000006445207220 */ /* 0x002fe40000410000 */
[----:B------:R-:W-:Y:S02]  /*b450*/  FFMA.FTZ R20, R193, c[0x0][0x2d0], -R71 ;  /* 0x0000b400c1147a23 */ /* 0x000fe40000010847 */
[----:B------:R-:W-:Y:S01]  /*b460*/  FFMA.FTZ R62, R60, c[0x0][0x2d0], -R94 ;  /* 0x0000b4003c3e7a23 */ /* 0x000fe2000001085e */
[-C--:B------:R-:W-:Y:S01]  /*b470*/  HMMA.16816.F32.BF16 R12, R64, R22.reuse, R12 ;  /* 0x00000016400c723c */ /* 0x080fe2000004180c */
[----:B------:R1:W3:Y:S01]  /*b480*/  MUFU.EX2 R91, R20 ;  /* 0x00000014005b7308 */ /* 0x0002e20000000800 */
[----:B------:R-:W-:Y:S02]  /*b490*/  FMUL.FTZ R60, R2, R124 ;  /* 0x0000007c023c7220 */ /* 0x000fe40000410000 */
[----:B------:R-:W4:Y:S01]  /*b4a0*/  LDL.LU R124, [R1+0xc] ;  /* 0x00000c00017c7983 */ /* 0x000f220000300800 */
[C---:B------:R-:W-:Y:S02]  /*b4b0*/  FMUL.FTZ R21, R69.reuse, R153 ;  /* 0x0000009945157220 */ /* 0x040fe40000410000 */
[C---:B------:R-:W-:Y:S01]  /*b4c0*/  FMUL.FTZ R26, R0.reuse, R158 ;  /* 0x0000009e001a7220 */ /* 0x040fe20000410000 */
[C---:B------:R-:W-:Y:S01]  /*b4d0*/  HMMA.16816.F32.BF16 R16, R72.reuse, R22, R16 ;  /* 0x000000164810723c */ /* 0x040fe20000041810 */
[C---:B------:R-:W-:Y:S02]  /*b4e0*/  FMUL.FTZ R27, R0.reuse, R159 ;  /* 0x0000009f001b7220 */ /* 0x040fe40000410000 */
[----:B------:R5:W-:Y:S01]  /*b4f0*/  MUFU.EX2 R153, R48 ;  /* 0x0000003000997308 */ /* 0x000be20000000800 */
[C---:B------:R-:W-:Y:S01]  /*b500*/  FMUL.FTZ R30, R0.reuse, R162 ;  /* 0x000000a2001e7220 */ /* 0x040fe20000410000 */
[----:B------:R-:W-:Y:S01]  /*b510*/  MOV R158, R31 ;  /* 0x0000001f009e7202 */ /* 0x000fe20000000f00 */
[----:B------:R-:W-:Y:S01]  /*b520*/  FMUL.FTZ R31, R0, R163 ;  /* 0x000000a3001f7220 */ /* 0x000fe20000410000 */
[----:B------:R-:W-:Y:S01]  /*b530*/  MOV R162, R34 ;  /* 0x0000002200a27202 */ /* 0x000fe20000000f00 */
[C---:B------:R-:W-:Y:S01]  /*b540*/  FMUL.FTZ R22, R68.reuse, R154 ;  /* 0x0000009a44167220 */ /* 0x040fe20000410000 */
[----:B------:R-:W-:Y:S03]  /*b550*/  MOV R163, R148 ;  /* 0x0000009400a37202 */ /* 0x000fe60000000f00 */
[C---:B------:R-:W-:Y:S01]  /*b560*/  FMUL.FTZ R23, R68.reuse, R155 ;  /* 0x0000009b44177220 */ /* 0x040fe20000410000 */
[----:B------:R5:W-:Y:S01]  /*b570*/  MUFU.EX2 R154, R40 ;  /* 0x00000028009a7308 */ /* 0x000be20000000800 */
[----:B------:R-:W-:Y:S02]  /*b580*/  FMUL.FTZ R34, R68, R102 ;  /* 0x0000006644227220 */ /* 0x000fe40000410000 */
[C---:B------:R-:W-:Y:S02]  /*b590*/  FMUL.FTZ R42, R0.reuse, R106 ;  /* 0x0000006a002a7220 */ /* 0x040fe40000410000 */
[C---:B-1----:R-:W-:Y:S02]  /*b5a0*/  FMUL.FTZ R20, R69.reuse, R152 ;  /* 0x0000009845147220 */ /* 0x042fe40000410000 */
[----:B---3--:R-:W-:Y:S02]  /*b5b0*/  IMAD.MOV.U32 R115, RZ, RZ, R91 ;  /* 0x000000ffff737224 */ /* 0x008fe400078e005b */
[----:B------:R-:W-:Y:S01]  /*b5c0*/  IMAD.MOV.U32 R148, RZ, RZ, R144 ;  /* 0x000000ffff947224 */ /* 0x000fe200078e0090 */
[----:B------:R-:W-:Y:S01]  /*b5d0*/  MOV R144, R143 ;  /* 0x0000008f00907202 */ /* 0x000fe20000000f00 */
[----:B------:R-:W-:Y:S01]  /*b5e0*/  IMAD.MOV.U32 R152, RZ, RZ, R188 ;  /* 0x000000ffff987224 */ /* 0x000fe200078e00bc */
[-C--:B------:R-:W-:Y:S01]  /*b5f0*/  HMMA.16816.F32.BF16 R20, R72, R36.reuse, R20 ;  /* 0x000000244814723c */ /* 0x080fe20000041814 */
[C---:B------:R-:W-:Y:S02]  /*b600*/  FMUL.FTZ R43, R0.reuse, R107 ;  /* 0x0000006b002b7220 */ /* 0x040fe40000410000 */
[----:B-----5:R-:W-:Y:S02]  /*b610*/  FMUL.FTZ R48, R69, R112 ;  /* 0x0000007045307220 */ /* 0x020fe40000410000 */
[----:B------:R1:W-:Y:S01]  /*b620*/  MUFU.EX2 R112, R58 ;  /* 0x0000003a00707308 */ /* 0x0003e20000000800 */
[C---:B------:R-:W-:Y:S02]  /*b630*/  FMUL.FTZ R46, R0.reuse, R110 ;  /* 0x0000006e002e7220 */ /* 0x040fe40000410000 */
[C---:B------:R-:W-:Y:S01]  /*b640*/  HMMA.16816.F32.BF16 R24, R64.reuse, R36, R24 ;  /* 0x000000244018723c */ /* 0x040fe20000041818 */
[----:B------:R-:W-:Y:S03]  /*b650*/  FMUL.FTZ R47, R0, R111 ;  /* 0x0000006f002f7220 */ /* 0x000fe60000410000 */
[C---:B------:R-:W-:Y:S02]  /*b660*/  FMUL.FTZ R40, R2.reuse, R104 ;  /* 0x0000006802287220 */ /* 0x040fe40000410000 */
[----:B------:R-:W-:Y:S01]  /*b670*/  FMUL.FTZ R57, R2, R121 ;  /* 0x0000007902397220 */ /* 0x000fe20000410000 */
[----:B------:R3:W-:Y:S01]  /*b680*/  MUFU.EX2 R104, R62 ;  /* 0x0000003e00687308 */ /* 0x0007e20000000800 */
[-C--:B------:R-:W-:Y:S01]  /*b690*/  HMMA.16816.F32.BF16 R28, R64, R38.reuse, R28 ;  /* 0x00000026401c723c */ /* 0x080fe2000004181c */
[----:B------:R-:W-:Y:S03]  /*b6a0*/  FFMA.FTZ R36, R49, c[0x0][0x2d0], -R93 ;  /* 0x0000b40031247a23 */ /* 0x000fe6000001085d */
[C---:B------:R-:W-:Y:S02]  /*b6b0*/  FMUL.FTZ R37, R69.reuse, R165 ;  /* 0x000000a545257220 */ /* 0x040fe40000410000 */
[C---:B------:R-:W-:Y:S02]  /*b6c0*/  FMUL.FTZ R49, R69.reuse, R113 ;  /* 0x0000007145317220 */ /* 0x040fe40000410000 */
[C---:B------:R-:W-:Y:S01]  /*b6d0*/  HMMA.16816.F32.BF16 R32, R72.reuse, R38, R32 ;  /* 0x000000264820723c */ /* 0x040fe20000041820 */
[----:B------:R5:W-:Y:S03]  /*b6e0*/  MUFU.EX2 R160, R36 ;  /* 0x0000002400a07308 */ /* 0x000be60000000800 */
[----:B------:R-:W-:Y:S02]  /*b6f0*/  IMAD.MOV.U32 R146, RZ, RZ, R59 ;  /* 0x000000ffff927224 */ /* 0x000fe400078e003b */
[----:B-1----:R-:W-:Y:S02]  /*b700*/  FMUL.FTZ R58, R0, R122 ;  /* 0x0000007a003a7220 */ /* 0x002fe40000410000 */
[C---:B------:R-:W-:Y:S03]  /*b710*/  FMUL.FTZ R38, R68.reuse, R166 ;  /* 0x000000a644267220 */ /* 0x040fe60000410000 */
[----:B------:R1:W-:Y:S01]  /*b720*/  MUFU.EX2 R166, R88 ;  /* 0x0000005800a67308 */ /* 0x0003e20000000800 */
[----:B------:R-:W-:Y:S02]  /*b730*/  FMUL.FTZ R39, R68, R167 ;  /* 0x000000a744277220 */ /* 0x000fe40000410000 */
[C---:B------:R-:W-:Y:S02]  /*b740*/  FMUL.FTZ R59, R0.reuse, R123 ;  /* 0x0000007b003b7220 */ /* 0x040fe40000410000 */
[C---:B---3--:R-:W-:Y:S02]  /*b750*/  FMUL.FTZ R62, R0.reuse, R126 ;  /* 0x0000007e003e7220 */ /* 0x048fe40000410000 */
[----:B------:R-:W-:Y:S02]  /*b760*/  FMUL.FTZ R63, R0, R127 ;  /* 0x0000007f003f7220 */ /* 0x000fe40000410000 */
[----:B------:R-:W-:Y:S02]  /*b770*/  IMAD.MOV.U32 R113, RZ, RZ, R133 ;  /* 0x000000ffff717224 */ /* 0x000fe400078e0085 */
[----:B------:R-:W-:Y:S02]  /*b780*/  IMAD.MOV.U32 R133, RZ, RZ, R85 ;  /* 0x000000ffff857224 */ /* 0x000fe400078e0055 */
[----:B------:R-:W-:Y:S01]  /*b790*/  IMAD.MOV.U32 R143, RZ, RZ, R142 ;  /* 0x000000ffff8f7224 */ /* 0x000fe200078e008e */
[----:B------:R-:W-:Y:S01]  /*b7a0*/  MOV R142, R140 ;  /* 0x0000008c008e7202 */ /* 0x000fe20000000f00 */
[C---:B-----5:R-:W-:Y:S02]  /*b7b0*/  FMUL.FTZ R36, R69.reuse, R164 ;  /* 0x000000a445247220 */ /* 0x060fe40000410000 */
[----:B------:R-:W-:Y:S02]  /*b7c0*/  IMAD.MOV.U32 R140, RZ, RZ, R189 ;  /* 0x000000ffff8c7224 */ /* 0x000fe400078e00bd */
[----:B------:R-:W-:Y:S02]  /*b7d0*/  IMAD.MOV.U32 R155, RZ, RZ, R186 ;  /* 0x000000ffff9b7224 */ /* 0x000fe400078e00ba */
[----:B------:R-:W-:Y:S01]  /*b7e0*/  IMAD.MOV.U32 R159, RZ, RZ, R185 ;  /* 0x000000ffff9f7224 */ /* 0x000fe200078e00b9 */
[-C--:B------:R-:W-:Y:S01]  /*b7f0*/  HMMA.16816.F32.BF16 R36, R72, R52.reuse, R36 ;  /* 0x000000344824723c */ /* 0x080fe20000041824 */
[----:B-1----:R-:W-:Y:S07]  /*b800*/  LDSM.16.MT88.4 R88, [R214+0x900] ;  /* 0x00090000d658783b */ /* 0x002fee0000004200 */
[C---:B------:R-:W-:Y:S07]  /*b810*/  HMMA.16816.F32.BF16 R40, R64.reuse, R52, R40 ;  /* 0x000000344028723c */ /* 0x040fee0000041828 */
        /* <DEDUP_REMOVED lines=8> */
[C---:B-1----:R-:W-:Y:S07]  /*b8a0*/  FMUL.FTZ R52, R69.reuse, R116 ;  /* 0x0000007445347220 */ /* 0x042fee0000410000 */
[-C--:B------:R-:W-:Y:S08]  /*b8b0*/  HMMA.16816.F32.BF16 R52, R72, R76.reuse, R52 ;  /* 0x0000004c4834723c */ /* 0x080ff00000041834 */
[C---:B------:R-:W-:Y:S07]  /*b8c0*/  HMMA.16816.F32.BF16 R56, R64.reuse, R76, R56 ;  /* 0x0000004c4038723c */ /* 0x040fee0000041838 */
[----:B------:R-:W-:Y:S01]  /*b8d0*/  FFMA.FTZ R76, R84, c[0x0][0x2d0], -R94 ;  /* 0x0000b400544c7a23 */ /* 0x000fe2000001085e */
[-C--:B------:R-:W-:Y:S01]  /*b8e0*/  HMMA.16816.F32.BF16 R60, R64, R78.reuse, R60 ;  /* 0x0000004e403c723c */ /* 0x080fe2000004183c */
[----:B---3--:R-:W-:Y:S01]  /*b8f0*/  F2FP.BF16.PACK_AB R77, R112, R100 ;  /* 0x00000064704d723e */ /* 0x008fe200000010ff */
[----:B------:R-:W1:Y:S01]  /*b900*/  LDSM.16.MT88.4 R84, [R216+0x900] ;  /* 0x00090000d854783b */ /* 0x000e620000004200 */
[----:B------:R3:W5:Y:S04]  /*b910*/  MUFU.EX2 R141, R76 ;  /* 0x0000004c008d7308 */ /* 0x0007680000000800 */
[C---:B------:R-:W-:Y:S02]  /*b920*/  FMUL.FTZ R64, R69.reuse, R168 ;  /* 0x000000a845407220 */ /* 0x040fe40000410000 */
[----:B------:R-:W-:Y:S03]  /*b930*/  FMUL.FTZ R65, R69, R169 ;  /* 0x000000a945417220 */ /* 0x000fe60000410000 */
[C---:B------:R-:W-:Y:S02]  /*b940*/  FMUL.FTZ R66, R68.reuse, R170 ;  /* 0x000000aa44427220 */ /* 0x040fe40000410000 */
[----:B------:R-:W-:Y:S07]  /*b950*/  FMUL.FTZ R67, R68, R171 ;  /* 0x000000ab44437220 */ /* 0x000fee0000410000 */
[----:B------:R-:W-:Y:S01]  /*b960*/  HMMA.16816.F32.BF16 R64, R72, R78, R64 ;  /* 0x0000004e4840723c */ /* 0x000fe20000041840 */
[--C-:B---3--:R-:W-:Y:S06]  /*b970*/  FFMA.FTZ R76, R197, c[0x0][0x2d0], -R71.reuse ;  /* 0x0000b400c54c7a23 */ /* 0x108fec0000010847 */
[----:B------:R-:W-:Y:S02]  /*b980*/  F2FP.BF16.PACK_AB R74, R115, R162 ;  /* 0x000000a2734a723e */ /* 0x000fe400000010ff */
[----:B------:R-:W-:Y:S01]  /*b990*/  F2FP.BF16.PACK_AB R75, R114, R161 ;  /* 0x000000a1724b723e */ /* 0x000fe200000010ff */
[----:B------:R3:W-:Y:S02]  /*b9a0*/  MUFU.EX2 R101, R76 ;  /* 0x0000004c00657308 */ /* 0x0007e40000000800 */
[----:B------:R-:W-:Y:S02]  /*b9b0*/  F2FP.BF16.PACK_AB R72, R137, R158 ;  /* 0x0000009e8948723e */ /* 0x000fe400000010ff */
[----:B------:R-:W-:Y:S02]  /*b9c0*/  F2FP.BF16.PACK_AB R73, R138, R157 ;  /* 0x0000009d8a49723e */ /* 0x000fe400000010ff */
[----:B------:R-:W-:Y:S02]  /*b9d0*/  F2FP.BF16.PACK_AB R78, R113, R154 ;  /* 0x0000009a714e723e */ /* 0x000fe400000010ff */
[----:B-----5:R-:W-:Y:S03]  /*b9e0*/  F2FP.BF16.PACK_AB R79, R141, R104 ;  /* 0x000000688d4f723e */ /* 0x020fe600000010ff */
[-C--:B------:R-:W-:Y:S01]  /*b9f0*/  HMMA.16816.F32.BF16 R4, R72, R80.reuse, R4 ;  /* 0x000000504804723c */ /* 0x080fe20000041804 */
[--C-:B---3--:R-:W-:Y:S04]  /*ba00*/  FFMA.FTZ R76, R198, c[0x0][0x2d0], -R92.reuse ;  /* 0x0000b400c64c7a23 */ /* 0x108fe8000001085c */
        /* <DEDUP_REMOVED lines=12> */
[----:B------:R1:W3:Y:S07]  /*bad0*/  MUFU.EX2 R103, R80 ;  /* 0x0000005000677308 */ /* 0x0002ee0000000800 */
        /* <DEDUP_REMOVED lines=8> */
[----:B-----5:R-:W-:Y:S06]  /*bb60*/  FFMA.FTZ R84, R200, c[0x0][0x2d0], -R93 ;  /* 0x0000b400c8547a23 */ /* 0x020fec000001085d */
[----:B------:R5:W-:Y:S01]  /*bb70*/  MUFU.EX2 R202, R88 ;  /* 0x0000005800ca7308 */ /* 0x000be20000000800 */
[C---:B------:R-:W-:Y:S09]  /*bb80*/  HMMA.16816.F32.BF16 R48, R72.reuse, R90, R48 ;  /* 0x0000005a4830723c */ /* 0x040ff20000041830 */
[----:B------:R2:W-:Y:S03]  /*bb90*/  MUFU.EX2 R107, R84 ;  /* 0x00000054006b7308 */ /* 0x0005e60000000800 */
[----:B-1----:R-:W-:Y:S02]  /*bba0*/  FFMA.FTZ R80, R206, c[0x0][0x2d0], -R92 ;  /* 0x0000b400ce507a23 */ /* 0x002fe4000001085c */
[----:B---3--:R-:W-:Y:S01]  /*bbb0*/  IMAD.MOV.U32 R206, RZ, RZ, R103 ;  /* 0x000000ffffce7224 */ /* 0x008fe200078e0067 */
[----:B------:R-:W-:Y:S04]  /*bbc0*/  MOV R103, R184 ;  /* 0x000000b800677202 */ /* 0x000fe80000000f00 */
[----:B------:R1:W-:Y:S01]  /*bbd0*/  MUFU.EX2 R204, R80 ;  /* 0x0000005000cc7308 */ /* 0x0003e20000000800 */
[----:B-----5:R-:W-:Y:S02]  /*bbe0*/  FFMA.FTZ R88, R98, c[0x0][0x2d0], -R94 ;  /* 0x0000b40062587a23 */ /* 0x020fe4000001085e */
[--C-:B--2---:R-:W-:Y:S07]  /*bbf0*/  FFMA.FTZ R84, R201, c[0x0][0x2d0], -R93.reuse ;  /* 0x0000b400c9547a23 */ /* 0x104fee000001085d */
[----:B------:R2:W-:Y:S01]  /*bc00*/  MUFU.EX2 R201, R88 ;  /* 0x0000005800c97308 */ /* 0x0005e20000000800 */
[----:B-1----:R-:W-:Y:S09]  /*bc10*/  FFMA.FTZ R80, R135, c[0x0][0x2d0], -R93 ;  /* 0x0000b40087507a23 */ /* 0x002ff2000001085d */
[----:B------:R1:W3:Y:S10]  /*bc20*/  MUFU.EX2 R106, R84 ;  /* 0x00000054006a7308 */ /* 0x0002f40000000800 */
[----:B------:R5:W-:Y:S01]  /*bc30*/  MUFU.EX2 R165, R80 ;  /* 0x0000005000a57308 */ /* 0x000be20000000800 */
[----:B--2---:R-:W-:Y:S01]  /*bc40*/  FFMA.FTZ R88, R232, c[0x0][0x2d0], -R92 ;  /* 0x0000b400e8587a23 */ /* 0x004fe2000001085c */
[----:B------:R-:W-:Y:S08]  /*bc50*/  MOV R232, R153 ;  /* 0x0000009900e87202 */ /* 0x000ff00000000f00 */
[----:B------:R2:W-:Y:S01]  /*bc60*/  MUFU.EX2 R109, R88 ;  /* 0x00000058006d7308 */ /* 0x0005e20000000800 */
[--C-:B-1----:R-:W-:Y:S01]  /*bc70*/  FFMA.FTZ R84, R207, c[0x0][0x2d0], -R71.reuse ;  /* 0x0000b400cf547a23 */ /* 0x102fe20000010847 */
[----:B------:R-:W-:Y:S02]  /*bc80*/  MOV R207, R102 ;  /* 0x0000006600cf7202 */ /* 0x000fe40000000f00 */
[----:B------:R-:W-:Y:S06]  /*bc90*/  MOV R102, R95 ;  /* 0x0000005f00667202 */ /* 0x000fec0000000f00 */
[----:B------:R1:W-:Y:S01]  /*bca0*/  MUFU.EX2 R203, R84 ;  /* 0x0000005400cb7308 */ /* 0x0003e20000000800 */
[----:B-----5:R-:W5:Y:S08]  /*bcb0*/  LDSM.16.MT88.4 R80, [R215+0x900] ;  /* 0x00090000d750783b */ /* 0x020f700000004200 */
[----:B--2---:R-:W-:Y:S01]  /*bcc0*/  LDSM.16.MT88.4 R88, [R214+0x1100] ;  /* 0x00110000d658783b */ /* 0x004fe20000004200 */
[--C-:B-1----:R-:W-:Y:S04]  /*bcd0*/  FFMA.FTZ R84, R96, c[0x0][0x2d0], -R94.reuse ;  /* 0x0000b40060547a23 */ /* 0x102fe8000001085e */
[----:B------:R1:W2:Y:S01]  /*bce0*/  MUFU.EX2 R105, R84 ;  /* 0x0000005400697308 */ /* 0x0002a20000000800 */
[-C--:B-----5:R-:W-:Y:S08]  /*bcf0*/  HMMA.16816.F32.BF16 R52, R72, R80.reuse, R52 ;  /* 0x000000504834723c */ /* 0x0a0ff00000041834 */
[C---:B------:R-:W-:Y:S01]  /*bd00*/  HMMA.16816.F32.BF16 R56, R76.reuse, R80, R56 ;  /* 0x000000504c38723c */ /* 0x040fe20000041838 */
[----:B-1----:R-:W1:Y:S06]  /*bd10*/  LDSM.16.MT88.4 R84, [R213+0x1100] ;  /* 0x00110000d554783b */ /* 0x002e6c0000004200 */
[----:B------:R-:W-:Y:S01]  /*bd20*/  FFMA.FTZ R80, R99, c[0x0][0x2d0], -R94 ;  /* 0x0000b40063507a23 */ /* 0x000fe2000001085e */
[-C--:B------:R-:W-:Y:S03]  /*bd30*/  HMMA.16816.F32.BF16 R60, R76, R82.reuse, R60 ;  /* 0x000000524c3c723c */ /* 0x080fe6000004183c */
[----:B------:R5:W4:Y:S04]  /*bd40*/  MUFU.EX2 R200, R80 ;  /* 0x0000005000c87308 */ /* 0x000b280000000800 */
[----:B------:R-:W-:Y:S01]  /*bd50*/  FFMA.FTZ R76, R208, c[0x0][0x2d0], -R71 ;  /* 0x0000b400d04c7a23 */ /* 0x000fe20000010847 */
[----:B------:R-:W-:Y:S01]  /*bd60*/  HMMA.16816.F32.BF16 R64, R72, R82, R64 ;  /* 0x000000524840723c */ /* 0x000fe20000041840 */
[----:B---3--:R-:W-:Y:S03]  /*bd70*/  F2FP.BF16.PACK_AB R78, R106, R107 ;  /* 0x0000006b6a4e723e */ /* 0x008fe600000010ff */
[----:B--2---:R-:W-:Y:S01]  /*bd80*/  F2FP.BF16.PACK_AB R77, R202, R105 ;  /* 0x00000069ca4d723e */ /* 0x004fe200000010ff */
[----:B------:R2:W-:Y:S01]  /*bd90*/  MUFU.EX2 R111, R76 ;  /* 0x0000004c006f7308 */ /* 0x0005e20000000800 */
[----:B------:R-:W-:Y:S02]  /*bda0*/  MOV R208, R141 ;  /* 0x0000008d00d07202 */ /* 0x000fe40000000f00 */
[----:B------:R-:W-:Y:S04]  /*bdb0*/  F2FP.BF16.PACK_AB R73, R166, R167 ;  /* 0x000000a7a649723e */ /* 0x000fe800000010ff */
[----:B------:R-:W-:Y:S02]  /*bdc0*/  F2FP.BF16.PACK_AB R74, R206, R207 ;  /* 0x000000cfce4a723e */ /* 0x000fe400000010ff */
[----:B------:R-:W-:Y:S01]  /*bdd0*/  F2FP.BF16.PACK_AB R75, R204, R205 ;  /* 0x000000cdcc4b723e */ /* 0x000fe200000010ff */
[----:B-----5:R-:W3:Y:S01]  /*bde0*/  LDSM.16.MT88.4 R80, [R216+0x1100] ;  /* 0x00110000d850783b */ /* 0x020ee20000004200 */
[----:B----4-:R-:W-:Y:S01]  /*bdf0*/  F2FP.BF16.PACK_AB R79, R200, R201 ;  /* 0x000000c9c84f723e */ /* 0x010fe200000010ff */
[----:B--2---:R-:W-:Y:S02]  /*be00*/  FFMA.FTZ R76, R210, c[0x0][0x2d0], -R92 ;  /* 0x0000b400d24c7a23 */ /* 0x004fe4000001085c */
[----:B------:R-:W-:Y:S01]  /*be10*/  IMAD.MOV.U32 R210, RZ, RZ, R101 ;  /* 0x000000ffffd27224 */ /* 0x000fe200078e0065 */
[----:B------:R-:W-:Y:S01]  /*be20*/  MOV R101, R187 ;  /* 0x000000bb00657202 */ /* 0x000fe20000000f00 */
[----:B------:R2:W-:Y:S03]  /*be30*/  MUFU.EX2 R110, R76 ;  /* 0x0000004c006e7308 */ /* 0x0005e60000000800 */
[----:B------:R-:W-:Y:S01]  /*be40*/  F2FP.BF16.PACK_AB R72, R210, R153 ;  /* 0x00000099d248723e */ /* 0x000fe200000010ff */
[----:B------:R-:W-:Y:S04]  /*be50*/  IMAD.MOV.U32 R153, RZ, RZ, R149 ;  /* 0x000000ffff997224 */ /* 0x000fe800078e0095 */
[----:B------:R-:W-:Y:S02]  /*be60*/  FFMA.FTZ R68, R68, R124, R153 ;  /* 0x0000007c44447223 */ /* 0x000fe40000010099 */
[-C--:B-1----:R-:W-:Y:S01]  /*be70*/  HMMA.16816.F32.BF16 R4, R72, R84.reuse, R4 ;  /* 0x000000544804723c */ /* 0x082fe20000041804 */
[----:B--2---:R-:W-:Y:S07]  /*be80*/  F2FP.BF16.PACK_AB R76, R164, R165 ;  /* 0x000000a5a44c723e */ /* 0x004fee00000010ff */
[C---:B------:R-:W-:Y:S07]  /*be90*/  HMMA.16816.F32.BF16 R8, R76.reuse, R84, R8 ;  /* 0x000000544c08723c */ /* 0x040fee0000041808 */
[--C-:B------:R-:W-:Y:S01]  /*bea0*/  FFMA.FTZ R84, R234, c[0x0][0x2d0], -R71.reuse ;  /* 0x0000b400ea547a23 */ /* 0x100fe20000010847 */
[-C--:B------:R-:W-:Y:S01]  /*beb0*/  HMMA.16816.F32.BF16 R12, R76, R86.reuse, R12 ;  /* 0x000000564c0c723c */ /* 0x080fe2000004180c */
[----:B------:R-:W-:Y:S02]  /*bec0*/  IMAD.MOV.U32 R234, RZ, RZ, R100 ;  /* 0x000000ffffea7224 */ /* 0x000fe400078e0064 */
[----:B------:R1:W-:Y:S05]  /*bed0*/  MUFU.EX2 R199, R84 ;  /* 0x0000005400c77308 */ /* 0x0003ea0000000800 */
[C---:B------:R-:W-:Y:S08]  /*bee0*/  HMMA.16816.F32.BF16 R16, R72.reuse, R86, R16 ;  /* 0x000000564810723c */ /* 0x040ff00000041810 */
[-C--:B---3--:R-:W-:Y:S08]  /*bef0*/  HMMA.16816.F32.BF16 R20, R72, R80.reuse, R20 ;  /* 0x000000504814723c */ /* 0x088ff00000041814 */
[C---:B------:R-:W-:Y:S01]  /*bf00*/  HMMA.16816.F32.BF16 R24, R76.reuse, R80, R24 ;  /* 0x000000504c18723c */ /* 0x040fe20000041818 */
[----:B-1----:R-:W-:Y:S03]  /*bf10*/  FFMA.FTZ R84, R235, c[0x0][0x2d0], -R71 ;  /* 0x0000b400eb547a23 */ /* 0x002fe60000010847 */
[----:B------:R-:W-:Y:S03]  /*bf20*/  MOV R235, R154 ;  /* 0x0000009a00eb7202 */ /* 0x000fe60000000f00 */
[--C-:B------:R-:W-:Y:S01]  /*bf30*/  FFMA.FTZ R80, R209, c[0x0][0x2d0], -R93.reuse ;  /* 0x0000b400d1507a23 */ /* 0x100fe2000001085d */
[-C--:B------:R-:W-:Y:S01]  /*bf40*/  HMMA.16816.F32.BF16 R28, R76, R82.reuse, R28 ;  /* 0x000000524c1c723c */ /* 0x080fe2000004181c */
[----:B------:R1:W-:Y:S03]  /*bf50*/  MUFU.EX2 R198, R84 ;  /* 0x0000005400c67308 */ /* 0x0003e60000000800 */
[----:B------:R-:W-:Y:S01]  /*bf60*/  MOV R154, R148 ;  /* 0x00000094009a7202 */ /* 0x000fe20000000f00 */
[----:B------:R-:W-:Y:S01]  /*bf70*/  IMAD.MOV.U32 R209, RZ, RZ, R234 ;  /* 0x000000ffffd17224 */ /* 0x000fe200078e00ea */
[----:B------:R-:W-:Y:S02]  /*bf80*/  MOV R234, R112 ;  /* 0x0000007000ea7202 */ /* 0x000fe40000000f00 */
[C---:B------:R-:W-:Y:S01]  /*bf90*/  HMMA.16816.F32.BF16 R32, R72.reuse, R82, R32 ;  /* 0x000000524820723c */ /* 0x040fe20000041820 */
[----:B------:R-:W-:Y:S02]  /*bfa0*/  FFMA.FTZ R69, R69, R125, R154 ;  /* 0x0000007d45457223 */ /* 0x000fe4000001009a */
[----:B------:R2:W-:Y:S05]  /*bfb0*/  MUFU.EX2 R108, R80 ;  /* 0x00000050006c7308 */ /* 0x0005ea0000000800 */
[-C--:B------:R-:W-:Y:S08]  /*bfc0*/  HMMA.16816.F32.BF16 R36, R72, R88.reuse, R36 ;  /* 0x000000584824723c */ /* 0x080ff00000041824 */
[C---:B------:R-:W-:Y:S01]  /*bfd0*/  HMMA.16816.F32.BF16 R40, R76.reuse, R88, R40 ;  /* 0x000000584c28723c */ /* 0x040fe20000041828 */
[----:B-1----:R-:W-:Y:S03]  /*bfe0*/  FFMA.FTZ R84, R236, c[0x0][0x2d0], -R92 ;  /* 0x0000b400ec547a23 */ /* 0x002fe6000001085c */
[----:B------:R-:W-:Y:S01]  /*bff0*/  IMAD.MOV.U32 R236, RZ, RZ, R152 ;  /* 0x000000ffffec7224 */ /* 0x000fe200078e0098 */
[----:B------:R1:W-:Y:S01]  /*c000*/  MUFU.EX2 R196, R84 ;  /* 0x0000005400c47308 */ /* 0x0003e20000000800 */
[----:B------:R-:W-:Y:S01]  /*c010*/  MOV R152, R150 ;  /* 0x0000009600987202 */ /* 0x000fe20000000f00 */
[----:B------:R-:W-:Y:S01]  /*c020*/  FFMA.FTZ R88, R173, c[0x0][0x2d0], -R94 ;  /* 0x0000b400ad587a23 */ /* 0x000fe2000001085e */
[-C--:B------:R-:W-:Y:S01]  /*c030*/  HMMA.16816.F32.BF16 R44, R76, R90.reuse, R44 ;  /* 0x0000005a4c2c723c */ /* 0x080fe2000004182c */
[----:B--2---:R-:W-:Y:S03]  /*c040*/  FFMA.FTZ R80, R211, c[0x0][0x2d0], -R93 ;  /* 0x0000b400d3507a23 */ /* 0x004fe6000001085d */
[----:B------:R-:W-:Y:S01]  /*c050*/  MOV R211, R235 ;  /* 0x000000eb00d37202 */ /* 0x000fe20000000f00 */
[----:B------:R-:W-:Y:S02]  /*c060*/  IMAD.MOV.U32 R235, RZ, RZ, R113 ;  /* 0x000000ffffeb7224 */ /* 0x000fe400078e0071 */
[----:B------:R2:W-:Y:S01]  /*c070*/  MUFU.EX2 R119, R88 ;  /* 0x0000005800777308 */ /* 0x0005e20000000800 */
[C---:B------:R-:W-:Y:S09]  /*c080*/  HMMA.16816.F32.BF16 R48, R72.reuse, R90, R48 ;  /* 0x0000005a4830723c */ /* 0x040ff20000041830 */
[----:B------:R3:W-:Y:S03]  /*c090*/  MUFU.EX2 R195, R80 ;  /* 0x0000005000c37308 */ /* 0x0007e60000000800 */
[----:B-1----:R-:W-:Y:S01]  /*c0a0*/  FFMA.FTZ R84, R237, c[0x0][0x2d0], -R92 ;  /* 0x0000b400ed547a23 */ /* 0x002fe2000001085c */
[----:B------:R-:W-:Y:S02]  /*c0b0*/  MOV R237, R151 ;  /* 0x0000009700ed7202 */ /* 0x000fe40000000f00 */
[----:B------:R-:W-:Y:S04]  /*c0c0*/  LDSM.16.MT88.4 R148, [R213+0x2900] ;  /* 0x00290000d594783b */ /* 0x000fe80000004200 */
[----:B------:R1:W-:Y:S01]  /*c0d0*/  MUFU.EX2 R197, R84 ;  /* 0x0000005400c57308 */ /* 0x0003e20000000800 */
[----:B--2---:R-:W-:Y:S09]  /*c0e0*/  FFMA.FTZ R88, R174, c[0x0][0x2d0], -R94 ;  /* 0x0000b400ae587a23 */ /* 0x004ff2000001085e */
[----:B------:R2:W-:Y:S01]  /*c0f0*/  MUFU.EX2 R118, R88 ;  /* 0x0000005800767308 */ /* 0x0005e20000000800 */
[--C-:B---3--:R-:W-:Y:S01]  /*c100*/  FFMA.FTZ R80, R230, c[0x0][0x2d0], -R93.reuse ;  /* 0x0000b400e6507a23 */ /* 0x108fe2000001085d */
[----:B------:R-:W-:Y:S08]  /*c110*/  MOV R230, R138 ;  /* 0x0000008a00e67202 */ /* 0x000ff00000000f00 */
[----:B------:R3:W-:Y:S01]  /*c120*/  MUFU.EX2 R193, R80 ;  /* 0x0000005000c17308 */ /* 0x0007e20000000800 */
[----:B-1----:R-:W1:Y:S01]  /*c130*/  LDSM.16.MT88.4 R84, [R215+0x1100] ;  /* 0x00110000d754783b */ /* 0x002e620000004200 */
[----:B--2---:R-:W-:Y:S08]  /*c140*/  FFMA.FTZ R88, R243, c[0x0][0x2d0], -R92 ;  /* 0x0000b400f3587a23 */ /* 0x004ff0000001085c */
[----:B------:R2:W-:Y:S01]  /*c150*/  MUFU.EX2 R189, R88 ;  /* 0x0000005800bd7308 */ /* 0x0005e20000000800 */
[----:B---3--:R-:W-:Y:S02]  /*c160*/  FFMA.FTZ R80, R233, c[0x0][0x2d0], -R93 ;  /* 0x0000b400e9507a23 */ /* 0x008fe4000001085d */
[----:B------:R-:W-:Y:S07]  /*c170*/  IMAD.MOV.U32 R233, RZ, RZ, R137 ;  /* 0x000000ffffe97224 */ /* 0x000fee00078e0089 */
[----:B------:R3:W4:Y:S01]  /*c180*/  MUFU.EX2 R194, R80 ;  /* 0x0000005000c27308 */ /* 0x0007220000000800 */
[----:B--2---:R-:W-:Y:S01]  /*c190*/  LDSM.16.MT88.4 R88, [R214+0x1900] ;  /* 0x00190000d658783b */ /* 0x004fe20000004200 */
[-C--:B-1----:R-:W-:Y:S08]  /*c1a0*/  HMMA.16816.F32.BF16 R52, R72, R84.reuse, R52 ;  /* 0x000000544834723c */ /* 0x082ff00000041834 */
[C---:B------:R-:W-:Y:S01]  /*c1b0*/  HMMA.16816.F32.BF16 R56, R76.reuse, R84, R56 ;  /* 0x000000544c38723c */ /* 0x040fe20000041838 */
[--C-:B---3--:R-:W-:Y:S03]  /*c1c0*/  FFMA.FTZ R80, R238, c[0x0][0x2d0], -R71.reuse ;  /* 0x0000b400ee507a23 */ /* 0x108fe60000010847 */
[----:B------:R-:W-:Y:S01]  /*c1d0*/  MOV R238, R136 ;  /* 0x0000008800ee7202 */ /* 0x000fe20000000f00 */
[----:B------:R1:W-:Y:S02]  /*c1e0*/  MUFU.EX2 R192, R80 ;  /* 0x0000005000c07308 */ /* 0x0003e40000000800 */
[----:B------:R-:W-:Y:S01]  /*c1f0*/  FFMA.FTZ R84, R175, c[0x0][0x2d0], -R94 ;  /* 0x0000b400af547a23 */ /* 0x000fe2000001085e */
[-C--:B------:R-:W-:Y:S07]  /*c200*/  HMMA.16816.F32.BF16 R60, R76, R86.reuse, R60 ;  /* 0x000000564c3c723c */ /* 0x080fee000004183c */
[--C-:B------:R-:W-:Y:S01]  /*c210*/  FFMA.FTZ R76, R239, c[0x0][0x2d0], -R71.reuse ;  /* 0x0000b400ef4c7a23 */ /* 0x100fe20000010847 */
[----:B------:R-:W-:Y:S01]  /*c220*/  HMMA.16816.F32.BF16 R64, R72, R86, R64 ;  /* 0x000000564840723c */ /* 0x000fe20000041840 */
[----:B------:R-:W2:Y:S03]  /*c230*/  MUFU.EX2 R98, R84 ;  /* 0x0000005400627308 */ /* 0x000ea60000000800 */
[----:B----4-:R-:W-:Y:S01]  /*c240*/  F2FP.BF16.PACK_AB R78, R194, R193 ;  /* 0x000000c1c24e723e */ /* 0x010fe200000010ff */
[----:B------:R-:W-:Y:S02]  /*c250*/  IMAD.MOV.U32 R239, RZ, RZ, R140 ;  /* 0x000000ffffef7224 */ /* 0x000fe400078e008c */
[----:B------:R-:W-:Y:S02]  /*c260*/  F2FP.BF16.PACK_AB R72, R111, R203 ;  /* 0x000000cb6f48723e */ /* 0x000fe400000010ff */
[----:B------:R-:W-:Y:S02]  /*c270*/  F2FP.BF16.PACK_AB R73, R109, R110 ;  /* 0x0000006e6d49723e */ /* 0x000fe400000010ff */
[----:B------:R3:W-:Y:S01]  /*c280*/  MUFU.EX2 R190, R76 ;  /* 0x0000004c00be7308 */ /* 0x0007e20000000800 */
[----:B------:R-:W-:Y:S01]  /*c290*/  F2FP.BF16.PACK_AB R74, R198, R199 ;  /* 0x000000c7c64a723e */ /* 0x000fe200000010ff */
[----:B-1----:R-:W-:Y:S01]  /*c2a0*/  FFMA.FTZ R80, R172, c[0x0][0x2d0], -R94 ;  /* 0x0000b400ac507a23 */ /* 0x002fe2000001085e */
[----:B------:R-:W-:Y:S07]  /*c2b0*/  F2FP.BF16.PACK_AB R75, R197, R196 ;  /* 0x000000c4c54b723e */ /* 0x000fee00000010ff */
        /* <DEDUP_REMOVED lines=11> */
[--C-:B------:R-:W-:Y:S01]  /*c370*/  FFMA.FTZ R80, R245, c[0x0][0x2d0], -R71.reuse ;  /* 0x0000b400f5507a23 */ /* 0x100fe20000010847 */
[-C--:B------:R-:W-:Y:S03]  /*c380*/  HMMA.16816.F32.BF16 R12, R76, R82.reuse, R12 ;  /* 0x000000524c0c723c */ /* 0x080fe6000004180c */
[----:B------:R1:W-:Y:S05]  /*c390*/  MUFU.EX2 R123, R80 ;  /* 0x00000050007b7308 */ /* 0x0003ea0000000800 */
[C---:B------:R-:W-:Y:S08]  /*c3a0*/  HMMA.16816.F32.BF16 R16, R72.reuse, R82, R16 ;  /* 0x000000524810723c */ /* 0x040ff00000041810 */
[-C--:B------:R-:W-:Y:S08]  /*c3b0*/  HMMA.16816.F32.BF16 R20, R72, R84.reuse, R20 ;  /* 0x000000544814723c */ /* 0x080ff00000041814 */
[C---:B------:R-:W-:Y:S01]  /*c3c0*/  HMMA.16816.F32.BF16 R24, R76.reuse, R84, R24 ;  /* 0x000000544c18723c */ /* 0x040fe20000041818 */
[----:B-1----:R-:W-:Y:S06]  /*c3d0*/  FFMA.FTZ R80, R247, c[0x0][0x2d0], -R71 ;  /* 0x0000b400f7507a23 */ /* 0x002fec0000010847 */
        /* <DEDUP_REMOVED lines=41> */
[----:B------:R3:W4:Y:S02]  /*c670*/  MUFU.EX2 R175, R76 ;  /* 0x0000004c00af7308 */ /* 0x0007240000000800 */
[----:B------:R-:W-:Y:S02]  /*c680*/  F2FP.BF16.PACK_AB R72, R190, R192 ;  /* 0x000000c0be48723e */ /* 0x000fe400000010ff */
[----:B------:R-:W-:Y:S03]  /*c690*/  F2FP.BF16.PACK_AB R73, R189, R117 ;  /* 0x00000075bd49723e */ /* 0x000fe600000010ff */
[----:B------:R-:W-:Y:S02]  /*c6a0*/  F2FP.BF16.PACK_AB R74, R188, R123 ;  /* 0x0000007bbc4a723e */ /* 0x000fe400000010ff */
[----:B------:R-:W-:Y:S01]  /*c6b0*/  F2FP.BF16.PACK_AB R75, R187, R122 ;  /* 0x0000007abb4b723e */ /* 0x000fe200000010ff */
[----:B--2---:R-:W2:Y:S01]  /*c6c0*/  LDSM.16.MT88.4 R80, [R216+0x2100] ;  /* 0x00210000d850783b */ /* 0x004ea20000004200 */
[----:B-----5:R-:W-:Y:S05]  /*c6d0*/  F2FP.BF16.PACK_AB R79, R95, R96 ;  /* 0x000000605f4f723e */ /* 0x020fea00000010ff */
[-C--:B-1----:R-:W-:Y:S01]  /*c6e0*/  HMMA.16816.F32.BF16 R4, R72, R84.reuse, R4 ;  /* 0x000000544804723c */ /* 0x082fe20000041804 */
[--C-:B---3--:R-:W-:Y:S01]  /*c6f0*/  FFMA.FTZ R76, R252, c[0x0][0x2d0], -R92.reuse ;  /* 0x0000b400fc4c7a23 */ /* 0x108fe2000001085c */
[----:B----4-:R-:W-:Y:S03]  /*c700*/  F2FP.BF16.PACK_AB R168, R175, R184 ;  /* 0x000000b8afa8723e */ /* 0x010fe600000010ff */
[----:B------:R1:W3:Y:S02]  /*c710*/  MUFU.EX2 R174, R76 ;  /* 0x0000004c00ae7308 */ /* 0x0002e40000000800 */
[----:B-1----:R-:W-:Y:S02]  /*c720*/  F2FP.BF16.PACK_AB R76, R121, R116 ;  /* 0x00000074794c723e */ /* 0x002fe400000010ff */
[----:B---3--:R-:W-:Y:S05]  /*c730*/  F2FP.BF16.PACK_AB R169, R172, R174 ;  /* 0x000000aeaca9723e */ /* 0x008fea00000010ff */
[C---:B------:R-:W-:Y:S07]  /*c740*/  HMMA.16816.F32.BF16 R8, R76.reuse, R84, R8 ;  /* 0x000000544c08723c */ /* 0x040fee0000041808 */
[--C-:B------:R-:W-:Y:S01]  /*c750*/  FFMA.FTZ R84, R102, c[0x0][0x2d0], -R71.reuse ;  /* 0x0000b40066547a23 */ /* 0x100fe20000010847 */
[-C--:B------:R-:W-:Y:S01]  /*c760*/  HMMA.16816.F32.BF16 R12, R76, R86.reuse, R12 ;  /* 0x000000564c0c723c */ /* 0x080fe2000004180c */
[----:B------:R-:W-:Y:S02]  /*c770*/  FFMA.FTZ R71, R101, c[0x0][0x2d0], -R71 ;  /* 0x0000b40065477a23 */ /* 0x000fe40000010847 */
[----:B------:R-:W-:Y:S01]  /*c780*/  LDSM.16.MT88.4 R100, [R216+0x2900] ;  /* 0x00290000d864783b */ /* 0x000fe20000004200 */
[----:B------:R1:W-:Y:S04]  /*c790*/  MUFU.EX2 R173, R84 ;  /* 0x0000005400ad7308 */ /* 0x0003e80000000800 */
[C---:B------:R-:W-:Y:S06]  /*c7a0*/  HMMA.16816.F32.BF16 R16, R72.reuse, R86, R16 ;  /* 0x000000564810723c */ /* 0x040fec0000041810 */
[----:B------:R3:W4:Y:S02]  /*c7b0*/  MUFU.EX2 R135, R71 ;  /* 0x0000004700877308 */ /* 0x0007240000000800 */
[-C--:B--2---:R-:W-:Y:S08]  /*c7c0*/  HMMA.16816.F32.BF16 R20, R72, R80.reuse, R20 ;  /* 0x000000504814723c */ /* 0x084ff00000041814 */
[C---:B------:R-:W-:Y:S01]  /*c7d0*/  HMMA.16816.F32.BF16 R24, R76.reuse, R80, R24 ;  /* 0x000000504c18723c */ /* 0x040fe20000041818 */
[----:B-1----:R-:W1:Y:S07]  /*c7e0*/  LDSM.16.MT88.4 R84, [R215+0x2100] ;  /* 0x00210000d754783b */ /* 0x002e6e0000004200 */
[-C--:B------:R-:W-:Y:S01]  /*c7f0*/  HMMA.16816.F32.BF16 R28, R76, R82.reuse, R28 ;  /* 0x000000524c1c723c */ /* 0x080fe2000004181c */
[----:B---3--:R-:W-:Y:S03]  /*c800*/  FFMA.FTZ R71, R147, c[0x0][0x2d0], -R92 ;  /* 0x0000b40093477a23 */ /* 0x008fe6000001085c */
[----:B----4-:R-:W-:Y:S01]  /*c810*/  F2FP.BF16.PACK_AB R170, R135, R173 ;  /* 0x000000ad87aa723e */ /* 0x010fe200000010ff */
[----:B------:R-:W-:Y:S01]  /*c820*/  IMAD.MOV.U32 R147, RZ, RZ, R146 ;  /* 0x000000ffff937224 */ /* 0x000fe200078e0092 */
[----:B------:R-:W-:Y:S02]  /*c830*/  MOV R146, R145 ;  /* 0x0000009100927202 */ /* 0x000fe40000000f00 */
[C---:B------:R-:W-:Y:S01]  /*c840*/  HMMA.16816.F32.BF16 R32, R72.reuse, R82, R32 ;  /* 0x000000524820723c */ /* 0x040fe20000041820 */
[----:B------:R-:W2:Y:S03]  /*c850*/  LDL.LU R83, [R1+0x10] ;  /* 0x0000100001537983 */ /* 0x000ea60000300800 */
[----:B------:R-:W-:Y:S01]  /*c860*/  FFMA.FTZ R92, R133, c[0x0][0x2d0], -R92 ;  /* 0x0000b400855c7a23 */ /* 0x000fe2000001085c */
[----:B------:R-:W-:Y:S01]  /*c870*/  MOV R145, R134 ;  /* 0x0000008600917202 */ /* 0x000fe20000000f00 */
[----:B------:R-:W-:Y:S01]  /*c880*/  IMAD.MOV.U32 R154, RZ, RZ, R146 ;  /* 0x000000ffff9a7224 */ /* 0x000fe200078e0092 */
[----:B------:R3:W-:Y:S02]  /*c890*/  MUFU.EX2 R134, R71 ;  /* 0x0000004700867308 */ /* 0x0007e40000000800 */
[----:B------:R-:W-:Y:S01]  /*c8a0*/  MOV R153, R145 ;  /* 0x0000009100997202 */ /* 0x000fe20000000f00 */
[-C--:B------:R-:W-:Y:S07]  /*c8b0*/  HMMA.16816.F32.BF16 R36, R72, R88.reuse, R36 ;  /* 0x000000584824723c */ /* 0x080fee0000041824 */
[----:B------:R-:W4:Y:S01]  /*c8c0*/  MUFU.EX2 R133, R92 ;  /* 0x0000005c00857308 */ /* 0x000f220000000800 */
[C---:B------:R-:W-:Y:S08]  /*c8d0*/  HMMA.16816.F32.BF16 R40, R76.reuse, R88, R40 ;  /* 0x000000584c28723c */ /* 0x040ff00000041828 */
[-C--:B------:R-:W-:Y:S01]  /*c8e0*/  HMMA.16816.F32.BF16 R44, R76, R90.reuse, R44 ;  /* 0x0000005a4c2c723c */ /* 0x080fe2000004182c */
[----:B---3--:R-:W-:Y:S03]  /*c8f0*/  FFMA.FTZ R71, R163, c[0x0][0x2d0], -R93 ;  /* 0x0000b400a3477a23 */ /* 0x008fe6000001085d */
[----:B------:R-:W-:Y:S04]  /*c900*/  IMAD.MOV.U32 R163, RZ, RZ, R143 ;  /* 0x000000ffffa37224 */ /* 0x000fe800078e008f */
[C---:B------:R-:W-:Y:S01]  /*c910*/  HMMA.16816.F32.BF16 R48, R72.reuse, R90, R48 ;  /* 0x0000005a4830723c */ /* 0x040fe20000041830 */
[----:B------:R3:W-:Y:S03]  /*c920*/  MUFU.EX2 R99, R71 ;  /* 0x0000004700637308 */ /* 0x0007e60000000800 */
[----:B----4-:R-:W-:Y:S04]  /*c930*/  F2FP.BF16.PACK_AB R171, R133, R134 ;  /* 0x0000008685ab723e */ /* 0x010fe800000010ff */
[-C--:B-1----:R-:W-:Y:S08]  /*c940*/  HMMA.16816.F32.BF16 R52, R72, R84.reuse, R52 ;  /* 0x000000544834723c */ /* 0x082ff00000041834 */
[C---:B------:R-:W-:Y:S08]  /*c950*/  HMMA.16816.F32.BF16 R56, R76.reuse, R84, R56 ;  /* 0x000000544c38723c */ /* 0x040ff00000041838 */
[-C--:B------:R-:W-:Y:S01]  /*c960*/  HMMA.16816.F32.BF16 R60, R76, R86.reuse, R60 ;  /* 0x000000564c3c723c */ /* 0x080fe2000004183c */
[----:B---3--:R-:W-:Y:S03]  /*c970*/  FFMA.FTZ R71, R159, c[0x0][0x2d0], -R93 ;  /* 0x0000b4009f477a23 */ /* 0x008fe6000001085d */
[----:B------:R-:W-:Y:S01]  /*c980*/  MOV R159, R139 ;  /* 0x0000008b009f7202 */ /* 0x000fe20000000f00 */
[----:B------:R1:W3:Y:S03]  /*c990*/  MUFU.EX2 R92, R71 ;  /* 0x00000047005c7308 */ /* 0x0002e60000000800 */
[----:B------:R-:W-:Y:S08]  /*c9a0*/  HMMA.16816.F32.BF16 R64, R72, R86, R64 ;  /* 0x000000564840723c */ /* 0x000ff00000041840 */
[-C--:B------:R-:W-:Y:S07]  /*c9b0*/  HMMA.16816.F32.BF16 R136, R168, R148.reuse, R4 ;  /* 0x00000094a888723c */ /* 0x080fee0000041804 */
[----:B------:R-:W-:Y:S01]  /*c9c0*/  FADD.FTZ R4, R237, R69 ;  /* 0x00000045ed047221 */ /* 0x000fe20000010000 */
[----:B------:R-:W-:Y:S01]  /*c9d0*/  MOV R237, R115 ;  /* 0x0000007300ed7202 */ /* 0x000fe20000000f00 */
[----:B------:R-:W-:Y:S03]  /*c9e0*/  FADD.FTZ R6, R236, R68 ;  /* 0x00000044ec067221 */ /* 0x000fe60000010000 */
[----:B------:R-:W-:Y:S01]  /*c9f0*/  FADD.FTZ R4, R154, R4 ;  /* 0x000000049a047221 */ /* 0x000fe20000010000 */
[----:B------:R-:W-:Y:S01]  /*ca00*/  MOV R236, R114 ;  /* 0x0000007200ec7202 */ /* 0x000fe20000000f00 */
[--C-:B-1----:R-:W-:Y:S01]  /*ca10*/  FFMA.FTZ R71, R155, c[0x0][0x2d0], -R93.reuse ;  /* 0x0000b4009b477a23 */ /* 0x102fe2000001085d */
[----:B------:R-:W1:Y:S01]  /*ca20*/  LDSM.16.MT88.4 R112, [R214+0x2900] ;  /* 0x00290000d670783b */ /* 0x000e620000004200 */
[----:B------:R-:W-:Y:S01]  /*ca30*/  FFMA.FTZ R93, R183, c[0x0][0x2d0], -R93 ;  /* 0x0000b400b75d7a23 */ /* 0x000fe2000001085d */
[----:B---3--:R-:W-:Y:S01]  /*ca40*/  F2FP.BF16.PACK_AB R124, R92, R99 ;  /* 0x000000635c7c723e */ /* 0x008fe200000010ff */
[----:B------:R-:W-:Y:S01]  /*ca50*/  FADD.FTZ R6, R153, R6 ;  /* 0x0000000699067221 */ /* 0x000fe20000010000 */
[----:B------:R3:W-:Y:S01]  /*ca60*/  MUFU.EX2 R82, R71 ;  /* 0x0000004700527308 */ /* 0x0007e20000000800 */
[----:B------:R-:W-:Y:S01]  /*ca70*/  FADD.FTZ R4, R240, R4 ;  /* 0x00000004f0047221 */ /* 0x000fe20000010000 */
[----:B------:R-:W-:Y:S08]  /*ca80*/  MOV R155, R147 ;  /* 0x00000093009b7202 */ /* 0x000ff00000000f00 */
[----:B------:R-:W4:Y:S01]  /*ca90*/  MUFU.EX2 R93, R93 ;  /* 0x0000005d005d7308 */ /* 0x000f220000000800 */
[--C-:B---3--:R-:W-:Y:S09]  /*caa0*/  FFMA.FTZ R71, R178, c[0x0][0x2d0], -R94.reuse ;  /* 0x0000b400b2477a23 */ /* 0x108ff2000001085e */
[----:B------:R3:W-:Y:S01]  /*cab0*/  MUFU.EX2 R80, R71 ;  /* 0x0000004700507308 */ /* 0x0007e20000000800 */
[----:B----4-:R-:W-:Y:S01]  /*cac0*/  F2FP.BF16.PACK_AB R126, R93, R82 ;  /* 0x000000525d7e723e */ /* 0x010fe200000010ff */
[--C-:B---3--:R-:W-:Y:S08]  /*cad0*/  FFMA.FTZ R71, R179, c[0x0][0x2d0], -R94.reuse ;  /* 0x0000b400b3477a23 */ /* 0x108ff0000001085e */
[----:B------:R3:W4:Y:S02]  /*cae0*/  MUFU.EX2 R81, R71 ;  /* 0x0000004700517308 */ /* 0x0007240000000800 */
[--C-:B---3--:R-:W-:Y:S01]  /*caf0*/  FFMA.FTZ R71, R180, c[0x0][0x2d0], -R94.reuse ;  /* 0x0000b400b4477a23 */ /* 0x108fe2000001085e */
[----:B----4-:R-:W-:Y:S01]  /*cb00*/  F2FP.BF16.PACK_AB R125, R81, R80 ;  /* 0x00000050517d723e */ /* 0x010fe200000010ff */
[----:B------:R-:W-:Y:S02]  /*cb10*/  FFMA.FTZ R94, R70, c[0x0][0x2d0], -R94 ;  /* 0x0000b400465e7a23 */ /* 0x000fe4000001085e */
[----:B------:R-:W3:Y:S04]  /*cb20*/  LDL.LU R70, [R1+0x14] ;  /* 0x0000140001467983 */ /* 0x000ee80000300800 */
[----:B------:R-:W-:Y:S10]  /*cb30*/  MUFU.EX2 R71, R71 ;  /* 0x0000004700477308 */ /* 0x000ff40000000800 */
[----:B------:R-:W4:Y:S02]  /*cb40*/  MUFU.EX2 R94, R94 ;  /* 0x0000005e005e7308 */ /* 0x000f240000000800 */
[----:B----4-:R-:W-:Y:S07]  /*cb50*/  F2FP.BF16.PACK_AB R127, R94, R71 ;  /* 0x000000475e7f723e */ /* 0x010fee00000010ff */
[C---:B------:R-:W-:Y:S01]  /*cb60*/  HMMA.16816.F32.BF16 R140, R124.reuse, R148, R8 ;  /* 0x000000947c8c723c */ /* 0x040fe20000041808 */
[----:B--2---:R-:W-:Y:S01]  /*cb70*/  FFMA.FTZ R2, R2, R83, R152 ;  /* 0x0000005302027223 */ /* 0x004fe20000010098 */
[----:B------:R-:W-:Y:S06]  /*cb80*/  MOV R152, R144 ;  /* 0x0000009000987202 */ /* 0x000fec0000000f00 */
[-C--:B------:R-:W-:Y:S01]  /*cb90*/  HMMA.16816.F32.BF16 R144, R124, R150.reuse, R12 ;  /* 0x000000967c90723c */ /* 0x080fe2000004180c */
[----:B------:R-:W-:Y:S04]  /*cba0*/  FADD.FTZ R2, R155, R2 ;  /* 0x000000029b027221 */ /* 0x000fe80000010000 */
[----:B------:R-:W-:Y:S02]  /*cbb0*/  FADD.FTZ R5, R152, R2 ;  /* 0x0000000298057221 */ /* 0x000fe40000010000 */
[----:B------:R-:W-:Y:S01]  /*cbc0*/  FADD.FTZ R2, R239, R6 ;  /* 0x00000006ef027221 */ /* 0x000fe20000010000 */
[C---:B------:R-:W-:Y:S01]  /*cbd0*/  HMMA.16816.F32.BF16 R148, R168.reuse, R150, R16 ;  /* 0x00000096a894723c */ /* 0x040fe20000041810 */
[----:B------:R-:W-:Y:S07]  /*cbe0*/  FADD.FTZ R6, R158, R4 ;  /* 0x000000049e067221 */ /* 0x000fee0000010000 */
[-C--:B------:R-:W-:Y:S01]  /*cbf0*/  HMMA.16816.F32.BF16 R152, R168, R100.reuse, R20 ;  /* 0x00000064a898723c */ /* 0x080fe20000041814 */
[----:B---3--:R-:W-:Y:S03]  /*cc00*/  FFMA.FTZ R8, R0, R70, R131 ;  /* 0x0000004600087223 */ /* 0x008fe60000010083 */
[----:B------:R-:W-:Y:S02]  /*cc10*/  FADD.FTZ R0, R159, R5 ;  /* 0x000000059f007221 */ /* 0x000fe40000010000 */
[----:B------:R-:W-:Y:S01]  /*cc20*/  FADD.FTZ R8, R132, R8 ;  /* 0x0000000884087221 */ /* 0x000fe20000010000 */
[----:B------:R-:W-:Y:S01]  /*cc30*/  MOV R132, R129 ;  /* 0x0000008100847202 */ /* 0x000fe20000000f00 */
        /* <DEDUP_REMOVED lines=18> */
[----:B------:R-:W2:Y:S02]  /*cd60*/  LDSM.16.MT88.4 R4, [R215+0x2900] ;  /* 0x00290000d704783b */ /* 0x000ea40000004200 */
        /* <DEDUP_REMOVED lines=41> */
[-C--:B--2---:R-:W-:Y:S01]  /*d000*/  HMMA.16816.F32.BF16 R116, R168, R4.reuse, R52 ;  /* 0x00000004a874723c */ /* 0x084fe20000041834 */
        /* <DEDUP_REMOVED lines=8> */
[----:B------:R-:W-:Y:S02]  /*d090*/  FADD.FTZ R0, R188, R11 ;  /* 0x0000000bbc007221 */ /* 0x000fe40000010000 */
[----:B------:R-:W-:Y:S04]  /*d0a0*/  IMAD.MOV.U32 R131, RZ, RZ, R130 ;  /* 0x000000ffff837224 */ /* 0x000fe800078e0082 */
        /* <DEDUP_REMOVED lines=17> */
[----:B------:R-:W-:Y:S02]  /*d1c0*/  FADD.FTZ R6, R135, R0 ;  /* 0x0000000087067221 */ /* 0x000fe40000010000 */
        /* <DEDUP_REMOVED lines=8> */
[----:B------:R-:W-:Y:S03]  /*d250*/  FADD.FTZ R0, R94, R0 ;  /* 0x000000005e007221 */ /* 0x000fe60000010000 */
[----:B------:R1:W-:Y:S04]  /*d260*/  STL [R1+0x10], R2 ;  /* 0x0000100201007387 */ /* 0x0003e80000100800 */
[----:B------:R1:W-:Y:S01]  /*d270*/  STL [R1+0x14], R0 ;  /* 0x0000140001007387 */ /* 0x0003e20000100800 */
[----:B------:R-:W-:-:S05]  /*d280*/  @P0 BRA `(.L_x_916) ;  /* 0xffffa49000000947 */ /* 0x000fca000383ffff */
.L_x_899:
        /* <DEDUP_REMOVED lines=24> */
.L_x_918:
[----:B------:R-:W-:Y:S02]  /*d410*/  ULDC UR4, c[0x0][0x32c] ;  /* 0x0000cb0000047ab9 */ /* 0x000fe40000000800 */
[----:B------:R-:W-:-:S03]  /*d420*/  UISETP.NE.AND UP0, UPT, UR4, 0x1, UPT ;  /* 0x000000010400788c */ /* 0x000fc6000bf05270 */
[----:B------:R-:W-:Y:S02]  /*d430*/  ULDC.64 UR4, c[0x0][0x330] ;  /* 0x0000cc0000047ab9 */ /* 0x000fe40000000a00 */
[----:B------:R-:W-:-:S06]  /*d440*/  UIMAD.WIDE.U32 UR14, UR7, UR4, URZ ;  /* 0x00000004070e72a5 */ /* 0x000fcc000f8e003f */
[----:B------:R-:W-:Y:S02]  /*d450*/  @UP0 USHF.R.U32.HI UR7, URZ, UR5, UR15 ;  /* 0x000000053f070299 */ /* 0x000fe4000801160f */
.L_x_919:
[----:B------:R-:W-:Y:S02]  /*d460*/  ULDC UR4, c[0x0][0x32c] ;  /* 0x0000cb0000047ab9 */ /* 0x000fe40000000800 */
[----:B------:R-:W-:-:S04]  /*d470*/  UIMAD UR4, UR7, UR4, URZ ;  /* 0x00000004070472a4 */ /* 0x000fc8000f8e023f */
[----:B------:R-:W-:-:S04]  /*d480*/  UISETP.LT.AND UP0, UPT, UR6, UR4, UPT ;  /* 0x000000040600728c */ /* 0x000fc8000bf01270 */
[----:B------:R-:W-:-:S04]  /*d490*/  USEL UR6, UR6, UR4, !UP0 ;  /* 0x0000000406067287 */ /* 0x000fc8000c000000 */
.L_x_917:
        /* <DEDUP_REMOVED lines=12> */
[----:B------:R-:W-:Y:S01]  /*d560*/  MOV R134, R128 ;  /* 0x0000008000867202 */ /* 0x000fe20000000f00 */
[----:B------:R-:W-:Y:S01]  /*d570*/  IMAD.MOV.U32 R250, RZ, RZ, c[0x0][0x1e4] ;  /* 0x00007900fffa7624 */ /* 0x000fe200078e00ff */
[----:B------:R-:W-:Y:S02]  /*d580*/  MOV R249, c[0x0][0x1e0] ;  /* 0x0000780000f97a02 */ /* 0x000fe40000000f00 */
.L_x_921:
[----:B------:R-:W-:Y:S04]  /*d590*/  DEPBAR.LE SB0, 0x0 ;  /* 0x000080000000791a */ /* 0x000fe80000000000 */
[----:B------:R-:W-:Y:S01]  /*d5a0*/  BAR.SYNC.DEFER_BLOCKING 0x0 ;  /* 0x0000000000007b1d */ /* 0x000fe20000010000 */
[C---:B------:R-:W-:Y:S02]  /*d5b0*/  ISETP.LT.AND P0, PT, R230.reuse, UR8, PT ;  /* 0x00000008e6007c0c */ /* 0x040fe4000bf01270 */
[C---:B------:R-:W-:Y:S11]  /*d5c0*/  IADD3 R229, R230.reuse, -0x1, RZ ;  /* 0xffffffffe6e57810 */ /* 0x040ff60007ffe0ff */
[----:B------:R-:W-:Y:S01]  /*d5d0*/  @!P0 SHF.R.S32.HI R2, RZ, 0x1f, R230 ;  /* 0x0000001fff028819 */ /* 0x000fe200000114e6 */
[----:B------:R-:W-:Y:S04]  /*d5e0*/  @!P0 IMAD.WIDE.U32 R128, R230, c[0x0][0x208], RZ ;  /* 0x00008200e6808a25 */ /* 0x000fe800078e00ff */
[----:B------:R-:W-:Y:S04]  /*d5f0*/  @!P0 IMAD R2, R2, c[0x0][0x208], RZ ;  /* 0x0000820002028a24 */ /* 0x000fe800078e02ff */
[----:B------:R-:W-:Y:S01]  /*d600*/  @!P0 IMAD R2, R230, c[0x0][0x20c], R2 ;  /* 0x00008300e6028a24 */ /* 0x000fe200078e0202 */
[----:B------:R-:W2:Y:S04]  /*d610*/  LDL.64 R202, [R1+0x30] ;  /* 0x0000300001ca7983 */ /* 0x000ea80000100a00 */
[----:B------:R-:W-:Y:S02]  /*d620*/  @!P0 IADD3 R129, R129, R2, RZ ;  /* 0x0000000281818210 */ /* 0x000fe40007ffe0ff */
[----:B------:R-:W3:Y:S06]  /*d630*/  LDL.64 R200, [R1+0x40] ;  /* 0x0000400001c87983 */ /* 0x000eec0000100a00 */
[----:B-----5:R-:W-:Y:S08]  /*d640*/  LDSM.16.M88.4 R96, [R219+0x6100] ;  /* 0x00610000db60783b */ /* 0x020ff00000000200 */
[----:B------:R-:W1:Y:S08]  /*d650*/  LDSM.16.M88.4 R16, [R212+0x3100] ;  /* 0x00310000d410783b */ /* 0x000e700000000200 */
[----:B------:R-:W4:Y:S08]  /*d660*/  LDSM.16.M88.4 R92, [R219+0x8100] ;  /* 0x00810000db5c783b */ /* 0x000f300000000200 */
[----:B------:R-:W4:Y:S08]  /*d670*/  LDSM.16.M88.4 R32, [R212+0x3900] ;  /* 0x00390000d420783b */ /* 0x000f300000000200 */
[----:B------:R-:W3:Y:S06]  /*d680*/  LDL.64 R232, [R1+0x38] ;  /* 0x0000380001e87983 */ /* 0x000eec0000100a00 */
[----:B------:R-:W4:Y:S08]  /*d690*/  LDSM.16.M88.4 R48, [R212+0x4100] ;  /* 0x00410000d430783b */ /* 0x000f300000000200 */
[----:B------:R-:W4:Y:S01]  /*d6a0*/  LDSM.16.M88.4 R64, [R212+0x4900] ;  /* 0x00490000d440783b */ /* 0x000f220000000200 */
[-C--:B-1----:R-:W-:Y:S07]  /*d6b0*/  HMMA.16816.F32.BF16 R4, R96, R16.reuse, RZ ;  /* 0x000000106004723c */ /* 0x082fee00000418ff */
[----:B------:R-:W1:Y:S01]  /*d6c0*/  LDSM.16.M88.4 R80, [R212+0x5100] ;  /* 0x00510000d450783b */ /* 0x000e620000000200 */
[C---:B----4-:R-:W-:Y:S07]  /*d6d0*/  HMMA.16816.F32.BF16 R8, R92.reuse, R16, RZ ;  /* 0x000000105c08723c */ /* 0x050fee00000418ff */
[----:B------:R-:W4:Y:S01]  /*d6e0*/  LDSM.16.M88.4 R172, [R212+0x5900] ;  /* 0x00590000d4ac783b */ /* 0x000f220000000200 */
[-C--:B------:R-:W-:Y:S07]  /*d6f0*/  HMMA.16816.F32.BF16 R12, R92, R18.reuse, RZ ;  /* 0x000000125c0c723c */ /* 0x080fee00000418ff */
[----:B------:R-:W-:Y:S01]  /*d700*/  LDSM.16.M88.4 R176, [R222+0x6100] ;  /* 0x00610000deb0783b */ /* 0x000fe20000000200 */
[C---:B------:R-:W-:Y:S07]  /*d710*/  HMMA.16816.F32.BF16 R16, R96.reuse, R18, RZ ;  /* 0x000000126010723c */ /* 0x040fee00000418ff */
[----:B------:R-:W1:Y:S01]  /*d720*/  LDSM.16.M88.4 R180, [R223] ;  /* 0x00000000dfb4783b */ /* 0x000e620000000200 */
[-C--:B------:R-:W-:Y:S07]  /*d730*/  HMMA.16816.F32.BF16 R20, R96, R32.reuse, RZ ;  /* 0x000000206014723c */ /* 0x080fee00000418ff */
[----:B------:R-:W1:Y:S01]  /*d740*/  LDSM.16.M88.4 R184, [R222+0x8100] ;  /* 0x00810000deb8783b */ /* 0x000e620000000200 */
[C---:B------:R-:W-:Y:S07]  /*d750*/  HMMA.16816.F32.BF16 R24, R92.reuse, R32, RZ ;  /* 0x000000205c18723c */ /* 0x040fee00000418ff */
[----:B------:R-:W1:Y:S01]  /*d760*/  LDSM.16.M88.4 R188, [R228] ;  /* 0x00000000e4bc783b */ /* 0x000e620000000200 */
[-C--:B------:R-:W-:Y:S07]  /*d770*/  HMMA.16816.F32.BF16 R28, R92, R34.reuse, RZ ;  /* 0x000000225c1c723c */ /* 0x080fee00000418ff */
[----:B------:R-:W1:Y:S01]  /*d780*/  LDSM.16.M88.4 R192, [R227] ;  /* 0x00000000e3c0783b */ /* 0x000e620000000200 */
[C---:B------:R-:W-:Y:S07]  /*d790*/  HMMA.16816.F32.BF16 R32, R96.reuse, R34, RZ ;  /* 0x000000226020723c */ /* 0x040fee00000418ff */
[----:B------:R-:W3:Y:S01]  /*d7a0*/  LDL.64 R234, [R1+0x28] ;  /* 0x0000280001ea7983 */ /* 0x000ee20000100a00 */
[-C--:B------:R-:W-:Y:S05]  /*d7b0*/  HMMA.16816.F32.BF16 R36, R96, R48.reuse, RZ ;  /* 0x000000306024723c */ /* 0x080fea00000418ff */
[----:B------:R-:W3:Y:S03]  /*d7c0*/  LDL.LU R252, [R1+0x10] ;  /* 0x0000100001fc7983 */ /* 0x000ee60000300800 */
[C---:B------:R-:W-:Y:S01]  /*d7d0*/  HMMA.16816.F32.BF16 R40, R92.reuse, R48, RZ ;  /* 0x000000305c28723c */ /* 0x040fe200000418ff */
[----:B------:R-:W3:Y:S07]  /*d7e0*/  LDL.LU R251, [R1+0x14] ;  /* 0x0000140001fb7983 */ /* 0x000eee0000300800 */
        /* <DEDUP_REMOVED lines=10> */
[-C--:B----4-:R-:W-:Y:S08]  /*d890*/  HMMA.16816.F32.BF16 R84, R96, R172.reuse, RZ ;  /* 0x000000ac6054723c */ /* 0x090ff000000418ff */
        /* <DEDUP_REMOVED lines=8> */
[----:B------:R-:W4:Y:S07]  /*d920*/  LDSM.16.M88.4 R180, [R225] ;  /* 0x00000000e1b4783b */ /* 0x000f2e0000000200 */
[-C--:B------:R-:W-:Y:S08]  /*d930*/  HMMA.16816.F32.BF16 R20, R176, R188.reuse, R20 ;  /* 0x000000bcb014723c */ /* 0x080ff00000041814 */
[C---:B------:R-:W-:Y:S08]  /*d940*/  HMMA.16816.F32.BF16 R24, R184.reuse, R188, R24 ;  /* 0x000000bcb818723c */ /* 0x040ff00000041818 */
[-C--:B------:R-:W-:Y:S04]  /*d950*/  HMMA.16816.F32.BF16 R28, R184, R190.reuse, R28 ;  /* 0x000000beb81c723c */ /* 0x080fe8000004181c */
[----:B--2---:R-:W-:Y:S02]  /*d960*/  @!P0 MOV R3, R203 ;  /* 0x000000cb00038202 */ /* 0x004fe40000000f00 */
[----:B---3--:R-:W-:Y:S02]  /*d970*/  @!P0 MOV R2, R200 ;  /* 0x000000c800028202 */ /* 0x008fe40000000f00 */
[C---:B------:R-:W-:Y:S01]  /*d980*/  HMMA.16816.F32.BF16 R32, R176.reuse, R190, R32 ;  /* 0x000000beb020723c */ /* 0x040fe20000041820 */
[----:B------:R-:W2:Y:S03]  /*d990*/  LDSM.16.M88.4 R188, [R224] ;  /* 0x00000000e0bc783b */ /* 0x000ea60000000200 */
[----:B------:R-:W-:Y:S04]  /*d9a0*/  @!P0 IMAD.WIDE.U32 R2, R128, 0x60, R2 ;  /* 0x0000006080028825 */ /* 0x000fe800078e0002 */
[-C--:B------:R-:W-:Y:S04]  /*d9b0*/  HMMA.16816.F32.BF16 R36, R176, R192.reuse, R36 ;  /* 0x000000c0b024723c */ /* 0x080fe80000041824 */
[----:B------:R-:W-:Y:S01]  /*d9c0*/  @!P0 IMAD R128, R129, 0x60, RZ ;  /* 0x0000006081808824 */ /* 0x000fe200078e02ff */
[----:B------:R-:W-:Y:S03]  /*d9d0*/  @!P0 LEA R198, P1, R2, c[0x0][0x1f8], 0x1 ;  /* 0x00007e0002c68a11 */ /* 0x000fe600078208ff */
[C---:B------:R-:W-:Y:S04]  /*d9e0*/  HMMA.16816.F32.BF16 R40, R184.reuse, R192, R40 ;  /* 0x000000c0b828723c */ /* 0x040fe80000041828 */
[----:B------:R-:W-:Y:S02]  /*d9f0*/  @!P0 IADD3 R3, R3, R128, RZ ;  /* 0x0000008003038210 */ /* 0x000fe40007ffe0ff */
[----:B------:R-:W-:Y:S02]  /*da00*/  @!P0 IADD3 R196, P2, R198, UR10, RZ ;  /* 0x0000000ac6c48c10 */ /* 0x000fe4000ff5e0ff */
[-C--:B------:R-:W-:Y:S04]  /*da10*/  HMMA.16816.F32.BF16 R44, R184, R194.reuse, R44 ;  /* 0x000000c2b82c723c */ /* 0x080fe8000004182c */
[----:B------:R-:W-:Y:S02]  /*da20*/  @!P0 LEA.HI.X R199, R2, c[0x0][0x1fc], R3, 0x1, P1 ;  /* 0x00007f0002c78a11 */ /* 0x000fe400008f0c03 */
[----:B------:R-:W-:Y:S02]  /*da30*/  @!P0 IADD3 R132, P1, R196, UR10, RZ ;  /* 0x0000000ac4848c10 */ /* 0x000fe4000ff3e0ff */
[C---:B------:R-:W-:Y:S01]  /*da40*/  HMMA.16816.F32.BF16 R48, R176.reuse, R194, R48 ;  /* 0x000000c2b030723c */ /* 0x040fe20000041830 */
[----:B------:R-:W-:Y:S01]  /*da50*/  @!PT LDS RZ, [RZ] ;  /* 0x00000000fffff984 */ /* 0x000fe20000000800 */
[----:B------:R-:W-:Y:S01]  /*da60*/  @!PT LDS RZ, [RZ] ;  /* 0x00000000fffff984 */ /* 0x000fe20000000800 */
[----:B------:R-:W-:Y:S01]  /*da70*/  @!PT LDS RZ, [RZ] ;  /* 0x00000000fffff984 */ /* 0x000fe20000000800 */
[----:B------:R3:W-:Y:S03]  /*da80*/  @!P0 LDGSTS.E.BYPASS.LTC128B.128 [R231+0x100], [R198.64], !P6 ;  /* 0x00100000c6e78fae */ /* 0x0007e6000f101d4c */
[----:B------:R-:W-:Y:S02]  /*da90*/  @!P0 IADD3.X R197, R199, UR9, RZ, P2, !PT ;  /* 0x00000009c7c58c10 */ /* 0x000fe400097fe4ff */
[----:B------:R-:W-:Y:S02]  /*daa0*/  @!P0 IADD3 R128, P3, R132, UR10, RZ ;  /* 0x0000000a84808c10 */ /* 0x000fe4000ff7e0ff */
[-C--:B-1----:R-:W-:Y:S01]  /*dab0*/  HMMA.16816.F32.BF16 R52, R176, R172.reuse, R52 ;  /* 0x000000acb034723c */ /* 0x082fe20000041834 */
[----:B------:R3:W-:Y:S03]  /*dac0*/  @!P0 LDGSTS.E.BYPASS.LTC128B.128 [R231+0x900], [R196.64], !P6 ;  /* 0x00900000c4e78fae */ /* 0x0007e6000f101d4c */
[----:B------:R-:W-:Y:S02]  /*dad0*/  @!P0 IADD3.X R133, R197, UR9, RZ, P1, !PT ;  /* 0x00000009c5858c10 */ /* 0x000fe40008ffe4ff */
[----:B------:R-:W-:Y:S02]  /*dae0*/  @!P0 IADD3 R2, P2, R128, UR10, RZ ;  /* 0x0000000a80028c10 */ /* 0x000fe4000ff5e0ff */
[C---:B------:R-:W-:Y:S01]  /*daf0*/  HMMA.16816.F32.BF16 R56, R184.reuse, R172, R56 ;  /* 0x000000acb838723c */ /* 0x040fe20000041838 */
[----:B------:R1:W-:Y:S03]  /*db00*/  @!P0 LDGSTS.E.BYPASS.LTC128B.128 [R231+0x1100], [R132.64], !P6 ;  /* 0x0110000084e78fae */ /* 0x0003e6000f101d4c */
[----:B------:R-:W-:Y:S02]  /*db10*/  @!P0 IADD3.X R129, R133, UR9, RZ, P3, !PT ;  /* 0x0000000985818c10 */ /* 0x000fe40009ffe4ff */
[----:B------:R-:W-:Y:S02]  /*db20*/  @!P0 IADD3 R192, P1, R2, UR10, RZ ;  /* 0x0000000a02c08c10 */ /* 0x000fe4000ff3e0ff */
[-C--:B------:R-:W-:Y:S01]  /*db30*/  HMMA.16816.F32.BF16 R60, R184, R174.reuse, R60 ;  /* 0x000000aeb83c723c */ /* 0x080fe2000004183c */
[----:B------:R1:W-:Y:S03]  /*db40*/  @!P0 LDGSTS.E.BYPASS.LTC128B.128 [R231+0x1900], [R128.64], !P6 ;  /* 0x0190000080e78fae */ /* 0x0003e6000f101d4c */
[----:B------:R-:W-:Y:S04]  /*db50*/  @!P0 IADD3.X R3, R129, UR9, RZ, P2, !PT ;  /* 0x0000000981038c10 */ /* 0x000fe800097fe4ff */
[C---:B------:R-:W-:Y:S01]  /*db60*/  HMMA.16816.F32.BF16 R64, R176.reuse, R174, R64 ;  /* 0x000000aeb040723c */ /* 0x040fe20000041840 */
[----:B------:R1:W-:Y:S03]  /*db70*/  @!P0 LDGSTS.E.BYPASS.LTC128B.128 [R231+0x2100], [R2.64], !P6 ;  /* 0x0210000002e78fae */ /* 0x0003e6000f101d4c */
[----:B------:R-:W-:Y:S04]  /*db80*/  @!P0 IADD3.X R193, R3, UR9, RZ, P1, !PT ;  /* 0x0000000903c18c10 */ /* 0x000fe80008ffe4ff */
[-C--:B----4-:R-:W-:Y:S01]  /*db90*/  HMMA.16816.F32.BF16 R68, R176, R180.reuse, R68 ;  /* 0x000000b4b044723c */ /* 0x090fe20000041844 */
[----:B------:R4:W-:Y:S02]  /*dba0*/  @!P0 LDGSTS.E.BYPASS.LTC128B.128 [R231+0x2900], [R192.64], !P6 ;  /* 0x02900000c0e78fae */ /* 0x0009e4000f101d4c */
[----:B------:R-:W-:Y:S05]  /*dbb0*/  ISETP.GT.AND P0, PT, R230, UR8, PT ;  /* 0x00000008e6007c0c */ /* 0x000fea000bf04270 */
[C---:B------:R-:W-:Y:S01]  /*dbc0*/  HMMA.16816.F32.BF16 R72, R184.reuse, R180, R72 ;  /* 0x000000b4b848723c */ /* 0x040fe20000041848 */
[----:B---3--:R-:W-:Y:S07]  /*dbd0*/  LDSM.16.M88.4 R196, [R218+0x3100] ;  /* 0x00310000dac4783b */ /* 0x008fee0000000200 */
[-C--:B------:R-:W-:Y:S01]  /*dbe0*/  HMMA.16816.F32.BF16 R76, R184, R182.reuse, R76 ;  /* 0x000000b6b84c723c */ /* 0x080fe2000004184c */
[----:B------:R-:W0:Y:S07]  /*dbf0*/  LDGDEPBAR ;  /* 0x00000000000079af */ /* 0x000e2e0000000000 */
[C---:B------:R-:W-:Y:S01]  /*dc00*/  HMMA.16816.F32.BF16 R80, R176.reuse, R182, R80 ;  /* 0x000000b6b050723c */ /* 0x040fe20000041850 */
[----:B------:R-:W-:Y:S07]  /*dc10*/  LDSM.16.M88.4 R200, [R220+0x8100] ;  /* 0x00810000dcc8783b */ /* 0x000fee0000000200 */
[-C--:B--2---:R-:W-:Y:S01]  /*dc20*/  HMMA.16816.F32.BF16 R84, R176, R188.reuse, R84 ;  /* 0x000000bcb054723c */ /* 0x084fe20000041854 */
[----:B----4-:R-:W2:Y:S07]  /*dc30*/  LDSM.16.M88.4 R192, [R220+0x6100] ;  /* 0x00610000dcc0783b */ /* 0x010eae0000000200 */
[C---:B------:R-:W-:Y:S01]  /*dc40*/  HMMA.16816.F32.BF16 R88, R184.reuse, R188, R88 ;  /* 0x000000bcb858723c */ /* 0x040fe20000041858 */
[----:B------:R-:W3:Y:S07]  /*dc50*/  LDSM.16.M88.4 R204, [R218+0x3900] ;  /* 0x00390000dacc783b */ /* 0x000eee0000000200 */
[-C--:B------:R-:W-:Y:S01]  /*dc60*/  HMMA.16816.F32.BF16 R92, R184, R190.reuse, R92 ;  /* 0x000000beb85c723c */ /* 0x080fe2000004185c */
[----:B------:R-:W4:Y:S07]  /*dc70*/  LDSM.16.M88.4 R208, [R218+0x4100] ;  /* 0x00410000dad0783b */ /* 0x000f2e0000000200 */
[----:B------:R-:W-:Y:S01]  /*dc80*/  HMMA.16816.F32.BF16 R96, R176, R190, R96 ;  /* 0x000000beb060723c */ /* 0x000fe20000041860 */
[----:B------:R-:W1:Y:S08]  /*dc90*/  LDSM.16.M88.4 R172, [R218+0x4900] ;  /* 0x00490000daac783b */ /* 0x000e700000000200 */
[----:B------:R-:W1:Y:S01]  /*dca0*/  LDSM.16.M88.4 R176, [R218+0x5100] ;  /* 0x00510000dab0783b */ /* 0x000e620000000200 */
[-C--:B--2---:R-:W-:Y:S07]  /*dcb0*/  HMMA.16816.F32.BF16 R4, R192, R196.reuse, R4 ;  /* 0x000000c4c004723c */ /* 0x084fee0000041804 */
[----:B------:R-:W2:Y:S01]  /*dcc0*/  LDSM.16.M88.4 R180, [R218+0x5900] ;  /* 0x00590000dab4783b */ /* 0x000ea20000000200 */
[C---:B------:R-:W-:Y:S07]  /*dcd0*/  HMMA.16816.F32.BF16 R8, R200.reuse, R196, R8 ;  /* 0x000000c4c808723c */ /* 0x040fee0000041808 */
[----:B------:R-:W-:Y:S01]  /*dce0*/  LDSM.16.M88.4 R184, [R221+0x6100] ;  /* 0x00610000ddb8783b */ /* 0x000fe20000000200 */
[-C--:B------:R-:W-:Y:S07]  /*dcf0*/  HMMA.16816.F32.BF16 R12, R200, R198.reuse, R12 ;  /* 0x000000c6c80c723c */ /* 0x080fee000004180c */
[----:B------:R-:W1:Y:S01]  /*dd00*/  LDSM.16.M88.4 R188, [R217] ;  /* 0x00000000d9bc783b */ /* 0x000e620000000200 */
[C---:B------:R-:W-:Y:S07]  /*dd10*/  HMMA.16816.F32.BF16 R16, R192.reuse, R198, R16 ;  /* 0x000000c6c010723c */ /* 0x040fee0000041810 */
[----:B------:R-:W-:Y:S01]  /*dd20*/  LDSM.16.M88.4 R196, [R217+0x800] ;  /* 0x00080000d9c4783b */ /* 0x000fe20000000200 */
        /* <DEDUP_REMOVED lines=10> */
[-C--:B-1----:R-:W-:Y:S08]  /*ddd0*/  HMMA.16816.F32.BF16 R52, R192, R172.reuse, R52 ;  /* 0x000000acc034723c */ /* 0x082ff00000041834 */
        /* <DEDUP_REMOVED lines=8> */
[----:B------:R-:W3:Y:S07]  /*de60*/  LDSM.16.M88.4 R176, [R217+0x2000] ;  /* 0x00200000d9b0783b */ /* 0x000eee0000000200 */
[-C--:B--2---:R-:W-:Y:S08]  /*de70*/  HMMA.16816.F32.BF16 R84, R192, R180.reuse, R84 ;  /* 0x000000b4c054723c */ /* 0x084ff00000041854 */
[C---:B------:R-:W-:Y:S08]  /*de80*/  HMMA.16816.F32.BF16 R88, R200.reuse, R180, R88 ;  /* 0x000000b4c858723c */ /* 0x040ff00000041858 */
[-C--:B------:R-:W-:Y:S08]  /*de90*/  HMMA.16816.F32.BF16 R92, R200, R182.reuse, R92 ;  /* 0x000000b6c85c723c */ /* 0x080ff0000004185c */
[----:B------:R-:W-:Y:S01]  /*dea0*/  HMMA.16816.F32.BF16 R96, R192, R182, R96 ;  /* 0x000000b6c060723c */ /* 0x000fe20000041860 */
[----:B------:R-:W2:Y:S01]  /*deb0*/  LDSM.16.M88.4 R180, [R217+0x2800] ;  /* 0x00280000d9b4783b */ /* 0x000ea20000000200 */
[----:B------:R-:W-:Y:S06]  /*dec0*/  DEPBAR.LE SB0, 0x0 ;  /* 0x000080000000791a */ /* 0x000fec0000000000 */
[-C--:B------:R-:W-:Y:S01]  /*ded0*/  HMMA.16816.F32.BF16 R4, R184, R188.reuse, R4 ;  /* 0x000000bcb804723c */ /* 0x080fe20000041804 */
[----:B------:R-:W-:Y:S07]  /*dee0*/  BAR.SYNC.DEFER_BLOCKING 0x0 ;  /* 0x0000000000007b1d */ /* 0x000fee0000010000 */
[C---:B-1----:R-:W-:Y:S08]  /*def0*/  HMMA.16816.F32.BF16 R8, R172.reuse, R188, R8 ;  /* 0x000000bcac08723c */ /* 0x042ff00000041808 */
[-C--:B------:R-:W-:Y:S08]  /*df00*/  HMMA.16816.F32.BF16 R12, R172, R190.reuse, R12 ;  /* 0x000000beac0c723c */ /* 0x080ff0000004180c */
[C---:B------:R-:W-:Y:S04]  /*df10*/  HMMA.16816.F32.BF16 R16, R184.reuse, R190, R16 ;  /* 0x000000beb810723c */ /* 0x040fe80000041810 */
[----:B------:R-:W-:Y:S02]  /*df20*/  FMNMX.FTZ R2, R4, R0, !PT ;  /* 0x0000000004027209 */ /* 0x000fe40007810000 */
[----:B------:R-:W-:Y:S02]  /*df30*/  FMNMX.FTZ R3, R6, R131, !PT ;  /* 0x0000008306037209 */ /* 0x000fe40007810000 */
[-C--:B------:R-:W-:Y:S04]  /*df40*/  HMMA.16816.F32.BF16 R20, R184, R196.reuse, R20 ;  /* 0x000000c4b814723c */ /* 0x080fe80000041814 */
[----:B------:R-:W-:Y:S02]  /*df50*/  FMNMX.FTZ R2, R5, R2, !PT ;  /* 0x0000000205027209 */ /* 0x000fe40007810000 */
[----:B------:R-:W-:Y:S02]  /*df60*/  FMNMX.FTZ R3, R7, R3, !PT ;  /* 0x0000000307037209 */ /* 0x000fe40007810000 */
[C---:B------:R-:W-:Y:S04]  /*df70*/  HMMA.16816.F32.BF16 R24, R172.reuse, R196, R24 ;  /* 0x000000c4ac18723c */ /* 0x040fe80000041818 */
[----:B------:R-:W-:Y:S04]  /*df80*/  FMNMX.FTZ R128, R8, R134, !PT ;  /* 0x0000008608807209 */ /* 0x000fe80007810000 */
        /* <DEDUP_REMOVED lines=106> */
[----:B------:R-:W-:Y:S01]  /*e630*/  FMUL.FTZ R180, R130, c[0x0][0x2d0] ;  /* 0x0000b40082b47a20 */ /* 0x000fe20000410000 */
[----:B--2---:R-:W-:Y:S03]  /*e640*/  FMNMX.FTZ R3, R3, R129, !PT ;  /* 0x0000008103037209 */ /* 0x004fe60007810000 */
[--C-:B------:R-:W-:Y:S01]  /*e650*/  FFMA.FTZ R52, R52, c[0x0][0x2d0], -R180.reuse ;  /* 0x0000b40034347a23 */ /* 0x100fe200000108b4 */
[----:B------:R-:W-:Y:S01]  /*e660*/  FMNMX.FTZ R128, R58, R128, !PT ;  /* 0x000000803a807209 */ /* 0x000fe20007810000 */
[--C-:B------:R-:W-:Y:S02]  /*e670*/  FFMA.FTZ R53, R53, c[0x0][0x2d0], -R180.reuse ;  /* 0x0000b40035357a23 */ /* 0x100fe400000108b4 */
[----:B------:R-:W-:Y:S01]  /*e680*/  MUFU.EX2 R194, R52 ;  /* 0x0000003400c27308 */ /* 0x000fe20000000800 */
[----:B------:R-:W-:Y:S01]  /*e690*/  FMNMX.FTZ R128, R59, R128, !PT ;  /* 0x000000803b807209 */ /* 0x000fe20007810000 */
        /* <DEDUP_REMOVED lines=8> */
[----:B------:R-:W-:Y:S02]  /*e720*/  FMUL.FTZ R181, R129, c[0x0][0x2d0] ;  /* 0x0000b40081b57a20 */ /* 0x000fe40000410000 */
[----:B------:R-:W-:Y:S01]  /*e730*/  FMNMX.FTZ R128, R74, R128, !PT ;  /* 0x000000804a807209 */ /* 0x000fe20007810000 */
[--C-:B------:R-:W-:Y:S02]  /*e740*/  FFMA.FTZ R16, R16, c[0x0][0x2d0], -R180.reuse ;  /* 0x0000b40010107a23 */ /* 0x100fe400000108b4 */
[--C-:B------:R-:W-:Y:S01]  /*e750*/  FFMA.FTZ R54, R54, c[0x0][0x2d0], -R181.reuse ;  /* 0x0000b40036367a23 */ /* 0x100fe200000108b5 */
[----:B------:R-:W-:Y:S01]  /*e760*/  FMNMX.FTZ R128, R75, R128, !PT ;  /* 0x000000804b807209 */ /* 0x000fe20007810000 */
[--C-:B------:R-:W-:Y:S02]  /*e770*/  FFMA.FTZ R55, R55, c[0x0][0x2d0], -R181.reuse ;  /* 0x0000b40037377a23 */ /* 0x100fe400000108b5 */
[----:B------:R3:W-:Y:S01]  /*e780*/  MUFU.EX2 R246, R16 ;  /* 0x0000001000f67308 */ /* 0x0007e20000000800 */
[----:B------:R-:W-:Y:S01]  /*e790*/  FMNMX.FTZ R128, R78, R128, !PT ;  /* 0x000000804e807209 */ /* 0x000fe20007810000 */
[--C-:B------:R-:W-:Y:S02]  /*e7a0*/  FFMA.FTZ R6, R6, c[0x0][0x2d0], -R181.reuse ;  /* 0x0000b40006067a23 */ /* 0x100fe400000108b5 */
[--C-:B------:R-:W-:Y:S01]  /*e7b0*/  FFMA.FTZ R66, R66, c[0x0][0x2d0], -R181.reuse ;  /* 0x0000b40042427a23 */ /* 0x100fe200000108b5 */
[----:B------:R-:W-:Y:S01]  /*e7c0*/  FMNMX.FTZ R128, R79, R128, !PT ;  /* 0x000000804f807209 */ /* 0x000fe20007810000 */
[----:B------:R-:W-:Y:S02]  /*e7d0*/  FFMA.FTZ R67, R67, c[0x0][0x2d0], -R181 ;  /* 0x0000b40043437a23 */ /* 0x000fe400000108b5 */
[--C-:B------:R-:W-:Y:S01]  /*e7e0*/  FFMA.FTZ R17, R17, c[0x0][0x2d0], -R180.reuse ;  /* 0x0000b40011117a23 */ /* 0x100fe200000108b4 */
[----:B------:R-:W-:Y:S01]  /*e7f0*/  FMNMX.FTZ R128, R90, R128, !PT ;  /* 0x000000805a807209 */ /* 0x000fe20007810000 */
[----:B------:R4:W-:Y:S01]  /*e800*/  MUFU.EX2 R240, R6 ;  /* 0x0000000600f07308 */ /* 0x0009e20000000800 */
[--C-:B------:R-:W-:Y:S02]  /*e810*/  FFMA.FTZ R4, R4, c[0x0][0x2d0], -R180.reuse ;  /* 0x0000b40004047a23 */ /* 0x100fe400000108b4 */
[----:B------:R-:W-:Y:S01]  /*e820*/  FMNMX.FTZ R0, R91, R128, !PT ;  /* 0x000000805b007209 */ /* 0x000fe20007810000 */
[----:B--2---:R-:W-:Y:S01]  /*e830*/  FADD.FTZ R2, -R129, R131 ;  /* 0x0000008381027221 */ /* 0x004fe20000010100 */
[----:B-1----:R-:W-:Y:S01]  /*e840*/  FMNMX.FTZ R128, R3, R172, !PT ;  /* 0x000000ac03807209 */ /* 0x002fe20007810000 */
[--C-:B------:R-:W-:Y:S01]  /*e850*/  FFMA.FTZ R5, R5, c[0x0][0x2d0], -R180.reuse ;  /* 0x0000b40005057a23 */ /* 0x100fe200000108b4 */
[----:B------:R-:W-:Y:S01]  /*e860*/  FMNMX.FTZ R0, R94, R0, !PT ;  /* 0x000000005e007209 */ /* 0x000fe20007810000 */
[----:B------:R-:W-:Y:S02]  /*e870*/  FMUL.FTZ R2, R2, c[0x0][0x2d0] ;  /* 0x0000b40002027a20 */ /* 0x000fe40000410000 */
[----:B------:R-:W-:Y:S01]  /*e880*/  MUFU.EX2 R242, R4 ;  /* 0x0000000400f27308 */ /* 0x000fe20000000800 */
[--C-:B------:R-:W-:Y:S01]  /*e890*/  FFMA.FTZ R18, R18, c[0x0][0x2d0], -R181.reuse ;  /* 0x0000b40012127a23 */ /* 0x100fe200000108b5 */
[----:B------:R-:W-:Y:S01]  /*e8a0*/  FMNMX.FTZ R0, R95, R0, !PT ;  /* 0x000000005f007209 */ /* 0x000fe20007810000 */
[----:B------:R-:W-:Y:S02]  /*e8b0*/  FFMA.FTZ R19, R19, c[0x0][0x2d0], -R181 ;  /* 0x0000b40013137a23 */ /* 0x000fe400000108b5 */
[----:B---3--:R-:W-:Y:S02]  /*e8c0*/  FMUL.FTZ R16, R133, R148 ;  /* 0x0000009485107220 */ /* 0x008fe40000410000 */
[--C-:B------:R-:W-:Y:S01]  /*e8d0*/  FFMA.FTZ R20, R20, c[0x0][0x2d0], -R180.reuse ;  /* 0x0000b40014147a23 */ /* 0x100fe200000108b4 */
[----:B------:R-:W1:Y:S01]  /*e8e0*/  SHFL.BFLY PT, R3, R0, 0x2, 0x1f ;  /* 0x0c401f0000037f89 */ /* 0x000e6200000e0000 */
[--C-:B------:R-:W-:Y:S01]  /*e8f0*/  FFMA.FTZ R21, R21, c[0x0][0x2d0], -R180.reuse ;  /* 0x0000b40015157a23 */ /* 0x100fe200000108b4 */
[----:B------:R2:W3:Y:S01]  /*e900*/  MUFU.EX2 R132, R2 ;  /* 0x0000000200847308 */ /* 0x0004e20000000800 */
[C---:B------:R-:W-:Y:S02]  /*e910*/  FMUL.FTZ R112, R133.reuse, R112 ;  /* 0x0000007085707220 */ /* 0x040fe40000410000 */
[C---:B------:R-:W-:Y:S01]  /*e920*/  FMUL.FTZ R113, R133.reuse, R113 ;  /* 0x0000007185717220 */ /* 0x040fe20000410000 */
[----:B----4-:R-:W-:Y:S01]  /*e930*/  @P0 SHF.R.S32.HI R6, RZ, 0x1f, R229 ;  /* 0x0000001fff060819 */ /* 0x010fe200000114e5 */
[C---:B------:R-:W-:Y:S02]  /*e940*/  FMUL.FTZ R116, R133.reuse, R116 ;  /* 0x0000007485747220 */ /* 0x040fe40000410000 */
[----:B------:R-:W-:Y:S02]  /*e950*/  FMUL.FTZ R117, R133, R117 ;  /* 0x0000007585757220 */ /* 0x000fe40000410000 */
[--C-:B------:R-:W-:Y:S01]  /*e960*/  FFMA.FTZ R23, R23, c[0x0][0x2d0], -R181.reuse ;  /* 0x0000b40017177a23 */ /* 0x100fe200000108b5 */
[----:B------:R4:W-:Y:S01]  /*e970*/  MUFU.EX2 R247, R5 ;  /* 0x0000000500f77308 */ /* 0x0009e20000000800 */
[--C-:B------:R-:W-:Y:S02]  /*e980*/  FFMA.FTZ R7, R7, c[0x0][0x2d0], -R181.reuse ;  /* 0x0000b40007077a23 */ /* 0x100fe400000108b5 */
[--C-:B------:R-:W-:Y:S02]  /*e990*/  FFMA.FTZ R32, R32, c[0x0][0x2d0], -R180.reuse ;  /* 0x0000b40020207a23 */ /* 0x100fe400000108b4 */
[----:B------:R-:W-:Y:S02]  /*e9a0*/  FFMA.FTZ R33, R33, c[0x0][0x2d0], -R180 ;  /* 0x0000b40021217a23 */ /* 0x000fe400000108b4 */
[--C-:B------:R-:W-:Y:S02]  /*e9b0*/  FFMA.FTZ R34, R34, c[0x0][0x2d0], -R181.reuse ;  /* 0x0000b40022227a23 */ /* 0x100fe400000108b5 */
[----:B------:R-:W-:Y:S01]  /*e9c0*/  FFMA.FTZ R35, R35, c[0x0][0x2d0], -R181 ;  /* 0x0000b40023237a23 */ /* 0x000fe200000108b5 */
[----:B------:R4:W-:Y:S01]  /*e9d0*/  MUFU.EX2 R243, R7 ;  /* 0x0000000700f37308 */ /* 0x0009e20000000800 */
[----:B------:R-:W-:Y:S01]  /*e9e0*/  @P0 IMAD R6, R6, c[0x0][0x1e0], RZ ;  /* 0x0000780006060a24 */ /* 0x000fe200078e02ff */
[----:B-1----:R-:W-:Y:S01]  /*e9f0*/  FMNMX.FTZ R0, R0, R3, !PT ;  /* 0x0000000300007209 */ /* 0x002fe20007810000 */
[----:B------:R-:W-:Y:S02]  /*ea00*/  FMUL.FTZ R100, R133, R100 ;  /* 0x0000006485647220 */ /* 0x000fe40000410000 */
[----:B--2---:R-:W-:Y:S02]  /*ea10*/  FADD.FTZ R2, -R128, R134 ;  /* 0x0000008680027221 */ /* 0x004fe40000010100 */
[C---:B------:R-:W-:Y:S02]  /*ea20*/  @P0 IMAD R6, R229.reuse, c[0x0][0x1e4], R6 ;  /* 0x00007900e5060a24 */ /* 0x040fe400078e0206 */
[----:B------:R-:W-:Y:S01]  /*ea30*/  FMUL.FTZ R2, R2, c[0x0][0x2d0] ;  /* 0x0000b40002027a20 */ /* 0x000fe20000410000 */
[----:B------:R1:W-:Y:S01]  /*ea40*/  MUFU.EX2 R248, R17 ;  /* 0x0000001100f87308 */ /* 0x0003e20000000800 */
[C---:B---3--:R-:W-:Y:S02]  /*ea50*/  FMUL.FTZ R114, R132.reuse, R114 ;  /* 0x0000007284727220 */ /* 0x048fe40000410000 */
[C---:B------:R-:W-:Y:S02]  /*ea60*/  FMUL.FTZ R115, R132.reuse, R115 ;  /* 0x0000007384737220 */ /* 0x040fe40000410000 */
[----:B----4-:R-:W-:Y:S04]  /*ea70*/  @P0 IMAD.WIDE.U32 R4, R229, c[0x0][0x1e0], RZ ;  /* 0x00007800e5040a25 */ /* 0x010fe800078e00ff */
[C---:B------:R-:W-:Y:S01]  /*ea80*/  FMUL.FTZ R118, R132.reuse, R118 ;  /* 0x0000007684767220 */ /* 0x040fe20000410000 */
[----:B------:R2:W3:Y:S01]  /*ea90*/  MUFU.EX2 R131, R2 ;  /* 0x0000000200837308 */ /* 0x0004e20000000800 */
[----:B------:R-:W-:Y:S01]  /*eaa0*/  @P0 IADD3 R5, R5, R6, RZ ;  /* 0x0000000605050210 */ /* 0x000fe20007ffe0ff */
[C---:B------:R-:W-:Y:S01]  /*eab0*/  FMUL.FTZ R119, R132.reuse, R119 ;  /* 0x0000007784777220 */ /* 0x040fe20000410000 */
[----:B------:R-:W-:Y:S01]  /*eac0*/  @P0 MOV R6, R232 ;  /* 0x000000e800060202 */ /* 0x000fe20000000f00 */
[----:B------:R-:W-:Y:S01]  /*ead0*/  FMUL.FTZ R101, R133, R101 ;  /* 0x0000006585657220 */ /* 0x000fe20000410000 */
[----:B------:R-:W-:Y:S01]  /*eae0*/  @P0 MOV R7, R235 ;  /* 0x000000eb00070202 */ /* 0x000fe20000000f00 */
[----:B------:R-:W-:Y:S02]  /*eaf0*/  @P0 IMAD R5, R5, 0x60, RZ ;  /* 0x0000006005050824 */ /* 0x000fe400078e02ff */
[----:B------:R-:W-:Y:S02]  /*eb00*/  FMUL.FTZ R102, R132, R102 ;  /* 0x0000006684667220 */ /* 0x000fe40000410000 */
[----:B------:R4:W-:Y:S01]  /*eb10*/  MUFU.EX2 R245, R18 ;  /* 0x0000001200f57308 */ /* 0x0009e20000000800 */
[----:B------:R-:W-:Y:S04]  /*eb20*/  @P0 IMAD.WIDE.U32 R6, R4, 0x60, R6 ;  /* 0x0000006004060825 */ /* 0x000fe800078e0006 */
[----:B-1----:R-:W-:Y:S01]  /*eb30*/  FMUL.FTZ R17, R133, R149 ;  /* 0x0000009585117220 */ /* 0x002fe20000410000 */
[----:B------:R-:W-:Y:S01]  /*eb40*/  @P0 LEA R4, P1, R6, c[0x0][0x1c8], 0x1 ;  /* 0x0000720006040a11 */ /* 0x000fe200078208ff */
[----:B------:R-:W-:Y:S01]  /*eb50*/  FMUL.FTZ R103, R132, R103 ;  /* 0x0000006784677220 */ /* 0x000fe20000410000 */
[----:B------:R-:W-:Y:S01]  /*eb60*/  @P0 IADD3 R5, R7, R5, RZ ;  /* 0x0000000507050210 */ /* 0x000fe20007ffe0ff */
[--C-:B------:R-:W-:Y:S01]  /*eb70*/  FFMA.FTZ R36, R36, c[0x0][0x2d0], -R180.reuse ;  /* 0x0000b40024247a23 */ /* 0x100fe200000108b4 */
[----:B------:R1:W-:Y:S01]  /*eb80*/  MUFU.EX2 R244, R19 ;  /* 0x0000001300f47308 */ /* 0x0003e20000000800 */
[--C-:B------:R-:W-:Y:S01]  /*eb90*/  FFMA.FTZ R37, R37, c[0x0][0x2d0], -R180.reuse ;  /* 0x0000b40025257a23 */ /* 0x100fe200000108b4 */
[----:B------:R-:W-:Y:S01]  /*eba0*/  @P0 LEA.HI.X R5, R6, c[0x0][0x1cc], R5, 0x1, P1 ;  /* 0x0000730006050a11 */ /* 0x000fe200008f0c05 */
[--C-:B------:R-:W-:Y:S01]  /*ebb0*/  FFMA.FTZ R38, R38, c[0x0][0x2d0], -R181.reuse ;  /* 0x0000b40026267a23 */ /* 0x100fe200000108b5 */
[----:B--2---:R-:W2:Y:S01]  /*ebc0*/  SHFL.BFLY PT, R2, R0, 0x1, 0x1f ;  /* 0x0c201f0000027f89 */ /* 0x004ea200000e0000 */
[C---:B---3--:R-:W-:Y:S02]  /*ebd0*/  FMUL.FTZ R104, R131.reuse, R104 ;  /* 0x0000006883687220 */ /* 0x048fe40000410000 */
[C---:B------:R-:W-:Y:S02]  /*ebe0*/  FMUL.FTZ R105, R131.reuse, R105 ;  /* 0x0000006983697220 */ /* 0x040fe40000410000 */
[C---:B------:R-:W-:Y:S01]  /*ebf0*/  FMUL.FTZ R108, R131.reuse, R108 ;  /* 0x0000006c836c7220 */ /* 0x040fe20000410000 */
[----:B------:R3:W-:Y:S01]  /*ec00*/  MUFU.EX2 R236, R20 ;  /* 0x0000001400ec7308 */ /* 0x0007e20000000800 */
[C---:B------:R-:W-:Y:S01]  /*ec10*/  FMUL.FTZ R109, R131.reuse, R109 ;  /* 0x0000006d836d7220 */ /* 0x040fe20000410000 */
[----:B------:R3:W-:Y:S01]  /*ec20*/  @P0 LDGSTS.E.BYPASS.LTC128B.128 [R231+0x3100], [R4.64], !P6 ;  /* 0x0310000004e70fae */ /* 0x0007e2000f101d4c */
[C---:B------:R-:W-:Y:S02]  /*ec30*/  FMUL.FTZ R120, R131.reuse, R120 ;  /* 0x0000007883787220 */ /* 0x040fe40000410000 */
[C---:B----4-:R-:W-:Y:S02]  /*ec40*/  FMUL.FTZ R18, R132.reuse, R150 ;  /* 0x0000009684127220 */ /* 0x050fe40000410000 */
[C---:B------:R-:W-:Y:S02]  /*ec50*/  FMUL.FTZ R121, R131.reuse, R121 ;  /* 0x0000007983797220 */ /* 0x040fe40000410000 */
[C---:B------:R-:W-:Y:S01]  /*ec60*/  FMUL.FTZ R124, R131.reuse, R124 ;  /* 0x0000007c837c7220 */ /* 0x040fe20000410000 */
[----:B------:R4:W-:Y:S01]  /*ec70*/  MUFU.EX2 R235, R21 ;  /* 0x0000001500eb7308 */ /* 0x0009e20000000800 */
[----:B------:R-:W-:Y:S02]  /*ec80*/  FMUL.FTZ R125, R131, R125 ;  /* 0x0000007d837d7220 */ /* 0x000fe40000410000 */
[--C-:B------:R-:W-:Y:S02]  /*ec90*/  FFMA.FTZ R39, R39, c[0x0][0x2d0], -R181.reuse ;  /* 0x0000b40027277a23 */ /* 0x100fe400000108b5 */
[----:B-1----:R-:W-:Y:S02]  /*eca0*/  FMUL.FTZ R19, R132, R151 ;  /* 0x0000009784137220 */ /* 0x002fe40000410000 */
[--C-:B------:R-:W-:Y:S01]  /*ecb0*/  FFMA.FTZ R48, R48, c[0x0][0x2d0], -R180.reuse ;  /* 0x0000b40030307a23 */ /* 0x100fe200000108b4 */
[----:B--2---:R-:W-:Y:S01]  /*ecc0*/  FMNMX.FTZ R3, R0, R2, !PT ;  /* 0x0000000200037209 */ /* 0x004fe20007810000 */
[----:B------:R-:W-:Y:S01]  /*ecd0*/  FFMA.FTZ R49, R49, c[0x0][0x2d0], -R180 ;  /* 0x0000b40031317a23 */ /* 0x000fe200000108b4 */
[----:B------:R-:W-:Y:S01]  /*ece0*/  MUFU.EX2 R210, R23 ;  /* 0x0000001700d27308 */ /* 0x000fe20000000800 */
[----:B------:R-:W-:Y:S02]  /*ecf0*/  FFMA.FTZ R50, R50, c[0x0][0x2d0], -R181 ;  /* 0x0000b40032327a23 */ /* 0x000fe400000108b5 */
[C---:B------:R-:W-:Y:S02]  /*ed00*/  FADD.FTZ R0, -R3.reuse, R135 ;  /* 0x0000008703007221 */ /* 0x040fe40000010100 */
[----:B------:R-:W-:Y:S02]  /*ed10*/  FMUL.FTZ R135, R128, c[0x0][0x2d0] ;  /* 0x0000b40080877a20 */ /* 0x000fe40000410000 */
[----:B------:R-:W-:Y:S02]  /*ed20*/  FMUL.FTZ R2, R3, c[0x0][0x2d0] ;  /* 0x0000b40003027a20 */ /* 0x000fe40000410000 */
[--C-:B------:R-:W-:Y:S01]  /*ed30*/  FFMA.FTZ R13, R13, c[0x0][0x2d0], -R135.reuse ;  /* 0x0000b4000d0d7a23 */ /* 0x100fe20000010887 */
[----:B------:R-:W-:Y:S01]  /*ed40*/  MUFU.EX2 R234, R32 ;  /* 0x0000002000ea7308 */ /* 0x000fe20000000800 */
[C---:B---3--:R-:W-:Y:S02]  /*ed50*/  FMUL.FTZ R20, R133.reuse, R152 ;  /* 0x0000009885147220 */ /* 0x048fe40000410000 */
[----:B------:R-:W2:Y:S01]  /*ed60*/  LDL.LU R152, [R1+0xc] ;  /* 0x00000c0001987983 */ /* 0x000ea20000300800 */
[----:B----4-:R-:W-:Y:S02]  /*ed70*/  FMUL.FTZ R21, R133, R153 ;  /* 0x0000009985157220 */ /* 0x010fe40000410000 */
[--C-:B------:R-:W-:Y:S01]  /*ed80*/  FFMA.FTZ R44, R44, c[0x0][0x2d0], -R135.reuse ;  /* 0x0000b4002c2c7a23 */ /* 0x100fe20000010887 */
[----:B------:R-:W3:Y:S01]  /*ed90*/  LDL.LU R153, [R1+0x8] ;  /* 0x0000080001997983 */ /* 0x000ee20000300800 */
[--C-:B------:R-:W-:Y:S02]  /*eda0*/  FFMA.FTZ R45, R45, c[0x0][0x2d0], -R135.reuse ;  /* 0x0000b4002d2d7a23 */ /* 0x100fe40000010887 */
        /* <DEDUP_REMOVED lines=15> */
[----:B-1----:R-:W-:Y:S01]  /*eea0*/  @P0 SHF.L.U32 R13, R249, 0x5, RZ ;  /* 0x00000005f90d0819 */ /* 0x002fe200000006ff */
[--C-:B------:R-:W-:Y:S02]  /*eeb0*/  FFMA.FTZ R9, R9, c[0x0][0x2d0], -R135.reuse ;  /* 0x0000b40009097a23 */ /* 0x100fe40000010887 */
[----:B------:R-:W-:Y:S02]  /*eec0*/  FMUL.FTZ R32, R131, R156 ;  /* 0x0000009c83207220 */ /* 0x000fe40000410000 */
[--C-:B------:R-:W-:Y:S01]  /*eed0*/  FFMA.FTZ R60, R60, c[0x0][0x2d0], -R135.reuse ;  /* 0x0000b4003c3c7a23 */ /* 0x100fe20000010887 */
[----:B------:R1:W-:Y:S01]  /*eee0*/  MUFU.EX2 R186, R11 ;  /* 0x0000000b00ba7308 */ /* 0x0003e20000000800 */
[--C-:B------:R-:W-:Y:S02]  /*eef0*/  FFMA.FTZ R61, R61, c[0x0][0x2d0], -R135.reuse ;  /* 0x0000b4003d3d7a23 */ /* 0x100fe40000010887 */
[----:B------:R-:W-:Y:S01]  /*ef00*/  FMUL.FTZ R0, R0, c[0x0][0x2d0] ;  /* 0x0000b40000007a20 */ /* 0x000fe20000410000 */
[----:B----4-:R-:W-:Y:S01]  /*ef10*/  @P0 IADD3 R10, P2, R4, R13, RZ ;  /* 0x0000000d040a0210 */ /* 0x010fe20007f5e0ff */
[--C-:B------:R-:W-:Y:S02]  /*ef20*/  FFMA.FTZ R28, R28, c[0x0][0x2d0], -R135.reuse ;  /* 0x0000b4001c1c7a23 */ /* 0x100fe40000010887 */
[--C-:B------:R-:W-:Y:S02]  /*ef30*/  FFMA.FTZ R24, R24, c[0x0][0x2d0], -R135.reuse ;  /* 0x0000b40018187a23 */ /* 0x100fe40000010887 */
[--C-:B------:R-:W-:Y:S01]  /*ef40*/  FFMA.FTZ R25, R25, c[0x0][0x2d0], -R135.reuse ;  /* 0x0000b40019197a23 */ /* 0x100fe20000010887 */
[----:B------:R-:W4:Y:S01]  /*ef50*/  MUFU.EX2 R0, R0 ;  /* 0x0000000000007308 */ /* 0x000f220000000800 */
[----:B------:R-:W-:Y:S02]  /*ef60*/  FFMA.FTZ R26, R26, c[0x0][0x2d0], -R2 ;  /* 0x0000b4001a1a7a23 */ /* 0x000fe40000010802 */
[----:B------:R-:W-:Y:S01]  /*ef70*/  FMUL.FTZ R23, R132, R155 ;  /* 0x0000009b84177220 */ /* 0x000fe20000410000 */
[----:B------:R-:W-:Y:S01]  /*ef80*/  @P0 SHF.L.U64.HI R12, R249, 0x5, R250 ;  /* 0x00000005f90c0819 */ /* 0x000fe200000102fa */
[--C-:B------:R-:W-:Y:S02]  /*ef90*/  FFMA.FTZ R29, R29, c[0x0][0x2d0], -R135.reuse ;  /* 0x0000b4001d1d7a23 */ /* 0x100fe40000010887 */
[--C-:B------:R-:W-:Y:S02]  /*efa0*/  FFMA.FTZ R30, R30, c[0x0][0x2d0], -R2.reuse ;  /* 0x0000b4001e1e7a23 */ /* 0x100fe40000010802 */
[--C-:B------:R-:W-:Y:S01]  /*efb0*/  FFMA.FTZ R134, R31, c[0x0][0x2d0], -R2.reuse ;  /* 0x0000b4001f867a23 */ /* 0x100fe20000010802 */
[----:B------:R4:W-:Y:S01]  /*efc0*/  MUFU.EX2 R237, R8 ;  /* 0x0000000800ed7308 */ /* 0x0009e20000000800 */
[----:B------:R-:W-:Y:S02]  /*efd0*/  FMUL.FTZ R31, R132, R167 ;  /* 0x000000a7841f7220 */ /* 0x000fe40000410000 */
[--C-:B------:R-:W-:Y:S01]  /*efe0*/  FFMA.FTZ R40, R40, c[0x0][0x2d0], -R135.reuse ;  /* 0x0000b40028287a23 */ /* 0x100fe20000010887 */
[----:B-1----:R-:W-:Y:S01]  /*eff0*/  @P0 IADD3.X R11, R5, R12, RZ, P2, !PT ;  /* 0x0000000c050b0210 */ /* 0x002fe200017fe4ff */
[----:B------:R-:W-:Y:S02]  /*f000*/  FFMA.FTZ R41, R41, c[0x0][0x2d0], -R135 ;  /* 0x0000b40029297a23 */ /* 0x000fe40000010887 */
[--C-:B------:R-:W-:Y:S02]  /*f010*/  FFMA.FTZ R42, R42, c[0x0][0x2d0], -R2.reuse ;  /* 0x0000b4002a2a7a23 */ /* 0x100fe40000010802 */
[----:B------:R1:W-:Y:S01]  /*f020*/  @P0 LDGSTS.E.BYPASS.LTC128B.128 [R231+0x3900], [R10.64], !P6 ;  /* 0x039000000ae70fae */ /* 0x0003e2000f101d4c */
[----:B------:R1:W-:Y:S01]  /*f030*/  MUFU.EX2 R185, R14 ;  /* 0x0000000e00b97308 */ /* 0x0003e20000000800 */
[----:B------:R-:W-:Y:S02]  /*f040*/  FFMA.FTZ R43, R43, c[0x0][0x2d0], -R2 ;  /* 0x0000b4002b2b7a23 */ /* 0x000fe40000010802 */
[----:B------:R-:W-:Y:S02]  /*f050*/  FFMA.FTZ R97, R97, c[0x0][0x2d0], -R180 ;  /* 0x0000b40061617a23 */ /* 0x000fe400000108b4 */
[C---:B----4-:R-:W-:Y:S02]  /*f060*/  FMUL.FTZ R106, R0.reuse, R106 ;  /* 0x0000006a006a7220 */ /* 0x050fe40000410000 */
[C---:B------:R-:W-:Y:S02]  /*f070*/  FMUL.FTZ R107, R0.reuse, R107 ;  /* 0x0000006b006b7220 */ /* 0x040fe40000410000 */
[----:B------:R-:W-:Y:S01]  /*f080*/  FMUL.FTZ R110, R0, R110 ;  /* 0x0000006e006e7220 */ /* 0x000fe20000410000 */
[----:B------:R4:W4:Y:S01]  /*f090*/  MUFU.EX2 R238, R9 ;  /* 0x0000000900ee7308 */ /* 0x0009220000000800 */
[--C-:B------:R-:W-:Y:S02]  /*f0a0*/  FFMA.FTZ R22, R22, c[0x0][0x2d0], -R181.reuse ;  /* 0x0000b40016167a23 */ /* 0x100fe400000108b5 */
[----:B------:R-:W-:Y:S01]  /*f0b0*/  FMUL.FTZ R111, R0, R111 ;  /* 0x0000006f006f7220 */ /* 0x000fe20000410000 */
[----:B------:R-:W-:Y:S01]  /*f0c0*/  @P0 IADD3 R8, P1, R10, R13, RZ ;  /* 0x0000000d0a080210 */ /* 0x000fe20007f3e0ff */
[C---:B------:R-:W-:Y:S02]  /*f0d0*/  FMUL.FTZ R122, R0.reuse, R122 ;  /* 0x0000007a007a7220 */ /* 0x040fe40000410000 */
[----:B------:R-:W-:Y:S01]  /*f0e0*/  FMUL.FTZ R123, R0, R123 ;  /* 0x0000007b007b7220 */ /* 0x000fe20000410000 */
[----:B------:R-:W-:Y:S01]  /*f0f0*/  @P0 IADD3 R6, P3, R8, R13, RZ ;  /* 0x0000000d08060210 */ /* 0x000fe20007f7e0ff */
[C---:B------:R-:W-:Y:S01]  /*f100*/  FMUL.FTZ R126, R0.reuse, R126 ;  /* 0x0000007e007e7220 */ /* 0x040fe20000410000 */
[----:B------:R4:W4:Y:S01]  /*f110*/  MUFU.EX2 R183, R15 ;  /* 0x0000000f00b77308 */ /* 0x0009220000000800 */
[----:B------:R-:W-:Y:S01]  /*f120*/  FMUL.FTZ R127, R0, R127 ;  /* 0x0000007f007f7220 */ /* 0x000fe20000410000 */
[-C--:B------:R-:W-:Y:S01]  /*f130*/  @P0 IADD3 R4, P2, R6, R13.reuse, RZ ;  /* 0x0000000d06040210 */ /* 0x080fe20007f5e0ff */
[----:B------:R-:W-:Y:S02]  /*f140*/  FFMA.FTZ R99, R99, c[0x0][0x2d0], -R181 ;  /* 0x0000b40063637a23 */ /* 0x000fe400000108b5 */
[----:B-1----:R-:W-:Y:S02]  /*f150*/  FMUL.FTZ R14, R0, R146 ;  /* 0x00000092000e7220 */ /* 0x002fe40000410000 */
[----:B------:R-:W-:Y:S02]  /*f160*/  FFMA.FTZ R93, R93, c[0x0][0x2d0], -R135 ;  /* 0x0000b4005d5d7a23 */ /* 0x000fe40000010887 */
[--C-:B------:R-:W-:Y:S01]  /*f170*/  FFMA.FTZ R62, R62, c[0x0][0x2d0], -R2.reuse ;  /* 0x0000b4003e3e7a23 */ /* 0x100fe20000010802 */
[----:B------:R1:W-:Y:S01]  /*f180*/  MUFU.EX2 R209, R22 ;  /* 0x0000001600d17308 */ /* 0x0003e20000000800 */
[----:B------:R-:W-:Y:S02]  /*f190*/  FFMA.FTZ R63, R63, c[0x0][0x2d0], -R2 ;  /* 0x0000b4003f3f7a23 */ /* 0x000fe40000010802 */
[--C-:B------:R-:W-:Y:S01]  /*f1a0*/  FFMA.FTZ R68, R68, c[0x0][0x2d0], -R180.reuse ;  /* 0x0000b40044447a23 */ /* 0x100fe200000108b4 */
[-C--:B----4-:R-:W-:Y:S01]  /*f1b0*/  @P0 IADD3.X R9, R11, R12.reuse, RZ, P1, !PT ;  /* 0x0000000c0b090210 */ /* 0x090fe20000ffe4ff */
[--C-:B------:R-:W-:Y:S01]  /*f1c0*/  FFMA.FTZ R69, R69, c[0x0][0x2d0], -R180.reuse ;  /* 0x0000b40045457a23 */ /* 0x100fe200000108b4 */
[----:B------:R-:W-:Y:S01]  /*f1d0*/  @P0 IADD3 R10, P1, R4, R13, RZ ;  /* 0x0000000d040a0210 */ /* 0x000fe20007f3e0ff */
[----:B------:R-:W-:Y:S01]  /*f1e0*/  FMUL.FTZ R13, R131, R145 ;  /* 0x00000091830d7220 */ /* 0x000fe20000410000 */
[-C--:B------:R-:W-:Y:S01]  /*f1f0*/  @P0 IADD3.X R7, R9, R12.reuse, RZ, P3, !PT ;  /* 0x0000000c09070210 */ /* 0x080fe20001ffe4ff */
[----:B------:R4:W-:Y:S01]  /*f200*/  @P0 LDGSTS.E.BYPASS.LTC128B.128 [R231+0x4100], [R8.64], !P6 ;  /* 0x0410000008e70fae */ /* 0x0009e2000f101d4c */
[----:B------:R4:W-:Y:S01]  /*f210*/  MUFU.EX2 R206, R28 ;  /* 0x0000001c00ce7308 */ /* 0x0009e20000000800 */
[--C-:B------:R-:W-:Y:S01]  /*f220*/  FFMA.FTZ R80, R80, c[0x0][0x2d0], -R180.reuse ;  /* 0x0000b40050507a23 */ /* 0x100fe200000108b4 */
[-C--:B------:R-:W-:Y:S01]  /*f230*/  @P0 IADD3.X R5, R7, R12.reuse, RZ, P2, !PT ;  /* 0x0000000c07050210 */ /* 0x080fe200017fe4ff */
[----:B------:R-:W-:Y:S02]  /*f240*/  FFMA.FTZ R81, R81, c[0x0][0x2d0], -R180 ;  /* 0x0000b40051517a23 */ /* 0x000fe400000108b4 */
[----:B------:R-:W-:Y:S01]  /*f250*/  FMUL.FTZ R15, R0, R147 ;  /* 0x00000093000f7220 */ /* 0x000fe20000410000 */
[----:B------:R-:W-:Y:S01]  /*f260*/  @P0 IADD3.X R11, R5, R12, RZ, P1, !PT ;  /* 0x0000000c050b0210 */ /* 0x000fe20000ffe4ff */
[----:B------:R4:W-:Y:S01]  /*f270*/  @P0 LDGSTS.E.BYPASS.LTC128B.128 [R231+0x4900], [R6.64], !P6 ;  /* 0x0490000006e70fae */ /* 0x0009e2000f101d4c */
[----:B------:R-:W-:Y:S02]  /*f280*/  FMUL.FTZ R12, R131, R144 ;  /* 0x00000090830c7220 */ /* 0x000fe40000410000 */
[----:B------:R4:W-:Y:S01]  /*f290*/  MUFU.EX2 R211, R34 ;  /* 0x0000002200d37308 */ /* 0x0009e20000000800 */
[--C-:B------:R-:W-:Y:S02]  /*f2a0*/  FFMA.FTZ R70, R70, c[0x0][0x2d0], -R181.reuse ;  /* 0x0000b40046467a23 */ /* 0x100fe400000108b5 */
[--C-:B------:R-:W-:Y:S02]  /*f2b0*/  FFMA.FTZ R71, R71, c[0x0][0x2d0], -R181.reuse ;  /* 0x0000b40047477a23 */ /* 0x100fe400000108b5 */
[----:B------:R4:W-:Y:S01]  /*f2c0*/  @P0 LDGSTS.E.BYPASS.LTC128B.128 [R231+0x5100], [R4.64], !P6 ;  /* 0x0510000004e70fae */ /* 0x0009e2000f101d4c */
[----:B-1----:R-:W-:Y:S02]  /*f2d0*/  FMUL.FTZ R22, R132, R154 ;  /* 0x0000009a84167220 */ /* 0x002fe40000410000 */
[--C-:B------:R-:W-:Y:S02]  /*f2e0*/  FFMA.FTZ R82, R82, c[0x0][0x2d0], -R181.reuse ;  /* 0x0000b40052527a23 */ /* 0x100fe400000108b5 */
[----:B------:R1:W-:Y:S01]  /*f2f0*/  MUFU.EX2 R233, R33 ;  /* 0x0000002100e97308 */ /* 0x0003e20000000800 */
[----:B------:R-:W-:Y:S02]  /*f300*/  FFMA.FTZ R83, R83, c[0x0][0x2d0], -R181 ;  /* 0x0000b40053537a23 */ /* 0x000fe400000108b5 */
[----:B------:R1:W-:Y:S01]  /*f310*/  @P0 LDGSTS.E.BYPASS.LTC128B.128 [R231+0x5900], [R10.64], !P6 ;  /* 0x059000000ae70fae */ /* 0x0003e2000f101d4c */
[--C-:B----4-:R-:W-:Y:S01]  /*f320*/  FFMA.FTZ R28, R27, c[0x0][0x2d0], -R2.reuse ;  /* 0x0000b4001b1c7a23 */ /* 0x110fe20000010802 */
[----:B------:R-:W-:Y:S01]  /*f330*/  ISETP.GT.AND P0, PT, R230, UR4, PT ;  /* 0x00000004e6007c0c */ /* 0x000fe2000bf04270 */
[C---:B------:R-:W-:Y:S01]  /*f340*/  FMUL.FTZ R8, R131.reuse, R140 ;  /* 0x0000008c83087220 */ /* 0x040fe20000410000 */
[----:B------:R-:W-:Y:S01]  /*f350*/  F2FP.BF16.PACK_AB R140, R238, R237 ;  /* 0x000000edee8c723e */ /* 0x000fe200000010ff */
[----:B------:R-:W-:Y:S01]  /*f360*/  FMUL.FTZ R9, R131, R141 ;  /* 0x0000008d83097220 */ /* 0x000fe20000410000 */
[----:B------:R-:W-:Y:S01]  /*f370*/  F2FP.BF16.PACK_AB R141, R186, R184 ;  /* 0x000000b8ba8d723e */ /* 0x000fe200000010ff */
[----:B------:R4:W2:Y:S01]  /*f380*/  MUFU.EX2 R232, R35 ;  /* 0x0000002300e87308 */ /* 0x0008a20000000800 */
[----:B------:R-:W4:Y:S01]  /*f390*/  LDSM.16.MT88.4 R172, [R213+0x100] ;  /* 0x00010000d5ac783b */ /* 0x000f220000004200 */
[----:B------:R-:W-:Y:S01]  /*f3a0*/  FMUL.FTZ R27, R0, R163 ;  /* 0x000000a3001b7220 */ /* 0x000fe20000410000 */
[----:B------:R-:W-:Y:S01]  /*f3b0*/  MOV R230, R229 ;  /* 0x000000e500e67202 */ /* 0x000fe20000000f00 */
[----:B------:R-:W-:Y:S01]  /*f3c0*/  FMUL.FTZ R6, R132, R138 ;  /* 0x0000008a84067220 */ /* 0x000fe20000410000 */
[----:B------:R-:W-:Y:S01]  /*f3d0*/  F2FP.BF16.PACK_AB R138, R248, R246 ;  /* 0x000000f6f88a723e */ /* 0x000fe200000010ff */
[----:B------:R-:W-:Y:S01]  /*f3e0*/  FMUL.FTZ R7, R132, R139 ;  /* 0x0000008b84077220 */ /* 0x000fe20000410000 */
[----:B------:R-:W-:Y:S01]  /*f3f0*/  F2FP.BF16.PACK_AB R139, R244, R245 ;  /* 0x000000f5f48b723e */ /* 0x000fe200000010ff */
[----:B------:R-:W-:Y:S01]  /*f400*/  FMUL.FTZ R34, R0, R158 ;  /* 0x0000009e00227220 */ /* 0x000fe20000410000 */
[----:B------:R-:W4:Y:S01]  /*f410*/  LDSM.16.MT88.4 R176, [R216+0x100] ;  /* 0x00010000d8b0783b */ /* 0x000f220000004200 */
[----:B------:R4:W-:Y:S01]  /*f420*/  MUFU.EX2 R207, R25 ;  /* 0x0000001900cf7308 */ /* 0x0009e20000000800 */
[--C-:B------:R-:W-:Y:S02]  /*f430*/  FFMA.FTZ R72, R72, c[0x0][0x2d0], -R135.reuse ;  /* 0x0000b40048487a23 */ /* 0x100fe40000010887 */
[----:B------:R-:W-:Y:S01]  /*f440*/  FMUL.FTZ R4, R133, R136 ;  /* 0x0000008885047220 */ /* 0x000fe20000410000 */
[----:B------:R-:W-:Y:S01]  /*f450*/  F2FP.BF16.PACK_AB R136, R247, R242 ;  /* 0x000000f2f788723e */ /* 0x000fe200000010ff */
[----:B------:R-:W-:Y:S01]  /*f460*/  FMUL.FTZ R5, R133, R137 ;  /* 0x0000008985057220 */ /* 0x000fe20000410000 */
[----:B------:R-:W-:Y:S01]  /*f470*/  F2FP.BF16.PACK_AB R137, R243, R240 ;  /* 0x000000f0f389723e */ /* 0x000fe200000010ff */
[----:B------:R-:W4:Y:S01]  /*f480*/  LDSM.16.MT88.4 R144, [R214+0x100] ;  /* 0x00010000d690783b */ /* 0x000f220000004200 */
[----:B-1----:R-:W-:Y:S02]  /*f490*/  FMUL.FTZ R33, R131, R157 ;  /* 0x0000009d83217220 */ /* 0x002fe40000410000 */
[----:B------:R-:W-:Y:S01]  /*f4a0*/  MUFU.EX2 R196, R44 ;  /* 0x0000002c00c47308 */ /* 0x000fe20000000800 */
[C---:B------:R-:W-:Y:S01]  /*f4b0*/  FMUL.FTZ R10, R0.reuse, R142 ;  /* 0x0000008e000a7220 */ /* 0x040fe20000410000 */
[----:B------:R-:W-:Y:S01]  /*f4c0*/  F2FP.BF16.PACK_AB R142, R241, R239 ;  /* 0x000000eff18e723e */ /* 0x000fe200000010ff */
[C---:B------:R-:W-:Y:S01]  /*f4d0*/  FMUL.FTZ R11, R0.reuse, R143 ;  /* 0x0000008f000b7220 */ /* 0x040fe20000410000 */
[----:B------:R-:W-:Y:S01]  /*f4e0*/  F2FP.BF16.PACK_AB R143, R183, R185 ;  /* 0x000000b9b78f723e */ /* 0x000fe200000010ff */
[----:B------:R-:W1:Y:S01]  /*f4f0*/  LDSM.16.MT88.4 R148, [R215+0x100] ;  /* 0x00010000d794783b */ /* 0x000e620000004200 */
[----:B----4-:R-:W-:Y:S02]  /*f500*/  FMUL.FTZ R35, R0, R159 ;  /* 0x0000009f00237220 */ /* 0x010fe40000410000 */
[--C-:B------:R-:W-:Y:S02]  /*f510*/  FFMA.FTZ R73, R73, c[0x0][0x2d0], -R135.reuse ;  /* 0x0000b40049497a23 */ /* 0x100fe40000010887 */
[----:B------:R-:W-:Y:S01]  /*f520*/  MUFU.EX2 R195, R45 ;  /* 0x0000002d00c37308 */ /* 0x000fe20000000800 */
[--C-:B------:R-:W-:Y:S02]  /*f530*/  FFMA.FTZ R76, R76, c[0x0][0x2d0], -R135.reuse ;  /* 0x0000b4004c4c7a23 */ /* 0x100fe40000010887 */
[----:B------:R-:W0:Y:S01]  /*f540*/  LDGDEPBAR ;  /* 0x00000000000079af */ /* 0x000e220000000000 */
[----:B------:R-:W-:Y:S02]  /*f550*/  FMUL.FTZ R25, R131, R161 ;  /* 0x000000a183197220 */ /* 0x000fe40000410000 */
[----:B------:R-:W-:Y:S02]  /*f560*/  FFMA.FTZ R77, R77, c[0x0][0x2d0], -R135 ;  /* 0x0000b4004d4d7a23 */ /* 0x000fe40000010887 */
[--C-:B------:R-:W-:Y:S02]  /*f570*/  FFMA.FTZ R74, R74, c[0x0][0x2d0], -R2.reuse ;  /* 0x0000b4004a4a7a23 */ /* 0x100fe40000010802 */
[----:B------:R-:W-:Y:S01]  /*f580*/  MUFU.EX2 R193, R53 ;  /* 0x0000003500c17308 */ /* 0x000fe20000000800 */
[-C--:B------:R-:W-:Y:S05]  /*f590*/  HMMA.16816.F32.BF16 R4, R136, R172.reuse, R4 ;  /* 0x000000ac8804723c */ /* 0x080fea0000041804 */
[--C-:B------:R-:W-:Y:S02]  /*f5a0*/  FFMA.FTZ R75, R75, c[0x0][0x2d0], -R2.reuse ;  /* 0x0000b4004b4b7a23 */ /* 0x100fe40000010802 */
[--C-:B------:R-:W-:Y:S01]  /*f5b0*/  FFMA.FTZ R78, R78, c[0x0][0x2d0], -R2.reuse ;  /* 0x0000b4004e4e7a23 */ /* 0x100fe20000010802 */
[C---:B------:R-:W-:Y:S01]  /*f5c0*/  HMMA.16816.F32.BF16 R8, R140.reuse, R172, R8 ;  /* 0x000000ac8c08723c */ /* 0x040fe20000041808 */
[----:B------:R-:W-:Y:S03]  /*f5d0*/  MUFU.EX2 R172, R46 ;  /* 0x0000002e00ac7308 */ /* 0x000fe60000000800 */
[----:B------:R-:W-:Y:S02]  /*f5e0*/  FFMA.FTZ R79, R79, c[0x0][0x2d0], -R2 ;  /* 0x0000b4004f4f7a23 */ /* 0x000fe40000010802 */
[--C-:B------:R-:W-:Y:S02]  /*f5f0*/  FFMA.FTZ R84, R84, c[0x0][0x2d0], -R180.reuse ;  /* 0x0000b40054547a23 */ /* 0x100fe400000108b4 */
[-C--:B------:R-:W-:Y:S03]  /*f600*/  HMMA.16816.F32.BF16 R12, R140, R174.reuse, R12 ;  /* 0x000000ae8c0c723c */ /* 0x080fe6000004180c */
[----:B------:R4:W1:Y:S01]  /*f610*/  MUFU.EX2 R208, R24 ;  /* 0x0000001800d07308 */ /* 0x0008620000000800 */
[--C-:B------:R-:W-:Y:S02]  /*f620*/  FFMA.FTZ R85, R85, c[0x0][0x2d0], -R180.reuse ;  /* 0x0000b40055557a23 */ /* 0x100fe400000108b4 */
[----:B------:R-:W-:Y:S02]  /*f630*/  FFMA.FTZ R96, R96, c[0x0][0x2d0], -R180 ;  /* 0x0000b40060607a23 */ /* 0x000fe400000108b4 */
[C---:B------:R-:W-:Y:S04]  /*f640*/  HMMA.16816.F32.BF16 R16, R136.reuse, R174, R16 ;  /* 0x000000ae8810723c */ /* 0x040fe80000041810 */
[--C-:B------:R-:W-:Y:S01]  /*f650*/  FFMA.FTZ R86, R86, c[0x0][0x2d0], -R181.reuse ;  /* 0x0000b40056567a23 */ /* 0x100fe200000108b5 */
[----:B------:R1:W-:Y:S01]  /*f660*/  MUFU.EX2 R182, R26 ;  /* 0x0000001a00b67308 */ /* 0x0003e20000000800 */
[--C-:B------:R-:W-:Y:S02]  /*f670*/  FFMA.FTZ R87, R87, c[0x0][0x2d0], -R181.reuse ;  /* 0x0000b40057577a23 */ /* 0x100fe400000108b5 */
[-C--:B------:R-:W-:Y:S04]  /*f680*/  HMMA.16816.F32.BF16 R20, R136, R176.reuse, R20 ;  /* 0x000000b08814723c */ /* 0x080fe80000041814 */
[----:B------:R-:W-:Y:S02]  /*f690*/  FFMA.FTZ R98, R98, c[0x0][0x2d0], -R181 ;  /* 0x0000b40062627a23 */ /* 0x000fe400000108b5 */
[--C-:B------:R-:W-:Y:S01]  /*f6a0*/  FFMA.FTZ R92, R92, c[0x0][0x2d0], -R135.reuse ;  /* 0x0000b4005c5c7a23 */ /* 0x100fe20000010887 */
[----:B------:R1:W-:Y:S01]  /*f6b0*/  MUFU.EX2 R175, R28 ;  /* 0x0000001c00af7308 */ /* 0x0003e20000000800 */
[C---:B------:R-:W-:Y:S04]  /*f6c0*/  HMMA.16816.F32.BF16 R32, R140.reuse, R176, R32 ;  /* 0x000000b08c20723c */ /* 0x040fe80000041820 */
[----:B----4-:R-:W-:Y:S02]  /*f6d0*/  FMUL.FTZ R24, R131, R160 ;  /* 0x000000a083187220 */ /* 0x010fe40000410000 */
[--C-:B------:R-:W-:Y:S02]  /*f6e0*/  FFMA.FTZ R90, R90, c[0x0][0x2d0], -R2.reuse ;  /* 0x0000b4005a5a7a23 */ /* 0x100fe40000010802 */
[--C-:B------:R-:W-:Y:S01]  /*f6f0*/  FFMA.FTZ R91, R91, c[0x0][0x2d0], -R2.reuse ;  /* 0x0000b4005b5b7a23 */ /* 0x100fe20000010802 */
[----:B------:R4:W-:Y:S03]  /*f700*/  MUFU.EX2 R174, R30 ;  /* 0x0000001e00ae7308 */ /* 0x0009e60000000800 */
[--C-:B------:R-:W-:Y:S02]  /*f710*/  FFMA.FTZ R94, R94, c[0x0][0x2d0], -R2.reuse ;  /* 0x0000b4005e5e7a23 */ /* 0x100fe40000010802 */
[----:B-1----:R-:W-:Y:S02]  /*f720*/  FMUL.FTZ R26, R0, R162 ;  /* 0x000000a2001a7220 */ /* 0x002fe40000410000 */
[----:B------:R-:W-:Y:S02]  /*f730*/  FFMA.FTZ R2, R95, c[0x0][0x2d0], -R2 ;  /* 0x0000b4005f027a23 */ /* 0x000fe40000010802 */
[--C-:B------:R-:W-:Y:S01]  /*f740*/  FFMA.FTZ R88, R88, c[0x0][0x2d0], -R135.reuse ;  /* 0x0000b40058587a23 */ /* 0x100fe20000010887 */
[----:B------:R1:W1:Y:S01]  /*f750*/  MUFU.EX2 R205, R29 ;  /* 0x0000001d00cd7308 */ /* 0x0002620000000800 */
[----:B------:R-:W-:Y:S01]  /*f760*/  FFMA.FTZ R89, R89, c[0x0][0x2d0], -R135 ;  /* 0x0000b40059597a23 */ /* 0x000fe20000010887 */
[-C--:B------:R-:W-:Y:S03]  /*f770*/  HMMA.16816.F32.BF16 R24, R140, R178.reuse, R24 ;  /* 0x000000b28c18723c */ /* 0x080fe60000041818 */
[----:B------:R-:W-:Y:S01]  /*f780*/  FMUL.FTZ R28, R133, R164 ;  /* 0x000000a4851c7220 */ /* 0x000fe20000410000 */
[----:B------:R-:W-:Y:S01]  /*f790*/  MOV R135, R3 ;  /* 0x0000000300877202 */ /* 0x000fe20000000f00 */
[----:B------:R-:W-:Y:S02]  /*f7a0*/  FFMA.FTZ R131, R131, R252, R237 ;  /* 0x000000fc83837223 */ /* 0x000fe400000100ed */
[----:B------:R-:W-:Y:S01]  /*f7b0*/  FFMA.FTZ R0, R0, R251, R184 ;  /* 0x000000fb00007223 */ /* 0x000fe200000100b8 */
[C---:B------:R-:W-:Y:S01]  /*f7c0*/  HMMA.16816.F32.BF16 R100, R136.reuse, R178, R100 ;  /* 0x000000b28864723c */ /* 0x040fe20000041864 */
[----:B------:R1:W-:Y:S03]  /*f7d0*/  MUFU.EX2 R204, R36 ;  /* 0x0000002400cc7308 */ /* 0x0003e60000000800 */
[----:B----4-:R-:W-:Y:S02]  /*f7e0*/  FMUL.FTZ R30, R132, R166 ;  /* 0x000000a6841e7220 */ /* 0x010fe40000410000 */
[----:B------:R-:W-:Y:S05]  /*f7f0*/  FADD.FTZ R0, R186, R0 ;  /* 0x00000000ba007221 */ /* 0x000fea0000010000 */
[----:B------:R4:W-:Y:S01]  /*f800*/  MUFU.EX2 R203, R37 ;  /* 0x0000002500cb7308 */ /* 0x0009e20000000800 */
[----:B------:R-:W-:Y:S02]  /*f810*/  FADD.FTZ R0, R185, R0 ;  /* 0x00000000b9007221 */ /* 0x000fe40000010000 */
[C---:B-1----:R-:W-:Y:S07]  /*f820*/  FMUL.FTZ R29, R133.reuse, R165 ;  /* 0x000000a5851d7220 */ /* 0x042fee0000410000 */
[-C--:B------:R-:W-:Y:S01]  /*f830*/  HMMA.16816.F32.BF16 R28, R136, R144.reuse, R28 ;  /* 0x00000090881c723c */ /* 0x080fe2000004181c */
[----:B------:R-:W-:Y:S02]  /*f840*/  MUFU.EX2 R190, R54 ;  /* 0x0000003600be7308 */ /* 0x000fe40000000800 */
[C---:B------:R-:W-:Y:S05]  /*f850*/  FMUL.FTZ R36, R133.reuse, R168 ;  /* 0x000000a885247220 */ /* 0x040fea0000410000 */
[C---:B------:R-:W-:Y:S03]  /*f860*/  HMMA.16816.F32.BF16 R104, R140.reuse, R144, R104 ;  /* 0x000000908c68723c */ /* 0x040fe60000041868 */
[----:B------:R1:W-:Y:S01]  /*f870*/  MUFU.EX2 R189, R55 ;  /* 0x0000003700bd7308 */ /* 0x0003e20000000800 */
[C---:B----4-:R-:W-:Y:S04]  /*f880*/  FMUL.FTZ R37, R133.reuse, R169 ;  /* 0x000000a985257220 */ /* 0x050fe80000410000 */
[-C--:B------:R-:W-:Y:S05]  /*f890*/  HMMA.16816.F32.BF16 R108, R140, R146.reuse, R108 ;  /* 0x000000928c6c723c */ /* 0x080fea000004186c */
[----:B------:R-:W-:Y:S03]  /*f8a0*/  MUFU.EX2 R191, R64 ;  /* 0x0000004000bf7308 */ /* 0x000fe60000000800 */
[C---:B------:R-:W-:Y:S01]  /*f8b0*/  HMMA.16816.F32.BF16 R112, R136.reuse, R146, R112 ;  /* 0x000000928870723c */ /* 0x040fe20000041870 */
[----:B------:R-:W4:Y:S06]  /*f8c0*/  LDSM.16.MT88.4 R144, [R213+0x900] ;  /* 0x00090000d590783b */ /* 0x000f2c0000004200 */
[----:B------:R2:W-:Y:S01]  /*f8d0*/  MUFU.EX2 R167, R38 ;  /* 0x0000002600a77308 */ /* 0x0005e20000000800 */
[-C--:B------:R-:W-:Y:S01]  /*f8e0*/  HMMA.16816.F32.BF16 R116, R136, R148.reuse, R116 ;  /* 0x000000948874723c */ /* 0x080fe20000041874 */
[----:B-1----:R-:W-:Y:S03]  /*f8f0*/  LDSM.16.MT88.4 R52, [R216+0x1100] ;  /* 0x00110000d834783b */ /* 0x002fe60000004200 */
[----:B---3--:R-:W-:Y:S04]  /*f900*/  FFMA.FTZ R133, R133, R153, R242 ;  /* 0x0000009985857223 */ /* 0x008fe800000100f2 */
[C---:B------:R-:W-:Y:S01]  /*f910*/  HMMA.16816.F32.BF16 R120, R140.reuse, R148, R120 ;  /* 0x000000948c78723c */ /* 0x040fe20000041878 */
[----:B------:R1:W-:Y:S07]  /*f920*/  MUFU.EX2 R200, R39 ;  /* 0x0000002700c87308 */ /* 0x0003ee0000000800 */
[-C--:B------:R-:W-:Y:S01]  /*f930*/  HMMA.16816.F32.BF16 R124, R140, R150.reuse, R124 ;  /* 0x000000968c7c723c */ /* 0x080fe2000004187c */
[----:B------:R-:W3:Y:S02]  /*f940*/  LDSM.16.MT88.4 R140, [R216+0x900] ;  /* 0x00090000d88c783b */ /* 0x000ee40000004200 */
[----:B------:R4:W3:Y:S01]  /*f950*/  MUFU.EX2 R165, R134 ;  /* 0x0000008600a57308 */ /* 0x0008e20000000800 */
[C---:B--2---:R-:W-:Y:S09]  /*f960*/  FMUL.FTZ R38, R132.reuse, R170 ;  /* 0x000000aa84267220 */ /* 0x044ff20000410000 */
[----:B------:R2:W-:Y:S01]  /*f970*/  MUFU.EX2 R202, R48 ;  /* 0x0000003000ca7308 */ /* 0x0005e20000000800 */
[C---:B-1----:R-:W-:Y:S02]  /*f980*/  FMUL.FTZ R39, R132.reuse, R171 ;  /* 0x000000ab84277220 */ /* 0x042fe40000410000 */
[----:B------:R-:W-:Y:S07]  /*f990*/  FFMA.FTZ R132, R132, R152, R240 ;  /* 0x0000009884847223 */ /* 0x000fee00000100f0 */
[----:B------:R1:W1:Y:S01]  /*f9a0*/  MUFU.EX2 R201, R49 ;  /* 0x0000003100c97308 */ /* 0x0002620000000800 */
[----:B------:R-:W-:Y:S01]  /*f9b0*/  HMMA.16816.F32.BF16 R36, R136, R150, R36 ;  /* 0x000000968824723c */ /* 0x000fe20000041824 */
[----:B------:R-:W1:Y:S03]  /*f9c0*/  LDSM.16.MT88.4 R148, [R214+0x900] ;  /* 0x00090000d694783b */ /* 0x000e660000004200 */
[----:B----4-:R-:W-:Y:S01]  /*f9d0*/  FFMA.FTZ R134, R51, c[0x0][0x2d0], -R181 ;  /* 0x0000b40033867a23 */ /* 0x010fe200000108b5 */
[----:B------:R-:W-:Y:S02]  /*f9e0*/  F2FP.BF16.PACK_AB R51, R232, R211 ;  /* 0x000000d3e833723e */ /* 0x000fe400000010ff */
[----:B------:R-:W-:Y:S02]  /*f9f0*/  F2FP.BF16.PACK_AB R136, R207, R208 ;  /* 0x000000d0cf88723e */ /* 0x000fe400000010ff */
[----:B------:R4:W-:Y:S03]  /*fa00*/  MUFU.EX2 R199, R50 ;  /* 0x0000003200c77308 */ /* 0x0009e60000000800 */
[----:B------:R-:W-:Y:S02]  /*fa10*/  F2FP.BF16.PACK_AB R138, R205, R206 ;  /* 0x000000cecd8a723e */ /* 0x000fe400000010ff */
[----:B--2---:R-:W-:Y:S02]  /*fa20*/  F2FP.BF16.PACK_AB R48, R235, R236 ;  /* 0x000000eceb30723e */ /* 0x004fe400000010ff */
[----:B------:R-:W-:Y:S02]  /*fa30*/  F2FP.BF16.PACK_AB R137, R175, R182 ;  /* 0x000000b6af89723e */ /* 0x000fe400000010ff */
[----:B---3--:R-:W-:Y:S01]  /*fa40*/  F2FP.BF16.PACK_AB R139, R165, R174 ;  /* 0x000000aea58b723e */ /* 0x008fe200000010ff */
[----:B------:R-:W-:Y:S01]  /*fa50*/  MUFU.EX2 R192, R65 ;  /* 0x0000004100c07308 */ /* 0x000fe20000000800 */
[----:B-1----:R-:W-:Y:S09]  /*fa60*/  F2FP.BF16.PACK_AB R49, R210, R209 ;  /* 0x000000d1d231723e */ /* 0x002ff200000010ff */
[----:B------:R-:W-:Y:S01]  /*fa70*/  MUFU.EX2 R187, R66 ;  /* 0x0000004200bb7308 */ /* 0x000fe20000000800 */
[----:B----4-:R-:W-:Y:S09]  /*fa80*/  F2FP.BF16.PACK_AB R50, R233, R234 ;  /* 0x000000eae932723e */ /* 0x010ff200000010ff */
[----:B------:R1:W-:Y:S01]  /*fa90*/  MUFU.EX2 R188, R67 ;  /* 0x0000004300bc7308 */ /* 0x0003e20000000800 */
[-C--:B------:R-:W-:Y:S08]  /*faa0*/  HMMA.16816.F32.BF16 R4, R48, R144.reuse, R4 ;  /* 0x000000903004723c */ /* 0x080ff00000041804 */
[C---:B------:R-:W-:Y:S01]  /*fab0*/  HMMA.16816.F32.BF16 R8, R136.reuse, R144, R8 ;  /* 0x000000908808723c */ /* 0x040fe20000041808 */
[----:B------:R-:W-:Y:S07]  /*fac0*/  MUFU.EX2 R177, R56 ;  /* 0x0000003800b17308 */ /* 0x000fee0000000800 */
[-C--:B------:R-:W-:Y:S03]  /*fad0*/  HMMA.16816.F32.BF16 R12, R136, R146.reuse, R12 ;  /* 0x00000092880c723c */ /* 0x080fe6000004180c */
[----:B------:R-:W-:Y:S01]  /*fae0*/  MUFU.EX2 R179, R57 ;  /* 0x0000003900b37308 */ /* 0x000fe20000000800 */
[----:B-1----:R-:W-:Y:S04]  /*faf0*/  LDSM.16.MT88.4 R64, [R214+0x1100] ;  /* 0x00110000d640783b */ /* 0x002fe80000004200 */
[C---:B------:R-:W-:Y:S05]  /*fb00*/  HMMA.16816.F32.BF16 R16, R48.reuse, R146, R16 ;  /* 0x000000923010723c */ /* 0x040fea0000041810 */
[----:B------:R-:W1:Y:S01]  /*fb10*/  MUFU.EX2 R198, R134 ;  /* 0x0000008600c67308 */ /* 0x000e620000000800 */
[----:B------:R-:W2:Y:S02]  /*fb20*/  LDSM.16.MT88.4 R144, [R215+0x900] ;  /* 0x00090000d790783b */ /* 0x000ea40000004200 */
[-C--:B------:R-:W-:Y:S07]  /*fb30*/  HMMA.16816.F32.BF16 R20, R48, R140.reuse, R20 ;  /* 0x0000008c3014723c */ /* 0x080fee0000041814 */
[----:B------:R3:W-:Y:S01]  /*fb40*/  MUFU.EX2 R134, R47 ;  /* 0x0000002f00867308 */ /* 0x0007e20000000800 */
[C---:B------:R-:W-:Y:S08]  /*fb50*/  HMMA.16816.F32.BF16 R32, R136.reuse, R140, R32 ;  /* 0x0000008c8820723c */ /* 0x040ff00000041820 */
[-C--:B------:R-:W-:Y:S01]  /*fb60*/  HMMA.16816.F32.BF16 R24, R136, R142.reuse, R24 ;  /* 0x0000008e8818723c */ /* 0x080fe20000041818 */
[----:B------:R4:W-:Y:S07]  /*fb70*/  MUFU.EX2 R166, R40 ;  /* 0x0000002800a67308 */ /* 0x0009ee0000000800 */
[C---:B------:R-:W-:Y:S03]  /*fb80*/  HMMA.16816.F32.BF16 R100, R48.reuse, R142, R100 ;  /* 0x0000008e3064723c */ /* 0x040fe60000041864 */
[----:B------:R1:W1:Y:S01]  /*fb90*/  MUFU.EX2 R197, R41 ;  /* 0x0000002900c57308 */ /* 0x0002620000000800 */
[----:B---3--:R-:W3:Y:S04]  /*fba0*/  LDSM.16.MT88.4 R44, [R213+0x1100] ;  /* 0x00110000d52c783b */ /* 0x008ee80000004200 */
[-C--:B------:R-:W-:Y:S05]  /*fbb0*/  HMMA.16816.F32.BF16 R28, R48, R148.reuse, R28 ;  /* 0x00000094301c723c */ /* 0x080fea000004181c */
[----:B------:R2:W-:Y:S03]  /*fbc0*/  MUFU.EX2 R164, R42 ;  /* 0x0000002a00a47308 */ /* 0x0005e60000000800 */
[C---:B------:R-:W-:Y:S04]  /*fbd0*/  HMMA.16816.F32.BF16 R104, R136.reuse, R148, R104 ;  /* 0x000000948868723c */ /* 0x040fe80000041868 */
[----:B----4-:R-:W-:Y:S03]  /*fbe0*/  F2FP.BF16.PACK_AB R40, R203, R204 ;  /* 0x000000cccb28723e */ /* 0x010fe600000010ff */
[----:B------:R4:W3:Y:S01]  /*fbf0*/  MUFU.EX2 R173, R43 ;  /* 0x0000002b00ad7308 */ /* 0x0008e20000000800 */
[-C--:B------:R-:W-:Y:S04]  /*fc00*/  HMMA.16816.F32.BF16 R108, R136, R150.reuse, R108 ;  /* 0x00000096886c723c */ /* 0x080fe8000004186c */
[----:B-1----:R-:W-:Y:S04]  /*fc10*/  F2FP.BF16.PACK_AB R41, R200, R167 ;  /* 0x000000a7c829723e */ /* 0x002fe800000010ff */
[C---:B------:R-:W-:Y:S01]  /*fc20*/  HMMA.16816.F32.BF16 R112, R48.reuse, R150, R112 ;  /* 0x000000963070723c */ /* 0x040fe20000041870 */
[----:B------:R-:W-:Y:S01]  /*fc30*/  LDSM.16.MT88.4 R148, [R213+0x2900] ;  /* 0x00290000d594783b */ /* 0x000fe20000004200 */
[----:B------:R-:W-:Y:S02]  /*fc40*/  MUFU.EX2 R178, R60 ;  /* 0x0000003c00b27308 */ /* 0x000fe40000000800 */
[----:B--2---:R-:W-:Y:S04]  /*fc50*/  F2FP.BF16.PACK_AB R42, R201, R202 ;  /* 0x000000cac92a723e */ /* 0x004fe800000010ff */
[-C--:B------:R-:W-:Y:S04]  /*fc60*/  HMMA.16816.F32.BF16 R116, R48, R144.reuse, R116 ;  /* 0x000000903074723c */ /* 0x080fe80000041874 */
[----:B------:R-:W-:Y:S01]  /*fc70*/  MUFU.EX2 R60, R59 ;  /* 0x0000003b003c7308 */ /* 0x000fe20000000800 */
[----:B----4-:R-:W-:Y:S03]  /*fc80*/  F2FP.BF16.PACK_AB R43, R198, R199 ;  /* 0x000000c7c62b723e */ /* 0x010fe600000010ff */
[C---:B------:R-:W-:Y:S06]  /*fc90*/  HMMA.16816.F32.BF16 R120, R136.reuse, R144, R120 ;  /* 0x000000908878723c */ /* 0x040fec0000041878 */
[----:B------:R-:W-:Y:S02]  /*fca0*/  MUFU.EX2 R176, R61 ;  /* 0x0000003d00b07308 */ /* 0x000fe40000000800 */
[-C--:B------:R-:W-:Y:S08]  /*fcb0*/  HMMA.16816.F32.BF16 R124, R136, R146.reuse, R124 ;  /* 0x00000092887c723c */ /* 0x080ff0000004187c */
[----:B------:R-:W-:Y:S01]  /*fcc0*/  HMMA.16816.F32.BF16 R36, R48, R146, R36 ;  /* 0x000000923024723c */ /* 0x000fe20000041824 */
[----:B------:R1:W2:Y:S06]  /*fcd0*/  MUFU.EX2 R61, R58 ;  /* 0x0000003a003d7308 */ /* 0x0002ac0000000800 */
[----:B------:R-:W-:Y:S01]  /*fce0*/  F2FP.BF16.PACK_AB R48, R197, R166 ;  /* 0x000000a6c530723e */ /* 0x000fe200000010ff */
[-C--:B---3--:R-:W-:Y:S03]  /*fcf0*/  HMMA.16816.F32.BF16 R4, R40, R44.reuse, R4 ;  /* 0x0000002c2804723c */ /* 0x088fe60000041804 */
[----:B------:R-:W-:Y:S02]  /*fd00*/  MUFU.EX2 R97, R97 ;  /* 0x0000006100617308 */ /* 0x000fe40000000800 */
[----:B------:R-:W-:Y:S02]  /*fd10*/  F2FP.BF16.PACK_AB R50, R195, R196 ;  /* 0x000000c4c332723e */ /* 0x000fe400000010ff */
[----:B------:R-:W-:Y:S02]  /*fd20*/  F2FP.BF16.PACK_AB R49, R173, R164 ;  /* 0x000000a4ad31723e */ /* 0x000fe400000010ff */
[----:B------:R-:W-:Y:S04]  /*fd30*/  F2FP.BF16.PACK_AB R51, R134, R172 ;  /* 0x000000ac8633723e */ /* 0x000fe800000010ff */
[----:B------:R-:W-:Y:S03]  /*fd40*/  MUFU.EX2 R99, R99 ;  /* 0x0000006300637308 */ /* 0x000fe60000000800 */
[C---:B------:R-:W-:Y:S01]  /*fd50*/  HMMA.16816.F32.BF16 R8, R48.reuse, R44, R8 ;  /* 0x0000002c3008723c */ /* 0x040fe20000041808 */
[----:B-1----:R-:W-:Y:S06]  /*fd60*/  LDSM.16.MT88.4 R56, [R214+0x1900] ;  /* 0x00190000d638783b */ /* 0x002fec0000004200 */
[----:B------:R-:W-:Y:S01]  /*fd70*/  MUFU.EX2 R93, R93 ;  /* 0x0000005d005d7308 */ /* 0x000fe20000000800 */
[-C--:B------:R-:W-:Y:S08]  /*fd80*/  HMMA.16816.F32.BF16 R12, R48, R46.reuse, R12 ;  /* 0x0000002e300c723c */ /* 0x080ff0000004180c */
[C---:B------:R-:W-:Y:S01]  /*fd90*/  HMMA.16816.F32.BF16 R16, R40.reuse, R46, R16 ;  /* 0x0000002e2810723c */ /* 0x040fe20000041810 */
[----:B------:R-:W1:Y:S01]  /*fda0*/  LDSM.16.MT88.4 R44, [R215+0x1100] ;  /* 0x00110000d72c783b */ /* 0x000e620000004200 */
[----:B------:R-:W-:Y:S06]  /*fdb0*/  MUFU.EX2 R62, R62 ;  /* 0x0000003e003e7308 */ /* 0x000fec0000000800 */
[-C--:B------:R-:W-:Y:S04]  /*fdc0*/  HMMA.16816.F32.BF16 R20, R40, R52.reuse, R20 ;  /* 0x000000342814723c */ /* 0x080fe80000041814 */
[----:B------:R-:W3:Y:S04]  /*fdd0*/  MUFU.EX2 R63, R63 ;  /* 0x0000003f003f7308 */ /* 0x000ee80000000800 */
[C---:B------:R-:W-:Y:S06]  /*fde0*/  HMMA.16816.F32.BF16 R32, R48.reuse, R52, R32 ;  /* 0x000000343020723c */ /* 0x040fec0000041820 */
[----:B------:R-:W-:Y:S02]  /*fdf0*/  MUFU.EX2 R68, R68 ;  /* 0x0000004400447308 */ /* 0x000fe40000000800 */
[-C--:B------:R-:W-:Y:S08]  /*fe00*/  HMMA.16816.F32.BF16 R24, R48, R54.reuse, R24 ;  /* 0x000000363018723c */ /* 0x080ff00000041818 */
[C---:B------:R-:W-:Y:S01]  /*fe10*/  HMMA.16816.F32.BF16 R100, R40.reuse, R54, R100 ;  /* 0x000000362864723c */ /* 0x040fe20000041864 */
[----:B------:R-:W4:Y:S01]  /*fe20*/  LDSM.16.MT88.4 R52, [R213+0x1900] ;  /* 0x00190000d534783b */ /* 0x000f220000004200 */
        /* <DEDUP_REMOVED lines=8> */
[-C--:B-1----:R-:W-:Y:S03]  /*feb0*/  HMMA.16816.F32.BF16 R116, R40, R44.reuse, R116 ;  /* 0x0000002c2874723c */ /* 0x082fe60000041874 */
[----:B------:R-:W-:Y:S05]  /*fec0*/  MUFU.EX2 R71, R71 ;  /* 0x0000004700477308 */ /* 0x000fea0000000800 */
[C---:B------:R-:W-:Y:S05]  /*fed0*/  HMMA.16816.F32.BF16 R120, R48.reuse, R44, R120 ;  /* 0x0000002c3078723c */ /* 0x040fea0000041878 */
[----:B------:R-:W-:Y:S02]  /*fee0*/  MUFU.EX2 R82, R82 ;  /* 0x0000005200527308 */ /* 0x000fe40000000800 */
[----:B------:R-:W-:Y:S01]  /*fef0*/  F2FP.BF16.PACK_AB R44, R179, R177 ;  /* 0x000000b1b32c723e */ /* 0x000fe200000010ff */
[-C--:B------:R-:W-:Y:S01]  /*ff00*/  HMMA.16816.F32.BF16 R124, R48, R46.reuse, R124 ;  /* 0x0000002e307c723c */ /* 0x080fe2000004187c */
[----:B------:R-:W1:Y:S03]  /*ff10*/  LDSM.16.MT88.4 R48, [R216+0x1900] ;  /* 0x00190000d830783b */ /* 0x000e660000004200 */
[----:B--2---:R-:W-:Y:S03]  /*ff20*/  F2FP.BF16.PACK_AB R45, R60, R61 ;  /* 0x0000003d3c2d723e */ /* 0x004fe600000010ff */
[----:B------:R-:W-:Y:S01]  /*ff30*/  MUFU.EX2 R83, R83 ;  /* 0x0000005300537308 */ /* 0x000fe20000000800 */
[----:B------:R-:W-:Y:S07]  /*ff40*/  HMMA.16816.F32.BF16 R36, R40, R46, R36 ;  /* 0x0000002e2824723c */ /* 0x000fee0000041824 */
[----:B------:R-:W-:Y:S02]  /*ff50*/  F2FP.BF16.PACK_AB R40, R193, R194 ;  /* 0x000000c2c128723e */ /* 0x000fe400000010ff */
[----:B------:R-:W-:Y:S01]  /*ff60*/  F2FP.BF16.PACK_AB R42, R192, R191 ;  /* 0x000000bfc02a723e */ /* 0x000fe200000010ff */
[----:B------:R-:W-:Y:S02]  /*ff70*/  MUFU.EX2 R72, R72 ;  /* 0x0000004800487308 */ /* 0x000fe40000000800 */
[----:B------:R-:W-:Y:S02]  /*ff80*/  F2FP.BF16.PACK_AB R41, R189, R190 ;  /* 0x000000bebd29723e */ /* 0x000fe400000010ff */
[----:B------:R-:W-:Y:S02]  /*ff90*/  F2FP.BF16.PACK_AB R43, R188, R187 ;  /* 0x000000bbbc2b723e */ /* 0x000fe400000010ff */
[----:B------:R-:W-:Y:S02]  /*ffa0*/  F2FP.BF16.PACK_AB R46, R176, R178 ;  /* 0x000000b2b02e723e */ /* 0x000fe400000010ff */
[----:B---3--:R-:W-:Y:S02]  /*ffb0*/  F2FP.BF16.PACK_AB R47, R63, R62 ;  /* 0x0000003e3f2f723e */ /* 0x008fe400000010ff */
[----:B------:R-:W-:Y:S01]  /*ffc0*/  MUFU.EX2 R73, R73 ;  /* 0x0000004900497308 */ /* 0x000fe20000000800 */
[-C--:B----4-:R-:W-:Y:S08]  /*ffd0*/  HMMA.16816.F32.BF16 R4, R40, R52.reuse, R4 ;  /* 0x000000342804723c */ /* 0x090ff00000041804 */
[C---:B------:R-:W-:Y:S01]  /*ffe0*/  HMMA.16816.F32.BF16 R8, R44.reuse, R52, R8 ;  /* 0x000000342c08723c */ /* 0x040fe20000041808 */
[----:B------:R-:W-:Y:S07]  /*fff0*/  MUFU.EX2 R76, R76 ;  /* 0x0000004c004c7308 */ /* 0x000fee0000000800 */
[-C--:B------:R-:W-:Y:S03]  /*10000*/  HMMA.16816.F32.BF16 R12, R44, R54.reuse, R12 ;  /* 0x000000362c0c723c */ /* 0x080fe6000004180c */
[----:B------:R-:W-:Y:S05]  /*10010*/  MUFU.EX2 R77, R77 ;  /* 0x0000004d004d7308 */ /* 0x000fea0000000800 */
[C---:B------:R-:W-:Y:S01]  /*10020*/  HMMA.16816.F32.BF16 R16, R40.reuse, R54, R16 ;  /* 0x000000362810723c */ /* 0x040fe20000041810 */
[----:B------:R-:W2:Y:S04]  /*10030*/  LDSM.16.MT88.4 R52, [R215+0x1900] ;  /* 0x00190000d734783b */ /* 0x000ea80000004200 */
[----:B------:R-:W-:Y:S03]  /*10040*/  MUFU.EX2 R74, R74 ;  /* 0x0000004a004a7308 */ /* 0x000fe60000000800 */
[-C--:B-1----:R-:W-:Y:S07]  /*10050*/  HMMA.16816.F32.BF16 R20, R40, R48.reuse, R20 ;  /* 0x000000302814723c */ /* 0x082fee0000041814 */
[----:B------:R-:W-:Y:S01]  /*10060*/  MUFU.EX2 R75, R75 ;  /* 0x0000004b004b7308 */ /* 0x000fe20000000800 */
[C---:B------:R-:W-:Y:S08]  /*10070*/  HMMA.16816.F32.BF16 R32, R44.reuse, R48, R32 ;  /* 0x000000302c20723c */ /* 0x040ff00000041820 */
[-C--:B------:R-:W-:Y:S01]  /*10080*/  HMMA.16816.F32.BF16 R24, R44, R50.reuse, R24 ;  /* 0x000000322c18723c */ /* 0x080fe20000041818 */
[----:B------:R-:W-:Y:S07]  /*10090*/  MUFU.EX2 R78, R78 ;  /* 0x0000004e004e7308 */ /* 0x000fee0000000800 */
[C---:B------:R-:W-:Y:S01]  /*100a0*/  HMMA.16816.F32.BF16 R100, R40.reuse, R50, R100 ;  /* 0x000000322864723c */ /* 0x040fe20000041864 */
[----:B------:R-:W1:Y:S02]  /*100b0*/  LDSM.16.MT88.4 R48, [R213+0x2100] ;  /* 0x00210000d530783b */ /* 0x000e640000004200 */
[----:B------:R-:W-:Y:S05]  /*100c0*/  MUFU.EX2 R79, R79 ;  /* 0x0000004f004f7308 */ /* 0x000fea0000000800 */
[-C--:B------:R-:W-:Y:S05]  /*100d0*/  HMMA.16816.F32.BF16 R28, R40, R56.reuse, R28 ;  /* 0x00000038281c723c */ /* 0x080fea000004181c */
[----:B------:R-:W-:Y:S03]  /*100e0*/  MUFU.EX2 R84, R84 ;  /* 0x0000005400547308 */ /* 0x000fe60000000800 */
[C---:B------:R-:W-:Y:S07]  /*100f0*/  HMMA.16816.F32.BF16 R104, R44.reuse, R56, R104 ;  /* 0x000000382c68723c */ /* 0x040fee0000041868 */
[----:B------:R-:W3:Y:S01]  /*10100*/  MUFU.EX2 R85, R85 ;  /* 0x0000005500557308 */ /* 0x000ee20000000800 */
[-C--:B------:R-:W-:Y:S08]  /*10110*/  HMMA.16816.F32.BF16 R108, R44, R58.reuse, R108 ;  /* 0x0000003a2c6c723c */ /* 0x080ff0000004186c */
[C---:B------:R-:W-:Y:S01]  /*10120*/  HMMA.16816.F32.BF16 R112, R40.reuse, R58, R112 ;  /* 0x0000003a2870723c */ /* 0x040fe20000041870 */
[----:B------:R-:W-:Y:S01]  /*10130*/  LDSM.16.MT88.4 R56, [R214+0x2100] ;  /* 0x00210000d638783b */ /* 0x000fe20000004200 */
[----:B------:R-:W4:Y:S06]  /*10140*/  MUFU.EX2 R96, R96 ;  /* 0x0000006000607308 */ /* 0x000f2c0000000800 */
[-C--:B--2---:R-:W-:Y:S04]  /*10150*/  HMMA.16816.F32.BF16 R116, R40, R52.reuse, R116 ;  /* 0x000000342874723c */ /* 0x084fe80000041874 */
[----:B------:R-:W-:Y:S01]  /*10160*/  MUFU.EX2 R86, R86 ;  /* 0x0000005600567308 */ /* 0x000fe20000000800 */
[----:B---3--:R-:W-:Y:S03]  /*10170*/  F2FP.BF16.PACK_AB R168, R85, R84 ;  /* 0x0000005455a8723e */ /* 0x008fe600000010ff */
[C---:B------:R-:W-:Y:S06]  /*10180*/  HMMA.16816.F32.BF16 R120, R44.reuse, R52, R120 ;  /* 0x000000342c78723c */ /* 0x040fec0000041878 */
[----:B------:R-:W2:Y:S02]  /*10190*/  MUFU.EX2 R87, R87 ;  /* 0x0000005700577308 */ /* 0x000ea40000000800 */
[-C--:B------:R-:W-:Y:S04]  /*101a0*/  HMMA.16816.F32.BF16 R124, R44, R54.reuse, R124 ;  /* 0x000000362c7c723c */ /* 0x080fe8000004187c */
[----:B----4-:R-:W-:Y:S03]  /*101b0*/  F2FP.BF16.PACK_AB R170, R97, R96 ;  /* 0x0000006061aa723e */ /* 0x010fe600000010ff */
[----:B------:R-:W-:Y:S01]  /*101c0*/  F2FP.BF16.PACK_AB R44, R73, R72 ;  /* 0x00000048492c723e */ /* 0x000fe200000010ff */
[----:B------:R-:W-:Y:S01]  /*101d0*/  HMMA.16816.F32.BF16 R36, R40, R54, R36 ;  /* 0x000000362824723c */ /* 0x000fe20000041824 */
[----:B------:R-:W3:Y:S01]  /*101e0*/  LDSM.16.MT88.4 R52, [R216+0x2100] ;  /* 0x00210000d834783b */ /* 0x000ee20000004200 */
        /* <DEDUP_REMOVED lines=8> */
[----:B------:R-:W-:Y:S02]  /*10270*/  F2FP.BF16.PACK_AB R47, R79, R78 ;  /* 0x0000004e4f2f723e */ /* 0x000fe400000010ff */
[----:B--2---:R-:W-:Y:S03]  /*10280*/  F2FP.BF16.PACK_AB R169, R87, R86 ;  /* 0x0000005657a9723e */ /* 0x004fe600000010ff */
[-C--:B-1----:R-:W-:Y:S01]  /*10290*/  HMMA.16816.F32.BF16 R4, R40, R48.reuse, R4 ;  /* 0x000000302804723c */ /* 0x082fe20000041804 */
[----:B------:R-:W-:Y:S02]  /*102a0*/  MUFU.EX2 R91, R91 ;  /* 0x0000005b005b7308 */ /* 0x000fe40000000800 */
[----:B----4-:R-:W-:Y:S05]  /*102b0*/  F2FP.BF16.PACK_AB R171, R99, R98 ;  /* 0x0000006263ab723e */ /* 0x010fea00000010ff */
[C---:B------:R-:W-:Y:S03]  /*102c0*/  HMMA.16816.F32.BF16 R8, R44.reuse, R48, R8 ;  /* 0x000000302c08723c */ /* 0x040fe60000041808 */
[----:B------:R-:W-:Y:S05]  /*102d0*/  MUFU.EX2 R94, R94 ;  /* 0x0000005e005e7308 */ /* 0x000fea0000000800 */
[-C--:B------:R-:W-:Y:S05]  /*102e0*/  HMMA.16816.F32.BF16 R12, R44, R50.reuse, R12 ;  /* 0x000000322c0c723c */ /* 0x080fea000004180c */
[----:B------:R-:W-:Y:S03]  /*102f0*/  MUFU.EX2 R88, R88 ;  /* 0x0000005800587308 */ /* 0x000fe60000000800 */
[C---:B------:R-:W-:Y:S01]  /*10300*/  HMMA.16816.F32.BF16 R16, R40.reuse, R50, R16 ;  /* 0x000000322810723c */ /* 0x040fe20000041810 */
[----:B------:R-:W1:Y:S06]  /*10310*/  LDSM.16.MT88.4 R48, [R215+0x2100] ;  /* 0x00210000d730783b */ /* 0x000e6c0000004200 */
[----:B------:R-:W2:Y:S01]  /*10320*/  MUFU.EX2 R89, R89 ;  /* 0x0000005900597308 */ /* 0x000ea20000000800 */
[-C--:B---3--:R-:W-:Y:S08]  /*10330*/  HMMA.16816.F32.BF16 R20, R40, R52.reuse, R20 ;  /* 0x000000342814723c */ /* 0x088ff00000041814 */
[C---:B------:R-:W-:Y:S01]  /*10340*/  HMMA.16816.F32.BF16 R32, R44.reuse, R52, R32 ;  /* 0x000000342c20723c */ /* 0x040fe20000041820 */
[----:B------:R-:W3:Y:S07]  /*10350*/  MUFU.EX2 R90, R90 ;  /* 0x0000005a005a7308 */ /* 0x000eee0000000800 */
[-C--:B------:R-:W-:Y:S08]  /*10360*/  HMMA.16816.F32.BF16 R24, R44, R54.reuse, R24 ;  /* 0x000000362c18723c */ /* 0x080ff00000041818 */
[C---:B------:R-:W-:Y:S01]  /*10370*/  HMMA.16816.F32.BF16 R100, R40.reuse, R54, R100 ;  /* 0x000000362864723c */ /* 0x040fe20000041864 */
[----:B------:R-:W4:Y:S07]  /*10380*/  LDSM.16.MT88.4 R52, [R216+0x2900] ;  /* 0x00290000d834783b */ /* 0x000f2e0000004200 */
[-C--:B------:R-:W-:Y:S08]  /*10390*/  HMMA.16816.F32.BF16 R28, R40, R56.reuse, R28 ;  /* 0x00000038281c723c */ /* 0x080ff0000004181c */
[C---:B------:R-:W-:Y:S01]  /*103a0*/  HMMA.16816.F32.BF16 R104, R44.reuse, R56, R104 ;  /* 0x000000382c68723c */ /* 0x040fe20000041868 */
[----:B------:R2:W2:Y:S07]  /*103b0*/  MUFU.EX2 R56, R2 ;  /* 0x0000000200387308 */ /* 0x0004ae0000000800 */
[-C--:B------:R-:W-:Y:S08]  /*103c0*/  HMMA.16816.F32.BF16 R108, R44, R58.reuse, R108 ;  /* 0x0000003a2c6c723c */ /* 0x080ff0000004186c */
[C---:B------:R-:W-:Y:S08]  /*103d0*/  HMMA.16816.F32.BF16 R112, R40.reuse, R58, R112 ;  /* 0x0000003a2870723c */ /* 0x040ff00000041870 */
[-C--:B-1----:R-:W-:Y:S04]  /*103e0*/  HMMA.16816.F32.BF16 R116, R40, R48.reuse, R116 ;  /* 0x000000302874723c */ /* 0x082fe80000041874 */
[----:B--2---:R-:W-:Y:S01]  /*103f0*/  FADD.FTZ R2, R238, R131 ;  /* 0x00000083ee027221 */ /* 0x004fe20000010000 */
[----:B------:R-:W-:Y:S03]  /*10400*/  MOV R131, R129 ;  /* 0x0000008100837202 */ /* 0x000fe60000000f00 */
[----:B------:R-:W-:Y:S01]  /*10410*/  FADD.FTZ R2, R239, R2 ;  /* 0x00000002ef027221 */ /* 0x000fe20000010000 */
[C---:B------:R-:W-:Y:S08]  /*10420*/  HMMA.16816.F32.BF16 R120, R44.reuse, R48, R120 ;  /* 0x000000302c78723c */ /* 0x040ff00000041878 */
[-C--:B------:R-:W-:Y:S08]  /*10430*/  HMMA.16816.F32.BF16 R124, R44, R50.reuse, R124 ;  /* 0x000000322c7c723c */ /* 0x080ff0000004187c */
[----:B------:R-:W-:Y:S07]  /*10440*/  HMMA.16816.F32.BF16 R36, R40, R50, R36 ;  /* 0x000000322824723c */ /* 0x000fee0000041824 */
[----:B------:R-:W-:Y:S01]  /*10450*/  F2FP.BF16.PACK_AB R40, R89, R88 ;  /* 0x000000585928723e */ /* 0x000fe200000010ff */
[-C--:B------:R-:W-:Y:S01]  /*10460*/  HMMA.16816.F32.BF16 R136, R168, R148.reuse, R4 ;  /* 0x00000094a888723c */ /* 0x080fe20000041804 */
[----:B------:R-:W1:Y:S04]  /*10470*/  LDSM.16.MT88.4 R4, [R214+0x2900] ;  /* 0x00290000d604783b */ /* 0x000e680000004200 */
[----:B------:R-:W-:Y:S02]  /*10480*/  F2FP.BF16.PACK_AB R42, R93, R92 ;  /* 0x0000005c5d2a723e */ /* 0x000fe400000010ff */
[----:B---3--:R-:W-:Y:S02]  /*10490*/  F2FP.BF16.PACK_AB R41, R91, R90 ;  /* 0x0000005a5b29723e */ /* 0x008fe400000010ff */
[----:B------:R-:W-:Y:S07]  /*104a0*/  F2FP.BF16.PACK_AB R43, R56, R94 ;  /* 0x0000005e382b723e */ /* 0x000fee00000010ff */
        /* <DEDUP_REMOVED lines=10> */
[-C--:B----4-:R-:W-:Y:S03]  /*10550*/  HMMA.16816.F32.BF16 R152, R168, R52.reuse, R20 ;  /* 0x00000034a898723c */ /* 0x090fe60000041814 */
        /* <DEDUP_REMOVED lines=16> */
[----:B------:R-:W-:Y:S01]  /*10660*/  FADD.FTZ R14, R233, R2 ;  /* 0x00000002e90e7221 */ /* 0x000fe20000010000 */
[----:B------:R-:W2:Y:S01]  /*10670*/  LDSM.16.MT88.4 R8, [R215+0x2900] ;  /* 0x00290000d708783b */ /* 0x000ea20000004200 */
        /* <DEDUP_REMOVED lines=24> */
[-C--:B--2---:R-:W-:Y:S03]  /*10800*/  HMMA.16816.F32.BF16 R116, R168, R8.reuse, R116 ;  /* 0x00000008a874723c */ /* 0x084fe60000041874 */
        /* <DEDUP_REMOVED lines=52> */
[----:B------:R-:W-:Y:S04]  /*10b50*/  STL [R1+0xc], R4 ;  /* 0x00000c0401007387 */ /* 0x000fe80000100800 */
[----:B------:R-:W-:Y:S04]  /*10b60*/  STL [R1+0x10], R2 ;  /* 0x0000100201007387 */ /* 0x000fe80000100800 */
[----:B------:R1:W-:Y:S02]  /*10b70*/  STL [R1+0x14], R0 ;  /* 0x0000140001007387 */ /* 0x0003e40000100800 */
[----:B-1----:R-:W-:Y:S01]  /*10b80*/  MOV R0, R130 ;  /* 0x0000008200007202 */ /* 0x002fe20000000f00 */
[----:B------:R-:W-:-:S05]  /*10b90*/  @P0 BRA `(.L_x_921) ;  /* 0xffffc9f000000947 */ /* 0x000fca000383ffff */
.L_x_920:
[----:B------:R-:W-:-:S13]  /*10ba0*/  ISETP.GE.AND P0, PT, R229, UR8, PT ;  /* 0x00000008e5007c0c */ /* 0x000fda000bf06270 */
[----:B------:R-:W-:Y:S05]  /*10bb0*/  @!P0 BRA `(.L_x_922) ;  /* 0x00005a9000008947 */ /* 0x000fea0003800000 */
[----:B-1----:R-:W2:Y:S01]  /*10bc0*/  LDL.LU.64 R6, [R1+0x30] ;  /* 0x0000300001067983 */ /* 0x002ea20000300a00 */
[----:B------:R-:W-:Y:S01]  /*10bd0*/  MOV R134, R3 ;  /* 0x0000000300867202 */ /* 0x000fe20000000f00 */
[----:B------:R-:W-:Y:S01]  /*10be0*/  UMOV UR14, 0x60 ;  /* 0x00000060000e7882 */ /* 0x000fe20000000000 */
[----:B------:R-:W-:Y:S01]  /*10bf0*/  IMAD.MOV.U32 R132, RZ, RZ, R129 ;  /* 0x000000ffff847224 */ /* 0x000fe200078e0081 */
[----:B------:R-:W3:Y:S01]  /*10c00*/  LDL.LU.64 R4, [R1+0x40] ;  /* 0x0000400001047983 */ /* 0x000ee20000300a00 */
        /* <DEDUP_REMOVED lines=9> */
[----:B--2---:R-:W-:Y:S02]  /*10ca0*/  MOV R3, R7 ;  /* 0x0000000700037202 */ /* 0x004fe40000000f00 */
[----:B---3--:R-:W-:-:S05]  /*10cb0*/  MOV R2, R4 ;  /* 0x0000000400027202 */ /* 0x008fca0000000f00 */
[----:B------:R1:W-:Y:S04]  /*10cc0*/  STL.64 [R1], R2 ;  /* 0x0000000201007387 */ /* 0x0003e80000100a00 */
.L_x_939:
[----:B------:R-:W-:Y:S04]  /*10cd0*/  DEPBAR.LE SB0, 0x0 ;  /* 0x000080000000791a */ /* 0x000fe80000000000 */
[----:B------:R-:W-:Y:S01]  /*10ce0*/  BAR.SYNC.DEFER_BLOCKING 0x0 ;  /* 0x0000000000007b1d */ /* 0x000fe20000010000 */
[----:B------:R-:W-:Y:S01]  /*10cf0*/  SHF.R.S32.HI R128, RZ, 0x1f, R229 ;  /* 0x0000001fff807819 */ /* 0x000fe200000114e5 */
[C---:B------:R-:W-:Y:S01]  /*10d00*/  IMAD R0, R229.reuse, UR5, RZ ;  /* 0x00000005e5007c24 */ /* 0x040fe2000f8e02ff */
[----:B------:R-:W-:Y:S03]  /*10d10*/  PLOP3.LUT P3, PT, PT, PT, UP2, 0x80, 0x0 ;  /* 0x000000000000781c */ /* 0x000fe60003f6f028 */
[----:B------:R-:W-:Y:S01]  /*10d20*/  IMAD R0, R128, UR16, R0 ;  /* 0x0000001080007c24 */ /* 0x000fe2000f8e0200 */
[----:B-----5:R-:W-:Y:S06]  /*10d30*/  LDSM.16.M88.4 R96, [R219+0x6100] ;  /* 0x00610000db60783b */ /* 0x020fec0000000200 */
[----:B--2---:R-:W2:Y:S06]  /*10d40*/  LDSM.16.M88.4 R16, [R212+0x3100] ;  /* 0x00310000d410783b */ /* 0x004eac0000000200 */
[----:B------:R-:W3:Y:S06]  /*10d50*/  LDSM.16.M88.4 R92, [R219+0x8100] ;  /* 0x00810000db5c783b */ /* 0x000eec0000000200 */
[----:B-1----:R-:W4:Y:S06]  /*10d60*/  LDL.64 R2, [R1] ;  /* 0x0000000001027983 */ /* 0x002f2c0000100a00 */
[----:B------:R-:W1:Y:S06]  /*10d70*/  LDSM.16.M88.4 R32, [R212+0x3900] ;  /* 0x00390000d420783b */ /* 0x000e6c0000000200 */
[----:B------:R-:W4:Y:S06]  /*10d80*/  LDL.64 R234, [R1+0x28] ;  /* 0x0000280001ea7983 */ /* 0x000f2c0000100a00 */
[----:B------:R-:W1:Y:S06]  /*10d90*/  LDSM.16.M88.4 R48, [R212+0x4100] ;  /* 0x00410000d430783b */ /* 0x000e6c0000000200 */
[----:B------:R-:W4:Y:S01]  /*10da0*/  LDL.64 R232, [R1+0x38] ;  /* 0x0000380001e87983 */ /* 0x000f220000100a00 */
[-C--:B--2---:R-:W-:Y:S05]  /*10db0*/  HMMA.16816.F32.BF16 R4, R96, R16.reuse, RZ ;  /* 0x000000106004723c */ /* 0x084fea00000418ff */
[----:B------:R-:W2:Y:S03]  /*10dc0*/  LDSM.16.M88.4 R64, [R212+0x4900] ;  /* 0x00490000d440783b */ /* 0x000ea60000000200 */
[C---:B---3--:R-:W-:Y:S03]  /*10dd0*/  HMMA.16816.F32.BF16 R8, R92.reuse, R16, RZ ;  /* 0x000000105c08723c */ /* 0x048fe600000418ff */
[----:B------:R-:W3:Y:S06]  /*10de0*/  LDL R135, [R1+0x20] ;  /* 0x0000200001877983 */ /* 0x000eec0000100800 */
[----:B------:R-:W2:Y:S01]  /*10df0*/  LDSM.16.M88.4 R80, [R212+0x5100] ;  /* 0x00510000d450783b */ /* 0x000ea20000000200 */
[-C--:B------:R-:W-:Y:S05]  /*10e00*/  HMMA.16816.F32.BF16 R12, R92, R18.reuse, RZ ;  /* 0x000000125c0c723c */ /* 0x080fea00000418ff */
[----:B------:R-:W3:Y:S03]  /*10e10*/  LDL R130, [R1+0x18] ;  /* 0x0000180001827983 */ /* 0x000ee60000100800 */
[C---:B------:R-:W-:Y:S03]  /*10e20*/  HMMA.16816.F32.BF16 R16, R96.reuse, R18, RZ ;  /* 0x000000126010723c */ /* 0x040fe600000418ff */
[----:B------:R-:W2:Y:S05]  /*10e30*/  LDSM.16.M88.4 R172, [R212+0x5900] ;  /* 0x00590000d4ac783b */ /* 0x000eaa0000000200 */
[-C--:B-1----:R-:W-:Y:S01]  /*10e40*/  HMMA.16816.F32.BF16 R20, R96, R32.reuse, RZ ;  /* 0x000000206014723c */ /* 0x082fe200000418ff */
[----:B------:R-:W-:Y:S06]  /*10e50*/  LDSM.16.M88.4 R176, [R222+0x6100] ;  /* 0x00610000deb0783b */ /* 0x000fec0000000200 */
[----:B------:R-:W1:Y:S01]  /*10e60*/  LDSM.16.M88.4 R180, [R223] ;  /* 0x00000000dfb4783b */ /* 0x000e620000000200 */
[C---:B------:R-:W-:Y:S05]  /*10e70*/  HMMA.16816.F32.BF16 R24, R92.reuse, R32, RZ ;  /* 0x000000205c18723c */ /* 0x040fea00000418ff */
[----:B------:R-:W1:Y:S03]  /*10e80*/  LDSM.16.M88.4 R184, [R222+0x8100] ;  /* 0x00810000deb8783b */ /* 0x000e660000000200 */
[-C--:B------:R-:W-:Y:S03]  /*10e90*/  HMMA.16816.F32.BF16 R28, R92, R34.reuse, RZ ;  /* 0x000000225c1c723c */ /* 0x080fe600000418ff */
[----:B------:R-:W1:Y:S05]  /*10ea0*/  LDSM.16.M88.4 R188, [R228] ;  /* 0x00000000e4bc783b */ /* 0x000e6a0000000200 */
[C---:B------:R-:W-:Y:S01]  /*10eb0*/  HMMA.16816.F32.BF16 R32, R96.reuse, R34, RZ ;  /* 0x000000226020723c */ /* 0x040fe200000418ff */
[----:B------:R-:W-:Y:S06]  /*10ec0*/  LDSM.16.M88.4 R192, [R225] ;  /* 0x00000000e1c0783b */ /* 0x000fec0000000200 */
[----:B------:R-:W-:Y:S01]  /*10ed0*/  LDSM.16.M88.4 R196, [R224] ;  /* 0x00000000e0c4783b */ /* 0x000fe20000000200 */
[-C--:B------:R-:W-:Y:S08]  /*10ee0*/  HMMA.16816.F32.BF16 R36, R96, R48.reuse, RZ ;  /* 0x000000306024723c */ /* 0x080ff000000418ff */
[C---:B------:R-:W-:Y:S08]  /*10ef0*/  HMMA.16816.F32.BF16 R40, R92.reuse, R48, RZ ;  /* 0x000000305c28723c */ /* 0x040ff000000418ff */
[-C--:B------:R-:W-:Y:S08]  /*10f00*/  HMMA.16816.F32.BF16 R44, R92, R50.reuse, RZ ;  /* 0x000000325c2c723c */ /* 0x080ff000000418ff */
[C---:B------:R-:W-:Y:S08]  /*10f10*/  HMMA.16816.F32.BF16 R48, R96.reuse, R50, RZ ;  /* 0x000000326030723c */ /* 0x040ff000000418ff */
[-C--:B--2---:R-:W-:Y:S08]  /*10f20*/  HMMA.16816.F32.BF16 R52, R96, R64.reuse, RZ ;  /* 0x000000406034723c */ /* 0x084ff000000418ff */
        /* <DEDUP_REMOVED lines=11> */
[----:B------:R-:W2:Y:S07]  /*10fe0*/  LDSM.16.M88.4 R172, [R227] ;  /* 0x00000000e3ac783b */ /* 0x000eae0000000200 */
[-C--:B-1----:R-:W-:Y:S08]  /*10ff0*/  HMMA.16816.F32.BF16 R4, R176, R180.reuse, R4 ;  /* 0x000000b4b004723c */ /* 0x082ff00000041804 */
[C---:B------:R-:W-:Y:S08]  /*11000*/  HMMA.16816.F32.BF16 R8, R184.reuse, R180, R8 ;  /* 0x000000b4b808723c */ /* 0x040ff00000041808 */
[-C--:B------:R-:W-:Y:S08]  /*11010*/  HMMA.16816.F32.BF16 R12, R184, R182.reuse, R12 ;  /* 0x000000b6b80c723c */ /* 0x080ff0000004180c */
[C---:B------:R-:W-:Y:S01]  /*11020*/  HMMA.16816.F32.BF16 R16, R176.reuse, R182, R16 ;  /* 0x000000b6b010723c */ /* 0x040fe20000041810 */
[----:B------:R-:W1:Y:S07]  /*11030*/  LDSM.16.M88.4 R180, [R226] ;  /* 0x00000000e2b4783b */ /* 0x000e6e0000000200 */
[-C--:B------:R-:W-:Y:S08]  /*11040*/  HMMA.16816.F32.BF16 R20, R176, R188.reuse, R20 ;  /* 0x000000bcb014723c */ /* 0x080ff00000041814 */
[C---:B------:R-:W-:Y:S08]  /*11050*/  HMMA.16816.F32.BF16 R24, R184.reuse, R188, R24 ;  /* 0x000000bcb818723c */ /* 0x040ff00000041818 */
[-C--:B------:R-:W-:Y:S08]  /*11060*/  HMMA.16816.F32.BF16 R28, R184, R190.reuse, R28 ;  /* 0x000000beb81c723c */ /* 0x080ff0000004181c */
[C---:B------:R-:W-:Y:S08]  /*11070*/  HMMA.16816.F32.BF16 R32, R176.reuse, R190, R32 ;  /* 0x000000beb020723c */ /* 0x040ff00000041820 */
[-C--:B--2---:R-:W-:Y:S08]  /*11080*/  HMMA.16816.F32.BF16 R36, R176, R172.reuse, R36 ;  /* 0x000000acb024723c */ /* 0x084ff00000041824 */
[C---:B------:R-:W-:Y:S08]  /*11090*/  HMMA.16816.F32.BF16 R40, R184.reuse, R172, R40 ;  /* 0x000000acb828723c */ /* 0x040ff00000041828 */
[-C--:B------:R-:W-:Y:S04]  /*110a0*/  HMMA.16816.F32.BF16 R44, R184, R174.reuse, R44 ;  /* 0x000000aeb82c723c */ /* 0x080fe8000004182c */
[----:B----4-:R-:W-:Y:S04]  /*110b0*/  IMAD.WIDE.U32 R2, R229, UR16, R2 ;  /* 0x00000010e5027c25 */ /* 0x010fe8000f8e0002 */
[C---:B------:R-:W-:Y:S04]  /*110c0*/  HMMA.16816.F32.BF16 R48, R176.reuse, R174, R48 ;  /* 0x000000aeb030723c */ /* 0x040fe80000041830 */
[----:B------:R-:W-:Y:S01]  /*110d0*/  IMAD.IADD R0, R3, 0x1, R0 ;  /* 0x0000000103007824 */ /* 0x000fe200078e0200 */
[C---:B------:R-:W-:Y:S03]  /*110e0*/  LEA R202, P0, R2.reuse, c[0x0][0x1f8], 0x1 ;  /* 0x00007e0002ca7a11 */ /* 0x040fe600078008ff */
[-C--:B-1----:R-:W-:Y:S04]  /*110f0*/  HMMA.16816.F32.BF16 R52, R176, R180.reuse, R52 ;  /* 0x000000b4b034723c */ /* 0x082fe80000041834 */
[----:B------:R-:W-:Y:S02]  /*11100*/  LEA.HI.X R203, R2, c[0x0][0x1fc], R0, 0x1, P0 ;  /* 0x00007f0002cb7a11 */ /* 0x000fe400000f0c00 */
[----:B------:R-:W-:Y:S02]  /*11110*/  IADD3 R128, P0, R202, UR10, RZ ;  /* 0x0000000aca807c10 */ /* 0x000fe4000ff1e0ff */
[C---:B------:R-:W-:Y:S01]  /*11120*/  HMMA.16816.F32.BF16 R56, R184.reuse, R180, R56 ;  /* 0x000000b4b838723c */ /* 0x040fe20000041838 */
[----:B------:R-:W-:Y:S01]  /*11130*/  @!PT LDS RZ, [RZ] ;  /* 0x00000000fffff984 */ /* 0x000fe20000000800 */
[----:B------:R-:W-:Y:S01]  /*11140*/  @!PT LDS RZ, [RZ] ;  /* 0x00000000fffff984 */ /* 0x000fe20000000800 */
[----:B------:R-:W-:Y:S01]  /*11150*/  @!PT LDS RZ, [RZ] ;  /* 0x00000000fffff984 */ /* 0x000fe20000000800 */
[----:B------:R1:W-:Y:S03]  /*11160*/  LDGSTS.E.BYPASS.LTC128B.128 [R231+0x100], [R202.64], !P6 ;  /* 0x00100000cae77fae */ /* 0x0003e6000f101d4c */
[----:B------:R-:W-:Y:S02]  /*11170*/  IADD3.X R129, R203, UR9, RZ, P0, !PT ;  /* 0x00000009cb817c10 */ /* 0x000fe400087fe4ff */
[----:B------:R-:W-:Y:S02]  /*11180*/  IADD3 R200, P1, R128, UR10, RZ ;  /* 0x0000000a80c87c10 */ /* 0x000fe4000ff3e0ff */
[-C--:B------:R-:W-:Y:S01]  /*11190*/  HMMA.16816.F32.BF16 R60, R184, R182.reuse, R60 ;  /* 0x000000b6b83c723c */ /* 0x080fe2000004183c */
[----:B------:R2:W-:Y:S03]  /*111a0*/  LDGSTS.E.BYPASS.LTC128B.128 [R231+0x900], [R128.64], !P6 ;  /* 0x0090000080e77fae */ /* 0x0005e6000f101d4c */
        /* <DEDUP_REMOVED lines=9> */
[----:B------:R-:W-:Y:S02]  /*11240*/  PLOP3.LUT P1, PT, PT, PT, UP2, 0x80, 0x0 ;  /* 0x000000000000781c */ /* 0x000fe40003f2f028 */
[C---:B------:R-:W-:Y:S01]  /*11250*/  HMMA.16816.F32.BF16 R72, R184.reuse, R192, R72 ;  /* 0x000000c0b848723c */ /* 0x040fe20000041848 */
[----:B------:R3:W-:Y:S03]  /*11260*/  LDGSTS.E.BYPASS.LTC128B.128 [R231+0x2100], [R188.64], !P6 ;  /* 0x02100000bce77fae */ /* 0x0007e6000f101d4c */
[----:B--2---:R-:W-:Y:S04]  /*11270*/  IADD3 R128, P0, R188, UR10, RZ ;  /* 0x0000000abc807c10 */ /* 0x004fe8000ff1e0ff */
[-C--:B------:R-:W-:Y:S04]  /*11280*/  HMMA.16816.F32.BF16 R76, R184, R194.reuse, R76 ;  /* 0x000000c2b84c723c */ /* 0x080fe8000004184c */
[----:B------:R-:W-:Y:S02]  /*11290*/  IADD3.X R129, R189, UR9, RZ, P0, !PT ;  /* 0x00000009bd817c10 */ /* 0x000fe400087fe4ff */
[C---:B------:R-:W-:Y:S02]  /*112a0*/  ISETP.GT.AND P0, PT, R229.reuse, UR8, PT ;  /* 0x00000008e5007c0c */ /* 0x040fe4000bf04270 */
[C---:B------:R-:W-:Y:S01]  /*112b0*/  HMMA.16816.F32.BF16 R80, R176.reuse, R194, R80 ;  /* 0x000000c2b050723c */ /* 0x040fe20000041850 */
[----:B------:R2:W-:Y:S06]  /*112c0*/  LDGSTS.E.BYPASS.LTC128B.128 [R231+0x2900], [R128.64], !P6 ;  /* 0x0290000080e77fae */ /* 0x0005ec000f101d4c */
[----:B-1----:R-:W-:Y:S01]  /*112d0*/  LDSM.16.M88.4 R200, [R218+0x3100] ;  /* 0x00310000dac8783b */ /* 0x002fe20000000200 */
[-C--:B------:R-:W-:Y:S04]  /*112e0*/  HMMA.16816.F32.BF16 R84, R176, R196.reuse, R84 ;  /* 0x000000c4b054723c */ /* 0x080fe80000041854 */
[----:B------:R-:W-:Y:S01]  /*112f0*/  @P0 IADD3 R0, R229, -0x1, RZ ;  /* 0xffffffffe5000810 */ /* 0x000fe20007ffe0ff */
[----:B---3--:R-:W1:Y:S01]  /*11300*/  LDSM.16.M88.4 R188, [R220+0x6100] ;  /* 0x00610000dcbc783b */ /* 0x008e620000000200 */
[----:B----4-:R-:W-:Y:S02]  /*11310*/  @P0 IMAD.MOV.U32 R3, RZ, RZ, R235 ;  /* 0x000000ffff030224 */ /* 0x010fe400078e00eb */
[C---:B------:R-:W-:Y:S03]  /*11320*/  HMMA.16816.F32.BF16 R88, R184.reuse, R196, R88 ;  /* 0x000000c4b858723c */ /* 0x040fe60000041858 */
[----:B------:R-:W3:Y:S01]  /*11330*/  LDSM.16.M88.4 R204, [R220+0x8100] ;  /* 0x00810000dccc783b */ /* 0x000ee20000000200 */
[----:B------:R-:W-:Y:S04]  /*11340*/  @P0 SHF.R.S32.HI R2, RZ, 0x1f, R0 ;  /* 0x0000001fff020819 */ /* 0x000fe80000011400 */
[-C--:B------:R-:W-:Y:S01]  /*11350*/  HMMA.16816.F32.BF16 R92, R184, R198.reuse, R92 ;  /* 0x000000c6b85c723c */ /* 0x080fe2000004185c */
[----:B------:R-:W0:Y:S03]  /*11360*/  LDGDEPBAR ;  /* 0x00000000000079af */ /* 0x000e260000000000 */
[----:B--2---:R-:W-:Y:S03]  /*11370*/  @P0 IMAD.WIDE.U32 R128, R0, c[0x0][0x1e0], RZ ;  /* 0x0000780000800a25 */ /* 0x004fe600078e00ff */
[----:B------:R-:W2:Y:S01]  /*11380*/  LDSM.16.M88.4 R208, [R218+0x3900] ;  /* 0x00390000dad0783b */ /* 0x000ea20000000200 */
[----:B------:R-:W-:Y:S04]  /*11390*/  HMMA.16816.F32.BF16 R96, R176, R198, R96 ;  /* 0x000000c6b060723c */ /* 0x000fe80000041860 */
[----:B------:R-:W-:Y:S01]  /*113a0*/  @P0 IMAD R2, R2, c[0x0][0x1e0], RZ ;  /* 0x0000780002020a24 */ /* 0x000fe200078e02ff */
[----:B------:R-:W4:Y:S03]  /*113b0*/  LDSM.16.M88.4 R172, [R218+0x4100] ;  /* 0x00410000daac783b */ /* 0x000f260000000200 */
[----:B------:R-:W-:Y:S03]  /*113c0*/  @P0 IMAD R2, R0, c[0x0][0x1e4], R2 ;  /* 0x0000790000020a24 */ /* 0x000fe600078e0202 */
[----:B------:R-:W2:Y:S01]  /*113d0*/  LDSM.16.M88.4 R180, [R218+0x4900] ;  /* 0x00490000dab4783b */ /* 0x000ea20000000200 */
[----:B------:R-:W-:Y:S02]  /*113e0*/  @P0 IMAD.IADD R0, R129, 0x1, R2 ;  /* 0x0000000181000824 */ /* 0x000fe400078e0202 */
[----:B------:R-:W-:Y:S02]  /*113f0*/  @P0 IMAD.MOV.U32 R2, RZ, RZ, R232 ;  /* 0x000000ffff020224 */ /* 0x000fe400078e00e8 */
[----:B------:R-:W-:Y:S01]  /*11400*/  @P0 IMAD R0, R0, 0x60, RZ ;  /* 0x0000006000000824 */ /* 0x000fe200078e02ff */
[----:B------:R-:W4:Y:S01]  /*11410*/  LDSM.16.M88.4 R176, [R218+0x5100] ;  /* 0x00510000dab0783b */ /* 0x000f220000000200 */
[----:B------:R-:W-:Y:S01]  /*11420*/  @P0 IMAD.WIDE.U32 R2, R128, 0x60, R2 ;  /* 0x0000006080020825 */ /* 0x000fe200078e0002 */
[-C--:B-1----:R-:W-:Y:S04]  /*11430*/  HMMA.16816.F32.BF16 R4, R188, R200.reuse, R4 ;  /* 0x000000c8bc04723c */ /* 0x082fe80000041804 */
[----:B------:R-:W1:Y:S01]  /*11440*/  LDSM.16.M88.4 R184, [R218+0x5900] ;  /* 0x00590000dab8783b */ /* 0x000e620000000200 */
[C---:B------:R-:W-:Y:S01]  /*11450*/  @P0 LEA R128, P2, R2.reuse, c[0x0][0x1c8], 0x1 ;  /* 0x0000720002800a11 */ /* 0x040fe200078408ff */
[----:B------:R-:W-:Y:S02]  /*11460*/  @P0 IMAD.IADD R0, R3, 0x1, R0 ;  /* 0x0000000103000824 */ /* 0x000fe400078e0200 */
[C---:B---3--:R-:W-:Y:S02]  /*11470*/  HMMA.16816.F32.BF16 R8, R204.reuse, R200, R8 ;  /* 0x000000c8cc08723c */ /* 0x048fe40000041808 */
[----:B------:R-:W-:Y:S02]  /*11480*/  LDSM.16.M88.4 R192, [R217] ;  /* 0x00000000d9c0783b */ /* 0x000fe40000000200 */
[----:B------:R-:W-:Y:S01]  /*11490*/  @P0 LEA.HI.X R129, R2, c[0x0][0x1cc], R0, 0x1, P2 ;  /* 0x0000730002810a11 */ /* 0x000fe200010f0c00 */
[----:B------:R-:W-:Y:S01]  /*114a0*/  @P1 IMAD.HI.U32 R0, R135, c[0x0][0x2c8], RZ ;  /* 0x0000b20087001a27 */ /* 0x000fe200078e00ff */
[----:B------:R-:W-:Y:S02]  /*114b0*/  @P0 IADD3 R2, P1, R128, UR6, RZ ;  /* 0x0000000680020c10 */ /* 0x000fe4000ff3e0ff */
[----:B------:R-:W-:Y:S01]  /*114c0*/  LDSM.16.M88.4 R196, [R221+0x8100] ;  /* 0x00810000ddc4783b */ /* 0x000fe20000000200 */
[-C--:B------:R-:W-:Y:S03]  /*114d0*/  HMMA.16816.F32.BF16 R12, R204, R202.reuse, R12 ;  /* 0x000000cacc0c723c */ /* 0x080fe6000004180c */
[----:B------:R-:W-:Y:S02]  /*114e0*/  @P0 IADD3.X R3, R129, UR7, RZ, P1, !PT ;  /* 0x0000000781030c10 */ /* 0x000fe40008ffe4ff */
[----:B------:R-:W-:Y:S03]  /*114f0*/  @P3 SHF.R.U32.HI R135, RZ, c[0x0][0x2cc], R0 ;  /* 0x0000b300ff873a19 */ /* 0x000fe60000011600 */
[C---:B------:R-:W-:Y:S01]  /*11500*/  HMMA.16816.F32.BF16 R16, R188.reuse, R202, R16 ;  /* 0x000000cabc10723c */ /* 0x040fe20000041810 */
[----:B------:R-:W-:Y:S07]  /*11510*/  LDSM.16.M88.4 R200, [R217+0x800] ;  /* 0x00080000d9c8783b */ /* 0x000fee0000000200 */
[-C--:B--2---:R-:W-:Y:S08]  /*11520*/  HMMA.16816.F32.BF16 R20, R188, R208.reuse, R20 ;  /* 0x000000d0bc14723c */ /* 0x084ff00000041814 */
[C---:B------:R-:W-:Y:S08]  /*11530*/  HMMA.16816.F32.BF16 R24, R204.reuse, R208, R24 ;  /* 0x000000d0cc18723c */ /* 0x040ff00000041818 */
[-C--:B------:R-:W-:Y:S08]  /*11540*/  HMMA.16816.F32.BF16 R28, R204, R210.reuse, R28 ;  /* 0x000000d2cc1c723c */ /* 0x080ff0000004181c */
[C---:B------:R-:W-:Y:S08]  /*11550*/  HMMA.16816.F32.BF16 R32, R188.reuse, R210, R32 ;  /* 0x000000d2bc20723c */ /* 0x040ff00000041820 */
[-C--:B----4-:R-:W-:Y:S08]  /*11560*/  HMMA.16816.F32.BF16 R36, R188, R172.reuse, R36 ;  /* 0x000000acbc24723c */ /* 0x090ff00000041824 */
        /* <DEDUP_REMOVED lines=14> */
[-C--:B-1----:R-:W-:Y:S08]  /*11650*/  HMMA.16816.F32.BF16 R84, R188, R184.reuse, R84 ;  /* 0x000000b8bc54723c */ /* 0x082ff00000041854 */
[C---:B------:R-:W-:Y:S08]  /*11660*/  HMMA.16816.F32.BF16 R88, R204.reuse, R184, R88 ;  /* 0x000000b8cc58723c */ /* 0x040ff00000041858 */
[-C--:B------:R-:W-:Y:S08]  /*11670*/  HMMA.16816.F32.BF16 R92, R204, R186.reuse, R92 ;  /* 0x000000bacc5c723c */ /* 0x080ff0000004185c */
[----:B------:R-:W-:Y:S01]  /*11680*/  HMMA.16816.F32.BF16 R96, R188, R186, R96 ;  /* 0x000000babc60723c */ /* 0x000fe20000041860 */
[----:B------:R-:W1:Y:S07]  /*11690*/  LDSM.16.M88.4 R184, [R217+0x2000] ;  /* 0x00200000d9b8783b */ /* 0x000e6e0000000200 */
[-C--:B--2---:R-:W-:Y:S08]  /*116a0*/  HMMA.16816.F32.BF16 R4, R172, R192.reuse, R4 ;  /* 0x000000c0ac04723c */ /* 0x084ff00000041804 */
[C---:B------:R-:W-:Y:S08]  /*116b0*/  HMMA.16816.F32.BF16 R8, R196.reuse, R192, R8 ;  /* 0x000000c0c408723c */ /* 0x040ff00000041808 */
[-C--:B------:R-:W-:Y:S08]  /*116c0*/  HMMA.16816.F32.BF16 R12, R196, R194.reuse, R12 ;  /* 0x000000c2c40c723c */ /* 0x080ff0000004180c */
[C---:B------:R-:W-:Y:S08]  /*116d0*/  HMMA.16816.F32.BF16 R16, R172.reuse, R194, R16 ;  /* 0x000000c2ac10723c */ /* 0x040ff00000041810 */
[-C--:B------:R-:W-:Y:S08]  /*116e0*/  HMMA.16816.F32.BF16 R20, R172, R200.reuse, R20 ;  /* 0x000000c8ac14723c */ /* 0x080ff00000041814 */
[C---:B------:R-:W-:Y:S08]  /*116f0*/  HMMA.16816.F32.BF16 R24, R196.reuse, R200, R24 ;  /* 0x000000c8c418723c */ /* 0x040ff00000041818 */
[-C--:B------:R-:W-:Y:S08]  /*11700*/  HMMA.16816.F32.BF16 R28, R196, R202.reuse, R28 ;  /* 0x000000cac41c723c */ /* 0x080ff0000004181c */
[C---:B------:R-:W-:Y:S08]  /*11710*/  HMMA.16816.F32.BF16 R32, R172.reuse, R202, R32 ;  /* 0x000000caac20723c */ /* 0x040ff00000041820 */
[-C--:B---3--:R-:W-:Y:S08]  /*11720*/  HMMA.16816.F32.BF16 R36, R172, R180.reuse, R36 ;  /* 0x000000b4ac24723c */ /* 0x088ff00000041824 */
[C---:B------:R-:W-:Y:S07]  /*11730*/  HMMA.16816.F32.BF16 R40, R196.reuse, R180, R40 ;  /* 0x000000b4c428723c */ /* 0x040fee0000041828 */
[----:B------:R-:W-:Y:S01]  /*11740*/  @P0 IADD3 R180, P2, R2, UR6, RZ ;  /* 0x0000000602b40c10 */ /* 0x000fe2000ff5e0ff */
[-C--:B------:R-:W-:Y:S04]  /*11750*/  HMMA.16816.F32.BF16 R44, R196, R182.reuse, R44 ;  /* 0x000000b6c42c723c */ /* 0x080fe8000004182c */
[----:B------:R-:W-:Y:S04]  /*11760*/  @P0 IADD3.X R181, R3, UR7, RZ, P2, !PT ;  /* 0x0000000703b50c10 */ /* 0x000fe800097fe4ff */
[C---:B------:R-:W-:Y:S08]  /*11770*/  HMMA.16816.F32.BF16 R48, R172.reuse, R182, R48 ;  /* 0x000000b6ac30723c */ /* 0x040ff00000041830 */
[-C--:B----4-:R-:W-:Y:S08]  /*11780*/  HMMA.16816.F32.BF16 R52, R172, R176.reuse, R52 ;  /* 0x000000b0ac34723c */ /* 0x090ff00000041834 */
[C---:B------:R-:W-:Y:S08]  /*11790*/  HMMA.16816.F32.BF16 R56, R196.reuse, R176, R56 ;  /* 0x000000b0c438723c */ /* 0x040ff00000041838 */
[-C--:B------:R-:W-:Y:S08]  /*117a0*/  HMMA.16816.F32.BF16 R60, R196, R178.reuse, R60 ;  /* 0x000000b2c43c723c */ /* 0x080ff0000004183c */
[C---:B------:R-:W-:Y:S01]  /*117b0*/  HMMA.16816.F32.BF16 R64, R172.reuse, R178, R64 ;  /* 0x000000b2ac40723c */ /* 0x040fe20000041840 */
[----:B------:R-:W2:Y:S01]  /*117c0*/  LDSM.16.M88.4 R176, [R217+0x2800] ;  /* 0x00280000d9b0783b */ /* 0x000ea20000000200 */
[----:B------:R-:W-:Y:S05]  /*117d0*/  DEPBAR.LE SB0, 0x0 ;  /* 0x000080000000791a */ /* 0x000fea0000000000 */
[----:B------:R-:W-:Y:S01]  /*117e0*/  BAR.SYNC.DEFER_BLOCKING 0x0 ;  /* 0x0000000000007b1d */ /* 0x000fe20000010000 */
[-C--:B-1----:R-:W-:Y:S08]  /*117f0*/  HMMA.16816.F32.BF16 R68, R172, R184.reuse, R68 ;  /* 0x000000b8ac44723c */ /* 0x082ff00000041844 */
[C---:B------:R-:W-:Y:S08]  /*11800*/  HMMA.16816.F32.BF16 R72, R196.reuse, R184, R72 ;  /* 0x000000b8c448723c */ /* 0x040ff00000041848 */
[-C--:B------:R-:W-:Y:S01]  /*11810*/  HMMA.16816.F32.BF16 R76, R196, R186.reuse, R76 ;  /* 0x000000bac44c723c */ /* 0x080fe2000004184c */
[----:B------:R-:W-:Y:S01]  /*11820*/  @!PT LDS RZ, [RZ] ;  /* 0x00000000fffff984 */ /* 0x000fe20000000800 */
[----:B------:R-:W-:Y:S01]  /*11830*/  @!PT LDS RZ, [RZ] ;  /* 0x00000000fffff984 */ /* 0x000fe20000000800 */
[----:B------:R-:W-:Y:S01]  /*11840*/  @!PT LDS RZ, [RZ] ;  /* 0x00000000fffff984 */ /* 0x000fe20000000800 */
[----:B------:R1:W-:Y:S07]  /*11850*/  @P0 LDGSTS.E.BYPASS.LTC128B.128 [R231+0x3100], [R128.64], !P6 ;  /* 0x0310000080e70fae */ /* 0x0003ee000f101d4c */
[C---:B------:R-:W-:Y:S01]  /*11860*/  HMMA.16816.F32.BF16 R80, R172.reuse, R186, R80 ;  /* 0x000000baac50723c */ /* 0x040fe20000041850 */
[----:B------:R3:W-:Y:S07]  /*11870*/  @P0 LDGSTS.E.BYPASS.LTC128B.128 [R231+0x3900], [R2.64], !P6 ;  /* 0x0390000002e70fae */ /* 0x0007ee000f101d4c */
[-C--:B--2---:R-:W-:Y:S01]  /*11880*/  HMMA.16816.F32.BF16 R84, R172, R176.reuse, R84 ;  /* 0x000000b0ac54723c */ /* 0x084fe20000041854 */
[----:B------:R2:W-:Y:S07]  /*11890*/  @P0 LDGSTS.E.BYPASS.LTC128B.128 [R231+0x4100], [R180.64], !P6 ;  /* 0x04100000b4e70fae */ /* 0x0005ee000f101d4c */
[C---:B------:R-:W-:Y:S08]  /*118a0*/  HMMA.16816.F32.BF16 R88, R196.reuse, R176, R88 ;  /* 0x000000b0c458723c */ /* 0x040ff00000041858 */
[-C--:B------:R-:W-:Y:S04]  /*118b0*/  HMMA.16816.F32.BF16 R92, R196, R178.reuse, R92 ;  /* 0x000000b2c45c723c */ /* 0x080fe8000004185c */
[----:B-1----:R-:W-:Y:S04]  /*118c0*/  @P0 IADD3 R128, P1, R180, UR6, RZ ;  /* 0x00000006b4800c10 */ /* 0x002fe8000ff3e0ff */
[----:B------:R-:W-:Y:S01]  /*118d0*/  @P0 IADD3.X R129, R181, UR7, RZ, P1, !PT ;  /* 0x00000007b5810c10 */ /* 0x000fe20008ffe4ff */
[----:B------:R-:W-:Y:S04]  /*118e0*/  HMMA.16816.F32.BF16 R96, R172, R178, R96 ;  /* 0x000000b2ac60723c */ /* 0x000fe80000041860 */
[----:B------:R1:W-:Y:S01]  /*118f0*/  @P0 LDGSTS.E.BYPASS.LTC128B.128 [R231+0x4900], [R128.64], !P6 ;  /* 0x0490000080e70fae */ /* 0x0003e2000f101d4c */
[----:B---3--:R-:W-:Y:S04]  /*11900*/  @P0 IADD3 R2, P2, R128, UR6, RZ ;  /* 0x0000000680020c10 */ /* 0x008fe8000ff5e0ff */
[----:B------:R-:W-:Y:S03]  /*11910*/  @P0 IADD3.X R3, R129, UR7, RZ, P2, !PT ;  /* 0x0000000781030c10 */ /* 0x000fe600097fe4ff */
[----:B------:R-:W-:Y:S02]  /*11920*/  @P0 IADD3 R176, P1, R2, UR6, RZ ;  /* 0x0000000602b00c10 */ /* 0x000fe4000ff3e0ff */
[----:B------:R3:W-:Y:S02]  /*11930*/  @P0 LDGSTS.E.BYPASS.LTC128B.128 [R231+0x5100], [R2.64], !P6 ;  /* 0x0510000002e70fae */ /* 0x0007e4000f101d4c */
[----:B------:R-:W-:Y:S05]  /*11940*/  @P0 IADD3.X R177, R3, UR7, RZ, P1, !PT ;  /* 0x0000000703b10c10 */ /* 0x000fea0008ffe4ff */
[----:B------:R2:W-:Y:S01]  /*11950*/  @P0 LDGSTS.E.BYPASS.LTC128B.128 [R231+0x5900], [R176.64], !P6 ;  /* 0x05900000b0e70fae */ /* 0x0005e2000f101d4c */
[----:B------:R-:W-:Y:S05]  /*11960*/  PLOP3.LUT P0, PT, PT, PT, UP1, 0x40, 0x0 ;  /* 0x000000000000781c */ /* 0x000fea0003f0e818 */
[----:B------:R-:W0:Y:S01]  /*11970*/  LDGDEPBAR ;  /* 0x00000000000079af */ /* 0x000e220000000000 */
[----:B-1----:R-:W-:Y:S05]  /*11980*/  IMAD R129, R229, -0x60, RZ ;  /* 0xffffffa0e5817824 */ /* 0x002fea00078e02ff */
[----:B------:R-:W3:Y:S01]  /*11990*/  SHFL.IDX PT, R128, R135, RZ, 0x1c1f ;  /* 0x001c1fff87807589 */ /* 0x000ee200000e0000 */
[----:B------:R-:W-:Y:S01]  /*119a0*/  IMAD.IADD R174, R129, 0x1, -R130 ;  /* 0x0000000181ae7824 */ /* 0x000fe200078e0a82 */
[----:B------:R-:W-:Y:S04]  /*119b0*/  IADD3 R173, -R130, 0x1, R129 ;  /* 0x0000000182ad7810 */ /* 0x000fe80007ffe181 */
[----:B------:R-:W-:Y:S04]  /*119c0*/  IADD3 R173, R173, c[0x0][0x1d0], RZ ;  /* 0x00007400adad7a10 */ /* 0x000fe80007ffe0ff */
[----:B------:R-:W-:Y:S04]  /*119d0*/  IADD3 R173, R173, -c[0x0][0x168], RZ ;  /* 0x80005a00adad7a10 */ /* 0x000fe80007ffe0ff */
[C---:B------:R-:W-:Y:S02]  /*119e0*/  IADD3 R172, R173.reuse, c[0x0][0x328], RZ ;  /* 0x0000ca00adac7a10 */ /* 0x040fe40007ffe0ff */
[----:B------:R-:W-:Y:S03]  /*119f0*/  IADD3 R173, R173, UR11, RZ ;  /* 0x0000000badad7c10 */ /* 0x000fe6000fffe0ff */
[--C-:B---3--:R-:W-:Y:S02]  /*11a00*/  IMAD.IADD R2, R172, 0x1, R128.reuse ;  /* 0x00000001ac027824 */ /* 0x108fe400078e0280 */
[----:B------:R-:W-:Y:S01]  /*11a10*/  IMAD.IADD R0, R173, 0x1, R128 ;  /* 0x00000001ad007824 */ /* 0x000fe200078e0280 */
[----:B------:R-:W-:-:S05]  /*11a20*/  @P0 BRA `(.L_x_923) ;  /* 0x0000018000000947 */ /* 0x000fca0003800000 */
[----:B--2---:R-:W-:Y:S01]  /*11a30*/  IADD3 R3, R128, c[0x0][0x1d0], RZ ;  /* 0x0000740080037a10 */ /* 0x004fe20007ffe0ff */
        /* <DEDUP_REMOVED lines=13> */
.L_x_925:
[----:B------:R-:W-:Y:S04]  /*11b10*/  MOV R128, c[0x0][0x32c] ;  /* 0x0000cb0000807a02 */ /* 0x000fe80000000f00 */
[----:B------:R-:W-:Y:S11]  /*11b20*/  ISETP.NE.AND P0, PT, R128, 0x1, PT ;  /* 0x000000018000780c */ /* 0x000ff60003f05270 */
[----:B------:R-:W-:Y:S02]  /*11b30*/  @!UPT UIADD3 URZ, URZ, URZ, URZ ;  /* 0x0000003f3f3ff290 */ /* 0x000fe4000fffe03f */
[----:B------:R-:W-:Y:S05]  /*11b40*/  @P0 IMAD.HI.U32 R128, R3, c[0x0][0x330], RZ ;  /* 0x0000cc0003800a27 */ /* 0x000fea00078e00ff */
[----:B------:R-:W-:Y:S02]  /*11b50*/  @P0 SHF.R.U32.HI R3, RZ, c[0x0][0x334], R128 ;  /* 0x0000cd00ff030a19 */ /* 0x000fe40000011680 */
.L_x_926:
[----:B------:R-:W-:Y:S05]  /*11b60*/  BSYNC B0 ;  /* 0x0000000000007941 */ /* 0x000fea0003800000 */
.L_x_924:
[----:B------:R-:W-:Y:S05]  /*11b70*/  IMAD R3, R3, c[0x0][0x32c], R174 ;  /* 0x0000cb0003037a24 */ /* 0x000fea00078e02ae */
[----:B------:R-:W-:Y:S02]  /*11b80*/  IADD3 R128, R3, c[0x0][0x32c], RZ ;  /* 0x0000cb0003807a10 */ /* 0x000fe40007ffe0ff */
[----:B------:R-:W-:Y:S02]  /*11b90*/  IMNMX R0, R0, R3, !PT ;  /* 0x0000000300007217 */ /* 0x000fe40007800200 */
[----:B------:R-:W-:Y:S02]  /*11ba0*/  IMNMX R2, R2, R128, PT ;  /* 0x0000008002027217 */ /* 0x000fe40003800200 */
.L_x_923:
[----:B--2---:R-:W-:Y:S01]  /*11bb0*/  PLOP3.LUT P0, PT, PT, PT, UP1, 0x40, 0x0 ;  /* 0x000000000000781c */ /* 0x004fe20003f0e818 */
        /* <DEDUP_REMOVED lines=18> */
.L_x_929:
[----:B------:R-:W-:Y:S04]  /*11ce0*/  MOV R175, c[0x0][0x32c] ;  /* 0x0000cb0000af7a02 */ /* 0x000fe80000000f00 */
[----:B------:R-:W-:Y:S11]  /*11cf0*/  ISETP.NE.AND P0, PT, R175, 0x1, PT ;  /* 0x00000001af00780c */ /* 0x000ff60003f05270 */
[----:B------:R-:W-:Y:S02]  /*11d00*/  @!UPT UIADD3 URZ, URZ, URZ, URZ ;  /* 0x0000003f3f3ff290 */ /* 0x000fe4000fffe03f */
[----:B------:R-:W-:Y:S05]  /*11d10*/  @P0 IMAD.HI.U32 R175, R130, c[0x0][0x330], RZ ;  /* 0x0000cc0082af0a27 */ /* 0x000fea00078e00ff */
[----:B------:R-:W-:Y:S02]  /*11d20*/  @P0 SHF.R.U32.HI R130, RZ, c[0x0][0x334], R175 ;  /* 0x0000cd00ff820a19 */ /* 0x000fe400000116af */
.L_x_930:
[----:B------:R-:W-:Y:S05]  /*11d30*/  BSYNC B0 ;  /* 0x0000000000007941 */ /* 0x000fea0003800000 */
.L_x_928:
[----:B------:R-:W-:Y:S05]  /*11d40*/  IMAD R130, R130, c[0x0][0x32c], R174 ;  /* 0x0000cb0082827a24 */ /* 0x000fea00078e02ae */
[----:B------:R-:W-:Y:S02]  /*11d50*/  IADD3 R175, R130, c[0x0][0x32c], RZ ;  /* 0x0000cb0082af7a10 */ /* 0x000fe40007ffe0ff */
[----:B------:R-:W-:Y:S02]  /*11d60*/  IMNMX R3, R3, R130, !PT ;  /* 0x0000008203037217 */ /* 0x000fe40007800200 */
[----:B------:R-:W-:Y:S02]  /*11d70*/  IMNMX R128, R128, R175, PT ;  /* 0x000000af80807217 */ /* 0x000fe40003800200 */
.L_x_927:
[C---:B------:R-:W-:Y:S02]  /*11d80*/  ISETP.GE.AND P0, PT, R129.reuse, 0x9, PT ;  /* 0x000000098100780c */ /* 0x040fe40003f06270 */
[C---:B------:R-:W-:Y:S02]  /*11d90*/  ISETP.GE.AND P1, PT, R129.reuse, 0x2, PT ;  /* 0x000000028100780c */ /* 0x040fe40003f26270 */
[----:B------:R-:W-:Y:S02]  /*11da0*/  P2R R181, PR, RZ, 0x1 ;  /* 0x00000001ffb57803 */ /* 0x000fe40000000000 */
[C---:B------:R-:W-:Y:S02]  /*11db0*/  ISETP.GT.AND P0, PT, R0.reuse, 0x8, !P0 ;  /* 0x000000080000780c */ /* 0x040fe40004704270 */
[----:B------:R-:W-:Y:S02]  /*11dc0*/  P2R R182, PR, RZ, 0x2 ;  /* 0x00000002ffb67803 */ /* 0x000fe40000000000 */
[----:B------:R-:W-:Y:S02]  /*11dd0*/  ISETP.GT.AND P1, PT, R0, 0x1, !P1 ;  /* 0x000000010000780c */ /* 0x000fe40004f24270 */
[C---:B------:R-:W-:Y:S02]  /*11de0*/  ISETP.GE.AND P2, PT, R129.reuse, 0x11, PT ;  /* 0x000000118100780c */ /* 0x040fe40003f46270 */
[C---:B------:R-:W-:Y:S02]  /*11df0*/  ISETP.LT.OR P0, PT, R2.reuse, 0x9, P0 ;  /* 0x000000090200780c */ /* 0x040fe40000701670 */
[----:B------:R-:W-:Y:S02]  /*11e00*/  ISETP.LT.OR P1, PT, R2, 0x2, P1 ;  /* 0x000000020200780c */ /* 0x000fe40000f21670 */
[----:B------:R-:W-:Y:S02]  /*11e10*/  ISETP.GE.AND P3, PT, R129, 0xa, PT ;  /* 0x0000000a8100780c */ /* 0x000fe40003f66270 */
[----:B------:R-:W-:Y:S02]  /*11e20*/  FSEL R184, R16, -INF , !P0 ;  /* 0xff80000010b87808 */ /* 0x000fe40004000000 */
[C---:B------:R-:W-:Y:S02]  /*11e30*/  ISETP.GT.AND P0, PT, R0.reuse, 0x10, !P2 ;  /* 0x000000100000780c */ /* 0x040fe40005704270 */
        /* <DEDUP_REMOVED lines=15> */
[C---:B------:R-:W-:Y:S02]  /*11f30*/  ISETP.GE.AND P1, PT, R129.reuse, 0x1a, PT ;  /* 0x0000001a8100780c */ /* 0x040fe40003f26270 */
        /* <DEDUP_REMOVED lines=76> */
[----:B------:R-:W-:Y:S04]  /*12400*/  ISETP.GT.AND P0, PT, R0, 0x58, !P5 ;  /* 0x000000580000780c */ /* 0x000fe80006f04270 */
[----:B------:R-:W-:Y:S04]  /*12410*/  ISETP.LT.OR P0, PT, R2, 0x59, P0 ;  /* 0x000000590200780c */ /* 0x000fe80000701670 */
[----:B------:R-:W-:Y:S02]  /*12420*/  FSEL R246, R96, -INF , !P0 ;  /* 0xff80000060f67808 */ /* 0x000fe40004000000 */
[----:B------:R-:W-:Y:S04]  /*12430*/  ISETP.GT.AND P0, PT, R0, RZ, !P1 ;  /* 0x000000ff0000720c */ /* 0x000fe80004f04270 */
[----:B------:R-:W-:Y:S04]  /*12440*/  ISETP.LT.OR P0, PT, R2, 0x1, P0 ;  /* 0x000000010200780c */ /* 0x000fe80000701670 */
[----:B------:R-:W-:Y:S02]  /*12450*/  FSEL R52, R4, -INF , !P0 ;  /* 0xff80000004347808 */ /* 0x000fe40004000000 */
[----:B------:R-:W-:Y:S01]  /*12460*/  ISETP.GE.AND P0, PT, R129, 0x5a, PT ;  /* 0x0000005a8100780c */ /* 0x000fe20003f06270 */
[----:B------:R-:W1:Y:S03]  /*12470*/  SHFL.IDX PT, R4, R135, 0x2, 0x1c1f ;  /* 0x005c1f0087047f89 */ /* 0x000e6600000e0000 */
[----:B------:R-:W-:Y:S02]  /*12480*/  P2R R37, PR, RZ, 0x1 ;  /* 0x00000001ff257803 */ /* 0x000fe40000000000 */
[----:B------:R-:W-:Y:S04]  /*12490*/  ISETP.GT.AND P0, PT, R0, 0x59, !P0 ;  /* 0x000000590000780c */ /* 0x000fe80004704270 */
        /* <DEDUP_REMOVED lines=20> */
.L_x_933:
[----:B------:R-:W-:Y:S04]  /*125e0*/  MOV R49, c[0x0][0x32c] ;  /* 0x0000cb0000317a02 */ /* 0x000fe80000000f00 */
[----:B------:R-:W-:Y:S11]  /*125f0*/  ISETP.NE.AND P0, PT, R49, 0x1, PT ;  /* 0x000000013100780c */ /* 0x000ff60003f05270 */
[----:B------:R-:W-:Y:S02]  /*12600*/  @!UPT UIADD3 URZ, URZ, URZ, URZ ;  /* 0x0000003f3f3ff290 */ /* 0x000fe4000fffe03f */
[----:B------:R-:W-:Y:S05]  /*12610*/  @P0 IMAD.HI.U32 R49, R4, c[0x0][0x330], RZ ;  /* 0x0000cc0004310a27 */ /* 0x000fea00078e00ff */
[----:B------:R-:W-:Y:S02]  /*12620*/  @P0 SHF.R.U32.HI R4, RZ, c[0x0][0x334], R49 ;  /* 0x0000cd00ff040a19 */ /* 0x000fe40000011631 */
.L_x_934:
[----:B------:R-:W-:Y:S05]  /*12630*/  BSYNC B0 ;  /* 0x0000000000007941 */ /* 0x000fea0003800000 */
.L_x_932:
[----:B------:R-:W-:Y:S05]  /*12640*/  IMAD R4, R4, c[0x0][0x32c], R174 ;  /* 0x0000cb0004047a24 */ /* 0x000fea00078e02ae */
[----:B------:R-:W-:Y:S02]  /*12650*/  IADD3 R49, R4, c[0x0][0x32c], RZ ;  /* 0x0000cb0004317a10 */ /* 0x000fe40007ffe0ff */
[----:B------:R-:W-:Y:S02]  /*12660*/  IMNMX R0, R0, R4, !PT ;  /* 0x0000000400007217 */ /* 0x000fe40007800200 */
[----:B------:R-:W-:Y:S02]  /*12670*/  IMNMX R2, R2, R49, PT ;  /* 0x0000003102027217 */ /* 0x000fe40003800200 */
.L_x_931:
[----:B------:R-:W-:Y:S02]  /*12680*/  ISETP.NE.AND P0, PT, R181, RZ, PT ;  /* 0x000000ffb500720c */ /* 0x000fe40003f05270 */
[----:B------:R-:W-:Y:S02]  /*12690*/  P2R R4, PR, RZ, 0x10 ;  /* 0x00000010ff047803 */ /* 0x000fe40000000000 */
[----:B------:R-:W-:Y:S02]  /*126a0*/  ISETP.GT.AND P0, PT, R3, 0x8, !P0 ;  /* 0x000000080300780c */ /* 0x000fe40004704270 */
[----:B------:R-:W-:Y:S02]  /*126b0*/  P2R R49, PR, RZ, 0x40 ;  /* 0x00000040ff317803 */ /* 0x000fe40000000000 */
[----:B------:R-:W-:Y:S02]  /*126c0*/  ISETP.LT.OR P0, PT, R128, 0x9, P0 ;  /* 0x000000098000780c */ /* 0x000fe40000701670 */
[----:B------:R-:W-:Y:S02]  /*126d0*/  ISETP.NE.AND P6, PT, R37, RZ, PT ;  /* 0x000000ff2500720c */ /* 0x000fe40003fc5270 */
[----:B------:R-:W-:Y:S02]  /*126e0*/  FSEL R53, R18, -INF , !P0 ;  /* 0xff80000012357808 */ /* 0x000fe40004000000 */
[----:B------:R-:W-:Y:S04]  /*126f0*/  ISETP.NE.AND P0, PT, R180, RZ, PT ;  /* 0x000000ffb400720c */ /* 0x000fe80003f05270 */
[----:B------:R-:W-:Y:S04]  /*12700*/  ISETP.GT.AND P0, PT, R3, 0x9, !P0 ;  /* 0x000000090300780c */ /* 0x000fe80004704270 */
[C---:B------:R-:W-:Y:S04]  /*12710*/  ISETP.LT.OR P0, PT, R128.reuse, 0xa, P0 ;  /* 0x0000000a8000780c */ /* 0x040fe80000701670 */
[----:B------:R-:W-:Y:S02]  /*12720*/  FSEL R68, R19, -INF , !P0 ;  /* 0xff80000013447808 */ /* 0x000fe40004000000 */
[----:B------:R-:W-:Y:S04]  /*12730*/  ISETP.NE.AND P0, PT, R179, RZ, PT ;  /* 0x000000ffb300720c */ /* 0x000fe80003f05270 */
[C---:B------:R-:W-:Y:S04]  /*12740*/  ISETP.GT.AND P0, PT, R3.reuse, 0x10, !P0 ;  /* 0x000000100300780c */ /* 0x040fe80004704270 */
[----:B------:R-:W-:Y:S04]  /*12750*/  ISETP.LT.OR P0, PT, R128, 0x11, P0 ;  /* 0x000000118000780c */ /* 0x000fe80000701670 */
        /* <DEDUP_REMOVED lines=45> */
[C---:B------:R-:W-:Y:S02]  /*12a30*/  ISETP.GT.AND P0, PT, R3.reuse, 0x40, !P4 ;  /* 0x000000400300780c */ /* 0x040fe40006704270 */
[----:B------:R-:W-:Y:S02]  /*12a40*/  ISETP.NE.AND P4, PT, R182, RZ, PT ;  /* 0x000000ffb600720c */ /* 0x000fe40003f85270 */
[----:B------:R-:W-:Y:S04]  /*12a50*/  ISETP.LT.OR P0, PT, R128, 0x41, P0 ;  /* 0x000000418000780c */ /* 0x000fe80000701670 */
[----:B------:R-:W-:Y:S02]  /*12a60*/  FSEL R206, R70, -INF , !P0 ;  /* 0xff80000046ce7808 */ /* 0x000fe40004000000 */
[----:B------:R-:W-:Y:S04]  /*12a70*/  ISETP.GT.AND P0, PT, R3, 0x41, !P3 ;  /* 0x000000410300780c */ /* 0x000fe80005f04270 */
[C---:B------:R-:W-:Y:S04]  /*12a80*/  ISETP.LT.OR P0, PT, R128.reuse, 0x42, P0 ;  /* 0x000000428000780c */ /* 0x040fe80000701670 */
[----:B------:R-:W-:Y:S02]  /*12a90*/  FSEL R207, R71, -INF , !P0 ;  /* 0xff80000047cf7808 */ /* 0x000fe40004000000 */
        /* <DEDUP_REMOVED lines=15> */
[----:B------:R-:W-:Y:S04]  /*12b90*/  ISETP.GT.AND P0, PT, R3, 0x1, !P4 ;  /* 0x000000010300780c */ /* 0x000fe80006704270 */
[C---:B------:R-:W-:Y:S04]  /*12ba0*/  ISETP.LT.OR P0, PT, R128.reuse, 0x2, P0 ;  /* 0x000000028000780c */ /* 0x040fe80000701670 */
[----:B------:R-:W-:Y:S02]  /*12bb0*/  FSEL R19, R7, -INF , !P0 ;  /* 0xff80000007137808 */ /* 0x000fe40004000000 */
[C---:B------:R-:W-:Y:S04]  /*12bc0*/  ISETP.GT.AND P0, PT, R3.reuse, RZ, !P1 ;  /* 0x000000ff0300720c */ /* 0x040fe80004f04270 */
[----:B------:R-:W-:Y:S04]  /*12bd0*/  ISETP.LT.OR P0, PT, R128, 0x1, P0 ;  /* 0x000000018000780c */ /* 0x000fe80000701670 */
[----:B------:R-:W-:Y:S02]  /*12be0*/  FSEL R18, R6, -INF , !P0 ;  /* 0xff80000006127808 */ /* 0x000fe40004000000 */
[C---:B------:R-:W-:Y:S04]  /*12bf0*/  ISETP.GT.AND P0, PT, R3.reuse, 0x58, !P5 ;  /* 0x000000580300780c */ /* 0x040fe80006f04270 */
[----:B------:R-:W-:Y:S04]  /*12c00*/  ISETP.LT.OR P0, PT, R128, 0x59, P0 ;  /* 0x000000598000780c */ /* 0x000fe80000701670 */
[----:B------:R-:W-:Y:S02]  /*12c10*/  FSEL R242, R98, -INF , !P0 ;  /* 0xff80000062f27808 */ /* 0x000fe40004000000 */
[----:B------:R-:W-:Y:S02]  /*12c20*/  ISETP.GT.AND P0, PT, R3, 0x59, !P6 ;  /* 0x000000590300780c */ /* 0x000fe40007704270 */
[----:B------:R-:W1:Y:S02]  /*12c30*/  SHFL.IDX PT, R3, R135, 0x3, 0x1c1f ;  /* 0x007c1f0087037f89 */ /* 0x000e6400000e0000 */
[----:B------:R-:W-:Y:S04]  /*12c40*/  ISETP.LT.OR P0, PT, R128, 0x5a, P0 ;  /* 0x0000005a8000780c */ /* 0x000fe80000701670 */
[----:B------:R-:W-:Y:S02]  /*12c50*/  FSEL R245, R99, -INF , !P0 ;  /* 0xff80000063f57808 */ /* 0x000fe40004000000 */
[----:B------:R-:W-:Y:S04]  /*12c60*/  ISETP.GT.AND P0, PT, R0, RZ, !P1 ;  /* 0x000000ff0000720c */ /* 0x000fe80004f04270 */
[----:B------:R-:W-:Y:S04]  /*12c70*/  ISETP.LT.OR P0, PT, R2, 0x1, P0 ;  /* 0x000000010200780c */ /* 0x000fe80000701670 */
[----:B------:R-:W-:Y:S02]  /*12c80*/  FSEL R8, R8, -INF , !P0 ;  /* 0xff80000008087808 */ /* 0x000fe40004000000 */
[----:B------:R-:W-:Y:S02]  /*12c90*/  ISETP.GT.AND P0, PT, R0, 0x1, !P4 ;  /* 0x000000010000780c */ /* 0x000fe40006704270 */
[----:B------:R-:W-:Y:S02]  /*12ca0*/  ISETP.NE.AND P4, PT, R4, RZ, PT ;  /* 0x000000ff0400720c */ /* 0x000fe40003f85270 */
        /* <DEDUP_REMOVED lines=82> */
[----:B------:R-:W-:Y:S01]  /*131d0*/  ISETP.GT.AND P0, PT, R0, 0x59, !P6 ;  /* 0x000000590000780c */ /* 0x000fe20007704270 */
[--C-:B-1----:R-:W-:Y:S01]  /*131e0*/  IMAD.IADD R0, R173, 0x1, R3.reuse ;  /* 0x00000001ad007824 */ /* 0x102fe200078e0203 */
[----:B------:R-:W-:Y:S02]  /*131f0*/  ISETP.NE.AND P6, PT, R49, RZ, PT ;  /* 0x000000ff3100720c */ /* 0x000fe40003fc5270 */
        /* <DEDUP_REMOVED lines=20> */
.L_x_937:
[----:B------:R-:W-:Y:S04]  /*13340*/  MOV R4, c[0x0][0x32c] ;  /* 0x0000cb0000047a02 */ /* 0x000fe80000000f00 */
[----:B------:R-:W-:Y:S11]  /*13350*/  ISETP.NE.AND P0, PT, R4, 0x1, PT ;  /* 0x000000010400780c */ /* 0x000ff60003f05270 */
[----:B------:R-:W-:Y:S02]  /*13360*/  @!UPT UIADD3 URZ, URZ, URZ, URZ ;  /* 0x0000003f3f3ff290 */ /* 0x000fe4000fffe03f */
[----:B------:R-:W-:Y:S05]  /*13370*/  @P0 IMAD.HI.U32 R4, R3, c[0x0][0x330], RZ ;  /* 0x0000cc0003040a27 */ /* 0x000fea00078e00ff */
[----:B------:R-:W-:Y:S02]  /*13380*/  @P0 SHF.R.U32.HI R3, RZ, c[0x0][0x334], R4 ;  /* 0x0000cd00ff030a19 */ /* 0x000fe40000011604 */
.L_x_938:
[----:B------:R-:W-:Y:S05]  /*13390*/  BSYNC B0 ;  /* 0x0000000000007941 */ /* 0x000fea0003800000 */
.L_x_936:
[----:B------:R-:W-:Y:S05]  /*133a0*/  IMAD R3, R3, c[0x0][0x32c], R174 ;  /* 0x0000cb0003037a24 */ /* 0x000fea00078e02ae */
[----:B------:R-:W-:Y:S02]  /*133b0*/  IADD3 R4, R3, c[0x0][0x32c], RZ ;  /* 0x0000cb0003047a10 */ /* 0x000fe40007ffe0ff */
[----:B------:R-:W-:Y:S02]  /*133c0*/  IMNMX R0, R0, R3, !PT ;  /* 0x0000000300007217 */ /* 0x000fe40007800200 */
[----:B------:R-:W-:Y:S02]  /*133d0*/  IMNMX R2, R2, R4, PT ;  /* 0x0000000402027217 */ /* 0x000fe40003800200 */
.L_x_935:
        /* <DEDUP_REMOVED lines=115> */
[----:B------:R-:W-:Y:S02]  /*13b10*/  ISETP.NE.AND P3, PT, R5, RZ, PT ;  /* 0x000000ff0500720c */ /* 0x000fe40003f65270 */
[----:B------:R-:W1:Y:S01]  /*13b20*/  SHFL.BFLY PT, R5, R130, 0x2, 0x1f ;  /* 0x0c401f0082057f89 */ /* 0x000e6200000e0000 */
        /* <DEDUP_REMOVED lines=17> */
[----:B------:R-:W-:Y:S02]  /*13c40*/  ISETP.LT.OR P0, PT, R2, 0x42, P0 ;  /* 0x000000420200780c */ /* 0x000fe40000701670 */
[----:B------:R-:W-:Y:S02]  /*13c50*/  FMNMX.FTZ R4, R199, R4, !PT ;  /* 0x00000004c7047209 */ /* 0x000fe40007810000 */
[----:B------:R-:W-:Y:S01]  /*13c60*/  FMNMX.FTZ R5, R10, R134, !PT ;  /* 0x000000860a057209 */ /* 0x000fe20007810000 */
[----:B------:R-:W2:Y:S01]  /*13c70*/  SHFL.BFLY PT, R129, R3, 0x2, 0x1f ;  /* 0x0c401f0003817f89 */ /* 0x000ea200000e0000 */
[----:B------:R-:W-:Y:S02]  /*13c80*/  FMNMX.FTZ R4, R200, R4, !PT ;  /* 0x00000004c8047209 */ /* 0x000fe40007810000 */
[----:B------:R-:W-:Y:S02]  /*13c90*/  FSEL R172, R75, -INF , !P0 ;  /* 0xff8000004bac7808 */ /* 0x000fe40004000000 */
[----:B------:R-:W-:Y:S02]  /*13ca0*/  FMNMX.FTZ R4, R208, R4, !PT ;  /* 0x00000004d0047209 */ /* 0x000fe40007810000 */
[----:B------:R-:W-:Y:S02]  /*13cb0*/  ISETP.GT.AND P0, PT, R0, 0x48, !P2 ;  /* 0x000000480000780c */ /* 0x000fe40005704270 */
        /* <DEDUP_REMOVED lines=9> */
[----:B--2---:R-:W-:Y:S02]  /*13d50*/  FMNMX.FTZ R129, R3, R129, !PT ;  /* 0x0000008103817209 */ /* 0x004fe40007810000 */
[----:B------:R-:W-:Y:S02]  /*13d60*/  FSEL R43, R43, RZ, P2 ;  /* 0x000000ff2b2b7208 */ /* 0x000fe40001000000 */
[----:B------:R-:W-:Y:S01]  /*13d70*/  FMNMX.FTZ R3, R239, R4, !PT ;  /* 0x00000004ef037209 */ /* 0x000fe20007810000 */
[----:B------:R-:W1:Y:S01]  /*13d80*/  SHFL.BFLY PT, R6, R129, 0x1, 0x1f ;  /* 0x0c201f0081067f89 */ /* 0x000e6200000e0000 */
[----:B------:R-:W-:Y:S01]  /*13d90*/  FMNMX.FTZ R5, R57, R5, !PT ;  /* 0x0000000539057209 */ /* 0x000fe20007810000 */
[--C-:B------:R-:W-:Y:S01]  /*13da0*/  FFMA.FTZ R4, R52, c[0x0][0x2d0], -R43.reuse ;  /* 0x0000b40034047a23 */ /* 0x100fe2000001082b */
[----:B------:R-:W-:Y:S01]  /*13db0*/  ISETP.NE.AND P1, PT, R16, RZ, PT ;  /* 0x000000ff1000720c */ /* 0x000fe20003f25270 */
[--C-:B------:R-:W-:Y:S01]  /*13dc0*/  FFMA.FTZ R16, R188, c[0x0][0x2d0], -R43.reuse ;  /* 0x0000b400bc107a23 */ /* 0x100fe2000001082b */
[----:B------:R-:W-:Y:S01]  /*13dd0*/  FMNMX.FTZ R5, R60, R5, !PT ;  /* 0x000000053c057209 */ /* 0x000fe20007810000 */
[----:B------:R2:W3:Y:S01]  /*13de0*/  MUFU.EX2 R24, R4 ;  /* 0x0000000400187308 */ /* 0x0004e20000000800 */
[----:B------:R-:W-:Y:S02]  /*13df0*/  FMNMX.FTZ R3, R241, R3, !PT ;  /* 0x00000003f1037209 */ /* 0x000fe40007810000 */
[----:B------:R-:W-:Y:S02]  /*13e00*/  FMNMX.FTZ R5, R61, R5, !PT ;  /* 0x000000053d057209 */ /* 0x000fe40007810000 */
[----:B------:R-:W-:Y:S02]  /*13e10*/  FMNMX.FTZ R3, R243, R3, !PT ;  /* 0x00000003f3037209 */ /* 0x000fe40007810000 */
[----:B------:R-:W-:Y:S02]  /*13e20*/  FMNMX.FTZ R5, R71, R5, !PT ;  /* 0x0000000547057209 */ /* 0x000fe40007810000 */
[----:B------:R-:W-:Y:S01]  /*13e30*/  FMNMX.FTZ R3, R244, R3, !PT ;  /* 0x00000003f4037209 */ /* 0x000fe20007810000 */
[----:B------:R-:W-:Y:S01]  /*13e40*/  MUFU.EX2 R63, R16 ;  /* 0x00000010003f7308 */ /* 0x000fe20000000800 */
[----:B------:R-:W-:Y:S02]  /*13e50*/  FMNMX.FTZ R5, R72, R5, !PT ;  /* 0x0000000548057209 */ /* 0x000fe40007810000 */
[----:B------:R-:W-:Y:S01]  /*13e60*/  ISETP.LT.OR P0, PT, R2, 0x49, P0 ;  /* 0x000000490200780c */ /* 0x000fe20000701670 */
[----:B------:R-:W4:Y:S01]  /*13e70*/  SHFL.BFLY PT, R7, R3, 0x2, 0x1f ;  /* 0x0c401f0003077f89 */ /* 0x000f2200000e0000 */
[----:B------:R-:W-:Y:S02]  /*13e80*/  FMNMX.FTZ R5, R73, R5, !PT ;  /* 0x0000000549057209 */ /* 0x000fe40007810000 */
[----:B------:R-:W-:Y:S02]  /*13e90*/  FSEL R78, R78, -INF , !P0 ;  /* 0xff8000004e4e7808 */ /* 0x000fe40004000000 */
[----:B-1----:R-:W-:Y:S02]  /*13ea0*/  FMNMX.FTZ R129, R129, R6, !PT ;  /* 0x0000000681817209 */ /* 0x002fe40007810000 */
[----:B------:R-:W-:Y:S02]  /*13eb0*/  ISETP.GT.AND P0, PT, R0, 0x49, !P1 ;  /* 0x000000490000780c */ /* 0x000fe40004f04270 */
[C---:B------:R-:W-:Y:S01]  /*13ec0*/  FSETP.NEU.FTZ.AND P1, PT, R129.reuse, -INF , PT ;  /* 0xff8000008100780b */ /* 0x040fe20003f3d000 */
[----:B------:R-:W-:Y:S01]  /*13ed0*/  FMUL.FTZ R64, R129, c[0x0][0x2d0] ;  /* 0x0000b40081407a20 */ /* 0x000fe20000410000 */
[----:B--2---:R-:W-:Y:S01]  /*13ee0*/  FMNMX.FTZ R4, R76, R5, !PT ;  /* 0x000000054c047209 */ /* 0x004fe20007810000 */
[--C-:B------:R-:W-:Y:S01]  /*13ef0*/  FFMA.FTZ R5, R183, c[0x0][0x2d0], -R43.reuse ;  /* 0x0000b400b7057a23 */ /* 0x100fe2000001082b */
[----:B------:R-:W-:Y:S02]  /*13f00*/  ISETP.LT.OR P0, PT, R2, 0x4a, P0 ;  /* 0x0000004a0200780c */ /* 0x000fe40000701670 */
[----:B------:R-:W-:Y:S01]  /*13f10*/  FSEL R64, R64, RZ, P1 ;  /* 0x000000ff40407208 */ /* 0x000fe20000800000 */
[----:B------:R1:W2:Y:S01]  /*13f20*/  MUFU.EX2 R56, R5 ;  /* 0x0000000500387308 */ /* 0x0002a20000000800 */
[----:B------:R-:W-:Y:S02]  /*13f30*/  FMNMX.FTZ R4, R77, R4, !PT ;  /* 0x000000044d047209 */ /* 0x000fe40007810000 */
[----:B------:R-:W-:Y:S01]  /*13f40*/  FSEL R79, R79, -INF , !P0 ;  /* 0xff8000004f4f7808 */ /* 0x000fe20004000000 */
[--C-:B------:R-:W-:Y:S01]  /*13f50*/  FFMA.FTZ R28, R84, c[0x0][0x2d0], -R64.reuse ;  /* 0x0000b400541c7a23 */ /* 0x100fe20000010840 */
[----:B------:R-:W-:Y:S02]  /*13f60*/  ISETP.NE.AND P0, PT, R48, RZ, PT ;  /* 0x000000ff3000720c */ /* 0x000fe40003f05270 */
[----:B------:R-:W-:Y:S01]  /*13f70*/  ISETP.NE.AND P4, PT, R37, RZ, PT ;  /* 0x000000ff2500720c */ /* 0x000fe20003f85270 */
[----:B------:R-:W-:Y:S01]  /*13f80*/  LDSM.16.MT88.4 R48, [R214+0x100] ;  /* 0x00010000d630783b */ /* 0x000fe20000004200 */
[----:B----4-:R-:W-:Y:S02]  /*13f90*/  FMNMX.FTZ R3, R3, R7, !PT ;  /* 0x0000000703037209 */ /* 0x010fe40007810000 */
[C---:B------:R-:W-:Y:S02]  /*13fa0*/  ISETP.GT.AND P0, PT, R0.reuse, 0x51, !P0 ;  /* 0x000000510000780c */ /* 0x040fe40004704270 */
[----:B------:R-:W-:Y:S02]  /*13fb0*/  ISETP.GT.AND P4, PT, R0, 0x59, !P4 ;  /* 0x000000590000780c */ /* 0x000fe40006784270 */
[----:B------:R-:W-:Y:S01]  /*13fc0*/  ISETP.LT.OR P0, PT, R2, 0x52, P0 ;  /* 0x000000520200780c */ /* 0x000fe20000701670 */
[----:B------:R-:W4:Y:S01]  /*13fd0*/  SHFL.BFLY PT, R128, R3, 0x1, 0x1f ;  /* 0x0c201f0003807f89 */ /* 0x000f2200000e0000 */
[----:B------:R-:W-:Y:S02]  /*13fe0*/  ISETP.GT.AND P3, PT, R0, 0x50, !P3 ;  /* 0x000000500000780c */ /* 0x000fe40005f64270 */
[----:B------:R-:W-:Y:S02]  /*13ff0*/  FSEL R91, R91, -INF , !P0 ;  /* 0xff8000005b5b7808 */ /* 0x000fe40004000000 */
[----:B------:R-:W-:Y:S02]  /*14000*/  ISETP.LT.OR P0, PT, R2, 0x5a, P4 ;  /* 0x0000005a0200780c */ /* 0x000fe40002701670 */
[----:B------:R-:W-:Y:S02]  /*14010*/  ISETP.GT.AND P5, PT, R0, 0x58, !P5 ;  /* 0x000000580000780c */ /* 0x000fe40006fa4270 */
[----:B-1----:R-:W-:Y:S01]  /*14020*/  FMNMX.FTZ R5, R88, R4, !PT ;  /* 0x0000000458057209 */ /* 0x002fe20007810000 */
[--C-:B------:R-:W-:Y:S01]  /*14030*/  FFMA.FTZ R4, R184, c[0x0][0x2d0], -R43.reuse ;  /* 0x0000b400b8047a23 */ /* 0x100fe2000001082b */
[----:B------:R-:W-:Y:S02]  /*14040*/  FSEL R42, R95, -INF , !P0 ;  /* 0xff8000005f2a7808 */ /* 0x000fe40004000000 */
[----:B---3--:R-:W-:Y:S01]  /*14050*/  MOV R95, R24 ;  /* 0x00000018005f7202 */ /* 0x008fe20000000f00 */
[----:B------:R1:W-:Y:S01]  /*14060*/  MUFU.EX2 R174, R4 ;  /* 0x0000000400ae7308 */ /* 0x0003e20000000800 */
[----:B------:R-:W-:Y:S01]  /*14070*/  FMNMX.FTZ R5, R89, R5, !PT ;  /* 0x0000000559057209 */ /* 0x000fe20007810000 */
[--C-:B------:R-:W-:Y:S01]  /*14080*/  FFMA.FTZ R24, R81, c[0x0][0x2d0], -R64.reuse ;  /* 0x0000b40051187a23 */ /* 0x100fe20000010840 */
[----:B------:R-:W-:Y:S02]  /*14090*/  ISETP.LT.OR P3, PT, R2, 0x51, P3 ;  /* 0x000000510200780c */ /* 0x000fe40001f61670 */
[----:B------:R-:W-:Y:S02]  /*140a0*/  FMNMX.FTZ R5, R92, R5, !PT ;  /* 0x000000055c057209 */ /* 0x000fe40007810000 */
[----:B------:R-:W-:Y:S02]  /*140b0*/  FSEL R90, R90, -INF , !P3 ;  /* 0xff8000005a5a7808 */ /* 0x000fe40005800000 */
[----:B------:R-:W-:Y:S01]  /*140c0*/  FMNMX.FTZ R5, R93, R5, !PT ;  /* 0x000000055d057209 */ /* 0x000fe20007810000 */
[----:B------:R-:W-:Y:S01]  /*140d0*/  MUFU.EX2 R30, R24 ;  /* 0x00000018001e7308 */ /* 0x000fe20000000800 */
[----:B----4-:R-:W-:Y:S01]  /*140e0*/  FMNMX.FTZ R128, R3, R128, !PT ;  /* 0x0000008003807209 */ /* 0x010fe20007810000 */
[--C-:B------:R-:W-:Y:S01]  /*140f0*/  FFMA.FTZ R3, R68, c[0x0][0x2d0], -R64.reuse ;  /* 0x0000b40044037a23 */ /* 0x100fe20000010840 */
[----:B--2---:R-:W-:Y:S02]  /*14100*/  F2FP.BF16.PACK_AB R44, R56, R95 ;  /* 0x0000005f382c723e */ /* 0x004fe400000010ff */
[C---:B------:R-:W-:Y:S01]  /*14110*/  FSETP.NEU.FTZ.AND P0, PT, R128.reuse, -INF , PT ;  /* 0xff8000008000780b */ /* 0x040fe20003f1d000 */
[----:B------:R-:W-:Y:S01]  /*14120*/  FMUL.FTZ R65, R128, c[0x0][0x2d0] ;  /* 0x0000b40080417a20 */ /* 0x000fe20000410000 */
[----:B------:R-:W-:Y:S01]  /*14130*/  ISETP.LT.OR P3, PT, R2, 0x59, P5 ;  /* 0x000000590200780c */ /* 0x000fe20002f61670 */
[--C-:B------:R-:W-:Y:S01]  /*14140*/  FFMA.FTZ R2, R53, c[0x0][0x2d0], -R64.reuse ;  /* 0x0000b40035027a23 */ /* 0x100fe20000010840 */
[----:B------:R-:W-:Y:S01]  /*14150*/  FMNMX.FTZ R5, R135, R5, !PT ;  /* 0x0000000587057209 */ /* 0x000fe20007810000 */
[----:B------:R2:W3:Y:S01]  /*14160*/  MUFU.EX2 R6, R3 ;  /* 0x0000000300067308 */ /* 0x0004e20000000800 */
[----:B------:R-:W-:Y:S02]  /*14170*/  FSEL R65, R65, RZ, P0 ;  /* 0x000000ff41417208 */ /* 0x000fe40000000000 */
[----:B------:R-:W-:Y:S01]  /*14180*/  FMNMX.FTZ R5, R172, R5, !PT ;  /* 0x00000005ac057209 */ /* 0x000fe20007810000 */
[----:B-1----:R-:W-:Y:S01]  /*14190*/  FFMA.FTZ R4, R185, c[0x0][0x2d0], -R43 ;  /* 0x0000b400b9047a23 */ /* 0x002fe2000001082b */
[----:B------:R-:W-:Y:S05]  /*141a0*/  FSEL R94, R94, -INF , !P3 ;  /* 0xff8000005e5e7808 */ /* 0x000fea0005800000 */
[----:B------:R1:W4:Y:S10]  /*141b0*/  MUFU.EX2 R23, R4 ;  /* 0x0000000400177308 */ /* 0x0003340000000800 */
[----:B------:R-:W5:Y:S01]  /*141c0*/  MUFU.EX2 R58, R2 ;  /* 0x00000002003a7308 */ /* 0x000f620000000800 */
[----:B--2---:R-:W-:Y:S02]  /*141d0*/  FFMA.FTZ R3, R8, c[0x0][0x2d0], -R65 ;  /* 0x0000b40008037a23 */ /* 0x004fe40000010841 */
[----:B------:R-:W-:Y:S02]  /*141e0*/  FFMA.FTZ R8, R69, c[0x0][0x2d0], -R64 ;  /* 0x0000b40045087a23 */ /* 0x000fe40000010840 */
[----:B---3--:R-:W-:Y:S05]  /*141f0*/  IMAD.MOV.U32 R69, RZ, RZ, R6 ;  /* 0x000000ffff457224 */ /* 0x008fea00078e0006 */
[----:B------:R-:W-:Y:S01]  /*14200*/  MUFU.EX2 R62, R8 ;  /* 0x00000008003e7308 */ /* 0x000fe20000000800 */
[--C-:B-1----:R-:W-:Y:S02]  /*14210*/  FFMA.FTZ R4, R18, c[0x0][0x2d0], -R64.reuse ;  /* 0x0000b40012047a23 */ /* 0x102fe40000010840 */
[----:B----4-:R-:W-:Y:S07]  /*14220*/  IMAD.MOV.U32 R68, RZ, RZ, R23 ;  /* 0x000000ffff447224 */ /* 0x010fee00078e0017 */
[----:B------:R1:W-:Y:S01]  /*14230*/  MUFU.EX2 R22, R4 ;  /* 0x0000000400167308 */ /* 0x0003e20000000800 */
[----:B------:R-:W-:Y:S02]  /*14240*/  F2FP.BF16.PACK_AB R46, R68, R174 ;  /* 0x000000ae442e723e */ /* 0x000fe400000010ff */
[----:B-----5:R-:W-:Y:S02]  /*14250*/  F2FP.BF16.PACK_AB R47, R69, R58 ;  /* 0x0000003a452f723e */ /* 0x020fe400000010ff */
[----:B-1----:R-:W-:Y:S05]  /*14260*/  FMNMX.FTZ R4, R78, R5, !PT ;  /* 0x000000054e047209 */ /* 0x002fea0007810000 */
[----:B------:R1:W2:Y:S01]  /*14270*/  MUFU.EX2 R5, R3 ;  /* 0x0000000300057308 */ /* 0x0002a20000000800 */
[----:B------:R-:W-:Y:S01]  /*14280*/  FMNMX.FTZ R0, R79, R4, !PT ;  /* 0x000000044f007209 */ /* 0x000fe20007810000 */
[----:B------:R-:W-:Y:S03]  /*14290*/  FFMA.FTZ R4, R19, c[0x0][0x2d0], -R64 ;  /* 0x0000b40013047a23 */ /* 0x000fe60000010840 */
[----:B------:R-:W-:Y:S05]  /*142a0*/  FMNMX.FTZ R0, R90, R0, !PT ;  /* 0x000000005a007209 */ /* 0x000fea0007810000 */
[----:B------:R3:W-:Y:S01]  /*142b0*/  MUFU.EX2 R173, R4 ;  /* 0x0000000400ad7308 */ /* 0x0007e20000000800 */
[----:B------:R-:W-:Y:S04]  /*142c0*/  FMNMX.FTZ R0, R91, R0, !PT ;  /* 0x000000005b007209 */ /* 0x000fe80007810000 */
[----:B------:R-:W-:Y:S04]  /*142d0*/  FMNMX.FTZ R0, R94, R0, !PT ;  /* 0x000000005e007209 */ /* 0x000fe80007810000 */
[----:B------:R-:W-:Y:S01]  /*142e0*/  FMNMX.FTZ R0, R42, R0, !PT ;  /* 0x000000002a007209 */ /* 0x000fe20007810000 */
[--C-:B-1----:R-:W-:Y:S04]  /*142f0*/  FFMA.FTZ R3, R9, c[0x0][0x2d0], -R65.reuse ;  /* 0x0000b40009037a23 */ /* 0x102fe80000010841 */
[----:B------:R-:W1:Y:S01]  /*14300*/  SHFL.BFLY PT, R2, R0, 0x2, 0x1f ;  /* 0x0c401f0000027f89 */ /* 0x000e6200000e0000 */
[----:B------:R4:W5:Y:S01]  /*14310*/  MUFU.EX2 R52, R3 ;  /* 0x0000000300347308 */ /* 0x0009620000000800 */
[--C-:B---3--:R-:W-:Y:S09]  /*14320*/  FFMA.FTZ R4, R13, c[0x0][0x2d0], -R65.reuse ;  /* 0x0000b4000d047a23 */ /* 0x108ff20000010841 */
[----:B------:R-:W-:Y:S01]  /*14330*/  MUFU.EX2 R7, R4 ;  /* 0x0000000400077308 */ /* 0x000fe20000000800 */
[----:B----4-:R-:W-:Y:S09]  /*14340*/  FFMA.FTZ R3, R12, c[0x0][0x2d0], -R65 ;  /* 0x0000b4000c037a23 */ /* 0x010ff20000010841 */
[----:B------:R1:W-:Y:S02]  /*14350*/  MUFU.EX2 R53, R3 ;  /* 0x0000000300357308 */ /* 0x0003e40000000800 */
[----:B-1----:R-:W-:Y:S01]  /*14360*/  FMNMX.FTZ R3, R0, R2, !PT ;  /* 0x0000000200037209 */ /* 0x002fe20007810000 */
[----:B------:R-:W-:Y:S01]  /*14370*/  FFMA.FTZ R2, R186, c[0x0][0x2d0], -R43 ;  /* 0x0000b400ba027a23 */ /* 0x000fe2000001082b */
[----:B------:R-:W-:Y:S06]  /*14380*/  FSEL R0, R130, RZ, P2 ;  /* 0x000000ff82007208 */ /* 0x000fec0001000000 */
[----:B------:R1:W-:Y:S01]  /*14390*/  MUFU.EX2 R59, R2 ;  /* 0x00000002003b7308 */ /* 0x0003e20000000800 */
[----:B------:R-:W3:Y:S01]  /*143a0*/  SHFL.BFLY PT, R4, R3, 0x1, 0x1f ;  /* 0x0c201f0003047f89 */ /* 0x000ee200000e0000 */
[----:B------:R-:W-:Y:S01]  /*143b0*/  FADD.FTZ R0, -R0, R131 ;  /* 0x0000008300007221 */ /* 0x000fe20000010100 */
[----:B--2---:R-:W-:Y:S03]  /*143c0*/  MOV R131, R5 ;  /* 0x0000000500837202 */ /* 0x004fe60000000f00 */
[----:B------:R-:W-:Y:S01]  /*143d0*/  FMUL.FTZ R0, R0, c[0x0][0x2d0] ;  /* 0x0000b40000007a20 */ /* 0x000fe20000410000 */
[----:B-----5:R-:W-:Y:S03]  /*143e0*/  F2FP.BF16.PACK_AB R36, R52, R131 ;  /* 0x000000833424723e */ /* 0x020fe600000010ff */
[----:B------:R2:W4:Y:S01]  /*143f0*/  MUFU.EX2 R41, R0 ;  /* 0x0000000000297308 */ /* 0x0005220000000800 */
[----:B-1----:R-:W-:Y:S02]  /*14400*/  FSEL R2, R129, RZ, P1 ;  /* 0x000000ff81027208 */ /* 0x002fe40000800000 */
[----:B---3--:R-:W-:Y:S03]  /*14410*/  FMNMX.FTZ R3, R3, R4, !PT ;  /* 0x0000000403037209 */ /* 0x008fe60007810000 */
[----:B------:R-:W-:Y:S02]  /*14420*/  FADD.FTZ R2, -R2, R132 ;  /* 0x0000008402027221 */ /* 0x000fe40000010100 */
[C---:B------:R-:W-:Y:S02]  /*14430*/  FMUL.FTZ R66, R3.reuse, c[0x0][0x2d0] ;  /* 0x0000b40003427a20 */ /* 0x040fe40000410000 */
[----:B------:R-:W-:Y:S01]  /*14440*/  FMUL.FTZ R2, R2, c[0x0][0x2d0] ;  /* 0x0000b40002027a20 */ /* 0x000fe20000410000 */
[----:B--2---:R-:W-:Y:S01]  /*14450*/  FSEL R0, R128, RZ, P0 ;  /* 0x000000ff80007208 */ /* 0x004fe20000000000 */
[----:B------:R-:W-:Y:S01]  /*14460*/  IMAD.MOV.U32 R132, RZ, RZ, R22 ;  /* 0x000000ffff847224 */ /* 0x000fe200078e0016 */
[----:B------:R-:W-:Y:S01]  /*14470*/  FSETP.NEU.FTZ.AND P0, PT, R3, -INF , PT ;  /* 0xff8000000300780b */ /* 0x000fe20003f1d000 */
[----:B------:R-:W1:Y:S01]  /*14480*/  MUFU.EX2 R40, R2 ;  /* 0x0000000200287308 */ /* 0x000e620000000800 */
[----:B------:R-:W2:Y:S01]  /*14490*/  LDSM.16.MT88.4 R20, [R213+0x100] ;  /* 0x00010000d514783b */ /* 0x000ea20000004200 */
[----:B------:R-:W-:Y:S01]  /*144a0*/  FADD.FTZ R0, -R0, R133 ;  /* 0x0000008500007221 */ /* 0x000fe20000010100 */
[----:B------:R-:W-:Y:S01]  /*144b0*/  FSEL R66, R66, RZ, P0 ;  /* 0x000000ff42427208 */ /* 0x000fe20000000000 */
[----:B----4-:R-:W-:Y:S01]  /*144c0*/  FMUL.FTZ R16, R41, R148 ;  /* 0x0000009429107220 */ /* 0x010fe20000410000 */
[----:B------:R-:W-:Y:S01]  /*144d0*/  F2FP.BF16.PACK_AB R45, R173, R132 ;  /* 0x00000084ad2d723e */ /* 0x000fe200000010ff */
[----:B------:R-:W-:Y:S02]  /*144e0*/  FMUL.FTZ R0, R0, c[0x0][0x2d0] ;  /* 0x0000b40000007a20 */ /* 0x000fe40000410000 */
[C---:B------:R-:W-:Y:S02]  /*144f0*/  FMUL.FTZ R17, R41.reuse, R149 ;  /* 0x0000009529117220 */ /* 0x040fe40000410000 */
[----:B------:R3:W4:Y:S01]  /*14500*/  MUFU.EX2 R2, R0 ;  /* 0x0000000000027308 */ /* 0x0007220000000800 */
[--C-:B------:R-:W-:Y:S02]  /*14510*/  FFMA.FTZ R4, R14, c[0x0][0x2d0], -R66.reuse ;  /* 0x0000b4000e047a23 */ /* 0x100fe40000010842 */
[C---:B------:R-:W-:Y:S02]  /*14520*/  FMUL.FTZ R112, R41.reuse, R112 ;  /* 0x0000007029707220 */ /* 0x040fe40000410000 */
[C---:B------:R-:W-:Y:S02]  /*14530*/  FMUL.FTZ R113, R41.reuse, R113 ;  /* 0x0000007129717220 */ /* 0x040fe40000410000 */
[C---:B------:R-:W-:Y:S02]  /*14540*/  FMUL.FTZ R100, R41.reuse, R100 ;  /* 0x0000006429647220 */ /* 0x040fe40000410000 */
[C---:B------:R-:W-:Y:S01]  /*14550*/  FMUL.FTZ R101, R41.reuse, R101 ;  /* 0x0000006529657220 */ /* 0x040fe20000410000 */
[----:B------:R5:W-:Y:S01]  /*14560*/  MUFU.EX2 R5, R4 ;  /* 0x0000000400057308 */ /* 0x000be20000000800 */
[C---:B------:R-:W-:Y:S02]  /*14570*/  FMUL.FTZ R116, R41.reuse, R116 ;  /* 0x0000007429747220 */ /* 0x040fe40000410000 */
[----:B------:R-:W-:Y:S02]  /*14580*/  FMUL.FTZ R117, R41, R117 ;  /* 0x0000007529757220 */ /* 0x000fe40000410000 */
[C---:B-1----:R-:W-:Y:S02]  /*14590*/  FMUL.FTZ R6, R40.reuse, R138 ;  /* 0x0000008a28067220 */ /* 0x042fe40000410000 */
[C---:B------:R-:W-:Y:S02]  /*145a0*/  FMUL.FTZ R18, R40.reuse, R150 ;  /* 0x0000009628127220 */ /* 0x040fe40000410000 */
[C---:B------:R-:W-:Y:S02]  /*145b0*/  FMUL.FTZ R19, R40.reuse, R151 ;  /* 0x0000009728137220 */ /* 0x040fe40000410000 */
[C---:B------:R-:W-:Y:S01]  /*145c0*/  FMUL.FTZ R102, R40.reuse, R102 ;  /* 0x0000006628667220 */ /* 0x040fe20000410000 */
[----:B------:R-:W-:Y:S01]  /*145d0*/  LDSM.16.MT88.4 R148, [R213+0x2900] ;  /* 0x00290000d594783b */ /* 0x000fe20000004200 */
[----:B------:R-:W-:Y:S02]  /*145e0*/  FMUL.FTZ R103, R40, R103 ;  /* 0x0000006728677220 */ /* 0x000fe40000410000 */
[--C-:B---3--:R-:W-:Y:S02]  /*145f0*/  FFMA.FTZ R0, R10, c[0x0][0x2d0], -R66.reuse ;  /* 0x0000b4000a007a23 */ /* 0x108fe40000010842 */
[C---:B----4-:R-:W-:Y:S02]  /*14600*/  FMUL.FTZ R25, R2.reuse, R157 ;  /* 0x0000009d02197220 */ /* 0x050fe40000410000 */
[----:B------:R1:W-:Y:S01]  /*14610*/  MUFU.EX2 R75, R0 ;  /* 0x00000000004b7308 */ /* 0x0003e20000000800 */
[C---:B------:R-:W-:Y:S02]  /*14620*/  FMUL.FTZ R8, R2.reuse, R140 ;  /* 0x0000008c02087220 */ /* 0x040fe40000410000 */
[C---:B------:R-:W-:Y:S01]  /*14630*/  FMUL.FTZ R13, R2.reuse, R145 ;  /* 0x00000091020d7220 */ /* 0x040fe20000410000 */
[----:B------:R-:W-:Y:S01]  /*14640*/  MOV R145, R95 ;  /* 0x0000005f00917202 */ /* 0x000fe20000000f00 */
[----:B-----5:R-:W-:Y:S02]  /*14650*/  FFMA.FTZ R4, R15, c[0x0][0x2d0], -R66 ;  /* 0x0000b4000f047a23 */ /* 0x020fe40000010842 */
[----:B------:R-:W-:Y:S02]  /*14660*/  IMAD.MOV.U32 R157, RZ, RZ, R62 ;  /* 0x000000ffff9d7224 */ /* 0x000fe400078e003e */
[C---:B------:R-:W-:Y:S01]  /*14670*/  FMUL.FTZ R104, R2.reuse, R104 ;  /* 0x0000006802687220 */ /* 0x040fe20000410000 */
[----:B------:R3:W-:Y:S01]  /*14680*/  MUFU.EX2 R12, R4 ;  /* 0x00000004000c7308 */ /* 0x0007e20000000800 */
[C---:B------:R-:W-:Y:S02]  /*14690*/  FMUL.FTZ R24, R2.reuse, R156 ;  /* 0x0000009c02187220 */ /* 0x040fe40000410000 */
[C---:B------:R-:W-:Y:S02]  /*146a0*/  FMUL.FTZ R29, R2.reuse, R161 ;  /* 0x000000a1021d7220 */ /* 0x040fe40000410000 */
[----:B------:R-:W-:Y:S02]  /*146b0*/  IMAD.MOV.U32 R161, RZ, RZ, R30 ;  /* 0x000000ffffa17224 */ /* 0x000fe400078e001e */
[C---:B------:R-:W-:Y:S02]  /*146c0*/  FMUL.FTZ R105, R2.reuse, R105 ;  /* 0x0000006902697220 */ /* 0x040fe40000410000 */
[C---:B------:R-:W-:Y:S02]  /*146d0*/  FMUL.FTZ R108, R2.reuse, R108 ;  /* 0x0000006c026c7220 */ /* 0x040fe40000410000 */
[----:B------:R-:W-:Y:S02]  /*146e0*/  FMUL.FTZ R109, R2, R109 ;  /* 0x0000006d026d7220 */ /* 0x000fe40000410000 */
[C---:B------:R-:W-:Y:S02]  /*146f0*/  FMUL.FTZ R114, R40.reuse, R114 ;  /* 0x0000007228727220 */ /* 0x040fe40000410000 */
[----:B-1----:R-:W-:Y:S02]  /*14700*/  FFMA.FTZ R0, R11, c[0x0][0x2d0], -R66 ;  /* 0x0000b4000b007a23 */ /* 0x002fe40000010842 */
[C---:B------:R-:W-:Y:S02]  /*14710*/  FMUL.FTZ R115, R40.reuse, R115 ;  /* 0x0000007328737220 */ /* 0x040fe40000410000 */
[----:B------:R1:W4:Y:S01]  /*14720*/  MUFU.EX2 R9, R0 ;  /* 0x0000000000097308 */ /* 0x0003220000000800 */
[C---:B------:R-:W-:Y:S02]  /*14730*/  FMUL.FTZ R118, R40.reuse, R118 ;  /* 0x0000007628767220 */ /* 0x040fe40000410000 */
[----:B------:R-:W-:Y:S02]  /*14740*/  FMUL.FTZ R119, R40, R119 ;  /* 0x0000007728777220 */ /* 0x000fe40000410000 */
[--C-:B---3--:R-:W-:Y:S02]  /*14750*/  FFMA.FTZ R4, R187, c[0x0][0x2d0], -R43.reuse ;  /* 0x0000b400bb047a23 */ /* 0x108fe4000001082b */
[C---:B------:R-:W-:Y:S02]  /*14760*/  FMUL.FTZ R120, R2.reuse, R120 ;  /* 0x0000007802787220 */ /* 0x040fe40000410000 */
[C---:B------:R-:W-:Y:S01]  /*14770*/  FMUL.FTZ R121, R2.reuse, R121 ;  /* 0x0000007902797220 */ /* 0x040fe20000410000 */
[----:B------:R3:W5:Y:S01]  /*14780*/  MUFU.EX2 R31, R4 ;  /* 0x00000004001f7308 */ /* 0x0007620000000800 */
[C---:B------:R-:W-:Y:S02]  /*14790*/  FMUL.FTZ R124, R2.reuse, R124 ;  /* 0x0000007c027c7220 */ /* 0x040fe40000410000 */
[C---:B------:R-:W-:Y:S01]  /*147a0*/  FMUL.FTZ R125, R2.reuse, R125 ;  /* 0x0000007d027d7220 */ /* 0x040fe20000410000 */
[----:B-1----:R-:W-:Y:S02]  /*147b0*/  FSEL R0, R3, RZ, P0 ;  /* 0x000000ff03007208 */ /* 0x002fe40000000000 */
[----:B----4-:R-:W-:Y:S01]  /*147c0*/  MOV R140, R9 ;  /* 0x00000009008c7202 */ /* 0x010fe20000000f00 */
[----:B------:R-:W-:Y:S01]  /*147d0*/  FMUL.FTZ R9, R2, R141 ;  /* 0x0000008d02097220 */ /* 0x000fe20000410000 */
[----:B------:R-:W-:Y:S01]  /*147e0*/  ISETP.GT.AND P0, PT, R229, UR8, PT ;  /* 0x00000008e5007c0c */ /* 0x000fe2000bf04270 */
[----:B------:R-:W-:Y:S01]  /*147f0*/  FADD.FTZ R0, -R0, R134 ;  /* 0x0000008600007221 */ /* 0x000fe20000010100 */
[----:B------:R-:W-:Y:S01]  /*14800*/  MOV R134, R7 ;  /* 0x0000000700867202 */ /* 0x000fe20000000f00 */
[----:B------:R-:W-:Y:S01]  /*14810*/  FMUL.FTZ R7, R40, R139 ;  /* 0x0000008b28077220 */ /* 0x000fe20000410000 */
[----:B------:R-:W-:Y:S01]  /*14820*/  F2FP.BF16.PACK_AB R37, R140, R75 ;  /* 0x0000004b8c25723e */ /* 0x000fe200000010ff */
[----:B------:R-:W-:Y:S01]  /*14830*/  FMUL.FTZ R0, R0, c[0x0][0x2d0] ;  /* 0x0000b40000007a20 */ /* 0x000fe20000410000 */
[----:B------:R-:W-:Y:S01]  /*14840*/  F2FP.BF16.PACK_AB R38, R134, R53 ;  /* 0x000000358626723e */ /* 0x000fe200000010ff */
[----:B------:R-:W-:Y:S02]  /*14850*/  IMAD.MOV.U32 R139, RZ, RZ, R12 ;  /* 0x000000ffff8b7224 */ /* 0x000fe400078e000c */
[----:B------:R-:W-:Y:S02]  /*14860*/  FFMA.FTZ R12, R80, c[0x0][0x2d0], -R64 ;  /* 0x0000b400500c7a23 */ /* 0x000fe40000010840 */
[----:B------:R-:W1:Y:S01]  /*14870*/  MUFU.EX2 R0, R0 ;  /* 0x0000000000007308 */ /* 0x000e620000000800 */
[C---:B---3--:R-:W-:Y:S01]  /*14880*/  FMUL.FTZ R4, R41.reuse, R136 ;  /* 0x0000008829047220 */ /* 0x048fe20000410000 */
[----:B------:R-:W-:Y:S01]  /*14890*/  MOV R136, R5 ;  /* 0x0000000500887202 */ /* 0x000fe20000000f00 */
[----:B------:R-:W-:Y:S01]  /*148a0*/  FMUL.FTZ R5, R41, R137 ;  /* 0x0000008929057220 */ /* 0x000fe20000410000 */
[----:B-----5:R-:W-:Y:S02]  /*148b0*/  MOV R137, R31 ;  /* 0x0000001f00897202 */ /* 0x020fe40000000f00 */
[----:B------:R-:W-:Y:S04]  /*148c0*/  F2FP.BF16.PACK_AB R39, R139, R136 ;  /* 0x000000888b27723e */ /* 0x000fe800000010ff */
[-C--:B--2---:R-:W-:Y:S01]  /*148d0*/  HMMA.16816.F32.BF16 R4, R44, R20.reuse, R4 ;  /* 0x000000142c04723c */ /* 0x084fe20000041804 */
[----:B------:R2:W-:Y:S04]  /*148e0*/  MUFU.EX2 R138, R12 ;  /* 0x0000000c008a7308 */ /* 0x0005e80000000800 */
[C---:B-1----:R-:W-:Y:S02]  /*148f0*/  FMUL.FTZ R10, R0.reuse, R142 ;  /* 0x0000008e000a7220 */ /* 0x042fe40000410000 */
[C---:B------:R-:W-:Y:S04]  /*14900*/  FMUL.FTZ R11, R0.reuse, R143 ;  /* 0x0000008f000b7220 */ /* 0x040fe80000410000 */
[----:B------:R1:W-:Y:S01]  /*14910*/  MUFU.EX2 R142, R28 ;  /* 0x0000001c008e7308 */ /* 0x0003e20000000800 */
[C---:B------:R-:W-:Y:S01]  /*14920*/  FMUL.FTZ R26, R0.reuse, R158 ;  /* 0x0000009e001a7220 */ /* 0x040fe20000410000 */
[----:B------:R-:W-:Y:S01]  /*14930*/  MOV R158, R59 ;  /* 0x0000003b009e7202 */ /* 0x000fe20000000f00 */
[C---:B------:R-:W-:Y:S01]  /*14940*/  FMUL.FTZ R30, R0.reuse, R162 ;  /* 0x000000a2001e7220 */ /* 0x040fe20000410000 */
[----:B------:R-:W-:Y:S01]  /*14950*/  MOV R162, R63 ;  /* 0x0000003f00a27202 */ /* 0x000fe20000000f00 */
[----:B------:R-:W-:Y:S01]  /*14960*/  FMUL.FTZ R106, R0, R106 ;  /* 0x0000006a006a7220 */ /* 0x000fe20000410000 */
[C---:B------:R-:W-:Y:S04]  /*14970*/  HMMA.16816.F32.BF16 R8, R36.reuse, R20, R8 ;  /* 0x000000142408723c */ /* 0x040fe80000041808 */
[----:B--2---:R-:W-:Y:S02]  /*14980*/  FMUL.FTZ R12, R2, R144 ;  /* 0x00000090020c7220 */ /* 0x004fe40000410000 */
[C---:B------:R-:W-:Y:S02]  /*14990*/  FMUL.FTZ R14, R0.reuse, R146 ;  /* 0x00000092000e7220 */ /* 0x040fe40000410000 */
[----:B------:R-:W-:Y:S04]  /*149a0*/  FFMA.FTZ R20, R189, c[0x0][0x2d0], -R43 ;  /* 0x0000b400bd147a23 */ /* 0x000fe8000001082b */
[----:B------:R2:W-:Y:S01]  /*149b0*/  MUFU.EX2 R141, R20 ;  /* 0x00000014008d7308 */ /* 0x0005e20000000800 */
[C---:B------:R-:W-:Y:S02]  /*149c0*/  FMUL.FTZ R15, R0.reuse, R147 ;  /* 0x00000093000f7220 */ /* 0x040fe40000410000 */
[C---:B------:R-:W-:Y:S01]  /*149d0*/  FMUL.FTZ R21, R41.reuse, R153 ;  /* 0x0000009929157220 */ /* 0x040fe20000410000 */
[----:B------:R-:W-:Y:S01]  /*149e0*/  MOV R153, R58 ;  /* 0x0000003a00997202 */ /* 0x000fe20000000f00 */
[C---:B------:R-:W-:Y:S02]  /*149f0*/  FMUL.FTZ R107, R0.reuse, R107 ;  /* 0x0000006b006b7220 */ /* 0x040fe40000410000 */
[C---:B------:R-:W-:Y:S01]  /*14a00*/  FMUL.FTZ R110, R0.reuse, R110 ;  /* 0x0000006e006e7220 */ /* 0x040fe20000410000 */
[-C--:B------:R-:W-:Y:S03]  /*14a10*/  HMMA.16816.F32.BF16 R12, R36, R22.reuse, R12 ;  /* 0x00000016240c723c */ /* 0x080fe6000004180c */
[C---:B------:R-:W-:Y:S02]  /*14a20*/  FMUL.FTZ R111, R0.reuse, R111 ;  /* 0x0000006f006f7220 */ /* 0x040fe40000410000 */
[----:B------:R-:W-:Y:S01]  /*14a30*/  FMUL.FTZ R27, R0, R159 ;  /* 0x0000009f001b7220 */ /* 0x000fe20000410000 */
[----:B------:R-:W-:Y:S01]  /*14a40*/  MOV R159, R140 ;  /* 0x0000008c009f7202 */ /* 0x000fe20000000f00 */
[----:B-1----:R-:W-:Y:S01]  /*14a50*/  FMUL.FTZ R28, R2, R160 ;  /* 0x000000a0021c7220 */ /* 0x002fe20000410000 */
[C---:B------:R-:W-:Y:S04]  /*14a60*/  HMMA.16816.F32.BF16 R16, R44.reuse, R22, R16 ;  /* 0x000000162c10723c */ /* 0x040fe80000041810 */
[C---:B------:R-:W-:Y:S02]  /*14a70*/  FMUL.FTZ R31, R0.reuse, R163 ;  /* 0x000000a3001f7220 */ /* 0x040fe40000410000 */
[----:B------:R-:W-:Y:S02]  /*14a80*/  FMUL.FTZ R122, R0, R122 ;  /* 0x0000007a007a7220 */ /* 0x000fe40000410000 */
[----:B--2---:R-:W-:Y:S04]  /*14a90*/  FMUL.FTZ R20, R41, R152 ;  /* 0x0000009829147220 */ /* 0x004fe80000410000 */
[C---:B------:R-:W-:Y:S01]  /*14aa0*/  FMUL.FTZ R23, R40.reuse, R155 ;  /* 0x0000009b28177220 */ /* 0x040fe20000410000 */
[----:B------:R-:W-:Y:S01]  /*14ab0*/  MOV R155, R52 ;  /* 0x00000034009b7202 */ /* 0x000fe20000000f00 */
[----:B------:R-:W-:Y:S02]  /*14ac0*/  FMUL.FTZ R22, R40, R154 ;  /* 0x0000009a28167220 */ /* 0x000fe40000410000 */
[----:B------:R-:W-:Y:S02]  /*14ad0*/  IMAD.MOV.U32 R152, RZ, RZ, R53 ;  /* 0x000000ffff987224 */ /* 0x000fe400078e0035 */
[----:B------:R-:W-:Y:S02]  /*14ae0*/  IMAD.MOV.U32 R163, RZ, RZ, R139 ;  /* 0x000000ffffa37224 */ /* 0x000fe400078e008b */
[C---:B------:R-:W-:Y:S01]  /*14af0*/  FMUL.FTZ R123, R0.reuse, R123 ;  /* 0x0000007b007b7220 */ /* 0x040fe20000410000 */
[-C--:B------:R-:W-:Y:S03]  /*14b00*/  HMMA.16816.F32.BF16 R20, R44, R32.reuse, R20 ;  /* 0x000000202c14723c */ /* 0x080fe60000041814 */
[----:B------:R-:W-:Y:S02]  /*14b10*/  IMAD.MOV.U32 R143, RZ, RZ, R56 ;  /* 0x000000ffff8f7224 */ /* 0x000fe400078e0038 */
[--C-:B------:R-:W-:Y:S02]  /*14b20*/  FFMA.FTZ R56, R67, c[0x0][0x2d0], -R65.reuse ;  /* 0x0000b40043387a23 */ /* 0x100fe40000010841 */
[C---:B------:R-:W-:Y:S01]  /*14b30*/  FMUL.FTZ R126, R0.reuse, R126 ;  /* 0x0000007e007e7220 */ /* 0x040fe20000410000 */
[C---:B------:R-:W-:Y:S01]  /*14b40*/  HMMA.16816.F32.BF16 R24, R36.reuse, R32, R24 ;  /* 0x000000202418723c */ /* 0x040fe20000041818 */
[----:B------:R1:W-:Y:S03]  /*14b50*/  MUFU.EX2 R80, R56 ;  /* 0x0000003800507308 */ /* 0x0003e60000000800 */
[----:B------:R-:W-:Y:S02]  /*14b60*/  FMUL.FTZ R127, R0, R127 ;  /* 0x0000007f007f7220 */ /* 0x000fe40000410000 */
[----:B------:R-:W-:Y:S02]  /*14b70*/  IMAD.MOV.U32 R154, RZ, RZ, R174 ;  /* 0x000000ffff9a7224 */ /* 0x000fe400078e00ae */
[-C--:B------:R-:W-:Y:S04]  /*14b80*/  HMMA.16816.F32.BF16 R28, R36, R34.reuse, R28 ;  /* 0x00000022241c723c */ /* 0x080fe8000004181c */
[--C-:B------:R-:W-:Y:S02]  /*14b90*/  FFMA.FTZ R32, R54, c[0x0][0x2d0], -R65.reuse ;  /* 0x0000b40036207a23 */ /* 0x100fe40000010841 */
[----:B------:R-:W-:Y:S02]  /*14ba0*/  FMUL.FTZ R33, R41, R165 ;  /* 0x000000a529217220 */ /* 0x000fe40000410000 */
[C---:B------:R-:W-:Y:S01]  /*14bb0*/  HMMA.16816.F32.BF16 R100, R44.reuse, R34, R100 ;  /* 0x000000222c64723c */ /* 0x040fe20000041864 */
[----:B------:R2:W-:Y:S06]  /*14bc0*/  MUFU.EX2 R156, R32 ;  /* 0x00000020009c7308 */ /* 0x0005ec0000000800 */
[C---:B------:R-:W-:Y:S02]  /*14bd0*/  FMUL.FTZ R34, R40.reuse, R166 ;  /* 0x000000a628227220 */ /* 0x040fe40000410000 */
[----:B------:R-:W-:Y:S03]  /*14be0*/  FMUL.FTZ R35, R40, R167 ;  /* 0x000000a728237220 */ /* 0x000fe60000410000 */
[--C-:B-1----:R-:W-:Y:S04]  /*14bf0*/  FFMA.FTZ R56, R70, c[0x0][0x2d0], -R65.reuse ;  /* 0x0000b40046387a23 */ /* 0x102fe80000010841 */
[----:B------:R1:W3:Y:S01]  /*14c00*/  MUFU.EX2 R81, R56 ;  /* 0x0000003800517308 */ /* 0x0002e20000000800 */
[----:B--2---:R-:W-:Y:S02]  /*14c10*/  FFMA.FTZ R32, R55, c[0x0][0x2d0], -R65 ;  /* 0x0000b40037207a23 */ /* 0x004fe40000010841 */
[----:B------:R-:W2:Y:S07]  /*14c20*/  LDSM.16.MT88.4 R52, [R215+0x100] ;  /* 0x00010000d734783b */ /* 0x000eae0000004200 */
[----:B------:R4:W-:Y:S01]  /*14c30*/  MUFU.EX2 R160, R32 ;  /* 0x0000002000a07308 */ /* 0x0009e20000000800 */
[--C-:B-1----:R-:W-:Y:S09]  /*14c40*/  FFMA.FTZ R56, R61, c[0x0][0x2d0], -R66.reuse ;  /* 0x0000b4003d387a23 */ /* 0x102ff20000010842 */
[----:B------:R-:W-:Y:S01]  /*14c50*/  MUFU.EX2 R250, R56 ;  /* 0x0000003800fa7308 */ /* 0x000fe20000000800 */
[----:B----4-:R-:W-:Y:S07]  /*14c60*/  FMUL.FTZ R32, R41, R164 ;  /* 0x000000a429207220 */ /* 0x010fee0000410000 */
[-C--:B------:R-:W-:Y:S08]  /*14c70*/  HMMA.16816.F32.BF16 R32, R44, R48.reuse, R32 ;  /* 0x000000302c20723c */ /* 0x080ff00000041820 */
[C---:B------:R-:W-:Y:S07]  /*14c80*/  HMMA.16816.F32.BF16 R104, R36.reuse, R48, R104 ;  /* 0x000000302468723c */ /* 0x040fee0000041868 */
[--C-:B------:R-:W-:Y:S01]  /*14c90*/  FFMA.FTZ R48, R190, c[0x0][0x2d0], -R43.reuse ;  /* 0x0000b400be307a23 */ /* 0x100fe2000001082b */
[-C--:B------:R-:W-:Y:S03]  /*14ca0*/  HMMA.16816.F32.BF16 R108, R36, R50.reuse, R108 ;  /* 0x00000032246c723c */ /* 0x080fe6000004186c */
[----:B------:R1:W-:Y:S05]  /*14cb0*/  MUFU.EX2 R252, R48 ;  /* 0x0000003000fc7308 */ /* 0x0003ea0000000800 */
[C---:B------:R-:W-:Y:S08]  /*14cc0*/  HMMA.16816.F32.BF16 R112, R44.reuse, R50, R112 ;  /* 0x000000322c70723c */ /* 0x040ff00000041870 */
[-C--:B--2---:R-:W-:Y:S08]  /*14cd0*/  HMMA.16816.F32.BF16 R116, R44, R52.reuse, R116 ;  /* 0x000000342c74723c */ /* 0x084ff00000041874 */
[C---:B------:R-:W-:Y:S04]  /*14ce0*/  HMMA.16816.F32.BF16 R120, R36.reuse, R52, R120 ;  /* 0x000000342478723c */ /* 0x040fe80000041878 */
[--C-:B-1----:R-:W-:Y:S02]  /*14cf0*/  FFMA.FTZ R48, R57, c[0x0][0x2d0], -R66.reuse ;  /* 0x0000b40039307a23 */ /* 0x102fe40000010842 */
[----:B------:R-:W-:Y:S01]  /*14d00*/  LDSM.16.MT88.4 R56, [R216+0x900] ;  /* 0x00090000d838783b */ /* 0x000fe20000004200 */
[--C-:B------:R-:W-:Y:S01]  /*14d10*/  FFMA.FTZ R52, R71, c[0x0][0x2d0], -R66.reuse ;  /* 0x0000b40047347a23 */ /* 0x100fe20000010842 */
[----:B------:R1:W-:Y:S01]  /*14d20*/  MUFU.EX2 R74, R48 ;  /* 0x00000030004a7308 */ /* 0x0003e20000000800 */
[-C--:B------:R-:W-:Y:S07]  /*14d30*/  HMMA.16816.F32.BF16 R124, R36, R54.reuse, R124 ;  /* 0x00000036247c723c */ /* 0x080fee000004187c */
[C---:B------:R-:W-:Y:S02]  /*14d40*/  FMUL.FTZ R36, R41.reuse, R168 ;  /* 0x000000a829247220 */ /* 0x040fe40000410000 */
[----:B------:R2:W4:Y:S03]  /*14d50*/  MUFU.EX2 R249, R52 ;  /* 0x0000003400f97308 */ /* 0x0005260000000800 */
[----:B------:R-:W-:Y:S02]  /*14d60*/  FMUL.FTZ R37, R41, R169 ;  /* 0x000000a929257220 */ /* 0x000fe40000410000 */
[C---:B------:R-:W-:Y:S02]  /*14d70*/  FMUL.FTZ R38, R40.reuse, R170 ;  /* 0x000000aa28267220 */ /* 0x040fe40000410000 */
[----:B------:R-:W-:Y:S07]  /*14d80*/  FMUL.FTZ R39, R40, R171 ;  /* 0x000000ab28277220 */ /* 0x000fee0000410000 */
[----:B------:R-:W-:Y:S04]  /*14d90*/  HMMA.16816.F32.BF16 R36, R44, R54, R36 ;  /* 0x000000362c24723c */ /* 0x000fe80000041824 */
[----:B-1----:R-:W-:Y:S02]  /*14da0*/  FFMA.FTZ R48, R60, c[0x0][0x2d0], -R66 ;  /* 0x0000b4003c307a23 */ /* 0x002fe40000010842 */
[--C-:B------:R-:W-:Y:S01]  /*14db0*/  FFMA.FTZ R60, R96, c[0x0][0x2d0], -R64.reuse ;  /* 0x0000b400603c7a23 */ /* 0x100fe20000010840 */
[----:B---3--:R-:W-:Y:S01]  /*14dc0*/  F2FP.BF16.PACK_AB R54, R81, R80 ;  /* 0x000000505136723e */ /* 0x008fe200000010ff */
[----:B------:R1:W3:Y:S01]  /*14dd0*/  MUFU.EX2 R251, R48 ;  /* 0x0000003000fb7308 */ /* 0x0002e20000000800 */
[----:B------:R-:W-:Y:S03]  /*14de0*/  F2FP.BF16.PACK_AB R44, R137, R158 ;  /* 0x0000009e892c723e */ /* 0x000fe600000010ff */
[--C-:B--2---:R-:W-:Y:S01]  /*14df0*/  FFMA.FTZ R52, R191, c[0x0][0x2d0], -R43.reuse ;  /* 0x0000b400bf347a23 */ /* 0x104fe2000001082b */
[----:B------:R-:W-:Y:S02]  /*14e00*/  F2FP.BF16.PACK_AB R45, R138, R157 ;  /* 0x0000009d8a2d723e */ /* 0x000fe400000010ff */
[----:B------:R-:W-:Y:S02]  /*14e10*/  F2FP.BF16.PACK_AB R46, R141, R162 ;  /* 0x000000a28d2e723e */ /* 0x000fe400000010ff */
[----:B------:R-:W-:Y:S01]  /*14e20*/  F2FP.BF16.PACK_AB R47, R142, R161 ;  /* 0x000000a18e2f723e */ /* 0x000fe200000010ff */
[----:B------:R2:W-:Y:S01]  /*14e30*/  MUFU.EX2 R248, R52 ;  /* 0x0000003400f87308 */ /* 0x0005e20000000800 */
[----:B----4-:R-:W-:Y:S09]  /*14e40*/  F2FP.BF16.PACK_AB R55, R249, R250 ;  /* 0x000000faf937723e */ /* 0x010ff200000010ff */
[----:B------:R4:W-:Y:S01]  /*14e50*/  MUFU.EX2 R166, R60 ;  /* 0x0000003c00a67308 */ /* 0x0009e20000000800 */
[----:B-1----:R-:W1:Y:S01]  /*14e60*/  LDSM.16.MT88.4 R48, [R213+0x900] ;  /* 0x00090000d530783b */ /* 0x002e620000004200 */
[----:B---3--:R-:W-:Y:S01]  /*14e70*/  F2FP.BF16.PACK_AB R53, R251, R74 ;  /* 0x0000004afb35723e */ /* 0x008fe200000010ff */
[--C-:B--2---:R-:W-:Y:S07]  /*14e80*/  FFMA.FTZ R52, R85, c[0x0][0x2d0], -R64.reuse ;  /* 0x0000b40055347a23 */ /* 0x104fee0000010840 */
[----:B------:R2:W-:Y:S01]  /*14e90*/  MUFU.EX2 R167, R52 ;  /* 0x0000003400a77308 */ /* 0x0005e20000000800 */
[----:B----4-:R-:W3:Y:S01]  /*14ea0*/  LDSM.16.MT88.4 R60, [R214+0x900] ;  /* 0x00090000d63c783b */ /* 0x010ee20000004200 */
[----:B--2---:R-:W-:Y:S01]  /*14eb0*/  F2FP.BF16.PACK_AB R52, R160, R156 ;  /* 0x0000009ca034723e */ /* 0x004fe200000010ff */
[-C--:B-1----:R-:W-:Y:S08]  /*14ec0*/  HMMA.16816.F32.BF16 R4, R44, R48.reuse, R4 ;  /* 0x000000302c04723c */ /* 0x082ff00000041804 */
[C---:B------:R-:W-:Y:S07]  /*14ed0*/  HMMA.16816.F32.BF16 R8, R52.reuse, R48, R8 ;  /* 0x000000303408723c */ /* 0x040fee0000041808 */
[----:B------:R-:W-:Y:S01]  /*14ee0*/  FFMA.FTZ R48, R193, c[0x0][0x2d0], -R43 ;  /* 0x0000b400c1307a23 */ /* 0x000fe2000001082b */
[-C--:B------:R-:W-:Y:S03]  /*14ef0*/  HMMA.16816.F32.BF16 R12, R52, R50.reuse, R12 ;  /* 0x00000032340c723c */ /* 0x080fe6000004180c */
[----:B------:R1:W-:Y:S01]  /*14f00*/  MUFU.EX2 R191, R48 ;  /* 0x0000003000bf7308 */ /* 0x0003e20000000800 */
[----:B------:R-:W-:Y:S04]  /*14f10*/  IMAD.MOV.U32 R193, RZ, RZ, R81 ;  /* 0x000000ffffc17224 */ /* 0x000fe800078e0051 */
        /* <DEDUP_REMOVED lines=8> */
[----:B------:R-:W-:Y:S04]  /*14fa0*/  MOV R142, R132 ;  /* 0x00000084008e7202 */ /* 0x000fe80000000f00 */
[C---:B------:R-:W-:Y:S03]  /*14fb0*/  HMMA.16816.F32.BF16 R100, R44.reuse, R58, R100 ;  /* 0x0000003a2c64723c */ /* 0x040fe60000041864 */
[----:B------:R2:W-:Y:S05]  /*14fc0*/  MUFU.EX2 R164, R56 ;  /* 0x0000003800a47308 */ /* 0x0005ea0000000800 */
[-C--:B---3--:R-:W-:Y:S08]  /*14fd0*/  HMMA.16816.F32.BF16 R32, R44, R60.reuse, R32 ;  /* 0x0000003c2c20723c */ /* 0x088ff00000041820 */
[C---:B------:R-:W-:Y:S04]  /*14fe0*/  HMMA.16816.F32.BF16 R104, R52.reuse, R60, R104 ;  /* 0x0000003c3468723c */ /* 0x040fe80000041868 */
[----:B-1----:R-:W-:Y:S03]  /*14ff0*/  FFMA.FTZ R48, R97, c[0x0][0x2d0], -R64 ;  /* 0x0000b40061307a23 */ /* 0x002fe60000010840 */
[----:B------:R-:W-:Y:S01]  /*15000*/  FFMA.FTZ R60, R73, c[0x0][0x2d0], -R66 ;  /* 0x0000b400493c7a23 */ /* 0x000fe20000010842 */
[----:B------:R1:W-:Y:S01]  /*15010*/  MUFU.EX2 R189, R48 ;  /* 0x0000003000bd7308 */ /* 0x0003e20000000800 */
[-C--:B------:R-:W-:Y:S03]  /*15020*/  HMMA.16816.F32.BF16 R108, R52, R62.reuse, R108 ;  /* 0x0000003e346c723c */ /* 0x080fe6000004186c */
[--C-:B--2---:R-:W-:Y:S05]  /*15030*/  FFMA.FTZ R56, R86, c[0x0][0x2d0], -R65.reuse ;  /* 0x0000b40056387a23 */ /* 0x104fea0000010841 */
[C---:B------:R-:W-:Y:S01]  /*15040*/  HMMA.16816.F32.BF16 R112, R44.reuse, R62, R112 ;  /* 0x0000003e2c70723c */ /* 0x040fe20000041870 */
[----:B------:R2:W-:Y:S10]  /*15050*/  MUFU.EX2 R187, R56 ;  /* 0x0000003800bb7308 */ /* 0x0005f40000000800 */
[----:B------:R3:W-:Y:S01]  /*15060*/  MUFU.EX2 R183, R60 ;  /* 0x0000003c00b77308 */ /* 0x0007e20000000800 */
[----:B-1----:R-:W-:Y:S01]  /*15070*/  FFMA.FTZ R48, R192, c[0x0][0x2d0], -R64 ;  /* 0x0000b400c0307a23 */ /* 0x002fe20000010840 */
[----:B------:R-:W-:Y:S01]  /*15080*/  MOV R192, R141 ;  /* 0x0000008d00c07202 */ /* 0x000fe20000000f00 */
[----:B------:R-:W-:Y:S07]  /*15090*/  IMAD.MOV.U32 R141, RZ, RZ, R134 ;  /* 0x000000ffff8d7224 */ /* 0x000fee00078e0086 */
[----:B------:R1:W-:Y:S01]  /*150a0*/  MUFU.EX2 R188, R48 ;  /* 0x0000003000bc7308 */ /* 0x0003e20000000800 */
[--C-:B--2---:R-:W-:Y:S09]  /*150b0*/  FFMA.FTZ R56, R87, c[0x0][0x2d0], -R65.reuse ;  /* 0x0000b40057387a23 */ /* 0x104ff20000010841 */
[----:B------:R2:W-:Y:S01]  /*150c0*/  MUFU.EX2 R186, R56 ;  /* 0x0000003800ba7308 */ /* 0x0005e20000000800 */
[----:B---3--:R-:W-:Y:S09]  /*150d0*/  FFMA.FTZ R60, R76, c[0x0][0x2d0], -R66 ;  /* 0x0000b4004c3c7a23 */ /* 0x008ff20000010842 */
[----:B------:R3:W-:Y:S01]  /*150e0*/  MUFU.EX2 R182, R60 ;  /* 0x0000003c00b67308 */ /* 0x0007e20000000800 */
[----:B-1----:R-:W-:Y:S09]  /*150f0*/  FFMA.FTZ R48, R82, c[0x0][0x2d0], -R65 ;  /* 0x0000b40052307a23 */ /* 0x002ff20000010841 */
[----:B------:R1:W-:Y:S01]  /*15100*/  MUFU.EX2 R165, R48 ;  /* 0x0000003000a57308 */ /* 0x0003e20000000800 */
[--C-:B--2---:R-:W-:Y:S02]  /*15110*/  FFMA.FTZ R56, R195, c[0x0][0x2d0], -R43.reuse ;  /* 0x0000b400c3387a23 */ /* 0x104fe4000001082b */
[----:B------:R-:W-:Y:S07]  /*15120*/  IMAD.MOV.U32 R195, RZ, RZ, R80 ;  /* 0x000000ffffc37224 */ /* 0x000fee00078e0050 */
[----:B------:R2:W-:Y:S01]  /*15130*/  MUFU.EX2 R185, R56 ;  /* 0x0000003800b97308 */ /* 0x0005e20000000800 */
[----:B---3--:R-:W-:Y:S02]  /*15140*/  FFMA.FTZ R60, R197, c[0x0][0x2d0], -R64 ;  /* 0x0000b400c53c7a23 */ /* 0x008fe40000010840 */
[----:B------:R-:W-:Y:S07]  /*15150*/  IMAD.MOV.U32 R197, RZ, RZ, R136 ;  /* 0x000000ffffc57224 */ /* 0x000fee00078e0088 */
        /* <DEDUP_REMOVED lines=9> */
[-C--:B------:R-:W-:Y:S01]  /*151f0*/  HMMA.16816.F32.BF16 R124, R52, R50.reuse, R124 ;  /* 0x00000032347c723c */ /* 0x080fe2000004187c */
[----:B------:R-:W1:Y:S02]  /*15200*/  LDSM.16.MT88.4 R52, [R216+0x1100] ;  /* 0x00110000d834783b */ /* 0x000e640000004200 */
[----:B------:R3:W5:Y:S01]  /*15210*/  MUFU.EX2 R181, R48 ;  /* 0x0000003000b57308 */ /* 0x0007620000000800 */
[----:B----4-:R-:W-:Y:S04]  /*15220*/  F2FP.BF16.PACK_AB R49, R183, R184 ;  /* 0x000000b8b731723e */ /* 0x010fe800000010ff */
[----:B------:R-:W-:Y:S07]  /*15230*/  HMMA.16816.F32.BF16 R36, R44, R50, R36 ;  /* 0x000000322c24723c */ /* 0x000fee0000041824 */
[----:B------:R-:W-:Y:S02]  /*15240*/  F2FP.BF16.PACK_AB R44, R248, R252 ;  /* 0x000000fcf82c723e */ /* 0x000fe400000010ff */
[----:B------:R-:W-:Y:S03]  /*15250*/  F2FP.BF16.PACK_AB R45, R166, R167 ;  /* 0x000000a7a62d723e */ /* 0x000fe600000010ff */
[----:B------:R-:W-:Y:S02]  /*15260*/  F2FP.BF16.PACK_AB R46, R190, R191 ;  /* 0x000000bfbe2e723e */ /* 0x000fe400000010ff */
[----:B------:R-:W-:Y:S02]  /*15270*/  F2FP.BF16.PACK_AB R47, R188, R189 ;  /* 0x000000bdbc2f723e */ /* 0x000fe400000010ff */
[----:B------:R-:W-:Y:S01]  /*15280*/  F2FP.BF16.PACK_AB R50, R186, R187 ;  /* 0x000000bbba32723e */ /* 0x000fe200000010ff */
[--C-:B---3--:R-:W-:Y:S01]  /*15290*/  FFMA.FTZ R48, R198, c[0x0][0x2d0], -R43.reuse ;  /* 0x0000b400c6307a23 */ /* 0x108fe2000001082b */
[----:B-----5:R-:W-:Y:S03]  /*152a0*/  F2FP.BF16.PACK_AB R51, R181, R182 ;  /* 0x000000b6b533723e */ /* 0x020fe600000010ff */
[-C--:B--2---:R-:W-:Y:S01]  /*152b0*/  HMMA.16816.F32.BF16 R4, R44, R56.reuse, R4 ;  /* 0x000000382c04723c */ /* 0x084fe20000041804 */
[----:B------:R2:W-:Y:S02]  /*152c0*/  MUFU.EX2 R180, R48 ;  /* 0x0000003000b47308 */ /* 0x0005e40000000800 */
[----:B------:R-:W-:Y:S01]  /*152d0*/  MOV R198, R138 ;  /* 0x0000008a00c67202 */ /* 0x000fe20000000f00 */
[--C-:B--2---:R-:W-:Y:S01]  /*152e0*/  FFMA.FTZ R48, R196, c[0x0][0x2d0], -R64.reuse ;  /* 0x0000b400c4307a23 */ /* 0x104fe20000010840 */
[----:B------:R-:W-:Y:S06]  /*152f0*/  MOV R196, R137 ;  /* 0x0000008900c47202 */ /* 0x000fec0000000f00 */
[----:B------:R2:W-:Y:S02]  /*15300*/  MUFU.EX2 R179, R48 ;  /* 0x0000003000b37308 */ /* 0x0005e40000000800 */
[----:B--2---:R-:W-:Y:S07]  /*15310*/  F2FP.BF16.PACK_AB R48, R164, R165 ;  /* 0x000000a5a430723e */ /* 0x004fee00000010ff */
[C---:B------:R-:W-:Y:S07]  /*15320*/  HMMA.16816.F32.BF16 R8, R48.reuse, R56, R8 ;  /* 0x000000383008723c */ /* 0x040fee0000041808 */
[--C-:B------:R-:W-:Y:S01]  /*15330*/  FFMA.FTZ R56, R203, c[0x0][0x2d0], -R43.reuse ;  /* 0x0000b400cb387a23 */ /* 0x100fe2000001082b */
[-C--:B------:R-:W-:Y:S03]  /*15340*/  HMMA.16816.F32.BF16 R12, R48, R58.reuse, R12 ;  /* 0x0000003a300c723c */ /* 0x080fe6000004180c */
[----:B------:R2:W-:Y:S01]  /*15350*/  MUFU.EX2 R177, R56 ;  /* 0x0000003800b17308 */ /* 0x0005e20000000800 */
[----:B------:R-:W-:Y:S04]  /*15360*/  MOV R203, R141 ;  /* 0x0000008d00cb7202 */ /* 0x000fe80000000f00 */
        /* <DEDUP_REMOVED lines=17> */
[----:B------:R2:W-:Y:S01]  /*15480*/  MUFU.EX2 R98, R60 ;  /* 0x0000003c00627308 */ /* 0x0005e20000000800 */
[----:B-1----:R-:W-:Y:S01]  /*15490*/  FFMA.FTZ R56, R202, c[0x0][0x2d0], -R64 ;  /* 0x0000b400ca387a23 */ /* 0x002fe20000010840 */
[----:B------:R-:W-:Y:S08]  /*154a0*/  MOV R202, R173 ;  /* 0x000000ad00ca7202 */ /* 0x000ff00000000f00 */
[----:B------:R1:W-:Y:S01]  /*154b0*/  MUFU.EX2 R173, R52 ;  /* 0x0000003400ad7308 */ /* 0x0003e20000000800 */
[----:B--2---:R-:W-:Y:S09]  /*154c0*/  FFMA.FTZ R60, R92, c[0x0][0x2d0], -R66 ;  /* 0x0000b4005c3c7a23 */ /* 0x004ff20000010842 */
[----:B------:R2:W-:Y:S10]  /*154d0*/  MUFU.EX2 R175, R56 ;  /* 0x0000003800af7308 */ /* 0x0005f40000000800 */
[----:B------:R3:W-:Y:S01]  /*154e0*/  MUFU.EX2 R97, R60 ;  /* 0x0000003c00617308 */ /* 0x0007e20000000800 */
[--C-:B-1----:R-:W-:Y:S01]  /*154f0*/  FFMA.FTZ R52, R199, c[0x0][0x2d0], -R65.reuse ;  /* 0x0000b400c7347a23 */ /* 0x102fe20000010841 */
[----:B------:R-:W-:Y:S01]  /*15500*/  MOV R199, R143 ;  /* 0x0000008f00c77202 */ /* 0x000fe20000000f00 */
[----:B------:R-:W-:Y:S07]  /*15510*/  IMAD.MOV.U32 R143, RZ, RZ, R68 ;  /* 0x000000ffff8f7224 */ /* 0x000fee00078e0044 */
[----:B------:R1:W-:Y:S01]  /*15520*/  MUFU.EX2 R132, R52 ;  /* 0x0000003400847308 */ /* 0x0003e20000000800 */
[----:B------:R-:W-:Y:S01]  /*15530*/  MOV R201, R143 ;  /* 0x0000008f00c97202 */ /* 0x000fe20000000f00 */
[----:B--2---:R-:W2:Y:S01]  /*15540*/  LDSM.16.MT88.4 R56, [R215+0x1100] ;  /* 0x00110000d738783b */ /* 0x004ea20000004200 */
[----:B---3--:R-:W-:Y:S07]  /*15550*/  FFMA.FTZ R60, R207, c[0x0][0x2d0], -R64 ;  /* 0x0000b400cf3c7a23 */ /* 0x008fee0000010840 */
[----:B------:R3:W-:Y:S01]  /*15560*/  MUFU.EX2 R95, R60 ;  /* 0x0000003c005f7308 */ /* 0x0007e20000000800 */
[----:B-1----:R-:W-:Y:S02]  /*15570*/  FFMA.FTZ R52, R200, c[0x0][0x2d0], -R65 ;  /* 0x0000b400c8347a23 */ /* 0x002fe40000010841 */
[----:B------:R-:W4:Y:S07]  /*15580*/  LDL.LU R200, [R1+0x10] ;  /* 0x0000100001c87983 */ /* 0x000f2e0000300800 */
[----:B------:R1:W5:Y:S01]  /*15590*/  MUFU.EX2 R134, R52 ;  /* 0x0000003400867308 */ /* 0x0003620000000800 */
[----:B---3--:R-:W-:Y:S01]  /*155a0*/  LDSM.16.MT88.4 R60, [R214+0x1900] ;  /* 0x00190000d63c783b */ /* 0x008fe20000004200 */
[-C--:B--2---:R-:W-:Y:S08]  /*155b0*/  HMMA.16816.F32.BF16 R116, R44, R56.reuse, R116 ;  /* 0x000000382c74723c */ /* 0x084ff00000041874 */
[C---:B------:R-:W-:Y:S04]  /*155c0*/  HMMA.16816.F32.BF16 R120, R48.reuse, R56, R120 ;  /* 0x000000383078723c */ /* 0x040fe80000041878 */
[--C-:B-1----:R-:W-:Y:S01]  /*155d0*/  FFMA.FTZ R52, R205, c[0x0][0x2d0], -R43.reuse ;  /* 0x0000b400cd347a23 */ /* 0x102fe2000001082b */
[----:B------:R-:W-:Y:S02]  /*155e0*/  MOV R205, R131 ;  /* 0x0000008300cd7202 */ /* 0x000fe40000000f00 */
[--C-:B------:R-:W-:Y:S01]  /*155f0*/  FFMA.FTZ R56, R93, c[0x0][0x2d0], -R66.reuse ;  /* 0x0000b4005d387a23 */ /* 0x100fe20000010842 */
[-C--:B------:R-:W-:Y:S01]  /*15600*/  HMMA.16816.F32.BF16 R124, R48, R58.reuse, R124 ;  /* 0x0000003a307c723c */ /* 0x080fe2000004187c */
[----:B------:R1:W-:Y:S06]  /*15610*/  MUFU.EX2 R131, R52 ;  /* 0x0000003400837308 */ /* 0x0003ec0000000800 */
[--C-:B------:R-:W-:Y:S01]  /*15620*/  FFMA.FTZ R48, R210, c[0x0][0x2d0], -R43.reuse ;  /* 0x0000b400d2307a23 */ /* 0x100fe2000001082b */
[----:B------:R-:W-:Y:S01]  /*15630*/  HMMA.16816.F32.BF16 R36, R44, R58, R36 ;  /* 0x0000003a2c24723c */ /* 0x000fe20000041824 */
[----:B------:R-:W2:Y:S02]  /*15640*/  LDL.LU R210, [R1+0xc] ;  /* 0x00000c0001d27983 */ /* 0x000ea40000300800 */
[----:B------:R3:W-:Y:S01]  /*15650*/  MUFU.EX2 R96, R48 ;  /* 0x0000003000607308 */ /* 0x0007e20000000800 */
[----:B-----5:R-:W-:Y:S01]  /*15660*/  F2FP.BF16.PACK_AB R50, R134, R132 ;  /* 0x000000848632723e */ /* 0x020fe200000010ff */
[----:B------:R-:W5:Y:S02]  /*15670*/  LDL.LU R144, [R1+0x8] ;  /* 0x0000080001907983 */ /* 0x000f640000300800 */
[----:B------:R-:W-:Y:S02]  /*15680*/  F2FP.BF16.PACK_AB R44, R180, R185 ;  /* 0x000000b9b42c723e */ /* 0x000fe400000010ff */
[----:B------:R-:W-:Y:S03]  /*15690*/  F2FP.BF16.PACK_AB R45, R178, R179 ;  /* 0x000000b3b22d723e */ /* 0x000fe600000010ff */
[----:B------:R-:W-:Y:S01]  /*156a0*/  F2FP.BF16.PACK_AB R46, R176, R177 ;  /* 0x000000b1b02e723e */ /* 0x000fe200000010ff */
[----:B------:R-:W3:Y:S01]  /*156b0*/  MUFU.EX2 R71, R56 ;  /* 0x0000003800477308 */ /* 0x000ee20000000800 */
[----:B------:R-:W-:Y:S01]  /*156c0*/  F2FP.BF16.PACK_AB R47, R175, R174 ;  /* 0x000000aeaf2f723e */ /* 0x000fe200000010ff */
[----:B-1----:R-:W-:Y:S08]  /*156d0*/  FFMA.FTZ R52, R88, c[0x0][0x2d0], -R66 ;  /* 0x0000b40058347a23 */ /* 0x002ff00000010842 */
[----:B------:R1:W1:Y:S01]  /*156e0*/  MUFU.EX2 R99, R52 ;  /* 0x0000003400637308 */ /* 0x0002620000000800 */
[----:B---3--:R-:W-:Y:S01]  /*156f0*/  FFMA.FTZ R48, R206, c[0x0][0x2d0], -R64 ;  /* 0x0000b400ce307a23 */ /* 0x008fe20000010840 */
[----:B------:R-:W-:Y:S02]  /*15700*/  MOV R206, R142 ;  /* 0x0000008e00ce7202 */ /* 0x000fe40000000f00 */
[----:B------:R-:W-:Y:S06]  /*15710*/  MOV R142, R69 ;  /* 0x00000045008e7202 */ /* 0x000fec0000000f00 */
[----:B------:R3:W-:Y:S01]  /*15720*/  MUFU.EX2 R92, R48 ;  /* 0x00000030005c7308 */ /* 0x0007e20000000800 */
[----:B------:R-:W-:Y:S01]  /*15730*/  IMAD.MOV.U32 R204, RZ, RZ, R142 ;  /* 0x000000ffffcc7224 */ /* 0x000fe200078e008e */
[----:B------:R-:W-:Y:S01]  /*15740*/  F2FP.BF16.PACK_AB R51, R71, R97 ;  /* 0x000000614733723e */ /* 0x000fe200000010ff */
[----:B------:R-:W-:Y:S08]  /*15750*/  LDSM.16.MT88.4 R56, [R216+0x1900] ;  /* 0x00190000d838783b */ /* 0x000ff00000004200 */
[----:B-1----:R-:W1:Y:S01]  /*15760*/  LDSM.16.MT88.4 R52, [R213+0x1900] ;  /* 0x00190000d534783b */ /* 0x002e620000004200 */
[----:B------:R-:W-:Y:S02]  /*15770*/  F2FP.BF16.PACK_AB R49, R98, R99 ;  /* 0x000000636231723e */ /* 0x000fe400000010ff */
[----:B---3--:R-:W-:Y:S01]  /*15780*/  F2FP.BF16.PACK_AB R48, R173, R133 ;  /* 0x00000085ad30723e */ /* 0x008fe200000010ff */
[-C--:B-1----:R-:W-:Y:S08]  /*15790*/  HMMA.16816.F32.BF16 R4, R44, R52.reuse, R4 ;  /* 0x000000342c04723c */ /* 0x082ff00000041804 */
[C---:B------:R-:W-:Y:S07]  /*157a0*/  HMMA.16816.F32.BF16 R8, R48.reuse, R52, R8 ;  /* 0x000000343008723c */ /* 0x040fee0000041808 */
[--C-:B------:R-:W-:Y:S01]  /*157b0*/  FFMA.FTZ R52, R234, c[0x0][0x2d0], -R43.reuse ;  /* 0x0000b400ea347a23 */ /* 0x100fe2000001082b */
[-C--:B------:R-:W-:Y:S03]  /*157c0*/  HMMA.16816.F32.BF16 R12, R48, R54.reuse, R12 ;  /* 0x00000036300c723c */ /* 0x080fe6000004180c */
[----:B------:R1:W-:Y:S05]  /*157d0*/  MUFU.EX2 R89, R52 ;  /* 0x0000003400597308 */ /* 0x0003ea0000000800 */
[C---:B------:R-:W-:Y:S08]  /*157e0*/  HMMA.16816.F32.BF16 R16, R44.reuse, R54, R16 ;  /* 0x000000362c10723c */ /* 0x040ff00000041810 */
[-C--:B------:R-:W-:Y:S08]  /*157f0*/  HMMA.16816.F32.BF16 R20, R44, R56.reuse, R20 ;  /* 0x000000382c14723c */ /* 0x080ff00000041814 */
[C---:B------:R-:W-:Y:S04]  /*15800*/  HMMA.16816.F32.BF16 R24, R48.reuse, R56, R24 ;  /* 0x000000383018723c */ /* 0x040fe80000041818 */
[----:B-1----:R-:W-:Y:S03]  /*15810*/  FFMA.FTZ R52, R235, c[0x0][0x2d0], -R43 ;  /* 0x0000b400eb347a23 */ /* 0x002fe6000001082b */
        /* <DEDUP_REMOVED lines=16> */
[----:B------:R1:W-:Y:S01]  /*15920*/  MUFU.EX2 R88, R52 ;  /* 0x0000003400587308 */ /* 0x0003e20000000800 */
[--C-:B---3--:R-:W-:Y:S09]  /*15930*/  FFMA.FTZ R56, R230, c[0x0][0x2d0], -R65.reuse ;  /* 0x0000b400e6387a23 */ /* 0x108ff20000010841 */
[----:B------:R3:W2:Y:S01]  /*15940*/  MUFU.EX2 R83, R56 ;  /* 0x0000003800537308 */ /* 0x0006a20000000800 */
[----:B------:R-:W-:Y:S09]  /*15950*/  FFMA.FTZ R60, R78, c[0x0][0x2d0], -R66 ;  /* 0x0000b4004e3c7a23 */ /* 0x000ff20000010842 */
[----:B------:R3:W-:Y:S01]  /*15960*/  MUFU.EX2 R68, R60 ;  /* 0x0000003c00447308 */ /* 0x0007e20000000800 */
[----:B-1----:R-:W-:Y:S09]  /*15970*/  FFMA.FTZ R52, R208, c[0x0][0x2d0], -R65 ;  /* 0x0000b400d0347a23 */ /* 0x002ff20000010841 */
[----:B------:R1:W-:Y:S01]  /*15980*/  MUFU.EX2 R84, R52 ;  /* 0x0000003400547308 */ /* 0x0003e20000000800 */
[----:B---3--:R-:W-:Y:S09]  /*15990*/  FFMA.FTZ R56, R236, c[0x0][0x2d0], -R43 ;  /* 0x0000b400ec387a23 */ /* 0x008ff2000001082b */
[----:B------:R3:W-:Y:S01]  /*159a0*/  MUFU.EX2 R82, R56 ;  /* 0x0000003800527308 */ /* 0x0007e20000000800 */
[----:B------:R-:W-:Y:S09]  /*159b0*/  FFMA.FTZ R60, R238, c[0x0][0x2d0], -R64 ;  /* 0x0000b400ee3c7a23 */ /* 0x000ff20000010840 */
[----:B------:R3:W-:Y:S01]  /*159c0*/  MUFU.EX2 R78, R60 ;  /* 0x0000003c004e7308 */ /* 0x0007e20000000800 */
[----:B-1----:R-:W1:Y:S01]  /*159d0*/  LDSM.16.MT88.4 R52, [R215+0x1900] ;  /* 0x00190000d734783b */ /* 0x002e620000004200 */
[----:B----4-:R-:W-:Y:S02]  /*159e0*/  FFMA.FTZ R2, R2, R200, R205 ;  /* 0x000000c802027223 */ /* 0x010fe400000100cd */
[----:B---3--:R-:W-:Y:S02]  /*159f0*/  FFMA.FTZ R56, R135, c[0x0][0x2d0], -R66 ;  /* 0x0000b40087387a23 */ /* 0x008fe40000010842 */
[----:B------:R-:W-:Y:S04]  /*15a00*/  FADD.FTZ R2, R155, R2 ;  /* 0x000000029b027221 */ /* 0x000fe80000010000 */
[----:B------:R3:W4:Y:S01]  /*15a10*/  MUFU.EX2 R70, R56 ;  /* 0x0000003800467308 */ /* 0x0007220000000800 */
[----:B------:R-:W-:Y:S08]  /*15a20*/  LDSM.16.MT88.4 R60, [R214+0x2100] ;  /* 0x00210000d63c783b */ /* 0x000ff00000004200 */
[----:B---3--:R-:W3:Y:S01]  /*15a30*/  LDSM.16.MT88.4 R56, [R213+0x2100] ;  /* 0x00210000d538783b */ /* 0x008ee20000004200 */
[-C--:B-1----:R-:W-:Y:S08]  /*15a40*/  HMMA.16816.F32.BF16 R116, R44, R52.reuse, R116 ;  /* 0x000000342c74723c */ /* 0x082ff00000041874 */
[C---:B------:R-:W-:Y:S04]  /*15a50*/  HMMA.16816.F32.BF16 R120, R48.reuse, R52, R120 ;  /* 0x000000343078723c */ /* 0x040fe80000041878 */
[----:B--2---:R-:W-:Y:S02]  /*15a60*/  FFMA.FTZ R40, R40, R210, R206 ;  /* 0x000000d228287223 */ /* 0x004fe400000100ce */
[----:B-----5:R-:W-:Y:S02]  /*15a70*/  FFMA.FTZ R41, R41, R144, R145 ;  /* 0x0000009029297223 */ /* 0x020fe40000010091 */
[-C--:B------:R-:W-:Y:S04]  /*15a80*/  HMMA.16816.F32.BF16 R124, R48, R54.reuse, R124 ;  /* 0x00000036307c723c */ /* 0x080fe8000004187c */
[----:B------:R-:W-:Y:S03]  /*15a90*/  FFMA.FTZ R52, R79, c[0x0][0x2d0], -R66 ;  /* 0x0000b4004f347a23 */ /* 0x000fe60000010842 */
[--C-:B------:R-:W-:Y:S01]  /*15aa0*/  FFMA.FTZ R48, R240, c[0x0][0x2d0], -R43.reuse ;  /* 0x0000b400f0307a23 */ /* 0x100fe2000001082b */
[----:B------:R-:W-:Y:S01]  /*15ab0*/  HMMA.16816.F32.BF16 R36, R44, R54, R36 ;  /* 0x000000362c24723c */ /* 0x000fe20000041824 */
[----:B------:R1:W2:Y:S03]  /*15ac0*/  MUFU.EX2 R67, R52 ;  /* 0x0000003400437308 */ /* 0x0002a60000000800 */
[----:B------:R-:W-:Y:S02]  /*15ad0*/  F2FP.BF16.PACK_AB R50, R83, R85 ;  /* 0x000000555332723e */ /* 0x000fe400000010ff */
[----:B----4-:R-:W-:Y:S02]  /*15ae0*/  F2FP.BF16.PACK_AB R49, R69, R70 ;  /* 0x000000464531723e */ /* 0x010fe400000010ff */
[----:B------:R-:W-:Y:S03]  /*15af0*/  F2FP.BF16.PACK_AB R44, R96, R131 ;  /* 0x00000083602c723e */ /* 0x000fe600000010ff */
[----:B------:R4:W5:Y:S01]  /*15b00*/  MUFU.EX2 R81, R48 ;  /* 0x0000003000517308 */ /* 0x0009620000000800 */
[----:B------:R-:W-:Y:S02]  /*15b10*/  F2FP.BF16.PACK_AB R45, R95, R92 ;  /* 0x0000005c5f2d723e */ /* 0x000fe400000010ff */
[----:B------:R-:W-:Y:S02]  /*15b20*/  F2FP.BF16.PACK_AB R46, R93, R89 ;  /* 0x000000595d2e723e */ /* 0x000fe400000010ff */
[----:B------:R-:W-:Y:S07]  /*15b30*/  F2FP.BF16.PACK_AB R47, R88, R87 ;  /* 0x00000057582f723e */ /* 0x000fee00000010ff */
[-C--:B---3--:R-:W-:Y:S01]  /*15b40*/  HMMA.16816.F32.BF16 R4, R44, R56.reuse, R4 ;  /* 0x000000382c04723c */ /* 0x088fe20000041804 */
[----:B-1----:R-:W1:Y:S02]  /*15b50*/  LDSM.16.MT88.4 R52, [R216+0x2100] ;  /* 0x00210000d834783b */ /* 0x002e640000004200 */
[----:B--2---:R-:W-:Y:S01]  /*15b60*/  F2FP.BF16.PACK_AB R51, R67, R68 ;  /* 0x000000444333723e */ /* 0x004fe200000010ff */
[--C-:B----4-:R-:W-:Y:S01]  /*15b70*/  FFMA.FTZ R48, R237, c[0x0][0x2d0], -R64.reuse ;  /* 0x0000b400ed307a23 */ /* 0x110fe20000010840 */
[----:B-----5:R-:W-:Y:S03]  /*15b80*/  F2FP.BF16.PACK_AB R168, R81, R82 ;  /* 0x0000005251a8723e */ /* 0x020fe600000010ff */
[----:B------:R2:W3:Y:S04]  /*15b90*/  MUFU.EX2 R80, R48 ;  /* 0x0000003000507308 */ /* 0x0004e80000000800 */
[----:B--2---:R-:W-:Y:S02]  /*15ba0*/  F2FP.BF16.PACK_AB R48, R86, R84 ;  /* 0x000000545630723e */ /* 0x004fe400000010ff */
[----:B---3--:R-:W-:Y:S05]  /*15bb0*/  F2FP.BF16.PACK_AB R169, R78, R80 ;  /* 0x000000504ea9723e */ /* 0x008fea00000010ff */
        /* <DEDUP_REMOVED lines=26> */
[--C-:B--2---:R-:W-:Y:S04]  /*15d60*/  FFMA.FTZ R43, R241, c[0x0][0x2d0], -R65.reuse ;  /* 0x0000b400f12b7a23 */ /* 0x104fe80000010841 */
[-C--:B------:R-:W-:Y:S01]  /*15d70*/  HMMA.16816.F32.BF16 R124, R48, R58.reuse, R124 ;  /* 0x0000003a307c723c */ /* 0x080fe2000004187c */
[----:B------:R-:W1:Y:S01]  /*15d80*/  LDSM.16.MT88.4 R48, [R216+0x2900] ;  /* 0x00290000d830783b */ /* 0x000e620000004200 */
[----:B------:R2:W3:Y:S06]  /*15d90*/  MUFU.EX2 R64, R43 ;  /* 0x0000002b00407308 */ /* 0x0004ec0000000800 */
[----:B------:R-:W-:Y:S08]  /*15da0*/  HMMA.16816.F32.BF16 R36, R44, R58, R36 ;  /* 0x0000003a2c24723c */ /* 0x000ff00000041824 */
[-C--:B------:R-:W-:Y:S01]  /*15db0*/  HMMA.16816.F32.BF16 R136, R168, R148.reuse, R4 ;  /* 0x00000094a888723c */ /* 0x080fe20000041804 */
[----:B------:R-:W4:Y:S04]  /*15dc0*/  LDSM.16.MT88.4 R4, [R214+0x2900] ;  /* 0x00290000d604783b */ /* 0x000f280000004200 */
[--C-:B--2---:R-:W-:Y:S01]  /*15dd0*/  FFMA.FTZ R43, R243, c[0x0][0x2d0], -R65.reuse ;  /* 0x0000b400f32b7a23 */ /* 0x104fe20000010841 */
[----:B---3--:R-:W-:Y:S01]  /*15de0*/  F2FP.BF16.PACK_AB R44, R64, R72 ;  /* 0x00000048402c723e */ /* 0x008fe200000010ff */
[----:B------:R-:W-:Y:S02]  /*15df0*/  FFMA.FTZ R65, R244, c[0x0][0x2d0], -R65 ;  /* 0x0000b400f4417a23 */ /* 0x000fe40000010841 */
[----:B------:R2:W-:Y:S10]  /*15e00*/  MUFU.EX2 R54, R43 ;  /* 0x0000002b00367308 */ /* 0x0005f40000000800 */
[----:B------:R-:W3:Y:S01]  /*15e10*/  MUFU.EX2 R65, R65 ;  /* 0x0000004100417308 */ /* 0x000ee20000000800 */
[--C-:B--2---:R-:W-:Y:S09]  /*15e20*/  FFMA.FTZ R43, R90, c[0x0][0x2d0], -R66.reuse ;  /* 0x0000b4005a2b7a23 */ /* 0x104ff20000010842 */
[----:B------:R2:W-:Y:S01]  /*15e30*/  MUFU.EX2 R52, R43 ;  /* 0x0000002b00347308 */ /* 0x0005e20000000800 */
[----:B---3--:R-:W-:Y:S01]  /*15e40*/  F2FP.BF16.PACK_AB R46, R65, R54 ;  /* 0x00000036412e723e */ /* 0x008fe200000010ff */
[--C-:B--2---:R-:W-:Y:S08]  /*15e50*/  FFMA.FTZ R43, R91, c[0x0][0x2d0], -R66.reuse ;  /* 0x0000b4005b2b7a23 */ /* 0x104ff00000010842 */
[----:B------:R2:W3:Y:S02]  /*15e60*/  MUFU.EX2 R53, R43 ;  /* 0x0000002b00357308 */ /* 0x0004e40000000800 */
[--C-:B--2---:R-:W-:Y:S01]  /*15e70*/  FFMA.FTZ R43, R94, c[0x0][0x2d0], -R66.reuse ;  /* 0x0000b4005e2b7a23 */ /* 0x104fe20000010842 */
[----:B---3--:R-:W-:Y:S01]  /*15e80*/  F2FP.BF16.PACK_AB R45, R53, R52 ;  /* 0x00000034352d723e */ /* 0x008fe200000010ff */
[----:B------:R-:W-:Y:S02]  /*15e90*/  FFMA.FTZ R66, R42, c[0x0][0x2d0], -R66 ;  /* 0x0000b4002a427a23 */ /* 0x000fe40000010842 */
[----:B------:R-:W2:Y:S04]  /*15ea0*/  LDL.LU R42, [R1+0x14] ;  /* 0x00001400012a7983 */ /* 0x000ea80000300800 */
[----:B------:R-:W-:Y:S10]  /*15eb0*/  MUFU.EX2 R43, R43 ;  /* 0x0000002b002b7308 */ /* 0x000ff40000000800 */
[----:B------:R-:W3:Y:S02]  /*15ec0*/  MUFU.EX2 R66, R66 ;  /* 0x0000004200427308 */ /* 0x000ee40000000800 */
[----:B---3--:R-:W-:Y:S07]  /*15ed0*/  F2FP.BF16.PACK_AB R47, R66, R43 ;  /* 0x0000002b422f723e */ /* 0x008fee00000010ff */
        /* <DEDUP_REMOVED lines=12> */
[----:B--2---:R-:W-:Y:S02]  /*15fa0*/  FFMA.FTZ R12, R0, R42, R75 ;  /* 0x0000002a000c7223 */ /* 0x004fe4000001004b */
        /* <DEDUP_REMOVED lines=45> */
[----:B------:R-:W-:Y:S01]  /*16280*/  FADD.FTZ R13, R133, R13 ;  /* 0x0000000d850d7221 */ /* 0x000fe20000010000 */
[----:B------:R-:W-:Y:S01]  /*16290*/  MOV R133, R128 ;  /* 0x0000008000857202 */ /* 0x000fe20000000f00 */
        /* <DEDUP_REMOVED lines=10> */
[----:B------:R-:W-:Y:S01]  /*16340*/  FADD.FTZ R13, R132, R2 ;  /* 0x00000002840d7221 */ /* 0x000fe20000010000 */
[----:B------:R-:W-:Y:S01]  /*16350*/  MOV R132, R129 ;  /* 0x0000008100847202 */ /* 0x000fe20000000f00 */
        /* <DEDUP_REMOVED lines=47> */
.L_x_922:
[----:B-1----:R-:W3:Y:S04]  /*16650*/  LDL.LU R0, [R1+0x8] ;  /* 0x0000080001007983 */ /* 0x002ee80000300800 */
[----:B------:R-:W4:Y:S04]  /*16660*/  LDL.LU R9, [R1+0xc] ;  /* 0x00000c0001097983 */ /* 0x000f280000300800 */
[----:B--2---:R-:W2:Y:S04]  /*16670*/  LDL.LU R8, [R1+0x10] ;  /* 0x0000100001087983 */ /* 0x004ea80000300800 */
[----:B------:R-:W2:Y:S01]  /*16680*/  LDL.LU R4, [R1+0x14] ;  /* 0x0000140001047983 */ /* 0x000ea20000300800 */
[----:B------:R-:W-:-:S02]  /*16690*/  MOV R24, 0xff800000 ;  /* 0xff80000000187802 */ /* 0x000fc40000000f00 */
[----:B------:R-:W-:Y:S02]  /*166a0*/  MOV R25, 0xff800000 ;  /* 0xff80000000197802 */ /* 0x000fe40000000f00 */
[----:B------:R-:W-:Y:S02]  /*166b0*/  MOV R26, 0xff800000 ;  /* 0xff800000001a7802 */ /* 0x000fe40000000f00 */
[----:B------:R-:W-:Y:S02]  /*166c0*/  MOV R27, 0xff800000 ;  /* 0xff800000001b7802 */ /* 0x000fe40000000f00 */
[----:B------:R-:W-:Y:S01]  /*166d0*/  PLOP3.LUT P4, PT, PT, PT, PT, 0x8, 0x0 ;  /* 0x000000000000781c */ /* 0x000fe20003f8e170 */
[----:B---3--:R-:W1:Y:S04]  /*166e0*/  SHFL.BFLY PT, R5, R0, 0x2, 0x1f ;  /* 0x0c401f0000057f89 */ /* 0x008e6800000e0000 */
[----:B----4-:R-:W3:Y:S04]  /*166f0*/  SHFL.BFLY PT, R6, R9, 0x2, 0x1f ;  /* 0x0c401f0009067f89 */ /* 0x010ee800000e0000 */
[----:B--2---:R-:W2:Y:S04]  /*16700*/  SHFL.BFLY PT, R7, R8, 0x2, 0x1f ;  /* 0x0c401f0008077f89 */ /* 0x004ea800000e0000 */
[----:B------:R-:W4:Y:S01]  /*16710*/  SHFL.BFLY PT, R2, R4, 0x2, 0x1f ;  /* 0x0c401f0004027f89 */ /* 0x000f2200000e0000 */
[----:B-1----:R-:W-:-:S02]  /*16720*/  FADD.FTZ R5, R5, R0 ;  /* 0x0000000005057221 */ /* 0x002fc40000010000 */
[----:B---3--:R-:W-:-:S03]  /*16730*/  FADD.FTZ R6, R6, R9 ;  /* 0x0000000906067221 */ /* 0x008fc60000010000 */
[----:B------:R-:W1:Y:S01]  /*16740*/  SHFL.BFLY PT, R0, R5, 0x1, 0x1f ;  /* 0x0c201f0005007f89 */ /* 0x000e6200000e0000 */
[----:B--2---:R-:W-:-:S03]  /*16750*/  FADD.FTZ R7, R7, R8 ;  /* 0x0000000807077221 */ /* 0x004fc60000010000 */
        /* <DEDUP_REMOVED lines=104> */
.L_x_878:
        /* <DEDUP_REMOVED lines=288> */
.L_x_940:
        /* <DEDUP_REMOVED lines=40> */
.L_x_942:
[----:B------:R-:W-:Y:S05]  /*18260*/  BSYNC B0 ;  /* 0x0000000000007941 */ /* 0x000fea0003800000 */
.L_x_941:
        /* <DEDUP_REMOVED lines=102> */
.L_x_943:
        /* <DEDUP_REMOVED lines=11> */
.L_x_1484:


//--------------------- .text._ZN7cutlass13device_kernelIN5flash19enable_sm80_to_sm89INS1_16FlashAttnFwdSm80INS1_25CollectiveMainloopFwdSm80ILi4ELi1ELb0EN4cute5tupleIJNS5_1CILi128EEENS7_ILi96EEENS7_ILi64EEEEEELi64ENS_10bfloat16_tEfNS_4arch4Sm80ELb0ELb1ELb0ELb1ELb0ELb0ELb1ELb0EEENS1_21CollectiveEpilogueFwdINS6_IJS8_SA_S9_EEENS6_IJNS7_ILi1EEESI_SI_EEESC_SE_Li128ELb1ELb1ELb0ELb0EEENS1_19SingleTileSchedulerILb1ELb0ELb1ELi128EEEEEEEEEvNT_6ParamsE --------------------------
	.section	.text._ZN7cutlass13device_kernelIN5flash19enable_sm80_to_sm89INS1_16FlashAttnFwdSm80INS1_25CollectiveMainloopFwdSm80ILi4ELi1ELb0EN4cute5tupleIJNS5_1CILi128EEENS7_ILi96EEENS7_ILi64EEEEEELi64ENS_10bfloat16_tEfNS_4arch4Sm80ELb0ELb1ELb0ELb1ELb0ELb0ELb1ELb0EEENS1_21CollectiveEpilogueFwdINS6_IJS8_SA_S9_EEENS6_IJNS7_ILi1EEESI_SI_EEESC_SE_Li128ELb1ELb1ELb0ELb0EEENS1_19SingleTileSchedulerILb1ELb0ELb1ELi128EEEEEEEEEvNT_6ParamsE,"ax",@progbits
	.sectioninfo	@"SHI_REGISTERS=255"
	.align	128
.text._ZN7cutlass13device_kernelIN5flash19enable_sm80_to_sm89INS1_16FlashAttnFwdSm80INS1_25CollectiveMainloopFwdSm80ILi4ELi1ELb0EN4cute5tupleIJNS5_1CILi128EEENS7_ILi96EEENS7_ILi64EEEEEELi64ENS_10bfloat16_tEfNS_4arch4Sm80ELb0ELb1ELb0ELb1ELb0ELb0ELb1ELb0EEENS1_21CollectiveEpilogueFwdINS6_IJS8_SA_S9_EEENS6_IJNS7_ILi1EEESI_SI_EEESC_SE_Li128ELb1ELb1ELb0ELb0EEENS1_19SingleTileSchedulerILb1ELb0ELb1ELi128EEEEEEEEEvNT_6ParamsE:
        .type           _ZN7cutlass13device_kernelIN5flash19enable_sm80_to_sm89INS1_16FlashAttnFwdSm80INS1_25CollectiveMainloopFwdSm80ILi4ELi1ELb0EN4cute5tupleIJNS5_1CILi128EEENS7_ILi96EEENS7_ILi64EEEEEELi64ENS_10bfloat16_tEfNS_4arch4Sm80ELb0ELb1ELb0ELb1ELb0ELb0ELb1ELb0EEENS1_21CollectiveEpilogueFwdINS6_IJS8_SA_S9_EEENS6_IJNS7_ILi1EEESI_SI_EEESC_SE_Li128ELb1ELb1ELb0ELb0EEENS1_19SingleTileSchedulerILb1ELb0ELb1ELi128EEEEEEEEEvNT_6ParamsE,@function
        .size           _ZN7cutlass13device_kernelIN5flash19enable_sm80_to_sm89INS1_16FlashAttnFwdSm80INS1_25CollectiveMainloopFwdSm80ILi4ELi1ELb0EN4cute5tupleIJNS5_1CILi128EEENS7_ILi96EEENS7_ILi64EEEEEELi64ENS_10bfloat16_tEfNS_4arch4Sm80ELb0ELb1ELb0ELb1ELb0ELb0ELb1ELb0EEENS1_21CollectiveEpilogueFwdINS6_IJS8_SA_S9_EEENS6_IJNS7_ILi1EEESI_SI_EEESC_SE_Li128ELb1ELb1ELb0ELb0EEENS1_19SingleTileSchedulerILb1ELb0ELb1ELi128EEEEEEEEEvNT_6ParamsE,(.L_x_1485 - _ZN7cutlass13device_kernelIN5flash19enable_sm80_to_sm89INS1_16FlashAttnFwdSm80INS1_25CollectiveMainloopFwdSm80ILi4ELi1ELb0EN4cute5tupleIJNS5_1CILi128EEENS7_ILi96EEENS7_ILi64EEEEEELi64ENS_10bfloat16_tEfNS_4arch4Sm80ELb0ELb1ELb0ELb1ELb0ELb0ELb1ELb0EEENS1_21CollectiveEpilogueFwdINS6_IJS8_SA_S9_EEENS6_IJNS7_ILi1EEESI_SI_EEESC_SE_Li128ELb1ELb1ELb0ELb0EEENS1_19SingleTileSchedulerILb1ELb0ELb1ELi128EEEEEEEEEvNT_6ParamsE)
        .other          _ZN7cutlass13device_kernelIN5flash19enable_sm80_to_sm89INS1_16FlashAttnFwdSm80INS1_25CollectiveMainloopFwdSm80ILi4ELi1ELb0EN4cute5tupleIJNS5_1CILi128EEENS7_ILi96EEENS7_ILi64EEEEEELi64ENS_10bfloat16_tEfNS_4arch4Sm80ELb0ELb1ELb0ELb1ELb0ELb0ELb1ELb0EEENS1_21CollectiveEpilogueFwdINS6_IJS8_SA_S9_EEENS6_IJNS7_ILi1EEESI_SI_EEESC_SE_Li128ELb1ELb1ELb0ELb0EEENS1_19SingleTileSchedulerILb1ELb0ELb1ELi128EEEEEEEEEvNT_6ParamsE,@"STO_CUDA_ENTRY STV_DEFAULT"
_ZN7cutlass13device_kernelIN5flash19enable_sm80_to_sm89INS1_16FlashAttnFwdSm80INS1_25CollectiveMainloopFwdSm80ILi4ELi1ELb0EN4cute5tupleIJNS5_1CILi128EEENS7_ILi96EEENS7_ILi64EEEEEELi64ENS_10bfloat16_tEfNS_4arch4Sm80ELb0ELb1ELb0ELb1ELb0ELb0ELb1ELb0EEENS1_21CollectiveEpilogueFwdINS6_IJS8_SA_S9_EEENS6_IJNS7_ILi1EEESI_SI_EEESC_SE_Li128ELb1ELb1ELb0ELb0EEENS1_19SingleTileSchedulerILb1ELb0ELb1ELi128EEEEEEEEEvNT_6ParamsE:
        /* <DEDUP_REMOVED lines=17> */
.L_x_945:
        /* <DEDUP_REMOVED lines=8> */
.L_x_947:
[----:B------:R-:W-:-:S04]  /*0190*/  MOV R0, c[0x0][0x54c] ;  /* 0x0001530000007a02 */ /* 0x000fc80000000f00 */
.L_x_946:
[----:B------:R-:W-:Y:S01]  /*01a0*/  USHF.L.U32 UR4, UR4, 0x7, URZ ;  /* 0x0000000704047899 */ /* 0x000fe2000800063f */
[----:B-----5:R-:W-:-:S05]  /*01b0*/  IMAD R0, R0, c[0x0][0x548], RZ ;  /* 0x0001520000007a24 */ /* 0x020fca00078e02ff */
[----:B------:R-:W-:-:S04]  /*01c0*/  MOV R6, UR4 ;  /* 0x0000000400067c02 */ /* 0x000fc80008000f00 */
[----:B------:R-:W-:-:S04]  /*01d0*/  ISETP.GE.AND P0, PT, R6, R0, PT ;  /* 0x000000000600720c */ /* 0x000fc80003f06270 */
[----:B------:R-:W-:-:S05]  /*01e0*/  SEL R0, R5, 0xffffffff, !P0 ;  /* 0xffffffff05007807 */ /* 0x000fca0004000000 */
[----:B------:R2:W-:Y:S01]  /*01f0*/  STL [R1+0x2c], R0 ;  /* 0x00002c0001007387 */ /* 0x0005e20000100800 */
[----:B------:R-:W-:Y:S05]  /*0200*/  BRA `(.L_x_948) ;  /* 0x0000014000007947 */ /* 0x000fea0003800000 */
.L_x_944:
[----:B------:R-:W-:-:S04]  /*0210*/  ISETP.NE.U32.AND P0, PT, RZ, c[0x0][0x568], PT ;  /* 0x00015a00ff007a0c */ /* 0x000fc80003f05070 */
[----:B------:R-:W-:-:S13]  /*0220*/  ISETP.NE.AND.EX P0, PT, RZ, c[0x0][0x56c], PT, P0 ;  /* 0x00015b00ff007a0c */ /* 0x000fda0003f05300 */
[----:B------:R-:W-:Y:S05]  /*0230*/  @!P0 BRA `(.L_x_949) ;  /* 0x0000002000008947 */ /* 0x000fea0003800000 */
[----:B------:R1:W5:Y:S01]  /*0240*/  LDG.E R0, [R2.64] ;  /* 0x0000002c02007981 */ /* 0x000362000c1e1900 */
[----:B------:R-:W-:Y:S05]  /*0250*/  BRA `(.L_x_950) ;  /* 0x0000009000007947 */ /* 0x000fea0003800000 */
.L_x_949:
        /* <DEDUP_REMOVED lines=8> */
.L_x_951:
[----:B------:R-:W-:-:S04]  /*02e0*/  MOV R0, c[0x0][0x54c] ;  /* 0x0001530000007a02 */ /* 0x000fc80000000f00 */
.L_x_950:
[----:B------:R-:W-:Y:S01]  /*02f0*/  USHF.L.U32 UR4, UR4, 0x7, URZ ;  /* 0x0000000704047899 */ /* 0x000fe2000800063f */
[----:B-----5:R-:W-:-:S05]  /*0300*/  IMAD R0, R0, c[0x0][0x548], RZ ;  /* 0x0001520000007a24 */ /* 0x020fca00078e02ff */
[----:B------:R-:W-:-:S04]  /*0310*/  MOV R6, UR4 ;  /* 0x0000000400067c02 */ /* 0x000fc80008000f00 */
[----:B------:R-:W-:-:S04]  /*0320*/  ISETP.GE.AND P0, PT, R6, R0, PT ;  /* 0x000000000600720c */ /* 0x000fc80003f06270 */
[----:B------:R-:W-:-:S05]  /*0330*/  SEL R0, R5, 0xffffffff, !P0 ;  /* 0xffffffff05007807 */ /* 0x000fca0004000000 */
[----:B------:R2:W-:Y:S04]  /*0340*/  STL [R1+0x2c], R0 ;  /* 0x00002c0001007387 */ /* 0x0005e80000100800 */
.L_x_948:
        /* <DEDUP_REMOVED lines=33> */
.L_x_952:
[----:B------:R-:W-:-:S04]  /*0560*/  ISETP.NE.U32.AND P2, PT, RZ, c[0x0][0x368], PT ;  /* 0x0000da00ff007a0c */ /* 0x000fc80003f45070 */
[----:B------:R-:W-:-:S13]  /*0570*/  ISETP.NE.AND.EX P2, PT, RZ, c[0x0][0x36c], PT, P2 ;  /* 0x0000db00ff007a0c */ /* 0x000fda0003f45320 */
[----:B------:R-:W-:Y:S05]  /*0580*/  @!P2 BRA `(.L_x_953) ;  /* 0x000000400000a947 */ /* 0x000fea0003800000 */
[----:B------:R-:W-:-:S05]  /*0590*/  IMAD.WIDE R2, R35, R10, c[0x0][0x368] ;  /* 0x0000da0023027625 */ /* 0x000fca00078e020a */
[----:B------:R-:W2:Y:S02]  /*05a0*/  LDG.E R0, [R2.64] ;  /* 0x0000002c02007981 */ /* 0x000ea4000c1e1900 */
[----:B--2---:R1:W2:Y:S02]  /*05b0*/  R2UR UR7, R0 ;  /* 0x00000000000773c2 */ /* 0x0042a400000e0000 */
[----:B-12---:R-:W-:Y:S05]  /*05c0*/  BRA `(.L_x_954) ;  /* 0x0000006000007947 */ /* 0x006fea0003800000 */
.L_x_953:
[----:B------:R-:W-:Y:S05]  /*05d0*/  @!P0 BRA `(.L_x_954) ;  /* 0x0000005000008947 */ /* 0x000fea0003800000 */
[----:B------:R1:W2:Y:S04]  /*05e0*/  LDG.E R0, [R2.64] ;  /* 0x0000002c02007981 */ /* 0x0002a8000c1e1900 */
[----:B-1----:R-:W4:Y:S01]  /*05f0*/  LDG.E R2, [R2.64+0x4] ;  /* 0x0000042c02027981 */ /* 0x002f22000c1e1900 */
[----:B--2---:R-:W1:Y:S08]  /*0600*/  R2UR UR7, R0 ;  /* 0x00000000000773c2 */ /* 0x004e7000000e0000 */
[----:B----4-:R-:W1:Y:S02]  /*0610*/  R2UR UR4, R2 ;  /* 0x00000000020473c2 */ /* 0x010e6400000e0000 */
[----:B-1----:R-:W-:-:S06]  /*0620*/  UIADD3 UR7, -UR7, UR4, URZ ;  /* 0x0000000407077290 */ /* 0x002fcc000fffe13f */
.L_x_954:
        /* <DEDUP_REMOVED lines=30> */
.L_x_956:
[----:B------:R-:W-:Y:S02]  /*0810*/  UISETP.NE.AND UP2, UPT, UR9, 0x1, UPT ;  /* 0x000000010900788c */ /* 0x000fe4000bf45270 */
[----:B------:R-:W-:Y:S02]  /*0820*/  ULDC.64 UR4, c[0x0][0x330] ;  /* 0x0000cc0000047ab9 */ /* 0x000fe40000000a00 */
[----:B------:R-:W-:-:S07]  /*0830*/  UIMAD.WIDE.U32 UR14, UR6, UR4, URZ ;  /* 0x00000004060e72a5 */ /* 0x000fce000f8e003f */
[----:B------:R-:W-:Y:S02]  /*0840*/  @UP2 UMOV UR13, UR15 ;  /* 0x0000000f000d2c82 */ /* 0x000fe40008000000 */
[----:B------:R-:W-:Y:S02]  /*0850*/  @UP2 USHF.R.U32.HI UR6, URZ, UR5, UR13 ;  /* 0x000000053f062299 */ /* 0x000fe4000801160d */
.L_x_957:
[----:B------:R-:W-:Y:S02]  /*0860*/  ULDC UR4, c[0x0][0x32c] ;  /* 0x0000cb0000047ab9 */ /* 0x000fe40000000800 */
[----:B------:R-:W-:-:S04]  /*0870*/  UIMAD UR4, UR6, UR9, UR4 ;  /* 0x00000009060472a4 */ /* 0x000fc8000f8e0204 */
[----:B------:R-:W-:-:S04]  /*0880*/  UISETP.LT.AND UP2, UPT, UR8, UR4, UPT ;  /* 0x000000040800728c */ /* 0x000fc8000bf41270 */
[----:B------:R-:W-:-:S03]  /*0890*/  USEL UR8, UR8, UR4, UP2 ;  /* 0x0000000408087287 */ /* 0x000fc60009000000 */
.L_x_955:
        /* <DEDUP_REMOVED lines=34> */
.L_x_959:
[----:B------:R-:W-:-:S03]  /*0ac0*/  UISETP.NE.AND UP2, UPT, UR9, 0x1, UPT ;  /* 0x000000010900788c */ /* 0x000fc6000bf45270 */
[----:B------:R-:W-:Y:S02]  /*0ad0*/  ULDC.64 UR8, c[0x0][0x330] ;  /* 0x0000cc0000087ab9 */ /* 0x000fe40000000a00 */
[----:B------:R-:W-:-:S07]  /*0ae0*/  UIMAD.WIDE.U32 UR14, UR10, UR8, URZ ;  /* 0x000000080a0e72a5 */ /* 0x000fce000f8e003f */
[----:B------:R-:W-:Y:S02]  /*0af0*/  @UP2 UMOV UR13, UR15 ;  /* 0x0000000f000d2c82 */ /* 0x000fe40008000000 */
[----:B------:R-:W-:Y:S02]  /*0b00*/  @UP2 USHF.R.U32.HI UR10, URZ, UR9, UR13 ;  /* 0x000000093f0a2299 */ /* 0x000fe4000801160d */
.L_x_960:
[----:B------:R-:W-:Y:S02]  /*0b10*/  ULDC UR8, c[0x0][0x32c] ;  /* 0x0000cb0000087ab9 */ /* 0x000fe40000000800 */
[----:B------:R-:W-:-:S04]  /*0b20*/  UIMAD UR8, UR10, UR8, URZ ;  /* 0x000000080a0872a4 */ /* 0x000fc8000f8e023f */
[----:B------:R-:W-:-:S04]  /*0b30*/  UISETP.LT.AND UP2, UPT, UR4, UR8, UPT ;  /* 0x000000080400728c */ /* 0x000fc8000bf41270 */
[----:B------:R-:W-:-:S04]  /*0b40*/  USEL UR4, UR4, UR8, !UP2 ;  /* 0x0000000804047287 */ /* 0x000fc8000d000000 */
.L_x_958:
        /* <DEDUP_REMOVED lines=177> */
.L_x_963:
[----:B--23--:R-:W-:Y:S05]  /*1660*/  BSYNC B0 ;  /* 0x0000000000007941 */ /* 0x00cfea0003800000 */
.L_x_962:
        /* <DEDUP_REMOVED lines=11> */
.L_x_965:
[----:B------:R-:W-:Y:S05]  /*1720*/  BSYNC B0 ;  /* 0x0000000000007941 */ /* 0x000fea0003800000 */
.L_x_964:
        /* <DEDUP_REMOVED lines=11> */
.L_x_967:
[----:B------:R-:W-:Y:S05]  /*17e0*/  BSYNC B0 ;  /* 0x0000000000007941 */ /* 0x000fea0003800000 */
.L_x_966:
        /* <DEDUP_REMOVED lines=11> */
.L_x_969:
[----:B------:R-:W-:Y:S05]  /*18a0*/  BSYNC B0 ;  /* 0x0000000000007941 */ /* 0x000fea0003800000 */
.L_x_968:
        /* <DEDUP_REMOVED lines=11> */
.L_x_971:
[----:B------:R-:W-:Y:S05]  /*1960*/  BSYNC B0 ;  /* 0x0000000000007941 */ /* 0x000fea0003800000 */
.L_x_970:
        /* <DEDUP_REMOVED lines=11> */
.L_x_973:
[----:B------:R-:W-:Y:S05]  /*1a20*/  BSYNC B0 ;  /* 0x0000000000007941 */ /* 0x000fea0003800000 */
.L_x_972:
        /* <DEDUP_REMOVED lines=11> */
.L_x_975:
[----:B------:R-:W-:Y:S05]  /*1ae0*/  BSYNC B0 ;  /* 0x0000000000007941 */ /* 0x000fea0003800000 */
.L_x_974:
        /* <DEDUP_REMOVED lines=206> */
[----:B------:R-:W-:-:S07]  /*27d0*/  IMAD.IADD R217, R0, 0x1, R223 ;  /* 0x0000000100d97824 */ /* 0x000fce00078e02df */
        /* <DEDUP_REMOVED lines=13> */
[----:B------:R-:W-:Y:S01]  /*28b0*/  LDSM.16.M88.4 R60, [R218+0x3100] ;  /* 0x00310000da3c783b */ /* 0x000fe20000000200 */
[C---:B------:R-:W-:Y:S03]  /*28c0*/  HMMA.16816.F32.BF16 R188, R16.reuse, R30, R116 ;  /* 0x0000001e10bc723c */ /* 0x040fe60000041874 */
[----:B------:R-:W-:Y:S04]  /*28d0*/  LDSM.16.M88.4 R52, [R218+0x4100] ;  /* 0x00410000da34783b */ /* 0x000fe80000000200 */
[----:B------:R-:W-:Y:S01]  /*28e0*/  LDSM.16.M88.4 R84, [R218+0x5900] ;  /* 0x00590000da54783b */ /* 0x000fe20000000200 */
[C---:B------:R-:W-:Y:S03]  /*28f0*/  HMMA.16816.F32.BF16 R172, R16.reuse, R26, R108 ;  /* 0x0000001a10ac723c */ /* 0x040fe6000004186c */
[----:B------:R-:W-:Y:S04]  /*2900*/  LDSM.16.M88.4 R48, [R218+0x4900] ;  /* 0x00490000da30783b */ /* 0x000fe80000000200 */
[----:B------:R-:W0:Y:S01]  /*2910*/  LDGDEPBAR ;  /* 0x00000000000079af */ /* 0x000e220000000000 */
[----:B-1----:R-:W-:Y:S03]  /*2920*/  HMMA.16816.F32.BF16 R12, R16, R28, R56 ;  /* 0x0000001c100c723c */ /* 0x002fe60000041838 */
[----:B------:R-:W1:Y:S04]  /*2930*/  LDSM.16.M88.4 R56, [R218+0x3900] ;  /* 0x00390000da38783b */ /* 0x000e680000000200 */
[----:B------:R-:W4:Y:S01]  /*2940*/  LDSM.16.M88.4 R16, [R220+0x6100] ;  /* 0x00610000dc10783b */ /* 0x000f220000000200 */
        /* <DEDUP_REMOVED lines=17> */
[----:B------:R-:W5:Y:S04]  /*2a60*/  LDSM.16.M88.4 R8, [R221+0x8100] ;  /* 0x00810000dd08783b */ /* 0x000f680000000200 */
[----:B------:R-:W-:Y:S03]  /*2a70*/  LDSM.16.M88.4 R24, [R217+0x2800] ;  /* 0x00280000d918783b */ /* 0x000fe60000000200 */
        /* <DEDUP_REMOVED lines=26> */
[C---:B-----5:R-:W-:Y:S08]  /*2c20*/  HMMA.16816.F32.BF16 R140, R8.reuse, R34, R104 ;  /* 0x00000022088c723c */ /* 0x060ff00000041868 */
[C---:B------:R-:W-:Y:S08]  /*2c30*/  HMMA.16816.F32.BF16 R136, R8.reuse, R32, R136 ;  /* 0x000000200888723c */ /* 0x040ff00000041888 */
[C---:B------:R-:W-:Y:S08]  /*2c40*/  HMMA.16816.F32.BF16 R104, R8.reuse, R28, R128 ;  /* 0x0000001c0868723c */ /* 0x040ff00000041880 */
[----:B------:R-:W-:Y:S08]  /*2c50*/  HMMA.16816.F32.BF16 R176, R8, R30, R100 ;  /* 0x0000001e08b0723c */ /* 0x000ff00000041864 */
[C---:B---3--:R-:W-:Y:S08]  /*2c60*/  HMMA.16816.F32.BF16 R60, R12.reuse, R32, R60 ;  /* 0x000000200c3c723c */ /* 0x048ff0000004183c */
        /* <DEDUP_REMOVED lines=21> */
[----:B--2---:R-:W-:Y:S01]  /*2dc0*/  UIADD3 UR13, UR6, -0x2, URZ ;  /* 0xfffffffe060d7890 */ /* 0x004fe2000fffe03f */
[C---:B------:R-:W-:Y:S01]  /*2dd0*/  IMAD.SHL.U32 R5, R210.reuse, 0x20, RZ ;  /* 0x00000020d2057824 */ /* 0x040fe200078e00ff */
[----:B------:R-:W-:-:S02]  /*2de0*/  SHF.L.U64.HI R3, R210, 0x5, R211 ;  /* 0x00000005d2037819 */ /* 0x000fc400000102d3 */
[----:B------:R-:W-:Y:S02]  /*2df0*/  USHF.R.S32.HI UR10, URZ, 0x1f, UR13 ;  /* 0x0000001f3f0a7899 */ /* 0x000fe4000801140d */
[----:B------:R-:W-:Y:S01]  /*2e00*/  IMAD.U32 R0, RZ, RZ, UR13 ;  /* 0x0000000dff007e24 */ /* 0x000fe2000f8e00ff */
[----:B------:R-:W-:-:S03]  /*2e10*/  UIMAD UR13, UR16, UR13, URZ ;  /* 0x0000000d100d72a4 */ /* 0x000fc6000f8e023f */
[----:B------:R-:W-:Y:S01]  /*2e20*/  IMAD.WIDE.U32 R6, R0, UR18, R214 ;  /* 0x0000001200067c25 */ /* 0x000fe2000f8e00d6 */
[----:B------:R-:W-:-:S04]  /*2e30*/  UIMAD UR10, UR10, UR18, UR13 ;  /* 0x000000120a0a72a4 */ /* 0x000fc8000f8e020d */
[C---:B------:R-:W-:Y:S02]  /*2e40*/  LEA R14, P1, R6.reuse, c[0x0][0x1c8], 0x1 ;  /* 0x00007200060e7a11 */ /* 0x040fe400078208ff */
        /* <DEDUP_REMOVED lines=21> */
.L_x_976:
[----:B--2---:R-:W-:Y:S01]  /*2fa0*/  LOP3.LUT R0, R207, 0xffffffe0, RZ, 0xc0, !PT ;  /* 0xffffffe0cf007812 */ /* 0x004fe200078ec0ff */
[----:B------:R-:W-:Y:S01]  /*2fb0*/  UIADD3 UR10, UR7, 0x1, UR32 ;  /* 0x00000001070a7890 */ /* 0x000fe2000fffe020 */
[----:B------:R-:W-:Y:S01]  /*2fc0*/  LEA.HI R3, R208, R209, RZ, 0x2 ;  /* 0x000000d1d0037211 */ /* 0x000fe200078f10ff */
[----:B------:R-:W0:Y:S01]  /*2fd0*/  LDGDEPBAR ;  /* 0x00000000000079af */ /* 0x000e220000000000 */
[----:B------:R-:W-:Y:S01]  /*2fe0*/  SHF.R.S32.HI R6, RZ, 0x1f, R206 ;  /* 0x0000001fff067819 */ /* 0x000fe200000114ce */
[----:B------:R-:W-:Y:S01]  /*2ff0*/  IMAD.IADD R0, R209, 0x1, -R0 ;  /* 0x00000001d1007824 */ /* 0x000fe200078e0a00 */
[----:B------:R-:W-:Y:S02]  /*3000*/  LOP3.LUT R3, R3, 0xfffffffc, RZ, 0xc0, !PT ;  /* 0xfffffffc03037812 */ /* 0x000fe400078ec0ff */
        /* <DEDUP_REMOVED lines=24> */
[----:B------:R-:W-:-:S02]  /*3190*/  IMAD.IADD R3, R0, 0x1, -R3 ;  /* 0x0000000100037824 */ /* 0x000fc400078e0a03 */
[----:B------:R-:W-:Y:S01]  /*31a0*/  IMAD.U32 R0, RZ, RZ, UR10 ;  /* 0x0000000aff007e24 */ /* 0x000fe2000f8e00ff */
[----:B------:R-:W-:Y:S01]  /*31b0*/  ULDC UR10, c[0x0][0x324] ;  /* 0x0000c900000a7ab9 */ /* 0x000fe20000000800 */
[----:B------:R-:W-:Y:S01]  /*31c0*/  IMAD.SHL.U32 R8, R3, 0x2, RZ ;  /* 0x0000000203087824 */ /* 0x000fe200078e00ff */
[----:B------:R-:W-:Y:S01]  /*31d0*/  ULOP3.LUT UR10, URZ, UR10, URZ, 0x33, !UPT ;  /* 0x0000000a3f0a7292 */ /* 0x000fe2000f8e333f */
[----:B------:R-:W-:-:S03]  /*31e0*/  IMAD.U32 R3, RZ, RZ, UR32 ;  /* 0x00000020ff037e24 */ /* 0x000fc6000f8e00ff */
[----:B------:R3:W-:Y:S01]  /*31f0*/  STL [R1+0x18], R8 ;  /* 0x0000180801007387 */ /* 0x0007e20000100800 */
[----:B------:R-:W-:Y:S02]  /*3200*/  IADD3 R0, R0, -UR12, -R8 ;  /* 0x8000000c00007c10 */ /* 0x000fe4000fffe808 */
[----:B------:R-:W-:Y:S02]  /*3210*/  IADD3 R11, -R8, UR7, R3 ;  /* 0x00000007080b7c10 */ /* 0x000fe4000fffe103 */
[C---:B-1----:R-:W-:Y:S02]  /*3220*/  IADD3 R10, R0.reuse, c[0x0][0x328], RZ ;  /* 0x0000ca00000a7a10 */ /* 0x042fe40007ffe0ff */
[----:B------:R-:W-:Y:S01]  /*3230*/  IADD3 R12, R0, UR10, RZ ;  /* 0x0000000a000c7c10 */ /* 0x000fe2000fffe0ff */
[----:B------:R-:W-:Y:S01]  /*3240*/  IMAD.IADD R0, R205, 0x1, R204 ;  /* 0x00000001cd007824 */ /* 0x000fe200078e02cc */
[----:B------:R-:W-:Y:S01]  /*3250*/  IADD3 R13, -R8, UR32, RZ ;  /* 0x00000020080d7c10 */ /* 0x000fe2000fffe1ff */
[----:B--2---:R-:W-:-:S02]  /*3260*/  IMAD.IADD R5, R10, 0x1, R6 ;  /* 0x000000010a057824 */ /* 0x004fc400078e0206 */
[----:B------:R-:W-:-:S03]  /*3270*/  IMAD.IADD R3, R12, 0x1, R6 ;  /* 0x000000010c037824 */ /* 0x000fc600078e0206 */
[----:B------:R-:W-:Y:S01]  /*3280*/  IMNMX R5, R5, R11, PT ;  /* 0x0000000b05057217 */ /* 0x000fe20003800200 */
[----:B------:R-:W-:Y:S05]  /*3290*/  @P0 BRA `(.L_x_977) ;  /* 0x0000015000000947 */ /* 0x000fea0003800000 */
[----:B------:R-:W-:Y:S01]  /*32a0*/  IMAD.U32 R7, RZ, RZ, UR12 ;  /* 0x0000000cff077e24 */ /* 0x000fe2000f8e00ff */
        /* <DEDUP_REMOVED lines=11> */
.L_x_979:
[----:B------:R-:W-:-:S04]  /*3360*/  MOV R7, c[0x0][0x32c] ;  /* 0x0000cb0000077a02 */ /* 0x000fc80000000f00 */
[----:B------:R-:W-:-:S13]  /*3370*/  ISETP.NE.AND P0, PT, R7, 0x1, PT ;  /* 0x000000010700780c */ /* 0x000fda0003f05270 */
[----:B------:R-:W-:-:S05]  /*3380*/  @P0 IMAD.HI.U32 R7, R6, c[0x0][0x330], RZ ;  /* 0x0000cc0006070a27 */ /* 0x000fca00078e00ff */
[----:B------:R-:W-:Y:S02]  /*3390*/  @P0 SHF.R.U32.HI R6, RZ, c[0x0][0x334], R7 ;  /* 0x0000cd00ff060a19 */ /* 0x000fe40000011607 */
.L_x_980:
[----:B------:R-:W-:Y:S05]  /*33a0*/  BSYNC B0 ;  /* 0x0000000000007941 */ /* 0x000fea0003800000 */
.L_x_978:
[----:B------:R-:W-:-:S05]  /*33b0*/  IMAD R6, R6, c[0x0][0x32c], R13 ;  /* 0x0000cb0006067a24 */ /* 0x000fca00078e020d */
[----:B------:R-:W-:Y:S02]  /*33c0*/  IADD3 R7, R6, c[0x0][0x32c], RZ ;  /* 0x0000cb0006077a10 */ /* 0x000fe40007ffe0ff */
[----:B------:R-:W-:Y:S02]  /*33d0*/  IMNMX R3, R3, R6, !PT ;  /* 0x0000000603037217 */ /* 0x000fe40007800200 */
[----:B------:R-:W-:Y:S02]  /*33e0*/  IMNMX R5, R5, R7, PT ;  /* 0x0000000705057217 */ /* 0x000fe40003800200 */
.L_x_977:
[----:B---3--:R-:W1:Y:S01]  /*33f0*/  SHFL.IDX PT, R8, R9, 0x1, 0x1c1f ;  /* 0x003c1f0009087f89 */ /* 0x008e6200000e0000 */
[----:B------:R-:W-:Y:S01]  /*3400*/  PLOP3.LUT P0, PT, PT, PT, UP0, 0x40, 0x0 ;  /* 0x000000000000781c */ /* 0x000fe20003f0e808 */
[--C-:B-1----:R-:W-:Y:S02]  /*3410*/  IMAD.IADD R7, R10, 0x1, R8.reuse ;  /* 0x000000010a077824 */ /* 0x102fe400078e0208 */
[----:B------:R-:W-:-:S03]  /*3420*/  IMAD.IADD R6, R12, 0x1, R8 ;  /* 0x000000010c067824 */ /* 0x000fc600078e0208 */
[----:B------:R-:W-:-:S07]  /*3430*/  IMNMX R7, R7, R11, PT ;  /* 0x0000000b07077217 */ /* 0x000fce0003800200 */
        /* <DEDUP_REMOVED lines=13> */
.L_x_983:
[----:B------:R-:W-:-:S04]  /*3510*/  MOV R14, c[0x0][0x32c] ;  /* 0x0000cb00000e7a02 */ /* 0x000fc80000000f00 */
[----:B------:R-:W-:-:S13]  /*3520*/  ISETP.NE.AND P0, PT, R14, 0x1, PT ;  /* 0x000000010e00780c */ /* 0x000fda0003f05270 */
[----:B------:R-:W-:-:S05]  /*3530*/  @P0 IMAD.HI.U32 R14, R8, c[0x0][0x330], RZ ;  /* 0x0000cc00080e0a27 */ /* 0x000fca00078e00ff */
[----:B------:R-:W-:Y:S02]  /*3540*/  @P0 SHF.R.U32.HI R8, RZ, c[0x0][0x334], R14 ;  /* 0x0000cd00ff080a19 */ /* 0x000fe4000001160e */
.L_x_984:
[----:B------:R-:W-:Y:S05]  /*3550*/  BSYNC B0 ;  /* 0x0000000000007941 */ /* 0x000fea0003800000 */
.L_x_982:
[----:B------:R-:W-:-:S05]  /*3560*/  IMAD R8, R8, c[0x0][0x32c], R13 ;  /* 0x0000cb0008087a24 */ /* 0x000fca00078e020d */
[----:B------:R-:W-:Y:S02]  /*3570*/  IADD3 R14, R8, c[0x0][0x32c], RZ ;  /* 0x0000cb00080e7a10 */ /* 0x000fe40007ffe0ff */
[----:B------:R-:W-:Y:S02]  /*3580*/  IMNMX R6, R6, R8, !PT ;  /* 0x0000000806067217 */ /* 0x000fe40007800200 */
[----:B------:R-:W-:Y:S02]  /*3590*/  IMNMX R7, R7, R14, PT ;  /* 0x0000000e07077217 */ /* 0x000fe40003800200 */
.L_x_981:
[----:B------:R-:W-:Y:S01]  /*35a0*/  UISETP.GE.AND UP2, UPT, UR32, 0x11, UPT ;  /* 0x000000112000788c */ /* 0x000fe2000bf46270 */
[----:B------:R-:W1:Y:S01]  /*35b0*/  SHFL.IDX PT, R8, R9, 0x2, 0x1c1f ;  /* 0x005c1f0009087f89 */ /* 0x000e6200000e0000 */
[----:B------:R-:W-:Y:S02]  /*35c0*/  UISETP.GE.AND UP6, UPT, UR32, 0x1, UPT ;  /* 0x000000012000788c */ /* 0x000fe4000bfc6270 */
[----:B------:R-:W-:Y:S02]  /*35d0*/  UP2UR UR27, UPR, URZ, 0x4 ;  /* 0x000000043f1b7883 */ /* 0x000fe40008000000 */
        /* <DEDUP_REMOVED lines=13> */
[----:B------:R-:W-:Y:S01]  /*36b0*/  UP2UR UR25, UPR, URZ, 0x4 ;  /* 0x000000043f197883 */ /* 0x000fe20008000000 */
[----:B------:R-:W-:Y:S01]  /*36c0*/  ISETP.GT.AND P6, PT, R3, 0x1, P6 ;  /* 0x000000010300780c */ /* 0x000fe200037c4270 */
[----:B------:R-:W-:Y:S01]  /*36d0*/  UP2UR UR31, UPR, URZ, 0x40 ;  /* 0x000000403f1f7883 */ /* 0x000fe20008000000 */
[----:B------:R-:W-:Y:S01]  /*36e0*/  FSEL R17, R92, -INF , !P0 ;  /* 0xff8000005c117808 */ /* 0x000fe20004000000 */
[----:B------:R-:W-:Y:S01]  /*36f0*/  UP2UR UR30, UPR, URZ, 0x20 ;  /* 0x000000203f1e7883 */ /* 0x000fe20008000000 */
[----:B------:R-:W-:Y:S01]  /*3700*/  PLOP3.LUT P0, PT, PT, PT, UP2, 0x40, 0x0 ;  /* 0x000000000000781c */ /* 0x000fe20003f0e828 */
[----:B------:R-:W-:Y:S01]  /*3710*/  UISETP.GE.AND UP2, UPT, UR32, 0x1a, UPT ;  /* 0x0000001a2000788c */ /* 0x000fe2000bf46270 */
[----:B------:R-:W-:Y:S01]  /*3720*/  PLOP3.LUT P5, PT, PT, PT, UP4, 0x40, 0x0 ;  /* 0x000000000000781c */ /* 0x000fe20003fae848 */
[----:B------:R-:W-:Y:S01]  /*3730*/  UP2UR UR29, UPR, URZ, 0x10 ;  /* 0x000000103f1d7883 */ /* 0x000fe20008000000 */
[----:B------:R-:W-:Y:S01]  /*3740*/  ISETP.LT.OR P6, PT, R5, 0x2, P6 ;  /* 0x000000020500780c */ /* 0x000fe200037c1670 */
[----:B------:R-:W-:Y:S01]  /*3750*/  UP2UR UR24, UPR, URZ, 0x4 ;  /* 0x000000043f187883 */ /* 0x000fe20008000000 */
[----:B------:R-:W-:Y:S01]  /*3760*/  ISETP.GT.AND P5, PT, R3, 0x8, P5 ;  /* 0x000000080300780c */ /* 0x000fe20002fa4270 */
[----:B------:R-:W-:Y:S01]  /*3770*/  UP2UR UR28, UPR, URZ, 0x8 ;  /* 0x000000083f1c7883 */ /* 0x000fe20008000000 */
[----:B------:R-:W-:Y:S01]  /*3780*/  FSEL R18, R93, -INF , !P6 ;  /* 0xff8000005d127808 */ /* 0x000fe20007000000 */
        /* <DEDUP_REMOVED lines=8> */
[----:B------:R-:W-:Y:S01]  /*3810*/  UISETP.GE.AND UP4, UPT, UR32, 0x52, UPT ;  /* 0x000000522000788c */ /* 0x000fe2000bf86270 */
[----:B------:R-:W-:Y:S01]  /*3820*/  FSEL R20, R88, -INF , !P5 ;  /* 0xff80000058147808 */ /* 0x000fe20006800000 */
[----:B------:R-:W-:Y:S01]  /*3830*/  UISETP.GE.AND UP3, UPT, UR32, 0x59, UPT ;  /* 0x000000592000788c */ /* 0x000fe2000bf66270 */
[----:B------:R-:W-:Y:S01]  /*3840*/  PLOP3.LUT P5, PT, PT, PT, UP2, 0x40, 0x0 ;  /* 0x000000000000781c */ /* 0x000fe20003fae828 */
[----:B------:R-:W-:Y:S01]  /*3850*/  UISETP.GE.AND UP2, UPT, UR32, 0x22, UPT ;  /* 0x000000222000788c */ /* 0x000fe2000bf46270 */
[----:B------:R-:W-:-:S02]  /*3860*/  ISETP.LT.OR P4, PT, R5, 0xa, P4 ;  /* 0x0000000a0500780c */ /* 0x000fc40002781670 */
[----:B------:R-:W-:Y:S01]  /*3870*/  ISETP.LT.OR P2, PT, R5, 0x11, P2 ;  /* 0x000000110500780c */ /* 0x000fe20001741670 */
[----:B------:R-:W-:Y:S01]  /*3880*/  UP2UR UR22, UPR, URZ, 0x4 ;  /* 0x000000043f167883 */ /* 0x000fe20008000000 */
[----:B------:R-:W-:Y:S02]  /*3890*/  FSEL R21, R89, -INF , !P4 ;  /* 0xff80000059157808 */ /* 0x000fe40006000000 */
[----:B------:R-:W-:Y:S01]  /*38a0*/  PLOP3.LUT P4, PT, PT, PT, UP2, 0x40, 0x0 ;  /* 0x000000000000781c */ /* 0x000fe20003f8e828 */
[----:B------:R-:W-:Y:S01]  /*38b0*/  UISETP.GE.AND UP2, UPT, UR32, 0x29, UPT ;  /* 0x000000292000788c */ /* 0x000fe2000bf46270 */
[----:B------:R-:W-:Y:S02]  /*38c0*/  ISETP.GT.AND P1, PT, R3, 0x11, P1 ;  /* 0x000000110300780c */ /* 0x000fe40000f24270 */
[----:B------:R-:W-:Y:S01]  /*38d0*/  FSEL R22, R80, -INF , !P2 ;  /* 0xff80000050167808 */ /* 0x000fe20005000000 */
[----:B------:R-:W-:Y:S01]  /*38e0*/  UP2UR UR21, UPR, URZ, 0x4 ;  /* 0x000000043f157883 */ /* 0x000fe20008000000 */
[----:B------:R-:W-:-:S02]  /*38f0*/  ISETP.LT.OR P1, PT, R5, 0x12, P1 ;  /* 0x000000120500780c */ /* 0x000fc40000f21670 */
[----:B------:R-:W-:Y:S01]  /*3900*/  PLOP3.LUT P2, PT, PT, PT, UP2, 0x40, 0x0 ;  /* 0x000000000000781c */ /* 0x000fe20003f4e828 */
[----:B------:R-:W-:Y:S01]  /*3910*/  UISETP.GE.AND UP2, UPT, UR32, 0x2a, UPT ;  /* 0x0000002a2000788c */ /* 0x000fe2000bf46270 */
[----:B------:R-:W-:Y:S02]  /*3920*/  ISETP.GT.AND P0, PT, R3, 0x18, P0 ;  /* 0x000000180300780c */ /* 0x000fe40000704270 */
[----:B------:R-:W-:Y:S01]  /*3930*/  FSEL R23, R81, -INF , !P1 ;  /* 0xff80000051177808 */ /* 0x000fe20004800000 */
[----:B------:R-:W-:Y:S01]  /*3940*/  UP2UR UR20, UPR, URZ, 0x4 ;  /* 0x000000043f147883 */ /* 0x000fe20008000000 */
[----:B------:R-:W-:Y:S02]  /*3950*/  ISETP.LT.OR P0, PT, R5, 0x19, P0 ;  /* 0x000000190500780c */ /* 0x000fe40000701670 */
[----:B------:R-:W-:Y:S01]  /*3960*/  PLOP3.LUT P1, PT, PT, PT, UP2, 0x40, 0x0 ;  /* 0x000000000000781c */ /* 0x000fe20003f2e828 */
[----:B------:R-:W-:Y:S01]  /*3970*/  UISETP.GE.AND UP2, UPT, UR32, 0x31, UPT ;  /* 0x000000312000788c */ /* 0x000fe2000bf46270 */
[----:B------:R-:W-:-:S02]  /*3980*/  ISETP.GT.AND P6, PT, R3, 0x19, P6 ;  /* 0x000000190300780c */ /* 0x000fc400037c4270 */
[----:B------:R-:W-:Y:S01]  /*3990*/  FSEL R24, R72, -INF , !P0 ;  /* 0xff80000048187808 */ /* 0x000fe20004000000 */
[----:B------:R-:W-:Y:S01]  /*39a0*/  UP2UR UR19, UPR, URZ, 0x4 ;  /* 0x000000043f137883 */ /* 0x000fe20008000000 */
[----:B------:R-:W-:Y:S02]  /*39b0*/  ISETP.LT.OR P6, PT, R5, 0x1a, P6 ;  /* 0x0000001a0500780c */ /* 0x000fe400037c1670 */
        /* <DEDUP_REMOVED lines=32> */
[----:B------:R-:W-:-:S02]  /*3bc0*/  FSEL R43, R60, -INF , !P0 ;  /* 0xff8000003c2b7808 */ /* 0x000fc40004000000 */
[C---:B------:R-:W-:Y:S01]  /*3bd0*/  ISETP.GT.AND P6, PT, R3.reuse, 0x31, P6 ;  /* 0x000000310300780c */ /* 0x040fe200037c4270 */
[----:B------:R-:W-:Y:S01]  /*3be0*/  UP2UR UR13, UPR, URZ, 0x4 ;  /* 0x000000043f0d7883 */ /* 0x000fe20008000000 */
[C---:B------:R-:W-:Y:S02]  /*3bf0*/  ISETP.GT.AND P5, PT, R3.reuse, 0x38, P5 ;  /* 0x000000380300780c */ /* 0x040fe40002fa4270 */
[----:B------:R-:W-:Y:S01]  /*3c00*/  PLOP3.LUT P0, PT, PT, PT, UP2, 0x40, 0x0 ;  /* 0x000000000000781c */ /* 0x000fe20003f0e828 */
[----:B------:R-:W-:Y:S01]  /*3c10*/  UISETP.GE.AND UP2, UPT, UR32, 0x5a, UPT ;  /* 0x0000005a2000788c */ /* 0x000fe2000bf46270 */
[C---:B------:R-:W-:Y:S02]  /*3c20*/  ISETP.GT.AND P4, PT, R3.reuse, 0x39, P4 ;  /* 0x000000390300780c */ /* 0x040fe40002784270 */
[C---:B------:R-:W-:Y:S02]  /*3c30*/  ISETP.GT.AND P0, PT, R3.reuse, 0x48, P0 ;  /* 0x000000480300780c */ /* 0x040fe40000704270 */
[----:B------:R-:W-:-:S02]  /*3c40*/  ISETP.GT.AND P2, PT, R3, 0x40, P2 ;  /* 0x000000400300780c */ /* 0x000fc40001744270 */
[----:B------:R-:W-:Y:S02]  /*3c50*/  ISETP.GT.AND P1, PT, R3, 0x41, P1 ;  /* 0x000000410300780c */ /* 0x000fe40000f24270 */
[C---:B------:R-:W-:Y:S02]  /*3c60*/  ISETP.LT.OR P0, PT, R5.reuse, 0x49, P0 ;  /* 0x000000490500780c */ /* 0x040fe40000701670 */
[C---:B------:R-:W-:Y:S02]  /*3c70*/  ISETP.LT.OR P6, PT, R5.reuse, 0x32, P6 ;  /* 0x000000320500780c */ /* 0x040fe400037c1670 */
[C---:B------:R-:W-:Y:S02]  /*3c80*/  ISETP.LT.OR P5, PT, R5.reuse, 0x39, P5 ;  /* 0x000000390500780c */ /* 0x040fe40002fa1670 */
[C---:B------:R-:W-:Y:S02]  /*3c90*/  ISETP.LT.OR P4, PT, R5.reuse, 0x3a, P4 ;  /* 0x0000003a0500780c */ /* 0x040fe40002781670 */
[----:B------:R-:W-:-:S02]  /*3ca0*/  ISETP.LT.OR P2, PT, R5, 0x41, P2 ;  /* 0x000000410500780c */ /* 0x000fc40001741670 */
[----:B------:R-:W-:Y:S02]  /*3cb0*/  ISETP.LT.OR P1, PT, R5, 0x42, P1 ;  /* 0x000000420500780c */ /* 0x000fe40000f21670 */
[----:B------:R-:W-:Y:S02]  /*3cc0*/  FSEL R190, R48, -INF , !P0 ;  /* 0xff80000030be7808 */ /* 0x000fe40004000000 */
[----:B------:R-:W-:Y:S02]  /*3cd0*/  FSEL R110, R61, -INF , !P6 ;  /* 0xff8000003d6e7808 */ /* 0x000fe40007000000 */
[----:B------:R-:W-:Y:S02]  /*3ce0*/  FSEL R113, R56, -INF , !P5 ;  /* 0xff80000038717808 */ /* 0x000fe40006800000 */
[----:B------:R-:W-:Y:S02]  /*3cf0*/  FSEL R119, R57, -INF , !P4 ;  /* 0xff80000039777808 */ /* 0x000fe40006000000 */
[----:B------:R-:W-:-:S02]  /*3d00*/  FSEL R162, R52, -INF , !P2 ;  /* 0xff80000034a27808 */ /* 0x000fc40005000000 */
[----:B------:R-:W-:Y:S02]  /*3d10*/  FSEL R192, R53, -INF , !P1 ;  /* 0xff80000035c07808 */ /* 0x000fe40004800000 */
[----:B------:R-:W-:Y:S02]  /*3d20*/  PLOP3.LUT P0, PT, PT, PT, UP0, 0x40, 0x0 ;  /* 0x000000000000781c */ /* 0x000fe40003f0e808 */
[----:B------:R-:W-:Y:S02]  /*3d30*/  PLOP3.LUT P6, PT, PT, PT, UP6, 0x40, 0x0 ;  /* 0x000000000000781c */ /* 0x000fe40003fce868 */
[----:B------:R-:W-:Y:S02]  /*3d40*/  PLOP3.LUT P5, PT, PT, PT, UP5, 0x40, 0x0 ;  /* 0x000000000000781c */ /* 0x000fe40003fae858 */
[----:B------:R-:W-:Y:S02]  /*3d50*/  PLOP3.LUT P4, PT, PT, PT, UP4, 0x40, 0x0 ;  /* 0x000000000000781c */ /* 0x000fe40003f8e848 */
[----:B------:R-:W-:-:S02]  /*3d60*/  PLOP3.LUT P2, PT, PT, PT, UP3, 0x40, 0x0 ;  /* 0x000000000000781c */ /* 0x000fc40003f4e838 */
[----:B------:R-:W-:Y:S02]  /*3d70*/  PLOP3.LUT P1, PT, PT, PT, UP2, 0x40, 0x0 ;  /* 0x000000000000781c */ /* 0x000fe40003f2e828 */
[C---:B------:R-:W-:Y:S02]  /*3d80*/  ISETP.GT.AND P6, PT, R3.reuse, 0x49, P6 ;  /* 0x000000490300780c */ /* 0x040fe400037c4270 */
[C---:B------:R-:W-:Y:S02]  /*3d90*/  ISETP.GT.AND P5, PT, R3.reuse, 0x50, P5 ;  /* 0x000000500300780c */ /* 0x040fe40002fa4270 */
[C---:B------:R-:W-:Y:S02]  /*3da0*/  ISETP.GT.AND P4, PT, R3.reuse, 0x51, P4 ;  /* 0x000000510300780c */ /* 0x040fe40002784270 */
[C---:B------:R-:W-:Y:S02]  /*3db0*/  ISETP.GT.AND P2, PT, R3.reuse, 0x58, P2 ;  /* 0x000000580300780c */ /* 0x040fe40001744270 */
[----:B------:R-:W-:Y:S01]  /*3dc0*/  ISETP.GT.AND P1, PT, R3, 0x59, P1 ;  /* 0x000000590300780c */ /* 0x000fe20000f24270 */
[----:B-1----:R-:W-:Y:S01]  /*3dd0*/  IMAD.IADD R3, R12, 0x1, R8 ;  /* 0x000000010c037824 */ /* 0x002fe200078e0208 */
[----:B------:R-:W-:-:S02]  /*3de0*/  ISETP.LT.OR P6, PT, R5, 0x4a, P6 ;  /* 0x0000004a0500780c */ /* 0x000fc400037c1670 */
[C---:B------:R-:W-:Y:S02]  /*3df0*/  ISETP.LT.OR P5, PT, R5.reuse, 0x51, P5 ;  /* 0x000000510500780c */ /* 0x040fe40002fa1670 */
[C---:B------:R-:W-:Y:S02]  /*3e00*/  ISETP.LT.OR P4, PT, R5.reuse, 0x52, P4 ;  /* 0x000000520500780c */ /* 0x040fe40002781670 */
[C---:B------:R-:W-:Y:S02]  /*3e10*/  ISETP.LT.OR P2, PT, R5.reuse, 0x59, P2 ;  /* 0x000000590500780c */ /* 0x040fe40001741670 */
[----:B------:R-:W-:Y:S01]  /*3e20*/  ISETP.LT.OR P1, PT, R5, 0x5a, P1 ;  /* 0x0000005a0500780c */ /* 0x000fe20000f21670 */
[----:B------:R-:W-:Y:S01]  /*3e30*/  IMAD.IADD R5, R10, 0x1, R8 ;  /* 0x000000010a057824 */ /* 0x000fe200078e0208 */
[----:B------:R-:W-:Y:S02]  /*3e40*/  FSEL R194, R49, -INF , !P6 ;  /* 0xff80000031c27808 */ /* 0x000fe40007000000 */
[----:B------:R-:W-:-:S02]  /*3e50*/  FSEL R195, R32, -INF , !P5 ;  /* 0xff80000020c37808 */ /* 0x000fc40006800000 */
[----:B------:R-:W-:Y:S02]  /*3e60*/  IMNMX R5, R5, R11, PT ;  /* 0x0000000b05057217 */ /* 0x000fe40003800200 */
[----:B------:R-:W-:Y:S02]  /*3e70*/  FSEL R196, R33, -INF , !P4 ;  /* 0xff80000021c47808 */ /* 0x000fe40006000000 */
[----:B------:R-:W-:Y:S02]  /*3e80*/  FSEL R204, R28, -INF , !P2 ;  /* 0xff8000001ccc7808 */ /* 0x000fe40005000000 */
[----:B------:R-:W-:Y:S01]  /*3e90*/  FSEL R207, R29, -INF , !P1 ;  /* 0xff8000001dcf7808 */ /* 0x000fe20004800000 */
        /* <DEDUP_REMOVED lines=13> */
.L_x_987:
[----:B------:R-:W-:-:S04]  /*3f70*/  MOV R14, c[0x0][0x32c] ;  /* 0x0000cb00000e7a02 */ /* 0x000fc80000000f00 */
[----:B------:R-:W-:-:S13]  /*3f80*/  ISETP.NE.AND P0, PT, R14, 0x1, PT ;  /* 0x000000010e00780c */ /* 0x000fda0003f05270 */
[----:B------:R-:W-:-:S05]  /*3f90*/  @P0 IMAD.HI.U32 R14, R8, c[0x0][0x330], RZ ;  /* 0x0000cc00080e0a27 */ /* 0x000fca00078e00ff */
[----:B------:R-:W-:Y:S02]  /*3fa0*/  @P0 SHF.R.U32.HI R8, RZ, c[0x0][0x334], R14 ;  /* 0x0000cd00ff080a19 */ /* 0x000fe4000001160e */
.L_x_988:
[----:B------:R-:W-:Y:S05]  /*3fb0*/  BSYNC B0 ;  /* 0x0000000000007941 */ /* 0x000fea0003800000 */
.L_x_986:
[----:B------:R-:W-:-:S05]  /*3fc0*/  IMAD R8, R8, c[0x0][0x32c], R13 ;  /* 0x0000cb0008087a24 */ /* 0x000fca00078e020d */
[----:B------:R-:W-:Y:S02]  /*3fd0*/  IADD3 R14, R8, c[0x0][0x32c], RZ ;  /* 0x0000cb00080e7a10 */ /* 0x000fe40007ffe0ff */
[----:B------:R-:W-:Y:S02]  /*3fe0*/  IMNMX R3, R3, R8, !PT ;  /* 0x0000000803037217 */ /* 0x000fe40007800200 */
[----:B------:R-:W-:Y:S02]  /*3ff0*/  IMNMX R5, R5, R14, PT ;  /* 0x0000000e05057217 */ /* 0x000fe40003800200 */
.L_x_985:
[----:B------:R-:W-:Y:S02]  /*4000*/  UP2UR UR38, UPR, URZ, 0x40 ;  /* 0x000000403f267883 */ /* 0x000fe40008000000 */
[----:B------:R-:W-:Y:S02]  /*4010*/  UISETP.NE.AND UP6, UPT, UR26, URZ, UPT ;  /* 0x0000003f1a00728c */ /* 0x000fe4000bfc5270 */
[----:B------:R-:W-:Y:S02]  /*4020*/  UP2UR UR34, UPR, URZ, 0x4 ;  /* 0x000000043f227883 */ /* 0x000fe40008000000 */
[----:B------:R-:W-:-:S02]  /*4030*/  UP2UR UR39, UPR, URZ, 0x40 ;  /* 0x000000403f277883 */ /* 0x000fc40008000000 */
[----:B------:R-:W-:Y:S02]  /*4040*/  UISETP.NE.AND UP2, UPT, UR30, URZ, UPT ;  /* 0x0000003f1e00728c */ /* 0x000fe4000bf45270 */
[----:B------:R-:W-:Y:S02]  /*4050*/  UISETP.NE.AND UP6, UPT, UR31, URZ, UPT ;  /* 0x0000003f1f00728c */ /* 0x000fe4000bfc5270 */
[----:B------:R-:W-:Y:S02]  /*4060*/  UP2UR UR36, UPR, URZ, 0x10 ;  /* 0x000000103f247883 */ /* 0x000fe40008000000 */
[----:B------:R-:W-:Y:S01]  /*4070*/  PLOP3.LUT P0, PT, PT, PT, UP2, 0x40, 0x0 ;  /* 0x000000000000781c */ /* 0x000fe20003f0e828 */
[----:B------:R-:W-:Y:S01]  /*4080*/  UISETP.NE.AND UP4, UPT, UR28, URZ, UPT ;  /* 0x0000003f1c00728c */ /* 0x000fe2000bf85270 */
[----:B------:R-:W-:Y:S01]  /*4090*/  PLOP3.LUT P1, PT, PT, PT, UP6, 0x40, 0x0 ;  /* 0x000000000000781c */ /* 0x000fe20003f2e868 */
[----:B------:R-:W-:Y:S01]  /*40a0*/  UP2UR UR35, UPR, URZ, 0x8 ;  /* 0x000000083f237883 */ /* 0x000fe20008000000 */
[C---:B------:R-:W-:Y:S01]  /*40b0*/  ISETP.GT.AND P0, PT, R6.reuse, 0x1, P0 ;  /* 0x000000010600780c */ /* 0x040fe20000704270 */
[----:B------:R-:W-:Y:S01]  /*40c0*/  UISETP.NE.AND UP3, UPT, UR29, URZ, UPT ;  /* 0x0000003f1d00728c */ /* 0x000fe2000bf65270 */
[C---:B------:R-:W-:Y:S01]  /*40d0*/  ISETP.GT.AND P1, PT, R6.reuse, RZ, P1 ;  /* 0x000000ff0600720c */ /* 0x040fe20000f24270 */
[----:B------:R-:W-:Y:S01]  /*40e0*/  UP2UR UR37, UPR, URZ, 0x20 ;  /* 0x000000203f257883 */ /* 0x000fe20008000000 */
[C---:B------:R-:W-:Y:S01]  /*40f0*/  ISETP.LT.OR P0, PT, R7.reuse, 0x2, P0 ;  /* 0x000000020700780c */ /* 0x040fe20000701670 */
[----:B------:R-:W-:Y:S01]  /*4100*/  UISETP.NE.AND UP6, UPT, UR39, URZ, UPT ;  /* 0x0000003f2700728c */ /* 0x000fe2000bfc5270 */
[----:B------:R-:W-:Y:S01]  /*4110*/  PLOP3.LUT P2, PT, PT, PT, UP4, 0x40, 0x0 ;  /* 0x000000000000781c */ /* 0x000fe20003f4e848 */
[----:B------:R-:W-:Y:S01]  /*4120*/  UISETP.NE.AND UP5, UPT, UR27, URZ, UPT ;  /* 0x0000003f1b00728c */ /* 0x000fe2000bfa5270 */
[----:B------:R-:W-:Y:S01]  /*4130*/  ISETP.LT.OR P1, PT, R7, 0x1, P1 ;  /* 0x000000010700780c */ /* 0x000fe20000f21670 */
[----:B------:R-:W-:Y:S01]  /*4140*/  UISETP.NE.AND UP4, UPT, UR22, URZ, UPT ;  /* 0x0000003f1600728c */ /* 0x000fe2000bf85270 */
[----:B------:R-:W-:Y:S01]  /*4150*/  PLOP3.LUT P4, PT, PT, PT, UP3, 0x40, 0x0 ;  /* 0x000000000000781c */ /* 0x000fe20003f8e838 */
[----:B------:R-:W-:Y:S01]  /*4160*/  UISETP.NE.AND UP3, UPT, UR24, URZ, UPT ;  /* 0x0000003f1800728c */ /* 0x000fe2000bf65270 */
[----:B------:R-:W-:Y:S01]  /*4170*/  FSEL R15, R95, -INF , !P0 ;  /* 0xff8000005f0f7808 */ /* 0x000fe20004000000 */
[----:B------:R-:W-:Y:S01]  /*4180*/  UISETP.NE.AND UP2, UPT, UR23, URZ, UPT ;  /* 0x0000003f1700728c */ /* 0x000fe2000bf45270 */
[----:B------:R-:W-:Y:S01]  /*4190*/  ISETP.GT.AND P2, PT, R6, 0x9, P2 ;  /* 0x000000090600780c */ /* 0x000fe20001744270 */
[----:B------:R-:W-:Y:S01]  /*41a0*/  UP2UR UR33, UPR, URZ, 0x1 ;  /* 0x000000013f217883 */ /* 0x000fe20008000000 */
[----:B------:R-:W-:Y:S01]  /*41b0*/  FSEL R14, R94, -INF , !P1 ;  /* 0xff8000005e0e7808 */ /* 0x000fe20004800000 */
[----:B------:R-:W-:Y:S01]  /*41c0*/  UISETP.NE.AND UP0, UPT, UR14, URZ, UPT ;  /* 0x0000003f0e00728c */ /* 0x000fe2000bf05270 */
[----:B------:R-:W-:Y:S01]  /*41d0*/  PLOP3.LUT P0, PT, PT, PT, UP6, 0x40, 0x0 ;  /* 0x000000000000781c */ /* 0x000fe20003f0e868 */
[----:B------:R-:W-:Y:S01]  /*41e0*/  UISETP.NE.AND UP6, UPT, UR19, URZ, UPT ;  /* 0x0000003f1300728c */ /* 0x000fe2000bfc5270 */
[----:B------:R-:W-:Y:S01]  /*41f0*/  PLOP3.LUT P1, PT, PT, PT, UP5, 0x40, 0x0 ;  /* 0x000000000000781c */ /* 0x000fe20003f2e858 */
[----:B------:R-:W-:Y:S01]  /*4200*/  UISETP.NE.AND UP5, UPT, UR25, URZ, UPT ;  /* 0x0000003f1900728c */ /* 0x000fe2000bfa5270 */
[C---:B------:R-:W-:Y:S01]  /*4210*/  ISETP.GT.AND P4, PT, R6.reuse, 0x8, P4 ;  /* 0x000000080600780c */ /* 0x040fe20002784270 */
[----:B------:R-:W-:Y:S01]  /*4220*/  UP2UR UR32, UPR, URZ, 0x2 ;  /* 0x000000023f207883 */ /* 0x000fe20008000000 */
[----:B------:R-:W-:Y:S01]  /*4230*/  ISETP.LT.OR P2, PT, R7, 0xa, P2 ;  /* 0x0000000a0700780c */ /* 0x000fe20001741670 */
[----:B------:R-:W-:Y:S01]  /*4240*/  UISETP.NE.AND UP1, UPT, UR13, URZ, UPT ;  /* 0x0000003f0d00728c */ /* 0x000fe2000bf25270 */
[----:B------:R-:W-:-:S02]  /*4250*/  ISETP.GT.AND P0, PT, R6, 0x11, P0 ;  /* 0x000000110600780c */ /* 0x000fc40000704270 */
[----:B------:R-:W-:Y:S02]  /*4260*/  ISETP.GT.AND P1, PT, R6, 0x10, P1 ;  /* 0x000000100600780c */ /* 0x000fe40000f24270 */
[----:B------:R-:W-:Y:S02]  /*4270*/  ISETP.LT.OR P4, PT, R7, 0x9, P4 ;  /* 0x000000090700780c */ /* 0x000fe40002781670 */
[----:B------:R-:W-:Y:S02]  /*4280*/  FSEL R19, R91, -INF , !P2 ;  /* 0xff8000005b137808 */ /* 0x000fe40005000000 */
[C---:B------:R-:W-:Y:S02]  /*4290*/  ISETP.LT.OR P0, PT, R7.reuse, 0x12, P0 ;  /* 0x000000120700780c */ /* 0x040fe40000701670 */
[----:B------:R-:W-:Y:S01]  /*42a0*/  PLOP3.LUT P2, PT, PT, PT, UP3, 0x40, 0x0 ;  /* 0x000000000000781c */ /* 0x000fe20003f4e838 */
[----:B------:R-:W-:Y:S01]  /*42b0*/  UISETP.NE.AND UP3, UPT, UR21, URZ, UPT ;  /* 0x0000003f1500728c */ /* 0x000fe2000bf65270 */
[----:B------:R-:W-:-:S02]  /*42c0*/  ISETP.LT.OR P1, PT, R7, 0x11, P1 ;  /* 0x000000110700780c */ /* 0x000fc40000f21670 */
[----:B------:R-:W-:Y:S02]  /*42d0*/  FSEL R16, R90, -INF , !P4 ;  /* 0xff8000005a107808 */ /* 0x000fe40006000000 */
[----:B------:R-:W-:Y:S01]  /*42e0*/  PLOP3.LUT P4, PT, PT, PT, UP5, 0x40, 0x0 ;  /* 0x000000000000781c */ /* 0x000fe20003f8e858 */
[----:B------:R-:W-:Y:S01]  /*42f0*/  UISETP.NE.AND UP5, UPT, UR18, URZ, UPT ;  /* 0x0000003f1200728c */ /* 0x000fe2000bfa5270 */
[----:B------:R-:W-:Y:S02]  /*4300*/  FSEL R27, R83, -INF , !P0 ;  /* 0xff800000531b7808 */ /* 0x000fe40004000000 */
[----:B------:R-:W-:Y:S02]  /*4310*/  ISETP.GT.AND P2, PT, R6, 0x19, P2 ;  /* 0x000000190600780c */ /* 0x000fe40001744270 */
[----:B------:R-:W-:Y:S02]  /*4320*/  FSEL R25, R82, -INF , !P1 ;  /* 0xff80000052197808 */ /* 0x000fe40004800000 */
[----:B------:R-:W-:Y:S01]  /*4330*/  PLOP3.LUT P0, PT, PT, PT, UP4, 0x40, 0x0 ;  /* 0x000000000000781c */ /* 0x000fe20003f0e848 */
[----:B------:R-:W-:Y:S01]  /*4340*/  UISETP.NE.AND UP4, UPT, UR17, URZ, UPT ;  /* 0x0000003f1100728c */ /* 0x000fe2000bf85270 */
[----:B------:R-:W-:Y:S01]  /*4350*/  PLOP3.LUT P1, PT, PT, PT, UP2, 0x40, 0x0 ;  /* 0x000000000000781c */ /* 0x000fe20003f2e828 */
[----:B------:R-:W-:Y:S01]  /*4360*/  UISETP.NE.AND UP2, UPT, UR20, URZ, UPT ;  /* 0x0000003f1400728c */ /* 0x000fe2000bf45270 */
[----:B------:R-:W-:-:S02]  /*4370*/  ISETP.GT.AND P4, PT, R6, 0x18, P4 ;  /* 0x000000180600780c */ /* 0x000fc40002784270 */
[C---:B------:R-:W-:Y:S02]  /*4380*/  ISETP.LT.OR P2, PT, R7.reuse, 0x1a, P2 ;  /* 0x0000001a0700780c */ /* 0x040fe40001741670 */
[C---:B------:R-:W-:Y:S02]  /*4390*/  ISETP.GT.AND P0, PT, R6.reuse, 0x21, P0 ;  /* 0x000000210600780c */ /* 0x040fe40000704270 */
[----:B------:R-:W-:Y:S02]  /*43a0*/  ISETP.GT.AND P1, PT, R6, 0x20, P1 ;  /* 0x000000200600780c */ /* 0x000fe40000f24270 */
[----:B------:R-:W-:Y:S02]  /*43b0*/  ISETP.LT.OR P4, PT, R7, 0x19, P4 ;  /* 0x000000190700780c */ /* 0x000fe40002781670 */
[----:B------:R-:W-:Y:S02]  /*43c0*/  FSEL R32, R75, -INF , !P2 ;  /* 0xff8000004b207808 */ /* 0x000fe40005000000 */
[----:B------:R-:W-:-:S02]  /*43d0*/  ISETP.LT.OR P0, PT, R7, 0x22, P0 ;  /* 0x000000220700780c */ /* 0x000fc40000701670 */
[----:B------:R-:W-:Y:S01]  /*43e0*/  PLOP3.LUT P2, PT, PT, PT, UP2, 0x40, 0x0 ;  /* 0x000000000000781c */ /* 0x000fe20003f4e828 */
[----:B------:R-:W-:Y:S01]  /*43f0*/  UISETP.NE.AND UP2, UPT, UR15, URZ, UPT ;  /* 0x0000003f0f00728c */ /* 0x000fe2000bf45270 */
[----:B------:R-:W-:Y:S02]  /*4400*/  ISETP.LT.OR P1, PT, R7, 0x21, P1 ;  /* 0x000000210700780c */ /* 0x000fe40000f21670 */
[----:B------:R-:W-:Y:S02]  /*4410*/  FSEL R28, R74, -INF , !P4 ;  /* 0xff8000004a1c7808 */ /* 0x000fe40006000000 */
[----:B------:R-:W-:Y:S01]  /*4420*/  PLOP3.LUT P4, PT, PT, PT, UP3, 0x40, 0x0 ;  /* 0x000000000000781c */ /* 0x000fe20003f8e838 */
[----:B------:R-:W-:Y:S01]  /*4430*/  UISETP.NE.AND UP3, UPT, UR16, URZ, UPT ;  /* 0x0000003f1000728c */ /* 0x000fe2000bf65270 */
[----:B------:R-:W-:Y:S02]  /*4440*/  FSEL R57, R71, -INF , !P0 ;  /* 0xff80000047397808 */ /* 0x000fe40004000000 */
[----:B------:R-:W-:-:S02]  /*4450*/  ISETP.GT.AND P2, PT, R6, 0x29, P2 ;  /* 0x000000290600780c */ /* 0x000fc40001744270 */
[----:B------:R-:W-:Y:S01]  /*4460*/  PLOP3.LUT P0, PT, PT, PT, UP5, 0x40, 0x0 ;  /* 0x000000000000781c */ /* 0x000fe20003f0e858 */
[----:B------:R-:W-:Y:S01]  /*4470*/  UISETP.NE.AND UP5, UPT, UR37, URZ, UPT ;  /* 0x0000003f2500728c */ /* 0x000fe2000bfa5270 */
[----:B------:R-:W-:Y:S02]  /*4480*/  FSEL R56, R70, -INF , !P1 ;  /* 0xff80000046387808 */ /* 0x000fe40004800000 */
[----:B------:R-:W-:Y:S01]  /*4490*/  PLOP3.LUT P1, PT, PT, PT, UP6, 0x40, 0x0 ;  /* 0x000000000000781c */ /* 0x000fe20003f2e868 */
[----:B------:R-:W-:Y:S01]  /*44a0*/  UISETP.NE.AND UP6, UPT, UR38, URZ, UPT ;  /* 0x0000003f2600728c */ /* 0x000fe2000bfc5270 */
[C---:B------:R-:W-:Y:S01]  /*44b0*/  ISETP.GT.AND P4, PT, R6.reuse, 0x28, P4 ;  /* 0x000000280600780c */ /* 0x040fe20002784270 */
[----:B------:R-:W-:Y:S01]  /*44c0*/  UP2UR UR37, UPR, URZ, 0x20 ;  /* 0x000000203f257883 */ /* 0x000fe20008000000 */
[----:B------:R-:W-:Y:S02]  /*44d0*/  ISETP.LT.OR P2, PT, R7, 0x2a, P2 ;  /* 0x0000002a0700780c */ /* 0x000fe40001741670 */
[----:B------:R-:W-:-:S02]  /*44e0*/  ISETP.GT.AND P0, PT, R6, 0x31, P0 ;  /* 0x000000310600780c */ /* 0x000fc40000704270 */
[----:B------:R-:W-:Y:S02]  /*44f0*/  ISETP.GT.AND P1, PT, R6, 0x30, P1 ;  /* 0x000000300600780c */ /* 0x000fe40000f24270 */
[----:B------:R-:W-:Y:S02]  /*4500*/  ISETP.LT.OR P4, PT, R7, 0x29, P4 ;  /* 0x000000290700780c */ /* 0x000fe40002781670 */
[----:B------:R-:W-:Y:S02]  /*4510*/  FSEL R72, R67, -INF , !P2 ;  /* 0xff80000043487808 */ /* 0x000fe40005000000 */
[C---:B------:R-:W-:Y:S02]  /*4520*/  ISETP.LT.OR P0, PT, R7.reuse, 0x32, P0 ;  /* 0x000000320700780c */ /* 0x040fe40000701670 */
[----:B------:R-:W-:Y:S01]  /*4530*/  PLOP3.LUT P2, PT, PT, PT, UP3, 0x40, 0x0 ;  /* 0x000000000000781c */ /* 0x000fe20003f4e838 */
[----:B------:R-:W-:Y:S01]  /*4540*/  UISETP.NE.AND UP3, UPT, UR35, URZ, UPT ;  /* 0x0000003f2300728c */ /* 0x000fe2000bf65270 */
[----:B------:R-:W-:Y:S01]  /*4550*/  ISETP.LT.OR P1, PT, R7, 0x31, P1 ;  /* 0x000000310700780c */ /* 0x000fe20000f21670 */
[----:B------:R-:W-:Y:S01]  /*4560*/  UP2UR UR35, UPR, URZ, 0x2 ;  /* 0x000000023f237883 */ /* 0x000fe20008000000 */
[----:B------:R-:W-:Y:S01]  /*4570*/  FSEL R64, R66, -INF , !P4 ;  /* 0xff80000042407808 */ /* 0x000fe20006000000 */
[----:B------:R-:W-:Y:S01]  /*4580*/  UP2UR UR39, UPR, URZ, 0x8 ;  /* 0x000000083f277883 */ /* 0x000fe20008000000 */
[----:B------:R-:W-:Y:S01]  /*4590*/  PLOP3.LUT P4, PT, PT, PT, UP4, 0x40, 0x0 ;  /* 0x000000000000781c */ /* 0x000fe20003f8e848 */
[----:B------:R-:W-:Y:S01]  /*45a0*/  UISETP.NE.AND UP4, UPT, UR36, URZ, UPT ;  /* 0x0000003f2400728c */ /* 0x000fe2000bf85270 */
[----:B------:R-:W-:Y:S01]  /*45b0*/  FSEL R75, R63, -INF , !P0 ;  /* 0xff8000003f4b7808 */ /* 0x000fe20004000000 */
[----:B------:R-:W-:Y:S01]  /*45c0*/  UP2UR UR36, UPR, URZ, 0x40 ;  /* 0x000000403f247883 */ /* 0x000fe20008000000 */
[----:B------:R-:W-:Y:S01]  /*45d0*/  ISETP.GT.AND P2, PT, R6, 0x39, P2 ;  /* 0x000000390600780c */ /* 0x000fe20001744270 */
[----:B------:R-:W-:Y:S01]  /*45e0*/  UP2UR UR38, UPR, URZ, 0x10 ;  /* 0x000000103f267883 */ /* 0x000fe20008000000 */
[----:B------:R-:W-:-:S02]  /*45f0*/  PLOP3.LUT P0, PT, PT, PT, UP0, 0x40, 0x0 ;  /* 0x000000000000781c */ /* 0x000fc40003f0e808 */
[----:B------:R-:W-:Y:S02]  /*4600*/  FSEL R73, R62, -INF , !P1 ;  /* 0xff8000003e497808 */ /* 0x000fe40004800000 */
[----:B------:R-:W-:Y:S01]  /*4610*/  PLOP3.LUT P1, PT, PT, PT, UP2, 0x40, 0x0 ;  /* 0x000000000000781c */ /* 0x000fe20003f2e828 */
[----:B------:R-:W-:Y:S01]  /*4620*/  UISETP.NE.AND UP2, UPT, UR34, URZ, UPT ;  /* 0x0000003f2200728c */ /* 0x000fe2000bf45270 */
[C---:B------:R-:W-:Y:S01]  /*4630*/  ISETP.GT.AND P4, PT, R6.reuse, 0x38, P4 ;  /* 0x000000380600780c */ /* 0x040fe20002784270 */
[----:B------:R-:W-:Y:S01]  /*4640*/  UP2UR UR34, UPR, URZ, 0x1 ;  /* 0x000000013f227883 */ /* 0x000fe20008000000 */
[C---:B------:R-:W-:Y:S01]  /*4650*/  ISETP.LT.OR P2, PT, R7.reuse, 0x3a, P2 ;  /* 0x0000003a0700780c */ /* 0x040fe20001741670 */
[----:B------:R-:W-:Y:S01]  /*4660*/  UISETP.NE.AND UP0, UPT, UR23, URZ, UPT ;  /* 0x0000003f1700728c */ /* 0x000fe2000bf05270 */
[C---:B------:R-:W-:Y:S01]  /*4670*/  ISETP.GT.AND P0, PT, R6.reuse, 0x41, P0 ;  /* 0x000000410600780c */ /* 0x040fe20000704270 */
[----:B------:R-:W-:Y:S01]  /*4680*/  UP2UR UR40, UPR, URZ, 0x4 ;  /* 0x000000043f287883 */ /* 0x000fe20008000000 */
[----:B------:R-:W-:Y:S01]  /*4690*/  ISETP.LT.OR P4, PT, R7, 0x39, P4 ;  /* 0x000000390700780c */ /* 0x000fe20002781670 */
[----:B------:R-:W-:Y:S01]  /*46a0*/  UP2UR UR41, UPR, URZ, 0x1 ;  /* 0x000000013f297883 */ /* 0x000fe20008000000 */
[----:B------:R-:W-:Y:S01]  /*46b0*/  FSEL R111, R59, -INF , !P2 ;  /* 0xff8000003b6f7808 */ /* 0x000fe20005000000 */
[----:B------:R-:W-:Y:S01]  /*46c0*/  UISETP.NE.AND UP0, UPT, UR30, URZ, UPT ;  /* 0x0000003f1e00728c */ /* 0x000fe2000bf05270 */
[----:B------:R-:W-:-:S02]  /*46d0*/  ISETP.GT.AND P1, PT, R6, 0x40, P1 ;  /* 0x000000400600780c */ /* 0x000fc40000f24270 */
[C---:B------:R-:W-:Y:S01]  /*46e0*/  ISETP.LT.OR P0, PT, R7.reuse, 0x42, P0 ;  /* 0x000000420700780c */ /* 0x040fe20000701670 */
[----:B------:R-:W-:Y:S01]  /*46f0*/  UP2UR UR42, UPR, URZ, 0x1 ;  /* 0x000000013f2a7883 */ /* 0x000fe20008000000 */
[----:B------:R-:W-:Y:S01]  /*4700*/  PLOP3.LUT P2, PT, PT, PT, UP4, 0x40, 0x0 ;  /* 0x000000000000781c */ /* 0x000fe20003f4e848 */
[----:B------:R-:W-:Y:S01]  /*4710*/  UISETP.NE.AND UP0, UPT, UR31, URZ, UPT ;  /* 0x0000003f1f00728c */ /* 0x000fe2000bf05270 */
[----:B------:R-:W-:Y:S01]  /*4720*/  FSEL R108, R58, -INF , !P4 ;  /* 0xff8000003a6c7808 */ /* 0x000fe20006000000 */
[----:B------:R-:W-:Y:S01]  /*4730*/  UISETP.NE.AND UP4, UPT, UR27, URZ, UPT ;  /* 0x0000003f1b00728c */ /* 0x000fe2000bf85270 */
[----:B------:R-:W-:Y:S01]  /*4740*/  PLOP3.LUT P4, PT, PT, PT, UP5, 0x40, 0x0 ;  /* 0x000000000000781c */ /* 0x000fe20003f8e858 */
[----:B------:R-:W-:Y:S01]  /*4750*/  UISETP.NE.AND UP5, UPT, UR26, URZ, UPT ;  /* 0x0000003f1a00728c */ /* 0x000fe2000bfa5270 */
[----:B------:R-:W-:Y:S02]  /*4760*/  ISETP.LT.OR P1, PT, R7, 0x41, P1 ;  /* 0x000000410700780c */ /* 0x000fe40000f21670 */
[----:B------:R-:W-:-:S02]  /*4770*/  FSEL R191, R55, -INF , !P0 ;  /* 0xff80000037bf7808 */ /* 0x000fc40004000000 */
[----:B------:R-:W-:Y:S01]  /*4780*/  PLOP3.LUT P5, PT, PT, PT, UP6, 0x40, 0x0 ;  /* 0x000000000000781c */ /* 0x000fe20003fae868 */
[----:B------:R-:W-:Y:S01]  /*4790*/  UISETP.NE.AND UP6, UPT, UR25, URZ, UPT ;  /* 0x0000003f1900728c */ /* 0x000fe2000bfc5270 */
[C---:B------:R-:W-:Y:S02]  /*47a0*/  ISETP.GT.AND P2, PT, R6.reuse, 0x51, P2 ;  /* 0x000000510600780c */ /* 0x040fe40001744270 */
[----:B------:R-:W-:Y:S01]  /*47b0*/  PLOP3.LUT P0, PT, PT, PT, UP2, 0x40, 0x0 ;  /* 0x000000000000781c */ /* 0x000fe20003f0e828 */
[----:B------:R-:W-:Y:S01]  /*47c0*/  UISETP.NE.AND UP2, UPT, UR29, URZ, UPT ;  /* 0x0000003f1d00728c */ /* 0x000fe2000bf45270 */
[----:B------:R-:W-:Y:S01]  /*47d0*/  PLOP3.LUT P6, PT, PT, PT, UP1, 0x40, 0x0 ;  /* 0x000000000000781c */ /* 0x000fe20003fce818 */
[----:B------:R-:W-:Y:S01]  /*47e0*/  UISETP.NE.AND UP1, UPT, UR24, URZ, UPT ;  /* 0x0000003f1800728c */ /* 0x000fe2000bf25270 */
[----:B------:R-:W-:Y:S02]  /*47f0*/  ISETP.GT.AND P4, PT, R6, 0x50, P4 ;  /* 0x000000500600780c */ /* 0x000fe40002784270 */
[----:B------:R-:W-:-:S02]  /*4800*/  FSEL R163, R54, -INF , !P1 ;  /* 0xff80000036a37808 */ /* 0x000fc40004800000 */
[C---:B------:R-:W-:Y:S02]  /*4810*/  ISETP.GT.AND P5, PT, R6.reuse, 0x49, P5 ;  /* 0x000000490600780c */ /* 0x040fe40002fa4270 */
[C---:B------:R-:W-:Y:S02]  /*4820*/  ISETP.LT.OR P2, PT, R7.reuse, 0x52, P2 ;  /* 0x000000520700780c */ /* 0x040fe40001741670 */
[----:B------:R-:W-:Y:S01]  /*4830*/  PLOP3.LUT P1, PT, PT, PT, UP3, 0x40, 0x0 ;  /* 0x000000000000781c */ /* 0x000fe20003f2e838 */
[----:B------:R-:W-:Y:S01]  /*4840*/  UISETP.NE.AND UP3, UPT, UR28, URZ, UPT ;  /* 0x0000003f1c00728c */ /* 0x000fe2000bf65270 */
[C---:B------:R-:W-:Y:S02]  /*4850*/  ISETP.GT.AND P0, PT, R6.reuse, 0x59, P0 ;  /* 0x000000590600780c */ /* 0x040fe40000704270 */
[----:B------:R-:W-:Y:S02]  /*4860*/  ISETP.GT.AND P6, PT, R6, 0x48, P6 ;  /* 0x000000480600780c */ /* 0x000fe400037c4270 */
[----:B------:R-:W-:-:S02]  /*4870*/  ISETP.LT.OR P4, PT, R7, 0x51, P4 ;  /* 0x000000510700780c */ /* 0x000fc40002781670 */
[----:B------:R-:W-:Y:S02]  /*4880*/  ISETP.LT.OR P5, PT, R7, 0x4a, P5 ;  /* 0x0000004a0700780c */ /* 0x000fe40002fa1670 */
[----:B------:R-:W-:Y:S02]  /*4890*/  FSEL R199, R35, -INF , !P2 ;  /* 0xff80000023c77808 */ /* 0x000fe40005000000 */
[C---:B------:R-:W-:Y:S02]  /*48a0*/  ISETP.LT.OR P0, PT, R7.reuse, 0x5a, P0 ;  /* 0x0000005a0700780c */ /* 0x040fe40000701670 */
[----:B------:R-:W-:Y:S01]  /*48b0*/  PLOP3.LUT P2, PT, PT, PT, UP0, 0x40, 0x0 ;  /* 0x000000000000781c */ /* 0x000fe20003f4e808 */
[----:B------:R-:W-:Y:S01]  /*48c0*/  UISETP.NE.AND UP0, UPT, UR42, URZ, UPT ;  /* 0x0000003f2a00728c */ /* 0x000fe2000bf05270 */
[----:B------:R-:W-:Y:S02]  /*48d0*/  ISETP.LT.OR P6, PT, R7, 0x49, P6 ;  /* 0x000000490700780c */ /* 0x000fe400037c1670 */
[----:B------:R-:W-:-:S02]  /*48e0*/  FSEL R197, R34, -INF , !P4 ;  /* 0xff80000022c57808 */ /* 0x000fc40006000000 */
[----:B------:R-:W-:Y:S02]  /*48f0*/  FSEL R193, R51, -INF , !P5 ;  /* 0xff80000033c17808 */ /* 0x000fe40006800000 */
[----:B------:R-:W-:Y:S01]  /*4900*/  PLOP3.LUT P4, PT, PT, PT, UP3, 0x40, 0x0 ;  /* 0x000000000000781c */ /* 0x000fe20003f8e838 */
[----:B------:R-:W-:Y:S01]  /*4910*/  UISETP.NE.AND UP3, UPT, UR20, URZ, UPT ;  /* 0x0000003f1400728c */ /* 0x000fe2000bf65270 */
[----:B------:R-:W-:Y:S02]  /*4920*/  FSEL R206, R31, -INF , !P0 ;  /* 0xff8000001fce7808 */ /* 0x000fe40004000000 */
[----:B------:R-:W-:Y:S01]  /*4930*/  PLOP3.LUT P5, PT, PT, PT, UP2, 0x40, 0x0 ;  /* 0x000000000000781c */ /* 0x000fe20003fae828 */
[----:B------:R-:W-:Y:S01]  /*4940*/  UISETP.NE.AND UP2, UPT, UR21, URZ, UPT ;  /* 0x0000003f1500728c */ /* 0x000fe2000bf45270 */
[----:B------:R-:W-:Y:S02]  /*4950*/  ISETP.GT.AND P0, PT, R3, RZ, P2 ;  /* 0x000000ff0300720c */ /* 0x000fe40001704270 */
[----:B------:R-:W-:-:S02]  /*4960*/  FSEL R189, R50, -INF , !P6 ;  /* 0xff80000032bd7808 */ /* 0x000fc40007000000 */
[----:B------:R-:W-:Y:S01]  /*4970*/  PLOP3.LUT P6, PT, PT, PT, UP0, 0x40, 0x0 ;  /* 0x000000000000781c */ /* 0x000fe20003fce808 */
[----:B------:R-:W-:Y:S01]  /*4980*/  UISETP.NE.AND UP0, UPT, UR41, URZ, UPT ;  /* 0x0000003f2900728c */ /* 0x000fe2000bf05270 */
[----:B------:R-:W-:Y:S01]  /*4990*/  ISETP.GT.AND P4, PT, R3, 0x9, P4 ;  /* 0x000000090300780c */ /* 0x000fe20002784270 */
[----:B------:R-:W-:Y:S01]  /*49a0*/  UP2UR UR41, UPR, URZ, 0x4 ;  /* 0x000000043f297883 */ /* 0x000fe20008000000 */
[----:B------:R-:W-:Y:S01]  /*49b0*/  ISETP.GT.AND P1, PT, R6, 0x58, P1 ;  /* 0x000000580600780c */ /* 0x000fe20000f24270 */
[----:B------:R-:W-:Y:S01]  /*49c0*/  UISETP.NE.AND UP2, UPT, UR22, URZ, UPT ;  /* 0x0000003f1600728c */ /* 0x000fe2000bf45270 */
[C---:B------:R-:W-:Y:S01]  /*49d0*/  ISETP.LT.OR P0, PT, R5.reuse, 0x1, P0 ;  /* 0x000000010500780c */ /* 0x040fe20000701670 */
[----:B------:R-:W1:Y:S01]  /*49e0*/  SHFL.IDX PT, R6, R9, 0x3, 0x1c1f ;  /* 0x007c1f0009067f89 */ /* 0x000e6200000e0000 */
[----:B------:R-:W-:Y:S01]  /*49f0*/  PLOP3.LUT P2, PT, PT, PT, UP4, 0x40, 0x0 ;  /* 0x000000000000781c */ /* 0x000fe20003f4e848 */
[----:B------:R-:W-:Y:S01]  /*4a00*/  UISETP.NE.AND UP4, UPT, UR19, URZ, UPT ;  /* 0x0000003f1300728c */ /* 0x000fe2000bf85270 */
[----:B------:R-:W-:-:S02]  /*4a10*/  ISETP.LT.OR P4, PT, R5, 0xa, P4 ;  /* 0x0000000a0500780c */ /* 0x000fc40002781670 */
[----:B------:R-:W-:Y:S02]  /*4a20*/  ISETP.LT.OR P1, PT, R7, 0x59, P1 ;  /* 0x000000590700780c */ /* 0x000fe40000f21670 */
[----:B------:R-:W-:Y:S02]  /*4a30*/  FSEL R74, R156, -INF , !P0 ;  /* 0xff8000009c4a7808 */ /* 0x000fe40004000000 */
[----:B------:R-:W-:Y:S01]  /*4a40*/  PLOP3.LUT P0, PT, PT, PT, UP6, 0x40, 0x0 ;  /* 0x000000000000781c */ /* 0x000fe20003f0e868 */
[----:B------:R-:W-:Y:S01]  /*4a50*/  UISETP.NE.AND UP6, UPT, UR17, URZ, UPT ;  /* 0x0000003f1100728c */ /* 0x000fe2000bfc5270 */
[----:B------:R-:W-:Y:S02]  /*4a60*/  ISETP.GT.AND P2, PT, R3, 0x10, P2 ;  /* 0x000000100300780c */ /* 0x000fe40001744270 */
[----:B------:R-:W-:Y:S02]  /*4a70*/  FSEL R116, R133, -INF , !P4 ;  /* 0xff80000085747808 */ /* 0x000fe40006000000 */
[----:B------:R-:W-:-:S02]  /*4a80*/  FSEL R203, R30, -INF , !P1 ;  /* 0xff8000001ecb7808 */ /* 0x000fc40004800000 */
[----:B------:R-:W-:Y:S01]  /*4a90*/  PLOP3.LUT P4, PT, PT, PT, UP2, 0x40, 0x0 ;  /* 0x000000000000781c */ /* 0x000fe20003f8e828 */
[----:B------:R-:W-:Y:S01]  /*4aa0*/  UISETP.NE.AND UP2, UPT, UR41, URZ, UPT ;  /* 0x0000003f2900728c */ /* 0x000fe2000bf45270 */
[----:B------:R-:W-:Y:S02]  /*4ab0*/  ISETP.GT.AND P6, PT, R3, 0x1, P6 ;  /* 0x000000010300780c */ /* 0x000fe400037c4270 */
[----:B------:R-:W-:Y:S01]  /*4ac0*/  PLOP3.LUT P1, PT, PT, PT, UP5, 0x40, 0x0 ;  /* 0x000000000000781c */ /* 0x000fe20003f2e858 */
[----:B------:R-:W-:Y:S01]  /*4ad0*/  UISETP.NE.AND UP5, UPT, UR18, URZ, UPT ;  /* 0x0000003f1200728c */ /* 0x000fe2000bfa5270 */
[----:B------:R-:W-:Y:S02]  /*4ae0*/  ISETP.LT.OR P2, PT, R5, 0x11, P2 ;  /* 0x000000110500780c */ /* 0x000fe40001741670 */
[C---:B------:R-:W-:Y:S02]  /*4af0*/  ISETP.GT.AND P0, PT, R3.reuse, 0x18, P0 ;  /* 0x000000180300780c */ /* 0x040fe40000704270 */
[----:B------:R-:W-:-:S02]  /*4b00*/  ISETP.GT.AND P5, PT, R3, 0x8, P5 ;  /* 0x000000080300780c */ /* 0x000fc40002fa4270 */
[----:B------:R-:W-:Y:S02]  /*4b10*/  ISETP.LT.OR P6, PT, R5, 0x2, P6 ;  /* 0x000000020500780c */ /* 0x000fe400037c1670 */
[----:B------:R-:W-:Y:S02]  /*4b20*/  ISETP.GT.AND P1, PT, R3, 0x11, P1 ;  /* 0x000000110300780c */ /* 0x000fe40000f24270 */
[----:B------:R-:W-:Y:S02]  /*4b30*/  FSEL R121, R148, -INF , !P2 ;  /* 0xff80000094797808 */ /* 0x000fe40005000000 */
[C---:B------:R-:W-:Y:S02]  /*4b40*/  ISETP.LT.OR P0, PT, R5.reuse, 0x19, P0 ;  /* 0x000000190500780c */ /* 0x040fe40000701670 */
[----:B------:R-:W-:Y:S01]  /*4b50*/  PLOP3.LUT P2, PT, PT, PT, UP2, 0x40, 0x0 ;  /* 0x000000000000781c */ /* 0x000fe20003f4e828 */
[----:B------:R-:W-:Y:S01]  /*4b60*/  UISETP.NE.AND UP2, UPT, UR40, URZ, UPT ;  /* 0x0000003f2800728c */ /* 0x000fe2000bf45270 */
[----:B------:R-:W-:-:S02]  /*4b70*/  ISETP.LT.OR P5, PT, R5, 0x9, P5 ;  /* 0x000000090500780c */ /* 0x000fc40002fa1670 */
[----:B------:R-:W-:Y:S02]  /*4b80*/  ISETP.GT.AND P4, PT, R3, 0x21, P4 ;  /* 0x000000210300780c */ /* 0x000fe40002784270 */
[----:B------:R-:W-:Y:S02]  /*4b90*/  FSEL R109, R157, -INF , !P6 ;  /* 0xff8000009d6d7808 */ /* 0x000fe40007000000 */
[----:B------:R-:W-:Y:S02]  /*4ba0*/  ISETP.LT.OR P1, PT, R5, 0x12, P1 ;  /* 0x000000120500780c */ /* 0x000fe40000f21670 */
[----:B------:R-:W-:Y:S01]  /*4bb0*/  PLOP3.LUT P6, PT, PT, PT, UP1, 0x40, 0x0 ;  /* 0x000000000000781c */ /* 0x000fe20003fce818 */
[----:B------:R-:W-:Y:S01]  /*4bc0*/  UISETP.NE.AND UP1, UPT, UR16, URZ, UPT ;  /* 0x0000003f1000728c */ /* 0x000fe2000bf25270 */
[----:B------:R-:W-:Y:S02]  /*4bd0*/  FSEL R124, R84, -INF , !P0 ;  /* 0xff800000547c7808 */ /* 0x000fe40004000000 */
[----:B------:R-:W-:Y:S01]  /*4be0*/  PLOP3.LUT P0, PT, PT, PT, UP4, 0x40, 0x0 ;  /* 0x000000000000781c */ /* 0x000fe20003f0e848 */
[----:B------:R-:W-:Y:S01]  /*4bf0*/  UISETP.NE.AND UP4, UPT, UR38, URZ, UPT ;  /* 0x0000003f2600728c */ /* 0x000fe2000bf85270 */
[----:B------:R-:W-:-:S02]  /*4c00*/  ISETP.GT.AND P2, PT, R3, 0x28, P2 ;  /* 0x000000280300780c */ /* 0x000fc40001744270 */
[----:B------:R-:W-:Y:S02]  /*4c10*/  FSEL R112, R132, -INF , !P5 ;  /* 0xff80000084707808 */ /* 0x000fe40006800000 */
[----:B------:R-:W-:Y:S02]  /*4c20*/  ISETP.LT.OR P4, PT, R5, 0x22, P4 ;  /* 0x000000220500780c */ /* 0x000fe40002781670 */
[----:B------:R-:W-:Y:S01]  /*4c30*/  PLOP3.LUT P5, PT, PT, PT, UP0, 0x40, 0x0 ;  /* 0x000000000000781c */ /* 0x000fe20003fae808 */
[----:B------:R-:W-:Y:S01]  /*4c40*/  UISETP.NE.AND UP0, UPT, UR15, URZ, UPT ;  /* 0x0000003f0f00728c */ /* 0x000fe2000bf05270 */
[----:B------:R-:W-:Y:S02]  /*4c50*/  FSEL R122, R149, -INF , !P1 ;  /* 0xff800000957a7808 */ /* 0x000fe40004800000 */
[----:B------:R-:W-:Y:S01]  /*4c60*/  PLOP3.LUT P1, PT, PT, PT, UP3, 0x40, 0x0 ;  /* 0x000000000000781c */ /* 0x000fe20003f2e838 */
[----:B------:R-:W-:Y:S01]  /*4c70*/  UISETP.NE.AND UP3, UPT, UR39, URZ, UPT ;  /* 0x0000003f2700728c */ /* 0x000fe2000bf65270 */
[----:B------:R-:W-:-:S02]  /*4c80*/  ISETP.LT.OR P2, PT, R5, 0x29, P2 ;  /* 0x000000290500780c */ /* 0x000fc40001741670 */
[----:B------:R-:W-:Y:S02]  /*4c90*/  ISETP.GT.AND P0, PT, R3, 0x30, P0 ;  /* 0x000000300300780c */ /* 0x000fe40000704270 */
[----:B------:R-:W-:Y:S02]  /*4ca0*/  FSEL R160, R145, -INF , !P4 ;  /* 0xff80000091a07808 */ /* 0x000fe40006000000 */
[C---:B------:R-:W-:Y:S02]  /*4cb0*/  ISETP.GT.AND P5, PT, R3.reuse, 0x20, P5 ;  /* 0x000000200300780c */ /* 0x040fe40002fa4270 */
[----:B------:R-:W-:Y:S01]  /*4cc0*/  PLOP3.LUT P4, PT, PT, PT, UP1, 0x40, 0x0 ;  /* 0x000000000000781c */ /* 0x000fe20003f8e818 */
[----:B------:R-:W-:Y:S01]  /*4cd0*/  UISETP.NE.AND UP1, UPT, UR35, URZ, UPT ;  /* 0x0000003f2300728c */ /* 0x000fe2000bf25270 */
[C---:B------:R-:W-:Y:S02]  /*4ce0*/  ISETP.GT.AND P6, PT, R3.reuse, 0x19, P6 ;  /* 0x000000190300780c */ /* 0x040fe400037c4270 */
[----:B------:R-:W-:-:S02]  /*4cf0*/  ISETP.GT.AND P1, PT, R3, 0x29, P1 ;  /* 0x000000290300780c */ /* 0x000fc40000f24270 */
[----:B------:R-:W-:Y:S02]  /*4d00*/  FSEL R145, R76, -INF , !P2 ;  /* 0xff8000004c917808 */ /* 0x000fe40005000000 */
[C---:B------:R-:W-:Y:S02]  /*4d10*/  ISETP.LT.OR P0, PT, R5.reuse, 0x31, P0 ;  /* 0x000000310500780c */ /* 0x040fe40000701670 */
[----:B------:R-:W-:Y:S01]  /*4d20*/  PLOP3.LUT P2, PT, PT, PT, UP0, 0x40, 0x0 ;  /* 0x000000000000781c */ /* 0x000fe20003f4e808 */
[----:B------:R-:W-:Y:S01]  /*4d30*/  UISETP.NE.AND UP0, UPT, UR34, URZ, UPT ;  /* 0x0000003f2200728c */ /* 0x000fe2000bf05270 */
[C---:B------:R-:W-:Y:S02]  /*4d40*/  ISETP.LT.OR P5, PT, R5.reuse, 0x21, P5 ;  /* 0x000000210500780c */ /* 0x040fe40002fa1670 */
[C---:B------:R-:W-:Y:S02]  /*4d50*/  ISETP.LT.OR P6, PT, R5.reuse, 0x1a, P6 ;  /* 0x0000001a0500780c */ /* 0x040fe400037c1670 */
[----:B------:R-:W-:-:S02]  /*4d60*/  ISETP.LT.OR P1, PT, R5, 0x2a, P1 ;  /* 0x0000002a0500780c */ /* 0x000fc40000f21670 */
[----:B------:R-:W-:Y:S02]  /*4d70*/  FSEL R198, R136, -INF , !P0 ;  /* 0xff80000088c67808 */ /* 0x000fe40004000000 */
[----:B------:R-:W-:Y:S01]  /*4d80*/  PLOP3.LUT P0, PT, PT, PT, UP1, 0x40, 0x0 ;  /* 0x000000000000781c */ /* 0x000fe20003f0e818 */
[----:B------:R-:W-:Y:S01]  /*4d90*/  UISETP.NE.AND UP1, UPT, UR32, URZ, UPT ;  /* 0x0000003f2000728c */ /* 0x000fe2000bf25270 */
[----:B------:R-:W-:Y:S02]  /*4da0*/  FSEL R161, R144, -INF , !P5 ;  /* 0xff80000090a17808 */ /* 0x000fe40006800000 */
[----:B------:R-:W-:Y:S02]  /*4db0*/  FSEL R126, R85, -INF , !P6 ;  /* 0xff800000557e7808 */ /* 0x000fe40007000000 */
[----:B------:R-:W-:Y:S02]  /*4dc0*/  FSEL R144, R77, -INF , !P1 ;  /* 0xff8000004d907808 */ /* 0x000fe40004800000 */
[----:B------:R-:W-:Y:S01]  /*4dd0*/  PLOP3.LUT P6, PT, PT, PT, UP5, 0x40, 0x0 ;  /* 0x000000000000781c */ /* 0x000fe20003fce858 */
[----:B------:R-:W-:Y:S01]  /*4de0*/  UISETP.NE.AND UP5, UPT, UR37, URZ, UPT ;  /* 0x0000003f2500728c */ /* 0x000fe2000bfa5270 */
[----:B------:R-:W-:Y:S01]  /*4df0*/  PLOP3.LUT P5, PT, PT, PT, UP6, 0x40, 0x0 ;  /* 0x000000000000781c */ /* 0x000fe20003fae868 */
[----:B------:R-:W-:Y:S01]  /*4e00*/  UISETP.NE.AND UP6, UPT, UR36, URZ, UPT ;  /* 0x0000003f2400728c */ /* 0x000fe2000bfc5270 */
[----:B------:R-:W-:Y:S01]  /*4e10*/  PLOP3.LUT P1, PT, PT, PT, UP0, 0x40, 0x0 ;  /* 0x000000000000781c */ /* 0x000fe20003f2e808 */
[----:B------:R-:W-:Y:S01]  /*4e20*/  UISETP.NE.AND UP0, UPT, UR33, URZ, UPT ;  /* 0x0000003f2100728c */ /* 0x000fe2000bf05270 */
[----:B------:R-:W-:-:S02]  /*4e30*/  ISETP.GT.AND P0, PT, R3, 0x48, P0 ;  /* 0x000000480300780c */ /* 0x000fc40000704270 */
[C---:B------:R-:W-:Y:S02]  /*4e40*/  ISETP.GT.AND P6, PT, R3.reuse, 0x31, P6 ;  /* 0x000000310300780c */ /* 0x040fe400037c4270 */
[C---:B------:R-:W-:Y:S02]  /*4e50*/  ISETP.GT.AND P5, PT, R3.reuse, 0x38, P5 ;  /* 0x000000380300780c */ /* 0x040fe40002fa4270 */
[C---:B------:R-:W-:Y:S02]  /*4e60*/  ISETP.GT.AND P4, PT, R3.reuse, 0x39, P4 ;  /* 0x000000390300780c */ /* 0x040fe40002784270 */
[C---:B------:R-:W-:Y:S02]  /*4e70*/  ISETP.GT.AND P2, PT, R3.reuse, 0x40, P2 ;  /* 0x000000400300780c */ /* 0x040fe40001744270 */
[----:B------:R-:W-:Y:S02]  /*4e80*/  ISETP.GT.AND P1, PT, R3, 0x41, P1 ;  /* 0x000000410300780c */ /* 0x000fe40000f24270 */
[----:B------:R-:W-:-:S02]  /*4e90*/  ISETP.LT.OR P0, PT, R5, 0x49, P0 ;  /* 0x000000490500780c */ /* 0x000fc40000701670 */
[C---:B------:R-:W-:Y:S02]  /*4ea0*/  ISETP.LT.OR P6, PT, R5.reuse, 0x32, P6 ;  /* 0x000000320500780c */ /* 0x040fe400037c1670 */
[C---:B------:R-:W-:Y:S02]  /*4eb0*/  ISETP.LT.OR P5, PT, R5.reuse, 0x39, P5 ;  /* 0x000000390500780c */ /* 0x040fe40002fa1670 */
[C---:B------:R-:W-:Y:S02]  /*4ec0*/  ISETP.LT.OR P4, PT, R5.reuse, 0x3a, P4 ;  /* 0x0000003a0500780c */ /* 0x040fe40002781670 */
[C---:B------:R-:W-:Y:S02]  /*4ed0*/  ISETP.LT.OR P2, PT, R5.reuse, 0x41, P2 ;  /* 0x000000410500780c */ /* 0x040fe40001741670 */
[----:B------:R-:W-:Y:S02]  /*4ee0*/  ISETP.LT.OR P1, PT, R5, 0x42, P1 ;  /* 0x000000420500780c */ /* 0x000fe40000f21670 */
[----:B------:R-:W-:-:S02]  /*4ef0*/  FSEL R210, R176, -INF , !P0 ;  /* 0xff800000b0d27808 */ /* 0x000fc40004000000 */
[----:B------:R-:W-:Y:S02]  /*4f00*/  PLOP3.LUT P0, PT, PT, PT, UP0, 0x40, 0x0 ;  /* 0x000000000000781c */ /* 0x000fe40003f0e808 */
[----:B------:R-:W-:Y:S02]  /*4f10*/  FSEL R202, R137, -INF , !P6 ;  /* 0xff80000089ca7808 */ /* 0x000fe40007000000 */
[----:B------:R-:W-:Y:S02]  /*4f20*/  FSEL R205, R140, -INF , !P5 ;  /* 0xff8000008ccd7808 */ /* 0x000fe40006800000 */
[----:B------:R-:W-:Y:S02]  /*4f30*/  FSEL R208, R141, -INF , !P4 ;  /* 0xff8000008dd07808 */ /* 0x000fe40006000000 */
[----:B------:R-:W-:Y:S02]  /*4f40*/  FSEL R230, R104, -INF , !P2 ;  /* 0xff80000068e67808 */ /* 0x000fe40005000000 */
[----:B------:R-:W-:-:S02]  /*4f50*/  FSEL R232, R105, -INF , !P1 ;  /* 0xff80000069e87808 */ /* 0x000fc40004800000 */
[----:B------:R-:W-:Y:S02]  /*4f60*/  PLOP3.LUT P6, PT, PT, PT, UP6, 0x40, 0x0 ;  /* 0x000000000000781c */ /* 0x000fe40003fce868 */
[----:B------:R-:W-:Y:S02]  /*4f70*/  PLOP3.LUT P5, PT, PT, PT, UP5, 0x40, 0x0 ;  /* 0x000000000000781c */ /* 0x000fe40003fae858 */
[----:B------:R-:W-:Y:S02]  /*4f80*/  PLOP3.LUT P4, PT, PT, PT, UP4, 0x40, 0x0 ;  /* 0x000000000000781c */ /* 0x000fe40003f8e848 */
[----:B------:R-:W-:Y:S02]  /*4f90*/  PLOP3.LUT P2, PT, PT, PT, UP3, 0x40, 0x0 ;  /* 0x000000000000781c */ /* 0x000fe40003f4e838 */
[----:B------:R-:W-:Y:S02]  /*4fa0*/  PLOP3.LUT P1, PT, PT, PT, UP2, 0x40, 0x0 ;  /* 0x000000000000781c */ /* 0x000fe40003f2e828 */
[----:B------:R-:W-:-:S02]  /*4fb0*/  ISETP.GT.AND P6, PT, R3, 0x49, P6 ;  /* 0x000000490300780c */ /* 0x000fc400037c4270 */
[C---:B------:R-:W-:Y:S02]  /*4fc0*/  ISETP.GT.AND P5, PT, R3.reuse, 0x50, P5 ;  /* 0x000000500300780c */ /* 0x040fe40002fa4270 */
[C---:B------:R-:W-:Y:S02]  /*4fd0*/  ISETP.GT.AND P4, PT, R3.reuse, 0x51, P4 ;  /* 0x000000510300780c */ /* 0x040fe40002784270 */
[C---:B------:R-:W-:Y:S02]  /*4fe0*/  ISETP.GT.AND P2, PT, R3.reuse, 0x58, P2 ;  /* 0x000000580300780c */ /* 0x040fe40001744270 */
[----:B------:R-:W-:Y:S01]  /*4ff0*/  ISETP.GT.AND P1, PT, R3, 0x59, P1 ;  /* 0x000000590300780c */ /* 0x000fe20000f24270 */
[----:B-1----:R-:W-:Y:S01]  /*5000*/  IMAD.IADD R3, R10, 0x1, R6 ;  /* 0x000000010a037824 */ /* 0x002fe200078e0206 */
[C---:B------:R-:W-:Y:S02]  /*5010*/  ISETP.LT.OR P6, PT, R5.reuse, 0x4a, P6 ;  /* 0x0000004a0500780c */ /* 0x040fe400037c1670 */
[----:B------:R-:W-:-:S02]  /*5020*/  ISETP.LT.OR P5, PT, R5, 0x51, P5 ;  /* 0x000000510500780c */ /* 0x000fc40002fa1670 */
[C---:B------:R-:W-:Y:S02]  /*5030*/  ISETP.LT.OR P4, PT, R5.reuse, 0x52, P4 ;  /* 0x000000520500780c */ /* 0x040fe40002781670 */
[C---:B------:R-:W-:Y:S02]  /*5040*/  ISETP.LT.OR P2, PT, R5.reuse, 0x59, P2 ;  /* 0x000000590500780c */ /* 0x040fe40001741670 */
[----:B------:R-:W-:Y:S02]  /*5050*/  ISETP.LT.OR P1, PT, R5, 0x5a, P1 ;  /* 0x0000005a0500780c */ /* 0x000fe40000f21670 */
[----:B------:R-:W-:Y:S01]  /*5060*/  IMNMX R5, R3, R11, PT ;  /* 0x0000000b03057217 */ /* 0x000fe20003800200 */
[----:B------:R-:W-:Y:S01]  /*5070*/  IMAD.IADD R3, R12, 0x1, R6 ;  /* 0x000000010c037824 */ /* 0x000fe200078e0206 */
[----:B------:R-:W-:Y:S02]  /*5080*/  FSEL R209, R177, -INF , !P6 ;  /* 0xff800000b1d17808 */ /* 0x000fe40007000000 */
[----:B------:R-:W-:-:S02]  /*5090*/  FSEL R211, R164, -INF , !P5 ;  /* 0xff800000a4d37808 */ /* 0x000fc40006800000 */
        /* <DEDUP_REMOVED lines=16> */
.L_x_991:
[----:B------:R-:W-:-:S04]  /*51a0*/  MOV R7, c[0x0][0x32c] ;  /* 0x0000cb0000077a02 */ /* 0x000fc80000000f00 */
[----:B------:R-:W-:-:S13]  /*51b0*/  ISETP.NE.AND P0, PT, R7, 0x1, PT ;  /* 0x000000010700780c */ /* 0x000fda0003f05270 */
[----:B------:R-:W-:-:S05]  /*51c0*/  @P0 IMAD.HI.U32 R7, R6, c[0x0][0x330], RZ ;  /* 0x0000cc0006070a27 */ /* 0x000fca00078e00ff */
[----:B------:R-:W-:Y:S02]  /*51d0*/  @P0 SHF.R.U32.HI R6, RZ, c[0x0][0x334], R7 ;  /* 0x0000cd00ff060a19 */ /* 0x000fe40000011607 */
.L_x_992:
[----:B------:R-:W-:Y:S05]  /*51e0*/  BSYNC B0 ;  /* 0x0000000000007941 */ /* 0x000fea0003800000 */
.L_x_990:
[----:B------:R-:W-:-:S05]  /*51f0*/  IMAD R6, R6, c[0x0][0x32c], R13 ;  /* 0x0000cb0006067a24 */ /* 0x000fca00078e020d */
[----:B------:R-:W-:Y:S02]  /*5200*/  IADD3 R7, R6, c[0x0][0x32c], RZ ;  /* 0x0000cb0006077a10 */ /* 0x000fe40007ffe0ff */
[----:B------:R-:W-:Y:S02]  /*5210*/  IMNMX R3, R3, R6, !PT ;  /* 0x0000000603037217 */ /* 0x000fe40007800200 */
[----:B------:R-:W-:Y:S02]  /*5220*/  IMNMX R5, R5, R7, PT ;  /* 0x0000000705057217 */ /* 0x000fe40003800200 */
.L_x_989:
[----:B------:R-:W-:Y:S01]  /*5230*/  FMNMX.FTZ R7, R17, R18, !PT ;  /* 0x0000001211077209 */ /* 0x000fe20007810000 */
        /* <DEDUP_REMOVED lines=34> */
[--C-:B------:R-:W-:Y:S01]  /*5460*/  IMAD R214, R4, 0x2, R213.reuse ;  /* 0x0000000204d67824 */ /* 0x100fe200078e02d5 */
[----:B------:R-:W-:Y:S01]  /*5470*/  FMNMX.FTZ R130, R41, R130, !PT ;  /* 0x0000008229827209 */ /* 0x000fe20007810000 */
[----:B------:R-:W-:Y:S01]  /*5480*/  IMAD R216, R2, 0x2, R213 ;  /* 0x0000000202d87824 */ /* 0x000fe200078e02d5 */
        /* <DEDUP_REMOVED lines=43> */
[----:B------:R-:W-:Y:S02]  /*5740*/  ISETP.LT.OR P6, PT, R5, 0x1, P6 ;  /* 0x000000010500780c */ /* 0x000fe400037c1670 */
[----:B------:R-:W-:Y:S01]  /*5750*/  PLOP3.LUT P2, PT, PT, PT, UP0, 0x40, 0x0 ;  /* 0x000000000000781c */ /* 0x000fe20003f4e808 */
[----:B------:R-:W-:Y:S01]  /*5760*/  UISETP.NE.AND UP0, UPT, UR23, URZ, UPT ;  /* 0x0000003f1700728c */ /* 0x000fe2000bf05270 */
[----:B------:R-:W-:-:S02]  /*5770*/  FSEL R114, R158, -INF , !P6 ;  /* 0xff8000009e727808 */ /* 0x000fc40007000000 */
[----:B------:R-:W-:Y:S01]  /*5780*/  PLOP3.LUT P6, PT, PT, PT, UP2, 0x40, 0x0 ;  /* 0x000000000000781c */ /* 0x000fe20003fce828 */
[----:B------:R-:W-:Y:S01]  /*5790*/  UISETP.NE.AND UP2, UPT, UR21, URZ, UPT ;  /* 0x0000003f1500728c */ /* 0x000fe2000bf45270 */
[----:B------:R-:W-:Y:S02]  /*57a0*/  ISETP.LT.OR P4, PT, R5, 0x9, P4 ;  /* 0x000000090500780c */ /* 0x000fe40002781670 */
[----:B------:R-:W-:Y:S02]  /*57b0*/  ISETP.GT.AND P6, PT, R3, 0x18, P6 ;  /* 0x000000180300780c */ /* 0x000fe400037c4270 */
[----:B------:R-:W-:Y:S02]  /*57c0*/  FSEL R117, R134, -INF , !P4 ;  /* 0xff80000086757808 */ /* 0x000fe40006000000 */
[----:B------:R-:W-:Y:S01]  /*57d0*/  PLOP3.LUT P4, PT, PT, PT, UP0, 0x40, 0x0 ;  /* 0x000000000000781c */ /* 0x000fe20003f8e808 */
[----:B------:R-:W-:Y:S01]  /*57e0*/  UISETP.NE.AND UP0, UPT, UR19, URZ, UPT ;  /* 0x0000003f1300728c */ /* 0x000fe2000bf05270 */
[----:B------:R-:W-:-:S02]  /*57f0*/  ISETP.LT.OR P6, PT, R5, 0x19, P6 ;  /* 0x000000190500780c */ /* 0x000fc400037c1670 */
[----:B-1----:R-:W-:Y:S02]  /*5800*/  FMNMX.FTZ R130, R130, R6, !PT ;  /* 0x0000000682827209 */ /* 0x002fe40007810000 */
[----:B------:R-:W-:Y:S02]  /*5810*/  FSEL R125, R86, -INF , !P6 ;  /* 0xff800000567d7808 */ /* 0x000fe40007000000 */
[----:B--2---:R-:W-:Y:S01]  /*5820*/  FMNMX.FTZ R129, R129, R7, !PT ;  /* 0x0000000781817209 */ /* 0x004fe20007810000 */
[----:B------:R-:W1:Y:S01]  /*5830*/  SHFL.BFLY PT, R6, R130, 0x1, 0x1f ;  /* 0x0c201f0082067f89 */ /* 0x000e6200000e0000 */
[----:B------:R-:W-:Y:S01]  /*5840*/  PLOP3.LUT P6, PT, PT, PT, UP0, 0x40, 0x0 ;  /* 0x000000000000781c */ /* 0x000fe20003fce808 */
[----:B------:R-:W-:Y:S01]  /*5850*/  UISETP.NE.AND UP0, UPT, UR14, URZ, UPT ;  /* 0x0000003f0e00728c */ /* 0x000fe2000bf05270 */
[C---:B------:R-:W-:Y:S01]  /*5860*/  ISETP.GT.AND P2, PT, R3.reuse, 0x9, P2 ;  /* 0x000000090300780c */ /* 0x040fe20001744270 */
[----:B------:R-:W2:Y:S01]  /*5870*/  SHFL.BFLY PT, R7, R129, 0x1, 0x1f ;  /* 0x0c201f0081077f89 */ /* 0x000ea200000e0000 */
[----:B------:R-:W-:-:S02]  /*5880*/  ISETP.GT.AND P6, PT, R3, 0x30, P6 ;  /* 0x000000300300780c */ /* 0x000fc400037c4270 */
[----:B------:R-:W-:Y:S01]  /*5890*/  PLOP3.LUT P0, PT, PT, PT, UP3, 0x40, 0x0 ;  /* 0x000000000000781c */ /* 0x000fe20003f0e838 */
[----:B------:R-:W-:Y:S01]  /*58a0*/  UISETP.NE.AND UP3, UPT, UR22, URZ, UPT ;  /* 0x0000003f1600728c */ /* 0x000fe2000bf65270 */
[C---:B------:R-:W-:Y:S02]  /*58b0*/  ISETP.LT.OR P6, PT, R5.reuse, 0x31, P6 ;  /* 0x000000310500780c */ /* 0x040fe400037c1670 */
[----:B------:R-:W-:Y:S02]  /*58c0*/  ISETP.LT.OR P2, PT, R5, 0xa, P2 ;  /* 0x0000000a0500780c */ /* 0x000fe40001741670 */
[----:B------:R-:W-:Y:S02]  /*58d0*/  FSEL R185, R138, -INF , !P6 ;  /* 0xff8000008ab97808 */ /* 0x000fe40007000000 */
[----:B------:R-:W-:Y:S02]  /*58e0*/  ISETP.GT.AND P4, PT, R3, 0x20, P4 ;  /* 0x000000200300780c */ /* 0x000fe40002784270 */
[----:B------:R-:W-:-:S02]  /*58f0*/  FSEL R118, R135, -INF , !P2 ;  /* 0xff80000087767808 */ /* 0x000fc40005000000 */
[----:B------:R-:W-:Y:S01]  /*5900*/  PLOP3.LUT P2, PT, PT, PT, UP3, 0x40, 0x0 ;  /* 0x000000000000781c */ /* 0x000fe20003f4e838 */
[----:B------:R-:W-:Y:S01]  /*5910*/  UISETP.NE.AND UP3, UPT, UR17, URZ, UPT ;  /* 0x0000003f1100728c */ /* 0x000fe2000bf65270 */
[----:B------:R-:W-:Y:S01]  /*5920*/  ISETP.LT.OR P4, PT, R5, 0x21, P4 ;  /* 0x000000210500780c */ /* 0x000fe20002781670 */
[----:B------:R-:W-:Y:S01]  /*5930*/  LDSM.16.MT88.4 R132, [R216+0x1900] ;  /* 0x00190000d884783b */ /* 0x000fe20000004200 */
[----:B------:R-:W-:Y:S01]  /*5940*/  PLOP3.LUT P5, PT, PT, PT, UP6, 0x40, 0x0 ;  /* 0x000000000000781c */ /* 0x000fe20003fae868 */
[----:B------:R-:W-:Y:S01]  /*5950*/  UISETP.NE.AND UP6, UPT, UR32, URZ, UPT ;  /* 0x0000003f2000728c */ /* 0x000fe2000bfc5270 */
[----:B-1----:R-:W-:Y:S02]  /*5960*/  FMNMX.FTZ R130, R130, R6, !PT ;  /* 0x0000000682827209 */ /* 0x002fe40007810000 */
[----:B------:R-:W-:Y:S02]  /*5970*/  FSEL R146, R146, -INF , !P4 ;  /* 0xff80000092927808 */ /* 0x000fe40006000000 */
[----:B--2---:R-:W-:Y:S01]  /*5980*/  FMNMX.FTZ R129, R129, R7, !PT ;  /* 0x0000000781817209 */ /* 0x004fe20007810000 */
[C---:B------:R-:W-:Y:S01]  /*5990*/  FMUL.FTZ R7, R130.reuse, c[0x0][0x2d0] ;  /* 0x0000b40082077a20 */ /* 0x040fe20000410000 */
[----:B------:R-:W-:-:S02]  /*59a0*/  FSETP.NEU.FTZ.AND P6, PT, R130, -INF , PT ;  /* 0xff8000008200780b */ /* 0x000fc40003fdd000 */
[----:B------:R-:W-:Y:S01]  /*59b0*/  PLOP3.LUT P4, PT, PT, PT, UP3, 0x40, 0x0 ;  /* 0x000000000000781c */ /* 0x000fe20003f8e838 */
[----:B------:R-:W-:Y:S01]  /*59c0*/  FMUL.FTZ R6, R129, c[0x0][0x2d0] ;  /* 0x0000b40081067a20 */ /* 0x000fe20000410000 */
[----:B------:R-:W-:Y:S01]  /*59d0*/  FSEL R7, R7, RZ, P6 ;  /* 0x000000ff07077208 */ /* 0x000fe20003000000 */
[----:B------:R-:W-:Y:S01]  /*59e0*/  UISETP.NE.AND UP3, UPT, UR24, URZ, UPT ;  /* 0x0000003f1800728c */ /* 0x000fe2000bf65270 */
[----:B------:R-:W-:Y:S02]  /*59f0*/  FSETP.NEU.FTZ.AND P6, PT, R129, -INF , PT ;  /* 0xff8000008100780b */ /* 0x000fe40003fdd000 */
[----:B------:R-:W-:Y:S01]  /*5a00*/  PLOP3.LUT P1, PT, PT, PT, UP1, 0x40, 0x0 ;  /* 0x000000000000781c */ /* 0x000fe20003f2e818 */
[----:B------:R-:W-:Y:S01]  /*5a10*/  UISETP.NE.AND UP1, UPT, UR20, URZ, UPT ;  /* 0x0000003f1400728c */ /* 0x000fe2000bf25270 */
[----:B------:R-:W-:Y:S01]  /*5a20*/  FSEL R6, R6, RZ, P6 ;  /* 0x000000ff06067208 */ /* 0x000fe20003000000 */
[----:B------:R-:W-:Y:S01]  /*5a30*/  FFMA.FTZ R8, R17, c[0x0][0x2d0], -R7 ;  /* 0x0000b40011087a23 */ /* 0x000fe20000010807 */
[----:B------:R-:W-:-:S02]  /*5a40*/  ISETP.GT.AND P4, PT, R3, 0x38, P4 ;  /* 0x000000380300780c */ /* 0x000fc40002784270 */
[C---:B------:R-:W-:Y:S01]  /*5a50*/  ISETP.GT.AND P5, PT, R3.reuse, 0x1, P5 ;  /* 0x000000010300780c */ /* 0x040fe20002fa4270 */
[----:B------:R-:W-:Y:S01]  /*5a60*/  FFMA.FTZ R0, R16, c[0x0][0x2d0], -R6 ;  /* 0x0000b40010007a23 */ /* 0x000fe20000010806 */
[C---:B------:R-:W-:Y:S01]  /*5a70*/  ISETP.GT.AND P1, PT, R3.reuse, 0x10, P1 ;  /* 0x000000100300780c */ /* 0x040fe20000f24270 */
[----:B------:R1:W-:Y:S01]  /*5a80*/  MUFU.EX2 R152, R8 ;  /* 0x0000000800987308 */ /* 0x0003e20000000800 */
[----:B------:R-:W-:Y:S02]  /*5a90*/  ISETP.GT.AND P0, PT, R3, 0x11, P0 ;  /* 0x000000110300780c */ /* 0x000fe40000704270 */
[C---:B------:R-:W-:Y:S02]  /*5aa0*/  ISETP.LT.OR P4, PT, R5.reuse, 0x39, P4 ;  /* 0x000000390500780c */ /* 0x040fe40002781670 */
[C---:B------:R-:W-:Y:S02]  /*5ab0*/  ISETP.LT.OR P5, PT, R5.reuse, 0x2, P5 ;  /* 0x000000020500780c */ /* 0x040fe40002fa1670 */
[C---:B------:R-:W-:Y:S01]  /*5ac0*/  ISETP.LT.OR P1, PT, R5.reuse, 0x11, P1 ;  /* 0x000000110500780c */ /* 0x040fe20000f21670 */
[----:B------:R2:W-:Y:S01]  /*5ad0*/  MUFU.EX2 R172, R0 ;  /* 0x0000000000ac7308 */ /* 0x0005e20000000800 */
[----:B------:R-:W-:-:S02]  /*5ae0*/  ISETP.LT.OR P0, PT, R5, 0x12, P0 ;  /* 0x000000120500780c */ /* 0x000fc40000701670 */
[----:B------:R-:W-:Y:S02]  /*5af0*/  FSEL R186, R142, -INF , !P4 ;  /* 0xff8000008eba7808 */ /* 0x000fe40006000000 */
[----:B------:R-:W-:Y:S02]  /*5b00*/  FSEL R115, R159, -INF , !P5 ;  /* 0xff8000009f737808 */ /* 0x000fe40006800000 */
[----:B------:R-:W-:Y:S01]  /*5b10*/  FSEL R120, R150, -INF , !P1 ;  /* 0xff80000096787808 */ /* 0x000fe20004800000 */
[----:B-1----:R-:W-:Y:S01]  /*5b20*/  FFMA.FTZ R8, R18, c[0x0][0x2d0], -R7 ;  /* 0x0000b40012087a23 */ /* 0x002fe20000010807 */
[----:B------:R-:W-:Y:S01]  /*5b30*/  FSEL R123, R151, -INF , !P0 ;  /* 0xff800000977b7808 */ /* 0x000fe20004000000 */
[----:B------:R-:W-:Y:S01]  /*5b40*/  LDSM.16.MT88.4 R156, [R213+0x1900] ;  /* 0x00190000d59c783b */ /* 0x000fe20000004200 */
[----:B------:R-:W-:Y:S01]  /*5b50*/  PLOP3.LUT P5, PT, PT, PT, UP4, 0x40, 0x0 ;  /* 0x000000000000781c */ /* 0x000fe20003fae848 */
[----:B------:R-:W-:Y:S01]  /*5b60*/  UISETP.NE.AND UP4, UPT, UR18, URZ, UPT ;  /* 0x0000003f1200728c */ /* 0x000fe2000bf85270 */
[----:B------:R-:W-:Y:S01]  /*5b70*/  PLOP3.LUT P1, PT, PT, PT, UP2, 0x40, 0x0 ;  /* 0x000000000000781c */ /* 0x000fe20003f2e828 */
[----:B------:R-:W-:Y:S01]  /*5b80*/  UISETP.NE.AND UP2, UPT, UR16, URZ, UPT ;  /* 0x0000003f1000728c */ /* 0x000fe2000bf45270 */
[----:B------:R-:W-:Y:S01]  /*5b90*/  PLOP3.LUT P0, PT, PT, PT, UP1, 0x40, 0x0 ;  /* 0x000000000000781c */ /* 0x000fe20003f0e818 */
[----:B--2---:R-:W-:Y:S01]  /*5ba0*/  FFMA.FTZ R0, R19, c[0x0][0x2d0], -R6 ;  /* 0x0000b40013007a23 */ /* 0x004fe20000010806 */
[----:B------:R-:W-:Y:S01]  /*5bb0*/  FMNMX.FTZ R2, R74, R109, !PT ;  /* 0x0000006d4a027209 */ /* 0x000fe20007810000 */
[----:B------:R-:W-:Y:S01]  /*5bc0*/  UISETP.NE.AND UP1, UPT, UR15, URZ, UPT ;  /* 0x0000003f0f00728c */ /* 0x000fe2000bf25270 */
[C---:B------:R-:W-:Y:S01]  /*5bd0*/  ISETP.GT.AND P5, PT, R3.reuse, 0x19, P5 ;  /* 0x000000190300780c */ /* 0x040fe20002fa4270 */
[----:B------:R1:W-:Y:S01]  /*5be0*/  MUFU.EX2 R149, R0 ;  /* 0x0000000000957308 */ /* 0x0003e20000000800 */
[C---:B------:R-:W-:Y:S01]  /*5bf0*/  ISETP.GT.AND P2, PT, R3.reuse, 0x21, P2 ;  /* 0x000000210300780c */ /* 0x040fe20001744270 */
[----:B------:R-:W-:Y:S01]  /*5c00*/  ULDC.64 UR14, c[0x0][0x2c8] ;  /* 0x0000b200000e7ab9 */ /* 0x000fe20000000a00 */
[C---:B------:R-:W-:Y:S01]  /*5c10*/  ISETP.GT.AND P1, PT, R3.reuse, 0x28, P1 ;  /* 0x000000280300780c */ /* 0x040fe20000f24270 */
[----:B------:R-:W-:Y:S01]  /*5c20*/  UIMAD.WIDE.U32 UR16, UR11, UR14, URZ ;  /* 0x0000000e0b1072a5 */ /* 0x000fe2000f8e003f */
[----:B------:R-:W-:-:S02]  /*5c30*/  ISETP.GT.AND P0, PT, R3, 0x29, P0 ;  /* 0x000000290300780c */ /* 0x000fc40000704270 */
[----:B------:R-:W-:Y:S01]  /*5c40*/  FMNMX.FTZ R2, R112, R2, !PT ;  /* 0x0000000270027209 */ /* 0x000fe20007810000 */
[----:B------:R2:W3:Y:S01]  /*5c50*/  MUFU.EX2 R169, R8 ;  /* 0x0000000800a97308 */ /* 0x0004e20000000800 */
[C---:B------:R-:W-:Y:S02]  /*5c60*/  ISETP.LT.OR P5, PT, R5.reuse, 0x1a, P5 ;  /* 0x0000001a0500780c */ /* 0x040fe40002fa1670 */
[C---:B------:R-:W-:Y:S02]  /*5c70*/  ISETP.LT.OR P2, PT, R5.reuse, 0x22, P2 ;  /* 0x000000220500780c */ /* 0x040fe40001741670 */
[C---:B------:R-:W-:Y:S02]  /*5c80*/  ISETP.LT.OR P1, PT, R5.reuse, 0x29, P1 ;  /* 0x000000290500780c */ /* 0x040fe40000f21670 */
[----:B------:R-:W-:Y:S01]  /*5c90*/  ISETP.LT.OR P0, PT, R5, 0x2a, P0 ;  /* 0x0000002a0500780c */ /* 0x000fe20000701670 */
[----:B-1----:R-:W-:Y:S01]  /*5ca0*/  FFMA.FTZ R0, R22, c[0x0][0x2d0], -R7 ;  /* 0x0000b40016007a23 */ /* 0x002fe20000010807 */
[----:B------:R-:W-:-:S02]  /*5cb0*/  FSEL R127, R87, -INF , !P5 ;  /* 0xff800000577f7808 */ /* 0x000fc40006800000 */
[----:B------:R-:W-:Y:S01]  /*5cc0*/  FSEL R147, R147, -INF , !P2 ;  /* 0xff80000093937808 */ /* 0x000fe20005000000 */
[----:B------:R1:W-:Y:S01]  /*5cd0*/  MUFU.EX2 R142, R0 ;  /* 0x00000000008e7308 */ /* 0x0003e20000000800 */
[----:B------:R-:W-:Y:S01]  /*5ce0*/  FSEL R131, R78, -INF , !P1 ;  /* 0xff8000004e837808 */ /* 0x000fe20004800000 */
[----:B------:R-:W-:Y:S01]  /*5cf0*/  LDSM.16.MT88.4 R84, [R214+0x900] ;  /* 0x00090000d654783b */ /* 0x000fe20000004200 */
[----:B------:R-:W-:Y:S01]  /*5d00*/  FSEL R140, R79, -INF , !P0 ;  /* 0xff8000004f8c7808 */ /* 0x000fe20004000000 */
[--C-:B--2---:R-:W-:Y:S01]  /*5d10*/  FFMA.FTZ R8, R20, c[0x0][0x2d0], -R7.reuse ;  /* 0x0000b40014087a23 */ /* 0x104fe20000010807 */
[----:B------:R-:W-:Y:S01]  /*5d20*/  PLOP3.LUT P5, PT, PT, PT, UP4, 0x40, 0x0 ;  /* 0x000000000000781c */ /* 0x000fe20003fae848 */
[----:B------:R-:W-:Y:S01]  /*5d30*/  UISETP.NE.AND UP4, UPT, UR29, URZ, UPT ;  /* 0x0000003f1d00728c */ /* 0x000fe2000bf85270 */
[----:B------:R-:W-:Y:S01]  /*5d40*/  PLOP3.LUT P2, PT, PT, PT, UP2, 0x40, 0x0 ;  /* 0x000000000000781c */ /* 0x000fe20003f4e828 */
[----:B------:R-:W-:Y:S01]  /*5d50*/  UISETP.NE.AND UP2, UPT, UR26, URZ, UPT ;  /* 0x0000003f1a00728c */ /* 0x000fe2000bf45270 */
[----:B------:R-:W-:Y:S01]  /*5d60*/  PLOP3.LUT P1, PT, PT, PT, UP1, 0x40, 0x0 ;  /* 0x000000000000781c */ /* 0x000fe20003f2e818 */
[----:B------:R-:W2:Y:S01]  /*5d70*/  LDSM.16.MT88.4 R76, [R213+0x100] ;  /* 0x00010000d54c783b */ /* 0x000ea20000004200 */
[----:B------:R-:W-:Y:S01]  /*5d80*/  PLOP3.LUT P0, PT, PT, PT, UP0, 0x40, 0x0 ;  /* 0x000000000000781c */ /* 0x000fe20003f0e808 */
[----:B------:R-:W-:Y:S01]  /*5d90*/  UISETP.NE.AND UP0, UPT, UR13, URZ, UPT ;  /* 0x0000003f0d00728c */ /* 0x000fe2000bf05270 */
[C---:B------:R-:W-:Y:S01]  /*5da0*/  ISETP.GT.AND P5, PT, R3.reuse, 0x31, P5 ;  /* 0x000000310300780c */ /* 0x040fe20002fa4270 */
[----:B------:R4:W-:Y:S01]  /*5db0*/  MUFU.EX2 R177, R8 ;  /* 0x0000000800b17308 */ /* 0x0009e20000000800 */
[----:B------:R-:W-:Y:S01]  /*5dc0*/  ISETP.GT.AND P2, PT, R3, 0x39, P2 ;  /* 0x000000390300780c */ /* 0x000fe20001744270 */
[----:B-1----:R-:W-:Y:S01]  /*5dd0*/  FFMA.FTZ R0, R23, c[0x0][0x2d0], -R7 ;  /* 0x0000b40017007a23 */ /* 0x002fe20000010807 */
[C---:B------:R-:W-:Y:S01]  /*5de0*/  ISETP.GT.AND P1, PT, R3.reuse, 0x40, P1 ;  /* 0x000000400300780c */ /* 0x040fe20000f24270 */
[----:B------:R-:W-:Y:S01]  /*5df0*/  UISETP.NE.AND UP1, UPT, UR25, URZ, UPT ;  /* 0x0000003f1900728c */ /* 0x000fe2000bf25270 */
[----:B------:R-:W-:-:S02]  /*5e00*/  ISETP.GT.AND P0, PT, R3, 0x41, P0 ;  /* 0x000000410300780c */ /* 0x000fc40000704270 */
[C---:B------:R-:W-:Y:S01]  /*5e10*/  ISETP.LT.OR P5, PT, R5.reuse, 0x32, P5 ;  /* 0x000000320500780c */ /* 0x040fe20002fa1670 */
[----:B------:R1:W-:Y:S01]  /*5e20*/  MUFU.EX2 R237, R0 ;  /* 0x0000000000ed7308 */ /* 0x0003e20000000800 */
[C---:B------:R-:W-:Y:S02]  /*5e30*/  ISETP.LT.OR P2, PT, R5.reuse, 0x3a, P2 ;  /* 0x0000003a0500780c */ /* 0x040fe40001741670 */
[C---:B------:R-:W-:Y:S02]  /*5e40*/  ISETP.LT.OR P1, PT, R5.reuse, 0x41, P1 ;  /* 0x000000410500780c */ /* 0x040fe40000f21670 */
[----:B------:R-:W-:Y:S02]  /*5e50*/  ISETP.LT.OR P0, PT, R5, 0x42, P0 ;  /* 0x000000420500780c */ /* 0x000fe40000701670 */
[----:B------:R-:W-:Y:S01]  /*5e60*/  FSEL R187, R139, -INF , !P5 ;  /* 0xff8000008bbb7808 */ /* 0x000fe20006800000 */
[--C-:B----4-:R-:W-:Y:S01]  /*5e70*/  FFMA.FTZ R8, R21, c[0x0][0x2d0], -R7.reuse ;  /* 0x0000b40015087a23 */ /* 0x110fe20000010807 */
[----:B------:R-:W-:Y:S01]  /*5e80*/  FSEL R188, R143, -INF , !P2 ;  /* 0xff8000008fbc7808 */ /* 0x000fe20005000000 */
[----:B------:R-:W-:Y:S01]  /*5e90*/  @UP1 UMOV UR13, UR17 ;  /* 0x00000011000d1c82 */ /* 0x000fe20008000000 */
[----:B------:R-:W-:Y:S01]  /*5ea0*/  FSEL R201, R106, -INF , !P1 ;  /* 0xff8000006ac97808 */ /* 0x000fe20004800000 */
[----:B------:R4:W5:Y:S01]  /*5eb0*/  MUFU.EX2 R136, R8 ;  /* 0x0000000800887308 */ /* 0x0009620000000800 */
[----:B------:R-:W-:Y:S01]  /*5ec0*/  FSEL R200, R107, -INF , !P0 ;  /* 0xff8000006bc87808 */ /* 0x000fe20004000000 */
[----:B------:R-:W-:Y:S01]  /*5ed0*/  @UP1 USHF.R.U32.HI UR11, URZ, UR15, UR13 ;  /* 0x0000000f3f0b1299 */ /* 0x000fe2000801160d */
[----:B------:R-:W-:Y:S01]  /*5ee0*/  PLOP3.LUT P6, PT, PT, PT, UP0, 0x40, 0x0 ;  /* 0x000000000000781c */ /* 0x000fe20003fce808 */
[----:B-1----:R-:W-:Y:S01]  /*5ef0*/  FFMA.FTZ R0, R24, c[0x0][0x2d0], -R7 ;  /* 0x0000b40018007a23 */ /* 0x002fe20000010807 */
[----:B------:R-:W-:Y:S01]  /*5f00*/  PLOP3.LUT P5, PT, PT, PT, UP6, 0x40, 0x0 ;  /* 0x000000000000781c */ /* 0x000fe20003fae868 */
[----:B------:R-:W1:Y:S01]  /*5f10*/  LDSM.16.MT88.4 R104, [R213+0x900] ;  /* 0x00090000d568783b */ /* 0x000e620000004200 */
[----:B------:R-:W-:Y:S01]  /*5f20*/  PLOP3.LUT P4, PT, PT, PT, UP5, 0x40, 0x0 ;  /* 0x000000000000781c */ /* 0x000fe20003f8e858 */
[----:B------:R2:W-:Y:S01]  /*5f30*/  MUFU.EX2 R165, R0 ;  /* 0x0000000000a57308 */ /* 0x0005e20000000800 */
[----:B------:R-:W-:Y:S01]  /*5f40*/  PLOP3.LUT P2, PT, PT, PT, UP4, 0x40, 0x0 ;  /* 0x000000000000781c */ /* 0x000fe20003f4e848 */
[----:B------:R-:W-:Y:S01]  /*5f50*/  UISETP.NE.AND UP0, UPT, UR27, URZ, UPT ;  /* 0x0000003f1b00728c */ /* 0x000fe2000bf05270 */
[----:B------:R-:W-:Y:S01]  /*5f60*/  PLOP3.LUT P1, PT, PT, PT, UP3, 0x40, 0x0 ;  /* 0x000000000000781c */ /* 0x000fe20003f2e838 */
[----:B------:R-:W-:Y:S01]  /*5f70*/  UIADD3 UR13, UR6, -0x2, URZ ;  /* 0xfffffffe060d7890 */ /* 0x000fe2000fffe03f */
[----:B------:R-:W-:Y:S01]  /*5f80*/  PLOP3.LUT P0, PT, PT, PT, UP2, 0x40, 0x0 ;  /* 0x000000000000781c */ /* 0x000fe20003f0e828 */
[----:B------:R-:W-:Y:S01]  /*5f90*/  UIADD3 UR14, UR5, UR11, URZ ;  /* 0x0000000b050e7290 */ /* 0x000fe2000fffe03f */
[C---:B------:R-:W-:Y:S01]  /*5fa0*/  ISETP.GT.AND P6, PT, R3.reuse, 0x48, P6 ;  /* 0x000000480300780c */ /* 0x040fe200037c4270 */
[----:B----4-:R-:W-:Y:S01]  /*5fb0*/  FFMA.FTZ R8, R14, c[0x0][0x2d0], -R6 ;  /* 0x0000b4000e087a23 */ /* 0x010fe20000010806 */
[C---:B------:R-:W-:Y:S01]  /*5fc0*/  ISETP.GT.AND P5, PT, R3.reuse, 0x49, P5 ;  /* 0x000000490300780c */ /* 0x040fe20002fa4270 */
[----:B------:R-:W-:Y:S01]  /*5fd0*/  ULDC UR6, c[0x0][0x328] ;  /* 0x0000ca0000067ab9 */ /* 0x000fe20000000800 */
[C---:B------:R-:W-:Y:S01]  /*5fe0*/  ISETP.GT.AND P4, PT, R3.reuse, 0x50, P4 ;  /* 0x000000500300780c */ /* 0x040fe20002784270 */
[----:B------:R4:W-:Y:S01]  /*5ff0*/  MUFU.EX2 R238, R8 ;  /* 0x0000000800ee7308 */ /* 0x0009e20000000800 */
[C---:B------:R-:W-:Y:S01]  /*6000*/  ISETP.GT.AND P2, PT, R3.reuse, 0x51, P2 ;  /* 0x000000510300780c */ /* 0x040fe20001744270 */
[----:B------:R-:W-:Y:S01]  /*6010*/  UIADD3 UR6, UR14, UR6, URZ ;  /* 0x000000060e067290 */ /* 0x000fe2000fffe03f */
[----:B------:R-:W-:-:S02]  /*6020*/  ISETP.GT.AND P1, PT, R3, 0x58, P1 ;  /* 0x000000580300780c */ /* 0x000fc40000f24270 */
[----:B--2---:R-:W-:Y:S01]  /*6030*/  FMNMX.FTZ R0, R116, R2, !PT ;  /* 0x0000000274007209 */ /* 0x004fe20007810000 */
[----:B------:R-:W-:Y:S01]  /*6040*/  FFMA.FTZ R2, R26, c[0x0][0x2d0], -R7 ;  /* 0x0000b4001a027a23 */ /* 0x000fe20000010807 */
[----:B------:R-:W-:Y:S02]  /*6050*/  ISETP.GT.AND P0, PT, R3, 0x59, P0 ;  /* 0x000000590300780c */ /* 0x000fe40000704270 */
[----:B------:R-:W-:Y:S01]  /*6060*/  FMNMX.FTZ R0, R121, R0, !PT ;  /* 0x0000000079007209 */ /* 0x000fe20007810000 */
[----:B------:R2:W-:Y:S01]  /*6070*/  MUFU.EX2 R176, R2 ;  /* 0x0000000200b07308 */ /* 0x0005e20000000800 */
[----:B------:R-:W-:Y:S02]  /*6080*/  FMNMX.FTZ R3, R114, R115, !PT ;  /* 0x0000007372037209 */ /* 0x000fe40007810000 */
[----:B------:R-:W-:Y:S02]  /*6090*/  FMNMX.FTZ R0, R122, R0, !PT ;  /* 0x000000007a007209 */ /* 0x000fe40007810000 */
[----:B------:R-:W-:Y:S01]  /*60a0*/  FMNMX.FTZ R3, R117, R3, !PT ;  /* 0x0000000375037209 */ /* 0x000fe20007810000 */
[----:B----4-:R-:W-:Y:S01]  /*60b0*/  FFMA.FTZ R8, R15, c[0x0][0x2d0], -R6 ;  /* 0x0000b4000f087a23 */ /* 0x010fe20000010806 */
[----:B------:R-:W-:-:S02]  /*60c0*/  FMNMX.FTZ R0, R124, R0, !PT ;  /* 0x000000007c007209 */ /* 0x000fc40007810000 */
[----:B------:R-:W-:Y:S01]  /*60d0*/  FMNMX.FTZ R3, R118, R3, !PT ;  /* 0x0000000376037209 */ /* 0x000fe20007810000 */
[----:B------:R-:W4:Y:S01]  /*60e0*/  MUFU.EX2 R153, R8 ;  /* 0x0000000800997308 */ /* 0x000f220000000800 */
[----:B------:R-:W-:Y:S02]  /*60f0*/  FMNMX.FTZ R0, R126, R0, !PT ;  /* 0x000000007e007209 */ /* 0x000fe40007810000 */
[----:B------:R-:W-:Y:S02]  /*6100*/  FMNMX.FTZ R3, R120, R3, !PT ;  /* 0x0000000378037209 */ /* 0x000fe40007810000 */
[----:B------:R-:W-:Y:S01]  /*6110*/  FMNMX.FTZ R0, R161, R0, !PT ;  /* 0x00000000a1007209 */ /* 0x000fe20007810000 */
[----:B--2---:R-:W-:Y:S01]  /*6120*/  FFMA.FTZ R2, R25, c[0x0][0x2d0], -R6 ;  /* 0x0000b40019027a23 */ /* 0x004fe20000010806 */
[----:B------:R-:W-:Y:S02]  /*6130*/  FMNMX.FTZ R3, R123, R3, !PT ;  /* 0x000000037b037209 */ /* 0x000fe40007810000 */
[----:B------:R-:W-:Y:S01]  /*6140*/  FMNMX.FTZ R0, R160, R0, !PT ;  /* 0x00000000a0007209 */ /* 0x000fe20007810000 */
[----:B------:R2:W-:Y:S01]  /*6150*/  MUFU.EX2 R170, R2 ;  /* 0x0000000200aa7308 */ /* 0x0005e20000000800 */
[----:B------:R-:W-:-:S02]  /*6160*/  ISETP.LT.OR P6, PT, R5, 0x49, P6 ;  /* 0x000000490500780c */ /* 0x000fc400037c1670 */
[----:B------:R-:W-:Y:S02]  /*6170*/  FMNMX.FTZ R0, R145, R0, !PT ;  /* 0x0000000091007209 */ /* 0x000fe40007810000 */
[C---:B------:R-:W-:Y:S02]  /*6180*/  ISETP.LT.OR P5, PT, R5.reuse, 0x4a, P5 ;  /* 0x0000004a0500780c */ /* 0x040fe40002fa1670 */
[----:B------:R-:W-:Y:S02]  /*6190*/  FMNMX.FTZ R0, R144, R0, !PT ;  /* 0x0000000090007209 */ /* 0x000fe40007810000 */
[----:B------:R-:W-:Y:S02]  /*61a0*/  FSEL R180, R178, -INF , !P6 ;  /* 0xff800000b2b47808 */ /* 0x000fe40007000000 */
[----:B------:R-:W-:Y:S02]  /*61b0*/  FMNMX.FTZ R0, R198, R0, !PT ;  /* 0x00000000c6007209 */ /* 0x000fe40007810000 */
[----:B------:R-:W-:-:S02]  /*61c0*/  ISETP.LT.OR P4, PT, R5, 0x51, P4 ;  /* 0x000000510500780c */ /* 0x000fc40002781670 */
[----:B------:R-:W-:Y:S01]  /*61d0*/  FMNMX.FTZ R0, R202, R0, !PT ;  /* 0x00000000ca007209 */ /* 0x000fe20007810000 */
[----:B--2---:R-:W-:Y:S01]  /*61e0*/  FFMA.FTZ R2, R27, c[0x0][0x2d0], -R6 ;  /* 0x0000b4001b027a23 */ /* 0x004fe20000010806 */
[----:B------:R-:W-:Y:S02]  /*61f0*/  FSEL R179, R179, -INF , !P5 ;  /* 0xff800000b3b37808 */ /* 0x000fe40006800000 */
[----:B------:R-:W-:Y:S01]  /*6200*/  FMNMX.FTZ R0, R205, R0, !PT ;  /* 0x00000000cd007209 */ /* 0x000fe20007810000 */
[----:B------:R2:W1:Y:S01]  /*6210*/  MUFU.EX2 R141, R2 ;  /* 0x00000002008d7308 */ /* 0x0004620000000800 */
[----:B------:R-:W-:Y:S02]  /*6220*/  ISETP.LT.OR P2, PT, R5, 0x52, P2 ;  /* 0x000000520500780c */ /* 0x000fe40001741670 */
[----:B------:R-:W-:Y:S02]  /*6230*/  FMNMX.FTZ R0, R208, R0, !PT ;  /* 0x00000000d0007209 */ /* 0x000fe40007810000 */
[----:B------:R-:W-:-:S02]  /*6240*/  FSEL R181, R166, -INF , !P4 ;  /* 0xff800000a6b57808 */ /* 0x000fc40006000000 */
[----:B------:R-:W-:Y:S02]  /*6250*/  FMNMX.FTZ R0, R230, R0, !PT ;  /* 0x00000000e6007209 */ /* 0x000fe40007810000 */
[----:B------:R-:W-:Y:S02]  /*6260*/  ISETP.LT.OR P1, PT, R5, 0x59, P1 ;  /* 0x000000590500780c */ /* 0x000fe40000f21670 */
[----:B------:R-:W-:Y:S02]  /*6270*/  FSEL R184, R167, -INF , !P2 ;  /* 0xff800000a7b87808 */ /* 0x000fe40005000000 */
[----:B---3--:R-:W-:Y:S02]  /*6280*/  F2FP.BF16.PACK_AB R12, R169, R152 ;  /* 0x00000098a90c723e */ /* 0x008fe400000010ff */
[----:B-----5:R-:W-:Y:S01]  /*6290*/  F2FP.BF16.PACK_AB R14, R136, R177 ;  /* 0x000000b1880e723e */ /* 0x020fe200000010ff */
[----:B--2---:R-:W-:Y:S01]  /*62a0*/  FFMA.FTZ R2, R28, c[0x0][0x2d0], -R6 ;  /* 0x0000b4001c027a23 */ /* 0x004fe20000010806 */
[----:B----4-:R-:W-:-:S02]  /*62b0*/  F2FP.BF16.PACK_AB R13, R153, R238 ;  /* 0x000000ee990d723e */ /* 0x010fc400000010ff */
[----:B------:R-:W-:Y:S01]  /*62c0*/  F2FP.BF16.PACK_AB R15, R149, R172 ;  /* 0x000000ac950f723e */ /* 0x000fe200000010ff */
[----:B------:R2:W-:Y:S01]  /*62d0*/  MUFU.EX2 R164, R2 ;  /* 0x0000000200a47308 */ /* 0x0005e20000000800 */
[----:B------:R-:W-:Y:S02]  /*62e0*/  ISETP.LT.OR P0, PT, R5, 0x5a, P0 ;  /* 0x0000005a0500780c */ /* 0x000fe40000701670 */
[----:B------:R-:W-:Y:S02]  /*62f0*/  FSEL R183, R154, -INF , !P1 ;  /* 0xff8000009ab77808 */ /* 0x000fe40004800000 */
[----:B------:R-:W-:Y:S01]  /*6300*/  FSEL R182, R155, -INF , !P0 ;  /* 0xff8000009bb67808 */ /* 0x000fe20004000000 */
[----:B------:R-:W-:Y:S01]  /*6310*/  HMMA.16816.F32.BF16 R16, R12, R76, RZ ;  /* 0x0000004c0c10723c */ /* 0x000fe200000418ff */
[----:B------:R-:W-:Y:S02]  /*6320*/  F2FP.BF16.PACK_AB R8, R237, R142 ;  /* 0x0000008eed08723e */ /* 0x000fe400000010ff */
[----:B-1----:R-:W-:-:S02]  /*6330*/  F2FP.BF16.PACK_AB R9, R141, R170 ;  /* 0x000000aa8d09723e */ /* 0x002fc400000010ff */
[----:B------:R-:W-:-:S03]  /*6340*/  F2FP.BF16.PACK_AB R10, R176, R165 ;  /* 0x000000a5b00a723e */ /* 0x000fc600000010ff */
[----:B------:R-:W-:Y:S01]  /*6350*/  HMMA.16816.F32.BF16 R20, R12, R80, RZ ;  /* 0x000000500c14723c */ /* 0x000fe200000418ff */
[----:B--2---:R-:W-:-:S04]  /*6360*/  FFMA.FTZ R2, R32, c[0x0][0x2d0], -R6 ;  /* 0x0000b40020027a23 */ /* 0x004fc80000010806 */
[----:B------:R1:W2:Y:S03]  /*6370*/  MUFU.EX2 R171, R2 ;  /* 0x0000000200ab7308 */ /* 0x0002a60000000800 */
[C---:B------:R-:W-:Y:S08]  /*6380*/  HMMA.16816.F32.BF16 R32, R12.reuse, R78, RZ ;  /* 0x0000004e0c20723c */ /* 0x040ff000000418ff */
[----:B------:R-:W-:Y:S01]  /*6390*/  HMMA.16816.F32.BF16 R24, R12, R88, RZ ;  /* 0x000000580c18723c */ /* 0x000fe200000418ff */
[----:B-1----:R-:W-:Y:S01]  /*63a0*/  FMNMX.FTZ R2, R125, R3, !PT ;  /* 0x000000037d027209 */ /* 0x002fe20007810000 */
[----:B------:R-:W-:-:S06]  /*63b0*/  FFMA.FTZ R3, R36, c[0x0][0x2d0], -R7 ;  /* 0x0000b40024037a23 */ /* 0x000fcc0000010807 */
[C---:B------:R-:W-:Y:S01]  /*63c0*/  HMMA.16816.F32.BF16 R28, R12.reuse, R96, RZ ;  /* 0x000000600c1c723c */ /* 0x040fe200000418ff */
[----:B--2---:R-:W-:Y:S02]  /*63d0*/  F2FP.BF16.PACK_AB R11, R171, R164 ;  /* 0x000000a4ab0b723e */ /* 0x004fe400000010ff */
[----:B------:R-:W-:Y:S01]  /*63e0*/  FMNMX.FTZ R2, R127, R2, !PT ;  /* 0x000000027f027209 */ /* 0x000fe20007810000 */
[----:B------:R1:W-:Y:S04]  /*63f0*/  MUFU.EX2 R137, R3 ;  /* 0x0000000300897308 */ /* 0x0003e80000000800 */
[C---:B------:R-:W-:Y:S08]  /*6400*/  HMMA.16816.F32.BF16 R36, R12.reuse, R82, RZ ;  /* 0x000000520c24723c */ /* 0x040ff000000418ff */
[----:B------:R-:W-:Y:S01]  /*6410*/  HMMA.16816.F32.BF16 R48, R12, R90, RZ ;  /* 0x0000005a0c30723c */ /* 0x000fe200000418ff */
[----:B-1----:R-:W-:Y:S01]  /*6420*/  FMNMX.FTZ R3, R146, R2, !PT ;  /* 0x0000000292037209 */ /* 0x002fe20007810000 */
[----:B------:R-:W-:-:S03]  /*6430*/  FFMA.FTZ R2, R40, c[0x0][0x2d0], -R7 ;  /* 0x0000b40028027a23 */ /* 0x000fc60000010807 */
[----:B------:R-:W-:Y:S01]  /*6440*/  FMNMX.FTZ R3, R147, R3, !PT ;  /* 0x0000000393037209 */ /* 0x000fe20007810000 */
[----:B------:R1:W2:Y:S02]  /*6450*/  MUFU.EX2 R239, R2 ;  /* 0x0000000200ef7308 */ /* 0x0002a40000000800 */
[----:B------:R-:W-:Y:S08]  /*6460*/  HMMA.16816.F32.BF16 R44, R12, R98, RZ ;  /* 0x000000620c2c723c */ /* 0x000ff000000418ff */
        /* <DEDUP_REMOVED lines=18> */
[----:B------:R-:W-:-:S04]  /*6590*/  FMNMX.FTZ R0, R233, R0, !PT ;  /* 0x00000000e9007209 */ /* 0x000fc80007810000 */
[----:B------:R-:W-:Y:S01]  /*65a0*/  FMNMX.FTZ R0, R234, R0, !PT ;  /* 0x00000000ea007209 */ /* 0x000fe20007810000 */
[----:B-1----:R-:W-:-:S04]  /*65b0*/  FFMA.FTZ R3, R43, c[0x0][0x2d0], -R7 ;  /* 0x0000b4002b037a23 */ /* 0x002fc80000010807 */
[----:B------:R-:W1:Y:S01]  /*65c0*/  SHFL.BFLY PT, R4, R0, 0x2, 0x1f ;  /* 0x0c401f0000047f89 */ /* 0x000e6200000e0000 */
[C---:B------:R-:W-:Y:S01]  /*65d0*/  HMMA.16816.F32.BF16 R40, R8.reuse, R92, R20 ;  /* 0x0000005c0828723c */ /* 0x040fe20000041814 */
[----:B------:R4:W-:Y:S07]  /*65e0*/  MUFU.EX2 R235, R3 ;  /* 0x0000000300eb7308 */ /* 0x0009ee0000000800 */
[C---:B------:R-:W-:Y:S08]  /*65f0*/  HMMA.16816.F32.BF16 R20, R8.reuse, R84, R24 ;  /* 0x000000540814723c */ /* 0x040ff00000041818 */
[----:B------:R-:W-:Y:S01]  /*6600*/  HMMA.16816.F32.BF16 R24, R8, R86, R48 ;  /* 0x000000560818723c */ /* 0x000fe20000041830 */
[----:B----4-:R-:W-:Y:S01]  /*6610*/  FMNMX.FTZ R3, R186, R2, !PT ;  /* 0x00000002ba037209 */ /* 0x010fe20007810000 */
[----:B------:R-:W-:-:S04]  /*6620*/  FFMA.FTZ R2, R56, c[0x0][0x2d0], -R6 ;  /* 0x0000b40038027a23 */ /* 0x000fc80000010806 */
[----:B------:R4:W-:Y:S01]  /*6630*/  MUFU.EX2 R148, R2 ;  /* 0x0000000200947308 */ /* 0x0009e20000000800 */
[----:B-1----:R-:W-:Y:S02]  /*6640*/  FMNMX.FTZ R0, R0, R4, !PT ;  /* 0x0000000400007209 */ /* 0x002fe40007810000 */
[----:B--2---:R-:W-:Y:S02]  /*6650*/  F2FP.BF16.PACK_AB R8, R239, R137 ;  /* 0x00000089ef08723e */ /* 0x004fe400000010ff */
[----:B---3--:R-:W-:Y:S01]  /*6660*/  F2FP.BF16.PACK_AB R10, R173, R236 ;  /* 0x000000ecad0a723e */ /* 0x008fe200000010ff */
[----:B------:R-:W1:Y:S01]  /*6670*/  SHFL.BFLY PT, R5, R0, 0x1, 0x1f ;  /* 0x0c201f0000057f89 */ /* 0x000e6200000e0000 */
[----:B----4-:R-:W-:Y:S01]  /*6680*/  FMNMX.FTZ R2, R188, R3, !PT ;  /* 0x00000003bc027209 */ /* 0x010fe20007810000 */
[----:B------:R-:W-:Y:S02]  /*6690*/  FFMA.FTZ R3, R57, c[0x0][0x2d0], -R6 ;  /* 0x0000b40039037a23 */ /* 0x000fe40000010806 */
[----:B------:R-:W-:Y:S01]  /*66a0*/  LDSM.16.MT88.4 R56, [R215+0x1100] ;  /* 0x00110000d738783b */ /* 0x000fe20000004200 */
        /* <DEDUP_REMOVED lines=9> */
[----:B------:R1:W-:Y:S01]  /*6740*/  MUFU.EX2 R246, R0 ;  /* 0x0000000000f67308 */ /* 0x0003e20000000800 */
[----:B------:R-:W-:Y:S01]  /*6750*/  FMNMX.FTZ R2, R181, R2, !PT ;  /* 0x00000002b5027209 */ /* 0x000fe20007810000 */
[----:B--2---:R-:W-:Y:S01]  /*6760*/  FFMA.FTZ R3, R64, c[0x0][0x2d0], -R6 ;  /* 0x0000b40040037a23 */ /* 0x004fe20000010806 */
[----:B---3--:R-:W-:Y:S01]  /*6770*/  F2FP.BF16.PACK_AB R9, R143, R148 ;  /* 0x000000948f09723e */ /* 0x008fe200000010ff */
[----:B------:R-:W2:Y:S01]  /*6780*/  LDSM.16.MT88.4 R64, [R214+0x1100] ;  /* 0x00110000d640783b */ /* 0x000ea20000004200 */
[----:B------:R-:W-:-:S03]  /*6790*/  MOV R108, R176 ;  /* 0x000000b0006c7202 */ /* 0x000fc60000000f00 */
[----:B------:R3:W-:Y:S01]  /*67a0*/  MUFU.EX2 R168, R3 ;  /* 0x0000000300a87308 */ /* 0x0007e20000000800 */
[----:B-1----:R-:W-:Y:S02]  /*67b0*/  FFMA.FTZ R0, R111, c[0x0][0x2d0], -R6 ;  /* 0x0000b4006f007a23 */ /* 0x002fe40000010806 */
[----:B------:R-:W-:-:S05]  /*67c0*/  IMAD.MOV.U32 R111, RZ, RZ, R177 ;  /* 0x000000ffff6f7224 */ /* 0x000fca00078e00b1 */
[----:B------:R-:W-:Y:S01]  /*67d0*/  MUFU.EX2 R245, R0 ;  /* 0x0000000000f57308 */ /* 0x000fe20000000800 */
[----:B---3--:R-:W-:-:S07]  /*67e0*/  FFMA.FTZ R3, R72, c[0x0][0x2d0], -R6 ;  /* 0x0000b40048037a23 */ /* 0x008fce0000010806 */
[----:B------:R1:W3:Y:S02]  /*67f0*/  MUFU.EX2 R252, R3 ;  /* 0x0000000300fc7308 */ /* 0x0002e40000000800 */
[----:B-1----:R-:W-:Y:S01]  /*6800*/  FMNMX.FTZ R3, R184, R2, !PT ;  /* 0x00000002b8037209 */ /* 0x002fe20007810000 */
[----:B------:R-:W-:Y:S01]  /*6810*/  FFMA.FTZ R2, R110, c[0x0][0x2d0], -R7 ;  /* 0x0000b4006e027a23 */ /* 0x000fe20000010807 */
[----:B---3--:R-:W-:Y:S01]  /*6820*/  F2FP.BF16.PACK_AB R11, R252, R168 ;  /* 0x000000a8fc0b723e */ /* 0x008fe200000010ff */
[----:B------:R-:W-:Y:S01]  /*6830*/  IMAD.MOV.U32 R110, RZ, RZ, R171 ;  /* 0x000000ffff6e7224 */ /* 0x000fe200078e00ab */
[----:B------:R-:W-:Y:S02]  /*6840*/  FMNMX.FTZ R3, R183, R3, !PT ;  /* 0x00000003b7037209 */ /* 0x000fe40007810000 */
[----:B------:R1:W3:Y:S02]  /*6850*/  MUFU.EX2 R251, R2 ;  /* 0x0000000200fb7308 */ /* 0x0002e40000000800 */
[----:B------:R-:W-:Y:S01]  /*6860*/  FMNMX.FTZ R3, R182, R3, !PT ;  /* 0x00000003b6037209 */ /* 0x000fe20007810000 */
[C---:B------:R-:W-:Y:S04]  /*6870*/  HMMA.16816.F32.BF16 R48, R8.reuse, R60, R52 ;  /* 0x0000003c0830723c */ /* 0x040fe80000041834 */
[----:B------:R-:W4:Y:S04]  /*6880*/  SHFL.BFLY PT, R4, R3, 0x2, 0x1f ;  /* 0x0c401f0003047f89 */ /* 0x000f2800000e0000 */
[----:B------:R-:W-:Y:S01]  /*6890*/  HMMA.16816.F32.BF16 R16, R8, R62, R16 ;  /* 0x0000003e0810723c */ /* 0x000fe20000041810 */
[----:B-1----:R-:W-:-:S04]  /*68a0*/  FFMA.FTZ R2, R113, c[0x0][0x2d0], -R7 ;  /* 0x0000b40071027a23 */ /* 0x002fc80000010807 */
[----:B------:R1:W-:Y:S03]  /*68b0*/  MUFU.EX2 R249, R2 ;  /* 0x0000000200f97308 */ /* 0x0003e60000000800 */
[C---:B------:R-:W-:Y:S08]  /*68c0*/  HMMA.16816.F32.BF16 R44, R8.reuse, R68, R40 ;  /* 0x00000044082c723c */ /* 0x040ff00000041828 */
[----:B--2---:R-:W-:Y:S01]  /*68d0*/  HMMA.16816.F32.BF16 R40, R8, R64, R20 ;  /* 0x000000400828723c */ /* 0x004fe20000041814 */
[----:B----4-:R-:W-:Y:S01]  /*68e0*/  FMNMX.FTZ R3, R3, R4, !PT ;  /* 0x0000000403037209 */ /* 0x010fe20007810000 */
[----:B-1----:R-:W-:-:S04]  /*68f0*/  FFMA.FTZ R2, R119, c[0x0][0x2d0], -R7 ;  /* 0x0000b40077027a23 */ /* 0x002fc80000010807 */
[----:B------:R-:W1:Y:S02]  /*6900*/  SHFL.BFLY PT, R4, R3, 0x1, 0x1f ;  /* 0x0c201f0003047f89 */ /* 0x000e6400000e0000 */
[C---:B------:R-:W-:Y:S01]  /*6910*/  HMMA.16816.F32.BF16 R28, R8.reuse, R56, R12 ;  /* 0x00000038081c723c */ /* 0x040fe2000004180c */
[----:B------:R2:W4:Y:S07]  /*6920*/  MUFU.EX2 R250, R2 ;  /* 0x0000000200fa7308 */ /* 0x00052e0000000800 */
[C---:B------:R-:W-:Y:S07]  /*6930*/  HMMA.16816.F32.BF16 R20, R8.reuse, R70, R36 ;  /* 0x000000460814723c */ /* 0x040fee0000041824 */
[----:B------:R-:W-:Y:S01]  /*6940*/  MOV R39, R173 ;  /* 0x000000ad00277202 */ /* 0x000fe20000000f00 */
[----:B------:R-:W-:Y:S01]  /*6950*/  HMMA.16816.F32.BF16 R24, R8, R66, R24 ;  /* 0x000000420818723c */ /* 0x000fe20000041818 */
[----:B------:R-:W-:-:S02]  /*6960*/  IMAD.MOV.U32 R38, RZ, RZ, R172 ;  /* 0x000000ffff267224 */ /* 0x000fc400078e00ac */
[----:B--2---:R-:W-:Y:S01]  /*6970*/  FFMA.FTZ R2, R73, c[0x0][0x2d0], -R6 ;  /* 0x0000b40049027a23 */ /* 0x004fe20000010806 */
[----:B------:R-:W2:Y:S01]  /*6980*/  LDSM.16.MT88.4 R172, [R215+0x1900] ;  /* 0x00190000d7ac783b */ /* 0x000ea20000004200 */
[----:B------:R-:W-:Y:S02]  /*6990*/  IMAD.MOV.U32 R37, RZ, RZ, R137 ;  /* 0x000000ffff257224 */ /* 0x000fe400078e0089 */
[----:B------:R5:W-:Y:S01]  /*69a0*/  MUFU.EX2 R248, R2 ;  /* 0x0000000200f87308 */ /* 0x000be20000000800 */
[----:B-1----:R-:W-:Y:S01]  /*69b0*/  FMNMX.FTZ R3, R3, R4, !PT ;  /* 0x0000000403037209 */ /* 0x002fe20007810000 */
[----:B------:R-:W-:Y:S01]  /*69c0*/  HMMA.16816.F32.BF16 R12, R8, R58, R32 ;  /* 0x0000003a080c723c */ /* 0x000fe20000041820 */
[----:B------:R-:W-:-:S06]  /*69d0*/  IMAD.MOV.U32 R36, RZ, RZ, R136 ;  /* 0x000000ffff247224 */ /* 0x000fcc00078e0088 */
[----:B---3--:R-:W-:Y:S02]  /*69e0*/  F2FP.BF16.PACK_AB R8, R251, R235 ;  /* 0x000000ebfb08723e */ /* 0x008fe400000010ff */
[----:B----4-:R-:W-:Y:S02]  /*69f0*/  F2FP.BF16.PACK_AB R10, R250, R249 ;  /* 0x000000f9fa0a723e */ /* 0x010fe400000010ff */
[----:B------:R-:W-:Y:S01]  /*6a00*/  F2FP.BF16.PACK_AB R11, R245, R246 ;  /* 0x000000f6f50b723e */ /* 0x000fe200000010ff */
[----:B-----5:R-:W-:-:S04]  /*6a10*/  FFMA.FTZ R2, R75, c[0x0][0x2d0], -R6 ;  /* 0x0000b4004b027a23 */ /* 0x020fc80000010806 */
[----:B------:R1:W3:Y:S02]  /*6a20*/  MUFU.EX2 R247, R2 ;  /* 0x0000000200f77308 */ /* 0x0002e40000000800 */
[----:B-1----:R-:W-:Y:S01]  /*6a30*/  FMUL.FTZ R2, R128, c[0x0][0x2d0] ;  /* 0x0000b40080027a20 */ /* 0x002fe20000410000 */
[----:B---3--:R-:W-:-:S04]  /*6a40*/  F2FP.BF16.PACK_AB R9, R247, R248 ;  /* 0x000000f8f709723e */ /* 0x008fc800000010ff */
[----:B------:R-:W-:Y:S02]  /*6a50*/  FSEL R2, R2, RZ, P0 ;  /* 0x000000ff02027208 */ /* 0x000fe40000000000 */
[----:B------:R-:W-:Y:S01]  /*6a60*/  FSETP.NEU.FTZ.AND P0, PT, R3, -INF , PT ;  /* 0xff8000000300780b */ /* 0x000fe20003f1d000 */
[C---:B------:R-:W-:Y:S02]  /*6a70*/  HMMA.16816.F32.BF16 R136, R8.reuse, R156, R48 ;  /* 0x0000009c0888723c */ /* 0x040fe40000041830 */
[--C-:B------:R-:W-:Y:S02]  /*6a80*/  FFMA.FTZ R0, R74, c[0x0][0x2d0], -R2.reuse ;  /* 0x0000b4004a007a23 */ /* 0x100fe40000010802 */
[----:B------:R-:W1:Y:S01]  /*6a90*/  LDSM.16.MT88.4 R72, [R214+0x1900] ;  /* 0x00190000d648783b */ /* 0x000e620000004200 */
[----:B------:R-:W-:Y:S01]  /*6aa0*/  FFMA.FTZ R4, R122, c[0x0][0x2d0], -R2 ;  /* 0x0000b4007a047a23 */ /* 0x000fe20000010802 */
[----:B------:R3:W-:Y:S01]  /*6ab0*/  MUFU.EX2 R244, R0 ;  /* 0x0000000000f47308 */ /* 0x0007e20000000800 */
[----:B------:R-:W-:Y:S01]  /*6ac0*/  IMAD.MOV.U32 R49, RZ, RZ, R149 ;  /* 0x000000ffff317224 */ /* 0x000fe200078e0095 */
[----:B------:R-:W-:Y:S01]  /*6ad0*/  MOV R48, R148 ;  /* 0x0000009400307202 */ /* 0x000fe20000000f00 */
[----:B------:R-:W-:Y:S01]  /*6ae0*/  IMAD.MOV.U32 R50, RZ, RZ, R168 ;  /* 0x000000ffff327224 */ /* 0x000fe200078e00a8 */
[----:B------:R-:W-:Y:S01]  /*6af0*/  HMMA.16816.F32.BF16 R148, R8, R158, R16 ;  /* 0x0000009e0894723c */ /* 0x000fe20000041810 */
[----:B------:R-:W-:-:S06]  /*6b00*/  MOV R51, R165 ;  /* 0x000000a500337202 */ /* 0x000fcc0000000f00 */
[----:B------:R-:W-:Y:S01]  /*6b10*/  IMAD.MOV.U32 R19, RZ, RZ, R239 ;  /* 0x000000ffff137224 */ /* 0x000fe200078e00ef */
[C---:B--2---:R-:W-:Y:S01]  /*6b20*/  HMMA.16816.F32.BF16 R52, R8.reuse, R174, R12 ;  /* 0x000000ae0834723c */ /* 0x044fe2000004180c */
[----:B------:R-:W-:Y:S01]  /*6b30*/  MUFU.EX2 R239, R4 ;  /* 0x0000000400ef7308 */ /* 0x000fe20000000800 */
[----:B------:R-:W-:Y:S02]  /*6b40*/  IMAD.MOV.U32 R16, RZ, RZ, R153 ;  /* 0x000000ffff107224 */ /* 0x000fe400078e0099 */
[----:B---3--:R-:W-:Y:S02]  /*6b50*/  FFMA.FTZ R0, R109, c[0x0][0x2d0], -R2 ;  /* 0x0000b4006d007a23 */ /* 0x008fe40000010802 */
[----:B------:R-:W-:Y:S02]  /*6b60*/  IMAD.MOV.U32 R109, RZ, RZ, R237 ;  /* 0x000000ffff6d7224 */ /* 0x000fe400078e00ed */
[----:B------:R-:W-:Y:S01]  /*6b70*/  IMAD.MOV.U32 R17, RZ, RZ, R152 ;  /* 0x000000ffff117224 */ /* 0x000fe200078e0098 */
[----:B------:R2:W3:Y:S01]  /*6b80*/  MUFU.EX2 R242, R0 ;  /* 0x0000000000f27308 */ /* 0x0004e20000000800 */
[----:B------:R-:W-:Y:S01]  /*6b90*/  HMMA.16816.F32.BF16 R152, R8, R132, R44 ;  /* 0x000000840898723c */ /* 0x000fe2000004182c */
[----:B------:R-:W-:-:S06]  /*6ba0*/  IMAD.MOV.U32 R18, RZ, RZ, R170 ;  /* 0x000000ffff127224 */ /* 0x000fcc00078e00aa */
[----:B------:R-:W-:Y:S02]  /*6bb0*/  IMAD.MOV.U32 R47, RZ, RZ, R164 ;  /* 0x000000ffff2f7224 */ /* 0x000fe400078e00a4 */
[--C-:B--2---:R-:W-:Y:S01]  /*6bc0*/  FFMA.FTZ R0, R112, c[0x0][0x2d0], -R2.reuse ;  /* 0x0000b40070007a23 */ /* 0x104fe20000010802 */
[----:B-1----:R-:W-:Y:S03]  /*6bd0*/  HMMA.16816.F32.BF16 R164, R8, R72, R40 ;  /* 0x0000004808a4723c */ /* 0x002fe60000041828 */
[----:B------:R1:W-:Y:S02]  /*6be0*/  MUFU.EX2 R243, R0 ;  /* 0x0000000000f37308 */ /* 0x0003e40000000800 */
[----:B-1----:R-:W-:-:S06]  /*6bf0*/  FFMA.FTZ R0, R116, c[0x0][0x2d0], -R2 ;  /* 0x0000b40074007a23 */ /* 0x002fcc0000010802 */
[----:B------:R1:W2:Y:S02]  /*6c00*/  MUFU.EX2 R240, R0 ;  /* 0x0000000000f07308 */ /* 0x0002a40000000800 */
[----:B-1----:R-:W-:Y:S02]  /*6c10*/  FFMA.FTZ R0, R121, c[0x0][0x2d0], -R2 ;  /* 0x0000b40079007a23 */ /* 0x002fe40000010802 */
[----:B------:R-:W-:-:S04]  /*6c20*/  IMAD.MOV.U32 R121, RZ, RZ, R169 ;  /* 0x000000ffff797224 */ /* 0x000fc800078e00a9 */
[----:B------:R1:W-:Y:S01]  /*6c30*/  MUFU.EX2 R241, R0 ;  /* 0x0000000000f17308 */ /* 0x0003e20000000800 */
[----:B------:R-:W-:Y:S01]  /*6c40*/  HMMA.16816.F32.BF16 R168, R8, R134, R20 ;  /* 0x0000008608a8723c */ /* 0x000fe20000041814 */
[----:B-1----:R-:W-:-:S05]  /*6c50*/  FMUL.FTZ R0, R3, c[0x0][0x2d0] ;  /* 0x0000b40003007a20 */ /* 0x002fca0000410000 */
[----:B------:R-:W-:Y:S02]  /*6c60*/  FSEL R0, R0, RZ, P0 ;  /* 0x000000ff00007208 */ /* 0x000fe40000000000 */
[----:B------:R-:W-:-:S03]  /*6c70*/  PLOP3.LUT P0, PT, PT, PT, UP0, 0x40, 0x0 ;  /* 0x000000000000781c */ /* 0x000fc60003f0e808 */
[----:B------:R-:W-:-:S04]  /*6c80*/  FFMA.FTZ R4, R114, c[0x0][0x2d0], -R0 ;  /* 0x0000b40072047a23 */ /* 0x000fc80000010800 */
[----:B------:R1:W-:Y:S02]  /*6c90*/  MUFU.EX2 R178, R4 ;  /* 0x0000000400b27308 */ /* 0x0003e40000000800 */
[--C-:B-1----:R-:W-:Y:S02]  /*6ca0*/  FFMA.FTZ R4, R115, c[0x0][0x2d0], -R0.reuse ;  /* 0x0000b40073047a23 */ /* 0x102fe40000010800 */
[----:B------:R-:W-:Y:S04]  /*6cb0*/  HMMA.16816.F32.BF16 R112, R8, R74, R24 ;  /* 0x0000004a0870723c */ /* 0x000fe80000041818 */
[----:B------:R1:W4:Y:S02]  /*6cc0*/  MUFU.EX2 R177, R4 ;  /* 0x0000000400b17308 */ /* 0x0003240000000800 */
[----:B-1----:R-:W-:-:S06]  /*6cd0*/  FFMA.FTZ R4, R117, c[0x0][0x2d0], -R0 ;  /* 0x0000b40075047a23 */ /* 0x002fcc0000010800 */
[----:B------:R1:W-:Y:S02]  /*6ce0*/  MUFU.EX2 R122, R4 ;  /* 0x00000004007a7308 */ /* 0x0003e40000000800 */
[----:B-1----:R-:W-:Y:S02]  /*6cf0*/  FFMA.FTZ R4, R118, c[0x0][0x2d0], -R0 ;  /* 0x0000b40076047a23 */ /* 0x002fe40000010800 */
[----:B------:R-:W-:Y:S04]  /*6d00*/  HMMA.16816.F32.BF16 R116, R8, R172, R28 ;  /* 0x000000ac0874723c */ /* 0x000fe8000004181c */
[----:B------:R1:W5:Y:S03]  /*6d10*/  MUFU.EX2 R176, R4 ;  /* 0x0000000400b07308 */ /* 0x0003660000000800 */
[----:B---3--:R-:W-:-:S02]  /*6d20*/  F2FP.BF16.PACK_AB R8, R242, R244 ;  /* 0x000000f4f208723e */ /* 0x008fc400000010ff */
[----:B--2---:R-:W-:Y:S02]  /*6d30*/  F2FP.BF16.PACK_AB R10, R240, R243 ;  /* 0x000000f3f00a723e */ /* 0x004fe400000010ff */
[----:B----4-:R-:W-:Y:S01]  /*6d40*/  F2FP.BF16.PACK_AB R9, R177, R178 ;  /* 0x000000b2b109723e */ /* 0x010fe200000010ff */
[--C-:B-1----:R-:W-:Y:S01]  /*6d50*/  FFMA.FTZ R4, R124, c[0x0][0x2d0], -R2.reuse ;  /* 0x0000b4007c047a23 */ /* 0x102fe20000010802 */
[----:B-----5:R-:W-:Y:S01]  /*6d60*/  F2FP.BF16.PACK_AB R11, R176, R122 ;  /* 0x0000007ab00b723e */ /* 0x020fe200000010ff */
[----:B------:R-:W-:Y:S02]  /*6d70*/  IMAD.MOV.U32 R124, RZ, RZ, R121 ;  /* 0x000000ffff7c7224 */ /* 0x000fe400078e0079 */
[----:B------:R1:W-:Y:S04]  /*6d80*/  MUFU.EX2 R238, R4 ;  /* 0x0000000400ee7308 */ /* 0x0003e80000000800 */
[C---:B------:R-:W-:Y:S08]  /*6d90*/  HMMA.16816.F32.BF16 R24, R8.reuse, R80, RZ ;  /* 0x000000500818723c */ /* 0x040ff000000418ff */
[----:B------:R-:W-:Y:S01]  /*6da0*/  HMMA.16816.F32.BF16 R32, R8, R76, RZ ;  /* 0x0000004c0820723c */ /* 0x000fe200000418ff */
[----:B-1----:R-:W-:-:S02]  /*6db0*/  FFMA.FTZ R4, R126, c[0x0][0x2d0], -R2 ;  /* 0x0000b4007e047a23 */ /* 0x002fc40000010802 */
[----:B------:R-:W-:-:S04]  /*6dc0*/  IMAD.MOV.U32 R126, RZ, RZ, R17 ;  /* 0x000000ffff7e7224 */ /* 0x000fc800078e0011 */
[----:B------:R-:W-:Y:S01]  /*6dd0*/  MOV R76, R16 ;  /* 0x00000010004c7202 */ /* 0x000fe20000000f00 */
[----:B------:R1:W2:Y:S01]  /*6de0*/  MUFU.EX2 R237, R4 ;  /* 0x0000000400ed7308 */ /* 0x0002a20000000800 */
[----:B------:R-:W-:Y:S01]  /*6df0*/  HMMA.16816.F32.BF16 R20, R8, R82, RZ ;  /* 0x000000520814723c */ /* 0x000fe200000418ff */
[----:B------:R-:W-:-:S06]  /*6e00*/  IMAD.MOV.U32 R77, RZ, RZ, R47 ;  /* 0x000000ffff4d7224 */ /* 0x000fcc00078e002f */
[----:B------:R-:W-:Y:S01]  /*6e10*/  IMAD.MOV.U32 R83, RZ, RZ, R36 ;  /* 0x000000ffff537224 */ /* 0x000fe200078e0024 */
[----:B------:R-:W-:Y:S01]  /*6e20*/  HMMA.16816.F32.BF16 R28, R8, R78, RZ ;  /* 0x0000004e081c723c */ /* 0x000fe200000418ff */
[----:B------:R-:W-:Y:S02]  /*6e30*/  IMAD.MOV.U32 R82, RZ, RZ, R49 ;  /* 0x000000ffff527224 */ /* 0x000fe400078e0031 */
[----:B-1----:R-:W-:-:S05]  /*6e40*/  FFMA.FTZ R4, R120, c[0x0][0x2d0], -R0 ;  /* 0x0000b40078047a23 */ /* 0x002fca0000010800 */
[C---:B------:R-:W-:Y:S01]  /*6e50*/  HMMA.16816.F32.BF16 R12, R8.reuse, R96, RZ ;  /* 0x00000060080c723c */ /* 0x040fe200000418ff */
[----:B------:R-:W-:Y:S01]  /*6e60*/  IMAD.MOV.U32 R79, RZ, RZ, R18 ;  /* 0x000000ffff4f7224 */ /* 0x000fe200078e0012 */
[----:B------:R-:W-:Y:S01]  /*6e70*/  MOV R78, R48 ;  /* 0x00000030004e7202 */ /* 0x000fe20000000f00 */
[----:B------:R1:W-:Y:S05]  /*6e80*/  MUFU.EX2 R120, R4 ;  /* 0x0000000400787308 */ /* 0x0003ea0000000800 */
[----:B------:R-:W-:Y:S07]  /*6e90*/  HMMA.16816.F32.BF16 R40, R8, R98, RZ ;  /* 0x000000620828723c */ /* 0x000fee00000418ff */
[----:B------:R-:W-:-:S02]  /*6ea0*/  IMAD.MOV.U32 R98, RZ, RZ, R50 ;  /* 0x000000ffff627224 */ /* 0x000fc400078e0032 */
[----:B-1----:R-:W-:Y:S02]  /*6eb0*/  FFMA.FTZ R4, R123, c[0x0][0x2d0], -R0 ;  /* 0x0000b4007b047a23 */ /* 0x002fe40000010800 */
[----:B------:R-:W-:Y:S02]  /*6ec0*/  IMAD.MOV.U32 R123, RZ, RZ, R19 ;  /* 0x000000ffff7b7224 */ /* 0x000fe400078e0013 */
[----:B------:R1:W3:Y:S01]  /*6ed0*/  MUFU.EX2 R121, R4 ;  /* 0x0000000400797308 */ /* 0x0002e20000000800 */
[----:B------:R-:W-:Y:S07]  /*6ee0*/  HMMA.16816.F32.BF16 R16, R8, R88, RZ ;  /* 0x000000580810723c */ /* 0x000fee00000418ff */
[----:B------:R-:W-:Y:S01]  /*6ef0*/  MOV R88, R38 ;  /* 0x0000002600587202 */ /* 0x000fe20000000f00 */
[----:B------:R-:W-:-:S02]  /*6f00*/  IMAD.MOV.U32 R89, RZ, RZ, R39 ;  /* 0x000000ffff597224 */ /* 0x000fc400078e0027 */
[--C-:B-1----:R-:W-:Y:S02]  /*6f10*/  FFMA.FTZ R4, R125, c[0x0][0x2d0], -R0.reuse ;  /* 0x0000b4007d047a23 */ /* 0x102fe40000010800 */
[----:B------:R-:W-:Y:S02]  /*6f20*/  IMAD.MOV.U32 R125, RZ, RZ, R51 ;  /* 0x000000ffff7d7224 */ /* 0x000fe400078e0033 */
[----:B------:R1:W-:Y:S02]  /*6f30*/  MUFU.EX2 R80, R4 ;  /* 0x0000000400507308 */ /* 0x0003e40000000800 */
[----:B-1----:R-:W-:Y:S02]  /*6f40*/  FFMA.FTZ R4, R127, c[0x0][0x2d0], -R0 ;  /* 0x0000b4007f047a23 */ /* 0x002fe40000010800 */
[----:B------:R-:W-:-:S04]  /*6f50*/  IMAD.MOV.U32 R127, RZ, RZ, R37 ;  /* 0x000000ffff7f7224 */ /* 0x000fc800078e0025 */
[----:B------:R-:W1:Y:S01]  /*6f60*/  MUFU.EX2 R81, R4 ;  /* 0x0000000400517308 */ /* 0x000e620000000800 */
[----:B------:R-:W-:Y:S07]  /*6f70*/  HMMA.16816.F32.BF16 R36, R8, R90, RZ ;  /* 0x0000005a0824723c */ /* 0x000fee00000418ff */
[----:B------:R-:W-:Y:S01]  /*6f80*/  F2FP.BF16.PACK_AB R8, R239, R241 ;  /* 0x000000f1ef08723e */ /* 0x000fe200000010ff */
[----:B------:R-:W-:Y:S01]  /*6f90*/  IMAD.MOV.U32 R91, RZ, RZ, R83 ;  /* 0x000000ffff5b7224 */ /* 0x000fe200078e0053 */
[----:B--2---:R-:W-:Y:S01]  /*6fa0*/  F2FP.BF16.PACK_AB R10, R237, R238 ;  /* 0x000000eeed0a723e */ /* 0x004fe200000010ff */
[----:B------:R-:W-:Y:S01]  /*6fb0*/  IMAD.MOV.U32 R83, RZ, RZ, R77 ;  /* 0x000000ffff537224 */ /* 0x000fe200078e004d */
[----:B---3--:R-:W-:Y:S01]  /*6fc0*/  F2FP.BF16.PACK_AB R9, R121, R120 ;  /* 0x000000787909723e */ /* 0x008fe200000010ff */
[----:B------:R-:W-:Y:S01]  /*6fd0*/  IMAD.MOV.U32 R90, RZ, RZ, R78 ;  /* 0x000000ffff5a7224 */ /* 0x000fe200078e004e */
[----:B-1----:R-:W-:Y:S01]  /*6fe0*/  F2FP.BF16.PACK_AB R11, R81, R80 ;  /* 0x00000050510b723e */ /* 0x002fe200000010ff */
[----:B------:R-:W-:-:S06]  /*6ff0*/  FFMA.FTZ R4, R162, c[0x0][0x2d0], -R7 ;  /* 0x0000b400a2047a23 */ /* 0x000fcc0000010807 */
[C---:B------:R-:W-:Y:S07]  /*7000*/  HMMA.16816.F32.BF16 R48, R8.reuse, R104, R32 ;  /* 0x000000680830723c */ /* 0x040fee0000041820 */
[----:B------:R-:W-:Y:S01]  /*7010*/  IMAD.MOV.U32 R104, RZ, RZ, R236 ;  /* 0x000000ffff687224 */ /* 0x000fe200078e00ec */
[----:B------:R-:W-:Y:S01]  /*7020*/  HMMA.16816.F32.BF16 R20, R8, R94, R20 ;  /* 0x0000005e0814723c */ /* 0x000fe20000041814 */
[----:B------:R1:W-:Y:S01]  /*7030*/  MUFU.EX2 R236, R4 ;  /* 0x0000000400ec7308 */ /* 0x0003e20000000800 */
[----:B------:R-:W-:-:S06]  /*7040*/  MOV R105, R79 ;  /* 0x0000004f00697202 */ /* 0x000fcc0000000f00 */
[C---:B------:R-:W-:Y:S07]  /*7050*/  HMMA.16816.F32.BF16 R32, R8.reuse, R84, R16 ;  /* 0x000000540820723c */ /* 0x040fee0000041810 */
[----:B------:R-:W-:Y:S01]  /*7060*/  MOV R84, R88 ;  /* 0x0000005800547202 */ /* 0x000fe20000000f00 */
[----:B------:R-:W-:Y:S01]  /*7070*/  IMAD.MOV.U32 R88, RZ, RZ, R127 ;  /* 0x000000ffff587224 */ /* 0x000fe200078e007f */
[----:B------:R-:W-:Y:S01]  /*7080*/  HMMA.16816.F32.BF16 R44, R8, R92, R24 ;  /* 0x0000005c082c723c */ /* 0x000fe20000041818 */
[----:B-1----:R-:W-:-:S02]  /*7090*/  FFMA.FTZ R4, R161, c[0x0][0x2d0], -R2 ;  /* 0x0000b400a1047a23 */ /* 0x002fc40000010802 */
[----:B------:R-:W-:Y:S02]  /*70a0*/  IMAD.MOV.U32 R127, RZ, RZ, R76 ;  /* 0x000000ffff7f7224 */ /* 0x000fe400078e004c */
[----:B------:R1:W-:Y:S01]  /*70b0*/  MUFU.EX2 R95, R4 ;  /* 0x00000004005f7308 */ /* 0x0003e20000000800 */
[----:B------:R-:W-:Y:S01]  /*70c0*/  IMAD.MOV.U32 R85, RZ, RZ, R104 ;  /* 0x000000ffff557224 */ /* 0x000fe200078e0068 */
[----:B------:R-:W-:Y:S01]  /*70d0*/  MOV R93, R235 ;  /* 0x000000eb005d7202 */ /* 0x000fe20000000f00 */
[----:B------:R-:W-:Y:S01]  /*70e0*/  HMMA.16816.F32.BF16 R28, R8, R106, R28 ;  /* 0x0000006a081c723c */ /* 0x000fe2000004181c */
[----:B------:R-:W-:Y:S02]  /*70f0*/  IMAD.MOV.U32 R92, RZ, RZ, R105 ;  /* 0x000000ffff5c7224 */ /* 0x000fe400078e0069 */
[----:B------:R-:W-:Y:S01]  /*7100*/  IMAD.MOV.U32 R104, RZ, RZ, R91 ;  /* 0x000000ffff687224 */ /* 0x000fe200078e005b */
[----:B------:R-:W-:Y:S01]  /*7110*/  MOV R91, R82 ;  /* 0x00000052005b7202 */ /* 0x000fe20000000f00 */
[----:B------:R-:W-:-:S02]  /*7120*/  IMAD.MOV.U32 R105, RZ, RZ, R88 ;  /* 0x000000ffff697224 */ /* 0x000fc400078e0058 */
[----:B------:R-:W-:Y:S01]  /*7130*/  IMAD.MOV.U32 R88, RZ, RZ, R109 ;  /* 0x000000ffff587224 */ /* 0x000fe200078e006d */
[C---:B------:R-:W-:Y:S01]  /*7140*/  HMMA.16816.F32.BF16 R24, R8.reuse, R100, R12 ;  /* 0x000000640818723c */ /* 0x040fe2000004180c */
[----:B------:R-:W-:Y:S01]  /*7150*/  IMAD.MOV.U32 R82, RZ, RZ, R111 ;  /* 0x000000ffff527224 */ /* 0x000fe200078e006f */
[----:B------:R-:W-:Y:S01]  /*7160*/  MOV R109, R110 ;  /* 0x0000006e006d7202 */ /* 0x000fe20000000f00 */
[----:B------:R-:W-:Y:S02]  /*7170*/  IMAD.MOV.U32 R111, RZ, RZ, R143 ;  /* 0x000000ffff6f7224 */ /* 0x000fe400078e008f */
[----:B-1----:R-:W-:Y:S02]  /*7180*/  FFMA.FTZ R4, R160, c[0x0][0x2d0], -R2 ;  /* 0x0000b400a0047a23 */ /* 0x002fe40000010802 */
[----:B------:R-:W-:Y:S01]  /*7190*/  IMAD.MOV.U32 R110, RZ, RZ, R141 ;  /* 0x000000ffff6e7224 */ /* 0x000fe200078e008d */
[----:B------:R-:W-:Y:S01]  /*71a0*/  HMMA.16816.F32.BF16 R16, R8, R86, R36 ;  /* 0x000000560810723c */ /* 0x000fe20000041824 */
[----:B------:R1:W2:Y:S01]  /*71b0*/  MUFU.EX2 R96, R4 ;  /* 0x0000000400607308 */ /* 0x0002a20000000800 */
[----:B------:R-:W3:Y:S01]  /*71c0*/  LDSM.16.MT88.4 R36, [R213+0x2100] ;  /* 0x00210000d524783b */ /* 0x000ee20000004200 */
[----:B------:R-:W-:Y:S01]  /*71d0*/  IMAD.MOV.U32 R101, RZ, RZ, R109 ;  /* 0x000000ffff657224 */ /* 0x000fe200078e006d */
[----:B------:R-:W-:-:S04]  /*71e0*/  MOV R100, R111 ;  /* 0x0000006f00647202 */ /* 0x000fc80000000f00 */
[----:B------:R-:W-:Y:S07]  /*71f0*/  HMMA.16816.F32.BF16 R12, R8, R102, R40 ;  /* 0x00000066080c723c */ /* 0x000fee0000041828 */
[----:B------:R-:W-:Y:S01]  /*7200*/  IMAD.MOV.U32 R42, RZ, RZ, R104 ;  /* 0x000000ffff2a7224 */ /* 0x000fe200078e0068 */
[----:B------:R-:W-:Y:S01]  /*7210*/  MOV R40, R91 ;  /* 0x0000005b00287202 */ /* 0x000fe20000000f00 */
[----:B-1----:R-:W-:Y:S01]  /*7220*/  FFMA.FTZ R4, R145, c[0x0][0x2d0], -R2 ;  /* 0x0000b40091047a23 */ /* 0x002fe20000010802 */
[----:B--2---:R-:W-:Y:S01]  /*7230*/  F2FP.BF16.PACK_AB R8, R96, R95 ;  /* 0x0000005f6008723e */ /* 0x004fe200000010ff */
[----:B------:R-:W-:-:S02]  /*7240*/  IMAD.MOV.U32 R43, RZ, RZ, R105 ;  /* 0x000000ffff2b7224 */ /* 0x000fc400078e0069 */
[----:B------:R1:W-:Y:S01]  /*7250*/  MUFU.EX2 R97, R4 ;  /* 0x0000000400617308 */ /* 0x0003e20000000800 */
[----:B------:R-:W-:Y:S02]  /*7260*/  IMAD.MOV.U32 R102, RZ, RZ, R110 ;  /* 0x000000ffff667224 */ /* 0x000fe400078e006e */
[----:B-1----:R-:W-:-:S05]  /*7270*/  FFMA.FTZ R4, R144, c[0x0][0x2d0], -R2 ;  /* 0x0000b40090047a23 */ /* 0x002fca0000010802 */
        /* <DEDUP_REMOVED lines=14> */
[C---:B------:R-:W-:Y:S01]  /*7360*/  HMMA.16816.F32.BF16 R144, R8.reuse, R62, R28 ;  /* 0x0000003e0890723c */ /* 0x040fe2000004181c */
[----:B------:R-:W-:Y:S07]  /*7370*/  LDSM.16.MT88.4 R28, [R214+0x2100] ;  /* 0x00210000d61c783b */ /* 0x000fee0000004200 */
[----:B------:R-:W-:Y:S01]  /*7380*/  HMMA.16816.F32.BF16 R104, R8, R64, R32 ;  /* 0x000000400868723c */ /* 0x000fe20000041820 */
[----:B------:R-:W4:Y:S01]  /*7390*/  LDSM.16.MT88.4 R32, [R216+0x2100] ;  /* 0x00210000d820783b */ /* 0x000f220000004200 */
[----:B-1----:R-:W-:-:S04]  /*73a0*/  FFMA.FTZ R4, R190, c[0x0][0x2d0], -R7 ;  /* 0x0000b400be047a23 */ /* 0x002fc80000010807 */
[----:B------:R1:W-:Y:S02]  /*73b0*/  MUFU.EX2 R190, R4 ;  /* 0x0000000400be7308 */ /* 0x0003e40000000800 */
[----:B------:R-:W-:Y:S07]  /*73c0*/  HMMA.16816.F32.BF16 R44, R8, R68, R44 ;  /* 0x00000044082c723c */ /* 0x000fee000004182c */
[----:B------:R-:W-:Y:S02]  /*73d0*/  IMAD.MOV.U32 R68, RZ, RZ, R85 ;  /* 0x000000ffff447224 */ /* 0x000fe400078e0055 */
[----:B-1----:R-:W-:-:S02]  /*73e0*/  FFMA.FTZ R4, R194, c[0x0][0x2d0], -R7 ;  /* 0x0000b400c2047a23 */ /* 0x002fc40000010807 */
[----:B------:R-:W-:Y:S01]  /*73f0*/  IMAD.MOV.U32 R194, RZ, RZ, R93 ;  /* 0x000000ffffc27224 */ /* 0x000fe200078e005d */
[----:B------:R-:W-:Y:S01]  /*7400*/  MOV R93, R90 ;  /* 0x0000005a005d7202 */ /* 0x000fe20000000f00 */
[----:B------:R1:W5:Y:S01]  /*7410*/  MUFU.EX2 R192, R4 ;  /* 0x0000000400c07308 */ /* 0x0003620000000800 */
[----:B------:R-:W-:Y:S02]  /*7420*/  IMAD.MOV.U32 R90, RZ, RZ, R89 ;  /* 0x000000ffff5a7224 */ /* 0x000fe400078e0059 */
[----:B------:R-:W-:Y:S02]  /*7430*/  IMAD.MOV.U32 R89, RZ, RZ, R108 ;  /* 0x000000ffff597224 */ /* 0x000fe400078e006c */
[----:B------:R-:W-:Y:S02]  /*7440*/  IMAD.MOV.U32 R108, RZ, RZ, R142 ;  /* 0x000000ffff6c7224 */ /* 0x000fe400078e008e */
[----:B------:R-:W-:Y:S01]  /*7450*/  HMMA.16816.F32.BF16 R140, R8, R60, R48 ;  /* 0x0000003c088c723c */ /* 0x000fe20000041830 */
[----:B------:R-:W-:-:S02]  /*7460*/  IMAD.MOV.U32 R41, RZ, RZ, R90 ;  /* 0x000000ffff297224 */ /* 0x000fc400078e005a */
[----:B------:R-:W-:Y:S02]  /*7470*/  IMAD.MOV.U32 R103, RZ, RZ, R108 ;  /* 0x000000ffff677224 */ /* 0x000fe400078e006c */
[----:B------:R-:W-:Y:S02]  /*7480*/  IMAD.MOV.U32 R85, RZ, RZ, R89 ;  /* 0x000000ffff557224 */ /* 0x000fe400078e0059 */
[----:B------:R-:W-:Y:S01]  /*7490*/  MOV R48, R84 ;  /* 0x0000005400307202 */ /* 0x000fe20000000f00 */
[C---:B------:R-:W-:Y:S01]  /*74a0*/  HMMA.16816.F32.BF16 R60, R8.reuse, R56, R24 ;  /* 0x00000038083c723c */ /* 0x040fe20000041818 */
[----:B-1----:R-:W-:Y:S01]  /*74b0*/  FFMA.FTZ R4, R195, c[0x0][0x2d0], -R7 ;  /* 0x0000b400c3047a23 */ /* 0x002fe20000010807 */
[----:B------:R-:W-:Y:S01]  /*74c0*/  MOV R84, R93 ;  /* 0x0000005d00547202 */ /* 0x000fe20000000f00 */
[----:B------:R-:W-:Y:S01]  /*74d0*/  IMAD.MOV.U32 R195, RZ, RZ, R88 ;  /* 0x000000ffffc37224 */ /* 0x000fe200078e0058 */
[----:B------:R-:W-:Y:S01]  /*74e0*/  MOV R69, R103 ;  /* 0x0000006700457202 */ /* 0x000fe20000000f00 */
[----:B------:R1:W-:Y:S01]  /*74f0*/  MUFU.EX2 R131, R4 ;  /* 0x0000000400837308 */ /* 0x0003e20000000800 */
[----:B------:R-:W-:Y:S01]  /*7500*/  IMAD.MOV.U32 R49, RZ, RZ, R100 ;  /* 0x000000ffff317224 */ /* 0x000fe200078e0064 */
[----:B------:R-:W-:Y:S01]  /*7510*/  LDSM.16.MT88.4 R24, [R216+0x2900] ;  /* 0x00290000d818783b */ /* 0x000fe20000004200 */
[----:B------:R-:W-:Y:S01]  /*7520*/  HMMA.16816.F32.BF16 R108, R8, R66, R16 ;  /* 0x00000042086c723c */ /* 0x000fe20000041810 */
[----:B------:R-:W-:-:S02]  /*7530*/  IMAD.MOV.U32 R51, RZ, RZ, R101 ;  /* 0x000000ffff337224 */ /* 0x000fc400078e0065 */
[----:B------:R-:W-:Y:S01]  /*7540*/  LDSM.16.MT88.4 R16, [R213+0x2900] ;  /* 0x00290000d510783b */ /* 0x000fe20000004200 */
[----:B------:R-:W-:-:S04]  /*7550*/  IMAD.MOV.U32 R50, RZ, RZ, R85 ;  /* 0x000000ffff327224 */ /* 0x000fc800078e0055 */
[C---:B------:R-:W-:Y:S01]  /*7560*/  HMMA.16816.F32.BF16 R56, R8.reuse, R58, R12 ;  /* 0x0000003a0838723c */ /* 0x040fe2000004180c */
[----:B-1----:R-:W-:Y:S02]  /*7570*/  FFMA.FTZ R4, R196, c[0x0][0x2d0], -R7 ;  /* 0x0000b400c4047a23 */ /* 0x002fe40000010807 */
[----:B------:R-:W-:Y:S02]  /*7580*/  IMAD.MOV.U32 R196, RZ, RZ, R98 ;  /* 0x000000ffffc47224 */ /* 0x000fe400078e0062 */
[----:B------:R1:W-:Y:S02]  /*7590*/  MUFU.EX2 R98, R4 ;  /* 0x0000000400627308 */ /* 0x0003e40000000800 */
[----:B-1----:R-:W-:Y:S02]  /*75a0*/  FFMA.FTZ R4, R163, c[0x0][0x2d0], -R6 ;  /* 0x0000b400a3047a23 */ /* 0x002fe40000010806 */
[----:B------:R-:W-:Y:S01]  /*75b0*/  HMMA.16816.F32.BF16 R160, R8, R70, R20 ;  /* 0x0000004608a0723c */ /* 0x000fe20000041814 */
[----:B------:R-:W1:Y:S03]  /*75c0*/  LDSM.16.MT88.4 R20, [R215+0x2100] ;  /* 0x00210000d714783b */ /* 0x000e660000004200 */
[----:B------:R3:W-:Y:S03]  /*75d0*/  MUFU.EX2 R94, R4 ;  /* 0x00000004005e7308 */ /* 0x0007e60000000800 */
[----:B------:R-:W-:Y:S01]  /*75e0*/  IMAD.MOV.U32 R71, RZ, RZ, R92 ;  /* 0x000000ffff477224 */ /* 0x000fe200078e005c */
[----:B--2---:R-:W-:-:S02]  /*75f0*/  F2FP.BF16.PACK_AB R8, R235, R236 ;  /* 0x000000eceb08723e */ /* 0x004fc400000010ff */
[----:B-----5:R-:W-:Y:S01]  /*7600*/  F2FP.BF16.PACK_AB R10, R192, R190 ;  /* 0x000000bec00a723e */ /* 0x020fe200000010ff */
[----:B---3--:R-:W-:Y:S02]  /*7610*/  FFMA.FTZ R4, R191, c[0x0][0x2d0], -R6 ;  /* 0x0000b400bf047a23 */ /* 0x008fe40000010806 */
[----:B------:R-:W-:Y:S02]  /*7620*/  IMAD.MOV.U32 R191, RZ, RZ, R68 ;  /* 0x000000ffffbf7224 */ /* 0x000fe400078e0044 */
[----:B------:R2:W3:Y:S01]  /*7630*/  MUFU.EX2 R93, R4 ;  /* 0x00000004005d7308 */ /* 0x0004e20000000800 */
[----:B------:R-:W-:Y:S02]  /*7640*/  IMAD.MOV.U32 R68, RZ, RZ, R48 ;  /* 0x000000ffff447224 */ /* 0x000fe400078e0030 */
[----:B------:R-:W-:Y:S01]  /*7650*/  IMAD.MOV.U32 R48, RZ, RZ, R127 ;  /* 0x000000ffff307224 */ /* 0x000fe200078e007f */
[----:B------:R-:W-:Y:S01]  /*7660*/  MOV R127, R83 ;  /* 0x00000053007f7202 */ /* 0x000fe20000000f00 */
[----:B--2---:R-:W-:Y:S01]  /*7670*/  FFMA.FTZ R4, R189, c[0x0][0x2d0], -R6 ;  /* 0x0000b400bd047a23 */ /* 0x004fe20000010806 */
[----:B---3--:R-:W-:Y:S01]  /*7680*/  F2FP.BF16.PACK_AB R9, R93, R94 ;  /* 0x0000005e5d09723e */ /* 0x008fe200000010ff */
[----:B------:R-:W-:-:S02]  /*7690*/  IMAD.MOV.U32 R189, RZ, RZ, R49 ;  /* 0x000000ffffbd7224 */ /* 0x000fc400078e0031 */
[----:B------:R2:W-:Y:S02]  /*76a0*/  MUFU.EX2 R92, R4 ;  /* 0x00000004005c7308 */ /* 0x0005e40000000800 */
[----:B--2---:R-:W-:-:S06]  /*76b0*/  FFMA.FTZ R4, R193, c[0x0][0x2d0], -R6 ;  /* 0x0000b400c1047a23 */ /* 0x004fcc0000010806 */
[----:B------:R2:W3:Y:S02]  /*76c0*/  MUFU.EX2 R90, R4 ;  /* 0x00000004005a7308 */ /* 0x0004e40000000800 */
[----:B--2---:R-:W-:Y:S01]  /*76d0*/  FFMA.FTZ R4, R204, c[0x0][0x2d0], -R7 ;  /* 0x0000b400cc047a23 */ /* 0x004fe20000010807 */
[----:B---3--:R-:W-:Y:S01]  /*76e0*/  F2FP.BF16.PACK_AB R11, R90, R92 ;  /* 0x0000005c5a0b723e */ /* 0x008fe200000010ff */
[----:B------:R-:W-:-:S04]  /*76f0*/  IMAD.MOV.U32 R204, RZ, RZ, R43 ;  /* 0x000000ffffcc7224 */ /* 0x000fc800078e002b */
[----:B------:R2:W-:Y:S01]  /*7700*/  MUFU.EX2 R91, R4 ;  /* 0x00000004005b7308 */ /* 0x0005e20000000800 */
[----:B------:R-:W-:Y:S02]  /*7710*/  FFMA.FTZ R7, R207, c[0x0][0x2d0], -R7 ;  /* 0x0000b400cf077a23 */ /* 0x000fe40000010807 */
[----:B------:R-:W-:Y:S01]  /*7720*/  IMAD.MOV.U32 R207, RZ, RZ, R51 ;  /* 0x000000ffffcf7224 */ /* 0x000fe200078e0033 */
[C---:B------:R-:W-:Y:S04]  /*7730*/  HMMA.16816.F32.BF16 R136, R8.reuse, R36, R136 ;  /* 0x000000240888723c */ /* 0x040fe80000041888 */
[----:B------:R-:W-:Y:S04]  /*7740*/  MUFU.EX2 R89, R7 ;  /* 0x0000000700597308 */ /* 0x000fe80000000800 */
[----:B------:R-:W-:Y:S01]  /*7750*/  HMMA.16816.F32.BF16 R148, R8, R38, R148 ;  /* 0x000000260894723c */ /* 0x000fe20000041894 */
[----:B--2---:R-:W-:-:S02]  /*7760*/  FFMA.FTZ R4, R197, c[0x0][0x2d0], -R6 ;  /* 0x0000b400c5047a23 */ /* 0x004fc40000010806 */
[----:B------:R-:W-:Y:S02]  /*7770*/  IMAD.MOV.U32 R197, RZ, RZ, R50 ;  /* 0x000000ffffc57224 */ /* 0x000fe400078e0032 */
[----:B------:R2:W-:Y:S03]  /*7780*/  MUFU.EX2 R88, R4 ;  /* 0x0000000400587308 */ /* 0x0005e60000000800 */
[C---:B----4-:R-:W-:Y:S08]  /*7790*/  HMMA.16816.F32.BF16 R152, R8.reuse, R32, R152 ;  /* 0x000000200898723c */ /* 0x050ff00000041898 */
[----:B------:R-:W-:Y:S01]  /*77a0*/  HMMA.16816.F32.BF16 R164, R8, R28, R164 ;  /* 0x0000001c08a4723c */ /* 0x000fe200000418a4 */
[----:B--2---:R-:W-:-:S07]  /*77b0*/  FFMA.FTZ R4, R199, c[0x0][0x2d0], -R6 ;  /* 0x0000b400c7047a23 */ /* 0x004fce0000010806 */
[C---:B------:R-:W-:Y:S01]  /*77c0*/  HMMA.16816.F32.BF16 R112, R8.reuse, R30, R112 ;  /* 0x0000001e0870723c */ /* 0x040fe20000041870 */
[----:B------:R-:W-:Y:S01]  /*77d0*/  IMAD.MOV.U32 R199, RZ, RZ, R127 ;  /* 0x000000ffffc77224 */ /* 0x000fe200078e007f */
[----:B------:R2:W3:Y:S06]  /*77e0*/  MUFU.EX2 R87, R4 ;  /* 0x0000000400577308 */ /* 0x0004ec0000000800 */
[----:B-1----:R-:W-:Y:S01]  /*77f0*/  HMMA.16816.F32.BF16 R116, R8, R20, R116 ;  /* 0x000000140874723c */ /* 0x002fe20000041874 */
[--C-:B--2---:R-:W-:Y:S02]  /*7800*/  FFMA.FTZ R4, R203, c[0x0][0x2d0], -R6.reuse ;  /* 0x0000b400cb047a23 */ /* 0x104fe40000010806 */
[----:B------:R-:W-:-:S02]  /*7810*/  FFMA.FTZ R6, R206, c[0x0][0x2d0], -R6 ;  /* 0x0000b400ce067a23 */ /* 0x000fc40000010806 */
[----:B------:R1:W-:Y:S01]  /*7820*/  MUFU.EX2 R86, R4 ;  /* 0x0000000400567308 */ /* 0x0003e20000000800 */
[----:B------:R-:W-:Y:S02]  /*7830*/  IMAD.MOV.U32 R206, RZ, RZ, R102 ;  /* 0x000000ffffce7224 */ /* 0x000fe400078e0066 */
[----:B------:R-:W-:Y:S01]  /*7840*/  HMMA.16816.F32.BF16 R100, R8, R34, R168 ;  /* 0x000000220864723c */ /* 0x000fe200000418a8 */
[----:B------:R-:W-:-:S04]  /*7850*/  IMAD.MOV.U32 R203, RZ, RZ, R125 ;  /* 0x000000ffffcb7224 */ /* 0x000fc800078e007d */
[----:B------:R-:W2:Y:S02]  /*7860*/  MUFU.EX2 R85, R6 ;  /* 0x0000000600557308 */ /* 0x000ea40000000800 */
[----:B------:R-:W-:Y:S01]  /*7870*/  F2FP.BF16.PACK_AB R168, R98, R131 ;  /* 0x0000008362a8723e */ /* 0x000fe200000010ff */
[----:B------:R-:W-:Y:S01]  /*7880*/  HMMA.16816.F32.BF16 R8, R8, R22, R52 ;  /* 0x000000160808723c */ /* 0x000fe20000041834 */
[----:B------:R-:W4:Y:S01]  /*7890*/  LDSM.16.MT88.4 R52, [R215+0x2900] ;  /* 0x00290000d734783b */ /* 0x000f220000004200 */
[----:B---3--:R-:W-:Y:S02]  /*78a0*/  F2FP.BF16.PACK_AB R169, R87, R88 ;  /* 0x0000005857a9723e */ /* 0x008fe400000010ff */
[----:B------:R-:W-:Y:S01]  /*78b0*/  F2FP.BF16.PACK_AB R170, R89, R91 ;  /* 0x0000005b59aa723e */ /* 0x000fe200000010ff */
[----:B-1----:R-:W-:Y:S01]  /*78c0*/  FFMA.FTZ R4, R198, c[0x0][0x2d0], -R2 ;  /* 0x0000b400c6047a23 */ /* 0x002fe20000010802 */
[----:B------:R-:W-:Y:S01]  /*78d0*/  MOV R198, R195 ;  /* 0x000000c300c67202 */ /* 0x000fe20000000f00 */
[----:B------:R-:W-:-:S02]  /*78e0*/  IMAD.MOV.U32 R195, RZ, RZ, R41 ;  /* 0x000000ffffc37224 */ /* 0x000fc400078e0029 */
[----:B------:R-:W-:Y:S02]  /*78f0*/  IMAD.MOV.U32 R41, RZ, RZ, R42 ;  /* 0x000000ffff297224 */ /* 0x000fe400078e002a */
[----:B------:R-:W-:Y:S02]  /*7900*/  IMAD.MOV.U32 R42, RZ, RZ, R84 ;  /* 0x000000ffff2a7224 */ /* 0x000fe400078e0054 */
[----:B------:R1:W-:Y:S01]  /*7910*/  MUFU.EX2 R84, R4 ;  /* 0x0000000400547308 */ /* 0x0003e20000000800 */
[----:B--2---:R-:W-:Y:S01]  /*7920*/  F2FP.BF16.PACK_AB R171, R85, R86 ;  /* 0x0000005655ab723e */ /* 0x004fe200000010ff */
[----:B------:R-:W-:-:S06]  /*7930*/  IMAD.MOV.U32 R193, RZ, RZ, R42 ;  /* 0x000000ffffc17224 */ /* 0x000fcc00078e002a */
[----:B------:R-:W-:Y:S01]  /*7940*/  HMMA.16816.F32.BF16 R136, R168, R16, R136 ;  /* 0x00000010a888723c */ /* 0x000fe20000041888 */
[----:B-1----:R-:W-:Y:S01]  /*7950*/  FFMA.FTZ R4, R202, c[0x0][0x2d0], -R2 ;  /* 0x0000b400ca047a23 */ /* 0x002fe20000010802 */
[----:B------:R-:W-:-:S06]  /*7960*/  MOV R202, R71 ;  /* 0x0000004700ca7202 */ /* 0x000fcc0000000f00 */
[C---:B------:R-:W-:Y:S01]  /*7970*/  HMMA.16816.F32.BF16 R148, R168.reuse, R18, R148 ;  /* 0x00000012a894723c */ /* 0x040fe20000041894 */
[----:B------:R1:W-:Y:S07]  /*7980*/  MUFU.EX2 R83, R4 ;  /* 0x0000000400537308 */ /* 0x0003ee0000000800 */
[C---:B------:R-:W-:Y:S08]  /*7990*/  HMMA.16816.F32.BF16 R152, R168.reuse, R24, R152 ;  /* 0x00000018a898723c */ /* 0x040ff00000041898 */
[----:B------:R-:W-:Y:S01]  /*79a0*/  HMMA.16816.F32.BF16 R100, R168, R26, R100 ;  /* 0x0000001aa864723c */ /* 0x000fe20000041864 */
[----:B-1----:R-:W-:-:S02]  /*79b0*/  FFMA.FTZ R4, R205, c[0x0][0x2d0], -R2 ;  /* 0x0000b400cd047a23 */ /* 0x002fc40000010802 */
[----:B------:R-:W-:Y:S02]  /*79c0*/  IMAD.MOV.U32 R205, RZ, RZ, R69 ;  /* 0x000000ffffcd7224 */ /* 0x000fe400078e0045 */
[----:B------:R-:W-:Y:S02]  /*79d0*/  IMAD.MOV.U32 R69, RZ, RZ, R82 ;  /* 0x000000ffff457224 */ /* 0x000fe400078e0052 */
[----:B------:R1:W-:Y:S01]  /*79e0*/  MUFU.EX2 R82, R4 ;  /* 0x0000000400527308 */ /* 0x0003e20000000800 */
[----:B----4-:R-:W-:Y:S01]  /*79f0*/  HMMA.16816.F32.BF16 R116, R168, R52, R116 ;  /* 0x00000034a874723c */ /* 0x010fe20000041874 */
[----:B-1----:R-:W-:Y:S01]  /*7a00*/  FFMA.FTZ R4, R208, c[0x0][0x2d0], -R2 ;  /* 0x0000b400d0047a23 */ /* 0x002fe20000010802 */
[----:B------:R-:W-:-:S05]  /*7a10*/  MOV R208, R40 ;  /* 0x0000002800d07202 */ /* 0x000fca0000000f00 */
[----:B------:R1:W2:Y:S02]  /*7a20*/  MUFU.EX2 R71, R4 ;  /* 0x0000000400477308 */ /* 0x0002a40000000800 */
[--C-:B-1----:R-:W-:Y:S01]  /*7a30*/  FFMA.FTZ R4, R185, c[0x0][0x2d0], -R0.reuse ;  /* 0x0000b400b9047a23 */ /* 0x102fe20000010800 */
[----:B--2---:R-:W-:Y:S01]  /*7a40*/  F2FP.BF16.PACK_AB R6, R71, R82 ;  /* 0x000000524706723e */ /* 0x004fe200000010ff */
[----:B------:R-:W-:Y:S02]  /*7a50*/  IMAD.MOV.U32 R185, RZ, RZ, R41 ;  /* 0x000000ffffb97224 */ /* 0x000fe400078e0029 */
[----:B------:R-:W1:Y:S02]  /*7a60*/  LDSM.16.MT88.4 R40, [R214+0x2900] ;  /* 0x00290000d628783b */ /* 0x000e640000004200 */
[----:B------:R2:W-:Y:S02]  /*7a70*/  MUFU.EX2 R49, R4 ;  /* 0x0000000400317308 */ /* 0x0005e40000000800 */
[----:B--2---:R-:W-:Y:S01]  /*7a80*/  FFMA.FTZ R4, R187, c[0x0][0x2d0], -R0 ;  /* 0x0000b400bb047a23 */ /* 0x004fe20000010800 */
[----:B------:R-:W-:-:S05]  /*7a90*/  MOV R187, R68 ;  /* 0x0000004400bb7202 */ /* 0x000fca0000000f00 */
[----:B------:R2:W3:Y:S02]  /*7aa0*/  MUFU.EX2 R64, R4 ;  /* 0x0000000400407308 */ /* 0x0004e40000000800 */
[--C-:B--2---:R-:W-:Y:S02]  /*7ab0*/  FFMA.FTZ R4, R186, c[0x0][0x2d0], -R0.reuse ;  /* 0x0000b400ba047a23 */ /* 0x104fe40000010800 */
[----:B------:R-:W-:Y:S01]  /*7ac0*/  IMAD.MOV.U32 R186, RZ, RZ, R69 ;  /* 0x000000ffffba7224 */ /* 0x000fe200078e0045 */
[C---:B-1----:R-:W-:Y:S03]  /*7ad0*/  HMMA.16816.F32.BF16 R164, R168.reuse, R40, R164 ;  /* 0x00000028a8a4723c */ /* 0x042fe600000418a4 */
[----:B------:R1:W-:Y:S05]  /*7ae0*/  MUFU.EX2 R51, R4 ;  /* 0x0000000400337308 */ /* 0x0003ea0000000800 */
[C---:B------:R-:W-:Y:S08]  /*7af0*/  HMMA.16816.F32.BF16 R112, R168.reuse, R42, R112 ;  /* 0x0000002aa870723c */ /* 0x040ff00000041870 */
[----:B------:R-:W-:Y:S01]  /*7b00*/  HMMA.16816.F32.BF16 R168, R168, R54, R8 ;  /* 0x00000036a8a8723c */ /* 0x000fe20000041808 */
[----:B-1----:R-:W-:Y:S01]  /*7b10*/  FFMA.FTZ R4, R188, c[0x0][0x2d0], -R0 ;  /* 0x0000b400bc047a23 */ /* 0x002fe20000010800 */
[----:B------:R-:W-:-:S02]  /*7b20*/  MOV R188, R5 ;  /* 0x0000000500bc7202 */ /* 0x000fc40000000f00 */
[----:B---3--:R-:W-:Y:S01]  /*7b30*/  F2FP.BF16.PACK_AB R5, R64, R49 ;  /* 0x000000314005723e */ /* 0x008fe200000010ff */
[----:B------:R1:W2:Y:S02]  /*7b40*/  MUFU.EX2 R50, R4 ;  /* 0x0000000400327308 */ /* 0x0002a40000000800 */
[----:B------:R-:W-:-:S06]  /*7b50*/  FFMA.FTZ R8, R230, c[0x0][0x2d0], -R2 ;  /* 0x0000b400e6087a23 */ /* 0x000fcc0000010802 */
[----:B------:R3:W-:Y:S01]  /*7b60*/  MUFU.EX2 R65, R8 ;  /* 0x0000000800417308 */ /* 0x0007e20000000800 */
[----:B-1----:R-:W-:Y:S02]  /*7b70*/  F2FP.BF16.PACK_AB R4, R83, R84 ;  /* 0x000000545304723e */ /* 0x002fe400000010ff */
[----:B--2---:R-:W-:Y:S01]  /*7b80*/  F2FP.BF16.PACK_AB R7, R50, R51 ;  /* 0x000000333207723e */ /* 0x004fe200000010ff */
[----:B---3--:R-:W-:-:S06]  /*7b90*/  FFMA.FTZ R8, R232, c[0x0][0x2d0], -R2 ;  /* 0x0000b400e8087a23 */ /* 0x008fcc0000010802 */
[C---:B------:R-:W-:Y:S01]  /*7ba0*/  HMMA.16816.F32.BF16 R140, R4.reuse, R156, R140 ;  /* 0x0000009c048c723c */ /* 0x040fe2000004188c */
[----:B------:R1:W-:Y:S07]  /*7bb0*/  MUFU.EX2 R66, R8 ;  /* 0x0000000800427308 */ /* 0x0003ee0000000800 */
[C---:B------:R-:W-:Y:S08]  /*7bc0*/  HMMA.16816.F32.BF16 R144, R4.reuse, R158, R144 ;  /* 0x0000009e0490723c */ /* 0x040ff00000041890 */
[----:B------:R-:W-:Y:S01]  /*7bd0*/  HMMA.16816.F32.BF16 R156, R4, R132, R44 ;  /* 0x00000084049c723c */ /* 0x000fe2000004182c */
[----:B-1----:R-:W-:-:S04]  /*7be0*/  FFMA.FTZ R8, R210, c[0x0][0x2d0], -R2 ;  /* 0x0000b400d2087a23 */ /* 0x002fc80000010802 */
[----:B------:R1:W-:Y:S02]  /*7bf0*/  MUFU.EX2 R67, R8 ;  /* 0x0000000800437308 */ /* 0x0003e40000000800 */
[----:B------:R-:W-:Y:S01]  /*7c00*/  IMAD.MOV.U32 R133, RZ, RZ, R48 ;  /* 0x000000ffff857224 */ /* 0x000fe200078e0030 */
[----:B------:R-:W-:Y:S01]  /*7c10*/  HMMA.16816.F32.BF16 R12, R4, R172, R60 ;  /* 0x000000ac040c723c */ /* 0x000fe2000004183c */
[----:B------:R-:W-:-:S07]  /*7c20*/  MOV R132, R126 ;  /* 0x0000007e00847202 */ /* 0x000fce0000000f00 */
[----:B------:R-:W-:Y:S01]  /*7c30*/  HMMA.16816.F32.BF16 R160, R4, R134, R160 ;  /* 0x0000008604a0723c */ /* 0x000fe200000418a0 */
[----:B-1----:R-:W-:-:S07]  /*7c40*/  FFMA.FTZ R8, R209, c[0x0][0x2d0], -R2 ;  /* 0x0000b400d1087a23 */ /* 0x002fce0000010802 */
[C---:B------:R-:W-:Y:S01]  /*7c50*/  HMMA.16816.F32.BF16 R104, R4.reuse, R72, R104 ;  /* 0x000000480468723c */ /* 0x040fe20000041868 */
[----:B------:R-:W-:Y:S01]  /*7c60*/  IMAD.MOV.U32 R135, RZ, RZ, R124 ;  /* 0x000000ffff877224 */ /* 0x000fe200078e007c */
[----:B------:R1:W-:Y:S06]  /*7c70*/  MUFU.EX2 R68, R8 ;  /* 0x0000000800447308 */ /* 0x0003ec0000000800 */
[----:B------:R-:W-:Y:S01]  /*7c80*/  HMMA.16816.F32.BF16 R108, R4, R74, R108 ;  /* 0x0000004a046c723c */ /* 0x000fe2000004186c */
[----:B-1----:R-:W-:-:S04]  /*7c90*/  FFMA.FTZ R8, R211, c[0x0][0x2d0], -R2 ;  /* 0x0000b400d3087a23 */ /* 0x002fc80000010802 */
[----:B------:R1:W-:Y:S02]  /*7ca0*/  MUFU.EX2 R69, R8 ;  /* 0x0000000800457308 */ /* 0x0003e40000000800 */
[----:B-1----:R-:W-:Y:S02]  /*7cb0*/  FFMA.FTZ R8, R229, c[0x0][0x2d0], -R2 ;  /* 0x0000b400e5087a23 */ /* 0x002fe40000010802 */
[----:B------:R-:W-:-:S04]  /*7cc0*/  IMAD.U32 R229, RZ, RZ, UR13 ;  /* 0x0000000dffe57e24 */ /* 0x000fc8000f8e00ff */
        /* <DEDUP_REMOVED lines=155> */
.L_x_994:
[----:B------:R-:W-:Y:S02]  /*8680*/  UISETP.NE.AND UP2, UPT, UR5, 0x1, UPT ;  /* 0x000000010500788c */ /* 0x000fe4000bf45270 */
[----:B------:R-:W-:Y:S02]  /*8690*/  ULDC.64 UR14, c[0x0][0x330] ;  /* 0x0000cc00000e7ab9 */ /* 0x000fe40000000a00 */
[----:B------:R-:W-:-:S07]  /*86a0*/  UIMAD.WIDE.U32 UR16, UR11, UR14, URZ ;  /* 0x0000000e0b1072a5 */ /* 0x000fce000f8e003f */
[----:B------:R-:W-:Y:S02]  /*86b0*/  @UP2 UMOV UR13, UR17 ;  /* 0x00000011000d2c82 */ /* 0x000fe40008000000 */
[----:B------:R-:W-:-:S03]  /*86c0*/  @UP2 USHF.R.U32.HI UR11, URZ, UR15, UR13 ;  /* 0x0000000f3f0b2299 */ /* 0x000fc6000801160d */
.L_x_995:
[----:B------:R-:W-:Y:S02]  /*86d0*/  ULDC UR13, c[0x0][0x32c] ;  /* 0x0000cb00000d7ab9 */ /* 0x000fe40000000800 */
[----:B------:R-:W-:-:S04]  /*86e0*/  UIMAD UR13, UR11, UR5, UR13 ;  /* 0x000000050b0d72a4 */ /* 0x000fc8000f8e020d */
[----:B------:R-:W-:-:S04]  /*86f0*/  UISETP.LT.AND UP2, UPT, UR6, UR13, UPT ;  /* 0x0000000d0600728c */ /* 0x000fc8000bf41270 */
[----:B------:R-:W-:-:S04]  /*8700*/  USEL UR6, UR6, UR13, UP2 ;  /* 0x0000000d06067287 */ /* 0x000fc80009000000 */
.L_x_993:
        /* <DEDUP_REMOVED lines=18> */
.L_x_1013:
[----:B------:R-:W-:Y:S04]  /*8830*/  DEPBAR.LE SB0, 0x0 ;  /* 0x000080000000791a */ /* 0x000fe80000000000 */
[----:B------:R-:W-:Y:S01]  /*8840*/  BAR.SYNC.DEFER_BLOCKING 0x0 ;  /* 0x0000000000007b1d */ /* 0x000fe20000010000 */
[C---:B------:R-:W-:Y:S01]  /*8850*/  ISETP.LT.AND P2, PT, R229.reuse, UR4, PT ;  /* 0x00000004e5007c0c */ /* 0x040fe2000bf41270 */
[----:B------:R-:W-:Y:S01]  /*8860*/  IMAD.MOV.U32 R230, RZ, RZ, c[0x0][0x1e0] ;  /* 0x00007800ffe67624 */ /* 0x000fe200078e00ff */
[C---:B------:R-:W-:Y:S11]  /*8870*/  ISETP.GT.AND P4, PT, R229.reuse, UR4, PT ;  /* 0x00000004e5007c0c */ /* 0x040ff6000bf84270 */
[----:B-1----:R-:W-:Y:S01]  /*8880*/  @!P2 SHF.R.S32.HI R0, RZ, 0x1f, R229 ;  /* 0x0000001fff00a819 */ /* 0x002fe200000114e5 */
[C---:B------:R-:W-:Y:S04]  /*8890*/  @!P2 IMAD.WIDE.U32 R2, R229.reuse, c[0x0][0x208], RZ ;  /* 0x00008200e502aa25 */ /* 0x040fe800078e00ff */
[----:B------:R-:W-:Y:S02]  /*88a0*/  @!P2 IMAD R0, R0, c[0x0][0x208], RZ ;  /* 0x000082000000aa24 */ /* 0x000fe400078e02ff */
[----:B------:R-:W-:Y:S02]  /*88b0*/  @P4 IMAD.SHL.U32 R130, R230, 0x20, RZ ;  /* 0x00000020e6824824 */ /* 0x000fe400078e00ff */
[----:B------:R-:W-:Y:S01]  /*88c0*/  @!P2 IMAD R0, R229, c[0x0][0x20c], R0 ;  /* 0x00008300e500aa24 */ /* 0x000fe200078e0200 */
[----:B------:R-:W-:Y:S03]  /*88d0*/  LDSM.16.M88.4 R96, [R219+0x6100] ;  /* 0x00610000db60783b */ /* 0x000fe60000000200 */
[----:B------:R-:W-:Y:S03]  /*88e0*/  @!P2 IMAD.IADD R0, R3, 0x1, R0 ;  /* 0x000000010300a824 */ /* 0x000fe600078e0200 */
[----:B------:R-:W1:Y:S01]  /*88f0*/  LDSM.16.M88.4 R16, [R212+0x3100] ;  /* 0x00310000d410783b */ /* 0x000e620000000200 */
[----:B------:R-:W-:Y:S05]  /*8900*/  @!P2 IMAD R0, R0, 0x60, RZ ;  /* 0x000000600000a824 */ /* 0x000fea00078e02ff */
[----:B------:R-:W2:Y:S06]  /*8910*/  LDSM.16.M88.4 R92, [R219+0x8100] ;  /* 0x00810000db5c783b */ /* 0x000eac0000000200 */
[----:B------:R-:W3:Y:S06]  /*8920*/  LDL.64 R192, [R1+0x38] ;  /* 0x0000380001c07983 */ /* 0x000eec0000100a00 */
[----:B------:R-:W3:Y:S06]  /*8930*/  LDL.64 R128, [R1+0x40] ;  /* 0x0000400001807983 */ /* 0x000eec0000100a00 */
[----:B------:R-:W4:Y:S06]  /*8940*/  LDSM.16.M88.4 R32, [R212+0x3900] ;  /* 0x00390000d420783b */ /* 0x000f2c0000000200 */
[----:B------:R-:W5:Y:S06]  /*8950*/  LDL.64 R234, [R1+0x20] ;  /* 0x0000200001ea7983 */ /* 0x000f6c0000100a00 */
[----:B------:R-:W4:Y:S01]  /*8960*/  LDSM.16.M88.4 R48, [R212+0x4100] ;  /* 0x00410000d430783b */ /* 0x000f220000000200 */
[-C--:B-1----:R-:W-:Y:S05]  /*8970*/  HMMA.16816.F32.BF16 R4, R96, R16.reuse, RZ ;  /* 0x000000106004723c */ /* 0x082fea00000418ff */
[----:B------:R-:W5:Y:S03]  /*8980*/  LDL.64 R232, [R1+0x30] ;  /* 0x0000300001e87983 */ /* 0x000f660000100a00 */
        /* <DEDUP_REMOVED lines=69> */
[----:B------:R-:W-:Y:S02]  /*8de0*/  @P4 IADD3 R0, R229, -0x1, RZ ;  /* 0xffffffffe5004810 */ /* 0x000fe40007ffe0ff */
        /* <DEDUP_REMOVED lines=10> */
[----:B------:R1:W-:Y:S03]  /*8e90*/  @!P2 LDGSTS.E.BYPASS.LTC128B.128 [R231+0x2900], [R172.64], !P3 ;  /* 0x02900000ace7afae */ /* 0x0003e6000d901d6c */
[----:B-----5:R-:W-:Y:S03]  /*8ea0*/  @P4 IMAD.MOV.U32 R129, RZ, RZ, R235 ;  /* 0x000000ffff814224 */ /* 0x020fe600078e00eb */
[----:B----4-:R-:W-:Y:S01]  /*8eb0*/  LDSM.16.M88.4 R196, [R220+0x6100] ;  /* 0x00610000dcc4783b */ /* 0x010fe20000000200 */
[C---:B------:R-:W-:Y:S05]  /*8ec0*/  HMMA.16816.F32.BF16 R88, R184.reuse, R192, R88 ;  /* 0x000000c0b858723c */ /* 0x040fea0000041858 */
[----:B------:R-:W3:Y:S03]  /*8ed0*/  LDSM.16.M88.4 R200, [R218+0x3100] ;  /* 0x00310000dac8783b */ /* 0x000ee60000000200 */
[-C--:B------:R-:W-:Y:S03]  /*8ee0*/  HMMA.16816.F32.BF16 R92, R184, R194.reuse, R92 ;  /* 0x000000c2b85c723c */ /* 0x080fe6000004185c */
[----:B------:R-:W4:Y:S01]  /*8ef0*/  LDSM.16.M88.4 R204, [R220+0x8100] ;  /* 0x00810000dccc783b */ /* 0x000f220000000200 */
[----:B--2---:R-:W-:Y:S04]  /*8f00*/  @P4 SHF.R.S32.HI R2, RZ, 0x1f, R0 ;  /* 0x0000001fff024819 */ /* 0x004fe80000011400 */
[----:B------:R-:W-:Y:S01]  /*8f10*/  HMMA.16816.F32.BF16 R96, R176, R194, R96 ;  /* 0x000000c2b060723c */ /* 0x000fe20000041860 */
[----:B------:R-:W0:Y:S03]  /*8f20*/  LDGDEPBAR ;  /* 0x00000000000079af */ /* 0x000e260000000000 */
[----:B------:R-:W-:Y:S02]  /*8f30*/  @P4 IMAD R128, R2, c[0x0][0x1e0], RZ ;  /* 0x0000780002804a24 */ /* 0x000fe400078e02ff */
[C---:B------:R-:W-:Y:S01]  /*8f40*/  @P4 IMAD.WIDE.U32 R2, R0.reuse, c[0x0][0x1e0], RZ ;  /* 0x0000780000024a25 */ /* 0x040fe200078e00ff */
[----:B-1----:R-:W1:Y:S05]  /*8f50*/  LDSM.16.M88.4 R172, [R218+0x3900] ;  /* 0x00390000daac783b */ /* 0x002e6a0000000200 */
[----:B------:R-:W-:Y:S01]  /*8f60*/  @P4 IMAD R128, R0, c[0x0][0x1e4], R128 ;  /* 0x0000790000804a24 */ /* 0x000fe200078e0280 */
[----:B------:R-:W2:Y:S03]  /*8f70*/  LDSM.16.M88.4 R180, [R218+0x4100] ;  /* 0x00410000dab4783b */ /* 0x000ea60000000200 */
[----:B------:R-:W-:Y:S02]  /*8f80*/  @P4 IMAD.IADD R0, R3, 0x1, R128 ;  /* 0x0000000103004824 */ /* 0x000fe400078e0280 */
[----:B------:R-:W-:Y:S01]  /*8f90*/  @P4 IMAD.MOV.U32 R128, RZ, RZ, R232 ;  /* 0x000000ffff804224 */ /* 0x000fe200078e00e8 */
[----:B------:R-:W5:Y:S01]  /*8fa0*/  LDSM.16.M88.4 R184, [R218+0x4900] ;  /* 0x00490000dab8783b */ /* 0x000f620000000200 */
[----:B------:R-:W-:Y:S02]  /*8fb0*/  @P4 IMAD R0, R0, 0x60, RZ ;  /* 0x0000006000004824 */ /* 0x000fe400078e02ff */
[----:B------:R-:W-:Y:S03]  /*8fc0*/  @P4 IMAD.WIDE.U32 R128, R2, 0x60, R128 ;  /* 0x0000006002804825 */ /* 0x000fe600078e0080 */
[----:B------:R-:W2:Y:S01]  /*8fd0*/  LDSM.16.M88.4 R176, [R218+0x5100] ;  /* 0x00510000dab0783b */ /* 0x000ea20000000200 */
[----:B------:R-:W-:Y:S01]  /*8fe0*/  @P4 IMAD.IADD R0, R129, 0x1, R0 ;  /* 0x0000000181004824 */ /* 0x000fe200078e0200 */
[C---:B------:R-:W-:Y:S01]  /*8ff0*/  @P4 LEA R2, P0, R128.reuse, c[0x0][0x1c8], 0x1 ;  /* 0x0000720080024a11 */ /* 0x040fe200078008ff */
[----:B------:R-:W-:Y:S01]  /*9000*/  IMAD.MOV.U32 R232, RZ, RZ, c[0x0][0x1e4] ;  /* 0x00007900ffe87624 */ /* 0x000fe200078e00ff */
[-C--:B---3--:R-:W-:Y:S02]  /*9010*/  HMMA.16816.F32.BF16 R4, R196, R200.reuse, R4 ;  /* 0x000000c8c404723c */ /* 0x088fe40000041804 */
[----:B------:R-:W-:Y:S03]  /*9020*/  LDSM.16.M88.4 R188, [R221+0x6100] ;  /* 0x00610000ddbc783b */ /* 0x000fe60000000200 */
[----:B------:R-:W-:Y:S02]  /*9030*/  @P4 LEA.HI.X R3, R128, c[0x0][0x1cc], R0, 0x1, P0 ;  /* 0x0000730080034a11 */ /* 0x000fe400000f0c00 */
[----:B------:R-:W-:Y:S01]  /*9040*/  @P4 SHF.L.U64.HI R0, R230, 0x5, R232 ;  /* 0x00000005e6004819 */ /* 0x000fe200000102e8 */
[C---:B----4-:R-:W-:Y:S01]  /*9050*/  HMMA.16816.F32.BF16 R8, R204.reuse, R200, R8 ;  /* 0x000000c8cc08723c */ /* 0x050fe20000041808 */
[----:B------:R-:W-:Y:S01]  /*9060*/  LDSM.16.M88.4 R192, [R217] ;  /* 0x00000000d9c0783b */ /* 0x000fe20000000200 */
[----:B------:R-:W-:Y:S05]  /*9070*/  PLOP3.LUT P0, PT, PT, PT, UP1, 0x80, 0x0 ;  /* 0x000000000000781c */ /* 0x000fea0003f0f018 */
[----:B------:R-:W-:Y:S01]  /*9080*/  LDSM.16.M88.4 R208, [R217+0x1000] ;  /* 0x00100000d9d0783b */ /* 0x000fe20000000200 */
        /* <DEDUP_REMOVED lines=13> */
[-C--:B-----5:R-:W-:Y:S08]  /*9160*/  HMMA.16816.F32.BF16 R52, R196, R184.reuse, R52 ;  /* 0x000000b8c434723c */ /* 0x0a0ff00000041834 */
        /* <DEDUP_REMOVED lines=33> */
[C---:B------:R-:W-:Y:S08]  /*9380*/  HMMA.16816.F32.BF16 R40, R200.reuse, R208, R40 ;  /* 0x000000d0c828723c */ /* 0x040ff00000041828 */
[-C--:B------:R-:W-:Y:S08]  /*9390*/  HMMA.16816.F32.BF16 R44, R200, R210.reuse, R44 ;  /* 0x000000d2c82c723c */ /* 0x080ff0000004182c */
[C---:B------:R-:W-:Y:S08]  /*93a0*/  HMMA.16816.F32.BF16 R48, R188.reuse, R210, R48 ;  /* 0x000000d2bc30723c */ /* 0x040ff00000041830 */
[-C--:B---3--:R-:W-:Y:S08]  /*93b0*/  HMMA.16816.F32.BF16 R52, R188, R184.reuse, R52 ;  /* 0x000000b8bc34723c */ /* 0x088ff00000041834 */
[C---:B------:R-:W-:Y:S08]  /*93c0*/  HMMA.16816.F32.BF16 R56, R200.reuse, R184, R56 ;  /* 0x000000b8c838723c */ /* 0x040ff00000041838 */
[-C--:B------:R-:W-:Y:S08]  /*93d0*/  HMMA.16816.F32.BF16 R60, R200, R186.reuse, R60 ;  /* 0x000000bac83c723c */ /* 0x080ff0000004183c */
[C---:B------:R-:W-:Y:S08]  /*93e0*/  HMMA.16816.F32.BF16 R64, R188.reuse, R186, R64 ;  /* 0x000000babc40723c */ /* 0x040ff00000041840 */
[-C--:B-1----:R-:W-:Y:S08]  /*93f0*/  HMMA.16816.F32.BF16 R68, R188, R172.reuse, R68 ;  /* 0x000000acbc44723c */ /* 0x082ff00000041844 */
[C---:B------:R-:W-:Y:S01]  /*9400*/  HMMA.16816.F32.BF16 R72, R200.reuse, R172, R72 ;  /* 0x000000acc848723c */ /* 0x040fe20000041848 */
[----:B------:R1:W3:Y:S07]  /*9410*/  LDL R173, [R1+0x28] ;  /* 0x0000280001ad7983 */ /* 0x0002ee0000100800 */
[-C--:B------:R-:W-:Y:S08]  /*9420*/  HMMA.16816.F32.BF16 R76, R200, R174.reuse, R76 ;  /* 0x000000aec84c723c */ /* 0x080ff0000004184c */
[C---:B------:R-:W-:Y:S07]  /*9430*/  HMMA.16816.F32.BF16 R80, R188.reuse, R174, R80 ;  /* 0x000000aebc50723c */ /* 0x040fee0000041850 */
[-C--:B------:R-:W-:Y:S01]  /*9440*/  @P4 IADD3 R174, P1, R180, R130.reuse, RZ ;  /* 0x00000082b4ae4210 */ /* 0x080fe20007f3e0ff */
[-C--:B------:R-:W-:Y:S04]  /*9450*/  HMMA.16816.F32.BF16 R84, R188, R176.reuse, R84 ;  /* 0x000000b0bc54723c */ /* 0x080fe80000041854 */
[--C-:B------:R-:W-:Y:S01]  /*9460*/  @P4 IMAD.X R175, R181, 0x1, R0.reuse, P1 ;  /* 0x00000001b5af4824 */ /* 0x100fe200008e0600 */
[-C--:B------:R-:W-:Y:S03]  /*9470*/  @P4 IADD3 R128, P2, R174, R130.reuse, RZ ;  /* 0x00000082ae804210 */ /* 0x080fe60007f5e0ff */
[C---:B------:R-:W-:Y:S01]  /*9480*/  HMMA.16816.F32.BF16 R88, R200.reuse, R176, R88 ;  /* 0x000000b0c858723c */ /* 0x040fe20000041858 */
[----:B------:R5:W-:Y:S03]  /*9490*/  @P4 LDGSTS.E.BYPASS.LTC128B.128 [R231+0x4100], [R174.64], !P3 ;  /* 0x04100000aee74fae */ /* 0x000be6000d901d6c */
[--C-:B------:R-:W-:Y:S01]  /*94a0*/  @P4 IMAD.X R129, R175, 0x1, R0.reuse, P2 ;  /* 0x00000001af814824 */ /* 0x100fe200010e0600 */
[-C--:B----4-:R-:W-:Y:S03]  /*94b0*/  @P4 IADD3 R2, P1, R128, R130.reuse, RZ ;  /* 0x0000008280024210 */ /* 0x090fe60007f3e0ff */
[-C--:B------:R-:W-:Y:S01]  /*94c0*/  HMMA.16816.F32.BF16 R92, R200, R178.reuse, R92 ;  /* 0x000000b2c85c723c */ /* 0x080fe2000004185c */
[----:B------:R1:W-:Y:S03]  /*94d0*/  @P4 LDGSTS.E.BYPASS.LTC128B.128 [R231+0x4900], [R128.64], !P3 ;  /* 0x0490000080e74fae */ /* 0x0003e6000d901d6c */
[--C-:B------:R-:W-:Y:S04]  /*94e0*/  @P4 IMAD.X R3, R129, 0x1, R0.reuse, P1 ;  /* 0x0000000181034824 */ /* 0x100fe800008e0600 */
[----:B------:R-:W-:Y:S01]  /*94f0*/  HMMA.16816.F32.BF16 R96, R188, R178, R96 ;  /* 0x000000b2bc60723c */ /* 0x000fe20000041860 */
[----:B------:R4:W-:Y:S03]  /*9500*/  @P4 LDGSTS.E.BYPASS.LTC128B.128 [R231+0x5100], [R2.64], !P3 ;  /* 0x0510000002e74fae */ /* 0x0009e6000d901d6c */
[----:B---3--:R-:W-:Y:S01]  /*9510*/  @P0 IMAD.MOV.U32 R173, RZ, RZ, R135 ;  /* 0x000000ffffad0224 */ /* 0x008fe200078e0087 */
[----:B------:R-:W-:Y:S04]  /*9520*/  @P4 IADD3 R176, P0, R2, R130, RZ ;  /* 0x0000008202b04210 */ /* 0x000fe80007f1e0ff */
[----:B------:R-:W3:Y:S03]  /*9530*/  SHFL.IDX PT, R130, R173, RZ, 0x1c1f ;  /* 0x001c1fffad827589 */ /* 0x000ee600000e0000 */
[----:B------:R-:W-:Y:S01]  /*9540*/  @P4 IMAD.X R177, R3, 0x1, R0, P0 ;  /* 0x0000000103b14824 */ /* 0x000fe200000e0600 */
[----:B------:R-:W-:Y:S01]  /*9550*/  PLOP3.LUT P0, PT, PT, PT, UP0, 0x40, 0x0 ;  /* 0x000000000000781c */ /* 0x000fe20003f0e808 */
[----:B------:R-:W-:Y:S03]  /*9560*/  IMAD R0, R229, -0x60, RZ ;  /* 0xffffffa0e5007824 */ /* 0x000fe600078e02ff */
[----:B------:R1:W-:Y:S02]  /*9570*/  @P4 LDGSTS.E.BYPASS.LTC128B.128 [R231+0x5900], [R176.64], !P3 ;  /* 0x05900000b0e74fae */ /* 0x0003e4000d901d6c */
[----:B--2---:R-:W-:Y:S04]  /*9580*/  IADD3 R182, -R183, 0x1, R0 ;  /* 0x00000001b7b67810 */ /* 0x004fe80007ffe100 */
[----:B------:R-:W0:Y:S01]  /*9590*/  LDGDEPBAR ;  /* 0x00000000000079af */ /* 0x000e220000000000 */
[----:B-1----:R-:W-:Y:S05]  /*95a0*/  IMAD.U32 R176, RZ, RZ, UR12 ;  /* 0x0000000cffb07e24 */ /* 0x002fea000f8e00ff */
[----:B------:R-:W-:Y:S04]  /*95b0*/  IADD3 R176, -R176, UR7, R182 ;  /* 0x00000007b0b07c10 */ /* 0x000fe8000fffe1b6 */
[C---:B-----5:R-:W-:Y:S02]  /*95c0*/  IADD3 R174, R176.reuse, c[0x0][0x328], RZ ;  /* 0x0000ca00b0ae7a10 */ /* 0x060fe40007ffe0ff */
[----:B------:R-:W-:Y:S03]  /*95d0*/  IADD3 R175, R176, UR10, RZ ;  /* 0x0000000ab0af7c10 */ /* 0x000fe6000fffe0ff */
[----:B---3--:R-:W-:Y:S02]  /*95e0*/  IMAD.IADD R135, R174, 0x1, R130 ;  /* 0x00000001ae877824 */ /* 0x008fe400078e0282 */
[----:B----4-:R-:W-:Y:S01]  /*95f0*/  IMAD.IADD R2, R130, 0x1, R175 ;  /* 0x0000000182027824 */ /* 0x010fe200078e02af */
        /* <DEDUP_REMOVED lines=15> */
.L_x_999:
[----:B------:R-:W-:Y:S04]  /*96f0*/  MOV R128, c[0x0][0x32c] ;  /* 0x0000cb0000807a02 */ /* 0x000fe80000000f00 */
[----:B------:R-:W-:Y:S11]  /*9700*/  ISETP.NE.AND P0, PT, R128, 0x1, PT ;  /* 0x000000018000780c */ /* 0x000ff60003f05270 */
[----:B------:R-:W-:Y:S02]  /*9710*/  @!UPT UIADD3 URZ, URZ, URZ, URZ ;  /* 0x0000003f3f3ff290 */ /* 0x000fe4000fffe03f */
[----:B------:R-:W-:Y:S05]  /*9720*/  @P0 IMAD.HI.U32 R128, R3, c[0x0][0x330], RZ ;  /* 0x0000cc0003800a27 */ /* 0x000fea00078e00ff */
[----:B------:R-:W-:Y:S02]  /*9730*/  @P0 SHF.R.U32.HI R3, RZ, c[0x0][0x334], R128 ;  /* 0x0000cd00ff030a19 */ /* 0x000fe40000011680 */
.L_x_1000:
[----:B------:R-:W-:Y:S05]  /*9740*/  BSYNC B0 ;  /* 0x0000000000007941 */ /* 0x000fea0003800000 */
.L_x_998:
[----:B------:R-:W-:Y:S04]  /*9750*/  IMAD.IADD R128, R0, 0x1, -R183 ;  /* 0x0000000100807824 */ /* 0x000fe800078e0ab7 */
[----:B------:R-:W-:Y:S05]  /*9760*/  IMAD R3, R3, c[0x0][0x32c], R128 ;  /* 0x0000cb0003037a24 */ /* 0x000fea00078e0280 */
[----:B------:R-:W-:Y:S02]  /*9770*/  IADD3 R128, R3, c[0x0][0x32c], RZ ;  /* 0x0000cb0003807a10 */ /* 0x000fe40007ffe0ff */
[----:B------:R-:W-:Y:S02]  /*9780*/  IMNMX R2, R2, R3, !PT ;  /* 0x0000000302027217 */ /* 0x000fe40007800200 */
[----:B------:R-:W-:Y:S02]  /*9790*/  IMNMX R135, R135, R128, PT ;  /* 0x0000008087877217 */ /* 0x000fe40003800200 */
.L_x_997:
[----:B------:R-:W-:Y:S01]  /*97a0*/  PLOP3.LUT P0, PT, PT, PT, UP0, 0x40, 0x0 ;  /* 0x000000000000781c */ /* 0x000fe20003f0e808 */
[----:B------:R-:W1:Y:S02]  /*97b0*/  SHFL.IDX PT, R128, R173, 0x1, 0x1c1f ;  /* 0x003c1f00ad807f89 */ /* 0x000e6400000e0000 */
[----:B-1----:R-:W-:Y:S01]  /*97c0*/  IADD3 R3, R175, R128, RZ ;  /* 0x00000080af037210 */ /* 0x002fe20007ffe0ff */
[----:B------:R-:W-:Y:S09]  /*97d0*/  IMAD.IADD R130, R174, 0x1, R128 ;  /* 0x00000001ae827824 */ /* 0x000ff200078e0280 */
        /* <DEDUP_REMOVED lines=15> */
.L_x_1003:
[----:B------:R-:W-:Y:S04]  /*98d0*/  MOV R129, c[0x0][0x32c] ;  /* 0x0000cb0000817a02 */ /* 0x000fe80000000f00 */
[----:B------:R-:W-:Y:S11]  /*98e0*/  ISETP.NE.AND P0, PT, R129, 0x1, PT ;  /* 0x000000018100780c */ /* 0x000ff60003f05270 */
[----:B------:R-:W-:Y:S02]  /*98f0*/  @!UPT UIADD3 URZ, URZ, URZ, URZ ;  /* 0x0000003f3f3ff290 */ /* 0x000fe4000fffe03f */
[----:B------:R-:W-:Y:S05]  /*9900*/  @P0 IMAD.HI.U32 R129, R128, c[0x0][0x330], RZ ;  /* 0x0000cc0080810a27 */ /* 0x000fea00078e00ff */
[----:B------:R-:W-:Y:S02]  /*9910*/  @P0 SHF.R.U32.HI R128, RZ, c[0x0][0x334], R129 ;  /* 0x0000cd00ff800a19 */ /* 0x000fe40000011681 */
.L_x_1004:
[----:B------:R-:W-:Y:S05]  /*9920*/  BSYNC B0 ;  /* 0x0000000000007941 */ /* 0x000fea0003800000 */
.L_x_1002:
[----:B------:R-:W-:Y:S04]  /*9930*/  IMAD.IADD R129, R0, 0x1, -R183 ;  /* 0x0000000100817824 */ /* 0x000fe800078e0ab7 */
[----:B------:R-:W-:Y:S05]  /*9940*/  IMAD R128, R128, c[0x0][0x32c], R129 ;  /* 0x0000cb0080807a24 */ /* 0x000fea00078e0281 */
[----:B------:R-:W-:Y:S02]  /*9950*/  IADD3 R129, R128, c[0x0][0x32c], RZ ;  /* 0x0000cb0080817a10 */ /* 0x000fe40007ffe0ff */
[----:B------:R-:W-:Y:S02]  /*9960*/  IMNMX R3, R3, R128, !PT ;  /* 0x0000008003037217 */ /* 0x000fe40007800200 */
[----:B------:R-:W-:Y:S02]  /*9970*/  IMNMX R130, R130, R129, PT ;  /* 0x0000008182827217 */ /* 0x000fe40003800200 */
.L_x_1001:
        /* <DEDUP_REMOVED lines=19> */
.L_x_1007:
[----:B------:R-:W-:Y:S04]  /*9ab0*/  MOV R177, c[0x0][0x32c] ;  /* 0x0000cb0000b17a02 */ /* 0x000fe80000000f00 */
[----:B------:R-:W-:Y:S11]  /*9ac0*/  ISETP.NE.AND P0, PT, R177, 0x1, PT ;  /* 0x00000001b100780c */ /* 0x000ff60003f05270 */
[----:B------:R-:W-:Y:S02]  /*9ad0*/  @!UPT UIADD3 URZ, URZ, URZ, URZ ;  /* 0x0000003f3f3ff290 */ /* 0x000fe4000fffe03f */
[----:B------:R-:W-:Y:S05]  /*9ae0*/  @P0 IMAD.HI.U32 R177, R172, c[0x0][0x330], RZ ;  /* 0x0000cc00acb10a27 */ /* 0x000fea00078e00ff */
[----:B------:R-:W-:Y:S02]  /*9af0*/  @P0 SHF.R.U32.HI R172, RZ, c[0x0][0x334], R177 ;  /* 0x0000cd00ffac0a19 */ /* 0x000fe400000116b1 */
.L_x_1008:
[----:B------:R-:W-:Y:S05]  /*9b00*/  BSYNC B0 ;  /* 0x0000000000007941 */ /* 0x000fea0003800000 */
.L_x_1006:
[----:B------:R-:W-:Y:S04]  /*9b10*/  IMAD.IADD R177, R0, 0x1, -R183 ;  /* 0x0000000100b17824 */ /* 0x000fe800078e0ab7 */
[----:B------:R-:W-:Y:S05]  /*9b20*/  IMAD R172, R172, c[0x0][0x32c], R177 ;  /* 0x0000cb00acac7a24 */ /* 0x000fea00078e02b1 */
[----:B------:R-:W-:Y:S02]  /*9b30*/  IADD3 R177, R172, c[0x0][0x32c], RZ ;  /* 0x0000cb00acb17a10 */ /* 0x000fe40007ffe0ff */
[----:B------:R-:W-:Y:S02]  /*9b40*/  IMNMX R128, R128, R172, !PT ;  /* 0x000000ac80807217 */ /* 0x000fe40007800200 */
[----:B------:R-:W-:Y:S02]  /*9b50*/  IMNMX R129, R129, R177, PT ;  /* 0x000000b181817217 */ /* 0x000fe40003800200 */
.L_x_1005:
[C---:B------:R-:W-:Y:S02]  /*9b60*/  ISETP.GE.AND P1, PT, R0.reuse, 0x9, PT ;  /* 0x000000090000780c */ /* 0x040fe40003f26270 */
[----:B------:R-:W-:Y:S02]  /*9b70*/  ISETP.GE.AND P5, PT, R0, 0xa, PT ;  /* 0x0000000a0000780c */ /* 0x000fe40003fa6270 */
[----:B------:R-:W-:Y:S02]  /*9b80*/  ISETP.GT.AND P0, PT, R2, 0x8, !P1 ;  /* 0x000000080200780c */ /* 0x000fe40004f04270 */
[----:B------:R-:W-:Y:S02]  /*9b90*/  P2R R183, PR, RZ, 0x8 ;  /* 0x00000008ffb77803 */ /* 0x000fe40000000000 */
[----:B------:R-:W-:Y:S02]  /*9ba0*/  ISETP.LT.OR P0, PT, R135, 0x9, P0 ;  /* 0x000000098700780c */ /* 0x000fe40000701670 */
[----:B------:R-:W-:Y:S02]  /*9bb0*/  ISETP.GE.AND P3, PT, R0, 0x12, PT ;  /* 0x000000120000780c */ /* 0x000fe40003f66270 */
[----:B------:R-:W-:Y:S02]  /*9bc0*/  FSEL R184, R16, -INF , !P0 ;  /* 0xff80000010b87808 */ /* 0x000fe40004000000 */
[----:B------:R-:W-:Y:S02]  /*9bd0*/  ISETP.GT.AND P0, PT, R3, 0x9, !P5 ;  /* 0x000000090300780c */ /* 0x000fe40006f04270 */
[----:B------:R-:W-:Y:S02]  /*9be0*/  ISETP.GT.AND P2, PT, R2, 0x9, !P5 ;  /* 0x000000090200780c */ /* 0x000fe40006f44270 */
        /* <DEDUP_REMOVED lines=15> */
[----:B------:R-:W-:Y:S02]  /*9ce0*/  ISETP.LT.OR P0, PT, R135, 0x19, P0 ;  /* 0x000000198700780c */ /* 0x000fe40000701670 */
        /* <DEDUP_REMOVED lines=13> */
[C---:B------:R-:W-:Y:S02]  /*9dc0*/  ISETP.GT.AND P0, PT, R3.reuse, 0x19, !P2 ;  /* 0x000000190300780c */ /* 0x040fe40005704270 */
        /* <DEDUP_REMOVED lines=17> */
[C---:B------:R-:W-:Y:S02]  /*9ee0*/  ISETP.GT.AND P0, PT, R3.reuse, 0x20, !P2 ;  /* 0x000000200300780c */ /* 0x040fe40005704270 */
        /* <DEDUP_REMOVED lines=15> */
[C---:B------:R-:W-:Y:S02]  /*9fe0*/  ISETP.GE.AND P5, PT, R0.reuse, 0x52, PT ;  /* 0x000000520000780c */ /* 0x040fe40003fa6270 */
        /* <DEDUP_REMOVED lines=20> */
[----:B------:R-:W-:Y:S04]  /*a130*/  ISETP.LT.OR P0, PT, R135, 0x32, P0 ;  /* 0x000000328700780c */ /* 0x000fe80000701670 */
        /* <DEDUP_REMOVED lines=49> */
[C---:B------:R-:W-:Y:S04]  /*a450*/  ISETP.GT.AND P0, PT, R3.reuse, 0x48, !P2 ;  /* 0x000000480300780c */ /* 0x040fe80005704270 */
[----:B------:R-:W-:Y:S04]  /*a460*/  ISETP.LT.OR P0, PT, R130, 0x49, P0 ;  /* 0x000000498200780c */ /* 0x000fe80000701670 */
        /* <DEDUP_REMOVED lines=21> */
[----:B------:R-:W-:Y:S02]  /*a5c0*/  ISETP.GT.AND P0, PT, R2, RZ, !P3 ;  /* 0x000000ff0200720c */ /* 0x000fe40005f04270 */
[----:B------:R-:W-:Y:S02]  /*a5d0*/  P2R R5, PR, RZ, 0x8 ;  /* 0x00000008ff057803 */ /* 0x000fe40000000000 */
[----:B------:R-:W-:Y:S04]  /*a5e0*/  ISETP.LT.OR P0, PT, R135, 0x1, P0 ;  /* 0x000000018700780c */ /* 0x000fe80000701670 */
[----:B------:R-:W-:Y:S02]  /*a5f0*/  FSEL R36, R4, -INF , !P0 ;  /* 0xff80000004247808 */ /* 0x000fe40004000000 */
[----:B------:R-:W-:Y:S04]  /*a600*/  ISETP.GT.AND P0, PT, R3, 0x1, !P1 ;  /* 0x000000010300780c */ /* 0x000fe80004f04270 */
[C---:B------:R-:W-:Y:S04]  /*a610*/  ISETP.LT.OR P0, PT, R130.reuse, 0x2, P0 ;  /* 0x000000028200780c */ /* 0x040fe80000701670 */
[----:B------:R-:W-:Y:S02]  /*a620*/  FSEL R48, R7, -INF , !P0 ;  /* 0xff80000007307808 */ /* 0x000fe40004000000 */
[----:B------:R-:W-:Y:S04]  /*a630*/  ISETP.GT.AND P0, PT, R3, RZ, !P3 ;  /* 0x000000ff0300720c */ /* 0x000fe80005f04270 */
[----:B------:R-:W-:Y:S04]  /*a640*/  ISETP.LT.OR P0, PT, R130, 0x1, P0 ;  /* 0x000000018200780c */ /* 0x000fe80000701670 */
[----:B------:R-:W-:Y:S02]  /*a650*/  FSEL R39, R6, -INF , !P0 ;  /* 0xff80000006277808 */ /* 0x000fe40004000000 */
[----:B------:R-:W-:Y:S04]  /*a660*/  ISETP.GT.AND P0, PT, R2, 0x58, !P4 ;  /* 0x000000580200780c */ /* 0x000fe80006704270 */
[C---:B------:R-:W-:Y:S04]  /*a670*/  ISETP.LT.OR P0, PT, R135.reuse, 0x59, P0 ;  /* 0x000000598700780c */ /* 0x040fe80000701670 */
[----:B------:R-:W-:Y:S02]  /*a680*/  FSEL R80, R96, -INF , !P0 ;  /* 0xff80000060507808 */ /* 0x000fe40004000000 */
[----:B------:R-:W-:Y:S04]  /*a690*/  ISETP.GE.AND P0, PT, R0, 0x5a, PT ;  /* 0x0000005a0000780c */ /* 0x000fe80003f06270 */
[----:B------:R-:W-:Y:S04]  /*a6a0*/  ISETP.GT.AND P2, PT, R2, 0x59, !P0 ;  /* 0x000000590200780c */ /* 0x000fe80004744270 */
        /* <DEDUP_REMOVED lines=9> */
[C---:B------:R-:W-:Y:S02]  /*a740*/  ISETP.GT.AND P2, PT, R128.reuse, 0x1, !P1 ;  /* 0x000000018000780c */ /* 0x040fe40004f44270 */
[----:B------:R-:W-:Y:S02]  /*a750*/  ISETP.NE.AND P1, PT, R35, RZ, PT ;  /* 0x000000ff2300720c */ /* 0x000fe40003f25270 */
        /* <DEDUP_REMOVED lines=70> */
[C---:B------:R-:W-:Y:S04]  /*abc0*/  ISETP.LT.OR P2, PT, R129.reuse, 0x49, P2 ;  /* 0x000000498100780c */ /* 0x040fe80001741670 */
[----:B------:R-:W-:Y:S02]  /*abd0*/  FSEL R244, R76, -INF , !P2 ;  /* 0xff8000004cf47808 */ /* 0x000fe40005000000 */
[C---:B------:R-:W-:Y:S04]  /*abe0*/  ISETP.GT.AND P2, PT, R128.reuse, 0x49, !P1 ;  /* 0x000000498000780c */ /* 0x040fe80004f44270 */
        /* <DEDUP_REMOVED lines=8> */
[----:B------:R-:W-:Y:S04]  /*ac70*/  ISETP.GT.AND P2, PT, R128, 0x58, !P4 ;  /* 0x000000588000780c */ /* 0x000fe80006744270 */
[----:B------:R-:W-:Y:S04]  /*ac80*/  ISETP.LT.OR P2, PT, R129, 0x59, P2 ;  /* 0x000000598100780c */ /* 0x000fe80001741670 */
[----:B------:R-:W-:Y:S02]  /*ac90*/  FSEL R81, R92, -INF , !P2 ;  /* 0xff8000005c517808 */ /* 0x000fe40005000000 */
[----:B------:R-:W-:Y:S02]  /*aca0*/  ISETP.GT.AND P2, PT, R128, RZ, !P3 ;  /* 0x000000ff8000720c */ /* 0x000fe40005f44270 */
[----:B------:R-:W-:Y:S02]  /*acb0*/  ISETP.NE.AND P3, PT, R183, RZ, PT ;  /* 0x000000ffb700720c */ /* 0x000fe40003f65270 */
[C---:B------:R-:W-:Y:S04]  /*acc0*/  ISETP.LT.OR P2, PT, R129.reuse, 0x1, P2 ;  /* 0x000000018100780c */ /* 0x040fe80001741670 */
[----:B------:R-:W-:Y:S02]  /*acd0*/  FSEL R8, R8, -INF , !P2 ;  /* 0xff80000008087808 */ /* 0x000fe40005000000 */
[----:B------:R-:W-:Y:S04]  /*ace0*/  ISETP.GT.AND P2, PT, R128, 0x59, !P0 ;  /* 0x000000598000780c */ /* 0x000fe80004744270 */
[----:B------:R-:W-:Y:S04]  /*acf0*/  ISETP.LT.OR P2, PT, R129, 0x5a, P2 ;  /* 0x0000005a8100780c */ /* 0x000fe80001741670 */
        /* <DEDUP_REMOVED lines=18> */
.L_x_1011:
[----:B------:R-:W-:Y:S04]  /*ae20*/  MOV R2, c[0x0][0x32c] ;  /* 0x0000cb0000027a02 */ /* 0x000fe80000000f00 */
[----:B------:R-:W-:Y:S11]  /*ae30*/  ISETP.NE.AND P2, PT, R2, 0x1, PT ;  /* 0x000000010200780c */ /* 0x000ff60003f45270 */
[----:B------:R-:W-:Y:S02]  /*ae40*/  @!UPT UIADD3 URZ, URZ, URZ, URZ ;  /* 0x0000003f3f3ff290 */ /* 0x000fe4000fffe03f */
[----:B------:R-:W-:Y:S05]  /*ae50*/  @P2 IMAD.HI.U32 R2, R0, c[0x0][0x330], RZ ;  /* 0x0000cc0000022a27 */ /* 0x000fea00078e00ff */
[----:B------:R-:W-:Y:S02]  /*ae60*/  @P2 SHF.R.U32.HI R0, RZ, c[0x0][0x334], R2 ;  /* 0x0000cd00ff002a19 */ /* 0x000fe40000011602 */
.L_x_1012:
[----:B------:R-:W-:Y:S05]  /*ae70*/  BSYNC B0 ;  /* 0x0000000000007941 */ /* 0x000fea0003800000 */
.L_x_1010:
[----:B------:R-:W-:Y:S02]  /*ae80*/  IADD3 R2, R182, -0x1, RZ ;  /* 0xffffffffb6027810 */ /* 0x000fe40007ffe0ff */
[C-C-:B------:R-:W-:Y:S02]  /*ae90*/  IADD3 R4, R3.reuse, UR10, R176.reuse ;  /* 0x0000000a03047c10 */ /* 0x140fe4000fffe0b0 */
[----:B------:R-:W-:Y:S01]  /*aea0*/  IADD3 R3, R3, c[0x0][0x328], R176 ;  /* 0x0000ca0003037a10 */ /* 0x000fe20007ffe0b0 */
[----:B------:R-:W-:Y:S05]  /*aeb0*/  IMAD R0, R0, c[0x0][0x32c], R2 ;  /* 0x0000cb0000007a24 */ /* 0x000fea00078e0202 */
[----:B------:R-:W-:Y:S02]  /*aec0*/  IADD3 R2, R0, c[0x0][0x32c], RZ ;  /* 0x0000cb0000027a10 */ /* 0x000fe40007ffe0ff */
[----:B------:R-:W-:Y:S02]  /*aed0*/  IMNMX R0, R4, R0, !PT ;  /* 0x0000000004007217 */ /* 0x000fe40007800200 */
[----:B------:R-:W-:Y:S02]  /*aee0*/  IMNMX R2, R3, R2, PT ;  /* 0x0000000203027217 */ /* 0x000fe40003800200 */
.L_x_1009:
[----:B------:R-:W-:Y:S01]  /*aef0*/  ISETP.NE.AND P2, PT, R5, RZ, PT ;  /* 0x000000ff0500720c */ /* 0x000fe20003f45270 */
[----:B------:R-:W-:Y:S01]  /*af00*/  IMAD.MOV.U32 R40, RZ, RZ, R52 ;  /* 0x000000ffff287224 */ /* 0x000fe200078e0034 */
        /* <DEDUP_REMOVED lines=110> */
[----:B------:R-:W1:Y:S01]  /*b5f0*/  SHFL.BFLY PT, R5, R130, 0x2, 0x1f ;  /* 0x0c401f0082057f89 */ /* 0x000e6200000e0000 */
[----:B------:R-:W-:Y:S02]  /*b600*/  MOV R58, R53 ;  /* 0x00000035003a7202 */ /* 0x000fe40000000f00 */
[----:B------:R-:W-:Y:S02]  /*b610*/  FMNMX.FTZ R3, R87, R3, !PT ;  /* 0x0000000357037209 */ /* 0x000fe40007810000 */
[----:B------:R-:W-:Y:S02]  /*b620*/  FSEL R173, R59, -INF , !P2 ;  /* 0xff8000003bad7808 */ /* 0x000fe40005000000 */
[----:B------:R-:W-:Y:S01]  /*b630*/  ISETP.NE.AND P2, PT, R20, RZ, PT ;  /* 0x000000ff1400720c */ /* 0x000fe20003f45270 */
[----:B------:R-:W-:Y:S01]  /*b640*/  LDSM.16.MT88.4 R52, [R214+0x100] ;  /* 0x00010000d634783b */ /* 0x000fe20000004200 */
[----:B------:R-:W-:Y:S02]  /*b650*/  FMNMX.FTZ R4, R201, R4, !PT ;  /* 0x00000004c9047209 */ /* 0x000fe40007810000 */
[----:B------:R-:W-:Y:S02]  /*b660*/  FMNMX.FTZ R3, R58, R3, !PT ;  /* 0x000000033a037209 */ /* 0x000fe40007810000 */
[----:B------:R-:W-:Y:S02]  /*b670*/  ISETP.GT.AND P2, PT, R0, 0x38, !P2 ;  /* 0x000000380000780c */ /* 0x000fe40005744270 */
[----:B------:R-:W-:Y:S02]  /*b680*/  FMNMX.FTZ R4, R209, R4, !PT ;  /* 0x00000004d1047209 */ /* 0x000fe40007810000 */
[----:B------:R-:W-:Y:S02]  /*b690*/  FMNMX.FTZ R3, R40, R3, !PT ;  /* 0x0000000328037209 */ /* 0x000fe40007810000 */
[----:B------:R-:W-:Y:S02]  /*b6a0*/  ISETP.LT.OR P2, PT, R2, 0x39, P2 ;  /* 0x000000390200780c */ /* 0x000fe40001741670 */
[----:B------:R-:W-:Y:S01]  /*b6b0*/  FMNMX.FTZ R4, R211, R4, !PT ;  /* 0x00000004d3047209 */ /* 0x000fe20007810000 */
[----:B------:R-:W2:Y:S01]  /*b6c0*/  SHFL.BFLY PT, R129, R3, 0x2, 0x1f ;  /* 0x0c401f0003817f89 */ /* 0x000ea200000e0000 */
        /* <DEDUP_REMOVED lines=14> */
[----:B------:R-:W-:Y:S02]  /*b7b0*/  FMNMX.FTZ R4, R246, R4, !PT ;  /* 0x00000004f6047209 */ /* 0x000fe40007810000 */
[----:B------:R-:W-:Y:S01]  /*b7c0*/  FSEL R181, R74, -INF , !P2 ;  /* 0xff8000004ab57808 */ /* 0x000fe20005000000 */
[----:B------:R-:W1:Y:S01]  /*b7d0*/  SHFL.BFLY PT, R6, R130, 0x1, 0x1f ;  /* 0x0c201f0082067f89 */ /* 0x000e6200000e0000 */
[----:B--2---:R-:W-:Y:S02]  /*b7e0*/  FMNMX.FTZ R129, R3, R129, !PT ;  /* 0x0000008103817209 */ /* 0x004fe40007810000 */
        /* <DEDUP_REMOVED lines=9> */
[----:B------:R-:W2:Y:S01]  /*b880*/  SHFL.BFLY PT, R7, R3, 0x2, 0x1f ;  /* 0x0c401f0003077f89 */ /* 0x000ea200000e0000 */
[----:B------:R-:W-:Y:S02]  /*b890*/  FMNMX.FTZ R5, R10, R134, !PT ;  /* 0x000000860a057209 */ /* 0x000fe40007810000 */
[----:B------:R-:W-:Y:S02]  /*b8a0*/  ISETP.GT.AND P2, PT, R0, 0x48, !P2 ;  /* 0x000000480000780c */ /* 0x000fe40005744270 */
[----:B-1----:R-:W-:Y:S02]  /*b8b0*/  FMNMX.FTZ R130, R130, R6, !PT ;  /* 0x0000000682827209 */ /* 0x002fe40007810000 */
[----:B------:R-:W-:Y:S01]  /*b8c0*/  ISETP.LT.OR P2, PT, R2, 0x49, P2 ;  /* 0x000000490200780c */ /* 0x000fe20001741670 */
[----:B------:R-:W1:Y:S01]  /*b8d0*/  SHFL.BFLY PT, R6, R129, 0x1, 0x1f ;  /* 0x0c201f0081067f89 */ /* 0x000e6200000e0000 */
[----:B------:R-:W-:Y:S01]  /*b8e0*/  FMNMX.FTZ R5, R11, R5, !PT ;  /* 0x000000050b057209 */ /* 0x000fe20007810000 */
[----:B------:R-:W-:Y:S01]  /*b8f0*/  FMUL.FTZ R71, R130, c[0x0][0x2d0] ;  /* 0x0000b40082477a20 */ /* 0x000fe20000410000 */
[----:B------:R-:W-:Y:S02]  /*b900*/  FSEL R177, R78, -INF , !P2 ;  /* 0xff8000004eb17808 */ /* 0x000fe40005000000 */
[----:B------:R-:W-:Y:S02]  /*b910*/  FSETP.NEU.FTZ.AND P2, PT, R130, -INF , PT ;  /* 0xff8000008200780b */ /* 0x000fe40003f5d000 */
[----:B------:R-:W-:Y:S02]  /*b920*/  FMNMX.FTZ R5, R14, R5, !PT ;  /* 0x000000050e057209 */ /* 0x000fe40007810000 */
[----:B------:R-:W-:Y:S02]  /*b930*/  FSEL R71, R71, RZ, P2 ;  /* 0x000000ff47477208 */ /* 0x000fe40001000000 */
[----:B------:R-:W-:Y:S02]  /*b940*/  FMNMX.FTZ R5, R15, R5, !PT ;  /* 0x000000050f057209 */ /* 0x000fe40007810000 */
[----:B------:R-:W-:Y:S01]  /*b950*/  ISETP.GT.AND P1, PT, R0, 0x49, !P1 ;  /* 0x000000490000780c */ /* 0x000fe20004f24270 */
[--C-:B------:R-:W-:Y:S01]  /*b960*/  FFMA.FTZ R4, R36, c[0x0][0x2d0], -R71.reuse ;  /* 0x0000b40024047a23 */ /* 0x100fe20000010847 */
[----:B------:R-:W-:Y:S01]  /*b970*/  FMNMX.FTZ R5, R56, R5, !PT ;  /* 0x0000000538057209 */ /* 0x000fe20007810000 */
[--C-:B------:R-:W-:Y:S01]  /*b980*/  FFMA.FTZ R16, R192, c[0x0][0x2d0], -R71.reuse ;  /* 0x0000b400c0107a23 */ /* 0x100fe20000010847 */
[----:B------:R-:W-:Y:S01]  /*b990*/  ISETP.LT.OR P1, PT, R2, 0x4a, P1 ;  /* 0x0000004a0200780c */ /* 0x000fe20000f21670 */
[----:B------:R3:W-:Y:S01]  /*b9a0*/  MUFU.EX2 R27, R4 ;  /* 0x00000004001b7308 */ /* 0x0007e20000000800 */
[----:B------:R-:W-:Y:S02]  /*b9b0*/  FMNMX.FTZ R5, R57, R5, !PT ;  /* 0x0000000539057209 */ /* 0x000fe40007810000 */
[----:B--2---:R-:W-:Y:S02]  /*b9c0*/  FMNMX.FTZ R3, R3, R7, !PT ;  /* 0x0000000703037209 */ /* 0x004fe40007810000 */
[----:B------:R-:W-:Y:S02]  /*b9d0*/  FMNMX.FTZ R5, R60, R5, !PT ;  /* 0x000000053c057209 */ /* 0x000fe40007810000 */
[----:B-1----:R-:W-:Y:S01]  /*b9e0*/  FMNMX.FTZ R129, R129, R6, !PT ;  /* 0x0000000681817209 */ /* 0x002fe20007810000 */
[----:B------:R-:W1:Y:S01]  /*b9f0*/  SHFL.BFLY PT, R128, R3, 0x1, 0x1f ;  /* 0x0c201f0003807f89 */ /* 0x000e6200000e0000 */
[----:B------:R-:W-:Y:S01]  /*ba00*/  FMNMX.FTZ R5, R84, R5, !PT ;  /* 0x0000000554057209 */ /* 0x000fe20007810000 */
[----:B------:R-:W-:Y:S01]  /*ba10*/  MUFU.EX2 R34, R16 ;  /* 0x0000001000227308 */ /* 0x000fe20000000800 */
[----:B------:R-:W-:Y:S01]  /*ba20*/  FSEL R176, R79, -INF , !P1 ;  /* 0xff8000004fb07808 */ /* 0x000fe20004800000 */
[C---:B------:R-:W-:Y:S01]  /*ba30*/  FMUL.FTZ R92, R129.reuse, c[0x0][0x2d0] ;  /* 0x0000b400815c7a20 */ /* 0x040fe20000410000 */
[----:B------:R-:W-:Y:S02]  /*ba40*/  FMNMX.FTZ R5, R96, R5, !PT ;  /* 0x0000000560057209 */ /* 0x000fe40007810000 */
[----:B------:R-:W-:Y:S01]  /*ba50*/  FSETP.NEU.FTZ.AND P1, PT, R129, -INF , PT ;  /* 0xff8000008100780b */ /* 0x000fe20003f3d000 */
[----:B------:R-:W-:Y:S01]  /*ba60*/  LDSM.16.MT88.4 R76, [R215+0x100] ;  /* 0x00010000d74c783b */ /* 0x000fe20000004200 */
[----:B------:R-:W-:Y:S02]  /*ba70*/  FMNMX.FTZ R5, R97, R5, !PT ;  /* 0x0000000561057209 */ /* 0x000fe40007810000 */
[----:B------:R-:W-:Y:S02]  /*ba80*/  FSEL R92, R92, RZ, P1 ;  /* 0x000000ff5c5c7208 */ /* 0x000fe40000800000 */
[C---:B------:R-:W-:Y:S02]  /*ba90*/  ISETP.GT.AND P0, PT, R0.reuse, 0x59, !P0 ;  /* 0x000000590000780c */ /* 0x040fe40004704270 */
[----:B------:R-:W-:Y:S01]  /*baa0*/  ISETP.GT.AND P6, PT, R0, 0x50, !P6 ;  /* 0x000000500000780c */ /* 0x000fe200077c4270 */
[--C-:B------:R-:W-:Y:S01]  /*bab0*/  FFMA.FTZ R28, R195, c[0x0][0x2d0], -R92.reuse ;  /* 0x0000b400c31c7a23 */ /* 0x100fe2000001085c */
[----:B---3--:R-:W-:Y:S01]  /*bac0*/  FMNMX.FTZ R4, R98, R5, !PT ;  /* 0x0000000562047209 */ /* 0x008fe20007810000 */
[--C-:B------:R-:W-:Y:S01]  /*bad0*/  FFMA.FTZ R5, R38, c[0x0][0x2d0], -R71.reuse ;  /* 0x0000b40026057a23 */ /* 0x100fe20000010847 */
[----:B------:R-:W-:Y:S02]  /*bae0*/  ISETP.LT.OR P0, PT, R2, 0x5a, P0 ;  /* 0x0000005a0200780c */ /* 0x000fe40000701670 */
[----:B------:R-:W-:Y:S01]  /*baf0*/  FMNMX.FTZ R4, R99, R4, !PT ;  /* 0x0000000463047209 */ /* 0x000fe20007810000 */
[----:B------:R2:W-:Y:S01]  /*bb00*/  MUFU.EX2 R22, R5 ;  /* 0x0000000500167308 */ /* 0x0005e20000000800 */
[----:B------:R-:W-:Y:S02]  /*bb10*/  FSEL R70, R95, -INF , !P0 ;  /* 0xff8000005f467808 */ /* 0x000fe40004000000 */
[----:B-1----:R-:W-:Y:S01]  /*bb20*/  FMNMX.FTZ R128, R3, R128, !PT ;  /* 0x0000008003807209 */ /* 0x002fe20007810000 */
[--C-:B------:R-:W-:Y:S01]  /*bb30*/  FFMA.FTZ R3, R187, c[0x0][0x2d0], -R92.reuse ;  /* 0x0000b400bb037a23 */ /* 0x100fe2000001085c */
[----:B------:R-:W-:Y:S02]  /*bb40*/  MOV R187, R81 ;  /* 0x0000005100bb7202 */ /* 0x000fe40000000f00 */
[C---:B------:R-:W-:Y:S01]  /*bb50*/  FSETP.NEU.FTZ.AND P0, PT, R128.reuse, -INF , PT ;  /* 0xff8000008000780b */ /* 0x040fe20003f1d000 */
[----:B------:R-:W-:Y:S01]  /*bb60*/  FMUL.FTZ R93, R128, c[0x0][0x2d0] ;  /* 0x0000b400805d7a20 */ /* 0x000fe20000410000 */
[C---:B------:R-:W-:Y:S01]  /*bb70*/  ISETP.GT.AND P5, PT, R0.reuse, 0x51, !P5 ;  /* 0x000000510000780c */ /* 0x040fe20006fa4270 */
[----:B------:R1:W-:Y:S01]  /*bb80*/  MUFU.EX2 R26, R3 ;  /* 0x00000003001a7308 */ /* 0x0003e20000000800 */
[----:B------:R-:W-:Y:S01]  /*bb90*/  ISETP.GT.AND P4, PT, R0, 0x58, !P4 ;  /* 0x000000580000780c */ /* 0x000fe20006784270 */
[--C-:B------:R-:W-:Y:S01]  /*bba0*/  FFMA.FTZ R0, R48, c[0x0][0x2d0], -R92.reuse ;  /* 0x0000b40030007a23 */ /* 0x100fe2000001085c */
[----:B------:R-:W-:Y:S01]  /*bbb0*/  FSEL R93, R93, RZ, P0 ;  /* 0x000000ff5d5d7208 */ /* 0x000fe20000000000 */
[----:B------:R-:W-:Y:S01]  /*bbc0*/  FFMA.FTZ R48, R196, c[0x0][0x2d0], -R71 ;  /* 0x0000b400c4307a23 */ /* 0x000fe20000010847 */
[C---:B------:R-:W-:Y:S02]  /*bbd0*/  ISETP.LT.OR P6, PT, R2.reuse, 0x51, P6 ;  /* 0x000000510200780c */ /* 0x040fe400037c1670 */
[----:B------:R-:W-:Y:S01]  /*bbe0*/  ISETP.LT.OR P5, PT, R2, 0x52, P5 ;  /* 0x000000520200780c */ /* 0x000fe20002fa1670 */
[----:B------:R-:W-:Y:S01]  /*bbf0*/  FFMA.FTZ R32, R35, c[0x0][0x2d0], -R93 ;  /* 0x0000b40023207a23 */ /* 0x000fe2000001085d */
[----:B------:R-:W-:Y:S01]  /*bc00*/  FSEL R178, R90, -INF , !P6 ;  /* 0xff8000005ab27808 */ /* 0x000fe20007000000 */
[----:B------:R-:W-:Y:S01]  /*bc10*/  MUFU.EX2 R23, R0 ;  /* 0x0000000000177308 */ /* 0x000fe20000000800 */
[----:B------:R-:W-:Y:S01]  /*bc20*/  ISETP.LT.OR P4, PT, R2, 0x59, P4 ;  /* 0x000000590200780c */ /* 0x000fe20002781670 */
[----:B------:R-:W-:Y:S01]  /*bc30*/  FFMA.FTZ R2, R186, c[0x0][0x2d0], -R92 ;  /* 0x0000b400ba027a23 */ /* 0x000fe2000001085c */
[----:B------:R-:W-:Y:S01]  /*bc40*/  FSEL R179, R91, -INF , !P5 ;  /* 0xff8000005bb37808 */ /* 0x000fe20006800000 */
[----:B------:R-:W-:Y:S01]  /*bc50*/  IMAD.MOV.U32 R186, RZ, RZ, R89 ;  /* 0x000000ffffba7224 */ /* 0x000fe200078e0059 */
[----:B--2---:R-:W-:Y:S01]  /*bc60*/  FMNMX.FTZ R5, R172, R4, !PT ;  /* 0x00000004ac057209 */ /* 0x004fe20007810000 */
[----:B------:R-:W-:Y:S01]  /*bc70*/  FFMA.FTZ R4, R184, c[0x0][0x2d0], -R71 ;  /* 0x0000b400b8047a23 */ /* 0x000fe20000010847 */
[----:B------:R-:W-:Y:S01]  /*bc80*/  FSEL R180, R94, -INF , !P4 ;  /* 0xff8000005eb47808 */ /* 0x000fe20006000000 */
[----:B------:R-:W-:Y:S01]  /*bc90*/  IMAD.MOV.U32 R184, RZ, RZ, R40 ;  /* 0x000000ffffb87224 */ /* 0x000fe200078e0028 */
[----:B------:R-:W-:Y:S01]  /*bca0*/  FMNMX.FTZ R5, R173, R5, !PT ;  /* 0x00000005ad057209 */ /* 0x000fe20007810000 */
[----:B------:R2:W-:Y:S01]  /*bcb0*/  MUFU.EX2 R63, R4 ;  /* 0x00000004003f7308 */ /* 0x0005e20000000800 */
[--C-:B------:R-:W-:Y:S02]  /*bcc0*/  FFMA.FTZ R40, R50, c[0x0][0x2d0], -R93.reuse ;  /* 0x0000b40032287a23 */ /* 0x100fe4000001085d */
[--C-:B------:R-:W-:Y:S02]  /*bcd0*/  FFMA.FTZ R44, R51, c[0x0][0x2d0], -R93.reuse ;  /* 0x0000b400332c7a23 */ /* 0x100fe4000001085d */
[----:B-1----:R-:W-:Y:S02]  /*bce0*/  FFMA.FTZ R3, R8, c[0x0][0x2d0], -R93 ;  /* 0x0000b40008037a23 */ /* 0x002fe4000001085d */
[----:B------:R-:W-:Y:S03]  /*bcf0*/  FFMA.FTZ R8, R189, c[0x0][0x2d0], -R92 ;  /* 0x0000b400bd087a23 */ /* 0x000fe6000001085c */
[----:B------:R1:W-:Y:S10]  /*bd00*/  MUFU.EX2 R85, R3 ;  /* 0x0000000300557308 */ /* 0x0003f40000000800 */
[----:B------:R-:W-:Y:S01]  /*bd10*/  MUFU.EX2 R83, R2 ;  /* 0x0000000200537308 */ /* 0x000fe20000000800 */
[----:B--2---:R-:W-:Y:S01]  /*bd20*/  FMNMX.FTZ R4, R174, R5, !PT ;  /* 0x00000005ae047209 */ /* 0x004fe20007810000 */
[----:B------:R-:W-:Y:S02]  /*bd30*/  FFMA.FTZ R5, R185, c[0x0][0x2d0], -R71 ;  /* 0x0000b400b9057a23 */ /* 0x000fe40000010847 */
[----:B------:R-:W-:Y:S01]  /*bd40*/  IMAD.MOV.U32 R185, RZ, RZ, R88 ;  /* 0x000000ffffb97224 */ /* 0x000fe200078e0058 */
[----:B------:R-:W-:Y:S01]  /*bd50*/  FMNMX.FTZ R4, R175, R4, !PT ;  /* 0x00000004af047209 */ /* 0x000fe20007810000 */
[--C-:B------:R-:W-:Y:S04]  /*bd60*/  FFMA.FTZ R88, R202, c[0x0][0x2d0], -R92.reuse ;  /* 0x0000b400ca587a23 */ /* 0x100fe8000001085c */
[----:B------:R2:W-:Y:S01]  /*bd70*/  MUFU.EX2 R25, R5 ;  /* 0x0000000500197308 */ /* 0x0005e20000000800 */
[----:B------:R-:W-:Y:S01]  /*bd80*/  FMNMX.FTZ R4, R181, R4, !PT ;  /* 0x00000004b5047209 */ /* 0x000fe20007810000 */
[--C-:B-1----:R-:W-:Y:S03]  /*bd90*/  FFMA.FTZ R3, R9, c[0x0][0x2d0], -R93.reuse ;  /* 0x0000b40009037a23 */ /* 0x102fe6000001085d */
[----:B------:R-:W-:Y:S05]  /*bda0*/  FMNMX.FTZ R4, R182, R4, !PT ;  /* 0x00000004b6047209 */ /* 0x000fea0007810000 */
[----:B------:R1:W3:Y:S01]  /*bdb0*/  MUFU.EX2 R62, R3 ;  /* 0x00000003003e7308 */ /* 0x0002e20000000800 */
[----:B------:R-:W-:Y:S04]  /*bdc0*/  FMNMX.FTZ R4, R177, R4, !PT ;  /* 0x00000004b1047209 */ /* 0x000fe80007810000 */
[----:B------:R-:W-:Y:S04]  /*bdd0*/  FMNMX.FTZ R4, R176, R4, !PT ;  /* 0x00000004b0047209 */ /* 0x000fe80007810000 */
[----:B------:R-:W-:Y:S01]  /*bde0*/  FMNMX.FTZ R4, R178, R4, !PT ;  /* 0x00000004b2047209 */ /* 0x000fe20007810000 */
[----:B------:R-:W-:Y:S03]  /*bdf0*/  MUFU.EX2 R33, R8 ;  /* 0x0000000800217308 */ /* 0x000fe60000000800 */
[----:B------:R-:W-:Y:S01]  /*be00*/  FMNMX.FTZ R0, R179, R4, !PT ;  /* 0x00000004b3007209 */ /* 0x000fe20007810000 */
[--C-:B------:R-:W-:Y:S02]  /*be10*/  FFMA.FTZ R4, R13, c[0x0][0x2d0], -R93.reuse ;  /* 0x0000b4000d047a23 */ /* 0x100fe4000001085d */
[--C-:B--2---:R-:W-:Y:S01]  /*be20*/  FFMA.FTZ R5, R39, c[0x0][0x2d0], -R92.reuse ;  /* 0x0000b40027057a23 */ /* 0x104fe2000001085c */
[----:B------:R-:W-:Y:S01]  /*be30*/  FMNMX.FTZ R0, R180, R0, !PT ;  /* 0x00000000b4007209 */ /* 0x000fe20007810000 */
[----:B------:R-:W-:Y:S02]  /*be40*/  LDSM.16.MT88.4 R36, [R216+0x100] ;  /* 0x00010000d824783b */ /* 0x000fe40000004200 */
[----:B------:R-:W-:Y:S01]  /*be50*/  MUFU.EX2 R24, R4 ;  /* 0x0000000400187308 */ /* 0x000fe20000000800 */
[----:B------:R-:W-:Y:S01]  /*be60*/  FMNMX.FTZ R0, R70, R0, !PT ;  /* 0x0000000046007209 */ /* 0x000fe20007810000 */
[----:B-1----:R-:W-:Y:S01]  /*be70*/  FFMA.FTZ R3, R12, c[0x0][0x2d0], -R93 ;  /* 0x0000b4000c037a23 */ /* 0x002fe2000001085d */
[-C--:B---3--:R-:W-:Y:S01]  /*be80*/  F2FP.BF16.PACK_AB R64, R62, R85.reuse ;  /* 0x000000553e40723e */ /* 0x088fe200000010ff */
[----:B------:R-:W-:Y:S01]  /*be90*/  FFMA.FTZ R12, R191, c[0x0][0x2d0], -R92 ;  /* 0x0000b400bf0c7a23 */ /* 0x000fe2000001085c */
[----:B------:R-:W-:Y:S01]  /*bea0*/  MOV R191, R85 ;  /* 0x0000005500bf7202 */ /* 0x000fe20000000f00 */
[----:B------:R-:W1:Y:S04]  /*beb0*/  SHFL.BFLY PT, R2, R0, 0x2, 0x1f ;  /* 0x0c401f0000027f89 */ /* 0x000e6800000e0000 */
[----:B------:R1:W-:Y:S10]  /*bec0*/  MUFU.EX2 R61, R3 ;  /* 0x00000003003d7308 */ /* 0x0003f40000000800 */
[----:B------:R-:W2:Y:S10]  /*bed0*/  MUFU.EX2 R86, R5 ;  /* 0x0000000500567308 */ /* 0x000eb40000000800 */
[----:B------:R-:W-:Y:S01]  /*bee0*/  MUFU.EX2 R95, R28 ;  /* 0x0000001c005f7308 */ /* 0x000fe20000000800 */
[----:B-1----:R-:W-:Y:S01]  /*bef0*/  FMNMX.FTZ R3, R0, R2, !PT ;  /* 0x0000000200037209 */ /* 0x002fe20007810000 */
[----:B------:R-:W-:Y:S01]  /*bf00*/  FFMA.FTZ R2, R188, c[0x0][0x2d0], -R71 ;  /* 0x0000b400bc027a23 */ /* 0x000fe20000010847 */
[----:B------:R-:W-:Y:S01]  /*bf10*/  FSEL R0, R130, RZ, P2 ;  /* 0x000000ff82007208 */ /* 0x000fe20001000000 */
[----:B------:R-:W-:Y:S02]  /*bf20*/  IMAD.MOV.U32 R188, RZ, RZ, R82 ;  /* 0x000000ffffbc7224 */ /* 0x000fe400078e0052 */
[----:B------:R-:W1:Y:S04]  /*bf30*/  SHFL.BFLY PT, R4, R3, 0x1, 0x1f ;  /* 0x0c201f0003047f89 */ /* 0x000e6800000e0000 */
[----:B------:R3:W-:Y:S01]  /*bf40*/  MUFU.EX2 R31, R2 ;  /* 0x00000002001f7308 */ /* 0x0007e20000000800 */
[----:B------:R-:W-:Y:S01]  /*bf50*/  FADD.FTZ R0, -R0, R131 ;  /* 0x0000008300007221 */ /* 0x000fe20000010100 */
[----:B------:R-:W-:Y:S01]  /*bf60*/  MOV R131, R27 ;  /* 0x0000001b00837202 */ /* 0x000fe20000000f00 */
[----:B--2---:R-:W-:Y:S02]  /*bf70*/  IMAD.MOV.U32 R192, RZ, RZ, R86 ;  /* 0x000000ffffc07224 */ /* 0x004fe400078e0056 */
[----:B------:R-:W-:Y:S05]  /*bf80*/  FMUL.FTZ R0, R0, c[0x0][0x2d0] ;  /* 0x0000b40000007a20 */ /* 0x000fea0000410000 */
[----:B------:R2:W4:Y:S01]  /*bf90*/  MUFU.EX2 R69, R0 ;  /* 0x0000000000457308 */ /* 0x0005220000000800 */
[----:B-1----:R-:W-:Y:S02]  /*bfa0*/  FMNMX.FTZ R3, R3, R4, !PT ;  /* 0x0000000403037209 */ /* 0x002fe40007810000 */
[----:B---3--:R-:W-:Y:S03]  /*bfb0*/  FSEL R2, R129, RZ, P1 ;  /* 0x000000ff81027208 */ /* 0x008fe60000800000 */
[C---:B------:R-:W-:Y:S02]  /*bfc0*/  FMUL.FTZ R94, R3.reuse, c[0x0][0x2d0] ;  /* 0x0000b400035e7a20 */ /* 0x040fe40000410000 */
[----:B------:R-:W-:Y:S02]  /*bfd0*/  FADD.FTZ R2, -R2, R132 ;  /* 0x0000008402027221 */ /* 0x000fe40000010100 */
[----:B------:R-:W-:Y:S01]  /*bfe0*/  IMAD.MOV.U32 R132, RZ, RZ, R23 ;  /* 0x000000ffff847224 */ /* 0x000fe200078e0017 */
[----:B--2---:R-:W-:Y:S01]  /*bff0*/  FSEL R0, R128, RZ, P0 ;  /* 0x000000ff80007208 */ /* 0x004fe20000000000 */
[----:B------:R-:W-:Y:S01]  /*c000*/  FMUL.FTZ R2, R2, c[0x0][0x2d0] ;  /* 0x0000b40002027a20 */ /* 0x000fe20000410000 */
[----:B------:R-:W-:Y:S01]  /*c010*/  FSETP.NEU.FTZ.AND P0, PT, R3, -INF , PT ;  /* 0xff8000000300780b */ /* 0x000fe20003f1d000 */
[C---:B----4-:R-:W-:Y:S01]  /*c020*/  FMUL.FTZ R16, R69.reuse, R148 ;  /* 0x0000009445107220 */ /* 0x050fe20000410000 */
[----:B------:R-:W-:Y:S01]  /*c030*/  F2FP.BF16.PACK_AB R73, R132, R86 ;  /* 0x000000568449723e */ /* 0x000fe200000010ff */
[----:B------:R-:W1:Y:S01]  /*c040*/  MUFU.EX2 R68, R2 ;  /* 0x0000000200447308 */ /* 0x000e620000000800 */
[----:B------:R-:W-:Y:S01]  /*c050*/  FADD.FTZ R0, -R0, R133 ;  /* 0x0000008500007221 */ /* 0x000fe20000010100 */
[----:B------:R-:W-:Y:S01]  /*c060*/  FSEL R94, R94, RZ, P0 ;  /* 0x000000ff5e5e7208 */ /* 0x000fe20000000000 */
[----:B------:R-:W-:Y:S01]  /*c070*/  FMUL.FTZ R17, R69, R149 ;  /* 0x0000009545117220 */ /* 0x000fe20000410000 */
[----:B------:R-:W-:Y:S01]  /*c080*/  MOV R133, R22 ;  /* 0x0000001600857202 */ /* 0x000fe20000000f00 */
[----:B------:R-:W-:Y:S01]  /*c090*/  FMUL.FTZ R0, R0, c[0x0][0x2d0] ;  /* 0x0000b40000007a20 */ /* 0x000fe20000410000 */
[----:B------:R-:W2:Y:S01]  /*c0a0*/  LDSM.16.MT88.4 R20, [R213+0x100] ;  /* 0x00010000d514783b */ /* 0x000ea20000004200 */
[--C-:B------:R-:W-:Y:S01]  /*c0b0*/  FFMA.FTZ R4, R14, c[0x0][0x2d0], -R94.reuse ;  /* 0x0000b4000e047a23 */ /* 0x100fe2000001085e */
[----:B------:R-:W-:Y:S02]  /*c0c0*/  MOV R148, R184 ;  /* 0x000000b800947202 */ /* 0x000fe40000000f00 */
[----:B------:R3:W4:Y:S01]  /*c0d0*/  MUFU.EX2 R2, R0 ;  /* 0x0000000000027308 */ /* 0x0007220000000800 */
[----:B------:R-:W-:Y:S02]  /*c0e0*/  MOV R184, R87 ;  /* 0x0000005700b87202 */ /* 0x000fe40000000f00 */
[----:B------:R-:W-:Y:S07]  /*c0f0*/  F2FP.BF16.PACK_AB R72, R133, R131 ;  /* 0x000000838548723e */ /* 0x000fee00000010ff */
[----:B------:R5:W-:Y:S01]  /*c100*/  MUFU.EX2 R5, R4 ;  /* 0x0000000400057308 */ /* 0x000be20000000800 */
[C---:B-1----:R-:W-:Y:S02]  /*c110*/  FMUL.FTZ R18, R68.reuse, R150 ;  /* 0x0000009644127220 */ /* 0x042fe40000410000 */
[C---:B------:R-:W-:Y:S01]  /*c120*/  FMUL.FTZ R19, R68.reuse, R151 ;  /* 0x0000009744137220 */ /* 0x040fe20000410000 */
[----:B------:R-:W-:Y:S01]  /*c130*/  MOV R151, R191 ;  /* 0x000000bf00977202 */ /* 0x000fe20000000f00 */
[C---:B------:R-:W-:Y:S05]  /*c140*/  FMUL.FTZ R35, R68.reuse, R103 ;  /* 0x0000006744237220 */ /* 0x040fea0000410000 */
[----:B------:R1:W-:Y:S01]  /*c150*/  MUFU.EX2 R149, R48 ;  /* 0x0000003000957308 */ /* 0x0003e20000000800 */
[C---:B------:R-:W-:Y:S02]  /*c160*/  FMUL.FTZ R51, R68.reuse, R115 ;  /* 0x0000007344337220 */ /* 0x040fe40000410000 */
[----:B------:R-:W-:Y:S02]  /*c170*/  FMUL.FTZ R50, R68, R114 ;  /* 0x0000007244327220 */ /* 0x000fe40000410000 */
[----:B---3--:R-:W-:Y:S02]  /*c180*/  FFMA.FTZ R0, R10, c[0x0][0x2d0], -R94 ;  /* 0x0000b4000a007a23 */ /* 0x008fe4000001085e */
[----:B------:R-:W-:Y:S02]  /*c190*/  IMAD.MOV.U32 R103, RZ, RZ, R148 ;  /* 0x000000ffff677224 */ /* 0x000fe400078e0094 */
[C---:B----4-:R-:W-:Y:S01]  /*c1a0*/  FMUL.FTZ R45, R2.reuse, R109 ;  /* 0x0000006d022d7220 */ /* 0x050fe20000410000 */
[----:B------:R3:W4:Y:S01]  /*c1b0*/  MUFU.EX2 R6, R0 ;  /* 0x0000000000067308 */ /* 0x0007220000000800 */
[C---:B------:R-:W-:Y:S01]  /*c1c0*/  FMUL.FTZ R8, R2.reuse, R140 ;  /* 0x0000008c02087220 */ /* 0x040fe20000410000 */
[----:B------:R-:W-:Y:S01]  /*c1d0*/  MOV R140, R61 ;  /* 0x0000003d008c7202 */ /* 0x000fe20000000f00 */
[C---:B------:R-:W-:Y:S02]  /*c1e0*/  FMUL.FTZ R9, R2.reuse, R141 ;  /* 0x0000008d02097220 */ /* 0x040fe40000410000 */
[----:B-----5:R-:W-:Y:S02]  /*c1f0*/  FFMA.FTZ R4, R15, c[0x0][0x2d0], -R94 ;  /* 0x0000b4000f047a23 */ /* 0x020fe4000001085e */
[----:B------:R-:W-:Y:S02]  /*c200*/  IMAD.MOV.U32 R150, RZ, RZ, R192 ;  /* 0x000000ffff967224 */ /* 0x000fe400078e00c0 */
[C---:B------:R-:W-:Y:S01]  /*c210*/  FMUL.FTZ R13, R2.reuse, R145 ;  /* 0x00000091020d7220 */ /* 0x040fe20000410000 */
[----:B------:R5:W2:Y:S01]  /*c220*/  MUFU.EX2 R59, R4 ;  /* 0x00000004003b7308 */ /* 0x000aa20000000800 */
[C---:B------:R-:W-:Y:S02]  /*c230*/  FMUL.FTZ R28, R2.reuse, R160 ;  /* 0x000000a0021c7220 */ /* 0x040fe40000410000 */
[C---:B------:R-:W-:Y:S02]  /*c240*/  FMUL.FTZ R29, R2.reuse, R161 ;  /* 0x000000a1021d7220 */ /* 0x040fe40000410000 */
[----:B------:R-:W-:Y:S02]  /*c250*/  FMUL.FTZ R41, R2, R105 ;  /* 0x0000006902297220 */ /* 0x000fe40000410000 */
[----:B-1----:R-:W-:Y:S02]  /*c260*/  FMUL.FTZ R48, R69, R112 ;  /* 0x0000007045307220 */ /* 0x002fe40000410000 */
[----:B---3--:R-:W-:Y:S02]  /*c270*/  FFMA.FTZ R0, R11, c[0x0][0x2d0], -R94 ;  /* 0x0000b4000b007a23 */ /* 0x008fe4000001085e */
[----:B----4-:R-:W-:Y:S02]  /*c280*/  IMAD.MOV.U32 R189, RZ, RZ, R6 ;  /* 0x000000ffffbd7224 */ /* 0x010fe400078e0006 */
[----:B------:R1:W3:Y:S01]  /*c290*/  MUFU.EX2 R7, R0 ;  /* 0x0000000000077308 */ /* 0x0002e20000000800 */
[----:B------:R-:W-:Y:S02]  /*c2a0*/  FMUL.FTZ R6, R68, R138 ;  /* 0x0000008a44067220 */ /* 0x000fe40000410000 */
[----:B-----5:R-:W-:Y:S01]  /*c2b0*/  FFMA.FTZ R4, R190, c[0x0][0x2d0], -R71 ;  /* 0x0000b400be047a23 */ /* 0x020fe20000010847 */
[----:B------:R-:W-:Y:S01]  /*c2c0*/  MOV R190, R25 ;  /* 0x0000001900be7202 */ /* 0x000fe20000000f00 */
[----:B------:R-:W-:Y:S05]  /*c2d0*/  FMUL.FTZ R25, R2, R157 ;  /* 0x0000009d02197220 */ /* 0x000fea0000410000 */
[----:B------:R4:W-:Y:S01]  /*c2e0*/  MUFU.EX2 R90, R4 ;  /* 0x00000004005a7308 */ /* 0x0009e20000000800 */
[----:B------:R-:W-:Y:S01]  /*c2f0*/  F2FP.BF16.PACK_AB R74, R190, R63 ;  /* 0x0000003fbe4a723e */ /* 0x000fe200000010ff */
[----:B------:R-:W-:Y:S02]  /*c300*/  IMAD.MOV.U32 R157, RZ, RZ, R33 ;  /* 0x000000ffff9d7224 */ /* 0x000fe400078e0021 */
[----:B------:R-:W-:Y:S02]  /*c310*/  FMUL.FTZ R33, R69, R101 ;  /* 0x0000006545217220 */ /* 0x000fe40000410000 */
[----:B--2---:R-:W-:Y:S01]  /*c320*/  IMAD.MOV.U32 R145, RZ, RZ, R59 ;  /* 0x000000ffff917224 */ /* 0x004fe200078e003b */
[----:B-1----:R-:W-:Y:S01]  /*c330*/  FSEL R0, R3, RZ, P0 ;  /* 0x000000ff03007208 */ /* 0x002fe20000000000 */
[----:B---3--:R-:W-:Y:S01]  /*c340*/  IMAD.MOV.U32 R138, RZ, RZ, R7 ;  /* 0x000000ffff8a7224 */ /* 0x008fe200078e0007 */
[----:B------:R-:W-:Y:S01]  /*c350*/  ISETP.GT.AND P0, PT, R229, UR5, PT ;  /* 0x00000005e5007c0c */ /* 0x000fe2000bf04270 */
[----:B------:R-:W-:Y:S01]  /*c360*/  FMUL.FTZ R7, R68, R139 ;  /* 0x0000008b44077220 */ /* 0x000fe20000410000 */
[----:B------:R-:W-:Y:S01]  /*c370*/  MOV R139, R24 ;  /* 0x00000018008b7202 */ /* 0x000fe20000000f00 */
[----:B------:R-:W-:Y:S01]  /*c380*/  FADD.FTZ R0, -R0, R134 ;  /* 0x0000008600007221 */ /* 0x000fe20000010100 */
[----:B------:R-:W-:Y:S01]  /*c390*/  F2FP.BF16.PACK_AB R65, R138, R189 ;  /* 0x000000bd8a41723e */ /* 0x000fe200000010ff */
[----:B------:R-:W-:Y:S01]  /*c3a0*/  IMAD.MOV.U32 R134, RZ, RZ, R26 ;  /* 0x000000ffff867224 */ /* 0x000fe200078e001a */
[----:B------:R-:W-:Y:S01]  /*c3b0*/  F2FP.BF16.PACK_AB R66, R139, R61 ;  /* 0x0000003d8b42723e */ /* 0x000fe200000010ff */
[----:B------:R-:W-:Y:S01]  /*c3c0*/  FMUL.FTZ R0, R0, c[0x0][0x2d0] ;  /* 0x0000b40000007a20 */ /* 0x000fe20000410000 */
[----:B------:R-:W-:Y:S01]  /*c3d0*/  IADD3 R229, R229, -0x1, RZ ;  /* 0xffffffffe5e57810 */ /* 0x000fe20007ffe0ff */
[C---:B----4-:R-:W-:Y:S01]  /*c3e0*/  FMUL.FTZ R4, R69.reuse, R136 ;  /* 0x0000008845047220 */ /* 0x050fe20000410000 */
[----:B------:R-:W-:Y:S01]  /*c3f0*/  F2FP.BF16.PACK_AB R75, R134, R83 ;  /* 0x00000053864b723e */ /* 0x000fe200000010ff */
[----:B------:R-:W-:Y:S01]  /*c400*/  FFMA.FTZ R24, R194, c[0x0][0x2d0], -R92 ;  /* 0x0000b400c2187a23 */ /* 0x000fe2000001085c */
[----:B------:R-:W-:Y:S01]  /*c410*/  MOV R136, R5 ;  /* 0x0000000500887202 */ /* 0x000fe20000000f00 */
[----:B------:R-:W1:Y:S01]  /*c420*/  MUFU.EX2 R0, R0 ;  /* 0x0000000000007308 */ /* 0x000e620000000800 */
[----:B------:R-:W-:Y:S02]  /*c430*/  FMUL.FTZ R5, R69, R137 ;  /* 0x0000008945057220 */ /* 0x000fe40000410000 */
[----:B------:R-:W-:Y:S01]  /*c440*/  FMUL.FTZ R61, R2, R125 ;  /* 0x0000007d023d7220 */ /* 0x000fe20000410000 */
[----:B------:R-:W-:Y:S01]  /*c450*/  F2FP.BF16.PACK_AB R67, R59, R136 ;  /* 0x000000883b43723e */ /* 0x000fe200000010ff */
[----:B------:R-:W2:Y:S03]  /*c460*/  LDL.LU R125, [R1+0x8] ;  /* 0x00000800017d7983 */ /* 0x000ea60000300800 */
[-C--:B------:R-:W-:Y:S02]  /*c470*/  HMMA.16816.F32.BF16 R4, R72, R20.reuse, R4 ;  /* 0x000000144804723c */ /* 0x080fe40000041804 */
[----:B------:R3:W-:Y:S10]  /*c480*/  MUFU.EX2 R30, R24 ;  /* 0x00000018001e7308 */ /* 0x0007f40000000800 */
[----:B------:R-:W4:Y:S01]  /*c490*/  MUFU.EX2 R137, R44 ;  /* 0x0000002c00897308 */ /* 0x000f220000000800 */
[C---:B-1----:R-:W-:Y:S02]  /*c4a0*/  FMUL.FTZ R11, R0.reuse, R143 ;  /* 0x0000008f000b7220 */ /* 0x042fe40000410000 */
[C---:B------:R-:W-:Y:S02]  /*c4b0*/  FMUL.FTZ R10, R0.reuse, R142 ;  /* 0x0000008e000a7220 */ /* 0x040fe40000410000 */
[----:B------:R-:W-:Y:S05]  /*c4c0*/  IMAD.MOV.U32 R142, RZ, RZ, R83 ;  /* 0x000000ffff8e7224 */ /* 0x000fea00078e0053 */
[----:B------:R1:W-:Y:S01]  /*c4d0*/  MUFU.EX2 R143, R12 ;  /* 0x0000000c008f7308 */ /* 0x0003e20000000800 */
[C---:B------:R-:W-:Y:S01]  /*c4e0*/  FMUL.FTZ R14, R0.reuse, R146 ;  /* 0x00000092000e7220 */ /* 0x040fe20000410000 */
[----:B------:R-:W-:Y:S01]  /*c4f0*/  MOV R146, R62 ;  /* 0x0000003e00927202 */ /* 0x000fe20000000f00 */
[C---:B------:R-:W-:Y:S01]  /*c500*/  HMMA.16816.F32.BF16 R8, R64.reuse, R20, R8 ;  /* 0x000000144008723c */ /* 0x040fe20000041808 */
[----:B------:R-:W-:Y:S02]  /*c510*/  FMUL.FTZ R15, R0, R147 ;  /* 0x00000093000f7220 */ /* 0x000fe40000410000 */
[----:B---3--:R-:W-:Y:S01]  /*c520*/  FMUL.FTZ R24, R2, R156 ;  /* 0x0000009c02187220 */ /* 0x008fe20000410000 */
[----:B------:R-:W-:Y:S01]  /*c530*/  MOV R148, R146 ;  /* 0x0000009200947202 */ /* 0x000fe20000000f00 */
[C---:B------:R-:W-:Y:S01]  /*c540*/  FMUL.FTZ R26, R0.reuse, R158 ;  /* 0x0000009e001a7220 */ /* 0x040fe20000410000 */
[----:B------:R-:W-:Y:S01]  /*c550*/  MOV R158, R31 ;  /* 0x0000001f009e7202 */ /* 0x000fe20000000f00 */
[----:B------:R-:W-:Y:S01]  /*c560*/  FFMA.FTZ R20, R193, c[0x0][0x2d0], -R71 ;  /* 0x0000b400c1147a23 */ /* 0x000fe20000010847 */
[----:B------:R3:W-:Y:S01]  /*c570*/  MUFU.EX2 R156, R32 ;  /* 0x00000020009c7308 */ /* 0x0007e20000000800 */
[----:B------:R-:W-:Y:S03]  /*c580*/  FMUL.FTZ R21, R69, R153 ;  /* 0x0000009945157220 */ /* 0x000fe60000410000 */
[C---:B------:R-:W-:Y:S01]  /*c590*/  FMUL.FTZ R27, R0.reuse, R159 ;  /* 0x0000009f001b7220 */ /* 0x040fe20000410000 */
[----:B----4-:R-:W-:Y:S01]  /*c5a0*/  MOV R112, R137 ;  /* 0x0000008900707202 */ /* 0x010fe20000000f00 */
[----:B------:R-:W-:Y:S02]  /*c5b0*/  IMAD.MOV.U32 R161, RZ, RZ, R30 ;  /* 0x000000ffffa17224 */ /* 0x000fe400078e001e */
[C---:B------:R-:W-:Y:S01]  /*c5c0*/  FMUL.FTZ R30, R0.reuse, R162 ;  /* 0x000000a2001e7220 */ /* 0x040fe20000410000 */
[----:B------:R-:W-:Y:S01]  /*c5d0*/  MOV R162, R34 ;  /* 0x0000002200a27202 */ /* 0x000fe20000000f00 */
[----:B------:R4:W5:Y:S01]  /*c5e0*/  MUFU.EX2 R91, R20 ;  /* 0x00000014005b7308 */ /* 0x0009620000000800 */
[----:B------:R-:W-:Y:S01]  /*c5f0*/  FMUL.FTZ R31, R0, R163 ;  /* 0x000000a3001f7220 */ /* 0x000fe20000410000 */
[----:B------:R-:W-:Y:S01]  /*c600*/  MOV R163, R186 ;  /* 0x000000ba00a37202 */ /* 0x000fe20000000f00 */
[----:B-1----:R-:W-:Y:S01]  /*c610*/  FMUL.FTZ R12, R2, R144 ;  /* 0x00000090020c7220 */ /* 0x002fe20000410000 */
[----:B------:R-:W-:Y:S01]  /*c620*/  MOV R144, R58 ;  /* 0x0000003a00907202 */ /* 0x000fe20000000f00 */
[----:B------:R-:W-:Y:S02]  /*c630*/  IMAD.MOV.U32 R137, RZ, RZ, R90 ;  /* 0x000000ffff897224 */ /* 0x000fe400078e005a */
[--C-:B------:R-:W-:Y:S02]  /*c640*/  FFMA.FTZ R58, R57, c[0x0][0x2d0], -R94.reuse ;  /* 0x0000b400393a7a23 */ /* 0x100fe4000001085e */
[----:B------:R-:W-:Y:S01]  /*c650*/  FFMA.FTZ R62, R60, c[0x0][0x2d0], -R94 ;  /* 0x0000b4003c3e7a23 */ /* 0x000fe2000001085e */
[-C--:B------:R-:W-:Y:S01]  /*c660*/  HMMA.16816.F32.BF16 R12, R64, R22.reuse, R12 ;  /* 0x00000016400c723c */ /* 0x080fe2000004180c */
[----:B------:R1:W-:Y:S01]  /*c670*/  MUFU.EX2 R159, R40 ;  /* 0x00000028009f7308 */ /* 0x0003e20000000800 */
[----:B------:R-:W-:Y:S01]  /*c680*/  FMUL.FTZ R60, R2, R124 ;  /* 0x0000007c023c7220 */ /* 0x000fe20000410000 */
[----:B------:R-:W-:Y:S01]  /*c690*/  MOV R124, R144 ;  /* 0x00000090007c7202 */ /* 0x000fe20000000f00 */
[C---:B---3--:R-:W-:Y:S02]  /*c6a0*/  FMUL.FTZ R32, R69.reuse, R100 ;  /* 0x0000006445207220 */ /* 0x048fe40000410000 */
[----:B------:R-:W-:Y:S02]  /*c6b0*/  IMAD.MOV.U32 R144, RZ, RZ, R189 ;  /* 0x000000ffff907224 */ /* 0x000fe400078e00bd */
[C---:B------:R-:W-:Y:S01]  /*c6c0*/  HMMA.16816.F32.BF16 R16, R72.reuse, R22, R16 ;  /* 0x000000164810723c */ /* 0x040fe20000041810 */
[----:B------:R-:W-:Y:S02]  /*c6d0*/  FMUL.FTZ R34, R68, R102 ;  /* 0x0000006644227220 */ /* 0x000fe40000410000 */
[----:B------:R3:W-:Y:S01]  /*c6e0*/  MUFU.EX2 R100, R58 ;  /* 0x0000003a00647308 */ /* 0x0007e20000000800 */
[----:B------:R-:W-:Y:S02]  /*c6f0*/  FMUL.FTZ R42, R0, R106 ;  /* 0x0000006a002a7220 */ /* 0x000fe40000410000 */
[----:B----4-:R-:W-:Y:S01]  /*c700*/  FMUL.FTZ R20, R69, R152 ;  /* 0x0000009845147220 */ /* 0x010fe20000410000 */
[----:B-----5:R-:W-:Y:S01]  /*c710*/  MOV R114, R91 ;  /* 0x0000005b00727202 */ /* 0x020fe20000000f00 */
[C---:B------:R-:W-:Y:S01]  /*c720*/  FMUL.FTZ R22, R68.reuse, R154 ;  /* 0x0000009a44167220 */ /* 0x040fe20000410000 */
[----:B------:R-:W-:Y:S03]  /*c730*/  MOV R152, R133 ;  /* 0x0000008500987202 */ /* 0x000fe60000000f00 */
[----:B------:R-:W-:Y:S01]  /*c740*/  FMUL.FTZ R23, R68, R155 ;  /* 0x0000009b44177220 */ /* 0x000fe20000410000 */
[----:B------:R-:W-:Y:S01]  /*c750*/  MOV R155, R188 ;  /* 0x000000bc009b7202 */ /* 0x000fe20000000f00 */
[----:B------:R-:W-:Y:S01]  /*c760*/  IMAD.MOV.U32 R133, RZ, RZ, R187 ;  /* 0x000000ffff857224 */ /* 0x000fe200078e00bb */
[----:B------:R4:W-:Y:S01]  /*c770*/  MUFU.EX2 R153, R62 ;  /* 0x0000003e00997308 */ /* 0x0009e20000000800 */
[----:B------:R-:W-:Y:S02]  /*c780*/  IMAD.MOV.U32 R102, RZ, RZ, R184 ;  /* 0x000000ffff667224 */ /* 0x000fe400078e00b8 */
[----:B-1----:R-:W-:Y:S01]  /*c790*/  FMUL.FTZ R40, R2, R104 ;  /* 0x0000006802287220 */ /* 0x002fe20000410000 */
[-C--:B------:R-:W-:Y:S01]  /*c7a0*/  HMMA.16816.F32.BF16 R20, R72, R36.reuse, R20 ;  /* 0x000000244814723c */ /* 0x080fe20000041814 */
[----:B------:R-:W-:Y:S02]  /*c7b0*/  FMUL.FTZ R43, R0, R107 ;  /* 0x0000006b002b7220 */ /* 0x000fe40000410000 */
[----:B------:R-:W-:Y:S02]  /*c7c0*/  FMUL.FTZ R44, R2, R108 ;  /* 0x0000006c022c7220 */ /* 0x000fe40000410000 */
[C---:B------:R-:W-:Y:S02]  /*c7d0*/  FMUL.FTZ R46, R0.reuse, R110 ;  /* 0x0000006e002e7220 */ /* 0x040fe40000410000 */
[----:B------:R-:W-:Y:S01]  /*c7e0*/  FMUL.FTZ R47, R0, R111 ;  /* 0x0000006f002f7220 */ /* 0x000fe20000410000 */
[C---:B------:R-:W-:Y:S01]  /*c7f0*/  HMMA.16816.F32.BF16 R24, R64.reuse, R36, R24 ;  /* 0x000000244018723c */ /* 0x040fe20000041818 */
[----:B------:R-:W-:Y:S03]  /*c800*/  FMUL.FTZ R57, R2, R121 ;  /* 0x0000007902397220 */ /* 0x000fe60000410000 */
[C---:B---3--:R-:W-:Y:S02]  /*c810*/  FMUL.FTZ R58, R0.reuse, R122 ;  /* 0x0000007a003a7220 */ /* 0x048fe40000410000 */
[C---:B------:R-:W-:Y:S02]  /*c820*/  FMUL.FTZ R59, R0.reuse, R123 ;  /* 0x0000007b003b7220 */ /* 0x040fe40000410000 */
[-C--:B------:R-:W-:Y:S01]  /*c830*/  HMMA.16816.F32.BF16 R28, R64, R38.reuse, R28 ;  /* 0x00000026401c723c */ /* 0x080fe2000004181c */
[----:B------:R-:W-:Y:S03]  /*c840*/  FFMA.FTZ R36, R49, c[0x0][0x2d0], -R93 ;  /* 0x0000b40031247a23 */ /* 0x000fe6000001085d */
[C---:B------:R-:W-:Y:S01]  /*c850*/  FMUL.FTZ R37, R69.reuse, R165 ;  /* 0x000000a545257220 */ /* 0x040fe20000410000 */
[----:B------:R1:W-:Y:S01]  /*c860*/  MUFU.EX2 R160, R36 ;  /* 0x0000002400a07308 */ /* 0x0003e20000000800 */
[C---:B------:R-:W-:Y:S02]  /*c870*/  FMUL.FTZ R49, R69.reuse, R113 ;  /* 0x0000007145317220 */ /* 0x040fe40000410000 */
[C---:B------:R-:W-:Y:S01]  /*c880*/  HMMA.16816.F32.BF16 R32, R72.reuse, R38, R32 ;  /* 0x000000264820723c */ /* 0x040fe20000041820 */
[----:B------:R-:W-:Y:S03]  /*c890*/  IMAD.MOV.U32 R113, RZ, RZ, R95 ;  /* 0x000000ffff717224 */ /* 0x000fe600078e005f */
[----:B------:R-:W-:Y:S01]  /*c8a0*/  MOV R95, R80 ;  /* 0x00000050005f7202 */ /* 0x000fe20000000f00 */
[----:B----4-:R-:W-:Y:S01]  /*c8b0*/  FMUL.FTZ R62, R0, R126 ;  /* 0x0000007e003e7220 */ /* 0x010fe20000410000 */
[----:B------:R-:W3:Y:S01]  /*c8c0*/  LDSM.16.MT88.4 R80, [R213+0x900] ;  /* 0x00090000d550783b */ /* 0x000ee20000004200 */
[C---:B------:R-:W-:Y:S01]  /*c8d0*/  FMUL.FTZ R38, R68.reuse, R166 ;  /* 0x000000a644267220 */ /* 0x040fe20000410000 */
[----:B------:R4:W-:Y:S01]  /*c8e0*/  MUFU.EX2 R165, R88 ;  /* 0x0000005800a57308 */ /* 0x0009e20000000800 */
[----:B------:R-:W-:Y:S03]  /*c8f0*/  FMUL.FTZ R39, R68, R167 ;  /* 0x000000a744277220 */ /* 0x000fe60000410000 */
[----:B------:R-:W-:Y:S02]  /*c900*/  IMAD.MOV.U32 R147, RZ, RZ, R63 ;  /* 0x000000ffff937224 */ /* 0x000fe400078e003f */
[----:B------:R-:W-:Y:S02]  /*c910*/  FMUL.FTZ R63, R0, R127 ;  /* 0x0000007f003f7220 */ /* 0x000fe40000410000 */
[----:B------:R-:W-:Y:S01]  /*c920*/  IMAD.MOV.U32 R146, RZ, RZ, R142 ;  /* 0x000000ffff927224 */ /* 0x000fe200078e008e */
[----:B------:R-:W-:Y:S01]  /*c930*/  MOV R142, R190 ;  /* 0x000000be008e7202 */ /* 0x000fe20000000f00 */
[----:B------:R-:W-:Y:S01]  /*c940*/  IMAD.MOV.U32 R154, RZ, RZ, R132 ;  /* 0x000000ffff9a7224 */ /* 0x000fe200078e0084 */
[----:B------:R-:W-:Y:S01]  /*c950*/  MOV R132, R185 ;  /* 0x000000b900847202 */ /* 0x000fe20000000f00 */
[C---:B-1----:R-:W-:Y:S07]  /*c960*/  FMUL.FTZ R36, R69.reuse, R164 ;  /* 0x000000a445247220 */ /* 0x042fee0000410000 */
[-C--:B------:R-:W-:Y:S01]  /*c970*/  HMMA.16816.F32.BF16 R36, R72, R52.reuse, R36 ;  /* 0x000000344824723c */ /* 0x080fe20000041824 */
[----:B----4-:R-:W-:Y:S07]  /*c980*/  LDSM.16.MT88.4 R88, [R214+0x900] ;  /* 0x00090000d658783b */ /* 0x010fee0000004200 */
[C---:B------:R-:W-:Y:S07]  /*c990*/  HMMA.16816.F32.BF16 R40, R64.reuse, R52, R40 ;  /* 0x000000344028723c */ /* 0x040fee0000041828 */
[--C-:B------:R-:W-:Y:S01]  /*c9a0*/  FFMA.FTZ R52, R56, c[0x0][0x2d0], -R94.reuse ;  /* 0x0000b40038347a23 */ /* 0x100fe2000001085e */
[-C--:B------:R-:W-:Y:S01]  /*c9b0*/  HMMA.16816.F32.BF16 R44, R64, R54.reuse, R44 ;  /* 0x00000036402c723c */ /* 0x080fe2000004182c */
[----:B------:R-:W-:Y:S02]  /*c9c0*/  FMUL.FTZ R56, R2, R120 ;  /* 0x0000007802387220 */ /* 0x000fe40000410000 */
[----:B------:R1:W4:Y:S01]  /*c9d0*/  MUFU.EX2 R115, R52 ;  /* 0x0000003400737308 */ /* 0x0003220000000800 */
        /* <DEDUP_REMOVED lines=9> */
[----:B----4-:R-:W-:Y:S01]  /*ca70*/  F2FP.BF16.PACK_AB R77, R100, R115 ;  /* 0x00000073644d723e */ /* 0x010fe200000010ff */
[----:B------:R-:W1:Y:S01]  /*ca80*/  LDSM.16.MT88.4 R84, [R216+0x900] ;  /* 0x00090000d854783b */ /* 0x000e620000004200 */
[----:B------:R4:W5:Y:S04]  /*ca90*/  MUFU.EX2 R141, R76 ;  /* 0x0000004c008d7308 */ /* 0x0009680000000800 */
[C---:B------:R-:W-:Y:S02]  /*caa0*/  FMUL.FTZ R64, R69.reuse, R168 ;  /* 0x000000a845407220 */ /* 0x040fe40000410000 */
[----:B------:R-:W-:Y:S03]  /*cab0*/  FMUL.FTZ R65, R69, R169 ;  /* 0x000000a945417220 */ /* 0x000fe60000410000 */
[C---:B------:R-:W-:Y:S02]  /*cac0*/  FMUL.FTZ R66, R68.reuse, R170 ;  /* 0x000000aa44427220 */ /* 0x040fe40000410000 */
[----:B------:R-:W-:Y:S07]  /*cad0*/  FMUL.FTZ R67, R68, R171 ;  /* 0x000000ab44437220 */ /* 0x000fee0000410000 */
[----:B------:R-:W-:Y:S01]  /*cae0*/  HMMA.16816.F32.BF16 R64, R72, R78, R64 ;  /* 0x0000004e4840723c */ /* 0x000fe20000041840 */
[--C-:B----4-:R-:W-:Y:S06]  /*caf0*/  FFMA.FTZ R76, R197, c[0x0][0x2d0], -R71.reuse ;  /* 0x0000b400c54c7a23 */ /* 0x110fec0000010847 */
[----:B------:R-:W-:Y:S02]  /*cb00*/  F2FP.BF16.PACK_AB R74, R114, R162 ;  /* 0x000000a2724a723e */ /* 0x000fe400000010ff */
[----:B------:R-:W-:Y:S01]  /*cb10*/  F2FP.BF16.PACK_AB R75, R113, R161 ;  /* 0x000000a1714b723e */ /* 0x000fe200000010ff */
[----:B------:R4:W-:Y:S02]  /*cb20*/  MUFU.EX2 R167, R76 ;  /* 0x0000004c00a77308 */ /* 0x0009e40000000800 */
[----:B------:R-:W-:Y:S02]  /*cb30*/  F2FP.BF16.PACK_AB R72, R137, R158 ;  /* 0x0000009e8948723e */ /* 0x000fe400000010ff */
[----:B------:R-:W-:Y:S02]  /*cb40*/  F2FP.BF16.PACK_AB R73, R143, R157 ;  /* 0x0000009d8f49723e */ /* 0x000fe400000010ff */
[----:B------:R-:W-:Y:S02]  /*cb50*/  F2FP.BF16.PACK_AB R78, R112, R159 ;  /* 0x0000009f704e723e */ /* 0x000fe400000010ff */
[----:B-----5:R-:W-:Y:S03]  /*cb60*/  F2FP.BF16.PACK_AB R79, R141, R153 ;  /* 0x000000998d4f723e */ /* 0x020fe600000010ff */
[-C--:B---3--:R-:W-:Y:S01]  /*cb70*/  HMMA.16816.F32.BF16 R4, R72, R80.reuse, R4 ;  /* 0x000000504804723c */ /* 0x088fe20000041804 */
[--C-:B----4-:R-:W-:Y:S04]  /*cb80*/  FFMA.FTZ R76, R198, c[0x0][0x2d0], -R92.reuse ;  /* 0x0000b400c64c7a23 */ /* 0x110fe8000001085c */
[----:B------:R3:W-:Y:S02]  /*cb90*/  MUFU.EX2 R166, R76 ;  /* 0x0000004c00a67308 */ /* 0x0007e40000000800 */
[----:B---3--:R-:W-:Y:S07]  /*cba0*/  F2FP.BF16.PACK_AB R76, R160, R156 ;  /* 0x0000009ca04c723e */ /* 0x008fee00000010ff */
[C---:B------:R-:W-:Y:S07]  /*cbb0*/  HMMA.16816.F32.BF16 R8, R76.reuse, R80, R8 ;  /* 0x000000504c08723c */ /* 0x040fee0000041808 */
[--C-:B------:R-:W-:Y:S01]  /*cbc0*/  FFMA.FTZ R80, R203, c[0x0][0x2d0], -R71.reuse ;  /* 0x0000b400cb507a23 */ /* 0x100fe20000010847 */
[-C--:B------:R-:W-:Y:S03]  /*cbd0*/  HMMA.16816.F32.BF16 R12, R76, R82.reuse, R12 ;  /* 0x000000524c0c723c */ /* 0x080fe6000004180c */
[----:B------:R3:W4:Y:S05]  /*cbe0*/  MUFU.EX2 R101, R80 ;  /* 0x0000005000657308 */ /* 0x00072a0000000800 */
[C---:B------:R-:W-:Y:S08]  /*cbf0*/  HMMA.16816.F32.BF16 R16, R72.reuse, R82, R16 ;  /* 0x000000524810723c */ /* 0x040ff00000041810 */
[-C--:B-1----:R-:W-:Y:S08]  /*cc00*/  HMMA.16816.F32.BF16 R20, R72, R84.reuse, R20 ;  /* 0x000000544814723c */ /* 0x082ff00000041814 */
[C---:B------:R-:W-:Y:S01]  /*cc10*/  HMMA.16816.F32.BF16 R24, R76.reuse, R84, R24 ;  /* 0x000000544c18723c */ /* 0x040fe20000041818 */
[----:B---3--:R-:W-:Y:S06]  /*cc20*/  FFMA.FTZ R80, R204, c[0x0][0x2d0], -R71 ;  /* 0x0000b400cc507a23 */ /* 0x008fec0000010847 */
[----:B------:R-:W-:Y:S01]  /*cc30*/  FFMA.FTZ R84, R199, c[0x0][0x2d0], -R93 ;  /* 0x0000b400c7547a23 */ /* 0x000fe2000001085d */
[-C--:B------:R-:W-:Y:S01]  /*cc40*/  HMMA.16816.F32.BF16 R28, R76, R86.reuse, R28 ;  /* 0x000000564c1c723c */ /* 0x080fe2000004181c */
[----:B------:R1:W-:Y:S07]  /*cc50*/  MUFU.EX2 R204, R80 ;  /* 0x0000005000cc7308 */ /* 0x0003ee0000000800 */
[C---:B------:R-:W-:Y:S03]  /*cc60*/  HMMA.16816.F32.BF16 R32, R72.reuse, R86, R32 ;  /* 0x000000564820723c */ /* 0x040fe60000041820 */
[----:B------:R3:W-:Y:S05]  /*cc70*/  MUFU.EX2 R107, R84 ;  /* 0x00000054006b7308 */ /* 0x0007ea0000000800 */
[-C--:B------:R-:W-:Y:S08]  /*cc80*/  HMMA.16816.F32.BF16 R36, R72, R88.reuse, R36 ;  /* 0x000000584824723c */ /* 0x080ff00000041824 */
[C---:B------:R-:W-:Y:S01]  /*cc90*/  HMMA.16816.F32.BF16 R40, R76.reuse, R88, R40 ;  /* 0x000000584c28723c */ /* 0x040fe20000041828 */
[----:B-1----:R-:W-:Y:S03]  /*cca0*/  FFMA.FTZ R80, R205, c[0x0][0x2d0], -R92 ;  /* 0x0000b400cd507a23 */ /* 0x002fe6000001085c */
[----:B----4-:R-:W-:Y:S01]  /*ccb0*/  IMAD.MOV.U32 R205, RZ, RZ, R101 ;  /* 0x000000ffffcd7224 */ /* 0x010fe200078e0065 */
[----:B------:R1:W-:Y:S01]  /*ccc0*/  MUFU.EX2 R203, R80 ;  /* 0x0000005000cb7308 */ /* 0x0003e20000000800 */
[----:B------:R-:W-:Y:S02]  /*ccd0*/  IMAD.MOV.U32 R101, RZ, RZ, R95 ;  /* 0x000000ffff657224 */ /* 0x000fe400078e005f */
[-C--:B------:R-:W-:Y:S01]  /*cce0*/  HMMA.16816.F32.BF16 R44, R76, R90.reuse, R44 ;  /* 0x0000005a4c2c723c */ /* 0x080fe2000004182c */
[----:B------:R-:W-:Y:S03]  /*ccf0*/  FFMA.FTZ R88, R97, c[0x0][0x2d0], -R94 ;  /* 0x0000b40061587a23 */ /* 0x000fe6000001085e */
[--C-:B---3--:R-:W-:Y:S03]  /*cd00*/  FFMA.FTZ R84, R200, c[0x0][0x2d0], -R93.reuse ;  /* 0x0000b400c8547a23 */ /* 0x108fe6000001085d */
        /* <DEDUP_REMOVED lines=8> */
[--C-:B----4-:R-:W-:Y:S09]  /*cd90*/  FFMA.FTZ R84, R201, c[0x0][0x2d0], -R93.reuse ;  /* 0x0000b400c9547a23 */ /* 0x110ff2000001085d */
[----:B------:R4:W5:Y:S01]  /*cda0*/  MUFU.EX2 R105, R84 ;  /* 0x0000005400697308 */ /* 0x0009620000000800 */
[----:B-1----:R-:W-:Y:S09]  /*cdb0*/  FFMA.FTZ R80, R135, c[0x0][0x2d0], -R93 ;  /* 0x0000b40087507a23 */ /* 0x002ff2000001085d */
[----:B------:R1:W-:Y:S01]  /*cdc0*/  MUFU.EX2 R164, R80 ;  /* 0x0000005000a47308 */ /* 0x0003e20000000800 */
[----:B---3--:R-:W-:Y:S01]  /*cdd0*/  FFMA.FTZ R88, R232, c[0x0][0x2d0], -R92 ;  /* 0x0000b400e8587a23 */ /* 0x008fe2000001085c */
[----:B------:R-:W-:Y:S08]  /*cde0*/  MOV R232, R159 ;  /* 0x0000009f00e87202 */ /* 0x000ff00000000f00 */
[----:B------:R3:W-:Y:S01]  /*cdf0*/  MUFU.EX2 R109, R88 ;  /* 0x00000058006d7308 */ /* 0x0007e20000000800 */
[--C-:B----4-:R-:W-:Y:S01]  /*ce00*/  FFMA.FTZ R84, R207, c[0x0][0x2d0], -R71.reuse ;  /* 0x0000b400cf547a23 */ /* 0x110fe20000010847 */
[----:B------:R-:W-:Y:S08]  /*ce10*/  MOV R207, R147 ;  /* 0x0000009300cf7202 */ /* 0x000ff00000000f00 */
[----:B------:R4:W-:Y:S01]  /*ce20*/  MUFU.EX2 R201, R84 ;  /* 0x0000005400c97308 */ /* 0x0009e20000000800 */
[----:B-1----:R-:W1:Y:S08]  /*ce30*/  LDSM.16.MT88.4 R80, [R215+0x900] ;  /* 0x00090000d750783b */ /* 0x002e700000004200 */
[----:B---3--:R-:W-:Y:S01]  /*ce40*/  LDSM.16.MT88.4 R88, [R214+0x1100] ;  /* 0x00110000d658783b */ /* 0x008fe20000004200 */
[--C-:B----4-:R-:W-:Y:S04]  /*ce50*/  FFMA.FTZ R84, R96, c[0x0][0x2d0], -R94.reuse ;  /* 0x0000b40060547a23 */ /* 0x110fe8000001085e */
[----:B------:R3:W4:Y:S01]  /*ce60*/  MUFU.EX2 R104, R84 ;  /* 0x0000005400687308 */ /* 0x0007220000000800 */
[-C--:B-1----:R-:W-:Y:S08]  /*ce70*/  HMMA.16816.F32.BF16 R52, R72, R80.reuse, R52 ;  /* 0x000000504834723c */ /* 0x082ff00000041834 */
[C---:B------:R-:W-:Y:S01]  /*ce80*/  HMMA.16816.F32.BF16 R56, R76.reuse, R80, R56 ;  /* 0x000000504c38723c */ /* 0x040fe20000041838 */
[----:B---3--:R-:W1:Y:S06]  /*ce90*/  LDSM.16.MT88.4 R84, [R213+0x1100] ;  /* 0x00110000d554783b */ /* 0x008e6c0000004200 */
[----:B------:R-:W-:Y:S01]  /*cea0*/  FFMA.FTZ R80, R99, c[0x0][0x2d0], -R94 ;  /* 0x0000b40063507a23 */ /* 0x000fe2000001085e */
[-C--:B------:R-:W-:Y:S03]  /*ceb0*/  HMMA.16816.F32.BF16 R60, R76, R82.reuse, R60 ;  /* 0x000000524c3c723c */ /* 0x080fe6000004183c */
[----:B------:R3:W2:Y:S04]  /*cec0*/  MUFU.EX2 R198, R80 ;  /* 0x0000005000c67308 */ /* 0x0006a80000000800 */
[----:B------:R-:W-:Y:S01]  /*ced0*/  FFMA.FTZ R76, R208, c[0x0][0x2d0], -R71 ;  /* 0x0000b400d04c7a23 */ /* 0x000fe20000010847 */
[----:B------:R-:W-:Y:S01]  /*cee0*/  HMMA.16816.F32.BF16 R64, R72, R82, R64 ;  /* 0x000000524840723c */ /* 0x000fe20000041840 */
[----:B------:R-:W-:Y:S03]  /*cef0*/  MOV R208, R149 ;  /* 0x0000009500d07202 */ /* 0x000fe60000000f00 */
[----:B-----5:R-:W-:Y:S01]  /*cf00*/  F2FP.BF16.PACK_AB R78, R105, R106 ;  /* 0x0000006a694e723e */ /* 0x020fe200000010ff */
[----:B------:R5:W-:Y:S01]  /*cf10*/  MUFU.EX2 R111, R76 ;  /* 0x0000004c006f7308 */ /* 0x000be20000000800 */
[----:B----4-:R-:W-:Y:S01]  /*cf20*/  F2FP.BF16.PACK_AB R77, R200, R104 ;  /* 0x00000068c84d723e */ /* 0x010fe200000010ff */
[----:B------:R-:W-:Y:S01]  /*cf30*/  IMAD.MOV.U32 R149, RZ, RZ, R145 ;  /* 0x000000ffff957224 */ /* 0x000fe200078e0091 */
[----:B------:R-:W-:Y:S04]  /*cf40*/  F2FP.BF16.PACK_AB R72, R167, R208 ;  /* 0x000000d0a748723e */ /* 0x000fe800000010ff */
[----:B------:R-:W-:Y:S02]  /*cf50*/  F2FP.BF16.PACK_AB R73, R165, R166 ;  /* 0x000000a6a549723e */ /* 0x000fe400000010ff */
[----:B------:R-:W-:Y:S02]  /*cf60*/  F2FP.BF16.PACK_AB R74, R204, R205 ;  /* 0x000000cdcc4a723e */ /* 0x000fe400000010ff */
[----:B------:R-:W-:Y:S02]  /*cf70*/  F2FP.BF16.PACK_AB R75, R202, R203 ;  /* 0x000000cbca4b723e */ /* 0x000fe400000010ff */
[----:B------:R-:W-:Y:S01]  /*cf80*/  MOV R145, R140 ;  /* 0x0000008c00917202 */ /* 0x000fe20000000f00 */
[----:B---3--:R-:W3:Y:S01]  /*cf90*/  LDSM.16.MT88.4 R80, [R216+0x1100] ;  /* 0x00110000d850783b */ /* 0x008ee20000004200 */
[----:B--2---:R-:W-:Y:S01]  /*cfa0*/  F2FP.BF16.PACK_AB R79, R198, R199 ;  /* 0x000000c7c64f723e */ /* 0x004fe200000010ff */
[----:B------:R-:W-:Y:S02]  /*cfb0*/  IMAD.MOV.U32 R140, RZ, RZ, R134 ;  /* 0x000000ffff8c7224 */ /* 0x000fe400078e0086 */
[-C--:B-1----:R-:W-:Y:S01]  /*cfc0*/  HMMA.16816.F32.BF16 R4, R72, R84.reuse, R4 ;  /* 0x000000544804723c */ /* 0x082fe20000041804 */
[----:B-----5:R-:W-:Y:S02]  /*cfd0*/  FFMA.FTZ R76, R210, c[0x0][0x2d0], -R92 ;  /* 0x0000b400d24c7a23 */ /* 0x020fe4000001085c */
[----:B------:R-:W-:Y:S02]  /*cfe0*/  IMAD.MOV.U32 R210, RZ, RZ, R100 ;  /* 0x000000ffffd27224 */ /* 0x000fe400078e0064 */
[----:B------:R1:W-:Y:S02]  /*cff0*/  MUFU.EX2 R110, R76 ;  /* 0x0000004c006e7308 */ /* 0x0003e40000000800 */
[----:B-1----:R-:W-:Y:S07]  /*d000*/  F2FP.BF16.PACK_AB R76, R107, R164 ;  /* 0x000000a46b4c723e */ /* 0x002fee00000010ff */
[C---:B------:R-:W-:Y:S07]  /*d010*/  HMMA.16816.F32.BF16 R8, R76.reuse, R84, R8 ;  /* 0x000000544c08723c */ /* 0x040fee0000041808 */
[--C-:B------:R-:W-:Y:S01]  /*d020*/  FFMA.FTZ R84, R234, c[0x0][0x2d0], -R71.reuse ;  /* 0x0000b400ea547a23 */ /* 0x100fe20000010847 */
[-C--:B------:R-:W-:Y:S03]  /*d030*/  HMMA.16816.F32.BF16 R12, R76, R86.reuse, R12 ;  /* 0x000000564c0c723c */ /* 0x080fe6000004180c */
[----:B------:R1:W-:Y:S05]  /*d040*/  MUFU.EX2 R197, R84 ;  /* 0x0000005400c57308 */ /* 0x0003ea0000000800 */
[C---:B------:R-:W-:Y:S08]  /*d050*/  HMMA.16816.F32.BF16 R16, R72.reuse, R86, R16 ;  /* 0x000000564810723c */ /* 0x040ff00000041810 */
[-C--:B---3--:R-:W-:Y:S08]  /*d060*/  HMMA.16816.F32.BF16 R20, R72, R80.reuse, R20 ;  /* 0x000000504814723c */ /* 0x088ff00000041814 */
[C---:B------:R-:W-:Y:S01]  /*d070*/  HMMA.16816.F32.BF16 R24, R76.reuse, R80, R24 ;  /* 0x000000504c18723c */ /* 0x040fe20000041818 */
[----:B-1----:R-:W-:Y:S06]  /*d080*/  FFMA.FTZ R84, R235, c[0x0][0x2d0], -R71 ;  /* 0x0000b400eb547a23 */ /* 0x002fec0000010847 */
        /* <DEDUP_REMOVED lines=10> */
[----:B------:R1:W-:Y:S02]  /*d130*/  MUFU.EX2 R194, R84 ;  /* 0x0000005400c27308 */ /* 0x0003e40000000800 */
[----:B------:R-:W-:Y:S01]  /*d140*/  FFMA.FTZ R88, R173, c[0x0][0x2d0], -R94 ;  /* 0x0000b400ad587a23 */ /* 0x000fe2000001085e */
[-C--:B------:R-:W-:Y:S01]  /*d150*/  HMMA.16816.F32.BF16 R44, R76, R90.reuse, R44 ;  /* 0x0000005a4c2c723c */ /* 0x080fe2000004182c */
[----:B--2---:R-:W-:Y:S03]  /*d160*/  FFMA.FTZ R80, R211, c[0x0][0x2d0], -R93 ;  /* 0x0000b400d3507a23 */ /* 0x004fe6000001085d */
[----:B------:R-:W-:Y:S03]  /*d170*/  IMAD.MOV.U32 R211, RZ, RZ, R137 ;  /* 0x000000ffffd37224 */ /* 0x000fe600078e0089 */
[----:B------:R2:W-:Y:S01]  /*d180*/  MUFU.EX2 R119, R88 ;  /* 0x0000005800777308 */ /* 0x0005e20000000800 */
[C---:B------:R-:W-:Y:S09]  /*d190*/  HMMA.16816.F32.BF16 R48, R72.reuse, R90, R48 ;  /* 0x0000005a4830723c */ /* 0x040ff20000041830 */
[----:B------:R3:W-:Y:S03]  /*d1a0*/  MUFU.EX2 R193, R80 ;  /* 0x0000005000c17308 */ /* 0x0007e60000000800 */
[----:B-1----:R-:W-:Y:S01]  /*d1b0*/  FFMA.FTZ R84, R237, c[0x0][0x2d0], -R92 ;  /* 0x0000b400ed547a23 */ /* 0x002fe2000001085c */
[----:B------:R-:W-:Y:S01]  /*d1c0*/  MOV R237, R232 ;  /* 0x000000e800ed7202 */ /* 0x000fe20000000f00 */
[----:B------:R-:W-:Y:S05]  /*d1d0*/  IMAD.MOV.U32 R232, RZ, RZ, R112 ;  /* 0x000000ffffe87224 */ /* 0x000fea00078e0070 */
        /* <DEDUP_REMOVED lines=9> */
[----:B---3--:R-:W-:Y:S01]  /*d270*/  FFMA.FTZ R80, R233, c[0x0][0x2d0], -R93 ;  /* 0x0000b400e9507a23 */ /* 0x008fe2000001085d */
[----:B------:R-:W-:Y:S08]  /*d280*/  MOV R233, R139 ;  /* 0x0000008b00e97202 */ /* 0x000ff00000000f00 */
[----:B------:R3:W4:Y:S01]  /*d290*/  MUFU.EX2 R192, R80 ;  /* 0x0000005000c07308 */ /* 0x0007220000000800 */
[----:B--2---:R-:W-:Y:S01]  /*d2a0*/  LDSM.16.MT88.4 R88, [R214+0x1900] ;  /* 0x00190000d658783b */ /* 0x004fe20000004200 */
[-C--:B-1----:R-:W-:Y:S08]  /*d2b0*/  HMMA.16816.F32.BF16 R52, R72, R84.reuse, R52 ;  /* 0x000000544834723c */ /* 0x082ff00000041834 */
[C---:B------:R-:W-:Y:S01]  /*d2c0*/  HMMA.16816.F32.BF16 R56, R76.reuse, R84, R56 ;  /* 0x000000544c38723c */ /* 0x040fe20000041838 */
[--C-:B---3--:R-:W-:Y:S03]  /*d2d0*/  FFMA.FTZ R80, R238, c[0x0][0x2d0], -R71.reuse ;  /* 0x0000b400ee507a23 */ /* 0x108fe60000010847 */
[----:B------:R-:W-:Y:S01]  /*d2e0*/  IMAD.MOV.U32 R238, RZ, RZ, R140 ;  /* 0x000000ffffee7224 */ /* 0x000fe200078e008c */
[----:B------:R1:W-:Y:S02]  /*d2f0*/  MUFU.EX2 R190, R80 ;  /* 0x0000005000be7308 */ /* 0x0003e40000000800 */
[--C-:B------:R-:W-:Y:S01]  /*d300*/  FFMA.FTZ R84, R175, c[0x0][0x2d0], -R94.reuse ;  /* 0x0000b400af547a23 */ /* 0x100fe2000001085e */
[-C--:B------:R-:W-:Y:S07]  /*d310*/  HMMA.16816.F32.BF16 R60, R76, R86.reuse, R60 ;  /* 0x000000564c3c723c */ /* 0x080fee000004183c */
[--C-:B------:R-:W-:Y:S01]  /*d320*/  FFMA.FTZ R76, R239, c[0x0][0x2d0], -R71.reuse ;  /* 0x0000b400ef4c7a23 */ /* 0x100fe20000010847 */
[----:B------:R-:W-:Y:S01]  /*d330*/  HMMA.16816.F32.BF16 R64, R72, R86, R64 ;  /* 0x000000564840723c */ /* 0x000fe20000041840 */
[----:B------:R-:W2:Y:S03]  /*d340*/  MUFU.EX2 R188, R84 ;  /* 0x0000005400bc7308 */ /* 0x000ea60000000800 */
[----:B----4-:R-:W-:Y:S02]  /*d350*/  F2FP.BF16.PACK_AB R78, R192, R191 ;  /* 0x000000bfc04e723e */ /* 0x010fe400000010ff */
[----:B------:R-:W-:Y:S02]  /*d360*/  MOV R239, R142 ;  /* 0x0000008e00ef7202 */ /* 0x000fe40000000f00 */
        /* <DEDUP_REMOVED lines=9> */
[--C-:B---3--:R-:W-:Y:S07]  /*d400*/  FFMA.FTZ R76, R240, c[0x0][0x2d0], -R92.reuse ;  /* 0x0000b400f04c7a23 */ /* 0x108fee000001085c */
        /* <DEDUP_REMOVED lines=36> */
[----:B--2---:R-:W-:Y:S01]  /*d650*/  FFMA.FTZ R88, R102, c[0x0][0x2d0], -R92 ;  /* 0x0000b40066587a23 */ /* 0x004fe2000001085c */
[----:B------:R-:W-:Y:S08]  /*d660*/  MOV R102, R132 ;  /* 0x0000008400667202 */ /* 0x000ff00000000f00 */
        /* <DEDUP_REMOVED lines=25> */
[----:B---3--:R-:W-:Y:S01]  /*d800*/  FFMA.FTZ R76, R252, c[0x0][0x2d0], -R92 ;  /* 0x0000b400fc4c7a23 */ /* 0x008fe2000001085c */
[----:B----4-:R-:W-:Y:S03]  /*d810*/  F2FP.BF16.PACK_AB R168, R135, R173 ;  /* 0x000000ad87a8723e */ /* 0x010fe600000010ff */
[----:B------:R1:W3:Y:S02]  /*d820*/  MUFU.EX2 R134, R76 ;  /* 0x0000004c00867308 */ /* 0x0002e40000000800 */
[----:B-1----:R-:W-:Y:S02]  /*d830*/  F2FP.BF16.PACK_AB R76, R121, R116 ;  /* 0x00000074794c723e */ /* 0x002fe400000010ff */
[----:B---3--:R-:W-:Y:S05]  /*d840*/  F2FP.BF16.PACK_AB R169, R132, R134 ;  /* 0x0000008684a9723e */ /* 0x008fea00000010ff */
[C---:B------:R-:W-:Y:S07]  /*d850*/  HMMA.16816.F32.BF16 R8, R76.reuse, R84, R8 ;  /* 0x000000544c08723c */ /* 0x040fee0000041808 */
[--C-:B------:R-:W-:Y:S01]  /*d860*/  FFMA.FTZ R84, R101, c[0x0][0x2d0], -R71.reuse ;  /* 0x0000b40065547a23 */ /* 0x100fe20000010847 */
[-C--:B------:R-:W-:Y:S01]  /*d870*/  HMMA.16816.F32.BF16 R12, R76, R86.reuse, R12 ;  /* 0x000000564c0c723c */ /* 0x080fe2000004180c */
[----:B------:R-:W-:Y:S03]  /*d880*/  FFMA.FTZ R71, R155, c[0x0][0x2d0], -R71 ;  /* 0x0000b4009b477a23 */ /* 0x000fe60000010847 */
[----:B------:R-:W-:Y:S01]  /*d890*/  IMAD.MOV.U32 R155, RZ, RZ, R154 ;  /* 0x000000ffff9b7224 */ /* 0x000fe200078e009a */
[----:B------:R-:W-:Y:S01]  /*d8a0*/  MOV R154, R152 ;  /* 0x00000098009a7202 */ /* 0x000fe20000000f00 */
[----:B------:R-:W-:Y:S01]  /*d8b0*/  IMAD.MOV.U32 R152, RZ, RZ, R151 ;  /* 0x000000ffff987224 */ /* 0x000fe200078e0097 */
[----:B------:R-:W-:Y:S01]  /*d8c0*/  MOV R151, R150 ;  /* 0x0000009600977202 */ /* 0x000fe20000000f00 */
[C---:B------:R-:W-:Y:S01]  /*d8d0*/  HMMA.16816.F32.BF16 R16, R72.reuse, R86, R16 ;  /* 0x000000564810723c */ /* 0x040fe20000041810 */
[----:B------:R-:W-:Y:S02]  /*d8e0*/  IMAD.MOV.U32 R150, RZ, RZ, R131 ;  /* 0x000000ffff967224 */ /* 0x000fe400078e0083 */
[----:B------:R1:W-:Y:S01]  /*d8f0*/  MUFU.EX2 R131, R71 ;  /* 0x0000004700837308 */ /* 0x0003e20000000800 */
[----:B------:R-:W-:Y:S01]  /*d900*/  IMAD.MOV.U32 R101, RZ, RZ, R163 ;  /* 0x000000ffff657224 */ /* 0x000fe200078e00a3 */
[----:B------:R-:W-:Y:S01]  /*d910*/  MOV R159, R151 ;  /* 0x00000097009f7202 */ /* 0x000fe20000000f00 */
[----:B------:R-:W-:Y:S01]  /*d920*/  IMAD.MOV.U32 R235, RZ, RZ, R154 ;  /* 0x000000ffffeb7224 */ /* 0x000fe200078e009a */
[----:B------:R-:W-:Y:S01]  /*d930*/  MOV R154, R149 ;  /* 0x00000095009a7202 */ /* 0x000fe20000000f00 */
[-C--:B--2---:R-:W-:Y:S01]  /*d940*/  HMMA.16816.F32.BF16 R20, R72, R80.reuse, R20 ;  /* 0x000000504814723c */ /* 0x084fe20000041814 */
[----:B------:R-:W-:Y:S03]  /*d950*/  MOV R163, R133 ;  /* 0x0000008500a37202 */ /* 0x000fe60000000f00 */
[----:B------:R-:W-:Y:S01]  /*d960*/  MOV R234, R155 ;  /* 0x0000009b00ea7202 */ /* 0x000fe20000000f00 */
[----:B------:R-:W2:Y:S01]  /*d970*/  MUFU.EX2 R133, R84 ;  /* 0x0000005400857308 */ /* 0x000ea20000000800 */
[----:B------:R-:W-:Y:S02]  /*d980*/  MOV R155, R152 ;  /* 0x00000098009b7202 */ /* 0x000fe40000000f00 */
[----:B------:R-:W-:Y:S01]  /*d990*/  MOV R152, R148 ;  /* 0x0000009400987202 */ /* 0x000fe20000000f00 */
[C---:B------:R-:W-:Y:S03]  /*d9a0*/  HMMA.16816.F32.BF16 R24, R76.reuse, R80, R24 ;  /* 0x000000504c18723c */ /* 0x040fe60000041818 */
[----:B------:R-:W-:Y:S02]  /*d9b0*/  MOV R240, R152 ;  /* 0x0000009800f07202 */ /* 0x000fe40000000f00 */
[----:B------:R-:W-:Y:S03]  /*d9c0*/  MOV R152, R144 ;  /* 0x0000009000987202 */ /* 0x000fe60000000f00 */
[-C--:B------:R-:W-:Y:S01]  /*d9d0*/  HMMA.16816.F32.BF16 R28, R76, R82.reuse, R28 ;  /* 0x000000524c1c723c */ /* 0x080fe2000004181c */
[--C-:B-1----:R-:W-:Y:S03]  /*d9e0*/  FFMA.FTZ R71, R124, c[0x0][0x2d0], -R92.reuse ;  /* 0x0000b4007c477a23 */ /* 0x102fe6000001085c */
[----:B------:R-:W-:Y:S01]  /*d9f0*/  FFMA.FTZ R92, R103, c[0x0][0x2d0], -R92 ;  /* 0x0000b400675c7a23 */ /* 0x000fe2000001085c */
[----:B------:R-:W3:Y:S01]  /*da00*/  LDL.LU R124, [R1+0xc] ;  /* 0x00000c00017c7983 */ /* 0x000ee20000300800 */
[----:B------:R1:W-:Y:S02]  /*da10*/  MUFU.EX2 R99, R71 ;  /* 0x0000004700637308 */ /* 0x0003e40000000800 */
[C---:B------:R-:W-:Y:S01]  /*da20*/  HMMA.16816.F32.BF16 R32, R72.reuse, R82, R32 ;  /* 0x000000524820723c */ /* 0x040fe20000041820 */
[----:B------:R-:W4:Y:S03]  /*da30*/  LDL.LU R83, [R1+0x10] ;  /* 0x0000100001537983 */ /* 0x000f260000300800 */
[----:B--2---:R-:W-:Y:S01]  /*da40*/  F2FP.BF16.PACK_AB R170, R131, R133 ;  /* 0x0000008583aa723e */ /* 0x004fe200000010ff */
[----:B------:R-:W2:Y:S03]  /*da50*/  LDSM.16.MT88.4 R84, [R215+0x2100] ;  /* 0x00210000d754783b */ /* 0x000ea60000004200 */
[-C--:B------:R-:W-:Y:S01]  /*da60*/  HMMA.16816.F32.BF16 R36, R72, R88.reuse, R36 ;  /* 0x000000584824723c */ /* 0x080fe20000041824 */
[----:B------:R-:W5:Y:S07]  /*da70*/  MUFU.EX2 R98, R92 ;  /* 0x0000005c00627308 */ /* 0x000f6e0000000800 */
[C---:B------:R-:W-:Y:S01]  /*da80*/  HMMA.16816.F32.BF16 R40, R76.reuse, R88, R40 ;  /* 0x000000584c28723c */ /* 0x040fe20000041828 */
[--C-:B-1----:R-:W-:Y:S07]  /*da90*/  FFMA.FTZ R71, R102, c[0x0][0x2d0], -R93.reuse ;  /* 0x0000b40066477a23 */ /* 0x102fee000001085d */
[-C--:B------:R-:W-:Y:S01]  /*daa0*/  HMMA.16816.F32.BF16 R44, R76, R90.reuse, R44 ;  /* 0x0000005a4c2c723c */ /* 0x080fe2000004182c */
[----:B------:R1:W-:Y:S07]  /*dab0*/  MUFU.EX2 R97, R71 ;  /* 0x0000004700617308 */ /* 0x0003ee0000000800 */
[C---:B------:R-:W-:Y:S01]  /*dac0*/  HMMA.16816.F32.BF16 R48, R72.reuse, R90, R48 ;  /* 0x0000005a4830723c */ /* 0x040fe20000041830 */
[----:B-----5:R-:W-:Y:S07]  /*dad0*/  F2FP.BF16.PACK_AB R171, R98, R99 ;  /* 0x0000006362ab723e */ /* 0x020fee00000010ff */
[-C--:B--2---:R-:W-:Y:S01]  /*dae0*/  HMMA.16816.F32.BF16 R52, R72, R84.reuse, R52 ;  /* 0x000000544834723c */ /* 0x084fe20000041834 */
[--C-:B-1----:R-:W-:Y:S02]  /*daf0*/  FFMA.FTZ R71, R101, c[0x0][0x2d0], -R93.reuse ;  /* 0x0000b40065477a23 */ /* 0x102fe4000001085d */
[----:B------:R-:W-:Y:S05]  /*db00*/  LDSM.16.MT88.4 R100, [R216+0x2900] ;  /* 0x00290000d864783b */ /* 0x000fea0000004200 */
[C---:B------:R-:W-:Y:S01]  /*db10*/  HMMA.16816.F32.BF16 R56, R76.reuse, R84, R56 ;  /* 0x000000544c38723c */ /* 0x040fe20000041838 */
[----:B------:R1:W-:Y:S07]  /*db20*/  MUFU.EX2 R92, R71 ;  /* 0x00000047005c7308 */ /* 0x0003ee0000000800 */
[-C--:B------:R-:W-:Y:S08]  /*db30*/  HMMA.16816.F32.BF16 R60, R76, R86.reuse, R60 ;  /* 0x000000564c3c723c */ /* 0x080ff0000004183c */
[----:B------:R-:W-:Y:S01]  /*db40*/  HMMA.16816.F32.BF16 R64, R72, R86, R64 ;  /* 0x000000564840723c */ /* 0x000fe20000041840 */
[--C-:B-1----:R-:W-:Y:S03]  /*db50*/  FFMA.FTZ R71, R163, c[0x0][0x2d0], -R93.reuse ;  /* 0x0000b400a3477a23 */ /* 0x102fe6000001085d */
[----:B------:R-:W-:Y:S01]  /*db60*/  IMAD.MOV.U32 R163, RZ, RZ, R150 ;  /* 0x000000ffffa37224 */ /* 0x000fe200078e0096 */
[----:B------:R1:W-:Y:S01]  /*db70*/  MUFU.EX2 R82, R71 ;  /* 0x0000004700527308 */ /* 0x0003e20000000800 */
[----:B------:R-:W-:Y:S01]  /*db80*/  FFMA.FTZ R93, R183, c[0x0][0x2d0], -R93 ;  /* 0x0000b400b75d7a23 */ /* 0x000fe2000001085d */
[----:B------:R-:W2:Y:S01]  /*db90*/  LDSM.16.MT88.4 R148, [R213+0x2900] ;  /* 0x00290000d594783b */ /* 0x000ea20000004200 */
[----:B------:R-:W-:Y:S04]  /*dba0*/  FFMA.FTZ R69, R69, R125, R163 ;  /* 0x0000007d45457223 */ /* 0x000fe800000100a3 */
[----:B------:R-:W-:Y:S01]  /*dbb0*/  IMAD.MOV.U32 R163, RZ, RZ, R154 ;  /* 0x000000ffffa37224 */ /* 0x000fe200078e009a */
[----:B------:R-:W-:Y:S02]  /*dbc0*/  MOV R154, R145 ;  /* 0x00000091009a7202 */ /* 0x000fe40000000f00 */
[----:B------:R-:W5:Y:S01]  /*dbd0*/  MUFU.EX2 R93, R93 ;  /* 0x0000005d005d7308 */ /* 0x000f620000000800 */
[--C-:B-1----:R-:W-:Y:S09]  /*dbe0*/  FFMA.FTZ R71, R178, c[0x0][0x2d0], -R94.reuse ;  /* 0x0000b400b2477a23 */ /* 0x102ff2000001085e */
[----:B------:R1:W-:Y:S01]  /*dbf0*/  MUFU.EX2 R80, R71 ;  /* 0x0000004700507308 */ /* 0x0003e20000000800 */
[----:B-----5:R-:W-:Y:S01]  /*dc00*/  F2FP.BF16.PACK_AB R126, R93, R82 ;  /* 0x000000525d7e723e */ /* 0x020fe200000010ff */
[--C-:B-1----:R-:W-:Y:S08]  /*dc10*/  FFMA.FTZ R71, R179, c[0x0][0x2d0], -R94.reuse ;  /* 0x0000b400b3477a23 */ /* 0x102ff0000001085e */
[----:B------:R1:W5:Y:S02]  /*dc20*/  MUFU.EX2 R81, R71 ;  /* 0x0000004700517308 */ /* 0x0003640000000800 */
[--C-:B-1----:R-:W-:Y:S01]  /*dc30*/  FFMA.FTZ R71, R180, c[0x0][0x2d0], -R94.reuse ;  /* 0x0000b400b4477a23 */ /* 0x102fe2000001085e */
[----:B-----5:R-:W-:Y:S01]  /*dc40*/  F2FP.BF16.PACK_AB R125, R81, R80 ;  /* 0x00000050517d723e */ /* 0x020fe200000010ff */
[----:B------:R-:W-:Y:S02]  /*dc50*/  FFMA.FTZ R94, R70, c[0x0][0x2d0], -R94 ;  /* 0x0000b400465e7a23 */ /* 0x000fe4000001085e */
[----:B------:R-:W5:Y:S04]  /*dc60*/  LDL.LU R70, [R1+0x14] ;  /* 0x0000140001467983 */ /* 0x000f680000300800 */
[----:B------:R-:W-:Y:S10]  /*dc70*/  MUFU.EX2 R71, R71 ;  /* 0x0000004700477308 */ /* 0x000ff40000000800 */
[----:B------:R-:W1:Y:S02]  /*dc80*/  MUFU.EX2 R94, R94 ;  /* 0x0000005e005e7308 */ /* 0x000e640000000800 */
[----:B-1----:R-:W-:Y:S01]  /*dc90*/  F2FP.BF16.PACK_AB R127, R94, R71 ;  /* 0x000000475e7f723e */ /* 0x002fe200000010ff */
[----:B---3--:R-:W-:Y:S01]  /*dca0*/  FFMA.FTZ R68, R68, R124, R159 ;  /* 0x0000007c44447223 */ /* 0x008fe2000001009f */
[----:B------:R-:W-:Y:S02]  /*dcb0*/  F2FP.BF16.PACK_AB R124, R92, R97 ;  /* 0x000000615c7c723e */ /* 0x000fe400000010ff */
[----:B------:R-:W-:Y:S01]  /*dcc0*/  MOV R159, R138 ;  /* 0x0000008a009f7202 */ /* 0x000fe20000000f00 */
[----:B----4-:R-:W-:Y:S01]  /*dcd0*/  FFMA.FTZ R2, R2, R83, R155 ;  /* 0x0000005302027223 */ /* 0x010fe2000001009b */
[-C--:B--2---:R-:W-:Y:S01]  /*dce0*/  HMMA.16816.F32.BF16 R136, R168, R148.reuse, R4 ;  /* 0x00000094a888723c */ /* 0x084fe20000041804 */
[----:B------:R-:W-:Y:S02]  /*dcf0*/  IMAD.MOV.U32 R155, RZ, RZ, R146 ;  /* 0x000000ffff9b7224 */ /* 0x000fe400078e0092 */
[----:B------:R-:W-:Y:S04]  /*dd00*/  FADD.FTZ R2, R240, R2 ;  /* 0x00000002f0027221 */ /* 0x000fe80000010000 */
[----:B------:R-:W-:Y:S01]  /*dd10*/  FADD.FTZ R4, R235, R69 ;  /* 0x00000045eb047221 */ /* 0x000fe20000010000 */
[----:B------:R-:W-:Y:S01]  /*dd20*/  MOV R235, R114 ;  /* 0x0000007200eb7202 */ /* 0x000fe20000000f00 */
[----:B------:R-:W-:Y:S01]  /*dd30*/  FADD.FTZ R6, R234, R68 ;  /* 0x00000044ea067221 */ /* 0x000fe20000010000 */
[C---:B------:R-:W-:Y:S02]  /*dd40*/  HMMA.16816.F32.BF16 R140, R124.reuse, R148, R8 ;  /* 0x000000947c8c723c */ /* 0x040fe40000041808 */
[----:B------:R-:W-:Y:S01]  /*dd50*/  FADD.FTZ R4, R207, R4 ;  /* 0x00000004cf047221 */ /* 0x000fe20000010000 */
[----:B------:R-:W-:Y:S01]  /*dd60*/  MOV R234, R113 ;  /* 0x0000007100ea7202 */ /* 0x000fe20000000f00 */
[----:B------:R-:W-:Y:S01]  /*dd70*/  FADD.FTZ R6, R155, R6 ;  /* 0x000000069b067221 */ /* 0x000fe20000010000 */
[----:B------:R-:W1:Y:S01]  /*dd80*/  LDSM.16.MT88.4 R112, [R214+0x2900] ;  /* 0x00290000d670783b */ /* 0x000e620000004200 */
[----:B------:R-:W-:Y:S01]  /*dd90*/  FADD.FTZ R5, R154, R2 ;  /* 0x000000029a057221 */ /* 0x000fe20000010000 */
[----:B------:R-:W-:Y:S01]  /*dda0*/  MOV R207, R153 ;  /* 0x0000009900cf7202 */ /* 0x000fe20000000f00 */
[----:B------:R-:W-:Y:S01]  /*ddb0*/  FADD.FTZ R4, R239, R4 ;  /* 0x00000004ef047221 */ /* 0x000fe20000010000 */
[-C--:B------:R-:W-:Y:S03]  /*ddc0*/  HMMA.16816.F32.BF16 R144, R124, R150.reuse, R12 ;  /* 0x000000967c90723c */ /* 0x080fe6000004180c */
[----:B------:R-:W-:Y:S02]  /*ddd0*/  FADD.FTZ R2, R238, R6 ;  /* 0x00000006ee027221 */ /* 0x000fe40000010000 */
[----:B------:R-:W-:Y:S03]  /*dde0*/  FADD.FTZ R6, R158, R4 ;  /* 0x000000049e067221 */ /* 0x000fe60000010000 */
[C---:B------:R-:W-:Y:S01]  /*ddf0*/  HMMA.16816.F32.BF16 R148, R168.reuse, R150, R16 ;  /* 0x00000096a894723c */ /* 0x040fe20000041810 */
[----:B-----5:R-:W-:Y:S03]  /*de00*/  FFMA.FTZ R8, R0, R70, R152 ;  /* 0x0000004600087223 */ /* 0x020fe60000010098 */
        /* <DEDUP_REMOVED lines=80> */
[----:B------:R-:W-:Y:S01]  /*e310*/  FADD.FTZ R2, R134, R8 ;  /* 0x0000000886027221 */ /* 0x000fe20000010000 */
[----:B------:R-:W-:Y:S01]  /*e320*/  MOV R134, R3 ;  /* 0x0000000300867202 */ /* 0x000fe20000000f00 */
[----:B------:R-:W-:Y:S02]  /*e330*/  FADD.FTZ R4, R95, R4 ;  /* 0x000000045f047221 */ /* 0x000fe40000010000 */
[----:B------:R-:W-:Y:S02]  /*e340*/  FADD.FTZ R0, R97, R9 ;  /* 0x0000000961007221 */ /* 0x000fe40000010000 */
[----:B------:R-:W-:Y:S03]  /*e350*/  FADD.FTZ R5, R135, R5 ;  /* 0x0000000587057221 */ /* 0x000fe60000010000 */
[----:B------:R-:W-:Y:S01]  /*e360*/  FADD.FTZ R8, R132, R2 ;  /* 0x0000000284087221 */ /* 0x000fe20000010000 */
[----:B------:R-:W-:Y:S01]  /*e370*/  MOV R132, R129 ;  /* 0x0000008100847202 */ /* 0x000fe20000000f00 */
        /* <DEDUP_REMOVED lines=18> */
.L_x_996:
        /* <DEDUP_REMOVED lines=23> */
.L_x_1015:
[----:B------:R-:W-:Y:S02]  /*e610*/  ULDC UR11, c[0x0][0x32c] ;  /* 0x0000cb00000b7ab9 */ /* 0x000fe40000000800 */
[----:B------:R-:W-:Y:S02]  /*e620*/  UISETP.NE.AND UP2, UPT, UR11, 0x1, UPT ;  /* 0x000000010b00788c */ /* 0x000fe4000bf45270 */
[----:B------:R-:W-:Y:S02]  /*e630*/  ULDC.64 UR14, c[0x0][0x330] ;  /* 0x0000cc00000e7ab9 */ /* 0x000fe40000000a00 */
[----:B------:R-:W-:-:S07]  /*e640*/  UIMAD.WIDE.U32 UR16, UR6, UR14, URZ ;  /* 0x0000000e061072a5 */ /* 0x000fce000f8e003f */
[----:B------:R-:W-:Y:S02]  /*e650*/  @UP2 UMOV UR11, UR17 ;  /* 0x00000011000b2c82 */ /* 0x000fe40008000000 */
[----:B------:R-:W-:-:S03]  /*e660*/  @UP2 USHF.R.U32.HI UR6, URZ, UR15, UR11 ;  /* 0x0000000f3f062299 */ /* 0x000fc6000801160b */
.L_x_1016:
[----:B------:R-:W-:Y:S02]  /*e670*/  ULDC UR11, c[0x0][0x32c] ;  /* 0x0000cb00000b7ab9 */ /* 0x000fe40000000800 */
[----:B------:R-:W-:-:S04]  /*e680*/  UIMAD UR11, UR6, UR11, URZ ;  /* 0x0000000b060b72a4 */ /* 0x000fc8000f8e023f */
[----:B------:R-:W-:-:S04]  /*e690*/  UISETP.LT.AND UP2, UPT, UR5, UR11, UPT ;  /* 0x0000000b0500728c */ /* 0x000fc8000bf41270 */
[----:B------:R-:W-:-:S04]  /*e6a0*/  USEL UR5, UR5, UR11, !UP2 ;  /* 0x0000000b05057287 */ /* 0x000fc8000d000000 */
.L_x_1014:
        /* <DEDUP_REMOVED lines=16> */
.L_x_1018:
[----:B------:R-:W-:Y:S04]  /*e7b0*/  DEPBAR.LE SB0, 0x0 ;  /* 0x000080000000791a */ /* 0x000fe80000000000 */
[----:B------:R-:W-:Y:S01]  /*e7c0*/  BAR.SYNC.DEFER_BLOCKING 0x0 ;  /* 0x0000000000007b1d */ /* 0x000fe20000010000 */
[C---:B------:R-:W-:Y:S02]  /*e7d0*/  ISETP.LT.AND P2, PT, R230.reuse, UR4, PT ;  /* 0x00000004e6007c0c */ /* 0x040fe4000bf41270 */
[C---:B------:R-:W-:Y:S02]  /*e7e0*/  ISETP.GT.AND P4, PT, R230.reuse, UR4, PT ;  /* 0x00000004e6007c0c */ /* 0x040fe4000bf84270 */
[C---:B------:R-:W-:Y:S09]  /*e7f0*/  IADD3 R229, R230.reuse, -0x1, RZ ;  /* 0xffffffffe6e57810 */ /* 0x040ff20007ffe0ff */
[----:B------:R-:W-:Y:S01]  /*e800*/  @!P2 SHF.R.S32.HI R2, RZ, 0x1f, R230 ;  /* 0x0000001fff02a819 */ /* 0x000fe200000114e6 */
[----:B------:R-:W-:Y:S04]  /*e810*/  @!P2 IMAD.WIDE.U32 R128, R230, c[0x0][0x208], RZ ;  /* 0x00008200e680aa25 */ /* 0x000fe800078e00ff */
[----:B------:R-:W-:Y:S04]  /*e820*/  @!P2 IMAD R2, R2, c[0x0][0x208], RZ ;  /* 0x000082000202aa24 */ /* 0x000fe800078e02ff */
[----:B------:R-:W-:Y:S01]  /*e830*/  @!P2 IMAD R2, R230, c[0x0][0x20c], R2 ;  /* 0x00008300e602aa24 */ /* 0x000fe200078e0202 */
[----:B------:R-:W2:Y:S04]  /*e840*/  LDL.64 R202, [R1+0x38] ;  /* 0x0000380001ca7983 */ /* 0x000ea80000100a00 */
[----:B------:R-:W-:Y:S02]  /*e850*/  @!P2 IADD3 R129, R129, R2, RZ ;  /* 0x000000028181a210 */ /* 0x000fe40007ffe0ff */
[----:B------:R-:W3:Y:S06]  /*e860*/  LDL.64 R200, [R1+0x40] ;  /* 0x0000400001c87983 */ /* 0x000eec0000100a00 */
[----:B------:R-:W-:Y:S08]  /*e870*/  LDSM.16.M88.4 R96, [R219+0x6100] ;  /* 0x00610000db60783b */ /* 0x000ff00000000200 */
[----:B------:R-:W1:Y:S08]  /*e880*/  LDSM.16.M88.4 R16, [R212+0x3100] ;  /* 0x00310000d410783b */ /* 0x000e700000000200 */
[----:B------:R-:W4:Y:S08]  /*e890*/  LDSM.16.M88.4 R92, [R219+0x8100] ;  /* 0x00810000db5c783b */ /* 0x000f300000000200 */
[----:B------:R-:W5:Y:S08]  /*e8a0*/  LDSM.16.M88.4 R32, [R212+0x3900] ;  /* 0x00390000d420783b */ /* 0x000f700000000200 */
[----:B------:R-:W3:Y:S06]  /*e8b0*/  LDL.64 R232, [R1+0x30] ;  /* 0x0000300001e87983 */ /* 0x000eec0000100a00 */
[----:B------:R-:W5:Y:S08]  /*e8c0*/  LDSM.16.M88.4 R48, [R212+0x4100] ;  /* 0x00410000d430783b */ /* 0x000f700000000200 */
[----:B------:R-:W5:Y:S01]  /*e8d0*/  LDSM.16.M88.4 R64, [R212+0x4900] ;  /* 0x00490000d440783b */ /* 0x000f620000000200 */
        /* <DEDUP_REMOVED lines=8> */
[-C--:B-----5:R-:W-:Y:S07]  /*e960*/  HMMA.16816.F32.BF16 R20, R96, R32.reuse, RZ ;  /* 0x000000206014723c */ /* 0x0a0fee00000418ff */
[----:B------:R-:W5:Y:S01]  /*e970*/  LDSM.16.M88.4 R184, [R222+0x8100] ;  /* 0x00810000deb8783b */ /* 0x000f620000000200 */
        /* <DEDUP_REMOVED lines=26> */
[C---:B-----5:R-:W-:Y:S08]  /*eb20*/  HMMA.16816.F32.BF16 R8, R184.reuse, R180, R8 ;  /* 0x000000b4b808723c */ /* 0x060ff00000041808 */
        /* <DEDUP_REMOVED lines=42> */
[----:B------:R4:W-:Y:S07]  /*edd0*/  @!P2 LDGSTS.E.BYPASS.LTC128B.128 [R231+0x2900], [R192.64], !P3 ;  /* 0x02900000c0e7afae */ /* 0x0009ee000d901d6c */
        /* <DEDUP_REMOVED lines=60> */
[----:B-----5:R-:W-:Y:S04]  /*f1a0*/  FMNMX.FTZ R128, R8, R134, !PT ;  /* 0x0000008608807209 */ /* 0x020fe80007810000 */
        /* <DEDUP_REMOVED lines=181> */
[----:B-----5:R-:W-:Y:S01]  /*fd00*/  @P4 MOV R7, R235 ;  /* 0x000000eb00074202 */ /* 0x020fe20000000f00 */
        /* <DEDUP_REMOVED lines=73> */
[----:B-----5:R-:W-:Y:S01]  /*101a0*/  @P4 SHF.L.U64.HI R12, R249, 0x5, R250 ;  /* 0x00000005f90c4819 */ /* 0x020fe200000102fa */
        /* <DEDUP_REMOVED lines=19> */
[----:B-----5:R-:W-:Y:S01]  /*102e0*/  @P4 IADD3 R8, P1, R10, R13, RZ ;  /* 0x0000000d0a084210 */ /* 0x020fe20007f3e0ff */
[C---:B------:R-:W-:Y:S02]  /*102f0*/  FMUL.FTZ R122, R0.reuse, R122 ;  /* 0x0000007a007a7220 */ /* 0x040fe40000410000 */
[----:B------:R-:W-:Y:S01]  /*10300*/  FMUL.FTZ R123, R0, R123 ;  /* 0x0000007b007b7220 */ /* 0x000fe20000410000 */
[----:B------:R-:W-:Y:S01]  /*10310*/  @P4 IADD3 R6, P0, R8, R13, RZ ;  /* 0x0000000d08064210 */ /* 0x000fe20007f1e0ff */
[C---:B------:R-:W-:Y:S01]  /*10320*/  FMUL.FTZ R126, R0.reuse, R126 ;  /* 0x0000007e007e7220 */ /* 0x040fe20000410000 */
[----:B------:R5:W5:Y:S01]  /*10330*/  MUFU.EX2 R184, R15 ;  /* 0x0000000f00b87308 */ /* 0x000b620000000800 */
[C---:B------:R-:W-:Y:S02]  /*10340*/  FMUL.FTZ R127, R0.reuse, R127 ;  /* 0x0000007f007f7220 */ /* 0x040fe40000410000 */
        /* <DEDUP_REMOVED lines=9> */
[-C--:B------:R-:W-:Y:S01]  /*103e0*/  @P4 IADD3 R4, P1, R6, R13.reuse, RZ ;  /* 0x0000000d06044210 */ /* 0x080fe20007f3e0ff */
[--C-:B------:R-:W-:Y:S01]  /*103f0*/  FFMA.FTZ R80, R80, c[0x0][0x2d0], -R180.reuse ;  /* 0x0000b40050507a23 */ /* 0x100fe200000108b4 */
[-C--:B------:R-:W-:Y:S01]  /*10400*/  @P4 IADD3.X R7, R9, R12.reuse, RZ, P0, !PT ;  /* 0x0000000c09074210 */ /* 0x080fe200007fe4ff */
[----:B------:R4:W-:Y:S01]  /*10410*/  @P4 LDGSTS.E.BYPASS.LTC128B.128 [R231+0x4100], [R8.64], !P3 ;  /* 0x0410000008e74fae */ /* 0x0009e2000d901d6c */
[----:B------:R-:W-:Y:S01]  /*10420*/  @P4 IADD3 R10, P0, R4, R13, RZ ;  /* 0x0000000d040a4210 */ /* 0x000fe20007f1e0ff */
[----:B------:R4:W-:Y:S01]  /*10430*/  MUFU.EX2 R206, R28 ;  /* 0x0000001c00ce7308 */ /* 0x0009e20000000800 */
[-C--:B------:R-:W-:Y:S01]  /*10440*/  @P4 IADD3.X R5, R7, R12.reuse, RZ, P1, !PT ;  /* 0x0000000c07054210 */ /* 0x080fe20000ffe4ff */
[----:B------:R-:W-:Y:S02]  /*10450*/  FMUL.FTZ R13, R131, R145 ;  /* 0x00000091830d7220 */ /* 0x000fe40000410000 */
[----:B-----5:R-:W-:Y:S01]  /*10460*/  FMUL.FTZ R15, R0, R147 ;  /* 0x00000093000f7220 */ /* 0x020fe20000410000 */
[----:B------:R-:W-:Y:S01]  /*10470*/  @P4 IADD3.X R11, R5, R12, RZ, P0, !PT ;  /* 0x0000000c050b4210 */ /* 0x000fe200007fe4ff */
[----:B------:R5:W-:Y:S01]  /*10480*/  @P4 LDGSTS.E.BYPASS.LTC128B.128 [R231+0x4900], [R6.64], !P3 ;  /* 0x0490000006e74fae */ /* 0x000be2000d901d6c */
[----:B------:R-:W-:Y:S01]  /*10490*/  FMUL.FTZ R12, R131, R144 ;  /* 0x00000090830c7220 */ /* 0x000fe20000410000 */
[----:B------:R-:W-:Y:S01]  /*104a0*/  ISETP.GT.AND P0, PT, R230, UR5, PT ;  /* 0x00000005e6007c0c */ /* 0x000fe2000bf04270 */
[----:B------:R-:W-:Y:S01]  /*104b0*/  FFMA.FTZ R81, R81, c[0x0][0x2d0], -R180 ;  /* 0x0000b40051517a23 */ /* 0x000fe200000108b4 */
[----:B------:R5:W-:Y:S01]  /*104c0*/  MUFU.EX2 R211, R34 ;  /* 0x0000002200d37308 */ /* 0x000be20000000800 */
[--C-:B------:R-:W-:Y:S01]  /*104d0*/  FFMA.FTZ R70, R70, c[0x0][0x2d0], -R181.reuse ;  /* 0x0000b40046467a23 */ /* 0x100fe200000108b5 */
[----:B------:R-:W-:Y:S01]  /*104e0*/  MOV R230, R229 ;  /* 0x000000e500e67202 */ /* 0x000fe20000000f00 */
[----:B-1----:R-:W-:Y:S01]  /*104f0*/  FMUL.FTZ R22, R132, R154 ;  /* 0x0000009a84167220 */ /* 0x002fe20000410000 */
[----:B------:R1:W-:Y:S01]  /*10500*/  @P4 LDGSTS.E.BYPASS.LTC128B.128 [R231+0x5100], [R4.64], !P3 ;  /* 0x0510000004e74fae */ /* 0x0003e2000d901d6c */
[--C-:B------:R-:W-:Y:S02]  /*10510*/  FFMA.FTZ R71, R71, c[0x0][0x2d0], -R181.reuse ;  /* 0x0000b40047477a23 */ /* 0x100fe400000108b5 */
[--C-:B------:R-:W-:Y:S02]  /*10520*/  FFMA.FTZ R82, R82, c[0x0][0x2d0], -R181.reuse ;  /* 0x0000b40052527a23 */ /* 0x100fe400000108b5 */
[----:B------:R-:W-:Y:S01]  /*10530*/  FFMA.FTZ R83, R83, c[0x0][0x2d0], -R181 ;  /* 0x0000b40053537a23 */ /* 0x000fe200000108b5 */
[----:B------:R1:W-:Y:S01]  /*10540*/  MUFU.EX2 R233, R33 ;  /* 0x0000002100e97308 */ /* 0x0003e20000000800 */
[--C-:B------:R-:W-:Y:S01]  /*10550*/  FFMA.FTZ R72, R72, c[0x0][0x2d0], -R135.reuse ;  /* 0x0000b40048487a23 */ /* 0x100fe20000010887 */
[----:B------:R1:W-:Y:S01]  /*10560*/  @P4 LDGSTS.E.BYPASS.LTC128B.128 [R231+0x5900], [R10.64], !P3 ;  /* 0x059000000ae74fae */ /* 0x0003e2000d901d6c */
[--C-:B------:R-:W-:Y:S02]  /*10570*/  FFMA.FTZ R73, R73, c[0x0][0x2d0], -R135.reuse ;  /* 0x0000b40049497a23 */ /* 0x100fe40000010887 */
[C---:B----4-:R-:W-:Y:S01]  /*10580*/  FMUL.FTZ R8, R131.reuse, R140 ;  /* 0x0000008c83087220 */ /* 0x050fe20000410000 */
[----:B------:R-:W-:Y:S01]  /*10590*/  F2FP.BF16.PACK_AB R140, R238, R237 ;  /* 0x000000edee8c723e */ /* 0x000fe200000010ff */
[----:B------:R-:W-:Y:S01]  /*105a0*/  FMUL.FTZ R9, R131, R141 ;  /* 0x0000008d83097220 */ /* 0x000fe20000410000 */
[----:B------:R-:W-:Y:S01]  /*105b0*/  F2FP.BF16.PACK_AB R141, R186, R183 ;  /* 0x000000b7ba8d723e */ /* 0x000fe200000010ff */
[--C-:B------:R-:W-:Y:S01]  /*105c0*/  FFMA.FTZ R28, R27, c[0x0][0x2d0], -R2.reuse ;  /* 0x0000b4001b1c7a23 */ /* 0x100fe20000010802 */
[----:B------:R-:W4:Y:S01]  /*105d0*/  LDSM.16.MT88.4 R172, [R213+0x100] ;  /* 0x00010000d5ac783b */ /* 0x000f220000004200 */
[----:B------:R1:W1:Y:S01]  /*105e0*/  MUFU.EX2 R232, R35 ;  /* 0x0000002300e87308 */ /* 0x0002620000000800 */
[----:B------:R-:W-:Y:S02]  /*105f0*/  FMUL.FTZ R27, R0, R163 ;  /* 0x000000a3001b7220 */ /* 0x000fe40000410000 */
[----:B-----5:R-:W-:Y:S01]  /*10600*/  FMUL.FTZ R6, R132, R138 ;  /* 0x0000008a84067220 */ /* 0x020fe20000410000 */
[----:B------:R-:W-:Y:S01]  /*10610*/  F2FP.BF16.PACK_AB R138, R248, R246 ;  /* 0x000000f6f88a723e */ /* 0x000fe200000010ff */
[----:B------:R-:W-:Y:S01]  /*10620*/  FMUL.FTZ R7, R132, R139 ;  /* 0x0000008b84077220 */ /* 0x000fe20000410000 */
[----:B------:R-:W-:Y:S01]  /*10630*/  F2FP.BF16.PACK_AB R139, R244, R245 ;  /* 0x000000f5f48b723e */ /* 0x000fe200000010ff */
[----:B------:R-:W5:Y:S01]  /*10640*/  LDSM.16.MT88.4 R176, [R216+0x100] ;  /* 0x00010000d8b0783b */ /* 0x000f620000004200 */
[C---:B------:R-:W-:Y:S02]  /*10650*/  FMUL.FTZ R34, R0.reuse, R158 ;  /* 0x0000009e00227220 */ /* 0x040fe40000410000 */
[----:B-1----:R-:W-:Y:S01]  /*10660*/  FMUL.FTZ R4, R133, R136 ;  /* 0x0000008885047220 */ /* 0x002fe20000410000 */
[----:B------:R-:W-:Y:S01]  /*10670*/  F2FP.BF16.PACK_AB R136, R247, R241 ;  /* 0x000000f1f788723e */ /* 0x000fe200000010ff */
[----:B------:R-:W-:Y:S01]  /*10680*/  FMUL.FTZ R5, R133, R137 ;  /* 0x0000008985057220 */ /* 0x000fe20000410000 */
[----:B------:R-:W-:Y:S01]  /*10690*/  F2FP.BF16.PACK_AB R137, R243, R240 ;  /* 0x000000f0f389723e */ /* 0x000fe200000010ff */
[----:B------:R-:W-:Y:S01]  /*106a0*/  MUFU.EX2 R196, R44 ;  /* 0x0000002c00c47308 */ /* 0x000fe20000000800 */
[----:B------:R-:W1:Y:S01]  /*106b0*/  LDSM.16.MT88.4 R144, [R214+0x100] ;  /* 0x00010000d690783b */ /* 0x000e620000004200 */
[----:B------:R-:W-:Y:S02]  /*106c0*/  FMUL.FTZ R33, R131, R157 ;  /* 0x0000009d83217220 */ /* 0x000fe40000410000 */
[----:B------:R-:W-:Y:S01]  /*106d0*/  FMUL.FTZ R10, R0, R142 ;  /* 0x0000008e000a7220 */ /* 0x000fe20000410000 */
[----:B------:R-:W-:Y:S01]  /*106e0*/  F2FP.BF16.PACK_AB R142, R242, R239 ;  /* 0x000000eff28e723e */ /* 0x000fe200000010ff */
[----:B------:R-:W-:Y:S01]  /*106f0*/  FMUL.FTZ R11, R0, R143 ;  /* 0x0000008f000b7220 */ /* 0x000fe20000410000 */
[----:B------:R-:W-:Y:S01]  /*10700*/  F2FP.BF16.PACK_AB R143, R184, R185 ;  /* 0x000000b9b88f723e */ /* 0x000fe200000010ff */
[--C-:B------:R-:W-:Y:S01]  /*10710*/  FFMA.FTZ R76, R76, c[0x0][0x2d0], -R135.reuse ;  /* 0x0000b4004c4c7a23 */ /* 0x100fe20000010887 */
[----:B------:R-:W1:Y:S01]  /*10720*/  LDSM.16.MT88.4 R148, [R215+0x100] ;  /* 0x00010000d794783b */ /* 0x000e620000004200 */
[----:B------:R-:W-:Y:S01]  /*10730*/  MUFU.EX2 R195, R45 ;  /* 0x0000002d00c37308 */ /* 0x000fe20000000800 */
[----:B------:R-:W-:Y:S02]  /*10740*/  FMUL.FTZ R35, R0, R159 ;  /* 0x0000009f00237220 */ /* 0x000fe40000410000 */
[----:B------:R-:W-:Y:S02]  /*10750*/  FFMA.FTZ R77, R77, c[0x0][0x2d0], -R135 ;  /* 0x0000b4004d4d7a23 */ /* 0x000fe40000010887 */
[--C-:B------:R-:W-:Y:S02]  /*10760*/  FFMA.FTZ R74, R74, c[0x0][0x2d0], -R2.reuse ;  /* 0x0000b4004a4a7a23 */ /* 0x100fe40000010802 */
[----:B------:R-:W0:Y:S01]  /*10770*/  LDGDEPBAR ;  /* 0x00000000000079af */ /* 0x000e220000000000 */
[--C-:B------:R-:W-:Y:S02]  /*10780*/  FFMA.FTZ R75, R75, c[0x0][0x2d0], -R2.reuse ;  /* 0x0000b4004b4b7a23 */ /* 0x100fe40000010802 */
[----:B------:R-:W-:Y:S01]  /*10790*/  MUFU.EX2 R193, R53 ;  /* 0x0000003500c17308 */ /* 0x000fe20000000800 */
[--C-:B------:R-:W-:Y:S02]  /*107a0*/  FFMA.FTZ R78, R78, c[0x0][0x2d0], -R2.reuse ;  /* 0x0000b4004e4e7a23 */ /* 0x100fe40000010802 */
[----:B------:R-:W-:Y:S01]  /*107b0*/  FFMA.FTZ R79, R79, c[0x0][0x2d0], -R2 ;  /* 0x0000b4004f4f7a23 */ /* 0x000fe20000010802 */
[-C--:B----4-:R-:W-:Y:S06]  /*107c0*/  HMMA.16816.F32.BF16 R4, R136, R172.reuse, R4 ;  /* 0x000000ac8804723c */ /* 0x090fec0000041804 */
[----:B------:R-:W-:Y:S01]  /*107d0*/  MUFU.EX2 R190, R54 ;  /* 0x0000003600be7308 */ /* 0x000fe20000000800 */
[--C-:B------:R-:W-:Y:S01]  /*107e0*/  FFMA.FTZ R84, R84, c[0x0][0x2d0], -R180.reuse ;  /* 0x0000b40054547a23 */ /* 0x100fe200000108b4 */
[C---:B------:R-:W-:Y:S04]  /*107f0*/  HMMA.16816.F32.BF16 R8, R140.reuse, R172, R8 ;  /* 0x000000ac8c08723c */ /* 0x040fe80000041808 */
[--C-:B------:R-:W-:Y:S02]  /*10800*/  FFMA.FTZ R85, R85, c[0x0][0x2d0], -R180.reuse ;  /* 0x0000b40055557a23 */ /* 0x100fe400000108b4 */
[----:B------:R-:W-:Y:S02]  /*10810*/  FFMA.FTZ R96, R96, c[0x0][0x2d0], -R180 ;  /* 0x0000b40060607a23 */ /* 0x000fe400000108b4 */
[----:B------:R-:W-:Y:S01]  /*10820*/  MUFU.EX2 R172, R46 ;  /* 0x0000002e00ac7308 */ /* 0x000fe20000000800 */
[-C--:B------:R-:W-:Y:S03]  /*10830*/  HMMA.16816.F32.BF16 R12, R140, R174.reuse, R12 ;  /* 0x000000ae8c0c723c */ /* 0x080fe6000004180c */
[--C-:B------:R-:W-:Y:S02]  /*10840*/  FFMA.FTZ R86, R86, c[0x0][0x2d0], -R181.reuse ;  /* 0x0000b40056567a23 */ /* 0x100fe400000108b5 */
[--C-:B------:R-:W-:Y:S03]  /*10850*/  FFMA.FTZ R87, R87, c[0x0][0x2d0], -R181.reuse ;  /* 0x0000b40057577a23 */ /* 0x100fe600000108b5 */
[C---:B------:R-:W-:Y:S01]  /*10860*/  HMMA.16816.F32.BF16 R16, R136.reuse, R174, R16 ;  /* 0x000000ae8810723c */ /* 0x040fe20000041810 */
[----:B------:R4:W-:Y:S03]  /*10870*/  MUFU.EX2 R207, R25 ;  /* 0x0000001900cf7308 */ /* 0x0009e60000000800 */
[----:B------:R-:W-:Y:S02]  /*10880*/  FFMA.FTZ R98, R98, c[0x0][0x2d0], -R181 ;  /* 0x0000b40062627a23 */ /* 0x000fe400000108b5 */
[--C-:B------:R-:W-:Y:S02]  /*10890*/  FFMA.FTZ R92, R92, c[0x0][0x2d0], -R135.reuse ;  /* 0x0000b4005c5c7a23 */ /* 0x100fe40000010887 */
[-C--:B-----5:R-:W-:Y:S03]  /*108a0*/  HMMA.16816.F32.BF16 R20, R136, R176.reuse, R20 ;  /* 0x000000b08814723c */ /* 0x0a0fe60000041814 */
[----:B------:R5:W1:Y:S01]  /*108b0*/  MUFU.EX2 R208, R24 ;  /* 0x0000001800d07308 */ /* 0x000a620000000800 */
[--C-:B------:R-:W-:Y:S02]  /*108c0*/  FFMA.FTZ R90, R90, c[0x0][0x2d0], -R2.reuse ;  /* 0x0000b4005a5a7a23 */ /* 0x100fe40000010802 */
[--C-:B------:R-:W-:Y:S02]  /*108d0*/  FFMA.FTZ R91, R91, c[0x0][0x2d0], -R2.reuse ;  /* 0x0000b4005b5b7a23 */ /* 0x100fe40000010802 */
[C---:B------:R-:W-:Y:S04]  /*108e0*/  HMMA.16816.F32.BF16 R32, R140.reuse, R176, R32 ;  /* 0x000000b08c20723c */ /* 0x040fe80000041820 */
[--C-:B------:R-:W-:Y:S01]  /*108f0*/  FFMA.FTZ R94, R94, c[0x0][0x2d0], -R2.reuse ;  /* 0x0000b4005e5e7a23 */ /* 0x100fe20000010802 */
[----:B------:R1:W-:Y:S01]  /*10900*/  MUFU.EX2 R182, R26 ;  /* 0x0000001a00b67308 */ /* 0x0003e20000000800 */
[----:B------:R-:W-:Y:S02]  /*10910*/  FFMA.FTZ R2, R95, c[0x0][0x2d0], -R2 ;  /* 0x0000b4005f027a23 */ /* 0x000fe40000010802 */
[--C-:B------:R-:W-:Y:S04]  /*10920*/  FFMA.FTZ R88, R88, c[0x0][0x2d0], -R135.reuse ;  /* 0x0000b40058587a23 */ /* 0x100fe80000010887 */
[----:B----4-:R-:W-:Y:S02]  /*10930*/  FMUL.FTZ R25, R131, R161 ;  /* 0x000000a183197220 */ /* 0x010fe40000410000 */
[----:B------:R-:W-:Y:S01]  /*10940*/  FFMA.FTZ R89, R89, c[0x0][0x2d0], -R135 ;  /* 0x0000b40059597a23 */ /* 0x000fe20000010887 */
[----:B------:R4:W-:Y:S01]  /*10950*/  MUFU.EX2 R175, R28 ;  /* 0x0000001c00af7308 */ /* 0x0009e20000000800 */
[----:B------:R-:W-:Y:S01]  /*10960*/  MOV R135, R3 ;  /* 0x0000000300877202 */ /* 0x000fe20000000f00 */
[C---:B-----5:R-:W-:Y:S02]  /*10970*/  FMUL.FTZ R24, R131.reuse, R160 ;  /* 0x000000a083187220 */ /* 0x060fe40000410000 */
[----:B------:R-:W-:Y:S06]  /*10980*/  FFMA.FTZ R131, R131, R252, R237 ;  /* 0x000000fc83837223 */ /* 0x000fec00000100ed */
[----:B------:R5:W-:Y:S01]  /*10990*/  MUFU.EX2 R174, R30 ;  /* 0x0000001e00ae7308 */ /* 0x000be20000000800 */
[C---:B-1----:R-:W-:Y:S02]  /*109a0*/  FMUL.FTZ R26, R0.reuse, R162 ;  /* 0x000000a2001a7220 */ /* 0x042fe40000410000 */
[----:B------:R-:W-:Y:S07]  /*109b0*/  FFMA.FTZ R0, R0, R251, R183 ;  /* 0x000000fb00007223 */ /* 0x000fee00000100b7 */
[----:B------:R1:W1:Y:S01]  /*109c0*/  MUFU.EX2 R205, R29 ;  /* 0x0000001d00cd7308 */ /* 0x0002620000000800 */
[-C--:B------:R-:W-:Y:S03]  /*109d0*/  HMMA.16816.F32.BF16 R24, R140, R178.reuse, R24 ;  /* 0x000000b28c18723c */ /* 0x080fe60000041818 */
[----:B----4-:R-:W-:Y:S02]  /*109e0*/  FMUL.FTZ R28, R133, R164 ;  /* 0x000000a4851c7220 */ /* 0x010fe40000410000 */
[----:B------:R-:W-:Y:S03]  /*109f0*/  FADD.FTZ R0, R186, R0 ;  /* 0x00000000ba007221 */ /* 0x000fe60000010000 */
[C---:B------:R-:W-:Y:S01]  /*10a00*/  HMMA.16816.F32.BF16 R100, R136.reuse, R178, R100 ;  /* 0x000000b28864723c */ /* 0x040fe20000041864 */
[----:B------:R4:W-:Y:S03]  /*10a10*/  MUFU.EX2 R204, R36 ;  /* 0x0000002400cc7308 */ /* 0x0009e60000000800 */
[----:B------:R-:W-:Y:S02]  /*10a20*/  FADD.FTZ R0, R185, R0 ;  /* 0x00000000b9007221 */ /* 0x000fe40000010000 */
[C---:B-----5:R-:W-:Y:S05]  /*10a30*/  FMUL.FTZ R30, R132.reuse, R166 ;  /* 0x000000a6841e7220 */ /* 0x060fea0000410000 */
[----:B------:R5:W-:Y:S01]  /*10a40*/  MUFU.EX2 R203, R37 ;  /* 0x0000002500cb7308 */ /* 0x000be20000000800 */
[C---:B-1----:R-:W-:Y:S09]  /*10a50*/  FMUL.FTZ R29, R133.reuse, R165 ;  /* 0x000000a5851d7220 */ /* 0x042ff20000410000 */
[----:B------:R1:W-:Y:S01]  /*10a60*/  MUFU.EX2 R189, R55 ;  /* 0x0000003700bd7308 */ /* 0x0003e20000000800 */
[-C--:B------:R-:W-:Y:S03]  /*10a70*/  HMMA.16816.F32.BF16 R28, R136, R144.reuse, R28 ;  /* 0x00000090881c723c */ /* 0x080fe6000004181c */
[C---:B----4-:R-:W-:Y:S05]  /*10a80*/  FMUL.FTZ R36, R133.reuse, R168 ;  /* 0x000000a885247220 */ /* 0x050fea0000410000 */
[C---:B------:R-:W-:Y:S01]  /*10a90*/  HMMA.16816.F32.BF16 R104, R140.reuse, R144, R104 ;  /* 0x000000908c68723c */ /* 0x040fe20000041868 */
[----:B------:R-:W-:Y:S03]  /*10aa0*/  MUFU.EX2 R191, R64 ;  /* 0x0000004000bf7308 */ /* 0x000fe60000000800 */
[C---:B-----5:R-:W-:Y:S04]  /*10ab0*/  FMUL.FTZ R37, R133.reuse, R169 ;  /* 0x000000a985257220 */ /* 0x060fe80000410000 */
[-C--:B------:R-:W-:Y:S03]  /*10ac0*/  HMMA.16816.F32.BF16 R108, R140, R146.reuse, R108 ;  /* 0x000000928c6c723c */ /* 0x080fe6000004186c */
[----:B------:R-:W-:Y:S01]  /*10ad0*/  MUFU.EX2 R192, R65 ;  /* 0x0000004100c07308 */ /* 0x000fe20000000800 */
[----:B---3--:R-:W-:Y:S01]  /*10ae0*/  FFMA.FTZ R133, R133, R153, R241 ;  /* 0x0000009985857223 */ /* 0x008fe200000100f1 */
[----:B-1----:R-:W-:Y:S03]  /*10af0*/  LDSM.16.MT88.4 R52, [R216+0x1100] ;  /* 0x00110000d834783b */ /* 0x002fe60000004200 */
[C---:B------:R-:W-:Y:S05]  /*10b00*/  HMMA.16816.F32.BF16 R112, R136.reuse, R146, R112 ;  /* 0x000000928870723c */ /* 0x040fea0000041870 */
[----:B------:R1:W-:Y:S01]  /*10b10*/  MUFU.EX2 R167, R38 ;  /* 0x0000002600a77308 */ /* 0x0003e20000000800 */
[----:B------:R-:W3:Y:S02]  /*10b20*/  LDSM.16.MT88.4 R144, [R213+0x900] ;  /* 0x00090000d590783b */ /* 0x000ee40000004200 */
[-C--:B------:R-:W-:Y:S07]  /*10b30*/  HMMA.16816.F32.BF16 R116, R136, R148.reuse, R116 ;  /* 0x000000948874723c */ /* 0x080fee0000041874 */
[----:B------:R4:W-:Y:S01]  /*10b40*/  MUFU.EX2 R200, R39 ;  /* 0x0000002700c87308 */ /* 0x0009e20000000800 */
[C---:B------:R-:W-:Y:S08]  /*10b50*/  HMMA.16816.F32.BF16 R120, R140.reuse, R148, R120 ;  /* 0x000000948c78723c */ /* 0x040ff00000041878 */
[-C--:B------:R-:W-:Y:S01]  /*10b60*/  HMMA.16816.F32.BF16 R124, R140, R150.reuse, R124 ;  /* 0x000000968c7c723c */ /* 0x080fe2000004187c */
[----:B------:R5:W3:Y:S01]  /*10b70*/  MUFU.EX2 R165, R134 ;  /* 0x0000008600a57308 */ /* 0x000ae20000000800 */
[----:B------:R-:W3:Y:S02]  /*10b80*/  LDSM.16.MT88.4 R140, [R216+0x900] ;  /* 0x00090000d88c783b */ /* 0x000ee40000004200 */
[C---:B-1----:R-:W-:Y:S07]  /*10b90*/  FMUL.FTZ R38, R132.reuse, R170 ;  /* 0x000000aa84267220 */ /* 0x042fee0000410000 */
[----:B------:R1:W-:Y:S01]  /*10ba0*/  MUFU.EX2 R202, R48 ;  /* 0x0000003000ca7308 */ /* 0x0003e20000000800 */
[C---:B----4-:R-:W-:Y:S02]  /*10bb0*/  FMUL.FTZ R39, R132.reuse, R171 ;  /* 0x000000ab84277220 */ /* 0x050fe40000410000 */
[----:B--2---:R-:W-:Y:S07]  /*10bc0*/  FFMA.FTZ R132, R132, R152, R240 ;  /* 0x0000009884847223 */ /* 0x004fee00000100f0 */
[----:B------:R2:W4:Y:S01]  /*10bd0*/  MUFU.EX2 R201, R49 ;  /* 0x0000003100c97308 */ /* 0x0005220000000800 */
[----:B------:R-:W-:Y:S01]  /*10be0*/  HMMA.16816.F32.BF16 R36, R136, R150, R36 ;  /* 0x000000968824723c */ /* 0x000fe20000041824 */
[----:B------:R-:W4:Y:S03]  /*10bf0*/  LDSM.16.MT88.4 R148, [R214+0x900] ;  /* 0x00090000d694783b */ /* 0x000f260000004200 */
[----:B-----5:R-:W-:Y:S01]  /*10c00*/  FFMA.FTZ R134, R51, c[0x0][0x2d0], -R181 ;  /* 0x0000b40033867a23 */ /* 0x020fe200000108b5 */
[----:B------:R-:W-:Y:S02]  /*10c10*/  F2FP.BF16.PACK_AB R51, R232, R211 ;  /* 0x000000d3e833723e */ /* 0x000fe400000010ff */
[----:B------:R-:W-:Y:S02]  /*10c20*/  F2FP.BF16.PACK_AB R136, R207, R208 ;  /* 0x000000d0cf88723e */ /* 0x000fe400000010ff */
[----:B------:R5:W-:Y:S03]  /*10c30*/  MUFU.EX2 R199, R50 ;  /* 0x0000003200c77308 */ /* 0x000be60000000800 */
[----:B------:R-:W-:Y:S02]  /*10c40*/  F2FP.BF16.PACK_AB R138, R205, R206 ;  /* 0x000000cecd8a723e */ /* 0x000fe400000010ff */
[----:B-1----:R-:W-:Y:S02]  /*10c50*/  F2FP.BF16.PACK_AB R48, R235, R236 ;  /* 0x000000eceb30723e */ /* 0x002fe400000010ff */
[----:B------:R-:W-:Y:S02]  /*10c60*/  F2FP.BF16.PACK_AB R137, R175, R182 ;  /* 0x000000b6af89723e */ /* 0x000fe400000010ff */
[----:B---3--:R-:W-:Y:S01]  /*10c70*/  F2FP.BF16.PACK_AB R139, R165, R174 ;  /* 0x000000aea58b723e */ /* 0x008fe200000010ff */
[----:B------:R-:W-:Y:S01]  /*10c80*/  MUFU.EX2 R187, R66 ;  /* 0x0000004200bb7308 */ /* 0x000fe20000000800 */
[----:B--2---:R-:W-:Y:S09]  /*10c90*/  F2FP.BF16.PACK_AB R49, R210, R209 ;  /* 0x000000d1d231723e */ /* 0x004ff200000010ff */
[----:B------:R1:W-:Y:S01]  /*10ca0*/  MUFU.EX2 R188, R67 ;  /* 0x0000004300bc7308 */ /* 0x0003e20000000800 */
[----:B-----5:R-:W-:Y:S09]  /*10cb0*/  F2FP.BF16.PACK_AB R50, R233, R234 ;  /* 0x000000eae932723e */ /* 0x020ff200000010ff */
[----:B------:R-:W-:Y:S01]  /*10cc0*/  MUFU.EX2 R177, R56 ;  /* 0x0000003800b17308 */ /* 0x000fe20000000800 */
[-C--:B------:R-:W-:Y:S08]  /*10cd0*/  HMMA.16816.F32.BF16 R4, R48, R144.reuse, R4 ;  /* 0x000000903004723c */ /* 0x080ff00000041804 */
[C---:B------:R-:W-:Y:S01]  /*10ce0*/  HMMA.16816.F32.BF16 R8, R136.reuse, R144, R8 ;  /* 0x000000908808723c */ /* 0x040fe20000041808 */
[----:B------:R-:W-:Y:S01]  /*10cf0*/  MUFU.EX2 R179, R57 ;  /* 0x0000003900b37308 */ /* 0x000fe20000000800 */
[----:B-1----:R-:W-:Y:S06]  /*10d00*/  LDSM.16.MT88.4 R64, [R214+0x1100] ;  /* 0x00110000d640783b */ /* 0x002fec0000004200 */
[-C--:B------:R-:W-:Y:S03]  /*10d10*/  HMMA.16816.F32.BF16 R12, R136, R146.reuse, R12 ;  /* 0x00000092880c723c */ /* 0x080fe6000004180c */
[----:B------:R-:W1:Y:S05]  /*10d20*/  MUFU.EX2 R198, R134 ;  /* 0x0000008600c67308 */ /* 0x000e6a0000000800 */
[C---:B------:R-:W-:Y:S01]  /*10d30*/  HMMA.16816.F32.BF16 R16, R48.reuse, R146, R16 ;  /* 0x000000923010723c */ /* 0x040fe20000041810 */
[----:B------:R-:W2:Y:S04]  /*10d40*/  LDSM.16.MT88.4 R144, [R215+0x900] ;  /* 0x00090000d790783b */ /* 0x000ea80000004200 */
[----:B------:R3:W-:Y:S03]  /*10d50*/  MUFU.EX2 R134, R47 ;  /* 0x0000002f00867308 */ /* 0x0007e60000000800 */
[-C--:B------:R-:W-:Y:S07]  /*10d60*/  HMMA.16816.F32.BF16 R20, R48, R140.reuse, R20 ;  /* 0x0000008c3014723c */ /* 0x080fee0000041814 */
[----:B------:R5:W-:Y:S01]  /*10d70*/  MUFU.EX2 R166, R40 ;  /* 0x0000002800a67308 */ /* 0x000be20000000800 */
[C---:B------:R-:W-:Y:S08]  /*10d80*/  HMMA.16816.F32.BF16 R32, R136.reuse, R140, R32 ;  /* 0x0000008c8820723c */ /* 0x040ff00000041820 */
[-C--:B------:R-:W-:Y:S01]  /*10d90*/  HMMA.16816.F32.BF16 R24, R136, R142.reuse, R24 ;  /* 0x0000008e8818723c */ /* 0x080fe20000041818 */
[----:B------:R1:W1:Y:S01]  /*10da0*/  MUFU.EX2 R197, R41 ;  /* 0x0000002900c57308 */ /* 0x0002620000000800 */
[----:B---3--:R-:W3:Y:S06]  /*10db0*/  LDSM.16.MT88.4 R44, [R213+0x1100] ;  /* 0x00110000d52c783b */ /* 0x008eec0000004200 */
[C---:B------:R-:W-:Y:S03]  /*10dc0*/  HMMA.16816.F32.BF16 R100, R48.reuse, R142, R100 ;  /* 0x0000008e3064723c */ /* 0x040fe60000041864 */
[----:B------:R2:W-:Y:S01]  /*10dd0*/  MUFU.EX2 R164, R42 ;  /* 0x0000002a00a47308 */ /* 0x0005e20000000800 */
[----:B-----5:R-:W-:Y:S04]  /*10de0*/  F2FP.BF16.PACK_AB R40, R203, R204 ;  /* 0x000000cccb28723e */ /* 0x020fe800000010ff */
[-C--:B----4-:R-:W-:Y:S05]  /*10df0*/  HMMA.16816.F32.BF16 R28, R48, R148.reuse, R28 ;  /* 0x00000094301c723c */ /* 0x090fea000004181c */
[----:B------:R4:W5:Y:S03]  /*10e00*/  MUFU.EX2 R173, R43 ;  /* 0x0000002b00ad7308 */ /* 0x0009660000000800 */
[C---:B------:R-:W-:Y:S04]  /*10e10*/  HMMA.16816.F32.BF16 R104, R136.reuse, R148, R104 ;  /* 0x000000948868723c */ /* 0x040fe80000041868 */
[----:B-1----:R-:W-:Y:S03]  /*10e20*/  F2FP.BF16.PACK_AB R41, R200, R167 ;  /* 0x000000a7c829723e */ /* 0x002fe600000010ff */
[----:B------:R-:W-:Y:S01]  /*10e30*/  MUFU.EX2 R178, R60 ;  /* 0x0000003c00b27308 */ /* 0x000fe20000000800 */
[-C--:B------:R-:W-:Y:S04]  /*10e40*/  HMMA.16816.F32.BF16 R108, R136, R150.reuse, R108 ;  /* 0x00000096886c723c */ /* 0x080fe8000004186c */
[----:B--2---:R-:W-:Y:S04]  /*10e50*/  F2FP.BF16.PACK_AB R42, R201, R202 ;  /* 0x000000cac92a723e */ /* 0x004fe800000010ff */
[C---:B------:R-:W-:Y:S01]  /*10e60*/  HMMA.16816.F32.BF16 R112, R48.reuse, R150, R112 ;  /* 0x000000963070723c */ /* 0x040fe20000041870 */
[----:B------:R-:W-:Y:S01]  /*10e70*/  LDSM.16.MT88.4 R148, [R213+0x2900] ;  /* 0x00290000d594783b */ /* 0x000fe20000004200 */
[----:B------:R-:W-:Y:S02]  /*10e80*/  MUFU.EX2 R60, R59 ;  /* 0x0000003b003c7308 */ /* 0x000fe40000000800 */
[----:B----4-:R-:W-:Y:S04]  /*10e90*/  F2FP.BF16.PACK_AB R43, R198, R199 ;  /* 0x000000c7c62b723e */ /* 0x010fe800000010ff */
[-C--:B------:R-:W-:Y:S04]  /*10ea0*/  HMMA.16816.F32.BF16 R116, R48, R144.reuse, R116 ;  /* 0x000000903074723c */ /* 0x080fe80000041874 */
[----:B------:R-:W-:Y:S04]  /*10eb0*/  MUFU.EX2 R176, R61 ;  /* 0x0000003d00b07308 */ /* 0x000fe80000000800 */
[C---:B------:R-:W-:Y:S06]  /*10ec0*/  HMMA.16816.F32.BF16 R120, R136.reuse, R144, R120 ;  /* 0x000000908878723c */ /* 0x040fec0000041878 */
[----:B------:R1:W2:Y:S02]  /*10ed0*/  MUFU.EX2 R61, R58 ;  /* 0x0000003a003d7308 */ /* 0x0002a40000000800 */
[-C--:B------:R-:W-:Y:S08]  /*10ee0*/  HMMA.16816.F32.BF16 R124, R136, R146.reuse, R124 ;  /* 0x00000092887c723c */ /* 0x080ff0000004187c */
[----:B------:R-:W-:Y:S01]  /*10ef0*/  HMMA.16816.F32.BF16 R36, R48, R146, R36 ;  /* 0x000000923024723c */ /* 0x000fe20000041824 */
[----:B------:R-:W-:Y:S06]  /*10f00*/  MUFU.EX2 R97, R97 ;  /* 0x0000006100617308 */ /* 0x000fec0000000800 */
[----:B------:R-:W-:Y:S01]  /*10f10*/  F2FP.BF16.PACK_AB R48, R197, R166 ;  /* 0x000000a6c530723e */ /* 0x000fe200000010ff */
[-C--:B---3--:R-:W-:Y:S03]  /*10f20*/  HMMA.16816.F32.BF16 R4, R40, R44.reuse, R4 ;  /* 0x0000002c2804723c */ /* 0x088fe60000041804 */
[----:B------:R-:W-:Y:S02]  /*10f30*/  MUFU.EX2 R99, R99 ;  /* 0x0000006300637308 */ /* 0x000fe40000000800 */
[----:B------:R-:W-:Y:S01]  /*10f40*/  F2FP.BF16.PACK_AB R50, R195, R196 ;  /* 0x000000c4c332723e */ /* 0x000fe200000010ff */
[----:B-1----:R-:W-:Y:S01]  /*10f50*/  LDSM.16.MT88.4 R56, [R214+0x1900] ;  /* 0x00190000d638783b */ /* 0x002fe20000004200 */
[----:B-----5:R-:W-:Y:S02]  /*10f60*/  F2FP.BF16.PACK_AB R49, R173, R164 ;  /* 0x000000a4ad31723e */ /* 0x020fe400000010ff */
[----:B------:R-:W-:Y:S04]  /*10f70*/  F2FP.BF16.PACK_AB R51, R134, R172 ;  /* 0x000000ac8633723e */ /* 0x000fe800000010ff */
[----:B------:R-:W-:Y:S03]  /*10f80*/  MUFU.EX2 R93, R93 ;  /* 0x0000005d005d7308 */ /* 0x000fe60000000800 */
[C---:B------:R-:W-:Y:S07]  /*10f90*/  HMMA.16816.F32.BF16 R8, R48.reuse, R44, R8 ;  /* 0x0000002c3008723c */ /* 0x040fee0000041808 */
[----:B------:R-:W-:Y:S01]  /*10fa0*/  MUFU.EX2 R62, R62 ;  /* 0x0000003e003e7308 */ /* 0x000fe20000000800 */
[-C--:B------:R-:W-:Y:S08]  /*10fb0*/  HMMA.16816.F32.BF16 R12, R48, R46.reuse, R12 ;  /* 0x0000002e300c723c */ /* 0x080ff0000004180c */
[C---:B------:R-:W-:Y:S01]  /*10fc0*/  HMMA.16816.F32.BF16 R16, R40.reuse, R46, R16 ;  /* 0x0000002e2810723c */ /* 0x040fe20000041810 */
[----:B------:R-:W1:Y:S01]  /*10fd0*/  LDSM.16.MT88.4 R44, [R215+0x1100] ;  /* 0x00110000d72c783b */ /* 0x000e620000004200 */
[----:B------:R-:W3:Y:S06]  /*10fe0*/  MUFU.EX2 R63, R63 ;  /* 0x0000003f003f7308 */ /* 0x000eec0000000800 */
[-C--:B------:R-:W-:Y:S04]  /*10ff0*/  HMMA.16816.F32.BF16 R20, R40, R52.reuse, R20 ;  /* 0x000000342814723c */ /* 0x080fe80000041814 */
[----:B------:R-:W-:Y:S04]  /*11000*/  MUFU.EX2 R68, R68 ;  /* 0x0000004400447308 */ /* 0x000fe80000000800 */
        /* <DEDUP_REMOVED lines=48> */
[----:B------:R-:W3:Y:S03]  /*11310*/  MUFU.EX2 R85, R85 ;  /* 0x0000005500557308 */ /* 0x000ee60000000800 */
[C---:B------:R-:W-:Y:S07]  /*11320*/  HMMA.16816.F32.BF16 R104, R44.reuse, R56, R104 ;  /* 0x000000382c68723c */ /* 0x040fee0000041868 */
[----:B------:R-:W4:Y:S01]  /*11330*/  MUFU.EX2 R96, R96 ;  /* 0x0000006000607308 */ /* 0x000f220000000800 */
[-C--:B------:R-:W-:Y:S08]  /*11340*/  HMMA.16816.F32.BF16 R108, R44, R58.reuse, R108 ;  /* 0x0000003a2c6c723c */ /* 0x080ff0000004186c */
[C---:B------:R-:W-:Y:S01]  /*11350*/  HMMA.16816.F32.BF16 R112, R40.reuse, R58, R112 ;  /* 0x0000003a2870723c */ /* 0x040fe20000041870 */
[----:B------:R-:W-:Y:S01]  /*11360*/  LDSM.16.MT88.4 R56, [R214+0x2100] ;  /* 0x00210000d638783b */ /* 0x000fe20000004200 */
[----:B------:R-:W-:Y:S02]  /*11370*/  MUFU.EX2 R86, R86 ;  /* 0x0000005600567308 */ /* 0x000fe40000000800 */
[----:B---3--:R-:W-:Y:S04]  /*11380*/  F2FP.BF16.PACK_AB R168, R85, R84 ;  /* 0x0000005455a8723e */ /* 0x008fe800000010ff */
[-C--:B--2---:R-:W-:Y:S04]  /*11390*/  HMMA.16816.F32.BF16 R116, R40, R52.reuse, R116 ;  /* 0x000000342874723c */ /* 0x084fe80000041874 */
[----:B------:R-:W2:Y:S01]  /*113a0*/  MUFU.EX2 R87, R87 ;  /* 0x0000005700577308 */ /* 0x000ea20000000800 */
[----:B----4-:R-:W-:Y:S03]  /*113b0*/  F2FP.BF16.PACK_AB R170, R97, R96 ;  /* 0x0000006061aa723e */ /* 0x010fe600000010ff */
[C---:B------:R-:W-:Y:S06]  /*113c0*/  HMMA.16816.F32.BF16 R120, R44.reuse, R52, R120 ;  /* 0x000000342c78723c */ /* 0x040fec0000041878 */
[----:B------:R-:W3:Y:S02]  /*113d0*/  MUFU.EX2 R98, R98 ;  /* 0x0000006200627308 */ /* 0x000ee40000000800 */
        /* <DEDUP_REMOVED lines=13> */
[----:B--2---:R-:W-:Y:S02]  /*114b0*/  F2FP.BF16.PACK_AB R169, R87, R86 ;  /* 0x0000005657a9723e */ /* 0x004fe400000010ff */
[----:B---3--:R-:W-:Y:S01]  /*114c0*/  F2FP.BF16.PACK_AB R171, R99, R98 ;  /* 0x0000006263ab723e */ /* 0x008fe200000010ff */
[-C--:B-1----:R-:W-:Y:S01]  /*114d0*/  HMMA.16816.F32.BF16 R4, R40, R48.reuse, R4 ;  /* 0x000000302804723c */ /* 0x082fe20000041804 */
[----:B------:R-:W-:Y:S07]  /*114e0*/  MUFU.EX2 R94, R94 ;  /* 0x0000005e005e7308 */ /* 0x000fee0000000800 */
[C---:B------:R-:W-:Y:S03]  /*114f0*/  HMMA.16816.F32.BF16 R8, R44.reuse, R48, R8 ;  /* 0x000000302c08723c */ /* 0x040fe60000041808 */
[----:B------:R-:W-:Y:S05]  /*11500*/  MUFU.EX2 R88, R88 ;  /* 0x0000005800587308 */ /* 0x000fea0000000800 */
[-C--:B------:R-:W-:Y:S05]  /*11510*/  HMMA.16816.F32.BF16 R12, R44, R50.reuse, R12 ;  /* 0x000000322c0c723c */ /* 0x080fea000004180c */
[----:B------:R-:W1:Y:S03]  /*11520*/  MUFU.EX2 R89, R89 ;  /* 0x0000005900597308 */ /* 0x000e660000000800 */
[C---:B------:R-:W-:Y:S01]  /*11530*/  HMMA.16816.F32.BF16 R16, R40.reuse, R50, R16 ;  /* 0x000000322810723c */ /* 0x040fe20000041810 */
[----:B------:R-:W2:Y:S06]  /*11540*/  LDSM.16.MT88.4 R48, [R215+0x2100] ;  /* 0x00210000d730783b */ /* 0x000eac0000004200 */
[----:B------:R-:W3:Y:S01]  /*11550*/  MUFU.EX2 R90, R90 ;  /* 0x0000005a005a7308 */ /* 0x000ee20000000800 */
[-C--:B----4-:R-:W-:Y:S08]  /*11560*/  HMMA.16816.F32.BF16 R20, R40, R52.reuse, R20 ;  /* 0x000000342814723c */ /* 0x090ff00000041814 */
[C---:B------:R-:W-:Y:S08]  /*11570*/  HMMA.16816.F32.BF16 R32, R44.reuse, R52, R32 ;  /* 0x000000342c20723c */ /* 0x040ff00000041820 */
[-C--:B------:R-:W-:Y:S08]  /*11580*/  HMMA.16816.F32.BF16 R24, R44, R54.reuse, R24 ;  /* 0x000000362c18723c */ /* 0x080ff00000041818 */
[C---:B------:R-:W-:Y:S01]  /*11590*/  HMMA.16816.F32.BF16 R100, R40.reuse, R54, R100 ;  /* 0x000000362864723c */ /* 0x040fe20000041864 */
[----:B------:R-:W4:Y:S07]  /*115a0*/  LDSM.16.MT88.4 R52, [R216+0x2900] ;  /* 0x00290000d834783b */ /* 0x000f2e0000004200 */
[-C--:B------:R-:W-:Y:S08]  /*115b0*/  HMMA.16816.F32.BF16 R28, R40, R56.reuse, R28 ;  /* 0x00000038281c723c */ /* 0x080ff0000004181c */
[C---:B------:R-:W-:Y:S01]  /*115c0*/  HMMA.16816.F32.BF16 R104, R44.reuse, R56, R104 ;  /* 0x000000382c68723c */ /* 0x040fe20000041868 */
[----:B------:R5:W1:Y:S07]  /*115d0*/  MUFU.EX2 R56, R2 ;  /* 0x0000000200387308 */ /* 0x000a6e0000000800 */
[-C--:B------:R-:W-:Y:S08]  /*115e0*/  HMMA.16816.F32.BF16 R108, R44, R58.reuse, R108 ;  /* 0x0000003a2c6c723c */ /* 0x080ff0000004186c */
[C---:B------:R-:W-:Y:S08]  /*115f0*/  HMMA.16816.F32.BF16 R112, R40.reuse, R58, R112 ;  /* 0x0000003a2870723c */ /* 0x040ff00000041870 */
[-C--:B--2---:R-:W-:Y:S04]  /*11600*/  HMMA.16816.F32.BF16 R116, R40, R48.reuse, R116 ;  /* 0x000000302874723c */ /* 0x084fe80000041874 */
[----:B-----5:R-:W-:Y:S01]  /*11610*/  FADD.FTZ R2, R238, R131 ;  /* 0x00000083ee027221 */ /* 0x020fe20000010000 */
[----:B------:R-:W-:Y:S03]  /*11620*/  MOV R131, R129 ;  /* 0x0000008100837202 */ /* 0x000fe60000000f00 */
[----:B------:R-:W-:Y:S01]  /*11630*/  FADD.FTZ R2, R239, R2 ;  /* 0x00000002ef027221 */ /* 0x000fe20000010000 */
[C---:B------:R-:W-:Y:S08]  /*11640*/  HMMA.16816.F32.BF16 R120, R44.reuse, R48, R120 ;  /* 0x000000302c78723c */ /* 0x040ff00000041878 */
[-C--:B------:R-:W-:Y:S08]  /*11650*/  HMMA.16816.F32.BF16 R124, R44, R50.reuse, R124 ;  /* 0x000000322c7c723c */ /* 0x080ff0000004187c */
[----:B------:R-:W-:Y:S07]  /*11660*/  HMMA.16816.F32.BF16 R36, R40, R50, R36 ;  /* 0x000000322824723c */ /* 0x000fee0000041824 */
[----:B-1----:R-:W-:Y:S01]  /*11670*/  F2FP.BF16.PACK_AB R40, R89, R88 ;  /* 0x000000585928723e */ /* 0x002fe200000010ff */
        /* <DEDUP_REMOVED lines=116> */
.L_x_1017:
        /* <DEDUP_REMOVED lines=19> */
.L_x_1036:
[----:B------:R-:W-:Y:S04]  /*11ef0*/  DEPBAR.LE SB0, 0x0 ;  /* 0x000080000000791a */ /* 0x000fe80000000000 */
[----:B------:R-:W-:Y:S01]  /*11f00*/  BAR.SYNC.DEFER_BLOCKING 0x0 ;  /* 0x0000000000007b1d */ /* 0x000fe20000010000 */
[C---:B------:R-:W-:Y:S01]  /*11f10*/  ISETP.GT.AND P4, PT, R229.reuse, UR4, PT ;  /* 0x00000004e5007c0c */ /* 0x040fe2000bf84270 */
[C---:B------:R-:W-:Y:S01]  /*11f20*/  IMAD R0, R229.reuse, UR15, RZ ;  /* 0x0000000fe5007c24 */ /* 0x040fe2000f8e02ff */
[----:B------:R-:W-:Y:S05]  /*11f30*/  SHF.R.S32.HI R128, RZ, 0x1f, R229 ;  /* 0x0000001fff807819 */ /* 0x000fea00000114e5 */
[----:B------:R-:W-:Y:S01]  /*11f40*/  IMAD R0, R128, UR18, R0 ;  /* 0x0000001280007c24 */ /* 0x000fe2000f8e0200 */
[----:B------:R-:W-:Y:S06]  /*11f50*/  LDSM.16.M88.4 R96, [R219+0x6100] ;  /* 0x00610000db60783b */ /* 0x000fec0000000200 */
[----:B--2---:R-:W2:Y:S06]  /*11f60*/  LDSM.16.M88.4 R16, [R212+0x3100] ;  /* 0x00310000d410783b */ /* 0x004eac0000000200 */
[----:B------:R-:W3:Y:S06]  /*11f70*/  LDSM.16.M88.4 R92, [R219+0x8100] ;  /* 0x00810000db5c783b */ /* 0x000eec0000000200 */
[----:B-1----:R-:W4:Y:S06]  /*11f80*/  LDL.64 R2, [R1] ;  /* 0x0000000001027983 */ /* 0x002f2c0000100a00 */
[----:B------:R-:W1:Y:S06]  /*11f90*/  LDSM.16.M88.4 R32, [R212+0x3900] ;  /* 0x00390000d420783b */ /* 0x000e6c0000000200 */
[----:B------:R-:W5:Y:S06]  /*11fa0*/  LDL.64 R234, [R1+0x20] ;  /* 0x0000200001ea7983 */ /* 0x000f6c0000100a00 */
[----:B------:R-:W1:Y:S06]  /*11fb0*/  LDSM.16.M88.4 R48, [R212+0x4100] ;  /* 0x00410000d430783b */ /* 0x000e6c0000000200 */
[----:B------:R-:W5:Y:S01]  /*11fc0*/  LDL.64 R232, [R1+0x30] ;  /* 0x0000300001e87983 */ /* 0x000f620000100a00 */
        /* <DEDUP_REMOVED lines=76> */
[----:B--2---:R-:W-:Y:S02]  /*12490*/  IADD3 R128, P0, R188, UR9, RZ ;  /* 0x00000009bc807c10 */ /* 0x004fe4000ff1e0ff */
[----:B------:R-:W-:Y:S02]  /*124a0*/  @P4 IADD3 R0, R229, -0x1, RZ ;  /* 0xffffffffe5004810 */ /* 0x000fe40007ffe0ff */
[-C--:B------:R-:W-:Y:S04]  /*124b0*/  HMMA.16816.F32.BF16 R76, R184, R194.reuse, R76 ;  /* 0x000000c2b84c723c */ /* 0x080fe8000004184c */
[----:B------:R-:W-:Y:S02]  /*124c0*/  IADD3.X R129, R189, UR8, RZ, P0, !PT ;  /* 0x00000008bd817c10 */ /* 0x000fe400087fe4ff */
[----:B------:R-:W-:Y:S02]  /*124d0*/  PLOP3.LUT P0, PT, PT, PT, UP1, 0x80, 0x0 ;  /* 0x000000000000781c */ /* 0x000fe40003f0f018 */
[C---:B------:R-:W-:Y:S01]  /*124e0*/  HMMA.16816.F32.BF16 R80, R176.reuse, R194, R80 ;  /* 0x000000c2b050723c */ /* 0x040fe20000041850 */
[----:B------:R2:W-:Y:S03]  /*124f0*/  LDGSTS.E.BYPASS.LTC128B.128 [R231+0x2900], [R128.64], !P3 ;  /* 0x0290000080e77fae */ /* 0x0005e6000d901d6c */
[----:B----4-:R-:W-:Y:S03]  /*12500*/  @P4 IMAD.WIDE.U32 R2, R0, c[0x0][0x1e0], RZ ;  /* 0x0000780000024a25 */ /* 0x010fe600078e00ff */
[----:B-1----:R-:W-:Y:S01]  /*12510*/  LDSM.16.M88.4 R200, [R218+0x3100] ;  /* 0x00310000dac8783b */ /* 0x002fe20000000200 */
[-C--:B------:R-:W-:Y:S05]  /*12520*/  HMMA.16816.F32.BF16 R84, R176, R196.reuse, R84 ;  /* 0x000000c4b054723c */ /* 0x080fea0000041854 */
[----:B---3--:R-:W1:Y:S03]  /*12530*/  LDSM.16.M88.4 R188, [R220+0x6100] ;  /* 0x00610000dcbc783b */ /* 0x008e660000000200 */
[C---:B------:R-:W-:Y:S03]  /*12540*/  HMMA.16816.F32.BF16 R88, R184.reuse, R196, R88 ;  /* 0x000000c4b858723c */ /* 0x040fe60000041858 */
[----:B------:R-:W3:Y:S05]  /*12550*/  LDSM.16.M88.4 R204, [R220+0x8100] ;  /* 0x00810000dccc783b */ /* 0x000eea0000000200 */
[-C--:B------:R-:W-:Y:S01]  /*12560*/  HMMA.16816.F32.BF16 R92, R184, R198.reuse, R92 ;  /* 0x000000c6b85c723c */ /* 0x080fe2000004185c */
[----:B------:R-:W0:Y:S03]  /*12570*/  LDGDEPBAR ;  /* 0x00000000000079af */ /* 0x000e260000000000 */
[----:B--2---:R-:W-:Y:S01]  /*12580*/  @P4 SHF.R.S32.HI R128, RZ, 0x1f, R0 ;  /* 0x0000001fff804819 */ /* 0x004fe20000011400 */
[----:B-----5:R-:W-:Y:S02]  /*12590*/  @P4 IMAD.MOV.U32 R129, RZ, RZ, R235 ;  /* 0x000000ffff814224 */ /* 0x020fe400078e00eb */
[----:B------:R-:W2:Y:S01]  /*125a0*/  LDSM.16.M88.4 R208, [R218+0x3900] ;  /* 0x00390000dad0783b */ /* 0x000ea20000000200 */
[----:B------:R-:W-:Y:S04]  /*125b0*/  HMMA.16816.F32.BF16 R96, R176, R198, R96 ;  /* 0x000000c6b060723c */ /* 0x000fe80000041860 */
[----:B------:R-:W-:Y:S01]  /*125c0*/  @P4 IMAD R128, R128, c[0x0][0x1e0], RZ ;  /* 0x0000780080804a24 */ /* 0x000fe200078e02ff */
[----:B------:R-:W4:Y:S03]  /*125d0*/  LDSM.16.M88.4 R172, [R218+0x4100] ;  /* 0x00410000daac783b */ /* 0x000f260000000200 */
[----:B------:R-:W-:Y:S03]  /*125e0*/  @P4 IMAD R128, R0, c[0x0][0x1e4], R128 ;  /* 0x0000790000804a24 */ /* 0x000fe600078e0280 */
[----:B------:R-:W5:Y:S01]  /*125f0*/  LDSM.16.M88.4 R180, [R218+0x4900] ;  /* 0x00490000dab4783b */ /* 0x000f620000000200 */
        /* <DEDUP_REMOVED lines=12> */
[----:B------:R-:W-:Y:S03]  /*126c0*/  @P1 IMAD.HI.U32 R0, R135, c[0x0][0x2c8], RZ ;  /* 0x0000b20087001a27 */ /* 0x000fe600078e00ff */
[----:B------:R-:W-:Y:S01]  /*126d0*/  LDSM.16.M88.4 R196, [R221+0x8100] ;  /* 0x00810000ddc4783b */ /* 0x000fe20000000200 */
[-C--:B------:R-:W-:Y:S03]  /*126e0*/  HMMA.16816.F32.BF16 R12, R204, R202.reuse, R12 ;  /* 0x000000cacc0c723c */ /* 0x080fe6000004180c */
[----:B------:R-:W-:Y:S05]  /*126f0*/  @P0 SHF.R.U32.HI R135, RZ, c[0x0][0x2cc], R0 ;  /* 0x0000b300ff870a19 */ /* 0x000fea0000011600 */
        /* <DEDUP_REMOVED lines=35> */
[C---:B------:R-:W-:Y:S08]  /*12930*/  HMMA.16816.F32.BF16 R40, R196.reuse, R180, R40 ;  /* 0x000000b4c428723c */ /* 0x040ff00000041828 */
[-C--:B------:R-:W-:Y:S08]  /*12940*/  HMMA.16816.F32.BF16 R44, R196, R182.reuse, R44 ;  /* 0x000000b6c42c723c */ /* 0x080ff0000004182c */
[C---:B------:R-:W-:Y:S07]  /*12950*/  HMMA.16816.F32.BF16 R48, R172.reuse, R182, R48 ;  /* 0x000000b6ac30723c */ /* 0x040fee0000041830 */
[----:B------:R-:W-:Y:S01]  /*12960*/  @P4 IADD3 R182, P2, R2, UR16, RZ ;  /* 0x0000001002b64c10 */ /* 0x000fe2000ff5e0ff */
[-C--:B----4-:R-:W-:Y:S04]  /*12970*/  HMMA.16816.F32.BF16 R52, R172, R176.reuse, R52 ;  /* 0x000000b0ac34723c */ /* 0x090fe80000041834 */
[----:B------:R-:W-:Y:S02]  /*12980*/  @P4 IADD3.X R183, R3, UR17, RZ, P2, !PT ;  /* 0x0000001103b74c10 */ /* 0x000fe400097fe4ff */
[----:B------:R-:W-:Y:S02]  /*12990*/  @P4 IADD3 R128, P1, R182, UR16, RZ ;  /* 0x00000010b6804c10 */ /* 0x000fe4000ff3e0ff */
[C---:B------:R-:W-:Y:S04]  /*129a0*/  HMMA.16816.F32.BF16 R56, R196.reuse, R176, R56 ;  /* 0x000000b0c438723c */ /* 0x040fe80000041838 */
[----:B------:R-:W-:Y:S02]  /*129b0*/  @P4 IADD3.X R129, R183, UR17, RZ, P1, !PT ;  /* 0x00000011b7814c10 */ /* 0x000fe40008ffe4ff */
[----:B------:R-:W-:Y:S02]  /*129c0*/  @P4 IADD3 R180, P0, R128, UR16, RZ ;  /* 0x0000001080b44c10 */ /* 0x000fe4000ff1e0ff */
[-C--:B------:R-:W-:Y:S04]  /*129d0*/  HMMA.16816.F32.BF16 R60, R196, R178.reuse, R60 ;  /* 0x000000b2c43c723c */ /* 0x080fe8000004183c */
[----:B------:R-:W-:Y:S04]  /*129e0*/  @P4 IADD3.X R181, R129, UR17, RZ, P0, !PT ;  /* 0x0000001181b54c10 */ /* 0x000fe800087fe4ff */
        /* <DEDUP_REMOVED lines=14> */
[----:B------:R2:W-:Y:S06]  /*12ad0*/  @P4 LDGSTS.E.BYPASS.LTC128B.128 [R231+0x4100], [R128.64], !P3 ;  /* 0x0410000080e74fae */ /* 0x0005ec000d901d6c */
[----:B------:R3:W-:Y:S01]  /*12ae0*/  @P4 LDGSTS.E.BYPASS.LTC128B.128 [R231+0x4900], [R180.64], !P3 ;  /* 0x04900000b4e74fae */ /* 0x0007e2000d901d6c */
[C---:B------:R-:W-:Y:S04]  /*12af0*/  HMMA.16816.F32.BF16 R88, R196.reuse, R176, R88 ;  /* 0x000000b0c458723c */ /* 0x040fe80000041858 */
[----:B-1----:R-:W-:Y:S04]  /*12b00*/  @P4 IADD3 R2, P1, R180, UR16, RZ ;  /* 0x00000010b4024c10 */ /* 0x002fe8000ff3e0ff */
[-C--:B------:R-:W-:Y:S04]  /*12b10*/  HMMA.16816.F32.BF16 R92, R196, R178.reuse, R92 ;  /* 0x000000b2c45c723c */ /* 0x080fe8000004185c */
[----:B------:R-:W-:Y:S02]  /*12b20*/  @P4 IADD3.X R3, R181, UR17, RZ, P1, !PT ;  /* 0x00000011b5034c10 */ /* 0x000fe40008ffe4ff */
[----:B------:R-:W-:Y:S03]  /*12b30*/  @P4 IADD3 R176, P0, R2, UR16, RZ ;  /* 0x0000001002b04c10 */ /* 0x000fe6000ff1e0ff */
[----:B------:R1:W-:Y:S03]  /*12b40*/  @P4 LDGSTS.E.BYPASS.LTC128B.128 [R231+0x5100], [R2.64], !P3 ;  /* 0x0510000002e74fae */ /* 0x0003e6000d901d6c */
[----:B------:R-:W-:Y:S01]  /*12b50*/  @P4 IADD3.X R177, R3, UR17, RZ, P0, !PT ;  /* 0x0000001103b14c10 */ /* 0x000fe200087fe4ff */
[----:B------:R-:W-:Y:S01]  /*12b60*/  HMMA.16816.F32.BF16 R96, R172, R178, R96 ;  /* 0x000000b2ac60723c */ /* 0x000fe20000041860 */
[----:B------:R-:W-:Y:S03]  /*12b70*/  PLOP3.LUT P0, PT, PT, PT, UP0, 0x40, 0x0 ;  /* 0x000000000000781c */ /* 0x000fe60003f0e808 */
[----:B------:R3:W-:Y:S03]  /*12b80*/  @P4 LDGSTS.E.BYPASS.LTC128B.128 [R231+0x5900], [R176.64], !P3 ;  /* 0x05900000b0e74fae */ /* 0x0007e6000d901d6c */
[----:B------:R-:W-:Y:S03]  /*12b90*/  IMAD.U32 R173, RZ, RZ, UR12 ;  /* 0x0000000cffad7e24 */ /* 0x000fe6000f8e00ff */
[----:B--2---:R-:W2:Y:S06]  /*12ba0*/  SHFL.IDX PT, R129, R135, RZ, 0x1c1f ;  /* 0x001c1fff87817589 */ /* 0x004eac00000e0000 */
[----:B------:R-:W0:Y:S01]  /*12bb0*/  LDGDEPBAR ;  /* 0x00000000000079af */ /* 0x000e220000000000 */
[----:B-1----:R-:W-:Y:S04]  /*12bc0*/  IMAD R2, R229, -0x60, RZ ;  /* 0xffffffa0e5027824 */ /* 0x002fe800078e02ff */
[----:B------:R-:W-:Y:S01]  /*12bd0*/  IMAD.IADD R174, R2, 0x1, -R130 ;  /* 0x0000000102ae7824 */ /* 0x000fe200078e0a82 */
[----:B------:R-:W-:Y:S04]  /*12be0*/  IADD3 R0, -R130, 0x1, R2 ;  /* 0x0000000182007810 */ /* 0x000fe80007ffe102 */
[----:B------:R-:W-:Y:S04]  /*12bf0*/  IADD3 R173, -R173, UR7, R0 ;  /* 0x00000007adad7c10 */ /* 0x000fe8000fffe100 */
[C---:B------:R-:W-:Y:S02]  /*12c00*/  IADD3 R172, R173.reuse, c[0x0][0x328], RZ ;  /* 0x0000ca00adac7a10 */ /* 0x040fe40007ffe0ff */
[----:B------:R-:W-:Y:S03]  /*12c10*/  IADD3 R173, R173, UR10, RZ ;  /* 0x0000000aadad7c10 */ /* 0x000fe6000fffe0ff */
[--C-:B--2---:R-:W-:Y:S02]  /*12c20*/  IMAD.IADD R128, R172, 0x1, R129.reuse ;  /* 0x00000001ac807824 */ /* 0x104fe400078e0281 */
[----:B------:R-:W-:Y:S01]  /*12c30*/  IMAD.IADD R0, R173, 0x1, R129 ;  /* 0x00000001ad007824 */ /* 0x000fe200078e0281 */
[----:B------:R-:W-:-:S05]  /*12c40*/  @P0 BRA `(.L_x_1020) ;  /* 0x0000018000000947 */ /* 0x000fca0003800000 */
[----:B---3--:R-:W-:Y:S01]  /*12c50*/  IMAD.U32 R3, RZ, RZ, UR12 ;  /* 0x0000000cff037e24 */ /* 0x008fe2000f8e00ff */
        /* <DEDUP_REMOVED lines=13> */
.L_x_1022:
[----:B------:R-:W-:Y:S04]  /*12d30*/  MOV R129, c[0x0][0x32c] ;  /* 0x0000cb0000817a02 */ /* 0x000fe80000000f00 */
[----:B------:R-:W-:Y:S11]  /*12d40*/  ISETP.NE.AND P0, PT, R129, 0x1, PT ;  /* 0x000000018100780c */ /* 0x000ff60003f05270 */
[----:B------:R-:W-:Y:S02]  /*12d50*/  @!UPT UIADD3 URZ, URZ, URZ, URZ ;  /* 0x0000003f3f3ff290 */ /* 0x000fe4000fffe03f */
[----:B------:R-:W-:Y:S05]  /*12d60*/  @P0 IMAD.HI.U32 R129, R3, c[0x0][0x330], RZ ;  /* 0x0000cc0003810a27 */ /* 0x000fea00078e00ff */
[----:B------:R-:W-:Y:S02]  /*12d70*/  @P0 SHF.R.U32.HI R3, RZ, c[0x0][0x334], R129 ;  /* 0x0000cd00ff030a19 */ /* 0x000fe40000011681 */
.L_x_1023:
[----:B------:R-:W-:Y:S05]  /*12d80*/  BSYNC B0 ;  /* 0x0000000000007941 */ /* 0x000fea0003800000 */
.L_x_1021:
[----:B------:R-:W-:Y:S05]  /*12d90*/  IMAD R3, R3, c[0x0][0x32c], R174 ;  /* 0x0000cb0003037a24 */ /* 0x000fea00078e02ae */
[----:B------:R-:W-:Y:S02]  /*12da0*/  IADD3 R129, R3, c[0x0][0x32c], RZ ;  /* 0x0000cb0003817a10 */ /* 0x000fe40007ffe0ff */
[----:B------:R-:W-:Y:S02]  /*12db0*/  IMNMX R0, R0, R3, !PT ;  /* 0x0000000300007217 */ /* 0x000fe40007800200 */
[----:B------:R-:W-:Y:S02]  /*12dc0*/  IMNMX R128, R128, R129, PT ;  /* 0x0000008180807217 */ /* 0x000fe40003800200 */
.L_x_1020:
[----:B---3--:R-:W-:Y:S01]  /*12dd0*/  PLOP3.LUT P0, PT, PT, PT, UP0, 0x40, 0x0 ;  /* 0x000000000000781c */ /* 0x008fe20003f0e808 */
        /* <DEDUP_REMOVED lines=18> */
.L_x_1026:
[----:B------:R-:W-:Y:S04]  /*12f00*/  MOV R175, c[0x0][0x32c] ;  /* 0x0000cb0000af7a02 */ /* 0x000fe80000000f00 */
[----:B------:R-:W-:Y:S11]  /*12f10*/  ISETP.NE.AND P0, PT, R175, 0x1, PT ;  /* 0x00000001af00780c */ /* 0x000ff60003f05270 */
[----:B------:R-:W-:Y:S02]  /*12f20*/  @!UPT UIADD3 URZ, URZ, URZ, URZ ;  /* 0x0000003f3f3ff290 */ /* 0x000fe4000fffe03f */
[----:B------:R-:W-:Y:S05]  /*12f30*/  @P0 IMAD.HI.U32 R175, R130, c[0x0][0x330], RZ ;  /* 0x0000cc0082af0a27 */ /* 0x000fea00078e00ff */
[----:B------:R-:W-:Y:S02]  /*12f40*/  @P0 SHF.R.U32.HI R130, RZ, c[0x0][0x334], R175 ;  /* 0x0000cd00ff820a19 */ /* 0x000fe400000116af */
.L_x_1027:
[----:B------:R-:W-:Y:S05]  /*12f50*/  BSYNC B0 ;  /* 0x0000000000007941 */ /* 0x000fea0003800000 */
.L_x_1025:
[----:B------:R-:W-:Y:S05]  /*12f60*/  IMAD R130, R130, c[0x0][0x32c], R174 ;  /* 0x0000cb0082827a24 */ /* 0x000fea00078e02ae */
[----:B------:R-:W-:Y:S02]  /*12f70*/  IADD3 R175, R130, c[0x0][0x32c], RZ ;  /* 0x0000cb0082af7a10 */ /* 0x000fe40007ffe0ff */
[----:B------:R-:W-:Y:S02]  /*12f80*/  IMNMX R3, R3, R130, !PT ;  /* 0x0000008203037217 */ /* 0x000fe40007800200 */
[----:B------:R-:W-:Y:S02]  /*12f90*/  IMNMX R129, R129, R175, PT ;  /* 0x000000af81817217 */ /* 0x000fe40003800200 */
.L_x_1024:
[C---:B------:R-:W-:Y:S02]  /*12fa0*/  ISETP.GE.AND P0, PT, R2.reuse, 0x9, PT ;  /* 0x000000090200780c */ /* 0x040fe40003f06270 */
[----:B------:R-:W-:Y:S02]  /*12fb0*/  ISETP.GE.AND P1, PT, R2, 0x2, PT ;  /* 0x000000020200780c */ /* 0x000fe40003f26270 */
[----:B------:R-:W-:Y:S02]  /*12fc0*/  P2R R181, PR, RZ, 0x1 ;  /* 0x00000001ffb57803 */ /* 0x000fe40000000000 */
[C---:B------:R-:W-:Y:S02]  /*12fd0*/  ISETP.GT.AND P0, PT, R0.reuse, 0x8, !P0 ;  /* 0x000000080000780c */ /* 0x040fe40004704270 */
[----:B------:R-:W-:Y:S02]  /*12fe0*/  P2R R182, PR, RZ, 0x2 ;  /* 0x00000002ffb67803 */ /* 0x000fe40000000000 */
[----:B------:R-:W-:Y:S02]  /*12ff0*/  ISETP.GT.AND P1, PT, R0, 0x1, !P1 ;  /* 0x000000010000780c */ /* 0x000fe40004f24270 */
[----:B------:R-:W-:Y:S02]  /*13000*/  ISETP.GE.AND P2, PT, R2, 0x11, PT ;  /* 0x000000110200780c */ /* 0x000fe40003f46270 */
        /* <DEDUP_REMOVED lines=99> */
[----:B------:R-:W-:Y:S04]  /*13640*/  ISETP.LT.OR P0, PT, R128, 0x59, P0 ;  /* 0x000000598000780c */ /* 0x000fe80000701670 */
[----:B------:R-:W-:Y:S02]  /*13650*/  FSEL R246, R96, -INF , !P0 ;  /* 0xff80000060f67808 */ /* 0x000fe40004000000 */
[----:B------:R-:W-:Y:S04]  /*13660*/  ISETP.GT.AND P0, PT, R0, RZ, !P2 ;  /* 0x000000ff0000720c */ /* 0x000fe80005704270 */
[----:B------:R-:W-:Y:S04]  /*13670*/  ISETP.LT.OR P0, PT, R128, 0x1, P0 ;  /* 0x000000018000780c */ /* 0x000fe80000701670 */
[----:B------:R-:W-:Y:S02]  /*13680*/  FSEL R52, R4, -INF , !P0 ;  /* 0xff80000004347808 */ /* 0x000fe40004000000 */
[----:B------:R-:W-:Y:S01]  /*13690*/  ISETP.GE.AND P0, PT, R2, 0x5a, PT ;  /* 0x0000005a0200780c */ /* 0x000fe20003f06270 */
[----:B------:R-:W1:Y:S03]  /*136a0*/  SHFL.IDX PT, R4, R135, 0x2, 0x1c1f ;  /* 0x005c1f0087047f89 */ /* 0x000e6600000e0000 */
[----:B------:R-:W-:Y:S04]  /*136b0*/  ISETP.GT.AND P2, PT, R0, 0x59, !P0 ;  /* 0x000000590000780c */ /* 0x000fe80004744270 */
[----:B------:R-:W-:Y:S04]  /*136c0*/  ISETP.LT.OR P2, PT, R128, 0x5a, P2 ;  /* 0x0000005a8000780c */ /* 0x000fe80001741670 */
        /* <DEDUP_REMOVED lines=19> */
.L_x_1030:
[----:B------:R-:W-:Y:S04]  /*13800*/  MOV R49, c[0x0][0x32c] ;  /* 0x0000cb0000317a02 */ /* 0x000fe80000000f00 */
[----:B------:R-:W-:Y:S11]  /*13810*/  ISETP.NE.AND P2, PT, R49, 0x1, PT ;  /* 0x000000013100780c */ /* 0x000ff60003f45270 */
[----:B------:R-:W-:Y:S02]  /*13820*/  @!UPT UIADD3 URZ, URZ, URZ, URZ ;  /* 0x0000003f3f3ff290 */ /* 0x000fe4000fffe03f */
[----:B------:R-:W-:Y:S05]  /*13830*/  @P2 IMAD.HI.U32 R49, R4, c[0x0][0x330], RZ ;  /* 0x0000cc0004312a27 */ /* 0x000fea00078e00ff */
[----:B------:R-:W-:Y:S02]  /*13840*/  @P2 SHF.R.U32.HI R4, RZ, c[0x0][0x334], R49 ;  /* 0x0000cd00ff042a19 */ /* 0x000fe40000011631 */
.L_x_1031:
[----:B------:R-:W-:Y:S05]  /*13850*/  BSYNC B0 ;  /* 0x0000000000007941 */ /* 0x000fea0003800000 */
.L_x_1029:
[----:B------:R-:W-:Y:S05]  /*13860*/  IMAD R4, R4, c[0x0][0x32c], R174 ;  /* 0x0000cb0004047a24 */ /* 0x000fea00078e02ae */
[----:B------:R-:W-:Y:S02]  /*13870*/  IADD3 R49, R4, c[0x0][0x32c], RZ ;  /* 0x0000cb0004317a10 */ /* 0x000fe40007ffe0ff */
[----:B------:R-:W-:Y:S02]  /*13880*/  IMNMX R0, R0, R4, !PT ;  /* 0x0000000400007217 */ /* 0x000fe40007800200 */
[----:B------:R-:W-:Y:S02]  /*13890*/  IMNMX R2, R2, R49, PT ;  /* 0x0000003102027217 */ /* 0x000fe40003800200 */
.L_x_1028:
[----:B------:R-:W-:Y:S02]  /*138a0*/  ISETP.NE.AND P2, PT, R181, RZ, PT ;  /* 0x000000ffb500720c */ /* 0x000fe40003f45270 */
[----:B------:R-:W-:Y:S02]  /*138b0*/  P2R R49, PR, RZ, 0x8 ;  /* 0x00000008ff317803 */ /* 0x000fe40000000000 */
[----:B------:R-:W-:Y:S02]  /*138c0*/  ISETP.GT.AND P2, PT, R3, 0x8, !P2 ;  /* 0x000000080300780c */ /* 0x000fe40005744270 */
[----:B------:R-:W-:Y:S02]  /*138d0*/  ISETP.NE.AND P3, PT, R48, RZ, PT ;  /* 0x000000ff3000720c */ /* 0x000fe40003f65270 */
[----:B------:R-:W-:Y:S02]  /*138e0*/  ISETP.LT.OR P2, PT, R129, 0x9, P2 ;  /* 0x000000098100780c */ /* 0x000fe40001741670 */
[----:B------:R-:W-:Y:S02]  /*138f0*/  P2R R4, PR, RZ, 0x8 ;  /* 0x00000008ff047803 */ /* 0x000fe40000000000 */
        /* <DEDUP_REMOVED lines=61> */
[----:B------:R-:W-:Y:S02]  /*13cd0*/  ISETP.GT.AND P2, PT, R3, 0x48, !P3 ;  /* 0x000000480300780c */ /* 0x000fe40005f44270 */
[----:B------:R-:W-:Y:S02]  /*13ce0*/  ISETP.NE.AND P3, PT, R37, RZ, PT ;  /* 0x000000ff2500720c */ /* 0x000fe40003f65270 */
        /* <DEDUP_REMOVED lines=21> */
[----:B------:R-:W-:Y:S02]  /*13e40*/  ISETP.GT.AND P2, PT, R3, 0x59, !P0 ;  /* 0x000000590300780c */ /* 0x000fe40004744270 */
[----:B------:R-:W1:Y:S02]  /*13e50*/  SHFL.IDX PT, R3, R135, 0x3, 0x1c1f ;  /* 0x007c1f0087037f89 */ /* 0x000e6400000e0000 */
[----:B------:R-:W-:Y:S04]  /*13e60*/  ISETP.LT.OR P2, PT, R129, 0x5a, P2 ;  /* 0x0000005a8100780c */ /* 0x000fe80001741670 */
[----:B------:R-:W-:Y:S02]  /*13e70*/  FSEL R245, R99, -INF , !P2 ;  /* 0xff80000063f57808 */ /* 0x000fe40005000000 */
[----:B------:R-:W-:Y:S02]  /*13e80*/  ISETP.GT.AND P2, PT, R0, RZ, !P3 ;  /* 0x000000ff0000720c */ /* 0x000fe40005f44270 */
        /* <DEDUP_REMOVED lines=109> */
.L_x_1034:
[----:B------:R-:W-:Y:S04]  /*14560*/  MOV R4, c[0x0][0x32c] ;  /* 0x0000cb0000047a02 */ /* 0x000fe80000000f00 */
[----:B------:R-:W-:Y:S11]  /*14570*/  ISETP.NE.AND P2, PT, R4, 0x1, PT ;  /* 0x000000010400780c */ /* 0x000ff60003f45270 */
[----:B------:R-:W-:Y:S02]  /*14580*/  @!UPT UIADD3 URZ, URZ, URZ, URZ ;  /* 0x0000003f3f3ff290 */ /* 0x000fe4000fffe03f */
[----:B------:R-:W-:Y:S05]  /*14590*/  @P2 IMAD.HI.U32 R4, R3, c[0x0][0x330], RZ ;  /* 0x0000cc0003042a27 */ /* 0x000fea00078e00ff */
[----:B------:R-:W-:Y:S02]  /*145a0*/  @P2 SHF.R.U32.HI R3, RZ, c[0x0][0x334], R4 ;  /* 0x0000cd00ff032a19 */ /* 0x000fe40000011604 */
.L_x_1035:
[----:B------:R-:W-:Y:S05]  /*145b0*/  BSYNC B0 ;  /* 0x0000000000007941 */ /* 0x000fea0003800000 */
.L_x_1033:
[----:B------:R-:W-:Y:S05]  /*145c0*/  IMAD R3, R3, c[0x0][0x32c], R174 ;  /* 0x0000cb0003037a24 */ /* 0x000fea00078e02ae */
[----:B------:R-:W-:Y:S02]  /*145d0*/  IADD3 R4, R3, c[0x0][0x32c], RZ ;  /* 0x0000cb0003047a10 */ /* 0x000fe40007ffe0ff */
[----:B------:R-:W-:Y:S02]  /*145e0*/  IMNMX R0, R0, R3, !PT ;  /* 0x0000000300007217 */ /* 0x000fe40007800200 */
[----:B------:R-:W-:Y:S02]  /*145f0*/  IMNMX R2, R2, R4, PT ;  /* 0x0000000402027217 */ /* 0x000fe40003800200 */
.L_x_1032:
        /* <DEDUP_REMOVED lines=126> */
[----:B------:R-:W-:Y:S01]  /*14de0*/  FMNMX.FTZ R3, R238, R3, !PT ;  /* 0x00000003ee037209 */ /* 0x000fe20007810000 */
[----:B------:R-:W1:Y:S01]  /*14df0*/  SHFL.BFLY PT, R5, R130, 0x2, 0x1f ;  /* 0x0c401f0082057f89 */ /* 0x000e6200000e0000 */
[----:B------:R-:W-:Y:S02]  /*14e00*/  FMNMX.FTZ R4, R87, R4, !PT ;  /* 0x0000000457047209 */ /* 0x000fe40007810000 */
[----:B------:R-:W-:Y:S02]  /*14e10*/  FMNMX.FTZ R3, R243, R3, !PT ;  /* 0x00000003f3037209 */ /* 0x000fe40007810000 */
[----:B------:R-:W-:Y:S02]  /*14e20*/  FMNMX.FTZ R4, R98, R4, !PT ;  /* 0x0000000462047209 */ /* 0x000fe40007810000 */
[----:B------:R-:W-:Y:S02]  /*14e30*/  FMNMX.FTZ R3, R245, R3, !PT ;  /* 0x00000003f5037209 */ /* 0x000fe40007810000 */
[----:B------:R-:W-:Y:S02]  /*14e40*/  FMNMX.FTZ R4, R99, R4, !PT ;  /* 0x0000000463047209 */ /* 0x000fe40007810000 */
[----:B------:R-:W-:Y:S01]  /*14e50*/  ISETP.GT.AND P2, PT, R0, 0x41, !P2 ;  /* 0x000000410000780c */ /* 0x000fe20005744270 */
[----:B------:R-:W2:Y:S01]  /*14e60*/  SHFL.BFLY PT, R129, R3, 0x2, 0x1f ;  /* 0x0c401f0003817f89 */ /* 0x000ea200000e0000 */
[----:B------:R-:W-:Y:S02]  /*14e70*/  FMNMX.FTZ R4, R199, R4, !PT ;  /* 0x00000004c7047209 */ /* 0x000fe40007810000 */
[----:B------:R-:W-:Y:S02]  /*14e80*/  ISETP.LT.OR P2, PT, R2, 0x42, P2 ;  /* 0x000000420200780c */ /* 0x000fe40001741670 */
[----:B------:R-:W-:Y:S02]  /*14e90*/  FMNMX.FTZ R4, R200, R4, !PT ;  /* 0x00000004c8047209 */ /* 0x000fe40007810000 */
[----:B------:R-:W-:Y:S02]  /*14ea0*/  FSEL R75, R75, -INF , !P2 ;  /* 0xff8000004b4b7808 */ /* 0x000fe40005000000 */
[----:B------:R-:W-:Y:S02]  /*14eb0*/  FMNMX.FTZ R4, R208, R4, !PT ;  /* 0x00000004d0047209 */ /* 0x000fe40007810000 */
        /* <DEDUP_REMOVED lines=8> */
[C---:B------:R-:W-:Y:S02]  /*14f40*/  ISETP.GT.AND P1, PT, R0.reuse, 0x49, !P1 ;  /* 0x000000490000780c */ /* 0x040fe40004f24270 */
[----:B------:R-:W-:Y:S02]  /*14f50*/  ISETP.GT.AND P0, PT, R0, 0x59, !P0 ;  /* 0x000000590000780c */ /* 0x000fe40004704270 */
[C---:B------:R-:W-:Y:S02]  /*14f60*/  ISETP.LT.OR P1, PT, R2.reuse, 0x4a, P1 ;  /* 0x0000004a0200780c */ /* 0x040fe40000f21670 */
[----:B------:R-:W-:Y:S02]  /*14f70*/  ISETP.LT.OR P0, PT, R2, 0x5a, P0 ;  /* 0x0000005a0200780c */ /* 0x000fe40000701670 */
[----:B------:R-:W-:Y:S02]  /*14f80*/  FSEL R79, R79, -INF , !P1 ;  /* 0xff8000004f4f7808 */ /* 0x000fe40004800000 */
[----:B------:R-:W-:Y:S02]  /*14f90*/  FSEL R42, R95, -INF , !P0 ;  /* 0xff8000005f2a7808 */ /* 0x000fe40004000000 */
[C---:B------:R-:W-:Y:S02]  /*14fa0*/  ISETP.GT.AND P6, PT, R0.reuse, 0x50, !P6 ;  /* 0x000000500000780c */ /* 0x040fe400077c4270 */
[C---:B------:R-:W-:Y:S02]  /*14fb0*/  ISETP.GT.AND P5, PT, R0.reuse, 0x51, !P5 ;  /* 0x000000510000780c */ /* 0x040fe40006fa4270 */
[----:B------:R-:W-:Y:S02]  /*14fc0*/  ISETP.GT.AND P4, PT, R0, 0x58, !P4 ;  /* 0x000000580000780c */ /* 0x000fe40006784270 */
[C---:B------:R-:W-:Y:S02]  /*14fd0*/  ISETP.LT.OR P6, PT, R2.reuse, 0x51, P6 ;  /* 0x000000510200780c */ /* 0x040fe400037c1670 */
[C---:B------:R-:W-:Y:S02]  /*14fe0*/  ISETP.LT.OR P5, PT, R2.reuse, 0x52, P5 ;  /* 0x000000520200780c */ /* 0x040fe40002fa1670 */
[----:B------:R-:W-:Y:S02]  /*14ff0*/  ISETP.LT.OR P4, PT, R2, 0x59, P4 ;  /* 0x000000590200780c */ /* 0x000fe40002781670 */
[----:B------:R-:W-:Y:S02]  /*15000*/  FSEL R90, R90, -INF , !P6 ;  /* 0xff8000005a5a7808 */ /* 0x000fe40007000000 */
[----:B------:R-:W-:Y:S02]  /*15010*/  FSEL R91, R91, -INF , !P5 ;  /* 0xff8000005b5b7808 */ /* 0x000fe40006800000 */
[----:B------:R-:W-:Y:S02]  /*15020*/  FSEL R94, R94, -INF , !P4 ;  /* 0xff8000005e5e7808 */ /* 0x000fe40006000000 */
[----:B-1----:R-:W-:Y:S02]  /*15030*/  FMNMX.FTZ R130, R130, R5, !PT ;  /* 0x0000000582827209 */ /* 0x002fe40007810000 */
[----:B--2---:R-:W-:Y:S02]  /*15040*/  FMNMX.FTZ R129, R3, R129, !PT ;  /* 0x0000008103817209 */ /* 0x004fe40007810000 */
        /* <DEDUP_REMOVED lines=8> */
[----:B------:R-:W-:Y:S03]  /*150d0*/  FMNMX.FTZ R5, R15, R5, !PT ;  /* 0x000000050f057209 */ /* 0x000fe60007810000 */
[----:B------:R-:W2:Y:S01]  /*150e0*/  SHFL.BFLY PT, R7, R3, 0x2, 0x1f ;  /* 0x0c401f0003077f89 */ /* 0x000ea200000e0000 */
[----:B------:R-:W-:Y:S04]  /*150f0*/  FMNMX.FTZ R5, R57, R5, !PT ;  /* 0x0000000539057209 */ /* 0x000fe80007810000 */
[----:B------:R-:W-:Y:S02]  /*15100*/  FMNMX.FTZ R5, R60, R5, !PT ;  /* 0x000000053c057209 */ /* 0x000fe40007810000 */
[----:B-1----:R-:W-:Y:S02]  /*15110*/  FMNMX.FTZ R130, R130, R6, !PT ;  /* 0x0000000682827209 */ /* 0x002fe40007810000 */
[----:B------:R-:W1:Y:S01]  /*15120*/  SHFL.BFLY PT, R6, R129, 0x1, 0x1f ;  /* 0x0c201f0081067f89 */ /* 0x000e6200000e0000 */
[----:B------:R-:W-:Y:S02]  /*15130*/  FMNMX.FTZ R5, R61, R5, !PT ;  /* 0x000000053d057209 */ /* 0x000fe40007810000 */
[C---:B------:R-:W-:Y:S01]  /*15140*/  FMUL.FTZ R43, R130.reuse, c[0x0][0x2d0] ;  /* 0x0000b400822b7a20 */ /* 0x040fe20000410000 */
[----:B------:R-:W-:Y:S02]  /*15150*/  FSETP.NEU.FTZ.AND P2, PT, R130, -INF , PT ;  /* 0xff8000008200780b */ /* 0x000fe40003f5d000 */
[----:B------:R-:W-:Y:S02]  /*15160*/  FMNMX.FTZ R5, R71, R5, !PT ;  /* 0x0000000547057209 */ /* 0x000fe40007810000 */
[----:B------:R-:W-:Y:S02]  /*15170*/  FSEL R43, R43, RZ, P2 ;  /* 0x000000ff2b2b7208 */ /* 0x000fe40001000000 */
[----:B------:R-:W-:Y:S03]  /*15180*/  FMNMX.FTZ R5, R72, R5, !PT ;  /* 0x0000000548057209 */ /* 0x000fe60007810000 */
[--C-:B------:R-:W-:Y:S01]  /*15190*/  FFMA.FTZ R4, R52, c[0x0][0x2d0], -R43.reuse ;  /* 0x0000b40034047a23 */ /* 0x100fe2000001082b */
[----:B------:R-:W-:Y:S01]  /*151a0*/  FMNMX.FTZ R5, R73, R5, !PT ;  /* 0x0000000549057209 */ /* 0x000fe20007810000 */
[--C-:B------:R-:W-:Y:S01]  /*151b0*/  FFMA.FTZ R16, R188, c[0x0][0x2d0], -R43.reuse ;  /* 0x0000b400bc107a23 */ /* 0x100fe2000001082b */
[----:B--2---:R-:W-:Y:S01]  /*151c0*/  FMNMX.FTZ R3, R3, R7, !PT ;  /* 0x0000000703037209 */ /* 0x004fe20007810000 */
[----:B------:R2:W3:Y:S04]  /*151d0*/  MUFU.EX2 R25, R4 ;  /* 0x0000000400197308 */ /* 0x0004e80000000800 */
[----:B------:R-:W4:Y:S01]  /*151e0*/  SHFL.BFLY PT, R128, R3, 0x1, 0x1f ;  /* 0x0c201f0003807f89 */ /* 0x000f2200000e0000 */
[----:B-1----:R-:W-:Y:S05]  /*151f0*/  FMNMX.FTZ R129, R129, R6, !PT ;  /* 0x0000000681817209 */ /* 0x002fea0007810000 */
[----:B------:R-:W-:Y:S01]  /*15200*/  MUFU.EX2 R56, R16 ;  /* 0x0000001000387308 */ /* 0x000fe20000000800 */
[C---:B------:R-:W-:Y:S01]  /*15210*/  FSETP.NEU.FTZ.AND P1, PT, R129.reuse, -INF , PT ;  /* 0xff8000008100780b */ /* 0x040fe20003f3d000 */
[----:B------:R-:W-:Y:S05]  /*15220*/  FMUL.FTZ R64, R129, c[0x0][0x2d0] ;  /* 0x0000b40081407a20 */ /* 0x000fea0000410000 */
[----:B------:R-:W-:Y:S05]  /*15230*/  FSEL R64, R64, RZ, P1 ;  /* 0x000000ff40407208 */ /* 0x000fea0000800000 */
[--C-:B------:R-:W-:Y:S01]  /*15240*/  FFMA.FTZ R0, R19, c[0x0][0x2d0], -R64.reuse ;  /* 0x0000b40013007a23 */ /* 0x100fe20000010840 */
[----:B--2---:R-:W-:Y:S01]  /*15250*/  FMNMX.FTZ R4, R76, R5, !PT ;  /* 0x000000054c047209 */ /* 0x004fe20007810000 */
[--C-:B------:R-:W-:Y:S02]  /*15260*/  FFMA.FTZ R5, R183, c[0x0][0x2d0], -R43.reuse ;  /* 0x0000b400b7057a23 */ /* 0x100fe4000001082b */
[----:B------:R-:W-:Y:S01]  /*15270*/  MUFU.EX2 R22, R0 ;  /* 0x0000000000167308 */ /* 0x000fe20000000800 */
[--C-:B------:R-:W-:Y:S01]  /*15280*/  FFMA.FTZ R2, R53, c[0x0][0x2d0], -R64.reuse ;  /* 0x0000b40035027a23 */ /* 0x100fe20000010840 */
[----:B------:R-:W-:Y:S01]  /*15290*/  FMNMX.FTZ R4, R77, R4, !PT ;  /* 0x000000044d047209 */ /* 0x000fe20007810000 */
[--C-:B------:R-:W-:Y:S01]  /*152a0*/  FFMA.FTZ R28, R84, c[0x0][0x2d0], -R64.reuse ;  /* 0x0000b400541c7a23 */ /* 0x100fe20000010840 */
[----:B----4-:R-:W-:Y:S01]  /*152b0*/  FMNMX.FTZ R128, R3, R128, !PT ;  /* 0x0000008003807209 */ /* 0x010fe20007810000 */
[--C-:B------:R-:W-:Y:S01]  /*152c0*/  FFMA.FTZ R3, R68, c[0x0][0x2d0], -R64.reuse ;  /* 0x0000b40044037a23 */ /* 0x100fe20000010840 */
[----:B---3--:R-:W-:Y:S02]  /*152d0*/  MOV R68, R25 ;  /* 0x0000001900447202 */ /* 0x008fe40000000f00 */
[C---:B------:R-:W-:Y:S01]  /*152e0*/  FSETP.NEU.FTZ.AND P0, PT, R128.reuse, -INF , PT ;  /* 0xff8000008000780b */ /* 0x040fe20003f1d000 */
[----:B------:R-:W-:Y:S01]  /*152f0*/  FMUL.FTZ R65, R128, c[0x0][0x2d0] ;  /* 0x0000b40080417a20 */ /* 0x000fe20000410000 */
[----:B------:R1:W-:Y:S04]  /*15300*/  MUFU.EX2 R23, R5 ;  /* 0x0000000500177308 */ /* 0x0003e80000000800 */
[----:B------:R-:W-:Y:S06]  /*15310*/  FSEL R65, R65, RZ, P0 ;  /* 0x000000ff41417208 */ /* 0x000fec0000000000 */
[----:B------:R2:W-:Y:S10]  /*15320*/  MUFU.EX2 R175, R3 ;  /* 0x0000000300af7308 */ /* 0x0005f40000000800 */
[----:B------:R-:W3:Y:S01]  /*15330*/  MUFU.EX2 R174, R2 ;  /* 0x0000000200ae7308 */ /* 0x000ee20000000800 */
[----:B-1----:R-:W-:Y:S01]  /*15340*/  FMNMX.FTZ R5, R88, R4, !PT ;  /* 0x0000000458057209 */ /* 0x002fe20007810000 */
[----:B------:R-:W-:Y:S03]  /*15350*/  FFMA.FTZ R4, R184, c[0x0][0x2d0], -R43 ;  /* 0x0000b400b8047a23 */ /* 0x000fe6000001082b */
[----:B------:R-:W-:Y:S05]  /*15360*/  FMNMX.FTZ R5, R89, R5, !PT ;  /* 0x0000000559057209 */ /* 0x000fea0007810000 */
[----:B------:R1:W-:Y:S01]  /*15370*/  MUFU.EX2 R172, R4 ;  /* 0x0000000400ac7308 */ /* 0x0003e20000000800 */
[----:B--2---:R-:W-:Y:S02]  /*15380*/  FFMA.FTZ R3, R8, c[0x0][0x2d0], -R65 ;  /* 0x0000b40008037a23 */ /* 0x004fe40000010841 */
[--C-:B------:R-:W-:Y:S07]  /*15390*/  FFMA.FTZ R8, R69, c[0x0][0x2d0], -R64.reuse ;  /* 0x0000b40045087a23 */ /* 0x100fee0000010840 */
[----:B------:R2:W-:Y:S01]  /*153a0*/  MUFU.EX2 R135, R3 ;  /* 0x0000000300877308 */ /* 0x0005e20000000800 */
[----:B---3--:R-:W-:Y:S09]  /*153b0*/  F2FP.BF16.PACK_AB R47, R175, R174 ;  /* 0x000000aeaf2f723e */ /* 0x008ff200000010ff */
[----:B------:R-:W-:Y:S01]  /*153c0*/  MUFU.EX2 R53, R8 ;  /* 0x0000000800357308 */ /* 0x000fe20000000800 */
[----:B-1----:R-:W-:Y:S01]  /*153d0*/  FMNMX.FTZ R4, R92, R5, !PT ;  /* 0x000000055c047209 */ /* 0x002fe20007810000 */
[----:B------:R-:W-:Y:S03]  /*153e0*/  FFMA.FTZ R5, R185, c[0x0][0x2d0], -R43 ;  /* 0x0000b400b9057a23 */ /* 0x000fe6000001082b */
[----:B------:R-:W-:Y:S05]  /*153f0*/  FMNMX.FTZ R4, R93, R4, !PT ;  /* 0x000000045d047209 */ /* 0x000fea0007810000 */
[----:B------:R1:W3:Y:S01]  /*15400*/  MUFU.EX2 R182, R5 ;  /* 0x0000000500b67308 */ /* 0x0002e20000000800 */
[----:B------:R-:W-:Y:S01]  /*15410*/  FMNMX.FTZ R4, R74, R4, !PT ;  /* 0x000000044a047209 */ /* 0x000fe20007810000 */
[--C-:B--2---:R-:W-:Y:S03]  /*15420*/  FFMA.FTZ R3, R9, c[0x0][0x2d0], -R65.reuse ;  /* 0x0000b40009037a23 */ /* 0x104fe60000010841 */
[----:B------:R-:W-:Y:S05]  /*15430*/  FMNMX.FTZ R4, R75, R4, !PT ;  /* 0x000000044b047209 */ /* 0x000fea0007810000 */
[----:B------:R2:W4:Y:S01]  /*15440*/  MUFU.EX2 R173, R3 ;  /* 0x0000000300ad7308 */ /* 0x0005220000000800 */
[----:B------:R-:W-:Y:S04]  /*15450*/  FMNMX.FTZ R4, R78, R4, !PT ;  /* 0x000000044e047209 */ /* 0x000fe80007810000 */
[----:B------:R-:W-:Y:S04]  /*15460*/  FMNMX.FTZ R4, R79, R4, !PT ;  /* 0x000000044f047209 */ /* 0x000fe80007810000 */
[----:B------:R-:W-:Y:S04]  /*15470*/  FMNMX.FTZ R4, R90, R4, !PT ;  /* 0x000000045a047209 */ /* 0x000fe80007810000 */
[----:B------:R-:W-:Y:S01]  /*15480*/  FMNMX.FTZ R0, R91, R4, !PT ;  /* 0x000000045b007209 */ /* 0x000fe20007810000 */
[--C-:B-1----:R-:W-:Y:S01]  /*15490*/  FFMA.FTZ R5, R18, c[0x0][0x2d0], -R64.reuse ;  /* 0x0000b40012057a23 */ /* 0x102fe20000010840 */
[----:B---3--:R-:W-:Y:S01]  /*154a0*/  F2FP.BF16.PACK_AB R46, R182, R172 ;  /* 0x000000acb62e723e */ /* 0x008fe200000010ff */
[--C-:B------:R-:W-:Y:S01]  /*154b0*/  FFMA.FTZ R4, R13, c[0x0][0x2d0], -R65.reuse ;  /* 0x0000b4000d047a23 */ /* 0x100fe20000010841 */
[----:B------:R-:W-:Y:S01]  /*154c0*/  FMNMX.FTZ R0, R94, R0, !PT ;  /* 0x000000005e007209 */ /* 0x000fe20007810000 */
[----:B------:R-:W1:Y:S03]  /*154d0*/  MUFU.EX2 R24, R5 ;  /* 0x0000000500187308 */ /* 0x000e660000000800 */
[----:B------:R-:W-:Y:S01]  /*154e0*/  FMNMX.FTZ R0, R42, R0, !PT ;  /* 0x000000002a007209 */ /* 0x000fe20007810000 */
[----:B--2---:R-:W-:Y:S01]  /*154f0*/  FFMA.FTZ R3, R12, c[0x0][0x2d0], -R65 ;  /* 0x0000b4000c037a23 */ /* 0x004fe20000010841 */
[----:B----4-:R-:W-:Y:S01]  /*15500*/  F2FP.BF16.PACK_AB R36, R173, R135 ;  /* 0x00000087ad24723e */ /* 0x010fe200000010ff */
[----:B------:R-:W-:Y:S02]  /*15510*/  FFMA.FTZ R12, R80, c[0x0][0x2d0], -R64 ;  /* 0x0000b400500c7a23 */ /* 0x000fe40000010840 */
[----:B------:R-:W2:Y:S02]  /*15520*/  SHFL.BFLY PT, R2, R0, 0x2, 0x1f ;  /* 0x0c401f0000027f89 */ /* 0x000ea400000e0000 */
[----:B------:R2:W-:Y:S10]  /*15530*/  MUFU.EX2 R5, R3 ;  /* 0x0000000300057308 */ /* 0x0005f40000000800 */
[----:B------:R3:W-:Y:S01]  /*15540*/  MUFU.EX2 R176, R4 ;  /* 0x0000000400b07308 */ /* 0x0007e20000000800 */
[----:B-1----:R-:W-:Y:S02]  /*15550*/  IMAD.MOV.U32 R69, RZ, RZ, R24 ;  /* 0x000000ffff457224 */ /* 0x002fe400078e0018 */
[----:B------:R-:W-:Y:S07]  /*15560*/  FFMA.FTZ R24, R81, c[0x0][0x2d0], -R64 ;  /* 0x0000b40051187a23 */ /* 0x000fee0000010840 */
[----:B------:R-:W-:Y:S01]  /*15570*/  MUFU.EX2 R30, R24 ;  /* 0x00000018001e7308 */ /* 0x000fe20000000800 */
[----:B--2---:R-:W-:Y:S01]  /*15580*/  FMNMX.FTZ R3, R0, R2, !PT ;  /* 0x0000000200037209 */ /* 0x004fe20007810000 */
[----:B------:R-:W-:Y:S01]  /*15590*/  FFMA.FTZ R2, R186, c[0x0][0x2d0], -R43 ;  /* 0x0000b400ba027a23 */ /* 0x000fe2000001082b */
[----:B------:R-:W-:Y:S07]  /*155a0*/  FSEL R0, R130, RZ, P2 ;  /* 0x000000ff82007208 */ /* 0x000fee0001000000 */
[----:B------:R1:W-:Y:S01]  /*155b0*/  MUFU.EX2 R52, R2 ;  /* 0x0000000200347308 */ /* 0x0003e20000000800 */
[----:B------:R-:W-:Y:S02]  /*155c0*/  FADD.FTZ R0, -R0, R131 ;  /* 0x0000008300007221 */ /* 0x000fe40000010100 */
[----:B------:R-:W-:Y:S01]  /*155d0*/  IMAD.MOV.U32 R131, RZ, RZ, R23 ;  /* 0x000000ffff837224 */ /* 0x000fe200078e0017 */
[----:B---3--:R-:W2:Y:S01]  /*155e0*/  SHFL.BFLY PT, R4, R3, 0x1, 0x1f ;  /* 0x0c201f0003047f89 */ /* 0x008ea200000e0000 */
[----:B------:R-:W-:Y:S03]  /*155f0*/  FMUL.FTZ R0, R0, c[0x0][0x2d0] ;  /* 0x0000b40000007a20 */ /* 0x000fe60000410000 */
[----:B------:R-:W-:Y:S02]  /*15600*/  F2FP.BF16.PACK_AB R44, R131, R68 ;  /* 0x00000044832c723e */ /* 0x000fe400000010ff */
[----:B------:R3:W4:Y:S01]  /*15610*/  MUFU.EX2 R41, R0 ;  /* 0x0000000000297308 */ /* 0x0007220000000800 */
[----:B-1----:R-:W-:Y:S02]  /*15620*/  FSEL R2, R129, RZ, P1 ;  /* 0x000000ff81027208 */ /* 0x002fe40000800000 */
[----:B--2---:R-:W-:Y:S03]  /*15630*/  FMNMX.FTZ R3, R3, R4, !PT ;  /* 0x0000000403037209 */ /* 0x004fe60007810000 */
[----:B------:R-:W-:Y:S01]  /*15640*/  FADD.FTZ R2, -R2, R132 ;  /* 0x0000008402027221 */ /* 0x000fe20000010100 */
[----:B------:R-:W-:Y:S02]  /*15650*/  MOV R132, R22 ;  /* 0x0000001600847202 */ /* 0x000fe40000000f00 */
[----:B------:R-:W1:Y:S01]  /*15660*/  LDSM.16.MT88.4 R20, [R213+0x100] ;  /* 0x00010000d514783b */ /* 0x000e620000004200 */
[----:B------:R-:W-:Y:S01]  /*15670*/  FMUL.FTZ R2, R2, c[0x0][0x2d0] ;  /* 0x0000b40002027a20 */ /* 0x000fe20000410000 */
[----:B---3--:R-:W-:Y:S01]  /*15680*/  FSEL R0, R128, RZ, P0 ;  /* 0x000000ff80007208 */ /* 0x008fe20000000000 */
[----:B----4-:R-:W-:Y:S01]  /*15690*/  FMUL.FTZ R16, R41, R148 ;  /* 0x0000009429107220 */ /* 0x010fe20000410000 */
[----:B------:R-:W-:Y:S01]  /*156a0*/  F2FP.BF16.PACK_AB R45, R132, R69 ;  /* 0x00000045842d723e */ /* 0x000fe200000010ff */
[----:B------:R-:W2:Y:S01]  /*156b0*/  MUFU.EX2 R40, R2 ;  /* 0x0000000200287308 */ /* 0x000ea20000000800 */
[C---:B------:R-:W-:Y:S01]  /*156c0*/  FMUL.FTZ R66, R3.reuse, c[0x0][0x2d0] ;  /* 0x0000b40003427a20 */ /* 0x040fe20000410000 */
[----:B------:R-:W-:Y:S01]  /*156d0*/  FSETP.NEU.FTZ.AND P0, PT, R3, -INF , PT ;  /* 0xff8000000300780b */ /* 0x000fe20003f1d000 */
[----:B------:R-:W-:Y:S02]  /*156e0*/  FADD.FTZ R0, -R0, R133 ;  /* 0x0000008500007221 */ /* 0x000fe40000010100 */
[----:B------:R-:W-:Y:S01]  /*156f0*/  IMAD.MOV.U32 R133, RZ, RZ, R5 ;  /* 0x000000ffff857224 */ /* 0x000fe200078e0005 */
[----:B------:R-:W-:Y:S01]  /*15700*/  FSEL R66, R66, RZ, P0 ;  /* 0x000000ff42427208 */ /* 0x000fe20000000000 */
[----:B------:R-:W-:Y:S02]  /*15710*/  FMUL.FTZ R0, R0, c[0x0][0x2d0] ;  /* 0x0000b40000007a20 */ /* 0x000fe40000410000 */
[C---:B------:R-:W-:Y:S01]  /*15720*/  FMUL.FTZ R17, R41.reuse, R149 ;  /* 0x0000009529117220 */ /* 0x040fe20000410000 */
[----:B------:R-:W-:Y:S01]  /*15730*/  F2FP.BF16.PACK_AB R38, R176, R133 ;  /* 0x00000085b026723e */ /* 0x000fe200000010ff */
[----:B------:R3:W4:Y:S01]  /*15740*/  MUFU.EX2 R2, R0 ;  /* 0x0000000000027308 */ /* 0x0007220000000800 */
[--C-:B------:R-:W-:Y:S02]  /*15750*/  FFMA.FTZ R4, R14, c[0x0][0x2d0], -R66.reuse ;  /* 0x0000b4000e047a23 */ /* 0x100fe40000010842 */
[C---:B------:R-:W-:Y:S02]  /*15760*/  FMUL.FTZ R112, R41.reuse, R112 ;  /* 0x0000007029707220 */ /* 0x040fe40000410000 */
[C---:B------:R-:W-:Y:S02]  /*15770*/  FMUL.FTZ R113, R41.reuse, R113 ;  /* 0x0000007129717220 */ /* 0x040fe40000410000 */
[C---:B------:R-:W-:Y:S02]  /*15780*/  FMUL.FTZ R100, R41.reuse, R100 ;  /* 0x0000006429647220 */ /* 0x040fe40000410000 */
[C---:B------:R-:W-:Y:S01]  /*15790*/  FMUL.FTZ R101, R41.reuse, R101 ;  /* 0x0000006529657220 */ /* 0x040fe20000410000 */
[----:B------:R5:W-:Y:S01]  /*157a0*/  MUFU.EX2 R6, R4 ;  /* 0x0000000400067308 */ /* 0x000be20000000800 */
[----:B------:R-:W-:Y:S02]  /*157b0*/  FMUL.FTZ R116, R41, R116 ;  /* 0x0000007429747220 */ /* 0x000fe40000410000 */
[C---:B--2---:R-:W-:Y:S02]  /*157c0*/  FMUL.FTZ R7, R40.reuse, R139 ;  /* 0x0000008b28077220 */ /* 0x044fe40000410000 */
[C---:B------:R-:W-:Y:S02]  /*157d0*/  FMUL.FTZ R18, R40.reuse, R150 ;  /* 0x0000009628127220 */ /* 0x040fe40000410000 */
[C---:B------:R-:W-:Y:S02]  /*157e0*/  FMUL.FTZ R19, R40.reuse, R151 ;  /* 0x0000009728137220 */ /* 0x040fe40000410000 */
[C---:B------:R-:W-:Y:S01]  /*157f0*/  FMUL.FTZ R102, R40.reuse, R102 ;  /* 0x0000006628667220 */ /* 0x040fe20000410000 */
[----:B------:R-:W-:Y:S01]  /*15800*/  LDSM.16.MT88.4 R148, [R213+0x2900] ;  /* 0x00290000d594783b */ /* 0x000fe20000004200 */
[C---:B------:R-:W-:Y:S02]  /*15810*/  FMUL.FTZ R103, R40.reuse, R103 ;  /* 0x0000006728677220 */ /* 0x040fe40000410000 */
[----:B------:R-:W-:Y:S02]  /*15820*/  FMUL.FTZ R114, R40, R114 ;  /* 0x0000007228727220 */ /* 0x000fe40000410000 */
[--C-:B---3--:R-:W-:Y:S02]  /*15830*/  FFMA.FTZ R0, R10, c[0x0][0x2d0], -R66.reuse ;  /* 0x0000b4000a007a23 */ /* 0x108fe40000010842 */
[C---:B----4-:R-:W-:Y:S01]  /*15840*/  FMUL.FTZ R25, R2.reuse, R157 ;  /* 0x0000009d02197220 */ /* 0x050fe20000410000 */
[----:B------:R-:W-:Y:S01]  /*15850*/  MOV R157, R53 ;  /* 0x00000035009d7202 */ /* 0x000fe20000000f00 */
[----:B------:R2:W-:Y:S01]  /*15860*/  MUFU.EX2 R5, R0 ;  /* 0x0000000000057308 */ /* 0x0005e20000000800 */
[C---:B------:R-:W-:Y:S02]  /*15870*/  FMUL.FTZ R8, R2.reuse, R140 ;  /* 0x0000008c02087220 */ /* 0x040fe40000410000 */
[C---:B------:R-:W-:Y:S02]  /*15880*/  FMUL.FTZ R13, R2.reuse, R145 ;  /* 0x00000091020d7220 */ /* 0x040fe40000410000 */
[--C-:B-----5:R-:W-:Y:S02]  /*15890*/  FFMA.FTZ R4, R15, c[0x0][0x2d0], -R66.reuse ;  /* 0x0000b4000f047a23 */ /* 0x120fe40000010842 */
[C---:B------:R-:W-:Y:S02]  /*158a0*/  FMUL.FTZ R104, R2.reuse, R104 ;  /* 0x0000006802687220 */ /* 0x040fe40000410000 */
[C---:B------:R-:W-:Y:S01]  /*158b0*/  FMUL.FTZ R105, R2.reuse, R105 ;  /* 0x0000006902697220 */ /* 0x040fe20000410000 */
[----:B------:R3:W4:Y:S01]  /*158c0*/  MUFU.EX2 R9, R4 ;  /* 0x0000000400097308 */ /* 0x0007220000000800 */
[C---:B------:R-:W-:Y:S02]  /*158d0*/  FMUL.FTZ R24, R2.reuse, R156 ;  /* 0x0000009c02187220 */ /* 0x040fe40000410000 */
[C---:B------:R-:W-:Y:S01]  /*158e0*/  FMUL.FTZ R29, R2.reuse, R161 ;  /* 0x000000a1021d7220 */ /* 0x040fe20000410000 */
[----:B------:R-:W-:Y:S01]  /*158f0*/  MOV R161, R30 ;  /* 0x0000001e00a17202 */ /* 0x000fe20000000f00 */
[C---:B------:R-:W-:Y:S02]  /*15900*/  FMUL.FTZ R108, R2.reuse, R108 ;  /* 0x0000006c026c7220 */ /* 0x040fe40000410000 */
[----:B------:R-:W-:Y:S02]  /*15910*/  FMUL.FTZ R109, R2, R109 ;  /* 0x0000006d026d7220 */ /* 0x000fe40000410000 */
[C---:B------:R-:W-:Y:S02]  /*15920*/  FMUL.FTZ R115, R40.reuse, R115 ;  /* 0x0000007328737220 */ /* 0x040fe40000410000 */
[----:B------:R-:W-:Y:S02]  /*15930*/  FMUL.FTZ R117, R41, R117 ;  /* 0x0000007529757220 */ /* 0x000fe40000410000 */
[C---:B------:R-:W-:Y:S02]  /*15940*/  FMUL.FTZ R118, R40.reuse, R118 ;  /* 0x0000007628767220 */ /* 0x040fe40000410000 */
[----:B--2---:R-:W-:Y:S02]  /*15950*/  FFMA.FTZ R0, R11, c[0x0][0x2d0], -R66 ;  /* 0x0000b4000b007a23 */ /* 0x004fe40000010842 */
[----:B------:R-:W-:Y:S02]  /*15960*/  FMUL.FTZ R119, R40, R119 ;  /* 0x0000007728777220 */ /* 0x000fe40000410000 */
[----:B------:R2:W5:Y:S01]  /*15970*/  MUFU.EX2 R58, R0 ;  /* 0x00000000003a7308 */ /* 0x0005620000000800 */
[C---:B------:R-:W-:Y:S02]  /*15980*/  FMUL.FTZ R120, R2.reuse, R120 ;  /* 0x0000007802787220 */ /* 0x040fe40000410000 */
[C---:B------:R-:W-:Y:S02]  /*15990*/  FMUL.FTZ R121, R2.reuse, R121 ;  /* 0x0000007902797220 */ /* 0x040fe40000410000 */
[----:B---3--:R-:W-:Y:S02]  /*159a0*/  FFMA.FTZ R4, R187, c[0x0][0x2d0], -R43 ;  /* 0x0000b400bb047a23 */ /* 0x008fe4000001082b */
[----:B----4-:R-:W-:Y:S02]  /*159b0*/  IMAD.MOV.U32 R139, RZ, RZ, R9 ;  /* 0x000000ffff8b7224 */ /* 0x010fe400078e0009 */
[C---:B------:R-:W-:Y:S01]  /*159c0*/  FMUL.FTZ R9, R2.reuse, R141 ;  /* 0x0000008d02097220 */ /* 0x040fe20000410000 */
[----:B------:R3:W4:Y:S01]  /*159d0*/  MUFU.EX2 R31, R4 ;  /* 0x00000004001f7308 */ /* 0x0007220000000800 */
[C---:B------:R-:W-:Y:S02]  /*159e0*/  FMUL.FTZ R124, R2.reuse, R124 ;  /* 0x0000007c027c7220 */ /* 0x040fe40000410000 */
[----:B------:R-:W-:Y:S07]  /*159f0*/  FMUL.FTZ R125, R2, R125 ;  /* 0x0000007d027d7220 */ /* 0x000fee0000410000 */
[----:B------:R1:W-:Y:S01]  /*15a00*/  MUFU.EX2 R141, R28 ;  /* 0x0000001c008d7308 */ /* 0x0003e20000000800 */
[----:B--2---:R-:W-:Y:S02]  /*15a10*/  FSEL R0, R3, RZ, P0 ;  /* 0x000000ff03007208 */ /* 0x004fe40000000000 */
[----:B------:R-:W-:Y:S03]  /*15a20*/  ISETP.GT.AND P0, PT, R229, UR4, PT ;  /* 0x00000004e5007c0c */ /* 0x000fe6000bf04270 */
[----:B------:R-:W-:Y:S01]  /*15a30*/  FADD.FTZ R0, -R0, R134 ;  /* 0x0000008600007221 */ /* 0x000fe20000010100 */
[----:B------:R-:W-:Y:S01]  /*15a40*/  MOV R134, R5 ;  /* 0x0000000500867202 */ /* 0x000fe20000000f00 */
[C---:B------:R-:W-:Y:S01]  /*15a50*/  FMUL.FTZ R5, R41.reuse, R137 ;  /* 0x0000008929057220 */ /* 0x040fe20000410000 */
[----:B------:R-:W-:Y:S01]  /*15a60*/  MOV R137, R6 ;  /* 0x0000000600897202 */ /* 0x000fe20000000f00 */
[----:B------:R-:W-:Y:S01]  /*15a70*/  FMUL.FTZ R0, R0, c[0x0][0x2d0] ;  /* 0x0000b40000007a20 */ /* 0x000fe20000410000 */
[----:B-----5:R-:W-:Y:S01]  /*15a80*/  F2FP.BF16.PACK_AB R37, R58, R134 ;  /* 0x000000863a25723e */ /* 0x020fe200000010ff */
[----:B---3--:R-:W-:Y:S01]  /*15a90*/  FMUL.FTZ R4, R41, R136 ;  /* 0x0000008829047220 */ /* 0x008fe20000410000 */
[----:B------:R-:W-:Y:S01]  /*15aa0*/  F2FP.BF16.PACK_AB R39, R139, R137 ;  /* 0x000000898b27723e */ /* 0x000fe200000010ff */
[----:B------:R-:W-:Y:S02]  /*15ab0*/  FMUL.FTZ R6, R40, R138 ;  /* 0x0000008a28067220 */ /* 0x000fe40000410000 */
[----:B------:R-:W2:Y:S01]  /*15ac0*/  MUFU.EX2 R0, R0 ;  /* 0x0000000000007308 */ /* 0x000ea20000000800 */
[----:B----4-:R-:W-:Y:S04]  /*15ad0*/  IMAD.MOV.U32 R136, RZ, RZ, R31 ;  /* 0x000000ffff887224 */ /* 0x010fe800078e001f */
[-C--:B-1----:R-:W-:Y:S05]  /*15ae0*/  HMMA.16816.F32.BF16 R4, R44, R20.reuse, R4 ;  /* 0x000000142c04723c */ /* 0x082fea0000041804 */
[----:B------:R1:W3:Y:S01]  /*15af0*/  MUFU.EX2 R138, R12 ;  /* 0x0000000c008a7308 */ /* 0x0002e20000000800 */
[----:B------:R-:W-:Y:S02]  /*15b00*/  FMUL.FTZ R28, R2, R160 ;  /* 0x000000a0021c7220 */ /* 0x000fe40000410000 */
[C---:B--2---:R-:W-:Y:S04]  /*15b10*/  FMUL.FTZ R10, R0.reuse, R142 ;  /* 0x0000008e000a7220 */ /* 0x044fe80000410000 */
[C---:B------:R-:W-:Y:S02]  /*15b20*/  FMUL.FTZ R11, R0.reuse, R143 ;  /* 0x0000008f000b7220 */ /* 0x040fe40000410000 */
[C---:B------:R-:W-:Y:S01]  /*15b30*/  FMUL.FTZ R26, R0.reuse, R158 ;  /* 0x0000009e001a7220 */ /* 0x040fe20000410000 */
[----:B------:R-:W-:Y:S01]  /*15b40*/  MOV R158, R52 ;  /* 0x00000034009e7202 */ /* 0x000fe20000000f00 */
[C---:B------:R-:W-:Y:S01]  /*15b50*/  FMUL.FTZ R27, R0.reuse, R159 ;  /* 0x0000009f001b7220 */ /* 0x040fe20000410000 */
[----:B------:R-:W-:Y:S01]  /*15b60*/  MOV R159, R58 ;  /* 0x0000003a009f7202 */ /* 0x000fe20000000f00 */
[----:B------:R-:W-:Y:S01]  /*15b70*/  FMUL.FTZ R106, R0, R106 ;  /* 0x0000006a006a7220 */ /* 0x000fe20000410000 */
[C---:B------:R-:W-:Y:S04]  /*15b80*/  HMMA.16816.F32.BF16 R8, R36.reuse, R20, R8 ;  /* 0x000000142408723c */ /* 0x040fe80000041808 */
[----:B-1----:R-:W-:Y:S02]  /*15b90*/  FMUL.FTZ R12, R2, R144 ;  /* 0x00000090020c7220 */ /* 0x002fe40000410000 */
[C---:B------:R-:W-:Y:S02]  /*15ba0*/  FMUL.FTZ R14, R0.reuse, R146 ;  /* 0x00000092000e7220 */ /* 0x040fe40000410000 */
[----:B------:R-:W-:Y:S04]  /*15bb0*/  FFMA.FTZ R20, R189, c[0x0][0x2d0], -R43 ;  /* 0x0000b400bd147a23 */ /* 0x000fe8000001082b */
[----:B------:R1:W2:Y:S01]  /*15bc0*/  MUFU.EX2 R95, R20 ;  /* 0x00000014005f7308 */ /* 0x0002a20000000800 */
[C---:B------:R-:W-:Y:S02]  /*15bd0*/  FMUL.FTZ R15, R0.reuse, R147 ;  /* 0x00000093000f7220 */ /* 0x040fe40000410000 */
[C---:B------:R-:W-:Y:S02]  /*15be0*/  FMUL.FTZ R107, R0.reuse, R107 ;  /* 0x0000006b006b7220 */ /* 0x040fe40000410000 */
[C---:B------:R-:W-:Y:S02]  /*15bf0*/  FMUL.FTZ R110, R0.reuse, R110 ;  /* 0x0000006e006e7220 */ /* 0x040fe40000410000 */
[C---:B------:R-:W-:Y:S01]  /*15c00*/  FMUL.FTZ R111, R0.reuse, R111 ;  /* 0x0000006f006f7220 */ /* 0x040fe20000410000 */
[-C--:B------:R-:W-:Y:S03]  /*15c10*/  HMMA.16816.F32.BF16 R12, R36, R22.reuse, R12 ;  /* 0x00000016240c723c */ /* 0x080fe6000004180c */
[----:B------:R-:W-:Y:S02]  /*15c20*/  IMAD.MOV.U32 R142, RZ, RZ, R182 ;  /* 0x000000ffff8e7224 */ /* 0x000fe400078e00b6 */
[C---:B------:R-:W-:Y:S01]  /*15c30*/  FMUL.FTZ R21, R41.reuse, R153 ;  /* 0x0000009929157220 */ /* 0x040fe20000410000 */
[----:B------:R-:W-:Y:S01]  /*15c40*/  MOV R153, R134 ;  /* 0x0000008600997202 */ /* 0x000fe20000000f00 */
[C---:B------:R-:W-:Y:S01]  /*15c50*/  FMUL.FTZ R30, R0.reuse, R162 ;  /* 0x000000a2001e7220 */ /* 0x040fe20000410000 */
[C---:B------:R-:W-:Y:S04]  /*15c60*/  HMMA.16816.F32.BF16 R16, R44.reuse, R22, R16 ;  /* 0x000000162c10723c */ /* 0x040fe80000041810 */
[C---:B------:R-:W-:Y:S02]  /*15c70*/  FMUL.FTZ R31, R0.reuse, R163 ;  /* 0x000000a3001f7220 */ /* 0x040fe40000410000 */
[----:B------:R-:W-:Y:S02]  /*15c80*/  FMUL.FTZ R122, R0, R122 ;  /* 0x0000007a007a7220 */ /* 0x000fe40000410000 */
[----:B-1----:R-:W-:Y:S02]  /*15c90*/  FMUL.FTZ R20, R41, R152 ;  /* 0x0000009829147220 */ /* 0x002fe40000410000 */
[----:B------:R-:W4:Y:S02]  /*15ca0*/  LDL.LU R152, [R1+0x14] ;  /* 0x0000140001987983 */ /* 0x000f240000300800 */
[C---:B------:R-:W-:Y:S01]  /*15cb0*/  FMUL.FTZ R22, R40.reuse, R154 ;  /* 0x0000009a28167220 */ /* 0x040fe20000410000 */
[----:B------:R-:W-:Y:S01]  /*15cc0*/  MOV R154, R133 ;  /* 0x00000085009a7202 */ /* 0x000fe20000000f00 */
[----:B------:R-:W-:Y:S02]  /*15cd0*/  FMUL.FTZ R23, R40, R155 ;  /* 0x0000009b28177220 */ /* 0x000fe40000410000 */
[----:B------:R-:W-:Y:S02]  /*15ce0*/  IMAD.MOV.U32 R162, RZ, RZ, R56 ;  /* 0x000000ffffa27224 */ /* 0x000fe400078e0038 */
[----:B------:R-:W-:Y:S02]  /*15cf0*/  FFMA.FTZ R56, R67, c[0x0][0x2d0], -R65 ;  /* 0x0000b40043387a23 */ /* 0x000fe40000010841 */
[----:B------:R-:W-:Y:S01]  /*15d00*/  IMAD.MOV.U32 R163, RZ, RZ, R139 ;  /* 0x000000ffffa37224 */ /* 0x000fe200078e008b */
[-C--:B------:R-:W-:Y:S01]  /*15d10*/  HMMA.16816.F32.BF16 R20, R44, R32.reuse, R20 ;  /* 0x000000202c14723c */ /* 0x080fe20000041814 */
[----:B------:R1:W-:Y:S02]  /*15d20*/  MUFU.EX2 R140, R56 ;  /* 0x00000038008c7308 */ /* 0x0003e40000000800 */
[C---:B------:R-:W-:Y:S02]  /*15d30*/  FMUL.FTZ R123, R0.reuse, R123 ;  /* 0x0000007b007b7220 */ /* 0x040fe40000410000 */
[C---:B------:R-:W-:Y:S02]  /*15d40*/  FMUL.FTZ R126, R0.reuse, R126 ;  /* 0x0000007e007e7220 */ /* 0x040fe40000410000 */
[----:B------:R-:W-:Y:S01]  /*15d50*/  FMUL.FTZ R127, R0, R127 ;  /* 0x0000007f007f7220 */ /* 0x000fe20000410000 */
[C---:B------:R-:W-:Y:S04]  /*15d60*/  HMMA.16816.F32.BF16 R24, R36.reuse, R32, R24 ;  /* 0x000000202418723c */ /* 0x040fe80000041818 */
[----:B------:R-:W-:Y:S03]  /*15d70*/  IMAD.MOV.U32 R155, RZ, RZ, R174 ;  /* 0x000000ffff9b7224 */ /* 0x000fe600078e00ae */
[--C-:B------:R-:W-:Y:S01]  /*15d80*/  FFMA.FTZ R32, R54, c[0x0][0x2d0], -R65.reuse ;  /* 0x0000b40036207a23 */ /* 0x100fe20000010841 */
[-C--:B------:R-:W-:Y:S03]  /*15d90*/  HMMA.16816.F32.BF16 R28, R36, R34.reuse, R28 ;  /* 0x00000022241c723c */ /* 0x080fe6000004181c */
[----:B------:R5:W-:Y:S01]  /*15da0*/  MUFU.EX2 R156, R32 ;  /* 0x00000020009c7308 */ /* 0x000be20000000800 */
[----:B------:R-:W-:Y:S04]  /*15db0*/  FMUL.FTZ R33, R41, R165 ;  /* 0x000000a529217220 */ /* 0x000fe80000410000 */
[C---:B------:R-:W-:Y:S04]  /*15dc0*/  HMMA.16816.F32.BF16 R100, R44.reuse, R34, R100 ;  /* 0x000000222c64723c */ /* 0x040fe80000041864 */
[--C-:B-1----:R-:W-:Y:S03]  /*15dd0*/  FFMA.FTZ R56, R70, c[0x0][0x2d0], -R65.reuse ;  /* 0x0000b40046387a23 */ /* 0x102fe60000010841 */
[C---:B------:R-:W-:Y:S01]  /*15de0*/  FMUL.FTZ R34, R40.reuse, R166 ;  /* 0x000000a628227220 */ /* 0x040fe20000410000 */
[----:B------:R1:W1:Y:S01]  /*15df0*/  MUFU.EX2 R59, R56 ;  /* 0x00000038003b7308 */ /* 0x0002620000000800 */
[----:B------:R-:W-:Y:S03]  /*15e00*/  FMUL.FTZ R35, R40, R167 ;  /* 0x000000a728237220 */ /* 0x000fe60000410000 */
[----:B-----5:R-:W-:Y:S02]  /*15e10*/  FFMA.FTZ R32, R55, c[0x0][0x2d0], -R65 ;  /* 0x0000b40037207a23 */ /* 0x020fe40000010841 */
[----:B------:R-:W5:Y:S04]  /*15e20*/  LDSM.16.MT88.4 R52, [R215+0x100] ;  /* 0x00010000d734783b */ /* 0x000f680000004200 */
[----:B------:R2:W-:Y:S01]  /*15e30*/  MUFU.EX2 R160, R32 ;  /* 0x0000002000a07308 */ /* 0x0005e20000000800 */
[--C-:B-1----:R-:W-:Y:S09]  /*15e40*/  FFMA.FTZ R56, R61, c[0x0][0x2d0], -R66.reuse ;  /* 0x0000b4003d387a23 */ /* 0x102ff20000010842 */
[----:B------:R-:W-:Y:S01]  /*15e50*/  MUFU.EX2 R249, R56 ;  /* 0x0000003800f97308 */ /* 0x000fe20000000800 */
[----:B--2---:R-:W-:Y:S07]  /*15e60*/  FMUL.FTZ R32, R41, R164 ;  /* 0x000000a429207220 */ /* 0x004fee0000410000 */
[-C--:B------:R-:W-:Y:S08]  /*15e70*/  HMMA.16816.F32.BF16 R32, R44, R48.reuse, R32 ;  /* 0x000000302c20723c */ /* 0x080ff00000041820 */
[C---:B------:R-:W-:Y:S07]  /*15e80*/  HMMA.16816.F32.BF16 R104, R36.reuse, R48, R104 ;  /* 0x000000302468723c */ /* 0x040fee0000041868 */
[--C-:B------:R-:W-:Y:S01]  /*15e90*/  FFMA.FTZ R48, R190, c[0x0][0x2d0], -R43.reuse ;  /* 0x0000b400be307a23 */ /* 0x100fe2000001082b */
[-C--:B------:R-:W-:Y:S03]  /*15ea0*/  HMMA.16816.F32.BF16 R108, R36, R50.reuse, R108 ;  /* 0x00000032246c723c */ /* 0x080fe6000004186c */
[----:B------:R1:W-:Y:S05]  /*15eb0*/  MUFU.EX2 R252, R48 ;  /* 0x0000003000fc7308 */ /* 0x0003ea0000000800 */
[C---:B------:R-:W-:Y:S08]  /*15ec0*/  HMMA.16816.F32.BF16 R112, R44.reuse, R50, R112 ;  /* 0x000000322c70723c */ /* 0x040ff00000041870 */
[-C--:B-----5:R-:W-:Y:S08]  /*15ed0*/  HMMA.16816.F32.BF16 R116, R44, R52.reuse, R116 ;  /* 0x000000342c74723c */ /* 0x0a0ff00000041874 */
[C---:B------:R-:W-:Y:S04]  /*15ee0*/  HMMA.16816.F32.BF16 R120, R36.reuse, R52, R120 ;  /* 0x000000342478723c */ /* 0x040fe80000041878 */
[--C-:B-1----:R-:W-:Y:S03]  /*15ef0*/  FFMA.FTZ R48, R57, c[0x0][0x2d0], -R66.reuse ;  /* 0x0000b40039307a23 */ /* 0x102fe60000010842 */
[--C-:B------:R-:W-:Y:S01]  /*15f00*/  FFMA.FTZ R52, R71, c[0x0][0x2d0], -R66.reuse ;  /* 0x0000b40047347a23 */ /* 0x100fe20000010842 */
[----:B------:R1:W-:Y:S01]  /*15f10*/  MUFU.EX2 R251, R48 ;  /* 0x0000003000fb7308 */ /* 0x0003e20000000800 */
[-C--:B------:R-:W-:Y:S07]  /*15f20*/  HMMA.16816.F32.BF16 R124, R36, R54.reuse, R124 ;  /* 0x00000036247c723c */ /* 0x080fee000004187c */
[C---:B------:R-:W-:Y:S02]  /*15f30*/  FMUL.FTZ R36, R41.reuse, R168 ;  /* 0x000000a829247220 */ /* 0x040fe40000410000 */
[----:B------:R2:W5:Y:S03]  /*15f40*/  MUFU.EX2 R248, R52 ;  /* 0x0000003400f87308 */ /* 0x0005660000000800 */
[----:B------:R-:W-:Y:S02]  /*15f50*/  FMUL.FTZ R37, R41, R169 ;  /* 0x000000a929257220 */ /* 0x000fe40000410000 */
[C---:B------:R-:W-:Y:S02]  /*15f60*/  FMUL.FTZ R38, R40.reuse, R170 ;  /* 0x000000aa28267220 */ /* 0x040fe40000410000 */
[----:B------:R-:W-:Y:S07]  /*15f70*/  FMUL.FTZ R39, R40, R171 ;  /* 0x000000ab28277220 */ /* 0x000fee0000410000 */
[----:B------:R-:W-:Y:S04]  /*15f80*/  HMMA.16816.F32.BF16 R36, R44, R54, R36 ;  /* 0x000000362c24723c */ /* 0x000fe80000041824 */
[----:B-1----:R-:W-:Y:S02]  /*15f90*/  FFMA.FTZ R48, R60, c[0x0][0x2d0], -R66 ;  /* 0x0000b4003c307a23 */ /* 0x002fe40000010842 */
[--C-:B------:R-:W-:Y:S01]  /*15fa0*/  FFMA.FTZ R60, R96, c[0x0][0x2d0], -R64.reuse ;  /* 0x0000b400603c7a23 */ /* 0x100fe20000010840 */
[----:B------:R-:W-:Y:S01]  /*15fb0*/  F2FP.BF16.PACK_AB R47, R141, R161 ;  /* 0x000000a18d2f723e */ /* 0x000fe200000010ff */
[----:B------:R1:W1:Y:S01]  /*15fc0*/  MUFU.EX2 R250, R48 ;  /* 0x0000003000fa7308 */ /* 0x0002620000000800 */
[----:B------:R-:W-:Y:S03]  /*15fd0*/  F2FP.BF16.PACK_AB R44, R136, R158 ;  /* 0x0000009e882c723e */ /* 0x000fe600000010ff */
[--C-:B--2---:R-:W-:Y:S01]  /*15fe0*/  FFMA.FTZ R52, R191, c[0x0][0x2d0], -R43.reuse ;  /* 0x0000b400bf347a23 */ /* 0x104fe2000001082b */
[----:B---3--:R-:W-:Y:S02]  /*15ff0*/  F2FP.BF16.PACK_AB R45, R138, R157 ;  /* 0x0000009d8a2d723e */ /* 0x008fe400000010ff */
[----:B------:R-:W-:Y:S02]  /*16000*/  F2FP.BF16.PACK_AB R46, R95, R162 ;  /* 0x000000a25f2e723e */ /* 0x000fe400000010ff */
[----:B------:R-:W-:Y:S01]  /*16010*/  MOV R191, R59 ;  /* 0x0000003b00bf7202 */ /* 0x000fe20000000f00 */
[----:B------:R2:W-:Y:S01]  /*16020*/  MUFU.EX2 R190, R52 ;  /* 0x0000003400be7308 */ /* 0x0005e20000000800 */
[----:B-----5:R-:W-:Y:S01]  /*16030*/  F2FP.BF16.PACK_AB R55, R248, R249 ;  /* 0x000000f9f837723e */ /* 0x020fe200000010ff */
[----:B------:R-:W-:Y:S01]  /*16040*/  LDSM.16.MT88.4 R56, [R216+0x900] ;  /* 0x00090000d838783b */ /* 0x000fe20000004200 */
[----:B------:R-:W-:Y:S07]  /*16050*/  F2FP.BF16.PACK_AB R54, R191, R140 ;  /* 0x0000008cbf36723e */ /* 0x000fee00000010ff */
[----:B------:R3:W-:Y:S01]  /*16060*/  MUFU.EX2 R166, R60 ;  /* 0x0000003c00a67308 */ /* 0x0007e20000000800 */
[----:B-1----:R-:W1:Y:S01]  /*16070*/  LDSM.16.MT88.4 R48, [R213+0x900] ;  /* 0x00090000d530783b */ /* 0x002e620000004200 */
[----:B------:R-:W-:Y:S01]  /*16080*/  F2FP.BF16.PACK_AB R53, R250, R251 ;  /* 0x000000fbfa35723e */ /* 0x000fe200000010ff */
[--C-:B--2---:R-:W-:Y:S07]  /*16090*/  FFMA.FTZ R52, R85, c[0x0][0x2d0], -R64.reuse ;  /* 0x0000b40055347a23 */ /* 0x104fee0000010840 */
[----:B------:R2:W-:Y:S01]  /*160a0*/  MUFU.EX2 R167, R52 ;  /* 0x0000003400a77308 */ /* 0x0005e20000000800 */
[----:B---3--:R-:W3:Y:S01]  /*160b0*/  LDSM.16.MT88.4 R60, [R214+0x900] ;  /* 0x00090000d63c783b */ /* 0x008ee20000004200 */
[----:B--2---:R-:W-:Y:S01]  /*160c0*/  F2FP.BF16.PACK_AB R52, R160, R156 ;  /* 0x0000009ca034723e */ /* 0x004fe200000010ff */
[-C--:B-1----:R-:W-:Y:S08]  /*160d0*/  HMMA.16816.F32.BF16 R4, R44, R48.reuse, R4 ;  /* 0x000000302c04723c */ /* 0x082ff00000041804 */
        /* <DEDUP_REMOVED lines=12> */
[----:B------:R1:W-:Y:S07]  /*161a0*/  MUFU.EX2 R188, R48 ;  /* 0x0000003000bc7308 */ /* 0x0003ee0000000800 */
        /* <DEDUP_REMOVED lines=19> */
[----:B-1----:R-:W-:Y:S09]  /*162e0*/  FFMA.FTZ R48, R82, c[0x0][0x2d0], -R65 ;  /* 0x0000b40052307a23 */ /* 0x002ff20000010841 */
[----:B------:R1:W-:Y:S01]  /*162f0*/  MUFU.EX2 R165, R48 ;  /* 0x0000003000a57308 */ /* 0x0003e20000000800 */
[--C-:B--2---:R-:W-:Y:S01]  /*16300*/  FFMA.FTZ R56, R195, c[0x0][0x2d0], -R43.reuse ;  /* 0x0000b400c3387a23 */ /* 0x104fe2000001082b */
[----:B------:R-:W-:Y:S08]  /*16310*/  MOV R195, R138 ;  /* 0x0000008a00c37202 */ /* 0x000ff00000000f00 */
[----:B------:R2:W-:Y:S01]  /*16320*/  MUFU.EX2 R183, R56 ;  /* 0x0000003800b77308 */ /* 0x0005e20000000800 */
[----:B---3--:R-:W-:Y:S01]  /*16330*/  FFMA.FTZ R60, R197, c[0x0][0x2d0], -R64 ;  /* 0x0000b400c53c7a23 */ /* 0x008fe20000010840 */
[----:B------:R-:W-:Y:S08]  /*16340*/  MOV R197, R176 ;  /* 0x000000b000c57202 */ /* 0x000ff00000000f00 */
        /* <DEDUP_REMOVED lines=9> */
[-C--:B------:R-:W-:Y:S01]  /*163e0*/  HMMA.16816.F32.BF16 R124, R52, R50.reuse, R124 ;  /* 0x00000032347c723c */ /* 0x080fe2000004187c */
[----:B------:R-:W1:Y:S02]  /*163f0*/  LDSM.16.MT88.4 R52, [R216+0x1100] ;  /* 0x00110000d834783b */ /* 0x000e640000004200 */
[----:B------:R3:W2:Y:S01]  /*16400*/  MUFU.EX2 R179, R48 ;  /* 0x0000003000b37308 */ /* 0x0006a20000000800 */
[----:B-----5:R-:W-:Y:S04]  /*16410*/  F2FP.BF16.PACK_AB R49, R181, R182 ;  /* 0x000000b6b531723e */ /* 0x020fe800000010ff */
[----:B------:R-:W-:Y:S07]  /*16420*/  HMMA.16816.F32.BF16 R36, R44, R50, R36 ;  /* 0x000000322c24723c */ /* 0x000fee0000041824 */
[----:B------:R-:W-:Y:S02]  /*16430*/  F2FP.BF16.PACK_AB R44, R190, R252 ;  /* 0x000000fcbe2c723e */ /* 0x000fe400000010ff */
[----:B------:R-:W-:Y:S03]  /*16440*/  F2FP.BF16.PACK_AB R45, R166, R167 ;  /* 0x000000a7a62d723e */ /* 0x000fe600000010ff */
[----:B------:R-:W-:Y:S02]  /*16450*/  F2FP.BF16.PACK_AB R46, R188, R189 ;  /* 0x000000bdbc2e723e */ /* 0x000fe400000010ff */
[----:B------:R-:W-:Y:S02]  /*16460*/  F2FP.BF16.PACK_AB R47, R186, R187 ;  /* 0x000000bbba2f723e */ /* 0x000fe400000010ff */
[----:B------:R-:W-:Y:S01]  /*16470*/  F2FP.BF16.PACK_AB R50, R184, R185 ;  /* 0x000000b9b832723e */ /* 0x000fe200000010ff */
[--C-:B---3--:R-:W-:Y:S01]  /*16480*/  FFMA.FTZ R48, R198, c[0x0][0x2d0], -R43.reuse ;  /* 0x0000b400c6307a23 */ /* 0x108fe2000001082b */
[----:B--2---:R-:W-:Y:S03]  /*16490*/  F2FP.BF16.PACK_AB R51, R179, R180 ;  /* 0x000000b4b333723e */ /* 0x004fe600000010ff */
[-C--:B------:R-:W-:Y:S01]  /*164a0*/  HMMA.16816.F32.BF16 R4, R44, R56.reuse, R4 ;  /* 0x000000382c04723c */ /* 0x080fe20000041804 */
[----:B------:R2:W-:Y:S02]  /*164b0*/  MUFU.EX2 R178, R48 ;  /* 0x0000003000b27308 */ /* 0x0005e40000000800 */
[----:B------:R-:W-:Y:S02]  /*164c0*/  IMAD.MOV.U32 R198, RZ, RZ, R136 ;  /* 0x000000ffffc67224 */ /* 0x000fe400078e0088 */
[----:B--2---:R-:W-:Y:S01]  /*164d0*/  FFMA.FTZ R48, R196, c[0x0][0x2d0], -R64 ;  /* 0x0000b400c4307a23 */ /* 0x004fe20000010840 */
[----:B------:R-:W-:Y:S05]  /*164e0*/  MOV R196, R137 ;  /* 0x0000008900c47202 */ /* 0x000fea0000000f00 */
[----:B------:R2:W-:Y:S02]  /*164f0*/  MUFU.EX2 R177, R48 ;  /* 0x0000003000b17308 */ /* 0x0005e40000000800 */
[----:B--2---:R-:W-:Y:S07]  /*16500*/  F2FP.BF16.PACK_AB R48, R164, R165 ;  /* 0x000000a5a430723e */ /* 0x004fee00000010ff */
[C---:B------:R-:W-:Y:S07]  /*16510*/  HMMA.16816.F32.BF16 R8, R48.reuse, R56, R8 ;  /* 0x000000383008723c */ /* 0x040fee0000041808 */
[--C-:B------:R-:W-:Y:S01]  /*16520*/  FFMA.FTZ R56, R203, c[0x0][0x2d0], -R43.reuse ;  /* 0x0000b400cb387a23 */ /* 0x100fe2000001082b */
[-C--:B------:R-:W-:Y:S04]  /*16530*/  HMMA.16816.F32.BF16 R12, R48, R58.reuse, R12 ;  /* 0x0000003a300c723c */ /* 0x080fe8000004180c */
[----:B------:R-:W-:Y:S02]  /*16540*/  MOV R203, R175 ;  /* 0x000000af00cb7202 */ /* 0x000fe40000000f00 */
[----:B------:R2:W-:Y:S02]  /*16550*/  MUFU.EX2 R175, R56 ;  /* 0x0000003800af7308 */ /* 0x0005e40000000800 */
[C---:B------:R-:W-:Y:S08]  /*16560*/  HMMA.16816.F32.BF16 R16, R44.reuse, R58, R16 ;  /* 0x0000003a2c10723c */ /* 0x040ff00000041810 */
[-C--:B-1----:R-:W-:Y:S08]  /*16570*/  HMMA.16816.F32.BF16 R20, R44, R52.reuse, R20 ;  /* 0x000000342c14723c */ /* 0x082ff00000041814 */
[C---:B------:R-:W-:Y:S04]  /*16580*/  HMMA.16816.F32.BF16 R24, R48.reuse, R52, R24 ;  /* 0x000000343018723c */ /* 0x040fe80000041818 */
[----:B--2---:R-:W-:Y:S04]  /*16590*/  FFMA.FTZ R56, R204, c[0x0][0x2d0], -R43 ;  /* 0x0000b400cc387a23 */ /* 0x004fe8000001082b */
[-C--:B------:R-:W-:Y:S01]  /*165a0*/  HMMA.16816.F32.BF16 R28, R48, R54.reuse, R28 ;  /* 0x00000036301c723c */ /* 0x080fe2000004181c */
[----:B------:R1:W-:Y:S03]  /*165b0*/  MUFU.EX2 R174, R56 ;  /* 0x0000003800ae7308 */ /* 0x0003e60000000800 */
[----:B------:R-:W-:Y:S02]  /*165c0*/  FFMA.FTZ R52, R98, c[0x0][0x2d0], -R65 ;  /* 0x0000b40062347a23 */ /* 0x000fe40000010841 */
[----:B------:R-:W-:Y:S02]  /*165d0*/  IMAD.MOV.U32 R204, RZ, RZ, R142 ;  /* 0x000000ffffcc7224 */ /* 0x000fe400078e008e */
[C---:B------:R-:W-:Y:S03]  /*165e0*/  HMMA.16816.F32.BF16 R100, R44.reuse, R54, R100 ;  /* 0x000000362c64723c */ /* 0x040fe60000041864 */
[----:B------:R2:W-:Y:S01]  /*165f0*/  MUFU.EX2 R133, R52 ;  /* 0x0000003400857308 */ /* 0x0005e20000000800 */
[----:B------:R-:W-:Y:S04]  /*16600*/  IMAD.MOV.U32 R142, RZ, RZ, R135 ;  /* 0x000000ffff8e7224 */ /* 0x000fe800078e0087 */
[-C--:B------:R-:W-:Y:S08]  /*16610*/  HMMA.16816.F32.BF16 R32, R44, R60.reuse, R32 ;  /* 0x0000003c2c20723c */ /* 0x080ff00000041820 */
[C---:B------:R-:W-:Y:S04]  /*16620*/  HMMA.16816.F32.BF16 R104, R48.reuse, R60, R104 ;  /* 0x0000003c3068723c */ /* 0x040fe80000041868 */
[----:B-1----:R-:W-:Y:S01]  /*16630*/  FFMA.FTZ R56, R201, c[0x0][0x2d0], -R64 ;  /* 0x0000b400c9387a23 */ /* 0x002fe20000010840 */
[----:B------:R-:W-:Y:S02]  /*16640*/  MOV R201, R172 ;  /* 0x000000ac00c97202 */ /* 0x000fe40000000f00 */
[----:B------:R-:W-:Y:S01]  /*16650*/  FFMA.FTZ R60, R89, c[0x0][0x2d0], -R66 ;  /* 0x0000b400593c7a23 */ /* 0x000fe20000010842 */
[-C--:B------:R-:W-:Y:S01]  /*16660*/  HMMA.16816.F32.BF16 R108, R48, R62.reuse, R108 ;  /* 0x0000003e306c723c */ /* 0x080fe2000004186c */
[----:B------:R1:W-:Y:S03]  /*16670*/  MUFU.EX2 R172, R56 ;  /* 0x0000003800ac7308 */ /* 0x0003e60000000800 */
[--C-:B--2---:R-:W-:Y:S04]  /*16680*/  FFMA.FTZ R52, R99, c[0x0][0x2d0], -R65.reuse ;  /* 0x0000b40063347a23 */ /* 0x104fe80000010841 */
[C---:B------:R-:W-:Y:S03]  /*16690*/  HMMA.16816.F32.BF16 R112, R44.reuse, R62, R112 ;  /* 0x0000003e2c70723c */ /* 0x040fe60000041870 */
[----:B------:R2:W-:Y:S10]  /*166a0*/  MUFU.EX2 R135, R52 ;  /* 0x0000003400877308 */ /* 0x0005f40000000800 */
        /* <DEDUP_REMOVED lines=10> */
[----:B--2---:R-:W-:Y:S01]  /*16750*/  FFMA.FTZ R52, R200, c[0x0][0x2d0], -R65 ;  /* 0x0000b400c8347a23 */ /* 0x004fe20000010841 */
[----:B------:R-:W-:Y:S07]  /*16760*/  MOV R200, R131 ;  /* 0x0000008300c87202 */ /* 0x000fee0000000f00 */
[----:B------:R2:W5:Y:S01]  /*16770*/  MUFU.EX2 R134, R52 ;  /* 0x0000003400867308 */ /* 0x0005620000000800 */
[----:B---3--:R-:W-:Y:S02]  /*16780*/  FFMA.FTZ R60, R207, c[0x0][0x2d0], -R64 ;  /* 0x0000b400cf3c7a23 */ /* 0x008fe40000010840 */
[----:B------:R-:W-:Y:S02]  /*16790*/  IMAD.MOV.U32 R207, RZ, RZ, R69 ;  /* 0x000000ffffcf7224 */ /* 0x000fe400078e0045 */
[--C-:B--2---:R-:W-:Y:S01]  /*167a0*/  FFMA.FTZ R52, R205, c[0x0][0x2d0], -R43.reuse ;  /* 0x0000b400cd347a23 */ /* 0x104fe2000001082b */
[-C--:B-1----:R-:W-:Y:S01]  /*167b0*/  HMMA.16816.F32.BF16 R116, R44, R56.reuse, R116 ;  /* 0x000000382c74723c */ /* 0x082fe20000041874 */
[----:B------:R-:W2:Y:S03]  /*167c0*/  LDL.LU R205, [R1+0x10] ;  /* 0x0000100001cd7983 */ /* 0x000ea60000300800 */
[----:B------:R1:W-:Y:S04]  /*167d0*/  MUFU.EX2 R131, R52 ;  /* 0x0000003400837308 */ /* 0x0003e80000000800 */
[C---:B------:R-:W-:Y:S07]  /*167e0*/  HMMA.16816.F32.BF16 R120, R48.reuse, R56, R120 ;  /* 0x000000383078723c */ /* 0x040fee0000041878 */
[--C-:B------:R-:W-:Y:S01]  /*167f0*/  FFMA.FTZ R56, R93, c[0x0][0x2d0], -R66.reuse ;  /* 0x0000b4005d387a23 */ /* 0x100fe20000010842 */
[-C--:B------:R-:W-:Y:S01]  /*16800*/  HMMA.16816.F32.BF16 R124, R48, R58.reuse, R124 ;  /* 0x0000003a307c723c */ /* 0x080fe2000004187c */
[----:B------:R3:W-:Y:S06]  /*16810*/  MUFU.EX2 R93, R60 ;  /* 0x0000003c005d7308 */ /* 0x0007ec0000000800 */
[--C-:B------:R-:W-:Y:S01]  /*16820*/  FFMA.FTZ R48, R211, c[0x0][0x2d0], -R43.reuse ;  /* 0x0000b400d3307a23 */ /* 0x100fe2000001082b */
[----:B------:R-:W-:Y:S03]  /*16830*/  HMMA.16816.F32.BF16 R36, R44, R58, R36 ;  /* 0x0000003a2c24723c */ /* 0x000fe60000041824 */
[----:B------:R4:W-:Y:S01]  /*16840*/  MUFU.EX2 R95, R48 ;  /* 0x00000030005f7308 */ /* 0x0009e20000000800 */
[----:B-1----:R-:W-:Y:S01]  /*16850*/  FFMA.FTZ R52, R88, c[0x0][0x2d0], -R66 ;  /* 0x0000b40058347a23 */ /* 0x002fe20000010842 */
[----:B-----5:R-:W-:Y:S01]  /*16860*/  F2FP.BF16.PACK_AB R50, R134, R132 ;  /* 0x000000848632723e */ /* 0x020fe200000010ff */
[----:B------:R-:W-:Y:S01]  /*16870*/  IMAD.MOV.U32 R211, RZ, RZ, R142 ;  /* 0x000000ffffd37224 */ /* 0x000fe200078e008e */
[----:B------:R-:W-:Y:S02]  /*16880*/  F2FP.BF16.PACK_AB R44, R178, R183 ;  /* 0x000000b7b22c723e */ /* 0x000fe400000010ff */
[----:B------:R-:W-:Y:S03]  /*16890*/  F2FP.BF16.PACK_AB R45, R176, R177 ;  /* 0x000000b1b02d723e */ /* 0x000fe600000010ff */
[----:B------:R-:W-:Y:S01]  /*168a0*/  F2FP.BF16.PACK_AB R46, R174, R175 ;  /* 0x000000afae2e723e */ /* 0x000fe200000010ff */
[----:B------:R-:W1:Y:S01]  /*168b0*/  MUFU.EX2 R99, R52 ;  /* 0x0000003400637308 */ /* 0x000e620000000800 */
[----:B------:R-:W-:Y:S02]  /*168c0*/  F2FP.BF16.PACK_AB R47, R173, R172 ;  /* 0x000000acad2f723e */ /* 0x000fe400000010ff */
[----:B------:R-:W-:Y:S01]  /*168d0*/  MOV R142, R68 ;  /* 0x00000044008e7202 */ /* 0x000fe20000000f00 */
[----:B---3--:R-:W-:Y:S06]  /*168e0*/  LDSM.16.MT88.4 R60, [R214+0x1900] ;  /* 0x00190000d63c783b */ /* 0x008fec0000004200 */
[----:B------:R3:W5:Y:S01]  /*168f0*/  MUFU.EX2 R96, R56 ;  /* 0x0000003800607308 */ /* 0x0007620000000800 */
[--C-:B----4-:R-:W-:Y:S02]  /*16900*/  FFMA.FTZ R48, R206, c[0x0][0x2d0], -R64.reuse ;  /* 0x0000b400ce307a23 */ /* 0x110fe40000010840 */
[----:B------:R-:W4:Y:S07]  /*16910*/  LDL.LU R206, [R1+0xc] ;  /* 0x00000c0001ce7983 */ /* 0x000f2e0000300800 */
[----:B------:R5:W-:Y:S01]  /*16920*/  MUFU.EX2 R89, R48 ;  /* 0x0000003000597308 */ /* 0x000be20000000800 */
[----:B------:R-:W4:Y:S01]  /*16930*/  LDL.LU R141, [R1+0x8] ;  /* 0x00000800018d7983 */ /* 0x000f220000300800 */
[----:B-1----:R-:W-:Y:S03]  /*16940*/  F2FP.BF16.PACK_AB R49, R98, R99 ;  /* 0x000000636231723e */ /* 0x002fe600000010ff */
[----:B------:R-:W1:Y:S08]  /*16950*/  LDSM.16.MT88.4 R52, [R213+0x1900] ;  /* 0x00190000d534783b */ /* 0x000e700000004200 */
[----:B---3--:R-:W3:Y:S01]  /*16960*/  LDSM.16.MT88.4 R56, [R216+0x1900] ;  /* 0x00190000d838783b */ /* 0x008ee20000004200 */
[----:B-----5:R-:W-:Y:S02]  /*16970*/  F2FP.BF16.PACK_AB R51, R96, R97 ;  /* 0x000000616033723e */ /* 0x020fe400000010ff */
[----:B------:R-:W-:Y:S01]  /*16980*/  F2FP.BF16.PACK_AB R48, R135, R133 ;  /* 0x000000858730723e */ /* 0x000fe200000010ff */
[-C--:B-1----:R-:W-:Y:S08]  /*16990*/  HMMA.16816.F32.BF16 R4, R44, R52.reuse, R4 ;  /* 0x000000342c04723c */ /* 0x082ff00000041804 */
[C---:B------:R-:W-:Y:S07]  /*169a0*/  HMMA.16816.F32.BF16 R8, R48.reuse, R52, R8 ;  /* 0x000000343008723c */ /* 0x040fee0000041808 */
[--C-:B------:R-:W-:Y:S01]  /*169b0*/  FFMA.FTZ R52, R234, c[0x0][0x2d0], -R43.reuse ;  /* 0x0000b400ea347a23 */ /* 0x100fe2000001082b */
[-C--:B------:R-:W-:Y:S03]  /*169c0*/  HMMA.16816.F32.BF16 R12, R48, R54.reuse, R12 ;  /* 0x00000036300c723c */ /* 0x080fe6000004180c */
[----:B------:R1:W-:Y:S05]  /*169d0*/  MUFU.EX2 R88, R52 ;  /* 0x0000003400587308 */ /* 0x0003ea0000000800 */
[C---:B------:R-:W-:Y:S08]  /*169e0*/  HMMA.16816.F32.BF16 R16, R44.reuse, R54, R16 ;  /* 0x000000362c10723c */ /* 0x040ff00000041810 */
[-C--:B---3--:R-:W-:Y:S08]  /*169f0*/  HMMA.16816.F32.BF16 R20, R44, R56.reuse, R20 ;  /* 0x000000382c14723c */ /* 0x088ff00000041814 */
        /* <DEDUP_REMOVED lines=21> */
[----:B-----5:R-:W-:Y:S09]  /*16b50*/  FFMA.FTZ R60, R78, c[0x0][0x2d0], -R66 ;  /* 0x0000b4004e3c7a23 */ /* 0x020ff20000010842 */
[----:B------:R5:W-:Y:S01]  /*16b60*/  MUFU.EX2 R68, R60 ;  /* 0x0000003c00447308 */ /* 0x000be20000000800 */
[----:B-1----:R-:W-:Y:S09]  /*16b70*/  FFMA.FTZ R52, R208, c[0x0][0x2d0], -R65 ;  /* 0x0000b400d0347a23 */ /* 0x002ff20000010841 */
        /* <DEDUP_REMOVED lines=9> */
[----:B--2---:R-:W-:Y:S07]  /*16c10*/  FFMA.FTZ R2, R2, R205, R211 ;  /* 0x000000cd02027223 */ /* 0x004fee00000100d3 */
[----:B---3--:R-:W2:Y:S01]  /*16c20*/  LDSM.16.MT88.4 R56, [R213+0x2100] ;  /* 0x00210000d538783b */ /* 0x008ea20000004200 */
[----:B------:R-:W-:Y:S01]  /*16c30*/  FADD.FTZ R2, R202, R2 ;  /* 0x00000002ca027221 */ /* 0x000fe20000010000 */
[-C--:B-1----:R-:W-:Y:S08]  /*16c40*/  HMMA.16816.F32.BF16 R116, R44, R52.reuse, R116 ;  /* 0x000000342c74723c */ /* 0x082ff00000041874 */
[C---:B------:R-:W-:Y:S07]  /*16c50*/  HMMA.16816.F32.BF16 R120, R48.reuse, R52, R120 ;  /* 0x000000343078723c */ /* 0x040fee0000041878 */
[----:B------:R-:W-:Y:S01]  /*16c60*/  FFMA.FTZ R52, R79, c[0x0][0x2d0], -R66 ;  /* 0x0000b4004f347a23 */ /* 0x000fe20000010842 */
[-C--:B------:R-:W-:Y:S03]  /*16c70*/  HMMA.16816.F32.BF16 R124, R48, R54.reuse, R124 ;  /* 0x00000036307c723c */ /* 0x080fe6000004187c */
[----:B------:R1:W3:Y:S04]  /*16c80*/  MUFU.EX2 R67, R52 ;  /* 0x0000003400437308 */ /* 0x0002e80000000800 */
[----:B------:R-:W-:Y:S01]  /*16c90*/  FFMA.FTZ R48, R240, c[0x0][0x2d0], -R43 ;  /* 0x0000b400f0307a23 */ /* 0x000fe2000001082b */
[----:B------:R-:W-:Y:S04]  /*16ca0*/  HMMA.16816.F32.BF16 R36, R44, R54, R36 ;  /* 0x000000362c24723c */ /* 0x000fe80000041824 */
[----:B------:R-:W-:Y:S01]  /*16cb0*/  F2FP.BF16.PACK_AB R50, R82, R84 ;  /* 0x000000545232723e */ /* 0x000fe200000010ff */
[----:B------:R5:W5:Y:S01]  /*16cc0*/  MUFU.EX2 R76, R48 ;  /* 0x00000030004c7308 */ /* 0x000b620000000800 */
[----:B------:R-:W-:Y:S02]  /*16cd0*/  F2FP.BF16.PACK_AB R49, R77, R80 ;  /* 0x000000504d31723e */ /* 0x000fe400000010ff */
[----:B------:R-:W-:Y:S04]  /*16ce0*/  F2FP.BF16.PACK_AB R44, R95, R131 ;  /* 0x000000835f2c723e */ /* 0x000fe800000010ff */
[----:B------:R-:W-:Y:S02]  /*16cf0*/  F2FP.BF16.PACK_AB R45, R93, R89 ;  /* 0x000000595d2d723e */ /* 0x000fe400000010ff */
[----:B------:R-:W-:Y:S02]  /*16d00*/  F2FP.BF16.PACK_AB R46, R92, R88 ;  /* 0x000000585c2e723e */ /* 0x000fe400000010ff */
[----:B------:R-:W-:Y:S01]  /*16d10*/  F2FP.BF16.PACK_AB R47, R87, R86 ;  /* 0x00000056572f723e */ /* 0x000fe200000010ff */
[----:B-1----:R-:W1:Y:S01]  /*16d20*/  LDSM.16.MT88.4 R52, [R216+0x2100] ;  /* 0x00210000d834783b */ /* 0x002e620000004200 */
[----:B---3--:R-:W-:Y:S01]  /*16d30*/  F2FP.BF16.PACK_AB R51, R67, R68 ;  /* 0x000000444333723e */ /* 0x008fe200000010ff */
[----:B----4-:R-:W-:Y:S04]  /*16d40*/  FFMA.FTZ R40, R40, R206, R207 ;  /* 0x000000ce28287223 */ /* 0x010fe800000100cf */
[-C--:B--2---:R-:W-:Y:S03]  /*16d50*/  HMMA.16816.F32.BF16 R4, R44, R56.reuse, R4 ;  /* 0x000000382c04723c */ /* 0x084fe60000041804 */
[----:B------:R-:W-:Y:S02]  /*16d60*/  FFMA.FTZ R41, R41, R141, R142 ;  /* 0x0000008d29297223 */ /* 0x000fe4000001008e */
[--C-:B-----5:R-:W-:Y:S01]  /*16d70*/  FFMA.FTZ R48, R237, c[0x0][0x2d0], -R64.reuse ;  /* 0x0000b400ed307a23 */ /* 0x120fe20000010840 */
[----:B------:R-:W-:Y:S03]  /*16d80*/  F2FP.BF16.PACK_AB R168, R76, R81 ;  /* 0x000000514ca8723e */ /* 0x000fe600000010ff */
[----:B------:R2:W3:Y:S03]  /*16d90*/  MUFU.EX2 R75, R48 ;  /* 0x00000030004b7308 */ /* 0x0004e60000000800 */
        /* <DEDUP_REMOVED lines=47> */
[----:B------:R-:W-:Y:S06]  /*17090*/  FFMA.FTZ R66, R42, c[0x0][0x2d0], -R66 ;  /* 0x0000b4002a427a23 */ /* 0x000fec0000010842 */
[----:B------:R-:W-:Y:S10]  /*170a0*/  MUFU.EX2 R43, R43 ;  /* 0x0000002b002b7308 */ /* 0x000ff40000000800 */
[----:B------:R-:W2:Y:S02]  /*170b0*/  MUFU.EX2 R66, R66 ;  /* 0x0000004200427308 */ /* 0x000ea40000000800 */
[----:B--2---:R-:W-:Y:S07]  /*170c0*/  F2FP.BF16.PACK_AB R47, R66, R43 ;  /* 0x0000002b422f723e */ /* 0x004fee00000010ff */
        /* <DEDUP_REMOVED lines=8> */
[----:B------:R-:W-:Y:S02]  /*17150*/  FFMA.FTZ R12, R0, R152, R153 ;  /* 0x00000098000c7223 */ /* 0x000fe40000010099 */
        /* <DEDUP_REMOVED lines=110> */
.L_x_1019:
[----:B-1----:R-:W3:Y:S04]  /*17840*/  LDL.LU R0, [R1+0x8] ;  /* 0x0000080001007983 */ /* 0x002ee80000300800 */
[----:B--2---:R-:W2:Y:S04]  /*17850*/  LDL.LU R4, [R1+0xc] ;  /* 0x00000c0001047983 */ /* 0x004ea80000300800 */
[----:B------:R-:W4:Y:S04]  /*17860*/  LDL.LU R9, [R1+0x10] ;  /* 0x0000100001097983 */ /* 0x000f280000300800 */
[----:B------:R-:W5:Y:S01]  /*17870*/  LDL.LU R2, [R1+0x14] ;  /* 0x0000140001027983 */ /* 0x000f620000300800 */
        /* <DEDUP_REMOVED lines=8> */
[----:B-----5:R-:W4:Y:S01]  /*17900*/  SHFL.BFLY PT, R8, R2, 0x2, 0x1f ;  /* 0x0c401f0002087f89 */ /* 0x020f2200000e0000 */
        /* <DEDUP_REMOVED lines=108> */
.L_x_961:
        /* <DEDUP_REMOVED lines=122> */
.L_x_1038:
        /* <DEDUP_REMOVED lines=184> */
.L_x_1037:
        /* <DEDUP_REMOVED lines=19> */
.L_x_1039:
        /* <DEDUP_REMOVED lines=42> */
.L_x_1041:
[----:B------:R-:W-:Y:S05]  /*196c0*/  BSYNC B0 ;  /* 0x0000000000007941 */ /* 0x000fea0003800000 */
.L_x_1040:
        /* <DEDUP_REMOVED lines=103> */
.L_x_1042:
        /* <DEDUP_REMOVED lines=12> */
.L_x_1485:


//--------------------- .text._ZN7cutlass13device_kernelIN5flash19enable_sm80_to_sm89INS1_16FlashAttnFwdSm80INS1_25CollectiveMainloopFwdSm80ILi4ELi1ELb0EN4cute5tupleIJNS5_1CILi128EEENS7_ILi96EEENS7_ILi64EEEEEELi64ENS_10bfloat16_tEfNS_4arch4Sm80ELb0ELb1ELb0ELb1ELb0ELb1ELb1ELb0EEENS1_21CollectiveEpilogueFwdINS6_IJS8_SA_S9_EEENS6_IJNS7_ILi1EEESI_SI_EEESC_SE_Li128ELb1ELb1ELb0ELb0EEENS1_19SingleTileSchedulerILb1ELb0ELb1ELi128EEEEEEEEEvNT_6ParamsE --------------------------
	.section	.text._ZN7cutlass13device_kernelIN5flash19enable_sm80_to_sm89INS1_16FlashAttnFwdSm80INS1_25CollectiveMainloopFwdSm80ILi4ELi1ELb0EN4cute5tupleIJNS5_1CILi128EEENS7_ILi96EEENS7_ILi64EEEEEELi64ENS_10bfloat16_tEfNS_4arch4Sm80ELb0ELb1ELb0ELb1ELb0ELb1ELb1ELb0EEENS1_21CollectiveEpilogueFwdINS6_IJS8_SA_S9_EEENS6_IJNS7_ILi1EEESI_SI_EEESC_SE_Li128ELb1ELb1ELb0ELb0EEENS1_19SingleTileSchedulerILb1ELb0ELb1ELi128EEEEEEEEEvNT_6ParamsE,"ax",@progbits
	.sectioninfo	@"SHI_REGISTERS=255"
	.align	128
.text._ZN7cutlass13device_kernelIN5flash19enable_sm80_to_sm89INS1_16FlashAttnFwdSm80INS1_25CollectiveMainloopFwdSm80ILi4ELi1ELb0EN4cute5tupleIJNS5_1CILi128EEENS7_ILi96EEENS7_ILi64EEEEEELi64ENS_10bfloat16_tEfNS_4arch4Sm80ELb0ELb1ELb0ELb1ELb0ELb1ELb1ELb0EEENS1_21CollectiveEpilogueFwdINS6_IJS8_SA_S9_EEENS6_IJNS7_ILi1EEESI_SI_EEESC_SE_Li128ELb1ELb1ELb0ELb0EEENS1_19SingleTileSchedulerILb1ELb0ELb1ELi128EEEEEEEEEvNT_6ParamsE:
        .type           _ZN7cutlass13device_kernelIN5flash19enable_sm80_to_sm89INS1_16FlashAttnFwdSm80INS1_25CollectiveMainloopFwdSm80ILi4ELi1ELb0EN4cute5tupleIJNS5_1CILi128EEENS7_ILi96EEENS7_ILi64EEEEEELi64ENS_10bfloat16_tEfNS_4arch4Sm80ELb0ELb1ELb0ELb1ELb0ELb1ELb1ELb0EEENS1_21CollectiveEpilogueFwdINS6_IJS8_SA_S9_EEENS6_IJNS7_ILi1EEESI_SI_EEESC_SE_Li128ELb1ELb1ELb0ELb0EEENS1_19SingleTileSchedulerILb1ELb0ELb1ELi128EEEEEEEEEvNT_6ParamsE,@function
        .size           _ZN7cutlass13device_kernelIN5flash19enable_sm80_to_sm89INS1_16FlashAttnFwdSm80INS1_25CollectiveMainloopFwdSm80ILi4ELi1ELb0EN4cute5tupleIJNS5_1CILi128EEENS7_ILi96EEENS7_ILi64EEEEEELi64ENS_10bfloat16_tEfNS_4arch4Sm80ELb0ELb1ELb0ELb1ELb0ELb1ELb1ELb0EEENS1_21CollectiveEpilogueFwdINS6_IJS8_SA_S9_EEENS6_IJNS7_ILi1EEESI_SI_EEESC_SE_Li128ELb1ELb1ELb0ELb0EEENS1_19SingleTileSchedulerILb1ELb0ELb1ELi128EEEEEEEEEvNT_6ParamsE,(.L_x_1486 - _ZN7cutlass13device_kernelIN5flash19enable_sm80_to_sm89INS1_16FlashAttnFwdSm80INS1_25CollectiveMainloopFwdSm80ILi4ELi1ELb0EN4cute5tupleIJNS5_1CILi128EEENS7_ILi96EEENS7_ILi64EEEEEELi64ENS_10bfloat16_tEfNS_4arch4Sm80ELb0ELb1ELb0ELb1ELb0ELb1ELb1ELb0EEENS1_21CollectiveEpilogueFwdINS6_IJS8_SA_S9_EEENS6_IJNS7_ILi1EEESI_SI_EEESC_SE_Li128ELb1ELb1ELb0ELb0EEENS1_19SingleTileSchedulerILb1ELb0ELb1ELi128EEEEEEEEEvNT_6ParamsE)
        .other          _ZN7cutlass13device_kernelIN5flash19enable_sm80_to_sm89INS1_16FlashAttnFwdSm80INS1_25CollectiveMainloopFwdSm80ILi4ELi1ELb0EN4cute5tupleIJNS5_1CILi128EEENS7_ILi96EEENS7_ILi64EEEEEELi64ENS_10bfloat16_tEfNS_4arch4Sm80ELb0ELb1ELb0ELb1ELb0ELb1ELb1ELb0EEENS1_21CollectiveEpilogueFwdINS6_IJS8_SA_S9_EEENS6_IJNS7_ILi1EEESI_SI_EEESC_SE_Li128ELb1ELb1ELb0ELb0EEENS1_19SingleTileSchedulerILb1ELb0ELb1ELi128EEEEEEEEEvNT_6ParamsE,@"STO_CUDA_ENTRY STV_DEFAULT"
_ZN7cutlass13device_kernelIN5flash19enable_sm80_to_sm89INS1_16FlashAttnFwdSm80INS1_25CollectiveMainloopFwdSm80ILi4ELi1ELb0EN4cute5tupleIJNS5_1CILi128EEENS7_ILi96EEENS7_ILi64EEEEEELi64ENS_10bfloat16_tEfNS_4arch4Sm80ELb0ELb1ELb0ELb1ELb0ELb1ELb1ELb0EEENS1_21CollectiveEpilogueFwdINS6_IJS8_SA_S9_EEENS6_IJNS7_ILi1EEESI_SI_EEESC_SE_Li128ELb1ELb1ELb0ELb0EEENS1_19SingleTileSchedulerILb1ELb0ELb1ELi128EEEEEEEEEvNT_6ParamsE:
        /* <DEDUP_REMOVED lines=17> */
.L_x_1044:
        /* <DEDUP_REMOVED lines=8> */
.L_x_1046:
[----:B------:R-:W-:-:S04]  /*0190*/  MOV R0, c[0x0][0x54c] ;  /* 0x0001530000007a02 */ /* 0x000fc80000000f00 */
.L_x_1045:
[----:B------:R-:W-:Y:S01]  /*01a0*/  USHF.L.U32 UR4, UR4, 0x7, URZ ;  /* 0x0000000704047899 */ /* 0x000fe2000800063f */
[----:B-----5:R-:W-:-:S05]  /*01b0*/  IMAD R0, R0, c[0x0][0x548], RZ ;  /* 0x0001520000007a24 */ /* 0x020fca00078e02ff */
[----:B------:R-:W-:-:S04]  /*01c0*/  MOV R12, UR4 ;  /* 0x00000004000c7c02 */ /* 0x000fc80008000f00 */
[----:B------:R-:W-:-:S04]  /*01d0*/  ISETP.GE.AND P0, PT, R12, R0, PT ;  /* 0x000000000c00720c */ /* 0x000fc80003f06270 */
[----:B------:R-:W-:-:S05]  /*01e0*/  SEL R0, R5, 0xffffffff, !P0 ;  /* 0xffffffff05007807 */ /* 0x000fca0004000000 */
[----:B------:R2:W-:Y:S01]  /*01f0*/  STL [R1+0x64], R0 ;  /* 0x0000640001007387 */ /* 0x0005e20000100800 */
[----:B------:R-:W-:Y:S05]  /*0200*/  BRA `(.L_x_1047) ;  /* 0x0000014000007947 */ /* 0x000fea0003800000 */
.L_x_1043:
[----:B------:R-:W-:-:S04]  /*0210*/  ISETP.NE.U32.AND P0, PT, RZ, c[0x0][0x568], PT ;  /* 0x00015a00ff007a0c */ /* 0x000fc80003f05070 */
[----:B------:R-:W-:-:S13]  /*0220*/  ISETP.NE.AND.EX P0, PT, RZ, c[0x0][0x56c], PT, P0 ;  /* 0x00015b00ff007a0c */ /* 0x000fda0003f05300 */
[----:B------:R-:W-:Y:S05]  /*0230*/  @!P0 BRA `(.L_x_1048) ;  /* 0x0000002000008947 */ /* 0x000fea0003800000 */
[----:B------:R1:W5:Y:S01]  /*0240*/  LDG.E R0, [R2.64] ;  /* 0x0000000802007981 */ /* 0x000362000c1e1900 */
[----:B------:R-:W-:Y:S05]  /*0250*/  BRA `(.L_x_1049) ;  /* 0x0000009000007947 */ /* 0x000fea0003800000 */
.L_x_1048:
        /* <DEDUP_REMOVED lines=8> */
.L_x_1050:
[----:B------:R-:W-:-:S04]  /*02e0*/  MOV R0, c[0x0][0x54c] ;  /* 0x0001530000007a02 */ /* 0x000fc80000000f00 */
.L_x_1049:
[----:B------:R-:W-:Y:S01]  /*02f0*/  USHF.L.U32 UR4, UR4, 0x7, URZ ;  /* 0x0000000704047899 */ /* 0x000fe2000800063f */
[----:B-----5:R-:W-:-:S05]  /*0300*/  IMAD R0, R0, c[0x0][0x548], RZ ;  /* 0x0001520000007a24 */ /* 0x020fca00078e02ff */
[----:B------:R-:W-:-:S04]  /*0310*/  MOV R12, UR4 ;  /* 0x00000004000c7c02 */ /* 0x000fc80008000f00 */
[----:B------:R-:W-:-:S04]  /*0320*/  ISETP.GE.AND P0, PT, R12, R0, PT ;  /* 0x000000000c00720c */ /* 0x000fc80003f06270 */
[----:B------:R-:W-:-:S05]  /*0330*/  SEL R0, R5, 0xffffffff, !P0 ;  /* 0xffffffff05007807 */ /* 0x000fca0004000000 */
[----:B------:R2:W-:Y:S04]  /*0340*/  STL [R1+0x64], R0 ;  /* 0x0000640001007387 */ /* 0x0005e80000100800 */
.L_x_1047:
        /* <DEDUP_REMOVED lines=13> */
[----:B------:R-:W-:Y:S01]  /*0420*/  IMAD.WIDE R4, R15, R14, c[0x0][0x350] ;  /* 0x0000d4000f047625 */ /* 0x000fe200078e020e */
[----:B------:R-:W-:-:S02]  /*0430*/  ISETP.NE.U32.AND P3, PT, RZ, c[0x0][0x358], PT ;  /* 0x0000d600ff007a0c */ /* 0x000fc40003f65070 */
[----:B------:R-:W-:Y:S01]  /*0440*/  ISETP.NE.AND.EX P1, PT, RZ, c[0x0][0x34c], PT, P1 ;  /* 0x0000d300ff007a0c */ /* 0x000fe20003f25310 */
[CC--:B-1----:R-:W-:Y:S01]  /*0450*/  IMAD.WIDE R2, R15.reuse, R14.reuse, c[0x0][0x358] ;  /* 0x0000d6000f027625 */ /* 0x0c2fe200078e020e */
[----:B------:R-:W-:Y:S02]  /*0460*/  ISETP.NE.AND.EX P4, PT, RZ, c[0x0][0x354], PT, P4 ;  /* 0x0000d500ff007a0c */ /* 0x000fe40003f85340 */
[----:B------:R-:W-:Y:S01]  /*0470*/  ISETP.NE.AND.EX P3, PT, RZ, c[0x0][0x35c], PT, P3 ;  /* 0x0000d700ff007a0c */ /* 0x000fe20003f65330 */
[CC--:B------:R-:W-:Y:S01]  /*0480*/  @P0 IMAD.WIDE R8, R15.reuse, R14.reuse, c[0x0][0x360] ;  /* 0x0000d8000f080625 */ /* 0x0c0fe200078e020e */
[----:B------:R-:W1:Y:S03]  /*0490*/  S2R R35, SR_CTAID.Y ;  /* 0x0000000000237919 */ /* 0x000e660000002600 */
[----:B------:R-:W-:Y:S01]  /*04a0*/  IMAD.MOV.U32 R168, RZ, RZ, RZ ;  /* 0x000000ffffa87224 */ /* 0x000fe200078e00ff */
[----:B------:R-:W2:Y:S01]  /*04b0*/  @P0 LDG.E R0, [R8.64] ;  /* 0x0000000808000981 */ /* 0x000ea2000c1e1900 */
[----:B------:R-:W-:-:S03]  /*04c0*/  @P2 IMAD.WIDE R10, R15, R14, c[0x0][0x370] ;  /* 0x0000dc000f0a2625 */ /* 0x000fc600078e020e */
        /* <DEDUP_REMOVED lines=15> */
.L_x_1051:
[----:B---3--:R-:W-:-:S04]  /*05c0*/  ISETP.NE.U32.AND P0, PT, RZ, c[0x0][0x368], PT ;  /* 0x0000da00ff007a0c */ /* 0x008fc80003f05070 */
[----:B------:R-:W-:-:S13]  /*05d0*/  ISETP.NE.AND.EX P0, PT, RZ, c[0x0][0x36c], PT, P0 ;  /* 0x0000db00ff007a0c */ /* 0x000fda0003f05300 */
[----:B------:R-:W-:Y:S05]  /*05e0*/  @!P0 BRA `(.L_x_1052) ;  /* 0x0000003000008947 */ /* 0x000fea0003800000 */
[----:B------:R-:W-:-:S05]  /*05f0*/  IMAD.WIDE R4, R15, R14, c[0x0][0x368] ;  /* 0x0000da000f047625 */ /* 0x000fca00078e020e */
[----:B------:R2:W5:Y:S01]  /*0600*/  LDG.E R10, [R4.64] ;  /* 0x00000008040a7981 */ /* 0x000562000c1e1900 */
[----:B------:R-:W-:Y:S05]  /*0610*/  BRA `(.L_x_1053) ;  /* 0x0000004000007947 */ /* 0x000fea0003800000 */
.L_x_1052:
[----:B------:R-:W-:Y:S05]  /*0620*/  @!P4 BRA `(.L_x_1053) ;  /* 0x000000300000c947 */ /* 0x000fea0003800000 */
[----:B------:R2:W3:Y:S04]  /*0630*/  LDG.E R6, [R4.64] ;  /* 0x0000000804067981 */ /* 0x0004e8000c1e1900 */
[----:B--2---:R-:W3:Y:S02]  /*0640*/  LDG.E R4, [R4.64+0x4] ;  /* 0x0000040804047981 */ /* 0x004ee4000c1e1900 */
[----:B---3--:R-:W-:Y:S02]  /*0650*/  IADD3 R10, -R6, R4, RZ ;  /* 0x00000004060a7210 */ /* 0x008fe40007ffe1ff */
.L_x_1053:
        /* <DEDUP_REMOVED lines=37> */
.L_x_1055:
[----:B------:R-:W-:-:S13]  /*08b0*/  ISETP.NE.AND P0, PT, R7, 0x1, PT ;  /* 0x000000010700780c */ /* 0x000fda0003f05270 */
[----:B------:R-:W-:-:S05]  /*08c0*/  @P0 IMAD.HI.U32 R2, R3, c[0x0][0x330], RZ ;  /* 0x0000cc0003020a27 */ /* 0x000fca00078e00ff */
[----:B------:R-:W-:-:S05]  /*08d0*/  @P0 SHF.R.U32.HI R3, RZ, c[0x0][0x334], R2 ;  /* 0x0000cd00ff030a19 */ /* 0x000fca0000011602 */
.L_x_1056:
[----:B------:R-:W-:-:S05]  /*08e0*/  IMAD R3, R3, R7, c[0x0][0x32c] ;  /* 0x0000cb0003037624 */ /* 0x000fca00078e0207 */
[----:B------:R-:W-:Y:S02]  /*08f0*/  IMNMX R5, R5, R3, PT ;  /* 0x0000000305057217 */ /* 0x000fe40003800200 */
.L_x_1054:
        /* <DEDUP_REMOVED lines=20> */
.L_x_1058:
[----:B------:R-:W-:-:S13]  /*0a40*/  ISETP.NE.AND P0, PT, R7, 0x1, PT ;  /* 0x000000010700780c */ /* 0x000fda0003f05270 */
[----:B------:R-:W-:-:S05]  /*0a50*/  @P0 IMAD.HI.U32 R3, R2, c[0x0][0x330], RZ ;  /* 0x0000cc0002030a27 */ /* 0x000fca00078e00ff */
[----:B------:R-:W-:-:S05]  /*0a60*/  @P0 SHF.R.U32.HI R2, RZ, c[0x0][0x334], R3 ;  /* 0x0000cd00ff020a19 */ /* 0x000fca0000011603 */
.L_x_1059:
[----:B------:R-:W-:-:S05]  /*0a70*/  IMAD R2, R2, c[0x0][0x32c], RZ ;  /* 0x0000cb0002027a24 */ /* 0x000fca00078e02ff */
[----:B------:R-:W-:-:S04]  /*0a80*/  IMNMX R4, R4, R2, !PT ;  /* 0x0000000204047217 */ /* 0x000fc80007800200 */
.L_x_1057:
        /* <DEDUP_REMOVED lines=341> */
.L_x_1095:
        /* <DEDUP_REMOVED lines=50> */
.L_x_1065:
[----:B------:R-:W-:Y:S05]  /*2300*/  BSYNC B0 ;  /* 0x0000000000007941 */ /* 0x000fea0003800000 */
.L_x_1064:
        /* <DEDUP_REMOVED lines=39> */
.L_x_1067:
[----:B------:R-:W-:Y:S05]  /*2580*/  BSYNC B0 ;  /* 0x0000000000007941 */ /* 0x000fea0003800000 */
.L_x_1066:
        /* <DEDUP_REMOVED lines=37> */
.L_x_1069:
[----:B------:R-:W-:Y:S05]  /*27e0*/  BSYNC B0 ;  /* 0x0000000000007941 */ /* 0x000fea0003800000 */
.L_x_1068:
        /* <DEDUP_REMOVED lines=76> */
.L_x_1073:
[----:B------:R-:W-:Y:S05]  /*2cb0*/  BSYNC B0 ;  /* 0x0000000000007941 */ /* 0x000fea0003800000 */
.L_x_1072:
        /* <DEDUP_REMOVED lines=59> */
.L_x_1071:
[----:B------:R-:W-:Y:S05]  /*3070*/  BSYNC B1 ;  /* 0x0000000000017941 */ /* 0x000fea0003800000 */
.L_x_1070:
        /* <DEDUP_REMOVED lines=64> */
.L_x_1077:
[----:B------:R-:W-:Y:S05]  /*3480*/  BSYNC B0 ;  /* 0x0000000000007941 */ /* 0x000fea0003800000 */
.L_x_1076:
        /* <DEDUP_REMOVED lines=59> */
.L_x_1075:
[----:B------:R-:W-:Y:S05]  /*3840*/  BSYNC B1 ;  /* 0x0000000000017941 */ /* 0x000fea0003800000 */
.L_x_1074:
        /* <DEDUP_REMOVED lines=63> */
.L_x_1080:
[----:B------:R-:W-:Y:S05]  /*3c40*/  BSYNC B0 ;  /* 0x0000000000007941 */ /* 0x000fea0003800000 */
.L_x_1079:
        /* <DEDUP_REMOVED lines=60> */
.L_x_1063:
        /* <DEDUP_REMOVED lines=196> */
.L_x_1082:
[----:B------:R-:W-:Y:S05]  /*4c50*/  BSYNC B0 ;  /* 0x0000000000007941 */ /* 0x000fea0003800000 */
.L_x_1081:
        /* <DEDUP_REMOVED lines=115> */
.L_x_1084:
[----:B------:R-:W-:Y:S05]  /*5390*/  BSYNC B0 ;  /* 0x0000000000007941 */ /* 0x000fea0003800000 */
.L_x_1083:
        /* <DEDUP_REMOVED lines=116> */
.L_x_1062:
        /* <DEDUP_REMOVED lines=22> */
.L_x_1086:
[----:B------:R-:W-:Y:S05]  /*5c40*/  BSYNC B0 ;  /* 0x0000000000007941 */ /* 0x000fea0003800000 */
.L_x_1085:
        /* <DEDUP_REMOVED lines=20> */
.L_x_1088:
[----:B------:R-:W-:Y:S05]  /*5d90*/  BSYNC B0 ;  /* 0x0000000000007941 */ /* 0x000fea0003800000 */
.L_x_1087:
        /* <DEDUP_REMOVED lines=19> */
.L_x_1078:
[----:B------:R-:W-:Y:S05]  /*5ed0*/  BSYNC B2 ;  /* 0x0000000000027941 */ /* 0x000fea0003800000 */
.L_x_1061:
        /* <DEDUP_REMOVED lines=108> */
.L_x_1090:
[----:B-1----:R-:W-:Y:S05]  /*65a0*/  BSYNC B0 ;  /* 0x0000000000007941 */ /* 0x002fea0003800000 */
.L_x_1089:
        /* <DEDUP_REMOVED lines=21> */
.L_x_1092:
[----:B------:R-:W-:Y:S05]  /*6700*/  BSYNC B0 ;  /* 0x0000000000007941 */ /* 0x000fea0003800000 */
.L_x_1091:
        /* <DEDUP_REMOVED lines=21> */
.L_x_1094:
[----:B------:R-:W-:Y:S05]  /*6860*/  BSYNC B0 ;  /* 0x0000000000007941 */ /* 0x000fea0003800000 */
.L_x_1093:
        /* <DEDUP_REMOVED lines=33> */
.L_x_1060:
        /* <DEDUP_REMOVED lines=21> */
.L_x_1097:
[----:B------:R-:W-:-:S13]  /*6bd0*/  ISETP.NE.AND P0, PT, R4, 0x1, PT ;  /* 0x000000010400780c */ /* 0x000fda0003f05270 */
[----:B------:R-:W-:-:S05]  /*6be0*/  @P0 IMAD.HI.U32 R0, R2, c[0x0][0x330], RZ ;  /* 0x0000cc0002000a27 */ /* 0x000fca00078e00ff */
[----:B------:R-:W-:-:S05]  /*6bf0*/  @P0 SHF.R.U32.HI R2, RZ, c[0x0][0x334], R0 ;  /* 0x0000cd00ff020a19 */ /* 0x000fca0000011600 */
.L_x_1098:
[----:B------:R-:W-:-:S05]  /*6c00*/  IMAD R2, R2, R4, c[0x0][0x32c] ;  /* 0x0000cb0002027624 */ /* 0x000fca00078e0204 */
[----:B------:R-:W-:-:S03]  /*6c10*/  IMNMX R3, R3, R2, PT ;  /* 0x0000000203037217 */ /* 0x000fc60003800200 */
.L_x_1096:
        /* <DEDUP_REMOVED lines=21> */
.L_x_1100:
[----:B------:R-:W-:-:S04]  /*6d70*/  MOV R2, c[0x0][0x32c] ;  /* 0x0000cb0000027a02 */ /* 0x000fc80000000f00 */
[----:B------:R-:W-:-:S13]  /*6d80*/  ISETP.NE.AND P0, PT, R2, 0x1, PT ;  /* 0x000000010200780c */ /* 0x000fda0003f05270 */
[----:B------:R-:W-:-:S05]  /*6d90*/  @P0 IMAD.HI.U32 R2, R0, c[0x0][0x330], RZ ;  /* 0x0000cc0000020a27 */ /* 0x000fca00078e00ff */
[----:B------:R-:W-:-:S05]  /*6da0*/  @P0 SHF.R.U32.HI R0, RZ, c[0x0][0x334], R2 ;  /* 0x0000cd00ff000a19 */ /* 0x000fca0000011602 */
.L_x_1101:
[----:B------:R-:W-:-:S05]  /*6db0*/  IMAD R0, R0, c[0x0][0x32c], RZ ;  /* 0x0000cb0000007a24 */ /* 0x000fca00078e02ff */
[----:B------:R-:W-:-:S05]  /*6dc0*/  IMNMX R3, R3, R0, !PT ;  /* 0x0000000003037217 */ /* 0x000fca0007800200 */
.L_x_1099:
        /* <DEDUP_REMOVED lines=180> */
.L_x_1104:
[----:B--2-4-:R-:W-:Y:S05]  /*7910*/  BSYNC B0 ;  /* 0x0000000000007941 */ /* 0x014fea0003800000 */
.L_x_1103:
        /* <DEDUP_REMOVED lines=11> */
.L_x_1106:
[----:B------:R-:W-:Y:S05]  /*79d0*/  BSYNC B0 ;  /* 0x0000000000007941 */ /* 0x000fea0003800000 */
.L_x_1105:
        /* <DEDUP_REMOVED lines=11> */
.L_x_1108:
[----:B------:R-:W-:Y:S05]  /*7a90*/  BSYNC B0 ;  /* 0x0000000000007941 */ /* 0x000fea0003800000 */
.L_x_1107:
        /* <DEDUP_REMOVED lines=11> */
.L_x_1110:
[----:B------:R-:W-:Y:S05]  /*7b50*/  BSYNC B0 ;  /* 0x0000000000007941 */ /* 0x000fea0003800000 */
.L_x_1109:
        /* <DEDUP_REMOVED lines=11> */
.L_x_1112:
[----:B------:R-:W-:Y:S05]  /*7c10*/  BSYNC B0 ;  /* 0x0000000000007941 */ /* 0x000fea0003800000 */
.L_x_1111:
        /* <DEDUP_REMOVED lines=11> */
.L_x_1114:
[----:B------:R-:W-:Y:S05]  /*7cd0*/  BSYNC B0 ;  /* 0x0000000000007941 */ /* 0x000fea0003800000 */
.L_x_1113:
        /* <DEDUP_REMOVED lines=11> */
.L_x_1116:
[----:B------:R-:W-:Y:S05]  /*7d90*/  BSYNC B0 ;  /* 0x0000000000007941 */ /* 0x000fea0003800000 */
.L_x_1115:
        /* <DEDUP_REMOVED lines=8> */
[C---:B------:R-:W-:Y:S02]  /*7e20*/  IMAD R84, R247.reuse, -0x60, R0 ;  /* 0xffffffa0f7547824 */ /* 0x040fe400078e0200 */
        /* <DEDUP_REMOVED lines=76> */
.L_x_1117:
[----:B------:R-:W-:Y:S01]  /*82f0*/  ULDC.U8 UR4, c[0x0][0x298] ;  /* 0x0000a60000047ab9 */ /* 0x000fe20000000000 */
[----:B---3-5:R-:W-:Y:S01]  /*8300*/  SHF.R.S32.HI R0, RZ, 0x1f, R147 ;  /* 0x0000001fff007819 */ /* 0x028fe20000011493 */
        /* <DEDUP_REMOVED lines=67> */
.L_x_1121:
[----:B------:R-:W-:Y:S05]  /*8740*/  BSYNC B0 ;  /* 0x0000000000007941 */ /* 0x000fea0003800000 */
.L_x_1120:
        /* <DEDUP_REMOVED lines=41> */
.L_x_1123:
[----:B------:R-:W-:Y:S05]  /*89e0*/  BSYNC B0 ;  /* 0x0000000000007941 */ /* 0x000fea0003800000 */
.L_x_1122:
        /* <DEDUP_REMOVED lines=43> */
.L_x_1125:
[----:B------:R-:W-:Y:S05]  /*8ca0*/  BSYNC B0 ;  /* 0x0000000000007941 */ /* 0x000fea0003800000 */
.L_x_1124:
        /* <DEDUP_REMOVED lines=41> */
.L_x_1127:
[----:B------:R-:W-:Y:S05]  /*8f40*/  BSYNC B0 ;  /* 0x0000000000007941 */ /* 0x000fea0003800000 */
.L_x_1126:
        /* <DEDUP_REMOVED lines=85> */
.L_x_1131:
[----:B------:R-:W-:Y:S05]  /*94a0*/  BSYNC B0 ;  /* 0x0000000000007941 */ /* 0x000fea0003800000 */
.L_x_1130:
        /* <DEDUP_REMOVED lines=49> */
.L_x_1129:
[----:B------:R-:W-:Y:S05]  /*97c0*/  BSYNC B1 ;  /* 0x0000000000017941 */ /* 0x000fea0003800000 */
.L_x_1128:
        /* <DEDUP_REMOVED lines=53> */
.L_x_1135:
[----:B------:R-:W-:Y:S05]  /*9b20*/  BSYNC B0 ;  /* 0x0000000000007941 */ /* 0x000fea0003800000 */
.L_x_1134:
        /* <DEDUP_REMOVED lines=49> */
.L_x_1133:
[----:B------:R-:W-:Y:S05]  /*9e40*/  BSYNC B1 ;  /* 0x0000000000017941 */ /* 0x000fea0003800000 */
.L_x_1132:
        /* <DEDUP_REMOVED lines=53> */
.L_x_1139:
[----:B------:R-:W-:Y:S05]  /*a1a0*/  BSYNC B0 ;  /* 0x0000000000007941 */ /* 0x000fea0003800000 */
.L_x_1138:
        /* <DEDUP_REMOVED lines=49> */
.L_x_1137:
[----:B------:R-:W-:Y:S05]  /*a4c0*/  BSYNC B1 ;  /* 0x0000000000017941 */ /* 0x000fea0003800000 */
.L_x_1136:
        /* <DEDUP_REMOVED lines=52> */
.L_x_1142:
[----:B------:R-:W-:Y:S05]  /*a810*/  BSYNC B0 ;  /* 0x0000000000007941 */ /* 0x000fea0003800000 */
.L_x_1141:
        /* <DEDUP_REMOVED lines=50> */
.L_x_1119:
        /* <DEDUP_REMOVED lines=74> */
.L_x_1144:
[----:B-1-3--:R-:W-:Y:S05]  /*afe0*/  BSYNC B0 ;  /* 0x0000000000007941 */ /* 0x00afea0003800000 */
.L_x_1143:
        /* <DEDUP_REMOVED lines=65> */
.L_x_1146:
[----:B-1-3--:R-:W-:Y:S05]  /*b400*/  BSYNC B0 ;  /* 0x0000000000007941 */ /* 0x00afea0003800000 */
.L_x_1145:
        /* <DEDUP_REMOVED lines=122> */
.L_x_1148:
[----:B------:R-:W-:Y:S05]  /*bbb0*/  BSYNC B0 ;  /* 0x0000000000007941 */ /* 0x000fea0003800000 */
.L_x_1147:
        /* <DEDUP_REMOVED lines=110> */
.L_x_1150:
[----:B------:R-:W-:Y:S05]  /*c2a0*/  BSYNC B0 ;  /* 0x0000000000007941 */ /* 0x000fea0003800000 */
.L_x_1149:
        /* <DEDUP_REMOVED lines=110> */
.L_x_1152:
[----:B------:R-:W-:Y:S05]  /*c990*/  BSYNC B0 ;  /* 0x0000000000007941 */ /* 0x000fea0003800000 */
.L_x_1151:
        /* <DEDUP_REMOVED lines=109> */
.L_x_1140:
[----:B------:R-:W-:Y:S05]  /*d070*/  BSYNC B2 ;  /* 0x0000000000027941 */ /* 0x000fea0003800000 */
.L_x_1118:
        /* <DEDUP_REMOVED lines=44> */
[----:B------:R-:W-:Y:S01]  /*d340*/  IMAD.MOV.U32 R3, RZ, RZ, c[0x0][0x208] ;  /* 0x00008200ff037624 */ /* 0x000fe200078e00ff */
[----:B------:R-:W-:Y:S01]  /*d350*/  IADD3 R228, R223, 0x800, RZ ;  /* 0x00000800dfe47810 */ /* 0x000fe20007ffe0ff */
[----:B------:R-:W-:Y:S01]  /*d360*/  IMAD R0, R208, c[0x0][0x20c], R0 ;  /* 0x00008300d0007a24 */ /* 0x000fe200078e0200 */
[----:B------:R-:W3:Y:S01]  /*d370*/  LDSM.16.M88.4 R20, [R212+0x4100] ;  /* 0x00410000d414783b */ /* 0x000ee20000000200 */
[C---:B------:R-:W-:Y:S01]  /*d380*/  IMAD.SHL.U32 R58, R3.reuse, 0x20, RZ ;  /* 0x00000020033a7824 */ /* 0x040fe200078e00ff */
[----:B------:R-:W-:Y:S01]  /*d390*/  SHF.L.U64.HI R5, R3, R211, c[0x0][0x20c] ;  /* 0x0000830003057619 */ /* 0x000fe200000102d3 */
[----:B------:R-:W-:Y:S01]  /*d3a0*/  IMAD.IADD R0, R7, 0x1, R0 ;  /* 0x0000000107007824 */ /* 0x000fe200078e0200 */
[----:B------:R-:W4:Y:S01]  /*d3b0*/  LDSM.16.M88.4 R28, [R212+0x3100] ;  /* 0x00310000d41c783b */ /* 0x000f220000000200 */
[----:B------:R-:W-:Y:S01]  /*d3c0*/  IMAD.WIDE.U32 R6, R6, 0x60, R36 ;  /* 0x0000006006067825 */ /* 0x000fe200078e0024 */
[----:B------:R-:W-:-:S02]  /*d3d0*/  IADD3 R227, R223, 0x1000, RZ ;  /* 0x00001000dfe37810 */ /* 0x000fc40007ffe0ff */
[----:B------:R-:W3:Y:S01]  /*d3e0*/  LDSM.16.M88.4 R16, [R212+0x4900] ;  /* 0x00490000d410783b */ /* 0x000ee20000000200 */
[----:B------:R-:W-:Y:S01]  /*d3f0*/  IMAD R0, R0, 0x60, RZ ;  /* 0x0000006000007824 */ /* 0x000fe200078e02ff */
[----:B------:R-:W-:Y:S01]  /*d400*/  IADD3 R226, R223, 0x1800, RZ ;  /* 0x00001800dfe27810 */ /* 0x000fe20007ffe0ff */
[--C-:B------:R-:W-:Y:S01]  /*d410*/  IMAD R222, R2, 0x2, R219.reuse ;  /* 0x0000000202de7824 */ /* 0x100fe200078e02db */
[----:B------:R-:W3:Y:S01]  /*d420*/  LDSM.16.M88.4 R32, [R212+0x5100] ;  /* 0x00510000d420783b */ /* 0x000ee20000000200 */
[----:B------:R-:W-:Y:S01]  /*d430*/  IMAD.IADD R0, R7, 0x1, R0 ;  /* 0x0000000107007824 */ /* 0x000fe200078e0200 */
[----:B------:R-:W-:Y:S01]  /*d440*/  IADD3 R225, R223, 0x2000, RZ ;  /* 0x00002000dfe17810 */ /* 0x000fe20007ffe0ff */
[----:B------:R-:W-:Y:S01]  /*d450*/  IMAD R220, R4, 0x2, R219 ;  /* 0x0000000204dc7824 */ /* 0x000fe200078e02db */
[----:B------:R-:W-:Y:S03]  /*d460*/  LDSM.16.M88.4 R44, [R223] ;  /* 0x00000000df2c783b */ /* 0x000fe60000000200 */
[----:B------:R-:W-:Y:S01]  /*d470*/  IMAD R221, R2, 0x2, R220 ;  /* 0x0000000202dd7824 */ /* 0x000fe200078e02dc */
[----:B------:R-:W-:Y:S04]  /*d480*/  LDSM.16.M88.4 R40, [R223+0x800] ;  /* 0x00080000df28783b */ /* 0x000fe80000000200 */
[----:B------:R-:W-:Y:S01]  /*d490*/  LDSM.16.M88.4 R36, [R223+0x1000] ;  /* 0x00100000df24783b */ /* 0x000fe20000000200 */
[-C--:B-1----:R-:W-:Y:S08]  /*d4a0*/  HMMA.16816.F32.BF16 R140, R12, R24.reuse, RZ ;  /* 0x000000180c8c723c */ /* 0x082ff000000418ff */
[C---:B--2---:R-:W-:Y:S08]  /*d4b0*/  HMMA.16816.F32.BF16 R48, R8.reuse, R24, RZ ;  /* 0x000000180830723c */ /* 0x044ff000000418ff */
[-C--:B------:R-:W-:Y:S08]  /*d4c0*/  HMMA.16816.F32.BF16 R100, R8, R26.reuse, RZ ;  /* 0x0000001a0864723c */ /* 0x080ff000000418ff */
[----:B------:R-:W-:Y:S01]  /*d4d0*/  HMMA.16816.F32.BF16 R148, R12, R26, RZ ;  /* 0x0000001a0c94723c */ /* 0x000fe200000418ff */
[----:B------:R-:W1:Y:S07]  /*d4e0*/  LDSM.16.M88.4 R24, [R212+0x5900] ;  /* 0x00590000d418783b */ /* 0x000e6e0000000200 */
[-C--:B---3--:R-:W-:Y:S08]  /*d4f0*/  HMMA.16816.F32.BF16 R96, R8, R22.reuse, RZ ;  /* 0x000000160860723c */ /* 0x088ff000000418ff */
[C---:B-----5:R-:W-:Y:S07]  /*d500*/  HMMA.16816.F32.BF16 R144, R12.reuse, R22, RZ ;  /* 0x000000160c90723c */ /* 0x060fee00000418ff */
[C---:B------:R-:W-:Y:S01]  /*d510*/  LEA R22, P0, R6.reuse, c[0x0][0x1f8], 0x1 ;  /* 0x00007e0006167a11 */ /* 0x040fe200078008ff */
[----:B------:R-:W-:Y:S03]  /*d520*/  HMMA.16816.F32.BF16 R136, R12, R20, RZ ;  /* 0x000000140c88723c */ /* 0x000fe600000418ff */
[----:B------:R-:W-:Y:S01]  /*d530*/  LEA.HI.X R23, R6, c[0x0][0x1fc], R0, 0x1, P0 ;  /* 0x00007f0006177a11 */ /* 0x000fe200000f0c00 */
[----:B------:R-:W-:-:S04]  /*d540*/  IMAD.MOV.U32 R0, RZ, RZ, 0x40 ;  /* 0x00000040ff007424 */ /* 0x000fc800078e00ff */
[----:B------:R-:W-:Y:S07]  /*d550*/  HMMA.16816.F32.BF16 R68, R8, R20, RZ ;  /* 0x000000140844723c */ /* 0x000fee00000418ff */
[----:B------:R-:W-:Y:S01]  /*d560*/  IADD3 R20, P0, R58, R22, RZ ;  /* 0x000000163a147210 */ /* 0x000fe20007f1e0ff */
[----:B----4-:R-:W-:Y:S04]  /*d570*/  HMMA.16816.F32.BF16 R180, R12, R28, RZ ;  /* 0x0000001c0cb4723c */ /* 0x010fe800000418ff */
[----:B------:R-:W-:-:S04]  /*d580*/  IMAD.X R21, R5, 0x1, R23, P0 ;  /* 0x0000000105157824 */ /* 0x000fc800000e0617 */
[C---:B------:R-:W-:Y:S08]  /*d590*/  HMMA.16816.F32.BF16 R152, R12.reuse, R30, RZ ;  /* 0x0000001e0c98723c */ /* 0x040ff000000418ff */
[C---:B------:R-:W-:Y:S08]  /*d5a0*/  HMMA.16816.F32.BF16 R132, R12.reuse, R16, RZ ;  /* 0x000000100c84723c */ /* 0x040ff000000418ff */
[C---:B------:R-:W-:Y:S08]  /*d5b0*/  HMMA.16816.F32.BF16 R156, R12.reuse, R18, RZ ;  /* 0x000000120c9c723c */ /* 0x040ff000000418ff */
[C---:B------:R-:W-:Y:S08]  /*d5c0*/  HMMA.16816.F32.BF16 R124, R12.reuse, R32, RZ ;  /* 0x000000200c7c723c */ /* 0x040ff000000418ff */
[C---:B------:R-:W-:Y:S08]  /*d5d0*/  HMMA.16816.F32.BF16 R168, R12.reuse, R34, RZ ;  /* 0x000000220ca8723c */ /* 0x040ff000000418ff */
[C---:B-1----:R-:W-:Y:S08]  /*d5e0*/  HMMA.16816.F32.BF16 R116, R12.reuse, R24, RZ ;  /* 0x000000180c74723c */ /* 0x042ff000000418ff */
[----:B------:R-:W-:Y:S07]  /*d5f0*/  HMMA.16816.F32.BF16 R108, R12, R26, RZ ;  /* 0x0000001a0c6c723c */ /* 0x000fee00000418ff */
[-C--:B------:R-:W-:Y:S01]  /*d600*/  IADD3 R12, P0, R20, R58.reuse, RZ ;  /* 0x0000003a140c7210 */ /* 0x080fe20007f1e0ff */
[----:B------:R-:W-:Y:S04]  /*d610*/  HMMA.16816.F32.BF16 R52, R8, R28, RZ ;  /* 0x0000001c0834723c */ /* 0x000fe800000418ff */
[----:B------:R-:W-:Y:S01]  /*d620*/  IMAD.X R13, R21, 0x1, R5, P0 ;  /* 0x00000001150d7824 */ /* 0x000fe200000e0605 */
[----:B------:R-:W-:-:S03]  /*d630*/  IADD3 R6, P0, R12, R58, RZ ;  /* 0x0000003a0c067210 */ /* 0x000fc60007f1e0ff */
[----:B------:R-:W-:Y:S01]  /*d640*/  HMMA.16816.F32.BF16 R92, R8, R30, RZ ;  /* 0x0000001e085c723c */ /* 0x000fe200000418ff */
[----:B------:R-:W-:Y:S01]  /*d650*/  LDSM.16.M88.4 R28, [R223+0x2000] ;  /* 0x00200000df1c783b */ /* 0x000fe20000000200 */
[----:B------:R-:W-:Y:S01]  /*d660*/  IMAD.X R7, R13, 0x1, R5, P0 ;  /* 0x000000010d077824 */ /* 0x000fe200000e0605 */
[----:B------:R-:W-:-:S05]  /*d670*/  IADD3 R14, P0, R6, R58, RZ ;  /* 0x0000003a060e7210 */ /* 0x000fca0007f1e0ff */
[----:B------:R-:W-:Y:S01]  /*d680*/  HMMA.16816.F32.BF16 R64, R8, R16, RZ ;  /* 0x000000100840723c */ /* 0x000fe200000418ff */
[----:B------:R-:W-:-:S07]  /*d690*/  IMAD.X R15, R7, 0x1, R5, P0 ;  /* 0x00000001070f7824 */ /* 0x000fce00000e0605 */
[C---:B------:R-:W-:Y:S01]  /*d6a0*/  HMMA.16816.F32.BF16 R128, R8.reuse, R18, RZ ;  /* 0x000000120880723c */ /* 0x040fe200000418ff */
[----:B------:R-:W1:Y:S07]  /*d6b0*/  LDSM.16.M88.4 R16, [R222+0x8100] ;  /* 0x00810000de10783b */ /* 0x000e6e0000000200 */
[C---:B------:R-:W-:Y:S08]  /*d6c0*/  HMMA.16816.F32.BF16 R60, R8.reuse, R32, RZ ;  /* 0x00000020083c723c */ /* 0x040ff000000418ff */
[C---:B------:R-:W-:Y:S01]  /*d6d0*/  HMMA.16816.F32.BF16 R120, R8.reuse, R34, RZ ;  /* 0x000000220878723c */ /* 0x040fe200000418ff */
[----:B------:R-:W2:Y:S07]  /*d6e0*/  LDSM.16.M88.4 R32, [R223+0x1800] ;  /* 0x00180000df20783b */ /* 0x000eae0000000200 */
[C---:B------:R-:W-:Y:S08]  /*d6f0*/  HMMA.16816.F32.BF16 R76, R8.reuse, R24, RZ ;  /* 0x00000018084c723c */ /* 0x040ff000000418ff */
[----:B------:R-:W-:Y:S01]  /*d700*/  HMMA.16816.F32.BF16 R112, R8, R26, RZ ;  /* 0x0000001a0870723c */ /* 0x000fe200000418ff */
[----:B------:R-:W3:Y:S04]  /*d710*/  LDSM.16.M88.4 R24, [R223+0x2800] ;  /* 0x00280000df18783b */ /* 0x000ee80000000200 */
[----:B------:R-:W4:Y:S04]  /*d720*/  LDSM.16.M88.4 R8, [R222+0x6100] ;  /* 0x00610000de08783b */ /* 0x000f280000000200 */
[----:B------:R-:W-:Y:S01]  /*d730*/  @!PT LDS RZ, [RZ] ;  /* 0x00000000fffff984 */ /* 0x000fe20000000800 */
[----:B------:R-:W-:Y:S01]  /*d740*/  @!PT LDS RZ, [RZ] ;  /* 0x00000000fffff984 */ /* 0x000fe20000000800 */
[----:B------:R-:W-:Y:S01]  /*d750*/  @!PT LDS RZ, [RZ] ;  /* 0x00000000fffff984 */ /* 0x000fe20000000800 */
[----:B------:R2:W-:Y:S01]  /*d760*/  LDGSTS.E.BYPASS.LTC128B.128 [R231+0x100], [R22.64], !P3 ;  /* 0x0010000016e77fae */ /* 0x0005e2000d901d48 */
[C---:B------:R-:W-:Y:S01]  /*d770*/  ISETP.LT.OR P3, PT, R73.reuse, 0x41, P1 ;  /* 0x000000414900780c */ /* 0x040fe20000f61670 */
[----:B-1----:R-:W-:Y:S02]  /*d780*/  HMMA.16816.F32.BF16 R104, R16, R44, R52 ;  /* 0x0000002c1068723c */ /* 0x002fe40000041834 */
[----:B------:R1:W-:Y:S01]  /*d790*/  LDGSTS.E.BYPASS.LTC128B.128 [R231+0x900], [R20.64], !P4 ;  /* 0x0090000014e77fae */ /* 0x0003e2000e101d48 */
[----:B------:R-:W-:-:S02]  /*d7a0*/  ISETP.LT.OR P4, PT, R73, 0x31, P1 ;  /* 0x000000314900780c */ /* 0x000fc40000f81670 */
[----:B------:R-:W-:Y:S01]  /*d7b0*/  ISETP.LT.OR P1, PT, R73, 0x51, P1 ;  /* 0x000000514900780c */ /* 0x000fe20000f21670 */
[----:B------:R1:W-:Y:S01]  /*d7c0*/  LDGSTS.E.BYPASS.LTC128B.128 [R231+0x1100], [R12.64], !P2 ;  /* 0x011000000ce77fae */ /* 0x0003e2000d101d48 */
[----:B------:R-:W-:Y:S01]  /*d7d0*/  LOP3.LUT P2, RZ, R87, 0x4, RZ, 0xc0, !PT ;  /* 0x0000000457ff7812 */ /* 0x000fe2000784c0ff */
[----:B------:R-:W-:Y:S03]  /*d7e0*/  HMMA.16816.F32.BF16 R80, R16, R40, R48 ;  /* 0x000000281050723c */ /* 0x000fe60000041830 */
[----:B------:R-:W-:-:S05]  /*d7f0*/  SEL R0, R0, 0xffffffc0, !P2 ;  /* 0xffffffc000007807 */ /* 0x000fca0005000000 */
[----:B------:R1:W-:Y:S01]  /*d800*/  LDGSTS.E.BYPASS.LTC128B.128 [R231+0x1900], [R6.64], !P4 ;  /* 0x0190000006e77fae */ /* 0x0003e2000e101d48 */
[----:B------:R-:W-:Y:S01]  /*d810*/  IMAD.IADD R218, R212, 0x1, R0 ;  /* 0x00000001d4da7824 */ /* 0x000fe200078e0200 */
[C---:B------:R-:W-:Y:S01]  /*d820*/  HMMA.16816.F32.BF16 R68, R16.reuse, R36, R68 ;  /* 0x000000241044723c */ /* 0x040fe20000041844 */
[----:B------:R-:W-:Y:S01]  /*d830*/  IMAD.IADD R217, R0, 0x1, R223 ;  /* 0x0000000100d97824 */ /* 0x000fe200078e02df */
[----:B------:R4:W-:Y:S06]  /*d840*/  LDGSTS.E.BYPASS.LTC128B.128 [R231+0x2100], [R14.64], !P3 ;  /* 0x021000000ee77fae */ /* 0x0009ec000d901d48 */
[C---:B--2---:R-:W-:Y:S08]  /*d850*/  HMMA.16816.F32.BF16 R64, R16.reuse, R32, R64 ;  /* 0x000000201040723c */ /* 0x044ff00000041840 */
[C---:B---3--:R-:W-:Y:S08]  /*d860*/  HMMA.16816.F32.BF16 R76, R16.reuse, R24, R76 ;  /* 0x00000018104c723c */ /* 0x048ff0000004184c */
[----:B------:R-:W-:Y:S01]  /*d870*/  HMMA.16816.F32.BF16 R92, R16, R46, R92 ;  /* 0x0000002e105c723c */ /* 0x000fe2000004185c */
[----:B-1----:R-:W-:-:S05]  /*d880*/  IADD3 R6, P0, R14, R58, RZ ;  /* 0x0000003a0e067210 */ /* 0x002fca0007f1e0ff */
[----:B------:R-:W-:Y:S01]  /*d890*/  IMAD.X R7, R15, 0x1, R5, P0 ;  /* 0x000000010f077824 */ /* 0x000fe200000e0605 */
[----:B------:R-:W-:Y:S01]  /*d8a0*/  ISETP.GT.AND P0, PT, R208, R224, PT ;  /* 0x000000e0d000720c */ /* 0x000fe20003f04270 */
[C---:B----4-:R-:W-:Y:S01]  /*d8b0*/  HMMA.16816.F32.BF16 R12, R16.reuse, R28, R60 ;  /* 0x0000001c100c723c */ /* 0x050fe2000004183c */
[----:B------:R-:W-:Y:S02]  /*d8c0*/  IADD3 R224, R223, 0x2800, RZ ;  /* 0x00002800dfe07810 */ /* 0x000fe40007ffe0ff */
[----:B------:R1:W-:Y:S04]  /*d8d0*/  LDGSTS.E.BYPASS.LTC128B.128 [R231+0x2900], [R6.64], !P1 ;  /* 0x0290000006e77fae */ /* 0x0003e8000c901d48 */
[----:B------:R-:W-:Y:S01]  /*d8e0*/  LDSM.16.M88.4 R20, [R220+0x8100] ;  /* 0x00810000dc14783b */ /* 0x000fe20000000200 */
[C---:B------:R-:W-:Y:S03]  /*d8f0*/  HMMA.16816.F32.BF16 R100, R16.reuse, R42, R100 ;  /* 0x0000002a1064723c */ /* 0x040fe60000041864 */
[----:B------:R-:W2:Y:S04]  /*d900*/  LDSM.16.M88.4 R72, [R218+0x5100] ;  /* 0x00510000da48783b */ /* 0x000ea80000000200 */
[----:B------:R-:W3:Y:S01]  /*d910*/  LDSM.16.M88.4 R56, [R218+0x3900] ;  /* 0x00390000da38783b */ /* 0x000ee20000000200 */
[C---:B------:R-:W-:Y:S03]  /*d920*/  HMMA.16816.F32.BF16 R96, R16.reuse, R38, R96 ;  /* 0x000000261060723c */ /* 0x040fe60000041860 */
[----:B------:R-:W4:Y:S04]  /*d930*/  LDSM.16.M88.4 R88, [R218+0x5900] ;  /* 0x00590000da58783b */ /* 0x000f280000000200 */
[----:B------:R-:W-:Y:S01]  /*d940*/  LDSM.16.M88.4 R60, [R218+0x3100] ;  /* 0x00310000da3c783b */ /* 0x000fe20000000200 */
[C---:B------:R-:W-:Y:S03]  /*d950*/  HMMA.16816.F32.BF16 R176, R16.reuse, R34, R128 ;  /* 0x0000002210b0723c */ /* 0x040fe60000041880 */
[----:B------:R-:W-:Y:S04]  /*d960*/  LDSM.16.M88.4 R52, [R218+0x4100] ;  /* 0x00410000da34783b */ /* 0x000fe80000000200 */
[----:B------:R-:W-:Y:S01]  /*d970*/  LDSM.16.M88.4 R48, [R218+0x4900] ;  /* 0x00490000da30783b */ /* 0x000fe20000000200 */
[C---:B------:R-:W-:Y:S03]  /*d980*/  HMMA.16816.F32.BF16 R192, R16.reuse, R30, R120 ;  /* 0x0000001e10c0723c */ /* 0x040fe60000041878 */
[----:B------:R-:W0:Y:S05]  /*d990*/  LDGDEPBAR ;  /* 0x00000000000079af */ /* 0x000e2a0000000000 */
[----:B------:R-:W-:Y:S01]  /*d9a0*/  HMMA.16816.F32.BF16 R172, R16, R26, R112 ;  /* 0x0000001a10ac723c */ /* 0x000fe20000041870 */
[----:B------:R-:W1:Y:S07]  /*d9b0*/  LDSM.16.M88.4 R16, [R220+0x6100] ;  /* 0x00610000dc10783b */ /* 0x000e6e0000000200 */
[C---:B------:R-:W-:Y:S08]  /*d9c0*/  HMMA.16816.F32.BF16 R184, R8.reuse, R40, R140 ;  /* 0x0000002808b8723c */ /* 0x040ff0000004188c */
[C---:B------:R-:W-:Y:S08]  /*d9d0*/  HMMA.16816.F32.BF16 R188, R8.reuse, R36, R136 ;  /* 0x0000002408bc723c */ /* 0x040ff00000041888 */
[C---:B------:R-:W-:Y:S08]  /*d9e0*/  HMMA.16816.F32.BF16 R200, R8.reuse, R28, R124 ;  /* 0x0000001c08c8723c */ /* 0x040ff0000004187c */
[C---:B------:R-:W-:Y:S01]  /*d9f0*/  HMMA.16816.F32.BF16 R136, R8.reuse, R42, R148 ;  /* 0x0000002a0888723c */ /* 0x040fe20000041894 */
[----:B------:R-:W-:Y:S07]  /*da00*/  LDSM.16.M88.4 R40, [R217+0x800] ;  /* 0x00080000d928783b */ /* 0x000fee0000000200 */
        /* <DEDUP_REMOVED lines=9> */
[C---:B------:R-:W-:Y:S01]  /*daa0*/  HMMA.16816.F32.BF16 R168, R8.reuse, R30, R168 ;  /* 0x0000001e08a8723c */ /* 0x040fe200000418a8 */
[----:B------:R-:W-:Y:S07]  /*dab0*/  LDSM.16.M88.4 R28, [R217+0x2000] ;  /* 0x00200000d91c783b */ /* 0x000fee0000000200 */
[----:B------:R-:W-:Y:S01]  /*dac0*/  HMMA.16816.F32.BF16 R164, R8, R26, R108 ;  /* 0x0000001a08a4723c */ /* 0x000fe2000004186c */
[----:B------:R-:W-:Y:S04]  /*dad0*/  LDSM.16.M88.4 R8, [R221+0x8100] ;  /* 0x00810000dd08783b */ /* 0x000fe80000000200 */
[----:B------:R-:W-:Y:S03]  /*dae0*/  LDSM.16.M88.4 R24, [R217+0x2800] ;  /* 0x00280000d918783b */ /* 0x000fe60000000200 */
[----:B--2---:R-:W-:Y:S01]  /*daf0*/  HMMA.16816.F32.BF16 R132, R20, R72, R12 ;  /* 0x000000481484723c */ /* 0x004fe2000004180c */
[----:B------:R-:W2:Y:S01]  /*db00*/  LDSM.16.M88.4 R12, [R221+0x6100] ;  /* 0x00610000dd0c783b */ /* 0x000ea20000000200 */
[----:B------:R-:W-:-:S06]  /*db10*/  DEPBAR.LE SB0, 0x0 ;  /* 0x000080000000791a */ /* 0x000fcc0000000000 */
[C---:B---3--:R-:W-:Y:S08]  /*db20*/  HMMA.16816.F32.BF16 R152, R20.reuse, R56, R80 ;  /* 0x000000381498723c */ /* 0x048ff00000041850 */
[----:B----4-:R-:W-:Y:S08]  /*db30*/  HMMA.16816.F32.BF16 R128, R20, R88, R76 ;  /* 0x000000581480723c */ /* 0x010ff0000004184c */
[----:B-1----:R-:W-:Y:S08]  /*db40*/  HMMA.16816.F32.BF16 R80, R16, R56, R184 ;  /* 0x000000381050723c */ /* 0x002ff000000418b8 */
[C---:B------:R-:W-:Y:S08]  /*db50*/  HMMA.16816.F32.BF16 R148, R20.reuse, R52, R68 ;  /* 0x000000341494723c */ /* 0x040ff00000041844 */
        /* <DEDUP_REMOVED lines=42> */
[----:B------:R-:W-:Y:S01]  /*de00*/  HMMA.16816.F32.BF16 R48, R12, R26, R16 ;  /* 0x0000001a0c30723c */ /* 0x000fe20000041810 */
[----:B------:R-:W-:Y:S06]  /*de10*/  BAR.SYNC.DEFER_BLOCKING 0x0 ;  /* 0x0000000000007b1d */ /* 0x000fec0000010000 */
[----:B------:R-:W-:Y:S05]  /*de20*/  @!P0 BRA `(.L_x_1153) ;  /* 0x000001d000008947 */ /* 0x000fea0003800000 */
[----:B------:R-:W-:-:S04]  /*de30*/  IADD3 R0, R247, -0x2, RZ ;  /* 0xfffffffef7007810 */ /* 0x000fc80007ffe0ff */
[----:B------:R-:W-:Y:S01]  /*de40*/  SHF.R.S32.HI R5, RZ, 0x1f, R0 ;  /* 0x0000001fff057819 */ /* 0x000fe20000011400 */
[----:B------:R-:W-:Y:S02]  /*de50*/  IMAD R3, R216, R0, RZ ;  /* 0x00000000d8037224 */ /* 0x000fe400078e02ff */
[----:B------:R-:W-:Y:S01]  /*de60*/  IMAD.WIDE.U32 R6, R0, R232, R238 ;  /* 0x000000e800067225 */ /* 0x000fe200078e00ee */
[----:B------:R-:W-:-:S03]  /*de70*/  SHF.L.U64.HI R0, R230, R211, c[0x0][0x1e4] ;  /* 0x00007900e6007619 */ /* 0x000fc600000102d3 */
[----:B------:R-:W-:Y:S01]  /*de80*/  IMAD R3, R5, R232, R3 ;  /* 0x000000e805037224 */ /* 0x000fe200078e0203 */
[----:B------:R-:W-:Y:S01]  /*de90*/  LEA R14, P0, R6, c[0x0][0x1c8], 0x1 ;  /* 0x00007200060e7a11 */ /* 0x000fe200078008ff */
[----:B------:R-:W-:Y:S02]  /*dea0*/  IMAD.SHL.U32 R5, R230, 0x20, RZ ;  /* 0x00000020e6057824 */ /* 0x000fe400078e00ff */
[----:B------:R-:W-:-:S03]  /*deb0*/  IMAD.IADD R3, R7, 0x1, R3 ;  /* 0x0000000107037824 */ /* 0x000fc600078e0203 */
[C---:B------:R-:W-:Y:S02]  /*dec0*/  IADD3 R12, P1, R5.reuse, R14, RZ ;  /* 0x0000000e050c7210 */ /* 0x040fe40007f3e0ff */
        /* <DEDUP_REMOVED lines=19> */
.L_x_1153:
[----:B------:R-:W-:Y:S01]  /*e000*/  LOP3.LUT R0, R210, 0xffffffe0, RZ, 0xc0, !PT ;  /* 0xffffffe0d2007812 */ /* 0x000fe200078ec0ff */
[----:B------:R-:W-:Y:S01]  /*e010*/  ULDC UR7, c[0x0][0x324] ;  /* 0x0000c90000077ab9 */ /* 0x000fe20000000800 */
[----:B------:R-:W-:Y:S01]  /*e020*/  LEA.HI R3, R215, R214, RZ, 0x2 ;  /* 0x000000d6d7037211 */ /* 0x000fe200078f10ff */
[----:B------:R-:W-:Y:S01]  /*e030*/  ULOP3.LUT UR7, URZ, UR7, URZ, 0x33, !UPT ;  /* 0x000000073f077292 */ /* 0x000fe2000f8e333f */
[----:B------:R-:W-:Y:S01]  /*e040*/  SHF.R.S32.HI R5, RZ, 0x1f, R213 ;  /* 0x0000001fff057819 */ /* 0x000fe200000114d5 */
[C---:B------:R-:W-:Y:S01]  /*e050*/  IMAD.IADD R0, R214.reuse, 0x1, -R0 ;  /* 0x00000001d6007824 */ /* 0x040fe200078e0a00 */
[----:B------:R-:W-:Y:S01]  /*e060*/  LOP3.LUT R3, R3, 0xfffffffc, RZ, 0xc0, !PT ;  /* 0xfffffffc03037812 */ /* 0x000fe200078ec0ff */
[----:B------:R-:W0:Y:S01]  /*e070*/  LDGDEPBAR ;  /* 0x00000000000079af */ /* 0x000e220000000000 */
[----:B------:R-:W-:Y:S02]  /*e080*/  LEA.HI R5, R5, R213, RZ, 0x2 ;  /* 0x000000d505057211 */ /* 0x000fe400078f10ff */
[----:B--2---:R-:W-:Y:S01]  /*e090*/  SHF.R.S32.HI R7, RZ, 0x1f, R0 ;  /* 0x0000001fff077819 */ /* 0x004fe20000011400 */
[----:B------:R-:W-:Y:S01]  /*e0a0*/  IMAD.IADD R3, R214, 0x1, -R3 ;  /* 0x00000001d6037824 */ /* 0x000fe200078e0a03 */
[----:B------:R-:W-:-:S02]  /*e0b0*/  LOP3.LUT R6, R5, 0xffffffc, RZ, 0xc0, !PT ;  /* 0x0ffffffc05067812 */ /* 0x000fc400078ec0ff */
[----:B------:R-:W-:Y:S02]  /*e0c0*/  LEA.HI R7, R7, R0, RZ, 0x2 ;  /* 0x0000000007077211 */ /* 0x000fe400078f10ff */
[----:B------:R-:W-:Y:S01]  /*e0d0*/  LEA.HI R5, R3, R3, RZ, 0x1 ;  /* 0x0000000303057211 */ /* 0x000fe200078f08ff */
[----:B------:R-:W-:Y:S01]  /*e0e0*/  IMAD.IADD R8, R213, 0x1, -R6 ;  /* 0x00000001d5087824 */ /* 0x000fe200078e0a06 */
[----:B------:R-:W-:Y:S02]  /*e0f0*/  LEA.HI.SX32 R6, R7, R209, 0x1e ;  /* 0x000000d107067211 */ /* 0x000fe400078ff2ff */
[C---:B------:R-:W-:Y:S01]  /*e100*/  LOP3.LUT R10, R5.reuse, 0x1ffffffe, RZ, 0xc0, !PT ;  /* 0x1ffffffe050a7812 */ /* 0x040fe200078ec0ff */
[----:B------:R-:W-:Y:S01]  /*e110*/  IMAD.SHL.U32 R9, R5, 0x20, RZ ;  /* 0x0000002005097824 */ /* 0x000fe200078e00ff */
[----:B------:R-:W-:Y:S01]  /*e120*/  ISETP.NE.AND P0, PT, R237, 0x1, PT ;  /* 0x00000001ed00780c */ /* 0x000fe20003f05270 */
[----:B------:R-:W-:Y:S02]  /*e130*/  IMAD R5, R8, 0x10, R6 ;  /* 0x0000001008057824 */ /* 0x000fe400078e0206 */
[----:B------:R-:W-:Y:S01]  /*e140*/  IMAD.IADD R8, R3, 0x1, -R10 ;  /* 0x0000000103087824 */ /* 0x000fe200078e0a0a */
[----:B------:R-:W-:-:S05]  /*e150*/  LOP3.LUT R6, R9, 0xffffffc0, RZ, 0xc0, !PT ;  /* 0xffffffc009067812 */ /* 0x000fca00078ec0ff */
[----:B------:R-:W-:-:S04]  /*e160*/  IMAD.IADD R3, R6, 0x1, R5 ;  /* 0x0000000106037824 */ /* 0x000fc800078e0205 */
[----:B------:R-:W-:-:S04]  /*e170*/  IMAD R9, R8, 0x8, R3 ;  /* 0x0000000808097824 */ /* 0x000fc800078e0203 */
[----:B------:R-:W-:Y:S01]  /*e180*/  @P0 IMAD.HI.U32 R3, R9, c[0x0][0x2c8], RZ ;  /* 0x0000b20009030a27 */ /* 0x000fe200078e00ff */
[----:B------:R1:W-:Y:S04]  /*e190*/  STL [R1+0x60], R9 ;  /* 0x0000600901007387 */ /* 0x0003e80000100800 */
[----:B-1----:R-:W-:Y:S02]  /*e1a0*/  @P0 SHF.R.U32.HI R9, RZ, c[0x0][0x2cc], R3 ;  /* 0x0000b300ff090a19 */ /* 0x002fe40000011603 */
[----:B------:R-:W-:-:S03]  /*e1b0*/  LOP3.LUT R3, R7, 0x7ffffffc, RZ, 0xc0, !PT ;  /* 0x7ffffffc07037812 */ /* 0x000fc600078ec0ff */
[----:B------:R-:W1:Y:S02]  /*e1c0*/  SHFL.IDX PT, R6, R9, RZ, 0x1c1f ;  /* 0x001c1fff09067589 */ /* 0x000e6400000e0000 */
[----:B------:R-:W-:Y:S01]  /*e1d0*/  IMAD.IADD R3, R0, 0x1, -R3 ;  /* 0x0000000100037824 */ /* 0x000fe200078e0a03 */
[----:B------:R-:W-:-:S03]  /*e1e0*/  IADD3 R0, R235, 0x1, R84 ;  /* 0x00000001eb007810 */ /* 0x000fc60007ffe054 */
[----:B------:R-:W-:-:S04]  /*e1f0*/  IMAD.SHL.U32 R8, R3, 0x2, RZ ;  /* 0x0000000203087824 */ /* 0x000fc800078e00ff */
[--C-:B------:R-:W-:Y:S01]  /*e200*/  IMAD.IADD R13, R84, 0x1, -R8.reuse ;  /* 0x00000001540d7824 */ /* 0x100fe200078e0a08 */
[----:B------:R2:W-:Y:S01]  /*e210*/  STL [R1+0x30], R8 ;  /* 0x0000300801007387 */ /* 0x0005e20000100800 */
[----:B------:R-:W-:Y:S02]  /*e220*/  IADD3 R0, -R234, R0, -R8 ;  /* 0x00000000ea007210 */ /* 0x000fe40007ffe908 */
[----:B------:R-:W-:Y:S02]  /*e230*/  IADD3 R11, -R8, R235, R84 ;  /* 0x000000eb080b7210 */ /* 0x000fe40007ffe154 */
[C---:B------:R-:W-:Y:S02]  /*e240*/  IADD3 R10, R0.reuse, c[0x0][0x328], RZ ;  /* 0x0000ca00000a7a10 */ /* 0x040fe40007ffe0ff */
[----:B------:R-:W-:Y:S01]  /*e250*/  IADD3 R12, R0, UR7, RZ ;  /* 0x00000007000c7c10 */ /* 0x000fe2000fffe0ff */
[----:B------:R-:W-:Y:S02]  /*e260*/  IMAD.IADD R0, R86, 0x1, R85 ;  /* 0x0000000156007824 */ /* 0x000fe400078e0255 */
[----:B-1----:R-:W-:-:S02]  /*e270*/  IMAD.IADD R5, R10, 0x1, R6 ;  /* 0x000000010a057824 */ /* 0x002fc400078e0206 */
[----:B------:R-:W-:-:S03]  /*e280*/  IMAD.IADD R3, R12, 0x1, R6 ;  /* 0x000000010c037824 */ /* 0x000fc600078e0206 */
[----:B------:R-:W-:Y:S01]  /*e290*/  IMNMX R5, R5, R11, PT ;  /* 0x0000000b05057217 */ /* 0x000fe20003800200 */
[----:B------:R-:W-:Y:S05]  /*e2a0*/  @!P6 BRA `(.L_x_1154) ;  /* 0x000001400000e947 */ /* 0x000fea0003800000 */
[----:B------:R-:W-:Y:S01]  /*e2b0*/  IADD3 R6, -R234, R235, R6 ;  /* 0x000000ebea067210 */ /* 0x000fe20007ffe106 */
        /* <DEDUP_REMOVED lines=10> */
.L_x_1156:
[----:B------:R-:W-:-:S04]  /*e360*/  MOV R7, c[0x0][0x32c] ;  /* 0x0000cb0000077a02 */ /* 0x000fc80000000f00 */
[----:B------:R-:W-:-:S13]  /*e370*/  ISETP.NE.AND P0, PT, R7, 0x1, PT ;  /* 0x000000010700780c */ /* 0x000fda0003f05270 */
[----:B------:R-:W-:-:S05]  /*e380*/  @P0 IMAD.HI.U32 R7, R6, c[0x0][0x330], RZ ;  /* 0x0000cc0006070a27 */ /* 0x000fca00078e00ff */
[----:B------:R-:W-:Y:S02]  /*e390*/  @P0 SHF.R.U32.HI R6, RZ, c[0x0][0x334], R7 ;  /* 0x0000cd00ff060a19 */ /* 0x000fe40000011607 */
.L_x_1157:
[----:B------:R-:W-:Y:S05]  /*e3a0*/  BSYNC B0 ;  /* 0x0000000000007941 */ /* 0x000fea0003800000 */
.L_x_1155:
[----:B------:R-:W-:-:S05]  /*e3b0*/  IMAD R6, R6, c[0x0][0x32c], R13 ;  /* 0x0000cb0006067a24 */ /* 0x000fca00078e020d */
[----:B------:R-:W-:Y:S02]  /*e3c0*/  IADD3 R7, R6, c[0x0][0x32c], RZ ;  /* 0x0000cb0006077a10 */ /* 0x000fe40007ffe0ff */
[----:B------:R-:W-:Y:S02]  /*e3d0*/  IMNMX R3, R3, R6, !PT ;  /* 0x0000000603037217 */ /* 0x000fe40007800200 */
[----:B------:R-:W-:Y:S02]  /*e3e0*/  IMNMX R5, R5, R7, PT ;  /* 0x0000000705057217 */ /* 0x000fe40003800200 */
.L_x_1154:
[----:B--2---:R-:W1:Y:S02]  /*e3f0*/  SHFL.IDX PT, R8, R9, 0x1, 0x1c1f ;  /* 0x003c1f0009087f89 */ /* 0x004e6400000e0000 */
[----:B-1----:R-:W-:Y:S01]  /*e400*/  IMAD.IADD R7, R10, 0x1, R8 ;  /* 0x000000010a077824 */ /* 0x002fe200078e0208 */
[----:B------:R-:W-:-:S04]  /*e410*/  IADD3 R6, R12, R8, RZ ;  /* 0x000000080c067210 */ /* 0x000fc80007ffe0ff */
        /* <DEDUP_REMOVED lines=13> */
.L_x_1160:
[----:B------:R-:W-:-:S04]  /*e4f0*/  MOV R14, c[0x0][0x32c] ;  /* 0x0000cb00000e7a02 */ /* 0x000fc80000000f00 */
[----:B------:R-:W-:-:S13]  /*e500*/  ISETP.NE.AND P0, PT, R14, 0x1, PT ;  /* 0x000000010e00780c */ /* 0x000fda0003f05270 */
[----:B------:R-:W-:-:S05]  /*e510*/  @P0 IMAD.HI.U32 R14, R8, c[0x0][0x330], RZ ;  /* 0x0000cc00080e0a27 */ /* 0x000fca00078e00ff */
[----:B------:R-:W-:Y:S02]  /*e520*/  @P0 SHF.R.U32.HI R8, RZ, c[0x0][0x334], R14 ;  /* 0x0000cd00ff080a19 */ /* 0x000fe4000001160e */
.L_x_1161:
[----:B------:R-:W-:Y:S05]  /*e530*/  BSYNC B0 ;  /* 0x0000000000007941 */ /* 0x000fea0003800000 */
.L_x_1159:
[----:B------:R-:W-:-:S05]  /*e540*/  IMAD R8, R8, c[0x0][0x32c], R13 ;  /* 0x0000cb0008087a24 */ /* 0x000fca00078e020d */
[----:B------:R-:W-:Y:S02]  /*e550*/  IADD3 R14, R8, c[0x0][0x32c], RZ ;  /* 0x0000cb00080e7a10 */ /* 0x000fe40007ffe0ff */
[----:B------:R-:W-:Y:S02]  /*e560*/  IMNMX R6, R6, R8, !PT ;  /* 0x0000000806067217 */ /* 0x000fe40007800200 */
[----:B------:R-:W-:Y:S02]  /*e570*/  IMNMX R7, R7, R14, PT ;  /* 0x0000000e07077217 */ /* 0x000fe40003800200 */
.L_x_1158:
[C---:B------:R-:W-:Y:S01]  /*e580*/  ISETP.GE.AND P0, PT, R84.reuse, 0x9, PT ;  /* 0x000000095400780c */ /* 0x040fe20003f06270 */
        /* <DEDUP_REMOVED lines=117> */
[----:B------:R-:W-:Y:S02]  /*ece0*/  ISETP.GE.AND P0, PT, R236, 0x1, PT ;  /* 0x00000001ec00780c */ /* 0x000fe40003f06270 */
[----:B------:R-:W-:-:S11]  /*ecf0*/  IMNMX R5, R5, R11, PT ;  /* 0x0000000b05057217 */ /* 0x000fd60003800200 */
        /* <DEDUP_REMOVED lines=12> */
.L_x_1164:
[----:B------:R-:W-:-:S04]  /*edc0*/  MOV R30, c[0x0][0x32c] ;  /* 0x0000cb00001e7a02 */ /* 0x000fc80000000f00 */
[----:B------:R-:W-:-:S13]  /*edd0*/  ISETP.NE.AND P0, PT, R30, 0x1, PT ;  /* 0x000000011e00780c */ /* 0x000fda0003f05270 */
[----:B------:R-:W-:-:S05]  /*ede0*/  @P0 IMAD.HI.U32 R30, R8, c[0x0][0x330], RZ ;  /* 0x0000cc00081e0a27 */ /* 0x000fca00078e00ff */
[----:B------:R-:W-:Y:S02]  /*edf0*/  @P0 SHF.R.U32.HI R8, RZ, c[0x0][0x334], R30 ;  /* 0x0000cd00ff080a19 */ /* 0x000fe4000001161e */
.L_x_1165:
[----:B------:R-:W-:Y:S05]  /*ee00*/  BSYNC B0 ;  /* 0x0000000000007941 */ /* 0x000fea0003800000 */
.L_x_1163:
[----:B------:R-:W-:-:S05]  /*ee10*/  IMAD R8, R8, c[0x0][0x32c], R13 ;  /* 0x0000cb0008087a24 */ /* 0x000fca00078e020d */
[----:B------:R-:W-:Y:S02]  /*ee20*/  IADD3 R30, R8, c[0x0][0x32c], RZ ;  /* 0x0000cb00081e7a10 */ /* 0x000fe40007ffe0ff */
[----:B------:R-:W-:Y:S02]  /*ee30*/  IMNMX R3, R3, R8, !PT ;  /* 0x0000000803037217 */ /* 0x000fe40007800200 */
[----:B------:R-:W-:Y:S02]  /*ee40*/  IMNMX R5, R5, R30, PT ;  /* 0x0000001e05057217 */ /* 0x000fe40003800200 */
.L_x_1162:
        /* <DEDUP_REMOVED lines=201> */
.L_x_1168:
[----:B------:R-:W-:-:S04]  /*fae0*/  MOV R7, c[0x0][0x32c] ;  /* 0x0000cb0000077a02 */ /* 0x000fc80000000f00 */
[----:B------:R-:W-:-:S13]  /*faf0*/  ISETP.NE.AND P0, PT, R7, 0x1, PT ;  /* 0x000000010700780c */ /* 0x000fda0003f05270 */
[----:B------:R-:W-:-:S05]  /*fb00*/  @P0 IMAD.HI.U32 R7, R6, c[0x0][0x330], RZ ;  /* 0x0000cc0006070a27 */ /* 0x000fca00078e00ff */
[----:B------:R-:W-:Y:S02]  /*fb10*/  @P0 SHF.R.U32.HI R6, RZ, c[0x0][0x334], R7 ;  /* 0x0000cd00ff060a19 */ /* 0x000fe40000011607 */
.L_x_1169:
[----:B------:R-:W-:Y:S05]  /*fb20*/  BSYNC B0 ;  /* 0x0000000000007941 */ /* 0x000fea0003800000 */
.L_x_1167:
[----:B------:R-:W-:-:S05]  /*fb30*/  IMAD R6, R6, c[0x0][0x32c], R13 ;  /* 0x0000cb0006067a24 */ /* 0x000fca00078e020d */
[----:B------:R-:W-:Y:S02]  /*fb40*/  IADD3 R7, R6, c[0x0][0x32c], RZ ;  /* 0x0000cb0006077a10 */ /* 0x000fe40007ffe0ff */
[----:B------:R-:W-:Y:S02]  /*fb50*/  IMNMX R3, R3, R6, !PT ;  /* 0x0000000603037217 */ /* 0x000fe40007800200 */
[----:B------:R-:W-:Y:S02]  /*fb60*/  IMNMX R5, R5, R7, PT ;  /* 0x0000000705057217 */ /* 0x000fe40003800200 */
.L_x_1166:
[----:B------:R-:W-:Y:S01]  /*fb70*/  ISETP.NE.AND P0, PT, R28, RZ, PT ;  /* 0x000000ff1c00720c */ /* 0x000fe20003f05270 */
        /* <DEDUP_REMOVED lines=32> */
[----:B------:R-:W-:Y:S01]  /*fd80*/  FSEL R112, R158, -INF , !P0 ;  /* 0xff8000009e707808 */ /* 0x000fe20004000000 */
[----:B------:R-:W-:Y:S01]  /*fd90*/  LDSM.16.MT88.4 R84, [R214+0x900] ;  /* 0x00090000d654783b */ /* 0x000fe20000004200 */
[----:B------:R-:W-:Y:S02]  /*fda0*/  ISETP.NE.AND P0, PT, R25, RZ, PT ;  /* 0x000000ff1900720c */ /* 0x000fe40003f05270 */
[----:B------:R-:W-:Y:S01]  /*fdb0*/  FMNMX.FTZ R125, R61, R125, !PT ;  /* 0x0000007d3d7d7209 */ /* 0x000fe20007810000 */
[----:B------:R-:W-:Y:S01]  /*fdc0*/  LDSM.16.MT88.4 R80, [R213+0x900] ;  /* 0x00090000d550783b */ /* 0x000fe20000004200 */
[----:B------:R-:W-:Y:S02]  /*fdd0*/  ISETP.GT.AND P0, PT, R3, 0x11, !P0 ;  /* 0x000000110300780c */ /* 0x000fe40004704270 */
[----:B------:R-:W-:Y:S01]  /*fde0*/  FMNMX.FTZ R125, R69, R125, !PT ;  /* 0x0000007d457d7209 */ /* 0x000fe20007810000 */
[----:B------:R-:W-:Y:S01]  /*fdf0*/  LDSM.16.MT88.4 R76, [R216+0x900] ;  /* 0x00090000d84c783b */ /* 0x000fe20000004200 */
[----:B------:R-:W-:-:S02]  /*fe00*/  ISETP.LT.OR P0, PT, R5, 0x12, P0 ;  /* 0x000000120500780c */ /* 0x000fc40000701670 */
[----:B------:R-:W-:Y:S01]  /*fe10*/  FMNMX.FTZ R125, R168, R125, !PT ;  /* 0x0000007da87d7209 */ /* 0x000fe20007810000 */
[----:B------:R-:W-:Y:S01]  /*fe20*/  LDSM.16.MT88.4 R64, [R213+0x1100] ;  /* 0x00110000d540783b */ /* 0x000fe20000004200 */
        /* <DEDUP_REMOVED lines=22> */
[----:B------:R-:W-:-:S02]  /*ff90*/  FMNMX.FTZ R126, R45, R126, !PT ;  /* 0x0000007e2d7e7209 */ /* 0x000fc40007810000 */
        /* <DEDUP_REMOVED lines=28> */
[----:B------:R-:W-:Y:S02]  /*10160*/  FMNMX.FTZ R126, R211, R126, !PT ;  /* 0x0000007ed37e7209 */ /* 0x000fe40007810000 */
[----:B------:R-:W-:-:S02]  /*10170*/  ISETP.NE.AND P0, PT, R17, RZ, PT ;  /* 0x000000ff1100720c */ /* 0x000fc40003f05270 */
[----:B------:R-:W-:Y:S02]  /*10180*/  FMNMX.FTZ R126, R210, R126, !PT ;  /* 0x0000007ed27e7209 */ /* 0x000fe40007810000 */
[----:B------:R-:W-:Y:S02]  /*10190*/  ISETP.GT.AND P0, PT, R3, 0x31, !P0 ;  /* 0x000000310300780c */ /* 0x000fe40004704270 */
[----:B------:R-:W-:Y:S02]  /*101a0*/  FMNMX.FTZ R126, R208, R126, !PT ;  /* 0x0000007ed07e7209 */ /* 0x000fe40007810000 */
[----:B------:R-:W-:Y:S02]  /*101b0*/  ISETP.LT.OR P0, PT, R5, 0x32, P0 ;  /* 0x000000320500780c */ /* 0x000fe40000701670 */
[----:B------:R-:W-:Y:S02]  /*101c0*/  FMNMX.FTZ R126, R207, R126, !PT ;  /* 0x0000007ecf7e7209 */ /* 0x000fe40007810000 */
[----:B------:R-:W-:-:S02]  /*101d0*/  FSEL R157, R147, -INF , !P0 ;  /* 0xff800000939d7808 */ /* 0x000fc40004000000 */
[----:B------:R-:W-:Y:S01]  /*101e0*/  ISETP.NE.AND P0, PT, R16, RZ, PT ;  /* 0x000000ff1000720c */ /* 0x000fe20003f05270 */
[----:B------:R-:W1:Y:S01]  /*101f0*/  SHFL.BFLY PT, R6, R126, 0x2, 0x1f ;  /* 0x0c401f007e067f89 */ /* 0x000e6200000e0000 */
        /* <DEDUP_REMOVED lines=13> */
[----:B------:R-:W-:Y:S02]  /*102d0*/  ISETP.GT.AND P0, PT, R3, 0x40, !P6 ;  /* 0x000000400300780c */ /* 0x000fe40007704270 */
[----:B-1----:R-:W-:Y:S02]  /*102e0*/  FMNMX.FTZ R126, R126, R6, !PT ;  /* 0x000000067e7e7209 */ /* 0x002fe40007810000 */
[----:B------:R-:W-:Y:S02]  /*102f0*/  ISETP.LT.OR P0, PT, R5, 0x41, P0 ;  /* 0x000000410500780c */ /* 0x000fe40000701670 */
[----:B------:R-:W-:Y:S01]  /*10300*/  FMNMX.FTZ R125, R201, R125, !PT ;  /* 0x0000007dc97d7209 */ /* 0x000fe20007810000 */
[----:B------:R-:W1:Y:S01]  /*10310*/  SHFL.BFLY PT, R6, R126, 0x1, 0x1f ;  /* 0x0c201f007e067f89 */ /* 0x000e6200000e0000 */
[----:B------:R-:W-:-:S02]  /*10320*/  FSEL R162, R134, -INF , !P0 ;  /* 0xff80000086a27808 */ /* 0x000fc40004000000 */
[----:B------:R-:W-:Y:S02]  /*10330*/  ISETP.GT.AND P0, PT, R3, 0x41, !P4 ;  /* 0x000000410300780c */ /* 0x000fe40006704270 */
[----:B------:R-:W-:Y:S02]  /*10340*/  FMNMX.FTZ R125, R204, R125, !PT ;  /* 0x0000007dcc7d7209 */ /* 0x000fe40007810000 */
[----:B------:R-:W-:Y:S02]  /*10350*/  ISETP.LT.OR P0, PT, R5, 0x42, P0 ;  /* 0x000000420500780c */ /* 0x000fe40000701670 */
[----:B------:R-:W-:Y:S02]  /*10360*/  ISETP.NE.AND P6, PT, R29, RZ, PT ;  /* 0x000000ff1d00720c */ /* 0x000fe40003fc5270 */
[----:B------:R-:W-:Y:S02]  /*10370*/  FSEL R163, R135, -INF , !P0 ;  /* 0xff80000087a37808 */ /* 0x000fe40004000000 */
[----:B------:R-:W-:-:S02]  /*10380*/  ISETP.GT.AND P0, PT, R3, 0x48, !P3 ;  /* 0x000000480300780c */ /* 0x000fc40005f04270 */
[----:B------:R-:W-:Y:S02]  /*10390*/  FMNMX.FTZ R9, R57, R68, !PT ;  /* 0x0000004439097209 */ /* 0x000fe40007810000 */
[----:B------:R-:W-:Y:S02]  /*103a0*/  ISETP.LT.OR P0, PT, R5, 0x49, P0 ;  /* 0x000000490500780c */ /* 0x000fe40000701670 */
[----:B------:R-:W-:Y:S02]  /*103b0*/  LEA R215, R2, R214, 0x1 ;  /* 0x000000d602d77211 */ /* 0x000fe400078e08ff */
[----:B------:R-:W-:Y:S02]  /*103c0*/  FSEL R189, R122, -INF , !P0 ;  /* 0xff8000007abd7808 */ /* 0x000fe40004000000 */
[----:B------:R-:W-:Y:S01]  /*103d0*/  ISETP.GT.AND P0, PT, R3, 0x49, !P2 ;  /* 0x000000490300780c */ /* 0x000fe20005704270 */
[----:B------:R-:W-:Y:S01]  /*103e0*/  LDSM.16.MT88.4 R100, [R215+0x100] ;  /* 0x00010000d764783b */ /* 0x000fe20000004200 */
[----:B-1----:R-:W-:-:S02]  /*103f0*/  FMNMX.FTZ R126, R126, R6, !PT ;  /* 0x000000067e7e7209 */ /* 0x002fc40007810000 */
[----:B------:R-:W-:Y:S01]  /*10400*/  ISETP.LT.OR P0, PT, R5, 0x4a, P0 ;  /* 0x0000004a0500780c */ /* 0x000fe20000701670 */
[----:B------:R-:W1:Y:S01]  /*10410*/  SHFL.BFLY PT, R6, R125, 0x2, 0x1f ;  /* 0x0c401f007d067f89 */ /* 0x000e6200000e0000 */
[----:B------:R-:W-:Y:S01]  /*10420*/  ISETP.NE.AND P3, PT, R32, RZ, PT ;  /* 0x000000ff2000720c */ /* 0x000fe20003f65270 */
[----:B------:R-:W-:Y:S01]  /*10430*/  FMUL.FTZ R7, R126, c[0x0][0x2d0] ;  /* 0x0000b4007e077a20 */ /* 0x000fe20000410000 */
[----:B------:R-:W-:Y:S02]  /*10440*/  FSEL R190, R123, -INF , !P0 ;  /* 0xff8000007bbe7808 */ /* 0x000fe40004000000 */
[----:B------:R-:W-:Y:S02]  /*10450*/  ISETP.GT.AND P0, PT, R3, 0x1, !P6 ;  /* 0x000000010300780c */ /* 0x000fe40007704270 */
[----:B------:R-:W-:Y:S02]  /*10460*/  ISETP.NE.AND P6, PT, R14, RZ, PT ;  /* 0x000000ff0e00720c */ /* 0x000fe40003fc5270 */
[----:B------:R-:W-:-:S02]  /*10470*/  ISETP.LT.OR P0, PT, R5, 0x2, P0 ;  /* 0x000000020500780c */ /* 0x000fc40000701670 */
[----:B------:R-:W-:Y:S02]  /*10480*/  ISETP.GT.AND P2, PT, R3, 0x50, !P6 ;  /* 0x000000500300780c */ /* 0x000fe40007744270 */
[----:B------:R-:W-:Y:S02]  /*10490*/  FSEL R106, R167, -INF , !P0 ;  /* 0xff800000a76a7808 */ /* 0x000fe40004000000 */
[----:B------:R-:W-:Y:S02]  /*104a0*/  ISETP.GT.AND P0, PT, R3, RZ, !P1 ;  /* 0x000000ff0300720c */ /* 0x000fe40004f04270 */
[----:B------:R-:W-:Y:S02]  /*104b0*/  ISETP.NE.AND P4, PT, R31, RZ, PT ;  /* 0x000000ff1f00720c */ /* 0x000fe40003f85270 */
[----:B------:R-:W-:Y:S02]  /*104c0*/  ISETP.LT.OR P0, PT, R5, 0x1, P0 ;  /* 0x000000010500780c */ /* 0x000fe40000701670 */
[----:B------:R-:W-:-:S02]  /*104d0*/  ISETP.NE.AND P6, PT, R41, RZ, PT ;  /* 0x000000ff2900720c */ /* 0x000fc40003fc5270 */
[----:B------:R-:W-:Y:S02]  /*104e0*/  FSEL R105, R166, -INF , !P0 ;  /* 0xff800000a6697808 */ /* 0x000fe40004000000 */
[----:B------:R-:W-:Y:S02]  /*104f0*/  FSETP.NEU.FTZ.AND P0, PT, R126, -INF , PT ;  /* 0xff8000007e00780b */ /* 0x000fe40003f1d000 */
[----:B-1----:R-:W-:Y:S02]  /*10500*/  FMNMX.FTZ R125, R125, R6, !PT ;  /* 0x000000067d7d7209 */ /* 0x002fe40007810000 */
[----:B------:R-:W-:Y:S02]  /*10510*/  FSEL R7, R7, RZ, P0 ;  /* 0x000000ff07077208 */ /* 0x000fe40000000000 */
[----:B------:R-:W-:Y:S01]  /*10520*/  FMNMX.FTZ R10, R105, R106, !PT ;  /* 0x0000006a690a7209 */ /* 0x000fe20007810000 */
[----:B------:R-:W1:Y:S01]  /*10530*/  SHFL.BFLY PT, R6, R125, 0x1, 0x1f ;  /* 0x0c201f007d067f89 */ /* 0x000e6200000e0000 */
[----:B------:R-:W-:Y:S01]  /*10540*/  ISETP.GT.AND P1, PT, R3, 0x51, !P3 ;  /* 0x000000510300780c */ /* 0x000fe20005f24270 */
[----:B------:R-:W-:Y:S01]  /*10550*/  FFMA.FTZ R8, R33, c[0x0][0x2d0], -R7 ;  /* 0x0000b40021087a23 */ /* 0x000fe20000010807 */
[----:B------:R-:W-:-:S03]  /*10560*/  ISETP.GT.AND P3, PT, R3, 0x59, !P6 ;  /* 0x000000590300780c */ /* 0x000fc60007764270 */
[----:B------:R2:W-:Y:S02]  /*10570*/  MUFU.EX2 R166, R8 ;  /* 0x0000000800a67308 */ /* 0x0005e40000000800 */
[----:B--2---:R-:W-:Y:S01]  /*10580*/  FFMA.FTZ R8, R35, c[0x0][0x2d0], -R7 ;  /* 0x0000b40023087a23 */ /* 0x004fe20000010807 */
[----:B-1----:R-:W-:-:S05]  /*10590*/  FMNMX.FTZ R125, R125, R6, !PT ;  /* 0x000000067d7d7209 */ /* 0x002fca0007810000 */
[----:B------:R1:W2:Y:S01]  /*105a0*/  MUFU.EX2 R246, R8 ;  /* 0x0000000800f67308 */ /* 0x0002a20000000800 */
[C---:B------:R-:W-:Y:S01]  /*105b0*/  FSETP.NEU.FTZ.AND P0, PT, R125.reuse, -INF , PT ;  /* 0xff8000007d00780b */ /* 0x040fe20003f1d000 */
[----:B------:R-:W-:-:S05]  /*105c0*/  FMUL.FTZ R6, R125, c[0x0][0x2d0] ;  /* 0x0000b4007d067a20 */ /* 0x000fca0000410000 */
[----:B------:R-:W-:Y:S02]  /*105d0*/  FSEL R6, R6, RZ, P0 ;  /* 0x000000ff06067208 */ /* 0x000fe40000000000 */
[----:B------:R-:W-:Y:S01]  /*105e0*/  ISETP.GT.AND P0, PT, R3, 0x58, !P4 ;  /* 0x000000580300780c */ /* 0x000fe20006704270 */
[--C-:B------:R-:W-:Y:S01]  /*105f0*/  FFMA.FTZ R3, R47, c[0x0][0x2d0], -R7.reuse ;  /* 0x0000b4002f037a23 */ /* 0x100fe20000010807 */
[C---:B------:R-:W-:Y:S02]  /*10600*/  ISETP.LT.OR P4, PT, R5.reuse, 0x51, P2 ;  /* 0x000000510500780c */ /* 0x040fe40001781670 */
[C---:B------:R-:W-:Y:S01]  /*10610*/  ISETP.LT.OR P2, PT, R5.reuse, 0x52, P1 ;  /* 0x000000520500780c */ /* 0x040fe20000f41670 */
[----:B------:R3:W-:Y:S01]  /*10620*/  MUFU.EX2 R219, R3 ;  /* 0x0000000300db7308 */ /* 0x0007e20000000800 */
[----:B-1----:R-:W-:Y:S01]  /*10630*/  FFMA.FTZ R8, R36, c[0x0][0x2d0], -R7 ;  /* 0x0000b40024087a23 */ /* 0x002fe20000010807 */
[----:B------:R-:W-:Y:S02]  /*10640*/  FSEL R184, R198, -INF , !P4 ;  /* 0xff800000c6b87808 */ /* 0x000fe40006000000 */
[----:B------:R-:W-:-:S02]  /*10650*/  ISETP.LT.OR P1, PT, R5, 0x59, P0 ;  /* 0x000000590500780c */ /* 0x000fc40000721670 */
[----:B------:R-:W-:Y:S02]  /*10660*/  FSEL R182, R199, -INF , !P2 ;  /* 0xff800000c7b67808 */ /* 0x000fe40005000000 */
[----:B------:R1:W-:Y:S01]  /*10670*/  MUFU.EX2 R212, R8 ;  /* 0x0000000800d47308 */ /* 0x0003e20000000800 */
[----:B------:R-:W-:Y:S02]  /*10680*/  ISETP.LT.OR P0, PT, R5, 0x5a, P3 ;  /* 0x0000005a0500780c */ /* 0x000fe40001f01670 */
[----:B------:R-:W-:Y:S02]  /*10690*/  FSEL R183, R194, -INF , !P1 ;  /* 0xff800000c2b77808 */ /* 0x000fe40004800000 */
[----:B------:R-:W-:Y:S02]  /*106a0*/  FSEL R181, R195, -INF , !P0 ;  /* 0xff800000c3b57808 */ /* 0x000fe40004000000 */
[----:B--2---:R-:W-:Y:S01]  /*106b0*/  F2FP.BF16.PACK_AB R12, R246, R166 ;  /* 0x000000a6f60c723e */ /* 0x004fe200000010ff */
[----:B---3--:R-:W-:-:S04]  /*106c0*/  FFMA.FTZ R3, R46, c[0x0][0x2d0], -R6 ;  /* 0x0000b4002e037a23 */ /* 0x008fc80000010806 */
        /* <DEDUP_REMOVED lines=8> */
[----:B--2---:R-:W-:-:S03]  /*10750*/  F2FP.BF16.PACK_AB R14, R167, R212 ;  /* 0x000000d4a70e723e */ /* 0x004fc600000010ff */
[----:B------:R1:W-:Y:S02]  /*10760*/  MUFU.EX2 R238, R9 ;  /* 0x0000000900ee7308 */ /* 0x0003e40000000800 */
[----:B-1----:R-:W-:Y:S01]  /*10770*/  FMNMX.FTZ R9, R118, R8, !PT ;  /* 0x0000000876097209 */ /* 0x002fe20007810000 */
[----:B------:R-:W-:-:S03]  /*10780*/  FFMA.FTZ R8, R34, c[0x0][0x2d0], -R6 ;  /* 0x0000b40022087a23 */ /* 0x000fc60000010806 */
[----:B------:R-:W-:Y:S02]  /*10790*/  FMNMX.FTZ R9, R119, R9, !PT ;  /* 0x0000000977097209 */ /* 0x000fe40007810000 */
[----:B------:R1:W-:Y:S02]  /*107a0*/  MUFU.EX2 R248, R8 ;  /* 0x0000000800f87308 */ /* 0x0003e40000000800 */
[----:B------:R-:W-:Y:S02]  /*107b0*/  FMNMX.FTZ R0, R131, R9, !PT ;  /* 0x0000000983007209 */ /* 0x000fe40007810000 */
[----:B------:R-:W-:Y:S02]  /*107c0*/  FMNMX.FTZ R9, R110, R10, !PT ;  /* 0x0000000a6e097209 */ /* 0x000fe40007810000 */
[----:B------:R-:W-:-:S04]  /*107d0*/  FMNMX.FTZ R0, R136, R0, !PT ;  /* 0x0000000088007209 */ /* 0x000fc80007810000 */
[----:B------:R-:W-:-:S04]  /*107e0*/  FMNMX.FTZ R0, R137, R0, !PT ;  /* 0x0000000089007209 */ /* 0x000fc80007810000 */
[----:B------:R-:W-:Y:S01]  /*107f0*/  FMNMX.FTZ R0, R138, R0, !PT ;  /* 0x000000008a007209 */ /* 0x000fe20007810000 */
[----:B-1----:R-:W-:-:S03]  /*10800*/  FFMA.FTZ R8, R37, c[0x0][0x2d0], -R6 ;  /* 0x0000b40025087a23 */ /* 0x002fc60000010806 */
[----:B------:R-:W-:Y:S01]  /*10810*/  FMNMX.FTZ R0, R160, R0, !PT ;  /* 0x00000000a0007209 */ /* 0x000fe20007810000 */
[----:B------:R1:W2:Y:S03]  /*10820*/  MUFU.EX2 R249, R8 ;  /* 0x0000000800f97308 */ /* 0x0002a60000000800 */
[----:B------:R-:W-:-:S04]  /*10830*/  FMNMX.FTZ R0, R161, R0, !PT ;  /* 0x00000000a1007209 */ /* 0x000fc80007810000 */
[----:B------:R-:W-:-:S04]  /*10840*/  FMNMX.FTZ R0, R164, R0, !PT ;  /* 0x00000000a4007209 */ /* 0x000fc80007810000 */
[----:B------:R-:W-:Y:S02]  /*10850*/  FMNMX.FTZ R0, R165, R0, !PT ;  /* 0x00000000a5007209 */ /* 0x000fe40007810000 */
[----:B-1----:R-:W-:Y:S01]  /*10860*/  FMNMX.FTZ R8, R109, R9, !PT ;  /* 0x000000096d087209 */ /* 0x002fe20007810000 */
[--C-:B------:R-:W-:Y:S01]  /*10870*/  FFMA.FTZ R9, R40, c[0x0][0x2d0], -R6.reuse ;  /* 0x0000b40028097a23 */ /* 0x100fe20000010806 */
[----:B--2---:R-:W-:Y:S02]  /*10880*/  F2FP.BF16.PACK_AB R13, R249, R248 ;  /* 0x000000f8f90d723e */ /* 0x004fe400000010ff */
[----:B------:R-:W-:Y:S01]  /*10890*/  FMNMX.FTZ R4, R112, R8, !PT ;  /* 0x0000000870047209 */ /* 0x000fe20007810000 */
[----:B------:R-:W-:Y:S01]  /*108a0*/  FFMA.FTZ R8, R42, c[0x0][0x2d0], -R6 ;  /* 0x0000b4002a087a23 */ /* 0x000fe20000010806 */
[----:B------:R-:W-:Y:S02]  /*108b0*/  MUFU.EX2 R250, R9 ;  /* 0x0000000900fa7308 */ /* 0x000fe40000000800 */
[----:B------:R-:W-:-:S04]  /*108c0*/  FMNMX.FTZ R4, R113, R4, !PT ;  /* 0x0000000471047209 */ /* 0x000fc80007810000 */
[----:B------:R-:W-:Y:S01]  /*108d0*/  FMNMX.FTZ R2, R116, R4, !PT ;  /* 0x0000000474027209 */ /* 0x000fe20007810000 */
[----:B------:R-:W-:Y:S01]  /*108e0*/  FFMA.FTZ R4, R43, c[0x0][0x2d0], -R7 ;  /* 0x0000b4002b047a23 */ /* 0x000fe20000010807 */
[----:B------:R-:W1:Y:S02]  /*108f0*/  MUFU.EX2 R251, R8 ;  /* 0x0000000800fb7308 */ /* 0x000e640000000800 */
[----:B------:R-:W-:-:S04]  /*10900*/  FMNMX.FTZ R2, R117, R2, !PT ;  /* 0x0000000275027209 */ /* 0x000fc80007810000 */
[----:B------:R-:W-:Y:S02]  /*10910*/  FMNMX.FTZ R2, R127, R2, !PT ;  /* 0x000000027f027209 */ /* 0x000fe40007810000 */
[----:B------:R2:W3:Y:S01]  /*10920*/  MUFU.EX2 R230, R4 ;  /* 0x0000000400e67308 */ /* 0x0004e20000000800 */
[----:B-1----:R-:W-:-:S07]  /*10930*/  F2FP.BF16.PACK_AB R15, R251, R250 ;  /* 0x000000fafb0f723e */ /* 0x002fce00000010ff */
[C---:B------:R-:W-:Y:S01]  /*10940*/  HMMA.16816.F32.BF16 R16, R12.reuse, R88, RZ ;  /* 0x000000580c10723c */ /* 0x040fe200000418ff */
[----:B--2---:R-:W-:Y:S02]  /*10950*/  FMNMX.FTZ R4, R128, R2, !PT ;  /* 0x0000000280047209 */ /* 0x004fe40007810000 */
        /* <DEDUP_REMOVED lines=8> */
[----:B---3--:R-:W-:Y:S02]  /*109e0*/  F2FP.BF16.PACK_AB R8, R230, R238 ;  /* 0x000000eee608723e */ /* 0x008fe400000010ff */
[----:B------:R-:W-:Y:S01]  /*109f0*/  FMNMX.FTZ R2, R156, R2, !PT ;  /* 0x000000029c027209 */ /* 0x000fe20007810000 */
[----:B------:R-:W-:Y:S03]  /*10a00*/  HMMA.16816.F32.BF16 R24, R12, R96, RZ ;  /* 0x000000600c18723c */ /* 0x000fe600000418ff */
[----:B------:R-:W-:Y:S01]  /*10a10*/  FMNMX.FTZ R2, R157, R2, !PT ;  /* 0x000000029d027209 */ /* 0x000fe20007810000 */
[----:B-1----:R-:W-:-:S03]  /*10a20*/  FFMA.FTZ R0, R45, c[0x0][0x2d0], -R7 ;  /* 0x0000b4002d007a23 */ /* 0x002fc60000010807 */
        /* <DEDUP_REMOVED lines=43> */
[----:B------:R-:W-:Y:S02]  /*10ce0*/  HMMA.16816.F32.BF16 R48, R8, R76, R24 ;  /* 0x0000004c0830723c */ /* 0x000fe40000041818 */
[----:B------:R-:W-:-:S03]  /*10cf0*/  FSETP.NEU.FTZ.AND P0, PT, R124, -INF , PT ;  /* 0xff8000007c00780b */ /* 0x000fc60003f1d000 */
[----:B------:R1:W-:Y:S03]  /*10d00*/  MUFU.EX2 R235, R0 ;  /* 0x0000000000eb7308 */ /* 0x0003e60000000800 */
[----:B------:R-:W-:Y:S01]  /*10d10*/  HMMA.16816.F32.BF16 R28, R8, R82, R36 ;  /* 0x00000052081c723c */ /* 0x000fe20000041824 */
[----:B---3--:R-:W-:-:S07]  /*10d20*/  FFMA.FTZ R2, R107, c[0x0][0x2d0], -R7 ;  /* 0x0000b4006b027a23 */ /* 0x008fce0000010807 */
[----:B----4-:R-:W-:Y:S01]  /*10d30*/  HMMA.16816.F32.BF16 R16, R8, R92, R20 ;  /* 0x0000005c0810723c */ /* 0x010fe20000041814 */
[----:B------:R3:W4:Y:S01]  /*10d40*/  MUFU.EX2 R198, R2 ;  /* 0x0000000200c67308 */ /* 0x0007220000000800 */
[----:B--2---:R-:W-:Y:S01]  /*10d50*/  FMNMX.FTZ R3, R3, R5, !PT ;  /* 0x0000000503037209 */ /* 0x004fe20007810000 */
[----:B-1----:R-:W-:-:S05]  /*10d60*/  FFMA.FTZ R0, R69, c[0x0][0x2d0], -R6 ;  /* 0x0000b40045007a23 */ /* 0x002fca0000010806 */
        /* <DEDUP_REMOVED lines=18> */
[----:B------:R-:W-:Y:S02]  /*10e90*/  HMMA.16816.F32.BF16 R140, R8, R64, R52 ;  /* 0x00000040088c723c */ /* 0x000fe40000041834 */
[--C-:B------:R-:W-:Y:S02]  /*10ea0*/  FFMA.FTZ R0, R57, c[0x0][0x2d0], -R2.reuse ;  /* 0x0000b40039007a23 */ /* 0x100fe40000010802 */
[----:B------:R-:W-:Y:S01]  /*10eb0*/  FFMA.FTZ R4, R115, c[0x0][0x2d0], -R2 ;  /* 0x0000b40073047a23 */ /* 0x000fe20000010802 */
[----:B------:R-:W2:Y:S01]  /*10ec0*/  LDSM.16.MT88.4 R56, [R216+0x1100] ;  /* 0x00110000d838783b */ /* 0x000ea20000004200 */
[----:B------:R3:W-:Y:S01]  /*10ed0*/  MUFU.EX2 R217, R0 ;  /* 0x0000000000d97308 */ /* 0x0007e20000000800 */
[----:B------:R-:W-:-:S07]  /*10ee0*/  IMAD.MOV.U32 R115, RZ, RZ, R244 ;  /* 0x000000ffff737224 */ /* 0x000fce00078e00f4 */
[----:B------:R-:W-:Y:S01]  /*10ef0*/  MUFU.EX2 R242, R4 ;  /* 0x0000000400f27308 */ /* 0x000fe20000000800 */
[----:B-1----:R-:W-:Y:S01]  /*10f00*/  HMMA.16816.F32.BF16 R148, R8, R60, R32 ;  /* 0x0000003c0894723c */ /* 0x002fe20000041820 */
[----:B---3--:R-:W-:-:S07]  /*10f10*/  FFMA.FTZ R0, R68, c[0x0][0x2d0], -R2 ;  /* 0x0000b40044007a23 */ /* 0x008fce0000010802 */
[----:B------:R-:W-:Y:S01]  /*10f20*/  HMMA.16816.F32.BF16 R120, R8, R62, R20 ;  /* 0x0000003e0878723c */ /* 0x000fe20000041814 */
[----:B------:R-:W1:Y:S01]  /*10f30*/  LDSM.16.MT88.4 R68, [R215+0x1100] ;  /* 0x00110000d744783b */ /* 0x000e620000004200 */
[----:B------:R3:W4:Y:S02]  /*10f40*/  MUFU.EX2 R218, R0 ;  /* 0x0000000000da7308 */ /* 0x0007240000000800 */
[----:B---3--:R-:W-:-:S04]  /*10f50*/  FFMA.FTZ R0, R108, c[0x0][0x2d0], -R2 ;  /* 0x0000b4006c007a23 */ /* 0x008fc80000010802 */
[----:B--2---:R-:W-:Y:S02]  /*10f60*/  HMMA.16816.F32.BF16 R144, R8, R56, R48 ;  /* 0x000000380890723c */ /* 0x004fe40000041830 */
[----:B------:R2:W-:Y:S02]  /*10f70*/  MUFU.EX2 R195, R0 ;  /* 0x0000000000c37308 */ /* 0x0005e40000000800 */
[----:B--2---:R-:W-:-:S04]  /*10f80*/  FFMA.FTZ R0, R111, c[0x0][0x2d0], -R2 ;  /* 0x0000b4006f007a23 */ /* 0x004fc80000010802 */
[C---:B-1----:R-:W-:Y:S02]  /*10f90*/  HMMA.16816.F32.BF16 R152, R8.reuse, R68, R16 ;  /* 0x000000440898723c */ /* 0x042fe40000041810 */
[----:B------:R1:W2:Y:S06]  /*10fa0*/  MUFU.EX2 R240, R0 ;  /* 0x0000000000f07308 */ /* 0x0002ac0000000800 */
[----:B------:R-:W-:Y:S01]  /*10fb0*/  HMMA.16816.F32.BF16 R132, R8, R70, R12 ;  /* 0x000000460884723c */ /* 0x000fe2000004180c */
[----:B-1----:R-:W-:Y:S02]  /*10fc0*/  FFMA.FTZ R0, R114, c[0x0][0x2d0], -R2 ;  /* 0x0000b40072007a23 */ /* 0x002fe40000010802 */
[----:B------:R-:W-:-:S02]  /*10fd0*/  IMAD.MOV.U32 R114, RZ, RZ, R245 ;  /* 0x000000ffff727224 */ /* 0x000fc400078e00f5 */
[----:B------:R1:W-:Y:S02]  /*10fe0*/  MUFU.EX2 R234, R0 ;  /* 0x0000000000ea7308 */ /* 0x0003e40000000800 */
[----:B-1----:R-:W-:-:S05]  /*10ff0*/  FMUL.FTZ R0, R3, c[0x0][0x2d0] ;  /* 0x0000b40003007a20 */ /* 0x002fca0000410000 */
[----:B------:R-:W-:-:S05]  /*11000*/  FSEL R0, R0, RZ, P0 ;  /* 0x000000ff00007208 */ /* 0x000fca0000000000 */
[----:B------:R-:W-:-:S04]  /*11010*/  FFMA.FTZ R4, R105, c[0x0][0x2d0], -R0 ;  /* 0x0000b40069047a23 */ /* 0x000fc80000010800 */
[----:B------:R1:W-:Y:S02]  /*11020*/  MUFU.EX2 R174, R4 ;  /* 0x0000000400ae7308 */ /* 0x0003e40000000800 */
[--C-:B-1----:R-:W-:Y:S02]  /*11030*/  FFMA.FTZ R4, R106, c[0x0][0x2d0], -R0.reuse ;  /* 0x0000b4006a047a23 */ /* 0x102fe40000010800 */
[----:B------:R-:W-:Y:S04]  /*11040*/  HMMA.16816.F32.BF16 R104, R8, R66, R28 ;  /* 0x000000420868723c */ /* 0x000fe8000004181c */
[----:B------:R1:W3:Y:S02]  /*11050*/  MUFU.EX2 R172, R4 ;  /* 0x0000000400ac7308 */ /* 0x0002e40000000800 */
[----:B-1----:R-:W-:-:S06]  /*11060*/  FFMA.FTZ R4, R110, c[0x0][0x2d0], -R0 ;  /* 0x0000b4006e047a23 */ /* 0x002fcc0000010800 */
[----:B------:R1:W-:Y:S02]  /*11070*/  MUFU.EX2 R237, R4 ;  /* 0x0000000400ed7308 */ /* 0x0003e40000000800 */
[----:B-1----:R-:W-:Y:S02]  /*11080*/  FFMA.FTZ R4, R109, c[0x0][0x2d0], -R0 ;  /* 0x0000b4006d047a23 */ /* 0x002fe40000010800 */
[----:B------:R-:W-:Y:S04]  /*11090*/  HMMA.16816.F32.BF16 R108, R8, R58, R24 ;  /* 0x0000003a086c723c */ /* 0x000fe80000041818 */
[----:B------:R1:W1:Y:S03]  /*110a0*/  MUFU.EX2 R232, R4 ;  /* 0x0000000400e87308 */ /* 0x0002660000000800 */
[----:B----4-:R-:W-:-:S02]  /*110b0*/  F2FP.BF16.PACK_AB R8, R218, R217 ;  /* 0x000000d9da08723e */ /* 0x010fc400000010ff */
[----:B--2---:R-:W-:Y:S02]  /*110c0*/  F2FP.BF16.PACK_AB R10, R240, R195 ;  /* 0x000000c3f00a723e */ /* 0x004fe400000010ff */
[----:B---3--:R-:W-:Y:S01]  /*110d0*/  F2FP.BF16.PACK_AB R9, R172, R174 ;  /* 0x000000aeac09723e */ /* 0x008fe200000010ff */
[----:B-1----:R-:W-:Y:S01]  /*110e0*/  FFMA.FTZ R4, R118, c[0x0][0x2d0], -R2 ;  /* 0x0000b40076047a23 */ /* 0x002fe20000010802 */
[----:B------:R-:W-:-:S03]  /*110f0*/  F2FP.BF16.PACK_AB R11, R232, R237 ;  /* 0x000000ede80b723e */ /* 0x000fc600000010ff */
[----:B------:R1:W-:Y:S04]  /*11100*/  MUFU.EX2 R118, R4 ;  /* 0x0000000400767308 */ /* 0x0003e80000000800 */
[C---:B------:R-:W-:Y:S07]  /*11110*/  HMMA.16816.F32.BF16 R28, R8.reuse, R74, RZ ;  /* 0x0000004a081c723c */ /* 0x040fee00000418ff */
[----:B------:R-:W-:Y:S01]  /*11120*/  IMAD.MOV.U32 R75, RZ, RZ, R251 ;  /* 0x000000ffff4b7224 */ /* 0x000fe200078e00fb */
[----:B------:R-:W-:Y:S01]  /*11130*/  HMMA.16816.F32.BF16 R20, R8, R72, RZ ;  /* 0x000000480814723c */ /* 0x000fe200000418ff */
[----:B------:R-:W-:Y:S01]  /*11140*/  MOV R74, R243 ;  /* 0x000000f3004a7202 */ /* 0x000fe20000000f00 */
[----:B-1----:R-:W-:-:S05]  /*11150*/  FFMA.FTZ R4, R119, c[0x0][0x2d0], -R2 ;  /* 0x0000b40077047a23 */ /* 0x002fca0000010802 */
[----:B------:R-:W-:Y:S01]  /*11160*/  MOV R73, R248 ;  /* 0x000000f800497202 */ /* 0x000fe20000000f00 */
[----:B------:R1:W2:Y:S01]  /*11170*/  MUFU.EX2 R220, R4 ;  /* 0x0000000400dc7308 */ /* 0x0002a20000000800 */
[----:B------:R-:W-:Y:S01]  /*11180*/  IMAD.MOV.U32 R72, RZ, RZ, R249 ;  /* 0x000000ffff487224 */ /* 0x000fe200078e00f9 */
[C---:B------:R-:W-:Y:S07]  /*11190*/  HMMA.16816.F32.BF16 R16, R8.reuse, R96, RZ ;  /* 0x000000600810723c */ /* 0x040fee00000418ff */
[----:B------:R-:W-:Y:S01]  /*111a0*/  IMAD.MOV.U32 R97, RZ, RZ, R242 ;  /* 0x000000ffff617224 */ /* 0x000fe200078e00f2 */
[----:B------:R-:W-:Y:S01]  /*111b0*/  HMMA.16816.F32.BF16 R12, R8, R88, RZ ;  /* 0x00000058080c723c */ /* 0x000fe200000418ff */
[----:B------:R-:W-:-:S02]  /*111c0*/  IMAD.MOV.U32 R96, RZ, RZ, R241 ;  /* 0x000000ffff607224 */ /* 0x000fc400078e00f1 */
[----:B-1----:R-:W-:Y:S02]  /*111d0*/  FFMA.FTZ R4, R112, c[0x0][0x2d0], -R0 ;  /* 0x0000b40070047a23 */ /* 0x002fe40000010800 */
[----:B------:R-:W-:-:S03]  /*111e0*/  IMAD.MOV.U32 R112, RZ, RZ, R246 ;  /* 0x000000ffff707224 */ /* 0x000fc600078e00f6 */
[C---:B------:R-:W-:Y:S01]  /*111f0*/  HMMA.16816.F32.BF16 R32, R8.reuse, R98, RZ ;  /* 0x000000620820723c */ /* 0x040fe200000418ff */
[----:B------:R1:W-:Y:S07]  /*11200*/  MUFU.EX2 R252, R4 ;  /* 0x0000000400fc7308 */ /* 0x0003ee0000000800 */
[C---:B------:R-:W-:Y:S08]  /*11210*/  HMMA.16816.F32.BF16 R36, R8.reuse, R90, RZ ;  /* 0x0000005a0824723c */ /* 0x040ff000000418ff */
[----:B------:R-:W-:Y:S01]  /*11220*/  HMMA.16816.F32.BF16 R24, R8, R100, RZ ;  /* 0x000000640818723c */ /* 0x000fe200000418ff */
[----:B-1----:R-:W-:-:S02]  /*11230*/  FFMA.FTZ R4, R113, c[0x0][0x2d0], -R0 ;  /* 0x0000b40071047a23 */ /* 0x002fc40000010800 */
[----:B------:R-:W-:Y:S02]  /*11240*/  IMAD.MOV.U32 R113, RZ, RZ, R250 ;  /* 0x000000ffff717224 */ /* 0x000fe400078e00fa */
[----:B------:R1:W3:Y:S03]  /*11250*/  MUFU.EX2 R119, R4 ;  /* 0x0000000400777308 */ /* 0x0002e60000000800 */
[----:B------:R-:W-:Y:S07]  /*11260*/  HMMA.16816.F32.BF16 R40, R8, R102, RZ ;  /* 0x000000660828723c */ /* 0x000fee00000418ff */
[----:B------:R-:W-:-:S02]  /*11270*/  F2FP.BF16.PACK_AB R8, R97, R234 ;  /* 0x000000ea6108723e */ /* 0x000fc400000010ff */
[----:B--2---:R-:W-:Y:S01]  /*11280*/  F2FP.BF16.PACK_AB R10, R220, R118 ;  /* 0x00000076dc0a723e */ /* 0x004fe200000010ff */
[----:B-1----:R-:W-:Y:S01]  /*11290*/  FFMA.FTZ R4, R116, c[0x0][0x2d0], -R0 ;  /* 0x0000b40074047a23 */ /* 0x002fe20000010800 */
[----:B---3--:R-:W-:-:S03]  /*112a0*/  F2FP.BF16.PACK_AB R9, R119, R252 ;  /* 0x000000fc7709723e */ /* 0x008fc600000010ff */
        /* <DEDUP_REMOVED lines=9> */
[----:B-1----:R-:W-:Y:S01]  /*11340*/  FFMA.FTZ R4, R131, c[0x0][0x2d0], -R2 ;  /* 0x0000b40083047a23 */ /* 0x002fe20000010802 */
[----:B------:R-:W-:-:S03]  /*11350*/  MOV R131, R97 ;  /* 0x0000006100837202 */ /* 0x000fc60000000f00 */
[----:B------:R1:W-:Y:S03]  /*11360*/  MUFU.EX2 R246, R4 ;  /* 0x0000000400f67308 */ /* 0x0003e60000000800 */
[C---:B------:R-:W-:Y:S08]  /*11370*/  HMMA.16816.F32.BF16 R52, R8.reuse, R84, R12 ;  /* 0x000000540834723c */ /* 0x040ff0000004180c */
[----:B------:R-:W-:Y:S01]  /*11380*/  HMMA.16816.F32.BF16 R12, R8, R82, R28 ;  /* 0x00000052080c723c */ /* 0x000fe2000004181c */
[----:B-1----:R-:W-:-:S07]  /*11390*/  FFMA.FTZ R4, R136, c[0x0][0x2d0], -R2 ;  /* 0x0000b40088047a23 */ /* 0x002fce0000010802 */
[C---:B------:R-:W-:Y:S01]  /*113a0*/  HMMA.16816.F32.BF16 R20, R8.reuse, R78, R32 ;  /* 0x0000004e0814723c */ /* 0x040fe20000041820 */
[----:B------:R1:W2:Y:S07]  /*113b0*/  MUFU.EX2 R248, R4 ;  /* 0x0000000400f87308 */ /* 0x0002ae0000000800 */
[C---:B------:R-:W-:Y:S01]  /*113c0*/  HMMA.16816.F32.BF16 R44, R8.reuse, R92, R24 ;  /* 0x0000005c082c723c */ /* 0x040fe20000041818 */
[----:B------:R-:W-:Y:S07]  /*113d0*/  LDSM.16.MT88.4 R24, [R216+0x1900] ;  /* 0x00190000d818783b */ /* 0x000fee0000004200 */
[----:B------:R-:W-:Y:S01]  /*113e0*/  HMMA.16816.F32.BF16 R28, R8, R86, R36 ;  /* 0x00000056081c723c */ /* 0x000fe20000041824 */
[----:B-1----:R-:W-:-:S04]  /*113f0*/  FFMA.FTZ R4, R137, c[0x0][0x2d0], -R2 ;  /* 0x0000b40089047a23 */ /* 0x002fc80000010802 */
[----:B------:R1:W-:Y:S03]  /*11400*/  MUFU.EX2 R249, R4 ;  /* 0x0000000400f97308 */ /* 0x0003e60000000800 */
[----:B------:R-:W-:Y:S01]  /*11410*/  HMMA.16816.F32.BF16 R32, R8, R94, R40 ;  /* 0x0000005e0820723c */ /* 0x000fe20000041828 */
[----:B------:R-:W-:Y:S01]  /*11420*/  IMAD.MOV.U32 R39, RZ, RZ, R236 ;  /* 0x000000ffff277224 */ /* 0x000fe200078e00ec */
[----:B------:R-:W-:Y:S01]  /*11430*/  MOV R38, R235 ;  /* 0x000000eb00267202 */ /* 0x000fe20000000f00 */
[----:B------:R-:W-:Y:S02]  /*11440*/  IMAD.MOV.U32 R37, RZ, RZ, R234 ;  /* 0x000000ffff257224 */ /* 0x000fe400078e00ea */
[----:B------:R-:W-:Y:S02]  /*11450*/  IMAD.MOV.U32 R36, RZ, RZ, R233 ;  /* 0x000000ffff247224 */ /* 0x000fe400078e00e9 */
[----:B--2---:R-:W-:-:S02]  /*11460*/  F2FP.BF16.PACK_AB R8, R248, R246 ;  /* 0x000000f6f808723e */ /* 0x004fc400000010ff */
[----:B------:R-:W-:Y:S01]  /*11470*/  MOV R43, R230 ;  /* 0x000000e6002b7202 */ /* 0x000fe20000000f00 */
[----:B-1----:R-:W-:-:S04]  /*11480*/  FFMA.FTZ R4, R138, c[0x0][0x2d0], -R2 ;  /* 0x0000b4008a047a23 */ /* 0x002fc80000010802 */
[----:B------:R1:W2:Y:S02]  /*11490*/  MUFU.EX2 R250, R4 ;  /* 0x0000000400fa7308 */ /* 0x0002a40000000800 */
[----:B-1----:R-:W-:Y:S01]  /*114a0*/  FFMA.FTZ R4, R127, c[0x0][0x2d0], -R0 ;  /* 0x0000b4007f047a23 */ /* 0x002fe20000010800 */
[----:B------:R-:W-:Y:S02]  /*114b0*/  MOV R127, R239 ;  /* 0x000000ef007f7202 */ /* 0x000fe40000000f00 */
[----:B--2---:R-:W-:-:S03]  /*114c0*/  F2FP.BF16.PACK_AB R10, R250, R249 ;  /* 0x000000f9fa0a723e */ /* 0x004fc600000010ff */
        /* <DEDUP_REMOVED lines=8> */
[----:B------:R1:W-:Y:S02]  /*11550*/  MUFU.EX2 R244, R4 ;  /* 0x0000000400f47308 */ /* 0x0003e40000000800 */
[----:B-1----:R-:W-:Y:S02]  /*11560*/  FFMA.FTZ R4, R130, c[0x0][0x2d0], -R0 ;  /* 0x0000b40082047a23 */ /* 0x002fe40000010800 */
[----:B------:R-:W-:-:S04]  /*11570*/  IMAD.MOV.U32 R130, RZ, RZ, R237 ;  /* 0x000000ffff827224 */ /* 0x000fc800078e00ed */
[----:B------:R1:W2:Y:S02]  /*11580*/  MUFU.EX2 R242, R4 ;  /* 0x0000000400f27308 */ /* 0x0002a40000000800 */
[----:B-1----:R-:W-:Y:S01]  /*11590*/  FFMA.FTZ R4, R173, c[0x0][0x2d0], -R7 ;  /* 0x0000b400ad047a23 */ /* 0x002fe20000010807 */
[----:B--2---:R-:W-:Y:S01]  /*115a0*/  F2FP.BF16.PACK_AB R11, R242, R244 ;  /* 0x000000f4f20b723e */ /* 0x004fe200000010ff */
[----:B------:R-:W-:-:S04]  /*115b0*/  IMAD.MOV.U32 R173, RZ, RZ, R232 ;  /* 0x000000ffffad7224 */ /* 0x000fc800078e00e8 */
[----:B------:R1:W2:Y:S02]  /*115c0*/  MUFU.EX2 R241, R4 ;  /* 0x0000000400f17308 */ /* 0x0002a40000000800 */
[C---:B------:R-:W-:Y:S01]  /*115d0*/  HMMA.16816.F32.BF16 R100, R8.reuse, R56, R16 ;  /* 0x000000380864723c */ /* 0x040fe20000041810 */
[----:B------:R-:W3:Y:S07]  /*115e0*/  LDSM.16.MT88.4 R16, [R213+0x1900] ;  /* 0x00190000d510783b */ /* 0x000eee0000004200 */
[----:B------:R-:W-:Y:S01]  /*115f0*/  HMMA.16816.F32.BF16 R136, R8, R64, R48 ;  /* 0x000000400888723c */ /* 0x000fe20000041830 */
[----:B-1----:R-:W-:-:S02]  /*11600*/  FFMA.FTZ R4, R171, c[0x0][0x2d0], -R7 ;  /* 0x0000b400ab047a23 */ /* 0x002fc40000010807 */
[----:B------:R-:W-:Y:S02]  /*11610*/  IMAD.MOV.U32 R171, RZ, RZ, R96 ;  /* 0x000000ffffab7224 */ /* 0x000fe400078e0060 */
[----:B------:R1:W-:Y:S03]  /*11620*/  MUFU.EX2 R239, R4 ;  /* 0x0000000400ef7308 */ /* 0x0003e60000000800 */
[C---:B------:R-:W-:Y:S01]  /*11630*/  HMMA.16816.F32.BF16 R96, R8.reuse, R66, R12 ;  /* 0x000000420860723c */ /* 0x040fe2000004180c */
[----:B------:R-:W-:Y:S07]  /*11640*/  LDSM.16.MT88.4 R64, [R216+0x2100] ;  /* 0x00210000d840783b */ /* 0x000fee0000004200 */
[----:B------:R-:W-:Y:S01]  /*11650*/  HMMA.16816.F32.BF16 R92, R8, R58, R20 ;  /* 0x0000003a085c723c */ /* 0x000fe20000041814 */
[----:B------:R-:W4:Y:S01]  /*11660*/  LDSM.16.MT88.4 R20, [R215+0x1900] ;  /* 0x00190000d714783b */ /* 0x000f220000004200 */
[----:B-1----:R-:W-:-:S06]  /*11670*/  FFMA.FTZ R4, R176, c[0x0][0x2d0], -R7 ;  /* 0x0000b400b0047a23 */ /* 0x002fcc0000010807 */
[C---:B------:R-:W-:Y:S01]  /*11680*/  HMMA.16816.F32.BF16 R88, R8.reuse, R60, R52 ;  /* 0x0000003c0858723c */ /* 0x040fe20000041834 */
[----:B------:R1:W1:Y:S07]  /*11690*/  MUFU.EX2 R240, R4 ;  /* 0x0000000400f07308 */ /* 0x00026e0000000800 */
[C---:B------:R-:W-:Y:S01]  /*116a0*/  HMMA.16816.F32.BF16 R84, R8.reuse, R62, R28 ;  /* 0x0000003e0854723c */ /* 0x040fe2000004181c */
[----:B------:R-:W3:Y:S04]  /*116b0*/  LDSM.16.MT88.4 R28, [R214+0x1900] ;  /* 0x00190000d61c783b */ /* 0x000ee80000004200 */
[----:B------:R-:W3:Y:S03]  /*116c0*/  LDSM.16.MT88.4 R60, [R213+0x2100] ;  /* 0x00210000d53c783b */ /* 0x000ee60000004200 */
[----:B------:R-:W-:Y:S01]  /*116d0*/  HMMA.16816.F32.BF16 R80, R8, R68, R44 ;  /* 0x000000440850723c */ /* 0x000fe2000004182c */
[----:B-1----:R-:W-:-:S04]  /*116e0*/  FFMA.FTZ R4, R177, c[0x0][0x2d0], -R7 ;  /* 0x0000b400b1047a23 */ /* 0x002fc80000010807 */
[----:B------:R1:W-:Y:S03]  /*116f0*/  MUFU.EX2 R238, R4 ;  /* 0x0000000400ee7308 */ /* 0x0003e60000000800 */
[----:B------:R-:W-:Y:S01]  /*11700*/  HMMA.16816.F32.BF16 R76, R8, R70, R32 ;  /* 0x00000046084c723c */ /* 0x000fe20000041820 */
[----:B------:R-:W3:Y:S06]  /*11710*/  LDSM.16.MT88.4 R68, [R214+0x2100] ;  /* 0x00210000d644783b */ /* 0x000eec0000004200 */
[----:B--2---:R-:W-:-:S02]  /*11720*/  F2FP.BF16.PACK_AB R8, R241, R251 ;  /* 0x000000fbf108723e */ /* 0x004fc400000010ff */
[----:B------:R-:W-:Y:S01]  /*11730*/  F2FP.BF16.PACK_AB R10, R240, R239 ;  /* 0x000000eff00a723e */ /* 0x000fe200000010ff */
[----:B-1----:R-:W-:-:S04]  /*11740*/  FFMA.FTZ R4, R178, c[0x0][0x2d0], -R7 ;  /* 0x0000b400b2047a23 */ /* 0x002fc80000010807 */
[----:B------:R1:W-:Y:S02]  /*11750*/  MUFU.EX2 R237, R4 ;  /* 0x0000000400ed7308 */ /* 0x0003e40000000800 */
[----:B-1----:R-:W-:Y:S02]  /*11760*/  FFMA.FTZ R4, R168, c[0x0][0x2d0], -R6 ;  /* 0x0000b400a8047a23 */ /* 0x002fe40000010806 */
        /* <DEDUP_REMOVED lines=16> */
[C---:B---3--:R-:W-:Y:S07]  /*11870*/  HMMA.16816.F32.BF16 R56, R8.reuse, R16, R140 ;  /* 0x000000100838723c */ /* 0x048fee000004188c */
[----:B------:R-:W-:Y:S01]  /*11880*/  MOV R140, R198 ;  /* 0x000000c6008c7202 */ /* 0x000fe20000000f00 */
[----:B------:R-:W-:Y:S01]  /*11890*/  IMAD.MOV.U32 R141, RZ, RZ, R195 ;  /* 0x000000ffff8d7224 */ /* 0x000fe200078e00c3 */
[----:B------:R-:W-:Y:S01]  /*118a0*/  HMMA.16816.F32.BF16 R48, R8, R24, R144 ;  /* 0x000000180830723c */ /* 0x000fe20000041890 */
[----:B------:R-:W-:-:S02]  /*118b0*/  IMAD.MOV.U32 R143, RZ, RZ, R43 ;  /* 0x000000ffff8f7224 */ /* 0x000fc400078e002b */
[----:B-1----:R-:W-:Y:S02]  /*118c0*/  FFMA.FTZ R4, R188, c[0x0][0x2d0], -R7 ;  /* 0x0000b400bc047a23 */ /* 0x002fe40000010807 */
[----:B------:R-:W-:Y:S02]  /*118d0*/  IMAD.MOV.U32 R142, RZ, RZ, R173 ;  /* 0x000000ffff8e7224 */ /* 0x000fe400078e00ad */
[----:B------:R1:W2:Y:S01]  /*118e0*/  MUFU.EX2 R230, R4 ;  /* 0x0000000400e67308 */ /* 0x0002a20000000800 */
[----:B------:R-:W-:Y:S01]  /*118f0*/  MOV R144, R194 ;  /* 0x000000c200907202 */ /* 0x000fe20000000f00 */
[----:B------:R-:W-:Y:S01]  /*11900*/  HMMA.16816.F32.BF16 R52, R8, R18, R104 ;  /* 0x000000120834723c */ /* 0x000fe20000041868 */
[----:B------:R-:W-:Y:S02]  /*11910*/  IMAD.MOV.U32 R147, RZ, RZ, R36 ;  /* 0x000000ffff937224 */ /* 0x000fe400078e0024 */
[----:B------:R-:W-:Y:S02]  /*11920*/  IMAD.MOV.U32 R146, RZ, RZ, R37 ;  /* 0x000000ffff927224 */ /* 0x000fe400078e0025 */
[----:B------:R-:W-:-:S02]  /*11930*/  IMAD.MOV.U32 R145, RZ, RZ, R38 ;  /* 0x000000ffff917224 */ /* 0x000fc400078e0026 */
[----:B------:R-:W-:Y:S01]  /*11940*/  IMAD.MOV.U32 R106, RZ, RZ, R117 ;  /* 0x000000ffff6a7224 */ /* 0x000fe200078e0075 */
[C---:B------:R-:W-:Y:S01]  /*11950*/  HMMA.16816.F32.BF16 R44, R8.reuse, R26, R108 ;  /* 0x0000001a082c723c */ /* 0x040fe2000004186c */
[----:B------:R-:W-:Y:S01]  /*11960*/  IMAD.MOV.U32 R107, RZ, RZ, R74 ;  /* 0x000000ffff6b7224 */ /* 0x000fe200078e004a */
[----:B------:R-:W-:Y:S01]  /*11970*/  MOV R105, R127 ;  /* 0x0000007f00697202 */ /* 0x000fe20000000f00 */
[----:B------:R-:W-:Y:S02]  /*11980*/  IMAD.MOV.U32 R117, RZ, RZ, R73 ;  /* 0x000000ffff757224 */ /* 0x000fe400078e0049 */
[----:B------:R-:W3:Y:S01]  /*11990*/  LDSM.16.MT88.4 R72, [R215+0x2100] ;  /* 0x00210000d748783b */ /* 0x000ee20000004200 */
[----:B-1----:R-:W-:Y:S02]  /*119a0*/  FFMA.FTZ R4, R179, c[0x0][0x2d0], -R6 ;  /* 0x0000b400b3047a23 */ /* 0x002fe40000010806 */
[----:B------:R-:W-:Y:S01]  /*119b0*/  IMAD.MOV.U32 R111, RZ, RZ, R39 ;  /* 0x000000ffff6f7224 */ /* 0x000fe200078e0027 */
[----:B----4-:R-:W-:Y:S01]  /*119c0*/  HMMA.16816.F32.BF16 R32, R8, R20, R152 ;  /* 0x000000140820723c */ /* 0x010fe20000041898 */
[----:B------:R1:W-:Y:S01]  /*119d0*/  MUFU.EX2 R199, R4 ;  /* 0x0000000400c77308 */ /* 0x0003e20000000800 */
[----:B------:R-:W-:-:S02]  /*119e0*/  IMAD.MOV.U32 R104, RZ, RZ, R129 ;  /* 0x000000ffff687224 */ /* 0x000fc400078e0081 */
[----:B------:R-:W-:Y:S02]  /*119f0*/  IMAD.MOV.U32 R109, RZ, RZ, R167 ;  /* 0x000000ffff6d7224 */ /* 0x000fe400078e00a7 */
[----:B------:R-:W-:Y:S02]  /*11a00*/  IMAD.MOV.U32 R110, RZ, RZ, R130 ;  /* 0x000000ffff6e7224 */ /* 0x000fe400078e0082 */
[C---:B------:R-:W-:Y:S07]  /*11a10*/  HMMA.16816.F32.BF16 R40, R8.reuse, R28, R148 ;  /* 0x0000001c0828723c */ /* 0x040fee0000041894 */
[----:B------:R-:W-:Y:S01]  /*11a20*/  IMAD.MOV.U32 R150, RZ, RZ, R144 ;  /* 0x000000ffff967224 */ /* 0x000fe200078e0090 */
[----:B------:R-:W-:Y:S01]  /*11a30*/  HMMA.16816.F32.BF16 R36, R8, R30, R120 ;  /* 0x0000001e0824723c */ /* 0x000fe20000041878 */
[----:B-1----:R-:W-:Y:S01]  /*11a40*/  FFMA.FTZ R4, R180, c[0x0][0x2d0], -R6 ;  /* 0x0000b400b4047a23 */ /* 0x002fe20000010806 */
[----:B------:R-:W-:Y:S01]  /*11a50*/  MOV R151, R111 ;  /* 0x0000006f00977202 */ /* 0x000fe20000000f00 */
[----:B------:R-:W-:-:S02]  /*11a60*/  IMAD.MOV.U32 R149, RZ, RZ, R145 ;  /* 0x000000ffff957224 */ /* 0x000fc400078e0091 */
[----:B------:R1:W4:Y:S01]  /*11a70*/  MUFU.EX2 R198, R4 ;  /* 0x0000000400c67308 */ /* 0x0003220000000800 */
[----:B------:R-:W-:Y:S01]  /*11a80*/  IMAD.MOV.U32 R148, RZ, RZ, R146 ;  /* 0x000000ffff947224 */ /* 0x000fe200078e0092 */
[----:B------:R-:W-:Y:S01]  /*11a90*/  MOV R146, R140 ;  /* 0x0000008c00927202 */ /* 0x000fe20000000f00 */
[----:B------:R-:W-:Y:S01]  /*11aa0*/  HMMA.16816.F32.BF16 R12, R8, R22, R132 ;  /* 0x00000016080c723c */ /* 0x000fe20000041884 */
[----:B------:R-:W-:Y:S02]  /*11ab0*/  IMAD.MOV.U32 R145, RZ, RZ, R141 ;  /* 0x000000ffff917224 */ /* 0x000fe400078e008d */
[----:B------:R-:W-:-:S04]  /*11ac0*/  IMAD.MOV.U32 R144, RZ, RZ, R142 ;  /* 0x000000ffff907224 */ /* 0x000fc800078e008e */
[----:B------:R-:W-:Y:S02]  /*11ad0*/  F2FP.BF16.PACK_AB R8, R237, R238 ;  /* 0x000000eeed08723e */ /* 0x000fe400000010ff */
[----:B--2---:R-:W-:Y:S01]  /*11ae0*/  F2FP.BF16.PACK_AB R10, R230, R233 ;  /* 0x000000e9e60a723e */ /* 0x004fe200000010ff */
[----:B-1----:R-:W-:Y:S01]  /*11af0*/  FFMA.FTZ R4, R185, c[0x0][0x2d0], -R6 ;  /* 0x0000b400b9047a23 */ /* 0x002fe20000010806 */
[----:B----4-:R-:W-:-:S03]  /*11b00*/  F2FP.BF16.PACK_AB R9, R198, R199 ;  /* 0x000000c7c609723e */ /* 0x010fc600000010ff */
[----:B------:R1:W-:Y:S02]  /*11b10*/  MUFU.EX2 R195, R4 ;  /* 0x0000000400c37308 */ /* 0x0003e40000000800 */
[----:B-1----:R-:W-:-:S06]  /*11b20*/  FFMA.FTZ R4, R187, c[0x0][0x2d0], -R6 ;  /* 0x0000b400bb047a23 */ /* 0x002fcc0000010806 */
[----:B------:R1:W2:Y:S02]  /*11b30*/  MUFU.EX2 R194, R4 ;  /* 0x0000000400c27308 */ /* 0x0002a40000000800 */
[----:B-1----:R-:W-:Y:S01]  /*11b40*/  FFMA.FTZ R4, R160, c[0x0][0x2d0], -R2 ;  /* 0x0000b400a0047a23 */ /* 0x002fe20000010802 */
[----:B--2---:R-:W-:Y:S01]  /*11b50*/  F2FP.BF16.PACK_AB R11, R194, R195 ;  /* 0x000000c3c20b723e */ /* 0x004fe200000010ff */
[----:B------:R-:W-:-:S04]  /*11b60*/  IMAD.MOV.U32 R160, RZ, RZ, R110 ;  /* 0x000000ffffa07224 */ /* 0x000fc800078e006e */
[----:B------:R1:W-:Y:S02]  /*11b70*/  MUFU.EX2 R188, R4 ;  /* 0x0000000400bc7308 */ /* 0x0003e40000000800 */
[C---:B------:R-:W-:Y:S08]  /*11b80*/  HMMA.16816.F32.BF16 R56, R8.reuse, R60, R56 ;  /* 0x0000003c0838723c */ /* 0x040ff00000041838 */
[----:B------:R-:W-:Y:S01]  /*11b90*/  HMMA.16816.F32.BF16 R52, R8, R62, R52 ;  /* 0x0000003e0834723c */ /* 0x000fe20000041834 */
[----:B-1----:R-:W-:-:S02]  /*11ba0*/  FFMA.FTZ R4, R161, c[0x0][0x2d0], -R2 ;  /* 0x0000b400a1047a23 */ /* 0x002fc40000010802 */
[----:B------:R-:W-:Y:S02]  /*11bb0*/  IMAD.MOV.U32 R161, RZ, RZ, R143 ;  /* 0x000000ffffa17224 */ /* 0x000fe400078e008f */
[----:B------:R1:W2:Y:S03]  /*11bc0*/  MUFU.EX2 R187, R4 ;  /* 0x0000000400bb7308 */ /* 0x0002a60000000800 */
[C---:B------:R-:W-:Y:S01]  /*11bd0*/  HMMA.16816.F32.BF16 R48, R8.reuse, R64, R48 ;  /* 0x000000400830723c */ /* 0x040fe20000041830 */
[----:B------:R-:W4:Y:S07]  /*11be0*/  LDSM.16.MT88.4 R140, [R213+0x2900] ;  /* 0x00290000d58c783b */ /* 0x000f2e0000004200 */
[----:B------:R-:W-:Y:S01]  /*11bf0*/  HMMA.16816.F32.BF16 R44, R8, R66, R44 ;  /* 0x00000042082c723c */ /* 0x000fe2000004182c */
[----:B-1----:R-:W-:-:S07]  /*11c00*/  FFMA.FTZ R4, R164, c[0x0][0x2d0], -R2 ;  /* 0x0000b400a4047a23 */ /* 0x002fce0000010802 */
[C---:B------:R-:W-:Y:S01]  /*11c10*/  HMMA.16816.F32.BF16 R40, R8.reuse, R68, R40 ;  /* 0x000000440828723c */ /* 0x040fe20000041828 */
[----:B------:R1:W-:Y:S07]  /*11c20*/  MUFU.EX2 R186, R4 ;  /* 0x0000000400ba7308 */ /* 0x0003ee0000000800 */
[----:B------:R-:W-:Y:S01]  /*11c30*/  HMMA.16816.F32.BF16 R36, R8, R70, R36 ;  /* 0x000000460824723c */ /* 0x000fe20000041824 */
[----:B-1----:R-:W-:-:S07]  /*11c40*/  FFMA.FTZ R4, R165, c[0x0][0x2d0], -R2 ;  /* 0x0000b400a5047a23 */ /* 0x002fce0000010802 */
[C---:B---3--:R-:W-:Y:S01]  /*11c50*/  HMMA.16816.F32.BF16 R164, R8.reuse, R72, R32 ;  /* 0x0000004808a4723c */ /* 0x048fe20000041820 */
[----:B------:R1:W3:Y:S07]  /*11c60*/  MUFU.EX2 R185, R4 ;  /* 0x0000000400b97308 */ /* 0x0002ee0000000800 */
[----:B------:R-:W-:Y:S01]  /*11c70*/  HMMA.16816.F32.BF16 R32, R8, R74, R12 ;  /* 0x0000004a0820723c */ /* 0x000fe2000004180c */
[----:B------:R-:W-:Y:S06]  /*11c80*/  LDSM.16.MT88.4 R12, [R215+0x2900] ;  /* 0x00290000d70c783b */ /* 0x000fec0000004200 */
        /* <DEDUP_REMOVED lines=13> */
[----:B--2---:R-:W-:-:S02]  /*11d60*/  F2FP.BF16.PACK_AB R11, R127, R178 ;  /* 0x000000b27f0b723e */ /* 0x004fc400000010ff */
[----:B------:R-:W-:-:S03]  /*11d70*/  MOV R211, R128 ;  /* 0x0000008000d37202 */ /* 0x000fc60000000f00 */
[----:B------:R1:W-:Y:S02]  /*11d80*/  MUFU.EX2 R175, R4 ;  /* 0x0000000400af7308 */ /* 0x0003e40000000800 */
[C---:B------:R-:W-:Y:S08]  /*11d90*/  HMMA.16816.F32.BF16 R136, R8.reuse, R16, R136 ;  /* 0x000000100888723c */ /* 0x040ff00000041888 */
[----:B------:R-:W-:Y:S01]  /*11da0*/  HMMA.16816.F32.BF16 R96, R8, R18, R96 ;  /* 0x000000120860723c */ /* 0x000fe20000041860 */
[----:B-1----:R-:W-:-:S02]  /*11db0*/  FFMA.FTZ R4, R210, c[0x0][0x2d0], -R7 ;  /* 0x0000b400d2047a23 */ /* 0x002fc40000010807 */
[----:B------:R-:W-:Y:S02]  /*11dc0*/  IMAD.MOV.U32 R210, RZ, RZ, R131 ;  /* 0x000000ffffd27224 */ /* 0x000fe400078e0083 */
[----:B------:R1:W2:Y:S03]  /*11dd0*/  MUFU.EX2 R176, R4 ;  /* 0x0000000400b07308 */ /* 0x0002a60000000800 */
[C---:B------:R-:W-:Y:S08]  /*11de0*/  HMMA.16816.F32.BF16 R16, R8.reuse, R26, R92 ;  /* 0x0000001a0810723c */ /* 0x040ff0000004185c */
[----:B------:R-:W-:Y:S01]  /*11df0*/  HMMA.16816.F32.BF16 R152, R8, R24, R100 ;  /* 0x000000180898723c */ /* 0x000fe20000041864 */
[----:B-1----:R-:W-:-:S07]  /*11e00*/  FFMA.FTZ R4, R208, c[0x0][0x2d0], -R7 ;  /* 0x0000b400d0047a23 */ /* 0x002fce0000010807 */
[C---:B------:R-:W-:Y:S01]  /*11e10*/  HMMA.16816.F32.BF16 R88, R8.reuse, R28, R88 ;  /* 0x0000001c0858723c */ /* 0x040fe20000041858 */
[----:B------:R-:W-:Y:S01]  /*11e20*/  FFMA.FTZ R7, R207, c[0x0][0x2d0], -R7 ;  /* 0x0000b400cf077a23 */ /* 0x000fe20000010807 */
[----:B--2---:R-:W-:Y:S01]  /*11e30*/  F2FP.BF16.PACK_AB R120, R176, R175 ;  /* 0x000000afb078723e */ /* 0x004fe200000010ff */
[----:B------:R1:W-:Y:S01]  /*11e40*/  MUFU.EX2 R177, R4 ;  /* 0x0000000400b17308 */ /* 0x0003e20000000800 */
[----:B------:R-:W-:Y:S02]  /*11e50*/  IMAD.MOV.U32 R208, RZ, RZ, R149 ;  /* 0x000000ffffd07224 */ /* 0x000fe400078e0095 */
[----:B------:R-:W-:Y:S02]  /*11e60*/  IMAD.MOV.U32 R207, RZ, RZ, R150 ;  /* 0x000000ffffcf7224 */ /* 0x000fe400078e0096 */
[C---:B------:R-:W-:Y:S03]  /*11e70*/  HMMA.16816.F32.BF16 R84, R8.reuse, R30, R84 ;  /* 0x0000001e0854723c */ /* 0x040fe60000041854 */
[----:B------:R-:W2:Y:S05]  /*11e80*/  MUFU.EX2 R173, R7 ;  /* 0x0000000700ad7308 */ /* 0x000eaa0000000800 */
[----:B------:R-:W-:Y:S01]  /*11e90*/  HMMA.16816.F32.BF16 R80, R8, R20, R80 ;  /* 0x000000140850723c */ /* 0x000fe20000041850 */
[----:B-1----:R-:W-:Y:S01]  /*11ea0*/  FFMA.FTZ R4, R206, c[0x0][0x2d0], -R6 ;  /* 0x0000b400ce047a23 */ /* 0x002fe20000010806 */
[----:B------:R-:W-:-:S03]  /*11eb0*/  MOV R206, R105 ;  /* 0x0000006900ce7202 */ /* 0x000fc60000000f00 */
[----:B------:R1:W-:Y:S03]  /*11ec0*/  MUFU.EX2 R129, R4 ;  /* 0x0000000400817308 */ /* 0x0003e60000000800 */
[----:B------:R-:W-:Y:S01]  /*11ed0*/  HMMA.16816.F32.BF16 R76, R8, R22, R76 ;  /* 0x00000016084c723c */ /* 0x000fe2000004184c */
[----:B--2---:R-:W-:-:S06]  /*11ee0*/  F2FP.BF16.PACK_AB R122, R173, R177 ;  /* 0x000000b1ad7a723e */ /* 0x004fcc00000010ff */
[----:B------:R-:W-:-:S04]  /*11ef0*/  FFMA.FTZ R8, R196, c[0x0][0x2d0], -R2 ;  /* 0x0000b400c4087a23 */ /* 0x000fc80000010802 */
[----:B------:R2:W-:Y:S01]  /*11f00*/  MUFU.EX2 R28, R8 ;  /* 0x00000008001c7308 */ /* 0x0005e20000000800 */
[----:B-1----:R-:W-:Y:S02]  /*11f10*/  FFMA.FTZ R4, R205, c[0x0][0x2d0], -R6 ;  /* 0x0000b400cd047a23 */ /* 0x002fe40000010806 */
[----:B------:R-:W-:-:S05]  /*11f20*/  IMAD.MOV.U32 R205, RZ, RZ, R107 ;  /* 0x000000ffffcd7224 */ /* 0x000fca00078e006b */
[----:B------:R1:W3:Y:S01]  /*11f30*/  MUFU.EX2 R130, R4 ;  /* 0x0000000400827308 */ /* 0x0002e20000000800 */
[----:B--2---:R-:W-:-:S07]  /*11f40*/  FFMA.FTZ R8, R197, c[0x0][0x2d0], -R2 ;  /* 0x0000b400c5087a23 */ /* 0x004fce0000010802 */
[----:B------:R2:W-:Y:S01]  /*11f50*/  MUFU.EX2 R30, R8 ;  /* 0x00000008001e7308 */ /* 0x0005e20000000800 */
[----:B-1----:R-:W-:Y:S01]  /*11f60*/  FFMA.FTZ R4, R201, c[0x0][0x2d0], -R6 ;  /* 0x0000b400c9047a23 */ /* 0x002fe20000010806 */
[----:B---3--:R-:W-:Y:S01]  /*11f70*/  F2FP.BF16.PACK_AB R121, R130, R129 ;  /* 0x000000818279723e */ /* 0x008fe200000010ff */
[----:B------:R-:W-:-:S05]  /*11f80*/  IMAD.MOV.U32 R201, RZ, RZ, R109 ;  /* 0x000000ffffc97224 */ /* 0x000fca00078e006d */
[----:B------:R1:W-:Y:S01]  /*11f90*/  MUFU.EX2 R131, R4 ;  /* 0x0000000400837308 */ /* 0x0003e20000000800 */
[----:B------:R-:W3:Y:S01]  /*11fa0*/  LDSM.16.MT88.4 R108, [R214+0x2900] ;  /* 0x00290000d66c783b */ /* 0x000ee20000004200 */
[----:B------:R-:W-:Y:S02]  /*11fb0*/  FFMA.FTZ R6, R204, c[0x0][0x2d0], -R6 ;  /* 0x0000b400cc067a23 */ /* 0x000fe40000010806 */
[----:B------:R-:W-:-:S04]  /*11fc0*/  IMAD.MOV.U32 R204, RZ, RZ, R116 ;  /* 0x000000ffffcc7224 */ /* 0x000fc800078e0074 */
[----:B------:R-:W4:Y:S01]  /*11fd0*/  MUFU.EX2 R128, R6 ;  /* 0x0000000600807308 */ /* 0x000f220000000800 */
[--C-:B--2---:R-:W-:Y:S02]  /*11fe0*/  FFMA.FTZ R8, R192, c[0x0][0x2d0], -R2.reuse ;  /* 0x0000b400c0087a23 */ /* 0x104fe40000010802 */
[----:B-1----:R-:W-:-:S05]  /*11ff0*/  FFMA.FTZ R4, R191, c[0x0][0x2d0], -R2 ;  /* 0x0000b400bf047a23 */ /* 0x002fca0000010802 */
[----:B------:R-:W-:Y:S01]  /*12000*/  MUFU.EX2 R31, R8 ;  /* 0x00000008001f7308 */ /* 0x000fe20000000800 */
[----:B------:R-:W-:Y:S01]  /*12010*/  IMAD.MOV.U32 R191, RZ, RZ, R5 ;  /* 0x000000ffffbf7224 */ /* 0x000fe200078e0005 */
[----:B----4-:R-:W-:-:S06]  /*12020*/  F2FP.BF16.PACK_AB R123, R128, R131 ;  /* 0x00000083807b723e */ /* 0x010fcc00000010ff */
[----:B------:R1:W-:Y:S01]  /*12030*/  MUFU.EX2 R95, R4 ;  /* 0x00000004005f7308 */ /* 0x0003e20000000800 */
[C---:B------:R-:W-:Y:S07]  /*12040*/  HMMA.16816.F32.BF16 R132, R120.reuse, R140, R56 ;  /* 0x0000008c7884723c */ /* 0x040fee0000041838 */
[----:B------:R-:W-:Y:S01]  /*12050*/  IMAD.MOV.U32 R59, RZ, RZ, R210 ;  /* 0x000000ffff3b7224 */ /* 0x000fe200078e00d2 */
[----:B------:R-:W-:Y:S01]  /*12060*/  MOV R57, R161 ;  /* 0x000000a100397202 */ /* 0x000fe20000000f00 */
[----:B------:R-:W-:Y:S01]  /*12070*/  IMAD.MOV.U32 R58, RZ, RZ, R211 ;  /* 0x000000ffff3a7224 */ /* 0x000fe200078e00d3 */
[----:B------:R-:W-:Y:S01]  /*12080*/  MOV R211, R147 ;  /* 0x0000009300d37202 */ /* 0x000fe20000000f00 */
[----:B-1----:R-:W-:Y:S01]  /*12090*/  FFMA.FTZ R4, R200, c[0x0][0x2d0], -R2 ;  /* 0x0000b400c8047a23 */ /* 0x002fe20000010802 */
[----:B---3--:R-:W-:Y:S01]  /*120a0*/  HMMA.16816.F32.BF16 R100, R120, R108, R40 ;  /* 0x0000006c7864723c */ /* 0x008fe20000041828 */
[----:B------:R-:W-:-:S02]  /*120b0*/  IMAD.MOV.U32 R56, RZ, RZ, R144 ;  /* 0x000000ffff387224 */ /* 0x000fc400078e0090 */
[----:B------:R1:W-:Y:S01]  /*120c0*/  MUFU.EX2 R94, R4 ;  /* 0x00000004005e7308 */ /* 0x0003e20000000800 */
[----:B------:R-:W-:Y:S02]  /*120d0*/  IMAD.MOV.U32 R210, RZ, RZ, R146 ;  /* 0x000000ffffd27224 */ /* 0x000fe400078e0092 */
[----:B------:R-:W-:Y:S02]  /*120e0*/  IMAD.MOV.U32 R200, RZ, RZ, R114 ;  /* 0x000000ffffc87224 */ /* 0x000fe400078e0072 */
[----:B------:R-:W-:Y:S01]  /*120f0*/  HMMA.16816.F32.BF16 R164, R120, R12, R164 ;  /* 0x0000000c78a4723c */ /* 0x000fe200000418a4 */
[----:B-1----:R-:W-:Y:S01]  /*12100*/  FFMA.FTZ R4, R203, c[0x0][0x2d0], -R2 ;  /* 0x0000b400cb047a23 */ /* 0x002fe20000010802 */
[----:B------:R-:W-:-:S03]  /*12110*/  MOV R203, R115 ;  /* 0x0000007300cb7202 */ /* 0x000fc60000000f00 */
[----:B------:R1:W-:Y:S02]  /*12120*/  MUFU.EX2 R93, R4 ;  /* 0x00000004005d7308 */ /* 0x0003e40000000800 */
[--C-:B-1----:R-:W-:Y:S02]  /*12130*/  FFMA.FTZ R4, R202, c[0x0][0x2d0], -R2.reuse ;  /* 0x0000b400ca047a23 */ /* 0x102fe40000010802 */
[----:B------:R-:W-:-:S04]  /*12140*/  FFMA.FTZ R2, R193, c[0x0][0x2d0], -R2 ;  /* 0x0000b400c1027a23 */ /* 0x000fc80000010802 */
[----:B------:R1:W2:Y:S01]  /*12150*/  MUFU.EX2 R92, R4 ;  /* 0x00000004005c7308 */ /* 0x0002a20000000800 */
[----:B------:R-:W-:-:S07]  /*12160*/  IMAD.MOV.U32 R202, RZ, RZ, R118 ;  /* 0x000000ffffca7224 */ /* 0x000fce00078e0076 */
[----:B------:R3:W-:Y:S01]  /*12170*/  MUFU.EX2 R29, R2 ;  /* 0x00000002001d7308 */ /* 0x0007e20000000800 */
[----:B-1----:R-:W-:Y:S01]  /*12180*/  FFMA.FTZ R4, R162, c[0x0][0x2d0], -R0 ;  /* 0x0000b400a2047a23 */ /* 0x002fe20000010800 */
[----:B--2---:R-:W-:-:S06]  /*12190*/  F2FP.BF16.PACK_AB R6, R92, R93 ;  /* 0x0000005d5c06723e */ /* 0x004fcc00000010ff */
[----:B------:R1:W-:Y:S01]  /*121a0*/  MUFU.EX2 R24, R4 ;  /* 0x0000000400187308 */ /* 0x0003e20000000800 */
[----:B---3--:R-:W-:-:S07]  /*121b0*/  FFMA.FTZ R2, R184, c[0x0][0x2d0], -R0 ;  /* 0x0000b400b8027a23 */ /* 0x008fce0000010800 */
[----:B------:R2:W-:Y:S01]  /*121c0*/  MUFU.EX2 R20, R2 ;  /* 0x0000000200147308 */ /* 0x0005e20000000800 */
[----:B-1----:R-:W-:-:S07]  /*121d0*/  FFMA.FTZ R4, R163, c[0x0][0x2d0], -R0 ;  /* 0x0000b400a3047a23 */ /* 0x002fce0000010800 */
[----:B------:R1:W3:Y:S01]  /*121e0*/  MUFU.EX2 R27, R4 ;  /* 0x00000004001b7308 */ /* 0x0002e20000000800 */
[----:B--2---:R-:W-:-:S07]  /*121f0*/  FFMA.FTZ R2, R182, c[0x0][0x2d0], -R0 ;  /* 0x0000b400b6027a23 */ /* 0x004fce0000010800 */
[----:B------:R2:W-:Y:S01]  /*12200*/  MUFU.EX2 R21, R2 ;  /* 0x0000000200157308 */ /* 0x0005e20000000800 */
[----:B-1----:R-:W-:Y:S01]  /*12210*/  FFMA.FTZ R4, R189, c[0x0][0x2d0], -R0 ;  /* 0x0000b400bd047a23 */ /* 0x002fe20000010800 */
[----:B---3--:R-:W-:Y:S01]  /*12220*/  F2FP.BF16.PACK_AB R5, R27, R24 ;  /* 0x000000181b05723e */ /* 0x008fe200000010ff */
[----:B------:R-:W-:-:S05]  /*12230*/  IMAD.MOV.U32 R189, RZ, RZ, R119 ;  /* 0x000000ffffbd7224 */ /* 0x000fca00078e0077 */
[----:B------:R1:W-:Y:S01]  /*12240*/  MUFU.EX2 R26, R4 ;  /* 0x00000004001a7308 */ /* 0x0003e20000000800 */
[----:B--2---:R-:W-:-:S07]  /*12250*/  FFMA.FTZ R2, R183, c[0x0][0x2d0], -R0 ;  /* 0x0000b400b7027a23 */ /* 0x004fce0000010800 */
[----:B------:R-:W-:Y:S01]  /*12260*/  MUFU.EX2 R23, R2 ;  /* 0x0000000200177308 */ /* 0x000fe20000000800 */
[--C-:B-1----:R-:W-:Y:S02]  /*12270*/  FFMA.FTZ R4, R190, c[0x0][0x2d0], -R0.reuse ;  /* 0x0000b400be047a23 */ /* 0x102fe40000010800 */
[----:B------:R-:W-:Y:S02]  /*12280*/  IMAD.MOV.U32 R190, RZ, RZ, R145 ;  /* 0x000000ffffbe7224 */ /* 0x000fe400078e0091 */
[----:B------:R-:W-:Y:S03]  /*12290*/  HMMA.16816.F32.BF16 R144, R120, R142, R52 ;  /* 0x0000008e7890723c */ /* 0x000fe60000041834 */
[----:B------:R1:W2:Y:S01]  /*122a0*/  MUFU.EX2 R25, R4 ;  /* 0x0000000400197308 */ /* 0x0002a20000000800 */
[----:B------:R-:W-:-:S03]  /*122b0*/  FFMA.FTZ R0, R181, c[0x0][0x2d0], -R0 ;  /* 0x0000b400b5007a23 */ /* 0x000fc60000010800 */
[----:B------:R-:W-:Y:S01]  /*122c0*/  IMAD.MOV.U32 R53, RZ, RZ, R160 ;  /* 0x000000ffff357224 */ /* 0x000fe200078e00a0 */
[----:B------:R-:W-:Y:S01]  /*122d0*/  MOV R54, R151 ;  /* 0x0000009700367202 */ /* 0x000fe20000000f00 */
[----:B------:R-:W-:Y:S01]  /*122e0*/  HMMA.16816.F32.BF16 R160, R120, R158, R44 ;  /* 0x0000009e78a0723c */ /* 0x000fe2000004182c */
[----:B------:R-:W-:Y:S01]  /*122f0*/  IMAD.MOV.U32 R55, RZ, RZ, R148 ;  /* 0x000000ffff377224 */ /* 0x000fe200078e0094 */
[----:B------:R3:W4:Y:S01]  /*12300*/  MUFU.EX2 R22, R0 ;  /* 0x0000000000167308 */ /* 0x0007220000000800 */
[----:B------:R-:W-:-:S04]  /*12310*/  IMAD.MOV.U32 R52, RZ, RZ, R104 ;  /* 0x000000ffff347224 */ /* 0x000fc800078e0068 */
[----:B------:R-:W-:Y:S01]  /*12320*/  MOV R45, R112 ;  /* 0x00000070002d7202 */ /* 0x000fe20000000f00 */
[----:B------:R-:W-:Y:S01]  /*12330*/  HMMA.16816.F32.BF16 R148, R120, R156, R48 ;  /* 0x0000009c7894723c */ /* 0x000fe20000041830 */
[----:B------:R-:W-:Y:S01]  /*12340*/  MOV R44, c[0x0][0x2c4] ;  /* 0x0000b100002c7a02 */ /* 0x000fe20000000f00 */
        /* <DEDUP_REMOVED lines=20> */
[----:B------:R-:W-:Y:S01]  /*12490*/  IMAD.MOV.U32 R51, RZ, RZ, R54 ;  /* 0x000000ffff337224 */ /* 0x000fe200078e0036 */
[----:B------:R-:W-:Y:S01]  /*124a0*/  MOV R58, R171 ;  /* 0x000000ab003a7202 */ /* 0x000fe20000000f00 */
[----:B------:R-:W-:Y:S01]  /*124b0*/  IMAD.MOV.U32 R52, RZ, RZ, R55 ;  /* 0x000000ffff347224 */ /* 0x000fe200078e0037 */
[----:B------:R-:W-:Y:S01]  /*124c0*/  F2FP.BF16.PACK_AB R168, R30, R28 ;  /* 0x0000001c1ea8723e */ /* 0x000fe200000010ff */
[----:B------:R-:W-:Y:S01]  /*124d0*/  IMAD.MOV.U32 R54, RZ, RZ, R56 ;  /* 0x000000ffff367224 */ /* 0x000fe200078e0038 */
[----:B------:R-:W-:Y:S01]  /*124e0*/  F2FP.BF16.PACK_AB R170, R29, R31 ;  /* 0x0000001f1daa723e */ /* 0x000fe200000010ff */
[----:B------:R-:W-:Y:S01]  /*124f0*/  IMAD.MOV.U32 R55, RZ, RZ, R57 ;  /* 0x000000ffff377224 */ /* 0x000fe200078e0039 */
[----:B------:R-:W-:Y:S01]  /*12500*/  HMMA.16816.F32.BF16 R104, R4, R68, R88 ;  /* 0x000000440468723c */ /* 0x000fe20000041858 */
[----:B------:R-:W-:Y:S01]  /*12510*/  FADD.FTZ R2, R43, R42 ;  /* 0x0000002a2b027221 */ /* 0x000fe20000010000 */
[----:B------:R-:W-:Y:S01]  /*12520*/  F2FP.BF16.PACK_AB R169, R21, R20 ;  /* 0x0000001415a9723e */ /* 0x000fe200000010ff */
[----:B------:R-:W-:Y:S01]  /*12530*/  IMAD.MOV.U32 R42, RZ, RZ, R45 ;  /* 0x000000ffff2a7224 */ /* 0x000fe200078e002d */
[----:B------:R-:W-:Y:S01]  /*12540*/  MOV R45, R53 ;  /* 0x00000035002d7202 */ /* 0x000fe20000000f00 */
[----:B------:R-:W-:-:S02]  /*12550*/  IMAD.MOV.U32 R56, RZ, RZ, R59 ;  /* 0x000000ffff387224 */ /* 0x000fc400078e003b */
[----:B------:R-:W-:Y:S01]  /*12560*/  IMAD.MOV.U32 R57, RZ, RZ, R201 ;  /* 0x000000ffff397224 */ /* 0x000fe200078e00c9 */
[----:B------:R-:W-:Y:S01]  /*12570*/  MOV R43, R44 ;  /* 0x0000002c002b7202 */ /* 0x000fe20000000f00 */
[----:B------:R-:W-:Y:S01]  /*12580*/  IMAD.MOV.U32 R59, RZ, RZ, R222 ;  /* 0x000000ffff3b7224 */ /* 0x000fe200078e00de */
[C---:B------:R-:W-:Y:S01]  /*12590*/  HMMA.16816.F32.BF16 R116, R4.reuse, R72, R80 ;  /* 0x000000480474723c */ /* 0x040fe20000041850 */
[----:B------:R-:W-:Y:S01]  /*125a0*/  IMAD.MOV.U32 R53, RZ, RZ, R54 ;  /* 0x000000ffff357224 */ /* 0x000fe200078e0036 */
[----:B------:R1:W5:Y:S01]  /*125b0*/  LDL.LU R222, [R1+0x80] ;  /* 0x0000800001de7983 */ /* 0x0003620000300800 */
[----:B------:R-:W-:Y:S01]  /*125c0*/  IMAD.MOV.U32 R54, RZ, RZ, R55 ;  /* 0x000000ffff367224 */ /* 0x000fe200078e0037 */
[----:B------:R-:W-:Y:S01]  /*125d0*/  MOV R55, R190 ;  /* 0x000000be00377202 */ /* 0x000fe20000000f00 */
[----:B------:R-:W-:Y:S02]  /*125e0*/  IMAD.MOV.U32 R44, RZ, RZ, R46 ;  /* 0x000000ffff2c7224 */ /* 0x000fe400078e002e */
[----:B------:R-:W-:Y:S01]  /*125f0*/  IMAD.MOV.U32 R190, RZ, RZ, R56 ;  /* 0x000000ffffbe7224 */ /* 0x000fe200078e0038 */
[----:B------:R-:W-:Y:S01]  /*12600*/  MOV R56, R58 ;  /* 0x0000003a00387202 */ /* 0x000fe20000000f00 */
[----:B------:R-:W-:Y:S01]  /*12610*/  IMAD.MOV.U32 R46, RZ, RZ, R57 ;  /* 0x000000ffff2e7224 */ /* 0x000fe200078e0039 */
[----:B------:R-:W-:Y:S01]  /*12620*/  HMMA.16816.F32.BF16 R136, R4, R60, R136 ;  /* 0x0000003c0488723c */ /* 0x000fe20000041888 */
[----:B------:R-:W-:Y:S01]  /*12630*/  IMAD.MOV.U32 R57, RZ, RZ, R59 ;  /* 0x000000ffff397224 */ /* 0x000fe200078e003b */
[----:B------:R-:W-:Y:S01]  /*12640*/  MOV R59, R202 ;  /* 0x000000ca003b7202 */ /* 0x000fe20000000f00 */
[----:B------:R-:W-:-:S02]  /*12650*/  IMAD.MOV.U32 R58, RZ, RZ, R189 ;  /* 0x000000ffff3a7224 */ /* 0x000fc400078e00bd */
[----:B------:R-:W-:Y:S02]  /*12660*/  IMAD.MOV.U32 R201, RZ, RZ, R221 ;  /* 0x000000ffffc97224 */ /* 0x000fe400078e00dd */
[----:B---3--:R-:W-:Y:S01]  /*12670*/  @P6 IMAD.HI.U32 R0, R209, c[0x0][0x2c8], RZ ;  /* 0x0000b200d1006a27 */ /* 0x008fe200078e00ff */
[----:B------:R1:W5:Y:S01]  /*12680*/  LDL.LU R221, [R1+0x7c] ;  /* 0x00007c0001dd7983 */ /* 0x0003620000300800 */
[----:B------:R-:W-:Y:S02]  /*12690*/  HMMA.16816.F32.BF16 R8, R4, R62, R96 ;  /* 0x0000003e0408723c */ /* 0x000fe40000041860 */
[----:B------:R-:W-:Y:S01]  /*126a0*/  IMAD.MOV.U32 R189, RZ, RZ, R203 ;  /* 0x000000ffffbd7224 */ /* 0x000fe200078e00cb */
[----:B------:R-:W-:Y:S01]  /*126b0*/  MOV R203, R191 ;  /* 0x000000bf00cb7202 */ /* 0x000fe20000000f00 */
[----:B------:R-:W-:Y:S02]  /*126c0*/  IMAD.MOV.U32 R202, RZ, RZ, R200 ;  /* 0x000000ffffca7224 */ /* 0x000fe400078e00c8 */
[----:B------:R-:W-:-:S02]  /*126d0*/  IMAD.MOV.U32 R200, RZ, RZ, R220 ;  /* 0x000000ffffc87224 */ /* 0x000fc400078e00dc */
[C---:B------:R-:W-:Y:S01]  /*126e0*/  HMMA.16816.F32.BF16 R152, R4.reuse, R64, R152 ;  /* 0x000000400498723c */ /* 0x040fe20000041898 */
[----:B------:R1:W5:Y:S01]  /*126f0*/  LDL.LU R220, [R1+0x78] ;  /* 0x0000780001dc7983 */ /* 0x0003620000300800 */
[----:B------:R-:W-:Y:S01]  /*12700*/  IMAD.MOV.U32 R191, RZ, RZ, R219 ;  /* 0x000000ffffbf7224 */ /* 0x000fe200078e00db */
[----:B------:R-:W-:Y:S02]  /*12710*/  @P6 SHF.R.U32.HI R209, RZ, c[0x0][0x2cc], R0 ;  /* 0x0000b300ffd16a19 */ /* 0x000fe40000011600 */
[----:B------:R1:W5:Y:S03]  /*12720*/  LDL.LU R219, [R1+0x74] ;  /* 0x0000740001db7983 */ /* 0x0003660000300800 */
[----:B------:R-:W-:Y:S01]  /*12730*/  HMMA.16816.F32.BF16 R16, R4, R66, R16 ;  /* 0x000000420410723c */ /* 0x000fe20000041810 */
[----:B------:R-:W-:Y:S02]  /*12740*/  FADD.FTZ R2, R212, R2 ;  /* 0x00000002d4027221 */ /* 0x000fe40000010000 */
[----:B------:R-:W-:-:S05]  /*12750*/  FADD.FTZ R0, R43, R42 ;  /* 0x0000002a2b007221 */ /* 0x000fca0000010000 */
[C---:B------:R-:W-:Y:S08]  /*12760*/  HMMA.16816.F32.BF16 R68, R4.reuse, R70, R84 ;  /* 0x000000460444723c */ /* 0x040ff00000041854 */
[----:B------:R-:W-:Y:S07]  /*12770*/  HMMA.16816.F32.BF16 R72, R4, R74, R76 ;  /* 0x0000004a0448723c */ /* 0x000fee000004184c */
[----:B------:R-:W-:Y:S01]  /*12780*/  FADD.FTZ R7, R217, R218 ;  /* 0x000000dad9077221 */ /* 0x000fe20000010000 */
[----:B------:R-:W-:Y:S01]  /*12790*/  HMMA.16816.F32.BF16 R112, R120, R110, R36 ;  /* 0x0000006e7870723c */ /* 0x000fe20000041824 */
[----:B------:R1:W5:Y:S04]  /*127a0*/  LDL.LU R218, [R1+0x70] ;  /* 0x0000700001da7983 */ /* 0x0003680000300800 */
[----:B------:R1:W5:Y:S01]  /*127b0*/  LDL.LU R217, [R1+0x6c] ;  /* 0x00006c0001d97983 */ /* 0x0003620000300800 */
[----:B------:R-:W-:-:S02]  /*127c0*/  FADD.FTZ R6, R44, R0 ;  /* 0x000000002c067221 */ /* 0x000fc40000010000 */
[----:B------:R-:W-:Y:S01]  /*127d0*/  FADD.FTZ R7, R45, R7 ;  /* 0x000000072d077221 */ /* 0x000fe20000010000 */
[----:B------:R1:W5:Y:S01]  /*127e0*/  LDL.LU R212, [R1+0x68] ;  /* 0x0000680001d47983 */ /* 0x0003620000300800 */
[----:B------:R-:W-:Y:S01]  /*127f0*/  FADD.FTZ R2, R46, R2 ;  /* 0x000000022e027221 */ /* 0x000fe20000010000 */
[----:B----4-:R-:W-:Y:S01]  /*12800*/  F2FP.BF16.PACK_AB R171, R22, R23 ;  /* 0x0000001716ab723e */ /* 0x010fe200000010ff */
[----:B------:R-:W-:Y:S01]  /*12810*/  HMMA.16816.F32.BF16 R120, R120, R14, R32 ;  /* 0x0000000e7878723c */ /* 0x000fe20000041820 */
[----:B------:R-:W2:Y:S01]  /*12820*/  LDL.LU R43, [R1+0x20] ;  /* 0x00002000012b7983 */ /* 0x000ea20000300800 */
[----:B------:R-:W-:Y:S02]  /*12830*/  FADD.FTZ R0, R174, R172 ;  /* 0x000000acae007221 */ /* 0x000fe40000010000 */
[----:B------:R-:W-:Y:S02]  /*12840*/  FADD.FTZ R6, R47, R6 ;  /* 0x000000062f067221 */ /* 0x000fe40000010000 */
[----:B------:R-:W-:-:S02]  /*12850*/  FADD.FTZ R0, R50, R0 ;  /* 0x0000000032007221 */ /* 0x000fc40000010000 */
[----:B------:R-:W-:Y:S02]  /*12860*/  FADD.FTZ R7, R48, R7 ;  /* 0x0000000730077221 */ /* 0x000fe40000010000 */
[----:B------:R-:W-:Y:S02]  /*12870*/  FADD.FTZ R5, R53, R0 ;  /* 0x0000000035057221 */ /* 0x000fe40000010000 */
[----:B------:R-:W-:Y:S02]  /*12880*/  FADD.FTZ R2, R49, R2 ;  /* 0x0000000231027221 */ /* 0x000fe40000010000 */
[----:B------:R-:W-:Y:S02]  /*12890*/  FADD.FTZ R6, R51, R6 ;  /* 0x0000000633067221 */ /* 0x000fe40000010000 */
[----:B------:R-:W-:Y:S01]  /*128a0*/  FADD.FTZ R7, R52, R7 ;  /* 0x0000000734077221 */ /* 0x000fe20000010000 */
[----:B------:R-:W-:Y:S01]  /*128b0*/  HMMA.16816.F32.BF16 R136, R168, R140, R136 ;  /* 0x0000008ca888723c */ /* 0x000fe20000041888 */
[----:B------:R-:W-:-:S02]  /*128c0*/  FADD.FTZ R5, R252, R5 ;  /* 0x00000005fc057221 */ /* 0x000fc40000010000 */
[----:B------:R-:W-:Y:S02]  /*128d0*/  FADD.FTZ R2, R54, R2 ;  /* 0x0000000236027221 */ /* 0x000fe40000010000 */
        /* <DEDUP_REMOVED lines=73> */
[----:B------:R-:W-:Y:S01]  /*12d70*/  FADD.FTZ R5, R23, R5 ;  /* 0x0000000517057221 */ /* 0x000fe20000010000 */
[----:B------:R-:W-:Y:S01]  /*12d80*/  STL [R1+0x14], R7 ;  /* 0x0000140701007387 */ /* 0x000fe20000100800 */
[----:B------:R-:W-:-:S03]  /*12d90*/  FADD.FTZ R2, R29, R6 ;  /* 0x000000061d027221 */ /* 0x000fc60000010000 */
[----:B------:R3:W-:Y:S01]  /*12da0*/  STL [R1+0x18], R0 ;  /* 0x0000180001007387 */ /* 0x0007e20000100800 */
[----:B------:R-:W-:-:S03]  /*12db0*/  IMAD.MOV.U32 R211, RZ, RZ, c[0x0][0x32c] ;  /* 0x0000cb00ffd37624 */ /* 0x000fc600078e00ff */
[----:B------:R4:W-:Y:S02]  /*12dc0*/  STL [R1+0x1c], R2 ;  /* 0x00001c0201007387 */ /* 0x0009e40000100800 */
[----:B------:R-:W-:Y:S01]  /*12dd0*/  ISETP.GE.AND P3, PT, R211, 0x1, PT ;  /* 0x00000001d300780c */ /* 0x000fe20003f66270 */
[----:B---3--:R-:W-:-:S05]  /*12de0*/  FADD.FTZ R0, R22, R5 ;  /* 0x0000000516007221 */ /* 0x008fca0000010000 */
[----:B------:R1:W-:Y:S01]  /*12df0*/  STL [R1+0x24], R0 ;  /* 0x0000240001007387 */ /* 0x0003e20000100800 */
[----:B------:R-:W-:Y:S01]  /*12e00*/  HMMA.16816.F32.BF16 R152, R168, R156, R152 ;  /* 0x0000009ca898723c */ /* 0x000fe20000041898 */
[----:B------:R-:W-:-:S07]  /*12e10*/  IADD3 R230, R247, -0x2, RZ ;  /* 0xfffffffef7e67810 */ /* 0x000fce0007ffe0ff */
[C---:B------:R-:W-:Y:S08]  /*12e20*/  HMMA.16816.F32.BF16 R104, R168.reuse, R108, R104 ;  /* 0x0000006ca868723c */ /* 0x040ff00000041868 */
[C---:B------:R-:W-:Y:S08]  /*12e30*/  HMMA.16816.F32.BF16 R156, R168.reuse, R158, R16 ;  /* 0x0000009ea89c723c */ /* 0x040ff00000041810 */
[C---:B------:R-:W-:Y:S08]  /*12e40*/  HMMA.16816.F32.BF16 R108, R168.reuse, R110, R68 ;  /* 0x0000006ea86c723c */ /* 0x040ff00000041844 */
[C---:B------:R-:W-:Y:S08]  /*12e50*/  HMMA.16816.F32.BF16 R116, R168.reuse, R12, R116 ;  /* 0x0000000ca874723c */ /* 0x040ff00000041874 */
[----:B------:R-:W-:Y:S01]  /*12e60*/  HMMA.16816.F32.BF16 R168, R168, R14, R72 ;  /* 0x0000000ea8a8723c */ /* 0x000fe20000041848 */
[----:B--2---:R-:W-:-:S04]  /*12e70*/  IADD3 R4, R43, R209, RZ ;  /* 0x000000d12b047210 */ /* 0x004fc80007ffe0ff */
[----:B----4-:R-:W-:Y:S01]  /*12e80*/  IADD3 R2, R4, c[0x0][0x328], RZ ;  /* 0x0000ca0004027a10 */ /* 0x010fe20007ffe0ff */
        /* <DEDUP_REMOVED lines=11> */
.L_x_1171:
[----:B------:R-:W-:-:S13]  /*12f40*/  ISETP.NE.AND P0, PT, R5, 0x1, PT ;  /* 0x000000010500780c */ /* 0x000fda0003f05270 */
[----:B------:R-:W-:-:S05]  /*12f50*/  @P0 IMAD.HI.U32 R4, R0, c[0x0][0x330], RZ ;  /* 0x0000cc0000040a27 */ /* 0x000fca00078e00ff */
[----:B------:R-:W-:-:S05]  /*12f60*/  @P0 SHF.R.U32.HI R0, RZ, c[0x0][0x334], R4 ;  /* 0x0000cd00ff000a19 */ /* 0x000fca0000011604 */
.L_x_1172:
[----:B------:R-:W-:-:S05]  /*12f70*/  IMAD R0, R0, R5, c[0x0][0x32c] ;  /* 0x0000cb0000007624 */ /* 0x000fca00078e0205 */
[----:B------:R-:W-:-:S04]  /*12f80*/  IMNMX R2, R2, R0, PT ;  /* 0x0000000002027217 */ /* 0x000fc80003800200 */
.L_x_1170:
        /* <DEDUP_REMOVED lines=16> */
.L_x_1190:
[----:B------:R-:W-:Y:S04]  /*13090*/  DEPBAR.LE SB0, 0x0 ;  /* 0x000080000000791a */ /* 0x000fe80000000000 */
[----:B------:R-:W-:Y:S01]  /*130a0*/  BAR.SYNC.DEFER_BLOCKING 0x0 ;  /* 0x0000000000007b1d */ /* 0x000fe20000010000 */
[----:B------:R-:W-:Y:S02]  /*130b0*/  IMAD.MOV.U32 R200, RZ, RZ, 0x5 ;  /* 0x00000005ffc87424 */ /* 0x000fe400078e00ff */
[----:B------:R-:W-:Y:S02]  /*130c0*/  IMAD.MOV.U32 R201, RZ, RZ, c[0x0][0x208] ;  /* 0x00008200ffc97624 */ /* 0x000fe400078e00ff */
[----:B------:R-:W-:Y:S03]  /*130d0*/  IMAD.MOV.U32 R131, RZ, RZ, c[0x0][0x208] ;  /* 0x00008200ff837624 */ /* 0x000fe600078e00ff */
[----:B------:R-:W-:Y:S02]  /*130e0*/  SHF.L.U32 R201, R201, 0x5, RZ ;  /* 0x00000005c9c97819 */ /* 0x000fe400000006ff */
[----:B------:R-:W-:Y:S01]  /*130f0*/  SHF.L.U64.HI R131, R131, R200, c[0x0][0x20c] ;  /* 0x0000830083837619 */ /* 0x000fe200000102c8 */
[----:B-----5:R-:W-:Y:S06]  /*13100*/  LDSM.16.M88.4 R96, [R219+0x6100] ;  /* 0x00610000db60783b */ /* 0x020fec0000000200 */
[----:B------:R-:W2:Y:S06]  /*13110*/  LDL R126, [R1+0x4] ;  /* 0x00000400017e7983 */ /* 0x000eac0000100800 */
[----:B------:R-:W3:Y:S06]  /*13120*/  LDSM.16.M88.4 R16, [R212+0x3100] ;  /* 0x00310000d410783b */ /* 0x000eec0000000200 */
[----:B------:R-:W4:Y:S06]  /*13130*/  LDSM.16.M88.4 R92, [R219+0x8100] ;  /* 0x00810000db5c783b */ /* 0x000f2c0000000200 */
[----:B------:R-:W2:Y:S06]  /*13140*/  LDL.64 R192, [R1+0x50] ;  /* 0x0000500001c07983 */ /* 0x000eac0000100a00 */
[----:B------:R-:W2:Y:S06]  /*13150*/  LDL.64 R124, [R1+0x58] ;  /* 0x00005800017c7983 */ /* 0x000eac0000100a00 */
[----:B------:R-:W1:Y:S06]  /*13160*/  LDSM.16.M88.4 R32, [R212+0x3900] ;  /* 0x00390000d420783b */ /* 0x000e6c0000000200 */
[----:B------:R-:W2:Y:S06]  /*13170*/  LDL.64 R234, [R1+0x40] ;  /* 0x0000400001ea7983 */ /* 0x000eac0000100a00 */
[----:B------:R-:W1:Y:S01]  /*13180*/  LDSM.16.M88.4 R48, [R212+0x4100] ;  /* 0x00410000d430783b */ /* 0x000e620000000200 */
[-C--:B---3--:R-:W-:Y:S05]  /*13190*/  HMMA.16816.F32.BF16 R4, R96, R16.reuse, RZ ;  /* 0x000000106004723c */ /* 0x088fea00000418ff */
[----:B------:R-:W3:Y:S03]  /*131a0*/  LDL.64 R232, [R1+0x48] ;  /* 0x0000480001e87983 */ /* 0x000ee60000100a00 */
[C---:B----4-:R-:W-:Y:S03]  /*131b0*/  HMMA.16816.F32.BF16 R8, R92.reuse, R16, RZ ;  /* 0x000000105c08723c */ /* 0x050fe600000418ff */
[----:B------:R-:W4:Y:S06]  /*131c0*/  LDSM.16.M88.4 R64, [R212+0x4900] ;  /* 0x00490000d440783b */ /* 0x000f2c0000000200 */
[----:B------:R-:W4:Y:S01]  /*131d0*/  LDSM.16.M88.4 R80, [R212+0x5100] ;  /* 0x00510000d450783b */ /* 0x000f220000000200 */
[-C--:B------:R-:W-:Y:S05]  /*131e0*/  HMMA.16816.F32.BF16 R12, R92, R18.reuse, RZ ;  /* 0x000000125c0c723c */ /* 0x080fea00000418ff */
[----:B------:R-:W4:Y:S03]  /*131f0*/  LDSM.16.M88.4 R172, [R212+0x5900] ;  /* 0x00590000d4ac783b */ /* 0x000f260000000200 */
[C---:B------:R-:W-:Y:S03]  /*13200*/  HMMA.16816.F32.BF16 R16, R96.reuse, R18, RZ ;  /* 0x000000126010723c */ /* 0x040fe600000418ff */
[----:B------:R-:W-:Y:S05]  /*13210*/  LDSM.16.M88.4 R176, [R222+0x6100] ;  /* 0x00610000deb0783b */ /* 0x000fea0000000200 */
[-C--:B-1----:R-:W-:Y:S01]  /*13220*/  HMMA.16816.F32.BF16 R20, R96, R32.reuse, RZ ;  /* 0x000000206014723c */ /* 0x082fe200000418ff */
[----:B------:R-:W1:Y:S06]  /*13230*/  LDSM.16.M88.4 R180, [R223] ;  /* 0x00000000dfb4783b */ /* 0x000e6c0000000200 */
[----:B------:R-:W1:Y:S01]  /*13240*/  LDSM.16.M88.4 R184, [R222+0x8100] ;  /* 0x00810000deb8783b */ /* 0x000e620000000200 */
[C---:B------:R-:W-:Y:S05]  /*13250*/  HMMA.16816.F32.BF16 R24, R92.reuse, R32, RZ ;  /* 0x000000205c18723c */ /* 0x040fea00000418ff */
[----:B------:R-:W1:Y:S03]  /*13260*/  LDSM.16.M88.4 R188, [R228] ;  /* 0x00000000e4bc783b */ /* 0x000e660000000200 */
[-C--:B------:R-:W-:Y:S08]  /*13270*/  HMMA.16816.F32.BF16 R28, R92, R34.reuse, RZ ;  /* 0x000000225c1c723c */ /* 0x080ff000000418ff */
[C---:B------:R-:W-:Y:S08]  /*13280*/  HMMA.16816.F32.BF16 R32, R96.reuse, R34, RZ ;  /* 0x000000226020723c */ /* 0x040ff000000418ff */
[-C--:B------:R-:W-:Y:S08]  /*13290*/  HMMA.16816.F32.BF16 R36, R96, R48.reuse, RZ ;  /* 0x000000306024723c */ /* 0x080ff000000418ff */
[C---:B------:R-:W-:Y:S08]  /*132a0*/  HMMA.16816.F32.BF16 R40, R92.reuse, R48, RZ ;  /* 0x000000305c28723c */ /* 0x040ff000000418ff */
        /* <DEDUP_REMOVED lines=14> */
[----:B------:R-:W4:Y:S07]  /*13390*/  LDSM.16.M88.4 R172, [R227] ;  /* 0x00000000e3ac783b */ /* 0x000f2e0000000200 */
        /* <DEDUP_REMOVED lines=9> */
[----:B------:R-:W2:Y:S03]  /*13430*/  LDSM.16.M88.4 R188, [R225] ;  /* 0x00000000e1bc783b */ /* 0x000ea60000000200 */
[----:B--2---:R-:W-:Y:S04]  /*13440*/  ISETP.GT.AND P0, PT, R126, R230, PT ;  /* 0x000000e67e00720c */ /* 0x004fe80003f04270 */
[-C--:B----4-:R-:W-:Y:S08]  /*13450*/  HMMA.16816.F32.BF16 R36, R176, R172.reuse, R36 ;  /* 0x000000acb024723c */ /* 0x090ff00000041824 */
[C---:B------:R-:W-:Y:S04]  /*13460*/  HMMA.16816.F32.BF16 R40, R184.reuse, R172, R40 ;  /* 0x000000acb828723c */ /* 0x040fe80000041828 */
[----:B------:R-:W-:Y:S01]  /*13470*/  @!P0 SHF.R.S32.HI R0, RZ, 0x1f, R230 ;  /* 0x0000001fff008819 */ /* 0x000fe200000114e6 */
[----:B------:R-:W-:Y:S03]  /*13480*/  @!P0 IMAD.WIDE.U32 R2, R230, c[0x0][0x208], RZ ;  /* 0x00008200e6028a25 */ /* 0x000fe600078e00ff */
[-C--:B------:R-:W-:Y:S04]  /*13490*/  HMMA.16816.F32.BF16 R44, R184, R174.reuse, R44 ;  /* 0x000000aeb82c723c */ /* 0x080fe8000004182c */
[----:B------:R-:W-:Y:S02]  /*134a0*/  @!P0 IMAD R0, R0, c[0x0][0x208], RZ ;  /* 0x0000820000008a24 */ /* 0x000fe400078e02ff */
[----:B------:R-:W-:Y:S02]  /*134b0*/  @!P0 IMAD.MOV.U32 R125, RZ, RZ, R193 ;  /* 0x000000ffff7d8224 */ /* 0x000fe400078e00c1 */
[C---:B------:R-:W-:Y:S01]  /*134c0*/  HMMA.16816.F32.BF16 R48, R176.reuse, R174, R48 ;  /* 0x000000aeb030723c */ /* 0x040fe20000041830 */
[----:B------:R-:W2:Y:S03]  /*134d0*/  LDSM.16.M88.4 R192, [R224] ;  /* 0x00000000e0c0783b */ /* 0x000ea60000000200 */
[----:B------:R-:W-:Y:S02]  /*134e0*/  @!P0 IMAD R0, R230, c[0x0][0x20c], R0 ;  /* 0x00008300e6008a24 */ /* 0x000fe400078e0200 */
[----:B------:R-:W-:Y:S02]  /*134f0*/  @!P0 IMAD.WIDE.U32 R124, R2, 0x60, R124 ;  /* 0x00000060027c8825 */ /* 0x000fe400078e007c */
[-C--:B-1----:R-:W-:Y:S04]  /*13500*/  HMMA.16816.F32.BF16 R52, R176, R180.reuse, R52 ;  /* 0x000000b4b034723c */ /* 0x082fe80000041834 */
[----:B------:R-:W-:Y:S01]  /*13510*/  @!P0 IMAD.IADD R0, R3, 0x1, R0 ;  /* 0x0000000103008824 */ /* 0x000fe200078e0200 */
[----:B------:R-:W-:Y:S03]  /*13520*/  @!P0 LEA R2, P1, R124, c[0x0][0x1f8], 0x1 ;  /* 0x00007e007c028a11 */ /* 0x000fe600078208ff */
[C---:B------:R-:W-:Y:S04]  /*13530*/  HMMA.16816.F32.BF16 R56, R184.reuse, R180, R56 ;  /* 0x000000b4b838723c */ /* 0x040fe80000041838 */
[----:B------:R-:W-:Y:S01]  /*13540*/  @!P0 IMAD R0, R0, 0x60, RZ ;  /* 0x0000006000008824 */ /* 0x000fe200078e02ff */
[-C--:B------:R-:W-:Y:S02]  /*13550*/  @!P0 IADD3 R198, P2, R2, R201.reuse, RZ ;  /* 0x000000c902c68210 */ /* 0x080fe40007f5e0ff */
[----:B---3--:R-:W-:Y:S01]  /*13560*/  MOV R233, 0x5 ;  /* 0x0000000500e97802 */ /* 0x008fe20000000f00 */
[-C--:B------:R-:W-:Y:S04]  /*13570*/  HMMA.16816.F32.BF16 R60, R184, R182.reuse, R60 ;  /* 0x000000b6b83c723c */ /* 0x080fe8000004183c */
[----:B------:R-:W-:Y:S04]  /*13580*/  @!P0 IMAD.IADD R0, R125, 0x1, R0 ;  /* 0x000000017d008824 */ /* 0x000fe800078e0200 */
[C---:B------:R-:W-:Y:S04]  /*13590*/  HMMA.16816.F32.BF16 R64, R176.reuse, R182, R64 ;  /* 0x000000b6b040723c */ /* 0x040fe80000041840 */
[----:B------:R-:W-:Y:S02]  /*135a0*/  @!P0 LEA.HI.X R3, R124, c[0x0][0x1fc], R0, 0x1, P1 ;  /* 0x00007f007c038a11 */ /* 0x000fe400008f0c00 */
[----:B------:R-:W-:Y:S02]  /*135b0*/  @!P0 IADD3 R196, P1, R198, R201, RZ ;  /* 0x000000c9c6c48210 */ /* 0x000fe40007f3e0ff */
[-C--:B------:R-:W-:Y:S01]  /*135c0*/  HMMA.16816.F32.BF16 R68, R176, R188.reuse, R68 ;  /* 0x000000bcb044723c */ /* 0x080fe20000041844 */
[----:B------:R-:W-:Y:S01]  /*135d0*/  @!PT LDS RZ, [RZ] ;  /* 0x00000000fffff984 */ /* 0x000fe20000000800 */
[----:B------:R-:W-:Y:S01]  /*135e0*/  @!PT LDS RZ, [RZ] ;  /* 0x00000000fffff984 */ /* 0x000fe20000000800 */
[----:B------:R-:W-:Y:S01]  /*135f0*/  @!PT LDS RZ, [RZ] ;  /* 0x00000000fffff984 */ /* 0x000fe20000000800 */
[----:B------:R1:W-:Y:S03]  /*13600*/  @!P0 LDGSTS.E.BYPASS.LTC128B.128 [R231+0x100], [R2.64], !P5 ;  /* 0x0010000002e78fae */ /* 0x0003e6000e901d48 */
[----:B------:R-:W-:Y:S02]  /*13610*/  @!P0 IADD3.X R199, R3, R131, RZ, P2, !PT ;  /* 0x0000008303c78210 */ /* 0x000fe400017fe4ff */
[-C--:B------:R-:W-:Y:S02]  /*13620*/  @!P0 IADD3 R124, P3, R196, R201.reuse, RZ ;  /* 0x000000c9c47c8210 */ /* 0x080fe40007f7e0ff */
[C---:B------:R-:W-:Y:S01]  /*13630*/  HMMA.16816.F32.BF16 R72, R184.reuse, R188, R72 ;  /* 0x000000bcb848723c */ /* 0x040fe20000041848 */
[----:B------:R3:W-:Y:S03]  /*13640*/  @!P0 LDGSTS.E.BYPASS.LTC128B.128 [R231+0x900], [R198.64], !P5 ;  /* 0x00900000c6e78fae */ /* 0x0007e6000e901d48 */
[--C-:B------:R-:W-:Y:S04]  /*13650*/  @!P0 IMAD.X R197, R199, 0x1, R131.reuse, P1 ;  /* 0x00000001c7c58824 */ /* 0x100fe800008e0683 */
[-C--:B------:R-:W-:Y:S01]  /*13660*/  HMMA.16816.F32.BF16 R76, R184, R190.reuse, R76 ;  /* 0x000000beb84c723c */ /* 0x080fe2000004184c */
[----:B------:R3:W-:Y:S03]  /*13670*/  @!P0 LDGSTS.E.BYPASS.LTC128B.128 [R231+0x1100], [R196.64], !P5 ;  /* 0x01100000c4e78fae */ /* 0x0007e6000e901d48 */
[--C-:B------:R-:W-:Y:S04]  /*13680*/  @!P0 IMAD.X R125, R197, 0x1, R131.reuse, P3 ;  /* 0x00000001c57d8824 */ /* 0x100fe800018e0683 */
[C---:B------:R-:W-:Y:S01]  /*13690*/  HMMA.16816.F32.BF16 R80, R176.reuse, R190, R80 ;  /* 0x000000beb050723c */ /* 0x040fe20000041850 */
[----:B------:R4:W-:Y:S03]  /*136a0*/  @!P0 LDGSTS.E.BYPASS.LTC128B.128 [R231+0x1900], [R124.64], !P5 ;  /* 0x019000007ce78fae */ /* 0x0009e6000e901d48 */
[-C--:B-1----:R-:W-:Y:S04]  /*136b0*/  @!P0 IADD3 R2, P2, R124, R201.reuse, RZ ;  /* 0x000000c97c028210 */ /* 0x082fe80007f5e0ff */
[-C--:B--2---:R-:W-:Y:S04]  /*136c0*/  HMMA.16816.F32.BF16 R84, R176, R192.reuse, R84 ;  /* 0x000000c0b054723c */ /* 0x084fe80000041854 */
[----:B------:R-:W-:Y:S01]  /*136d0*/  @!P0 IMAD.X R3, R125, 0x1, R131, P2 ;  /* 0x000000017d038824 */ /* 0x000fe200010e0683 */
[----:B------:R-:W-:Y:S03]  /*136e0*/  @!P0 IADD3 R172, P1, R2, R201, RZ ;  /* 0x000000c902ac8210 */ /* 0x000fe60007f3e0ff */
[C---:B------:R-:W-:Y:S01]  /*136f0*/  HMMA.16816.F32.BF16 R88, R184.reuse, R192, R88 ;  /* 0x000000c0b858723c */ /* 0x040fe20000041858 */
[----:B------:R1:W-:Y:S03]  /*13700*/  @!P0 LDGSTS.E.BYPASS.LTC128B.128 [R231+0x2100], [R2.64], !P5 ;  /* 0x0210000002e78fae */ /* 0x0003e6000e901d48 */
[----:B------:R-:W-:Y:S03]  /*13710*/  @!P0 IADD3.X R173, R3, R131, RZ, P1, !PT ;  /* 0x0000008303ad8210 */ /* 0x000fe60000ffe4ff */
[----:B------:R-:W2:Y:S01]  /*13720*/  LDL R131, [R1+0x38] ;  /* 0x0000380001837983 */ /* 0x000ea20000100800 */
[-C--:B------:R-:W-:Y:S05]  /*13730*/  HMMA.16816.F32.BF16 R92, R184, R194.reuse, R92 ;  /* 0x000000c2b85c723c */ /* 0x080fea000004185c */
[----:B------:R1:W-:Y:S01]  /*13740*/  @!P0 LDGSTS.E.BYPASS.LTC128B.128 [R231+0x2900], [R172.64], !P5 ;  /* 0x02900000ace78fae */ /* 0x0003e2000e901d48 */
[C---:B------:R-:W-:Y:S02]  /*13750*/  ISETP.GT.AND P0, PT, R230.reuse, R126, PT ;  /* 0x0000007ee600720c */ /* 0x040fe40003f04270 */
[----:B------:R-:W-:Y:S03]  /*13760*/  HMMA.16816.F32.BF16 R96, R176, R194, R96 ;  /* 0x000000c2b060723c */ /* 0x000fe60000041860 */
[----:B---3--:R-:W-:Y:S06]  /*13770*/  LDSM.16.M88.4 R196, [R220+0x6100] ;  /* 0x00610000dcc4783b */ /* 0x008fec0000000200 */
[----:B------:R-:W3:Y:S03]  /*13780*/  LDSM.16.M88.4 R200, [R218+0x3100] ;  /* 0x00310000dac8783b */ /* 0x000ee60000000200 */
[----:B------:R-:W-:Y:S01]  /*13790*/  @P0 IADD3 R0, R230, -0x1, RZ ;  /* 0xffffffffe6000810 */ /* 0x000fe20007ffe0ff */
[----:B----4-:R-:W-:Y:S02]  /*137a0*/  @P0 IMAD.MOV.U32 R125, RZ, RZ, R235 ;  /* 0x000000ffff7d0224 */ /* 0x010fe400078e00eb */
[----:B------:R-:W4:Y:S01]  /*137b0*/  LDSM.16.M88.4 R204, [R220+0x8100] ;  /* 0x00810000dccc783b */ /* 0x000f220000000200 */
[----:B-1----:R-:W-:Y:S01]  /*137c0*/  @P0 SHF.R.S32.HI R2, RZ, 0x1f, R0 ;  /* 0x0000001fff020819 */ /* 0x002fe20000011400 */
[----:B------:R-:W-:Y:S04]  /*137d0*/  IMAD.MOV.U32 R235, RZ, RZ, c[0x0][0x32c] ;  /* 0x0000cb00ffeb7624 */ /* 0x000fe800078e00ff */
[----:B------:R-:W0:Y:S01]  /*137e0*/  LDGDEPBAR ;  /* 0x00000000000079af */ /* 0x000e220000000000 */
[----:B------:R-:W-:Y:S02]  /*137f0*/  @P0 IMAD R124, R2, c[0x0][0x1e0], RZ ;  /* 0x00007800027c0a24 */ /* 0x000fe400078e02ff */
[C---:B------:R-:W-:Y:S03]  /*13800*/  @P0 IMAD.WIDE.U32 R2, R0.reuse, c[0x0][0x1e0], RZ ;  /* 0x0000780000020a25 */ /* 0x040fe600078e00ff */
[----:B------:R-:W1:Y:S01]  /*13810*/  LDSM.16.M88.4 R172, [R218+0x3900] ;  /* 0x00390000daac783b */ /* 0x000e620000000200 */
[----:B------:R-:W-:Y:S04]  /*13820*/  @P0 IMAD R124, R0, c[0x0][0x1e4], R124 ;  /* 0x00007900007c0a24 */ /* 0x000fe800078e027c */
[----:B------:R-:W-:Y:S01]  /*13830*/  @P0 IMAD.IADD R0, R3, 0x1, R124 ;  /* 0x0000000103000824 */ /* 0x000fe200078e027c */
[----:B------:R-:W1:Y:S01]  /*13840*/  LDSM.16.M88.4 R180, [R218+0x4100] ;  /* 0x00410000dab4783b */ /* 0x000e620000000200 */
[----:B------:R-:W-:Y:S01]  /*13850*/  @P0 IMAD.MOV.U32 R124, RZ, RZ, R232 ;  /* 0x000000ffff7c0224 */ /* 0x000fe200078e00e8 */
[----:B------:R-:W-:Y:S01]  /*13860*/  MOV R232, c[0x0][0x1e0] ;  /* 0x0000780000e87a02 */ /* 0x000fe20000000f00 */
[----:B------:R-:W-:Y:S02]  /*13870*/  @P0 IMAD R0, R0, 0x60, RZ ;  /* 0x0000006000000824 */ /* 0x000fe400078e02ff */
[----:B------:R-:W-:Y:S01]  /*13880*/  @P0 IMAD.WIDE.U32 R124, R2, 0x60, R124 ;  /* 0x00000060027c0825 */ /* 0x000fe200078e007c */
[----:B------:R-:W1:Y:S03]  /*13890*/  LDSM.16.M88.4 R184, [R218+0x4900] ;  /* 0x00490000dab8783b */ /* 0x000e660000000200 */
[----:B------:R-:W-:Y:S01]  /*138a0*/  @P0 IMAD.IADD R0, R125, 0x1, R0 ;  /* 0x000000017d000824 */ /* 0x000fe200078e0200 */
[----:B------:R-:W-:Y:S01]  /*138b0*/  @P0 LEA R2, P1, R124, c[0x0][0x1c8], 0x1 ;  /* 0x000072007c020a11 */ /* 0x000fe200078208ff */
[----:B------:R-:W-:Y:S01]  /*138c0*/  @P0 IMAD.SHL.U32 R126, R232, 0x20, RZ ;  /* 0x00000020e87e0824 */ /* 0x000fe200078e00ff */
[----:B------:R-:W1:Y:S02]  /*138d0*/  LDSM.16.M88.4 R176, [R218+0x5100] ;  /* 0x00510000dab0783b */ /* 0x000e640000000200 */
[----:B------:R-:W-:Y:S01]  /*138e0*/  @P0 LEA.HI.X R3, R124, c[0x0][0x1cc], R0, 0x1, P1 ;  /* 0x000073007c030a11 */ /* 0x000fe200008f0c00 */
[-C--:B---3--:R-:W-:Y:S03]  /*138f0*/  HMMA.16816.F32.BF16 R4, R196, R200.reuse, R4 ;  /* 0x000000c8c404723c */ /* 0x088fe60000041804 */
[----:B------:R-:W-:Y:S02]  /*13900*/  LDSM.16.M88.4 R188, [R221+0x6100] ;  /* 0x00610000ddbc783b */ /* 0x000fe40000000200 */
[----:B------:R-:W-:Y:S03]  /*13910*/  @P0 SHF.L.U64.HI R0, R232, R233, c[0x0][0x1e4] ;  /* 0x00007900e8000619 */ /* 0x000fe600000102e9 */
[C---:B----4-:R-:W-:Y:S01]  /*13920*/  HMMA.16816.F32.BF16 R8, R204.reuse, R200, R8 ;  /* 0x000000c8cc08723c */ /* 0x050fe20000041808 */
[----:B------:R-:W-:Y:S06]  /*13930*/  LDSM.16.M88.4 R192, [R217] ;  /* 0x00000000d9c0783b */ /* 0x000fec0000000200 */
        /* <DEDUP_REMOVED lines=35> */
[-C--:B---3--:R-:W-:Y:S08]  /*13b70*/  HMMA.16816.F32.BF16 R20, R188, R180.reuse, R20 ;  /* 0x000000b4bc14723c */ /* 0x088ff00000041814 */
[C---:B------:R-:W-:Y:S07]  /*13b80*/  HMMA.16816.F32.BF16 R24, R200.reuse, R180, R24 ;  /* 0x000000b4c818723c */ /* 0x040fee0000041818 */
[----:B------:R-:W-:Y:S01]  /*13b90*/  @P0 IADD3 R180, P1, R126, R2, RZ ;  /* 0x000000027eb40210 */ /* 0x000fe20007f3e0ff */
[-C--:B------:R-:W-:Y:S04]  /*13ba0*/  HMMA.16816.F32.BF16 R28, R200, R182.reuse, R28 ;  /* 0x000000b6c81c723c */ /* 0x080fe8000004181c */
[----:B------:R-:W-:Y:S04]  /*13bb0*/  @P0 IMAD.X R181, R0, 0x1, R3, P1 ;  /* 0x0000000100b50824 */ /* 0x000fe800008e0603 */
[C---:B------:R-:W-:Y:S01]  /*13bc0*/  HMMA.16816.F32.BF16 R32, R188.reuse, R182, R32 ;  /* 0x000000b6bc20723c */ /* 0x040fe20000041820 */
[----:B------:R-:W3:Y:S06]  /*13bd0*/  LDL R182, [R1+0x30] ;  /* 0x0000300001b67983 */ /* 0x000eec0000100800 */
[----:B------:R-:W-:Y:S01]  /*13be0*/  @!PT LDS RZ, [RZ] ;  /* 0x00000000fffff984 */ /* 0x000fe20000000800 */
[----:B------:R-:W-:Y:S01]  /*13bf0*/  @!PT LDS RZ, [RZ] ;  /* 0x00000000fffff984 */ /* 0x000fe20000000800 */
[----:B------:R-:W-:Y:S01]  /*13c00*/  @!PT LDS RZ, [RZ] ;  /* 0x00000000fffff984 */ /* 0x000fe20000000800 */
[----:B------:R1:W-:Y:S01]  /*13c10*/  @P0 LDGSTS.E.BYPASS.LTC128B.128 [R231+0x3100], [R2.64], !P5 ;  /* 0x0310000002e70fae */ /* 0x0003e2000e901d48 */
[-C--:B------:R-:W-:Y:S01]  /*13c20*/  HMMA.16816.F32.BF16 R36, R188, R208.reuse, R36 ;  /* 0x000000d0bc24723c */ /* 0x080fe20000041824 */
[----:B------:R-:W-:Y:S04]  /*13c30*/  IMAD.MOV.U32 R183, RZ, RZ, c[0x0][0x2c4] ;  /* 0x0000b100ffb77624 */ /* 0x000fe800078e00ff */
[----:B------:R1:W-:Y:S01]  /*13c40*/  @P0 LDGSTS.E.BYPASS.LTC128B.128 [R231+0x3900], [R180.64], !P5 ;  /* 0x03900000b4e70fae */ /* 0x0003e2000e901d48 */
[----:B------:R-:W-:Y:S02]  /*13c50*/  ISETP.NE.AND P4, PT, R183, 0x1, PT ;  /* 0x00000001b700780c */ /* 0x000fe40003f85270 */
[C---:B------:R-:W-:Y:S03]  /*13c60*/  HMMA.16816.F32.BF16 R40, R200.reuse, R208, R40 ;  /* 0x000000d0c828723c */ /* 0x040fe60000041828 */
[----:B------:R-:W2:Y:S05]  /*13c70*/  LDL R209, [R1+0x2c] ;  /* 0x00002c0001d17983 */ /* 0x000eaa0000100800 */
[-C--:B------:R-:W-:Y:S08]  /*13c80*/  HMMA.16816.F32.BF16 R44, R200, R210.reuse, R44 ;  /* 0x000000d2c82c723c */ /* 0x080ff0000004182c */
[C---:B------:R-:W-:Y:S01]  /*13c90*/  HMMA.16816.F32.BF16 R48, R188.reuse, R210, R48 ;  /* 0x000000d2bc30723c */ /* 0x040fe20000041830 */
[----:B------:R-:W2:Y:S07]  /*13ca0*/  LDL R211, [R1+0x28] ;  /* 0x0000280001d37983 */ /* 0x000eae0000100800 */
[-C--:B----4-:R-:W-:Y:S08]  /*13cb0*/  HMMA.16816.F32.BF16 R52, R188, R184.reuse, R52 ;  /* 0x000000b8bc34723c */ /* 0x090ff00000041834 */
[C---:B------:R-:W-:Y:S08]  /*13cc0*/  HMMA.16816.F32.BF16 R56, R200.reuse, R184, R56 ;  /* 0x000000b8c838723c */ /* 0x040ff00000041838 */
[-C--:B------:R-:W-:Y:S08]  /*13cd0*/  HMMA.16816.F32.BF16 R60, R200, R186.reuse, R60 ;  /* 0x000000bac83c723c */ /* 0x080ff0000004183c */
[C---:B------:R-:W-:Y:S08]  /*13ce0*/  HMMA.16816.F32.BF16 R64, R188.reuse, R186, R64 ;  /* 0x000000babc40723c */ /* 0x040ff00000041840 */
[-C--:B-1----:R-:W-:Y:S08]  /*13cf0*/  HMMA.16816.F32.BF16 R68, R188, R172.reuse, R68 ;  /* 0x000000acbc44723c */ /* 0x082ff00000041844 */
[C---:B------:R-:W-:Y:S01]  /*13d00*/  HMMA.16816.F32.BF16 R72, R200.reuse, R172, R72 ;  /* 0x000000acc848723c */ /* 0x040fe20000041848 */
[----:B------:R1:W4:Y:S07]  /*13d10*/  LDL R173, [R1+0x60] ;  /* 0x0000600001ad7983 */ /* 0x00032e0000100800 */
[-C--:B------:R-:W-:Y:S08]  /*13d20*/  HMMA.16816.F32.BF16 R76, R200, R174.reuse, R76 ;  /* 0x000000aec84c723c */ /* 0x080ff0000004184c */
[C---:B------:R-:W-:Y:S07]  /*13d30*/  HMMA.16816.F32.BF16 R80, R188.reuse, R174, R80 ;  /* 0x000000aebc50723c */ /* 0x040fee0000041850 */
[----:B------:R-:W-:Y:S01]  /*13d40*/  @P0 IADD3 R174, P2, R126, R180, RZ ;  /* 0x000000b47eae0210 */ /* 0x000fe20007f5e0ff */
[-C--:B------:R-:W-:Y:S04]  /*13d50*/  HMMA.16816.F32.BF16 R84, R188, R176.reuse, R84 ;  /* 0x000000b0bc54723c */ /* 0x080fe80000041854 */
[----:B------:R-:W-:Y:S02]  /*13d60*/  @P0 IADD3.X R175, R0, R181, RZ, P2, !PT ;  /* 0x000000b500af0210 */ /* 0x000fe400017fe4ff */
[----:B------:R-:W-:Y:S02]  /*13d70*/  @P0 IADD3 R124, P1, R126, R174, RZ ;  /* 0x000000ae7e7c0210 */ /* 0x000fe40007f3e0ff */
[C---:B------:R-:W-:Y:S01]  /*13d80*/  HMMA.16816.F32.BF16 R88, R200.reuse, R176, R88 ;  /* 0x000000b0c858723c */ /* 0x040fe20000041858 */
[----:B------:R1:W-:Y:S03]  /*13d90*/  @P0 LDGSTS.E.BYPASS.LTC128B.128 [R231+0x4100], [R174.64], !P5 ;  /* 0x04100000aee70fae */ /* 0x0003e6000e901d48 */
[----:B------:R-:W-:Y:S01]  /*13da0*/  @P0 IMAD.X R125, R0, 0x1, R175, P1 ;  /* 0x00000001007d0824 */ /* 0x000fe200008e06af */
[----:B------:R-:W-:Y:S03]  /*13db0*/  @P0 IADD3 R2, P2, R126, R124, RZ ;  /* 0x0000007c7e020210 */ /* 0x000fe60007f5e0ff */
[-C--:B------:R-:W-:Y:S01]  /*13dc0*/  HMMA.16816.F32.BF16 R92, R200, R178.reuse, R92 ;  /* 0x000000b2c85c723c */ /* 0x080fe2000004185c */
[----:B------:R1:W-:Y:S03]  /*13dd0*/  @P0 LDGSTS.E.BYPASS.LTC128B.128 [R231+0x4900], [R124.64], !P5 ;  /* 0x049000007ce70fae */ /* 0x0003e6000e901d48 */
[----:B------:R-:W-:Y:S02]  /*13de0*/  @P0 IADD3.X R3, R0, R125, RZ, P2, !PT ;  /* 0x0000007d00030210 */ /* 0x000fe400017fe4ff */
[----:B------:R-:W-:Y:S02]  /*13df0*/  @P0 IADD3 R176, P1, R126, R2, RZ ;  /* 0x000000027eb00210 */ /* 0x000fe40007f3e0ff */
[----:B------:R-:W-:Y:S01]  /*13e00*/  HMMA.16816.F32.BF16 R96, R188, R178, R96 ;  /* 0x000000b2bc60723c */ /* 0x000fe20000041860 */
[----:B------:R1:W-:Y:S03]  /*13e10*/  @P0 LDGSTS.E.BYPASS.LTC128B.128 [R231+0x5100], [R2.64], !P5 ;  /* 0x0510000002e70fae */ /* 0x0003e6000e901d48 */
[----:B------:R-:W-:Y:S02]  /*13e20*/  @P0 IMAD.X R177, R0, 0x1, R3, P1 ;  /* 0x0000000100b10824 */ /* 0x000fe400008e0603 */
[----:B------:R-:W-:Y:S03]  /*13e30*/  IMAD R0, R230, -0x60, RZ ;  /* 0xffffffa0e6007824 */ /* 0x000fe600078e02ff */
[----:B------:R3:W-:Y:S06]  /*13e40*/  @P0 LDGSTS.E.BYPASS.LTC128B.128 [R231+0x5900], [R176.64], !P5 ;  /* 0x05900000b0e70fae */ /* 0x0007ec000e901d48 */
[----:B------:R-:W0:Y:S01]  /*13e50*/  LDGDEPBAR ;  /* 0x00000000000079af */ /* 0x000e220000000000 */
[----:B---3--:R-:W-:Y:S04]  /*13e60*/  IADD3 R177, -R182, 0x1, R0 ;  /* 0x00000001b6b17810 */ /* 0x008fe80007ffe100 */
[----:B--2---:R-:W-:Y:S04]  /*13e70*/  IADD3 R176, -R209, R177, R211 ;  /* 0x000000b1d1b07210 */ /* 0x004fe80007ffe1d3 */
[C---:B-1----:R-:W-:Y:S02]  /*13e80*/  IADD3 R175, R176.reuse, UR7, RZ ;  /* 0x00000007b0af7c10 */ /* 0x042fe4000fffe0ff */
[----:B------:R-:W-:Y:S01]  /*13e90*/  IADD3 R174, R176, c[0x0][0x328], RZ ;  /* 0x0000ca00b0ae7a10 */ /* 0x000fe20007ffe0ff */
[----:B----4-:R-:W-:Y:S01]  /*13ea0*/  @P4 IMAD.MOV.U32 R173, RZ, RZ, R131 ;  /* 0x000000ffffad4224 */ /* 0x010fe200078e0083 */
[----:B------:R-:W-:Y:S04]  /*13eb0*/  ISETP.GE.AND P4, PT, R235, 0x1, PT ;  /* 0x00000001eb00780c */ /* 0x000fe80003f86270 */
[----:B------:R-:W1:Y:S02]  /*13ec0*/  SHFL.IDX PT, R126, R173, RZ, 0x1c1f ;  /* 0x001c1fffad7e7589 */ /* 0x000e6400000e0000 */
[----:B-1----:R-:W-:Y:S01]  /*13ed0*/  IADD3 R131, R174, R126, RZ ;  /* 0x0000007eae837210 */ /* 0x002fe20007ffe0ff */
[----:B------:R-:W-:Y:S06]  /*13ee0*/  IMAD.IADD R2, R126, 0x1, R175 ;  /* 0x000000017e027824 */ /* 0x000fec00078e02af */
        /* <DEDUP_REMOVED lines=14> */
.L_x_1176:
[----:B------:R-:W-:Y:S04]  /*13fd0*/  MOV R124, c[0x0][0x32c] ;  /* 0x0000cb00007c7a02 */ /* 0x000fe80000000f00 */
[----:B------:R-:W-:Y:S11]  /*13fe0*/  ISETP.NE.AND P0, PT, R124, 0x1, PT ;  /* 0x000000017c00780c */ /* 0x000ff60003f05270 */
[----:B------:R-:W-:Y:S02]  /*13ff0*/  @!UPT UIADD3 URZ, URZ, URZ, URZ ;  /* 0x0000003f3f3ff290 */ /* 0x000fe4000fffe03f */
[----:B------:R-:W-:Y:S05]  /*14000*/  @P0 IMAD.HI.U32 R124, R3, c[0x0][0x330], RZ ;  /* 0x0000cc00037c0a27 */ /* 0x000fea00078e00ff */
[----:B------:R-:W-:Y:S02]  /*14010*/  @P0 SHF.R.U32.HI R3, RZ, c[0x0][0x334], R124 ;  /* 0x0000cd00ff030a19 */ /* 0x000fe4000001167c */
.L_x_1177:
[----:B------:R-:W-:Y:S05]  /*14020*/  BSYNC B0 ;  /* 0x0000000000007941 */ /* 0x000fea0003800000 */
.L_x_1175:
[----:B------:R-:W-:Y:S04]  /*14030*/  IMAD.IADD R124, R0, 0x1, -R182 ;  /* 0x00000001007c7824 */ /* 0x000fe800078e0ab6 */
[----:B------:R-:W-:Y:S05]  /*14040*/  IMAD R3, R3, c[0x0][0x32c], R124 ;  /* 0x0000cb0003037a24 */ /* 0x000fea00078e027c */
[----:B------:R-:W-:Y:S02]  /*14050*/  IADD3 R124, R3, c[0x0][0x32c], RZ ;  /* 0x0000cb00037c7a10 */ /* 0x000fe40007ffe0ff */
[----:B------:R-:W-:Y:S02]  /*14060*/  IMNMX R2, R2, R3, !PT ;  /* 0x0000000302027217 */ /* 0x000fe40007800200 */
[----:B------:R-:W-:Y:S02]  /*14070*/  IMNMX R131, R131, R124, PT ;  /* 0x0000007c83837217 */ /* 0x000fe40003800200 */
.L_x_1174:
[----:B------:R-:W1:Y:S02]  /*14080*/  SHFL.IDX PT, R3, R173, 0x1, 0x1c1f ;  /* 0x003c1f00ad037f89 */ /* 0x000e6400000e0000 */
[-C--:B-1----:R-:W-:Y:S02]  /*14090*/  IADD3 R126, R174, R3.reuse, RZ ;  /* 0x00000003ae7e7210 */ /* 0x082fe40007ffe0ff */
[----:B------:R-:W-:Y:S01]  /*140a0*/  IADD3 R124, R175, R3, RZ ;  /* 0x00000003af7c7210 */ /* 0x000fe20007ffe0ff */
        /* <DEDUP_REMOVED lines=14> */
.L_x_1180:
[----:B------:R-:W-:Y:S04]  /*14190*/  MOV R125, c[0x0][0x32c] ;  /* 0x0000cb00007d7a02 */ /* 0x000fe80000000f00 */
[----:B------:R-:W-:Y:S11]  /*141a0*/  ISETP.NE.AND P0, PT, R125, 0x1, PT ;  /* 0x000000017d00780c */ /* 0x000ff60003f05270 */
[----:B------:R-:W-:Y:S02]  /*141b0*/  @!UPT UIADD3 URZ, URZ, URZ, URZ ;  /* 0x0000003f3f3ff290 */ /* 0x000fe4000fffe03f */
[----:B------:R-:W-:Y:S05]  /*141c0*/  @P0 IMAD.HI.U32 R125, R3, c[0x0][0x330], RZ ;  /* 0x0000cc00037d0a27 */ /* 0x000fea00078e00ff */
[----:B------:R-:W-:Y:S02]  /*141d0*/  @P0 SHF.R.U32.HI R3, RZ, c[0x0][0x334], R125 ;  /* 0x0000cd00ff030a19 */ /* 0x000fe4000001167d */
.L_x_1181:
[----:B------:R-:W-:Y:S05]  /*141e0*/  BSYNC B0 ;  /* 0x0000000000007941 */ /* 0x000fea0003800000 */
.L_x_1179:
[----:B------:R-:W-:Y:S04]  /*141f0*/  IMAD.IADD R125, R0, 0x1, -R182 ;  /* 0x00000001007d7824 */ /* 0x000fe800078e0ab6 */
[----:B------:R-:W-:Y:S05]  /*14200*/  IMAD R3, R3, c[0x0][0x32c], R125 ;  /* 0x0000cb0003037a24 */ /* 0x000fea00078e027d */
[----:B------:R-:W-:Y:S02]  /*14210*/  IADD3 R125, R3, c[0x0][0x32c], RZ ;  /* 0x0000cb00037d7a10 */ /* 0x000fe40007ffe0ff */
[----:B------:R-:W-:Y:S02]  /*14220*/  IMNMX R124, R124, R3, !PT ;  /* 0x000000037c7c7217 */ /* 0x000fe40007800200 */
[----:B------:R-:W-:Y:S02]  /*14230*/  IMNMX R126, R126, R125, PT ;  /* 0x0000007d7e7e7217 */ /* 0x000fe40003800200 */
.L_x_1178:
        /* <DEDUP_REMOVED lines=17> */
.L_x_1184:
[----:B------:R-:W-:Y:S04]  /*14350*/  MOV R178, c[0x0][0x32c] ;  /* 0x0000cb0000b27a02 */ /* 0x000fe80000000f00 */
[----:B------:R-:W-:Y:S11]  /*14360*/  ISETP.NE.AND P0, PT, R178, 0x1, PT ;  /* 0x00000001b200780c */ /* 0x000ff60003f05270 */
[----:B------:R-:W-:Y:S02]  /*14370*/  @!UPT UIADD3 URZ, URZ, URZ, URZ ;  /* 0x0000003f3f3ff290 */ /* 0x000fe4000fffe03f */
[----:B------:R-:W-:Y:S05]  /*14380*/  @P0 IMAD.HI.U32 R178, R172, c[0x0][0x330], RZ ;  /* 0x0000cc00acb20a27 */ /* 0x000fea00078e00ff */
[----:B------:R-:W-:Y:S02]  /*14390*/  @P0 SHF.R.U32.HI R172, RZ, c[0x0][0x334], R178 ;  /* 0x0000cd00ffac0a19 */ /* 0x000fe400000116b2 */
.L_x_1185:
[----:B------:R-:W-:Y:S05]  /*143a0*/  BSYNC B0 ;  /* 0x0000000000007941 */ /* 0x000fea0003800000 */
.L_x_1183:
[----:B------:R-:W-:Y:S04]  /*143b0*/  IMAD.IADD R178, R0, 0x1, -R182 ;  /* 0x0000000100b27824 */ /* 0x000fe800078e0ab6 */
[----:B------:R-:W-:Y:S05]  /*143c0*/  IMAD R172, R172, c[0x0][0x32c], R178 ;  /* 0x0000cb00acac7a24 */ /* 0x000fea00078e02b2 */
[----:B------:R-:W-:Y:S02]  /*143d0*/  IADD3 R178, R172, c[0x0][0x32c], RZ ;  /* 0x0000cb00acb27a10 */ /* 0x000fe40007ffe0ff */
[----:B------:R-:W-:Y:S02]  /*143e0*/  IMNMX R3, R3, R172, !PT ;  /* 0x000000ac03037217 */ /* 0x000fe40007800200 */
[----:B------:R-:W-:Y:S02]  /*143f0*/  IMNMX R125, R125, R178, PT ;  /* 0x000000b27d7d7217 */ /* 0x000fe40003800200 */
.L_x_1182:
[C---:B------:R-:W-:Y:S02]  /*14400*/  ISETP.GE.AND P2, PT, R0.reuse, 0xa, PT ;  /* 0x0000000a0000780c */ /* 0x040fe40003f46270 */
[----:B------:R-:W-:Y:S02]  /*14410*/  ISETP.GE.AND P3, PT, R0, 0x9, PT ;  /* 0x000000090000780c */ /* 0x000fe40003f66270 */
[C---:B------:R-:W-:Y:S02]  /*14420*/  ISETP.GT.AND P0, PT, R2.reuse, 0x9, !P2 ;  /* 0x000000090200780c */ /* 0x040fe40005704270 */
[----:B------:R-:W-:Y:S02]  /*14430*/  ISETP.GT.AND P1, PT, R2, 0x8, !P3 ;  /* 0x000000080200780c */ /* 0x000fe40005f24270 */
[----:B------:R-:W-:Y:S02]  /*14440*/  ISETP.LT.OR P0, PT, R131, 0xa, P0 ;  /* 0x0000000a8300780c */ /* 0x000fe40000701670 */
[----:B------:R-:W-:Y:S02]  /*14450*/  LOP3.LUT R229, R229, 0xfffdffff, RZ, 0xc0, !PT ;  /* 0xfffdffffe5e57812 */ /* 0x000fe400078ec0ff */
[----:B------:R-:W-:Y:S02]  /*14460*/  ISETP.LT.OR P1, PT, R131, 0x9, P1 ;  /* 0x000000098300780c */ /* 0x000fe40000f21670 */
[----:B------:R-:W-:Y:S02]  /*14470*/  FSEL R179, R17, -INF , !P0 ;  /* 0xff80000011b37808 */ /* 0x000fe40004000000 */
[----:B------:R-:W-:Y:S02]  /*14480*/  ISETP.GT.AND P0, PT, R124, 0x9, !P2 ;  /* 0x000000097c00780c */ /* 0x000fe40005704270 */
[----:B------:R-:W-:Y:S02]  /*14490*/  @P3 LOP3.LUT R229, R229, 0x20000, RZ, 0xfc, !PT ;  /* 0x00020000e5e53812 */ /* 0x000fe400078efcff */
[----:B------:R-:W-:Y:S02]  /*144a0*/  FSEL R178, R16, -INF , !P1 ;  /* 0xff80000010b27808 */ /* 0x000fe40004800000 */
[----:B------:R-:W-:Y:S02]  /*144b0*/  ISETP.GT.AND P1, PT, R124, 0x8, !P3 ;  /* 0x000000087c00780c */ /* 0x000fe40005f24270 */
[----:B------:R-:W-:Y:S02]  /*144c0*/  ISETP.LT.OR P0, PT, R126, 0xa, P0 ;  /* 0x0000000a7e00780c */ /* 0x000fe40000701670 */
[----:B------:R-:W-:Y:S02]  /*144d0*/  ISETP.GE.AND P3, PT, R0, 0x11, PT ;  /* 0x000000110000780c */ /* 0x000fe40003f66270 */
[----:B------:R-:W-:Y:S02]  /*144e0*/  LOP3.LUT R229, R229, 0xfffbffff, RZ, 0xc0, !PT ;  /* 0xfffbffffe5e57812 */ /* 0x000fe400078ec0ff */
        /* <DEDUP_REMOVED lines=8> */
[----:B------:R-:W-:Y:S02]  /*14570*/  ISETP.LT.OR P0, PT, R131, 0x12, P0 ;  /* 0x000000128300780c */ /* 0x000fe40000701670 */
[----:B------:R-:W-:Y:S02]  /*14580*/  @P3 LOP3.LUT R229, R229, 0x10000, RZ, 0xfc, !PT ;  /* 0x00010000e5e53812 */ /* 0x000fe400078efcff */
[----:B------:R-:W-:Y:S02]  /*14590*/  FSEL R21, R21, -INF , !P0 ;  /* 0xff80000015157808 */ /* 0x000fe40004000000 */
[----:B------:R-:W-:Y:S02]  /*145a0*/  ISETP.GT.AND P0, PT, R124, 0x10, !P3 ;  /* 0x000000107c00780c */ /* 0x000fe40005f04270 */
[----:B------:R-:W-:Y:S02]  /*145b0*/  LOP3.LUT R229, R229, 0xffff7fff, RZ, 0xc0, !PT ;  /* 0xffff7fffe5e57812 */ /* 0x000fe400078ec0ff */
[----:B------:R-:W-:Y:S02]  /*145c0*/  ISETP.LT.OR P0, PT, R126, 0x11, P0 ;  /* 0x000000117e00780c */ /* 0x000fe40000701670 */
[----:B------:R-:W-:Y:S02]  /*145d0*/  @P2 LOP3.LUT R229, R229, 0x8000, RZ, 0xfc, !PT ;  /* 0x00008000e5e52812 */ /* 0x000fe400078efcff */
[----:B------:R-:W-:Y:S02]  /*145e0*/  FSEL R22, R22, -INF , !P0 ;  /* 0xff80000016167808 */ /* 0x000fe40004000000 */
[----:B------:R-:W-:Y:S02]  /*145f0*/  ISETP.GT.AND P0, PT, R124, 0x11, !P2 ;  /* 0x000000117c00780c */ /* 0x000fe40005704270 */
[----:B------:R-:W-:Y:S02]  /*14600*/  ISETP.GE.AND P2, PT, R0, 0x19, PT ;  /* 0x000000190000780c */ /* 0x000fe40003f46270 */
[C---:B------:R-:W-:Y:S02]  /*14610*/  ISETP.LT.OR P0, PT, R126.reuse, 0x12, P0 ;  /* 0x000000127e00780c */ /* 0x040fe40000701670 */
        /* <DEDUP_REMOVED lines=38> */
[----:B------:R-:W-:Y:S02]  /*14880*/  ISETP.GE.AND P1, PT, R0, 0x2a, PT ;  /* 0x0000002a0000780c */ /* 0x000fe40003f26270 */
        /* <DEDUP_REMOVED lines=55> */
[----:B------:R-:W-:Y:S04]  /*14c00*/  ISETP.LT.OR P0, PT, R126, 0x39, P0 ;  /* 0x000000397e00780c */ /* 0x000fe80000701670 */
        /* <DEDUP_REMOVED lines=187> */
.L_x_1188:
[----:B------:R-:W-:Y:S04]  /*157c0*/  MOV R2, c[0x0][0x32c] ;  /* 0x0000cb0000027a02 */ /* 0x000fe80000000f00 */
[----:B------:R-:W-:Y:S11]  /*157d0*/  ISETP.NE.AND P0, PT, R2, 0x1, PT ;  /* 0x000000010200780c */ /* 0x000ff60003f05270 */
[----:B------:R-:W-:Y:S02]  /*157e0*/  @!UPT UIADD3 URZ, URZ, URZ, URZ ;  /* 0x0000003f3f3ff290 */ /* 0x000fe4000fffe03f */
[----:B------:R-:W-:Y:S05]  /*157f0*/  @P0 IMAD.HI.U32 R2, R0, c[0x0][0x330], RZ ;  /* 0x0000cc0000020a27 */ /* 0x000fea00078e00ff */
[----:B------:R-:W-:Y:S02]  /*15800*/  @P0 SHF.R.U32.HI R0, RZ, c[0x0][0x334], R2 ;  /* 0x0000cd00ff000a19 */ /* 0x000fe40000011602 */
.L_x_1189:
[----:B------:R-:W-:Y:S05]  /*15810*/  BSYNC B0 ;  /* 0x0000000000007941 */ /* 0x000fea0003800000 */
.L_x_1187:
[----:B------:R-:W-:Y:S02]  /*15820*/  IADD3 R2, R177, -0x1, RZ ;  /* 0xffffffffb1027810 */ /* 0x000fe40007ffe0ff */
[C-C-:B------:R-:W-:Y:S02]  /*15830*/  IADD3 R4, R3.reuse, UR7, R176.reuse ;  /* 0x0000000703047c10 */ /* 0x140fe4000fffe0b0 */
[----:B------:R-:W-:Y:S01]  /*15840*/  IADD3 R3, R3, c[0x0][0x328], R176 ;  /* 0x0000ca0003037a10 */ /* 0x000fe20007ffe0b0 */
[----:B------:R-:W-:Y:S05]  /*15850*/  IMAD R0, R0, c[0x0][0x32c], R2 ;  /* 0x0000cb0000007a24 */ /* 0x000fea00078e0202 */
[----:B------:R-:W-:Y:S02]  /*15860*/  IADD3 R2, R0, c[0x0][0x32c], RZ ;  /* 0x0000cb0000027a10 */ /* 0x000fe40007ffe0ff */
[----:B------:R-:W-:Y:S02]  /*15870*/  IMNMX R0, R4, R0, !PT ;  /* 0x0000000004007217 */ /* 0x000fe40007800200 */
[----:B------:R-:W-:Y:S02]  /*15880*/  IMNMX R2, R3, R2, PT ;  /* 0x0000000203027217 */ /* 0x000fe40003800200 */
.L_x_1186:
[----:B------:R-:W-:Y:S01]  /*15890*/  ISETP.GT.AND P0, PT, R0, RZ, !P1 ;  /* 0x000000ff0000720c */ /* 0x000fe20004f04270 */
[----:B------:R-:W-:Y:S01]  /*158a0*/  LDSM.16.MT88.4 R36, [R216+0x100] ;  /* 0x00010000d824783b */ /* 0x000fe20000004200 */
[----:B------:R-:W-:Y:S02]  /*158b0*/  FMNMX.FTZ R126, R16, R127, !PT ;  /* 0x0000007f107e7209 */ /* 0x000fe40007810000 */
[----:B------:R-:W-:Y:S02]  /*158c0*/  ISETP.LT.OR P0, PT, R2, 0x1, P0 ;  /* 0x000000010200780c */ /* 0x000fe40000701670 */
[----:B------:R-:W-:Y:S02]  /*158d0*/  FMNMX.FTZ R126, R17, R126, !PT ;  /* 0x0000007e117e7209 */ /* 0x000fe40007810000 */
[----:B------:R-:W-:Y:S01]  /*158e0*/  FSEL R10, R10, -INF , !P0 ;  /* 0xff8000000a0a7808 */ /* 0x000fe20004000000 */
[----:B------:R-:W-:Y:S01]  /*158f0*/  LDSM.16.MT88.4 R52, [R214+0x100] ;  /* 0x00010000d634783b */ /* 0x000fe20000004200 */
        /* <DEDUP_REMOVED lines=15> */
[----:B------:R-:W-:Y:S02]  /*159f0*/  LOP3.LUT P2, RZ, R229, 0x2000, RZ, 0xc0, !PT ;  /* 0x00002000e5ff7812 */ /* 0x000fe4000784c0ff */
[----:B------:R-:W-:Y:S02]  /*15a00*/  ISETP.LT.OR P0, PT, R2, 0xa, P0 ;  /* 0x0000000a0200780c */ /* 0x000fe40000701670 */
[----:B------:R-:W-:Y:S02]  /*15a10*/  FMNMX.FTZ R126, R185, R126, !PT ;  /* 0x0000007eb97e7209 */ /* 0x000fe40007810000 */
[----:B------:R-:W-:Y:S02]  /*15a20*/  FSEL R15, R15, -INF , !P0 ;  /* 0xff8000000f0f7808 */ /* 0x000fe40004000000 */
[C---:B------:R-:W-:Y:S02]  /*15a30*/  LOP3.LUT P0, RZ, R229.reuse, 0x10000, RZ, 0xc0, !PT ;  /* 0x00010000e5ff7812 */ /* 0x040fe4000780c0ff */
[----:B------:R-:W-:Y:S02]  /*15a40*/  FMNMX.FTZ R126, R186, R126, !PT ;  /* 0x0000007eba7e7209 */ /* 0x000fe40007810000 */
[----:B------:R-:W-:Y:S02]  /*15a50*/  ISETP.GT.AND P0, PT, R0, 0x10, !P0 ;  /* 0x000000100000780c */ /* 0x000fe40004704270 */
[----:B------:R-:W-:Y:S02]  /*15a60*/  LOP3.LUT P1, RZ, R229, 0x1000, RZ, 0xc0, !PT ;  /* 0x00001000e5ff7812 */ /* 0x000fe4000782c0ff */
        /* <DEDUP_REMOVED lines=34> */
[C---:B------:R-:W-:Y:S02]  /*15c90*/  LOP3.LUT P0, RZ, R229.reuse, 0x400, RZ, 0xc0, !PT ;  /* 0x00000400e5ff7812 */ /* 0x040fe4000780c0ff */
        /* <DEDUP_REMOVED lines=25> */
[----:B------:R-:W-:Y:S01]  /*15e30*/  FMNMX.FTZ R4, R13, R4, !PT ;  /* 0x000000040d047209 */ /* 0x000fe20007810000 */
[----:B------:R-:W1:Y:S01]  /*15e40*/  SHFL.BFLY PT, R5, R126, 0x2, 0x1f ;  /* 0x0c401f007e057f89 */ /* 0x000e6200000e0000 */
        /* <DEDUP_REMOVED lines=24> */
[----:B-1----:R-:W-:Y:S02]  /*15fd0*/  FMNMX.FTZ R126, R126, R5, !PT ;  /* 0x000000057e7e7209 */ /* 0x002fe40007810000 */
[----:B------:R-:W-:Y:S02]  /*15fe0*/  ISETP.GT.AND P0, PT, R0, 0x39, !P0 ;  /* 0x000000390000780c */ /* 0x000fe40004704270 */
[----:B------:R-:W-:Y:S01]  /*15ff0*/  FMNMX.FTZ R3, R243, R3, !PT ;  /* 0x00000003f3037209 */ /* 0x000fe20007810000 */
[----:B------:R-:W1:Y:S01]  /*16000*/  SHFL.BFLY PT, R5, R126, 0x1, 0x1f ;  /* 0x0c201f007e057f89 */ /* 0x000e6200000e0000 */
        /* <DEDUP_REMOVED lines=18> */
[----:B-1----:R-:W-:Y:S02]  /*16130*/  FMNMX.FTZ R126, R126, R5, !PT ;  /* 0x000000057e7e7209 */ /* 0x002fe40007810000 */
[----:B------:R-:W-:Y:S02]  /*16140*/  ISETP.LT.OR P0, PT, R2, 0x42, P0 ;  /* 0x000000420200780c */ /* 0x000fe40000701670 */
[----:B------:R-:W-:Y:S01]  /*16150*/  LOP3.LUT P2, RZ, R229, 0x2, RZ, 0xc0, !PT ;  /* 0x00000002e5ff7812 */ /* 0x000fe2000784c0ff */
        /* <DEDUP_REMOVED lines=14> */
[----:B------:R-:W-:Y:S01]  /*16240*/  FMNMX.FTZ R124, R251, R3, !PT ;  /* 0x00000003fb7c7209 */ /* 0x000fe20007810000 */
[----:B------:R-:W-:Y:S01]  /*16250*/  MUFU.EX2 R41, R5 ;  /* 0x0000000500297308 */ /* 0x000fe20000000800 */
[----:B------:R-:W-:Y:S01]  /*16260*/  FMNMX.FTZ R3, R15, R4, !PT ;  /* 0x000000040f037209 */ /* 0x000fe20007810000 */
[--C-:B------:R-:W-:Y:S01]  /*16270*/  FFMA.FTZ R4, R16, c[0x0][0x2d0], -R71.reuse ;  /* 0x0000b40010047a23 */ /* 0x100fe20000010847 */
[----:B------:R-:W-:Y:S01]  /*16280*/  ISETP.LT.OR P0, PT, R2, 0x49, P0 ;  /* 0x000000490200780c */ /* 0x000fe20000701670 */
[----:B------:R-:W1:Y:S01]  /*16290*/  SHFL.BFLY PT, R6, R125, 0x2, 0x1f ;  /* 0x0c401f007d067f89 */ /* 0x000e6200000e0000 */
[----:B------:R-:W-:Y:S02]  /*162a0*/  FMNMX.FTZ R3, R56, R3, !PT ;  /* 0x0000000338037209 */ /* 0x000fe40007810000 */
[----:B------:R-:W-:Y:S02]  /*162b0*/  FSEL R235, R78, -INF , !P0 ;  /* 0xff8000004eeb7808 */ /* 0x000fe40004000000 */
[----:B------:R-:W-:Y:S01]  /*162c0*/  FMNMX.FTZ R3, R57, R3, !PT ;  /* 0x0000000339037209 */ /* 0x000fe20007810000 */
[----:B------:R2:W-:Y:S01]  /*162d0*/  MUFU.EX2 R25, R4 ;  /* 0x0000000400197308 */ /* 0x0005e20000000800 */
[----:B------:R-:W-:Y:S02]  /*162e0*/  LOP3.LUT P1, RZ, R229, 0x1, RZ, 0xc0, !PT ;  /* 0x00000001e5ff7812 */ /* 0x000fe4000782c0ff */
[----:B------:R-:W-:Y:S02]  /*162f0*/  FMNMX.FTZ R3, R60, R3, !PT ;  /* 0x000000033c037209 */ /* 0x000fe40007810000 */
[----:B------:R-:W-:Y:S02]  /*16300*/  ISETP.GT.AND P0, PT, R0, 0x49, !P1 ;  /* 0x000000490000780c */ /* 0x000fe40004f04270 */
[----:B------:R-:W-:Y:S02]  /*16310*/  FMNMX.FTZ R124, R50, R124, !PT ;  /* 0x0000007c327c7209 */ /* 0x000fe40007810000 */
[----:B------:R-:W-:Y:S02]  /*16320*/  ISETP.LT.OR P0, PT, R2, 0x4a, P0 ;  /* 0x0000004a0200780c */ /* 0x000fe40000701670 */
[----:B------:R-:W-:Y:S02]  /*16330*/  FMNMX.FTZ R124, R51, R124, !PT ;  /* 0x0000007c337c7209 */ /* 0x000fe40007810000 */
[----:B------:R-:W-:Y:S02]  /*16340*/  FSEL R238, R79, -INF , !P0 ;  /* 0xff8000004fee7808 */ /* 0x000fe40004000000 */
[----:B------:R-:W-:Y:S01]  /*16350*/  ISETP.GT.AND P0, PT, R0, 0x50, !P4 ;  /* 0x000000500000780c */ /* 0x000fe20006704270 */
[----:B------:R-:W3:Y:S01]  /*16360*/  SHFL.BFLY PT, R7, R124, 0x2, 0x1f ;  /* 0x0c401f007c077f89 */ /* 0x000ee200000e0000 */
[----:B------:R-:W-:Y:S02]  /*16370*/  LOP3.LUT P4, RZ, R229, 0x40, RZ, 0xc0, !PT ;  /* 0x00000040e5ff7812 */ /* 0x000fe4000788c0ff */
[----:B-1----:R-:W-:Y:S02]  /*16380*/  FMNMX.FTZ R125, R125, R6, !PT ;  /* 0x000000067d7d7209 */ /* 0x002fe40007810000 */
[----:B------:R-:W-:Y:S02]  /*16390*/  ISETP.LT.OR P0, PT, R2, 0x51, P0 ;  /* 0x000000510200780c */ /* 0x000fe40000701670 */
[----:B------:R-:W-:Y:S01]  /*163a0*/  ISETP.GT.AND P3, PT, R0, 0x58, !P3 ;  /* 0x000000580000780c */ /* 0x000fe20005f64270 */
[----:B------:R-:W1:Y:S01]  /*163b0*/  SHFL.BFLY PT, R6, R125, 0x1, 0x1f ;  /* 0x0c201f007d067f89 */ /* 0x000e6200000e0000 */
[----:B--2---:R-:W-:Y:S01]  /*163c0*/  FMNMX.FTZ R4, R84, R3, !PT ;  /* 0x0000000354047209 */ /* 0x004fe20007810000 */
[--C-:B------:R-:W-:Y:S01]  /*163d0*/  FFMA.FTZ R3, R17, c[0x0][0x2d0], -R71.reuse ;  /* 0x0000b40011037a23 */ /* 0x100fe20000010847 */
[----:B------:R-:W-:Y:S02]  /*163e0*/  FSEL R242, R90, -INF , !P0 ;  /* 0xff8000005af27808 */ /* 0x000fe40004000000 */
[----:B------:R-:W-:Y:S01]  /*163f0*/  FMNMX.FTZ R4, R96, R4, !PT ;  /* 0x0000000460047209 */ /* 0x000fe20007810000 */
[----:B------:R2:W-:Y:S01]  /*16400*/  MUFU.EX2 R40, R3 ;  /* 0x0000000300287308 */ /* 0x0005e20000000800 */
[----:B------:R-:W-:Y:S04]  /*16410*/  ISETP.GT.AND P0, PT, R0, 0x51, !P6 ;  /* 0x000000510000780c */ /* 0x000fe80007704270 */
[----:B------:R-:W-:Y:S04]  /*16420*/  ISETP.LT.OR P0, PT, R2, 0x52, P0 ;  /* 0x000000520200780c */ /* 0x000fe80000701670 */
[----:B------:R-:W-:Y:S02]  /*16430*/  FSEL R236, R91, -INF , !P0 ;  /* 0xff8000005bec7808 */ /* 0x000fe40004000000 */
[----:B---3--:R-:W-:Y:S02]  /*16440*/  FMNMX.FTZ R124, R124, R7, !PT ;  /* 0x000000077c7c7209 */ /* 0x008fe40007810000 */
[----:B------:R-:W-:Y:S02]  /*16450*/  ISETP.GT.AND P0, PT, R0, 0x59, !P4 ;  /* 0x000000590000780c */ /* 0x000fe40006704270 */
[C---:B------:R-:W-:Y:S01]  /*16460*/  ISETP.LT.OR P4, PT, R2.reuse, 0x59, P3 ;  /* 0x000000590200780c */ /* 0x040fe20001f81670 */
[----:B------:R-:W3:Y:S01]  /*16470*/  SHFL.BFLY PT, R5, R124, 0x1, 0x1f ;  /* 0x0c201f007c057f89 */ /* 0x000ee200000e0000 */
[----:B------:R-:W-:Y:S02]  /*16480*/  ISETP.LT.OR P3, PT, R2, 0x5a, P0 ;  /* 0x0000005a0200780c */ /* 0x000fe40000761670 */
[----:B-1----:R-:W-:Y:S02]  /*16490*/  FMNMX.FTZ R125, R125, R6, !PT ;  /* 0x000000067d7d7209 */ /* 0x002fe40007810000 */
[----:B------:R-:W-:Y:S02]  /*164a0*/  FSEL R178, R94, -INF , !P4 ;  /* 0xff8000005eb27808 */ /* 0x000fe40006000000 */
[C---:B------:R-:W-:Y:S01]  /*164b0*/  FSETP.NEU.FTZ.AND P1, PT, R125.reuse, -INF , PT ;  /* 0xff8000007d00780b */ /* 0x040fe20003f3d000 */
[----:B------:R-:W-:Y:S01]  /*164c0*/  FMUL.FTZ R92, R125, c[0x0][0x2d0] ;  /* 0x0000b4007d5c7a20 */ /* 0x000fe20000410000 */
[----:B--2---:R-:W-:Y:S02]  /*164d0*/  FMNMX.FTZ R3, R99, R4, !PT ;  /* 0x0000000463037209 */ /* 0x004fe40007810000 */
[----:B------:R-:W-:Y:S02]  /*164e0*/  FSEL R70, R95, -INF , !P3 ;  /* 0xff8000005f467808 */ /* 0x000fe40005800000 */
[----:B------:R-:W-:Y:S02]  /*164f0*/  FMNMX.FTZ R3, R172, R3, !PT ;  /* 0x00000003ac037209 */ /* 0x000fe40007810000 */
[----:B------:R-:W-:Y:S02]  /*16500*/  FSEL R92, R92, RZ, P1 ;  /* 0x000000ff5c5c7208 */ /* 0x000fe40000800000 */
[----:B------:R-:W-:Y:S01]  /*16510*/  FMNMX.FTZ R4, R173, R3, !PT ;  /* 0x00000003ad047209 */ /* 0x000fe20007810000 */
[----:B------:R-:W-:Y:S02]  /*16520*/  FFMA.FTZ R3, R179, c[0x0][0x2d0], -R71 ;  /* 0x0000b400b3037a23 */ /* 0x000fe40000010847 */
[--C-:B------:R-:W-:Y:S01]  /*16530*/  FFMA.FTZ R2, R181, c[0x0][0x2d0], -R92.reuse ;  /* 0x0000b400b5027a23 */ /* 0x100fe2000001085c */
[----:B------:R-:W-:Y:S01]  /*16540*/  FMNMX.FTZ R4, R174, R4, !PT ;  /* 0x00000004ae047209 */ /* 0x000fe20007810000 */
[----:B------:R1:W2:Y:S01]  /*16550*/  MUFU.EX2 R61, R3 ;  /* 0x00000003003d7308 */ /* 0x0002a20000000800 */
[--C-:B------:R-:W-:Y:S01]  /*16560*/  FFMA.FTZ R0, R180, c[0x0][0x2d0], -R92.reuse ;  /* 0x0000b400b4007a23 */ /* 0x100fe2000001085c */
[----:B------:R-:W-:Y:S01]  /*16570*/  MOV R180, R50 ;  /* 0x0000003200b47202 */ /* 0x000fe20000000f00 */
[--C-:B------:R-:W-:Y:S01]  /*16580*/  FFMA.FTZ R16, R184, c[0x0][0x2d0], -R92.reuse ;  /* 0x0000b400b8107a23 */ /* 0x100fe2000001085c */
[----:B------:R-:W-:Y:S01]  /*16590*/  FMNMX.FTZ R4, R175, R4, !PT ;  /* 0x00000004af047209 */ /* 0x000fe20007810000 */
[----:B------:R-:W-:Y:S01]  /*165a0*/  IMAD.MOV.U32 R181, RZ, RZ, R51 ;  /* 0x000000ffffb57224 */ /* 0x000fe200078e0033 */
[----:B---3--:R-:W-:Y:S01]  /*165b0*/  FMNMX.FTZ R124, R124, R5, !PT ;  /* 0x000000057c7c7209 */ /* 0x008fe20007810000 */
[----:B------:R-:W-:Y:S03]  /*165c0*/  IMAD.MOV.U32 R179, RZ, RZ, R49 ;  /* 0x000000ffffb37224 */ /* 0x000fe600078e0031 */
[----:B------:R-:W-:Y:S01]  /*165d0*/  MUFU.EX2 R44, R0 ;  /* 0x00000000002c7308 */ /* 0x000fe20000000800 */
[C---:B------:R-:W-:Y:S01]  /*165e0*/  FMUL.FTZ R93, R124.reuse, c[0x0][0x2d0] ;  /* 0x0000b4007c5d7a20 */ /* 0x040fe20000410000 */
[----:B------:R-:W-:Y:S04]  /*165f0*/  FSETP.NEU.FTZ.AND P0, PT, R124, -INF , PT ;  /* 0xff8000007c00780b */ /* 0x000fe80003f1d000 */
[----:B------:R-:W-:Y:S04]  /*16600*/  FSEL R93, R93, RZ, P0 ;  /* 0x000000ff5d5d7208 */ /* 0x000fe80000000000 */
[----:B------:R3:W4:Y:S01]  /*16610*/  MUFU.EX2 R76, R2 ;  /* 0x00000002004c7308 */ /* 0x0007220000000800 */
[--C-:B------:R-:W-:Y:S01]  /*16620*/  FFMA.FTZ R24, R24, c[0x0][0x2d0], -R93.reuse ;  /* 0x0000b40018187a23 */ /* 0x100fe2000001085d */
[----:B-1----:R-:W-:Y:S01]  /*16630*/  FMNMX.FTZ R3, R176, R4, !PT ;  /* 0x00000004b0037209 */ /* 0x002fe20007810000 */
[--C-:B------:R-:W-:Y:S01]  /*16640*/  FFMA.FTZ R4, R18, c[0x0][0x2d0], -R92.reuse ;  /* 0x0000b40012047a23 */ /* 0x100fe2000001085c */
[----:B--2---:R-:W-:Y:S02]  /*16650*/  F2FP.BF16.PACK_AB R74, R61, R41 ;  /* 0x000000293d4a723e */ /* 0x004fe400000010ff */
[----:B------:R-:W-:Y:S04]  /*16660*/  FMNMX.FTZ R3, R177, R3, !PT ;  /* 0x00000003b1037209 */ /* 0x000fe80007810000 */
[----:B------:R1:W-:Y:S10]  /*16670*/  MUFU.EX2 R28, R4 ;  /* 0x00000004001c7308 */ /* 0x0003f40000000800 */
[----:B------:R-:W-:Y:S01]  /*16680*/  MUFU.EX2 R29, R16 ;  /* 0x00000010001d7308 */ /* 0x000fe20000000800 */
[----:B---3--:R-:W-:Y:S01]  /*16690*/  FFMA.FTZ R2, R8, c[0x0][0x2d0], -R93 ;  /* 0x0000b40008027a23 */ /* 0x008fe2000001085d */
[----:B----4-:R-:W-:Y:S01]  /*166a0*/  F2FP.BF16.PACK_AB R75, R76, R44 ;  /* 0x0000002c4c4b723e */ /* 0x010fe200000010ff */
[----:B------:R-:W-:Y:S02]  /*166b0*/  FFMA.FTZ R8, R32, c[0x0][0x2d0], -R71 ;  /* 0x0000b40020087a23 */ /* 0x000fe40000010847 */
[----:B------:R-:W-:Y:S05]  /*166c0*/  FFMA.FTZ R32, R34, c[0x0][0x2d0], -R93 ;  /* 0x0000b40022207a23 */ /* 0x000fea000001085d */
[----:B------:R-:W-:Y:S01]  /*166d0*/  MUFU.EX2 R23, R2 ;  /* 0x0000000200177308 */ /* 0x000fe20000000800 */
[----:B-1----:R-:W-:Y:S01]  /*166e0*/  FMNMX.FTZ R4, R209, R3, !PT ;  /* 0x00000003d1047209 */ /* 0x002fe20007810000 */
[--C-:B------:R-:W-:Y:S03]  /*166f0*/  FFMA.FTZ R3, R19, c[0x0][0x2d0], -R92.reuse ;  /* 0x0000b40013037a23 */ /* 0x100fe6000001085c */
[----:B------:R-:W-:Y:S05]  /*16700*/  FMNMX.FTZ R4, R211, R4, !PT ;  /* 0x00000004d3047209 */ /* 0x000fea0007810000 */
[----:B------:R1:W-:Y:S10]  /*16710*/  MUFU.EX2 R81, R3 ;  /* 0x0000000300517308 */ /* 0x0003f40000000800 */
[----:B------:R-:W-:Y:S10]  /*16720*/  MUFU.EX2 R30, R8 ;  /* 0x00000008001e7308 */ /* 0x000ff40000000800 */
[----:B------:R-:W-:Y:S01]  /*16730*/  MUFU.EX2 R46, R24 ;  /* 0x00000018002e7308 */ /* 0x000fe20000000800 */
[----:B-1----:R-:W-:Y:S01]  /*16740*/  FMNMX.FTZ R3, R235, R4, !PT ;  /* 0x00000004eb037209 */ /* 0x002fe20007810000 */
[----:B------:R-:W-:Y:S03]  /*16750*/  FFMA.FTZ R4, R21, c[0x0][0x2d0], -R71 ;  /* 0x0000b40015047a23 */ /* 0x000fe60000010847 */
[----:B------:R-:W-:Y:S05]  /*16760*/  FMNMX.FTZ R3, R238, R3, !PT ;  /* 0x00000003ee037209 */ /* 0x000fea0007810000 */
[----:B------:R-:W-:Y:S01]  /*16770*/  MUFU.EX2 R82, R4 ;  /* 0x0000000400527308 */ /* 0x000fe20000000800 */
[----:B------:R-:W-:Y:S04]  /*16780*/  FMNMX.FTZ R3, R242, R3, !PT ;  /* 0x00000003f2037209 */ /* 0x000fe80007810000 */
[----:B------:R-:W-:Y:S01]  /*16790*/  FMNMX.FTZ R0, R236, R3, !PT ;  /* 0x00000003ec007209 */ /* 0x000fe20007810000 */
[--C-:B------:R-:W-:Y:S03]  /*167a0*/  FFMA.FTZ R3, R9, c[0x0][0x2d0], -R93.reuse ;  /* 0x0000b40009037a23 */ /* 0x100fe6000001085d */
[----:B------:R-:W-:Y:S01]  /*167b0*/  FMNMX.FTZ R0, R178, R0, !PT ;  /* 0x00000000b2007209 */ /* 0x000fe20007810000 */
[----:B------:R1:W2:Y:S03]  /*167c0*/  MUFU.EX2 R80, R3 ;  /* 0x0000000300507308 */ /* 0x0002a60000000800 */
[----:B------:R-:W-:Y:S05]  /*167d0*/  FMNMX.FTZ R0, R70, R0, !PT ;  /* 0x0000000046007209 */ /* 0x000fea0007810000 */
[----:B------:R-:W3:Y:S01]  /*167e0*/  SHFL.BFLY PT, R2, R0, 0x2, 0x1f ;  /* 0x0c401f0000027f89 */ /* 0x000ee200000e0000 */
[----:B-1----:R-:W-:Y:S01]  /*167f0*/  FFMA.FTZ R3, R12, c[0x0][0x2d0], -R93 ;  /* 0x0000b4000c037a23 */ /* 0x002fe2000001085d */
[----:B--2---:R-:W-:Y:S01]  /*16800*/  MOV R184, R80 ;  /* 0x0000005000b87202 */ /* 0x004fe20000000f00 */
[----:B------:R-:W-:Y:S02]  /*16810*/  FFMA.FTZ R12, R183, c[0x0][0x2d0], -R71 ;  /* 0x0000b400b70c7a23 */ /* 0x000fe40000010847 */
[----:B------:R1:W-:Y:S01]  /*16820*/  MUFU.EX2 R45, R3 ;  /* 0x00000003002d7308 */ /* 0x0003e20000000800 */
[----:B------:R-:W-:Y:S02]  /*16830*/  IMAD.MOV.U32 R183, RZ, RZ, R81 ;  /* 0x000000ffffb77224 */ /* 0x000fe400078e0051 */
[----:B-1----:R-:W-:Y:S07]  /*16840*/  FFMA.FTZ R3, R13, c[0x0][0x2d0], -R93 ;  /* 0x0000b4000d037a23 */ /* 0x002fee000001085d */
        /* <DEDUP_REMOVED lines=21> */
[C---:B------:R-:W-:Y:S02]  /*169a0*/  FMUL.FTZ R5, R69.reuse, R133 ;  /* 0x0000008545057220 */ /* 0x040fe40000410000 */
[----:B------:R-:W-:Y:S01]  /*169b0*/  FADD.FTZ R0, -R0, R129 ;  /* 0x0000008100007221 */ /* 0x000fe20000010100 */
[----:B------:R-:W-:Y:S01]  /*169c0*/  FSEL R94, R94, RZ, P0 ;  /* 0x000000ff5e5e7208 */ /* 0x000fe20000000000 */
[----:B------:R-:W-:Y:S01]  /*169d0*/  IMAD.MOV.U32 R144, RZ, RZ, R41 ;  /* 0x000000ffff907224 */ /* 0x000fe200078e0029 */
[----:B------:R-:W-:Y:S01]  /*169e0*/  MOV R129, R23 ;  /* 0x0000001700817202 */ /* 0x000fe20000000f00 */
[----:B------:R-:W-:Y:S01]  /*169f0*/  FMUL.FTZ R0, R0, c[0x0][0x2d0] ;  /* 0x0000b40000007a20 */ /* 0x000fe20000410000 */
[----:B------:R-:W2:Y:S01]  /*16a00*/  LDSM.16.MT88.4 R20, [R213+0x100] ;  /* 0x00010000d514783b */ /* 0x000ea20000004200 */
[----:B------:R-:W-:Y:S01]  /*16a10*/  FMUL.FTZ R17, R69, R145 ;  /* 0x0000009145117220 */ /* 0x000fe20000410000 */
[----:B------:R-:W-:Y:S01]  /*16a20*/  MUFU.EX2 R133, R12 ;  /* 0x0000000c00857308 */ /* 0x000fe20000000800 */
[----:B------:R-:W-:Y:S01]  /*16a30*/  F2FP.BF16.PACK_AB R64, R80, R129 ;  /* 0x000000815040723e */ /* 0x000fe200000010ff */
[--C-:B------:R-:W-:Y:S01]  /*16a40*/  FFMA.FTZ R4, R14, c[0x0][0x2d0], -R94.reuse ;  /* 0x0000b4000e047a23 */ /* 0x100fe2000001085e */
[----:B------:R-:W-:Y:S01]  /*16a50*/  MOV R145, R44 ;  /* 0x0000002c00917202 */ /* 0x000fe20000000f00 */
[----:B------:R-:W-:Y:S02]  /*16a60*/  FFMA.FTZ R58, R57, c[0x0][0x2d0], -R94 ;  /* 0x0000b400393a7a23 */ /* 0x000fe4000001085e */
[----:B------:R-:W-:Y:S02]  /*16a70*/  FMUL.FTZ R49, R69, R113 ;  /* 0x0000007145317220 */ /* 0x000fe40000410000 */
[----:B------:R-:W-:Y:S02]  /*16a80*/  IMAD.MOV.U32 R113, RZ, RZ, R180 ;  /* 0x000000ffff717224 */ /* 0x000fe400078e00b4 */
[----:B------:R3:W4:Y:S01]  /*16a90*/  MUFU.EX2 R2, R0 ;  /* 0x0000000000027308 */ /* 0x0007220000000800 */
[--C-:B------:R-:W-:Y:S02]  /*16aa0*/  FFMA.FTZ R62, R60, c[0x0][0x2d0], -R94.reuse ;  /* 0x0000b4003c3e7a23 */ /* 0x100fe4000001085e */
[----:B------:R-:W-:Y:S02]  /*16ab0*/  FFMA.FTZ R44, R186, c[0x0][0x2d0], -R71 ;  /* 0x0000b400ba2c7a23 */ /* 0x000fe40000010847 */
[C---:B-1----:R-:W-:Y:S01]  /*16ac0*/  FMUL.FTZ R18, R68.reuse, R146 ;  /* 0x0000009244127220 */ /* 0x042fe20000410000 */
[----:B------:R-:W-:Y:S01]  /*16ad0*/  MOV R146, R45 ;  /* 0x0000002d00927202 */ /* 0x000fe20000000f00 */
[C---:B------:R-:W-:Y:S02]  /*16ae0*/  FMUL.FTZ R19, R68.reuse, R147 ;  /* 0x0000009344137220 */ /* 0x040fe40000410000 */
[----:B------:R-:W-:Y:S01]  /*16af0*/  IMAD.MOV.U32 R147, RZ, RZ, R61 ;  /* 0x000000ffff937224 */ /* 0x000fe200078e003d */
[----:B------:R1:W-:Y:S01]  /*16b00*/  MUFU.EX2 R42, R4 ;  /* 0x00000004002a7308 */ /* 0x0003e20000000800 */
[C---:B------:R-:W-:Y:S02]  /*16b10*/  FMUL.FTZ R6, R68.reuse, R134 ;  /* 0x0000008644067220 */ /* 0x040fe40000410000 */
[C---:B------:R-:W-:Y:S02]  /*16b20*/  FMUL.FTZ R7, R68.reuse, R135 ;  /* 0x0000008744077220 */ /* 0x040fe40000410000 */
[C---:B------:R-:W-:Y:S02]  /*16b30*/  FMUL.FTZ R34, R68.reuse, R162 ;  /* 0x000000a244227220 */ /* 0x040fe40000410000 */
[C---:B------:R-:W-:Y:S02]  /*16b40*/  FMUL.FTZ R51, R68.reuse, R115 ;  /* 0x0000007344337220 */ /* 0x040fe40000410000 */
[----:B------:R-:W-:Y:S01]  /*16b50*/  FMUL.FTZ R50, R68, R114 ;  /* 0x0000007244327220 */ /* 0x000fe20000410000 */
[----:B------:R5:W-:Y:S01]  /*16b60*/  MUFU.EX2 R135, R32 ;  /* 0x0000002000877308 */ /* 0x000be20000000800 */
[----:B------:R-:W-:Y:S01]  /*16b70*/  MOV R114, R179 ;  /* 0x000000b300727202 */ /* 0x000fe20000000f00 */
[--C-:B---3--:R-:W-:Y:S02]  /*16b80*/  FFMA.FTZ R0, R10, c[0x0][0x2d0], -R94.reuse ;  /* 0x0000b4000a007a23 */ /* 0x108fe4000001085e */
[C---:B----4-:R-:W-:Y:S02]  /*16b90*/  FMUL.FTZ R8, R2.reuse, R136 ;  /* 0x0000008802087220 */ /* 0x050fe40000410000 */
[C---:B------:R-:W-:Y:S04]  /*16ba0*/  FMUL.FTZ R9, R2.reuse, R137 ;  /* 0x0000008902097220 */ /* 0x040fe80000410000 */
[----:B------:R3:W-:Y:S01]  /*16bb0*/  MUFU.EX2 R127, R0 ;  /* 0x00000000007f7308 */ /* 0x0007e20000000800 */
[C---:B------:R-:W-:Y:S02]  /*16bc0*/  FMUL.FTZ R12, R2.reuse, R140 ;  /* 0x0000008c020c7220 */ /* 0x040fe40000410000 */
[C---:B------:R-:W-:Y:S02]  /*16bd0*/  FMUL.FTZ R13, R2.reuse, R141 ;  /* 0x0000008d020d7220 */ /* 0x040fe40000410000 */
[--C-:B-1----:R-:W-:Y:S02]  /*16be0*/  FFMA.FTZ R4, R15, c[0x0][0x2d0], -R94.reuse ;  /* 0x0000b4000f047a23 */ /* 0x102fe4000001085e */
[C---:B------:R-:W-:Y:S01]  /*16bf0*/  FMUL.FTZ R24, R2.reuse, R152 ;  /* 0x0000009802187220 */ /* 0x040fe20000410000 */
[----:B------:R-:W-:Y:S01]  /*16c00*/  MOV R152, R46 ;  /* 0x0000002e00987202 */ /* 0x000fe20000000f00 */
[C---:B------:R-:W-:Y:S01]  /*16c10*/  FMUL.FTZ R41, R2.reuse, R105 ;  /* 0x0000006902297220 */ /* 0x040fe20000410000 */
[----:B------:R1:W4:Y:S01]  /*16c20*/  MUFU.EX2 R95, R4 ;  /* 0x00000004005f7308 */ /* 0x0003220000000800 */
[C---:B------:R-:W-:Y:S02]  /*16c30*/  FMUL.FTZ R45, R2.reuse, R109 ;  /* 0x0000006d022d7220 */ /* 0x040fe40000410000 */
[C---:B------:R-:W-:Y:S02]  /*16c40*/  FMUL.FTZ R57, R2.reuse, R117 ;  /* 0x0000007502397220 */ /* 0x040fe40000410000 */
[----:B-----5:R-:W-:Y:S02]  /*16c50*/  FMUL.FTZ R32, R69, R160 ;  /* 0x000000a045207220 */ /* 0x020fe40000410000 */
[C---:B------:R-:W-:Y:S02]  /*16c60*/  FMUL.FTZ R60, R2.reuse, R168 ;  /* 0x000000a8023c7220 */ /* 0x040fe40000410000 */
[----:B------:R-:W-:Y:S01]  /*16c70*/  FMUL.FTZ R61, R2, R169 ;  /* 0x000000a9023d7220 */ /* 0x000fe20000410000 */
[----:B------:R-:W-:Y:S01]  /*16c80*/  MUFU.EX2 R137, R58 ;  /* 0x0000003a00897308 */ /* 0x000fe20000000800 */
[----:B---3--:R-:W-:Y:S09]  /*16c90*/  FFMA.FTZ R0, R11, c[0x0][0x2d0], -R94 ;  /* 0x0000b4000b007a23 */ /* 0x008ff2000001085e */
[----:B------:R3:W5:Y:S01]  /*16ca0*/  MUFU.EX2 R128, R0 ;  /* 0x0000000000807308 */ /* 0x0007620000000800 */
[----:B-1----:R-:W-:Y:S01]  /*16cb0*/  FFMA.FTZ R4, R182, c[0x0][0x2d0], -R92 ;  /* 0x0000b400b6047a23 */ /* 0x002fe2000001085c */
[----:B------:R-:W-:Y:S01]  /*16cc0*/  MOV R182, R25 ;  /* 0x0000001900b67202 */ /* 0x000fe20000000f00 */
[----:B------:R-:W-:Y:S01]  /*16cd0*/  FMUL.FTZ R25, R2, R153 ;  /* 0x0000009902197220 */ /* 0x000fe20000410000 */
[----:B----4-:R-:W-:Y:S01]  /*16ce0*/  F2FP.BF16.PACK_AB R67, R95, R42 ;  /* 0x0000002a5f43723e */ /* 0x010fe200000010ff */
[----:B------:R-:W-:Y:S01]  /*16cf0*/  IMAD.MOV.U32 R153, RZ, RZ, R85 ;  /* 0x000000ffff997224 */ /* 0x000fe200078e0055 */
[----:B------:R-:W-:Y:S04]  /*16d00*/  F2FP.BF16.PACK_AB R72, R40, R182 ;  /* 0x000000b62848723e */ /* 0x000fe800000010ff */
[----:B------:R1:W4:Y:S01]  /*16d10*/  MUFU.EX2 R43, R4 ;  /* 0x00000004002b7308 */ /* 0x0003220000000800 */
[----:B---3--:R-:W-:Y:S02]  /*16d20*/  FSEL R0, R3, RZ, P0 ;  /* 0x000000ff03007208 */ /* 0x008fe40000000000 */
[----:B-----5:R-:W-:Y:S03]  /*16d30*/  F2FP.BF16.PACK_AB R65, R128, R127 ;  /* 0x0000007f8041723e */ /* 0x020fe600000010ff */
[----:B------:R-:W-:Y:S02]  /*16d40*/  FADD.FTZ R0, -R0, R130 ;  /* 0x0000008200007221 */ /* 0x000fe40000010100 */
[----:B------:R-:W-:Y:S02]  /*16d50*/  IMAD.MOV.U32 R130, RZ, RZ, R28 ;  /* 0x000000ffff827224 */ /* 0x000fe400078e001c */
[----:B------:R-:W-:Y:S02]  /*16d60*/  FMUL.FTZ R0, R0, c[0x0][0x2d0] ;  /* 0x0000b40000007a20 */ /* 0x000fe40000410000 */
[----:B-1----:R-:W-:Y:S01]  /*16d70*/  FMUL.FTZ R4, R69, R132 ;  /* 0x0000008445047220 */ /* 0x002fe20000410000 */
[----:B------:R-:W-:Y:S01]  /*16d80*/  F2FP.BF16.PACK_AB R73, R81, R130 ;  /* 0x000000825149723e */ /* 0x000fe200000010ff */
[----:B------:R-:W-:Y:S02]  /*16d90*/  IMAD.MOV.U32 R162, RZ, RZ, R130 ;  /* 0x000000ffffa27224 */ /* 0x000fe400078e0082 */
[----:B------:R-:W1:Y:S01]  /*16da0*/  MUFU.EX2 R0, R0 ;  /* 0x0000000000007308 */ /* 0x000e620000000800 */
[----:B------:R-:W-:Y:S02]  /*16db0*/  FFMA.FTZ R28, R33, c[0x0][0x2d0], -R93 ;  /* 0x0000b400211c7a23 */ /* 0x000fe4000001085d */
[----:B------:R-:W-:Y:S01]  /*16dc0*/  FMUL.FTZ R33, R69, R161 ;  /* 0x000000a145217220 */ /* 0x000fe20000410000 */
[-C--:B--2---:R-:W-:Y:S01]  /*16dd0*/  HMMA.16816.F32.BF16 R4, R72, R20.reuse, R4 ;  /* 0x000000144804723c */ /* 0x084fe20000041804 */
[----:B----4-:R-:W-:Y:S01]  /*16de0*/  IMAD.MOV.U32 R141, RZ, RZ, R43 ;  /* 0x000000ffff8d7224 */ /* 0x010fe200078e002b */
[----:B------:R-:W-:Y:S04]  /*16df0*/  MOV R161, R182 ;  /* 0x000000b600a17202 */ /* 0x000fe80000000f00 */
[----:B------:R2:W3:Y:S01]  /*16e00*/  MUFU.EX2 R47, R28 ;  /* 0x0000001c002f7308 */ /* 0x0004e20000000800 */
[C---:B-1----:R-:W-:Y:S02]  /*16e10*/  FMUL.FTZ R10, R0.reuse, R138 ;  /* 0x0000008a000a7220 */ /* 0x042fe40000410000 */
[C---:B------:R-:W-:Y:S03]  /*16e20*/  FMUL.FTZ R11, R0.reuse, R139 ;  /* 0x0000008b000b7220 */ /* 0x040fe60000410000 */
[----:B------:R-:W-:Y:S01]  /*16e30*/  MOV R139, R40 ;  /* 0x00000028008b7202 */ /* 0x000fe20000000f00 */
[C---:B------:R-:W-:Y:S01]  /*16e40*/  FMUL.FTZ R14, R0.reuse, R142 ;  /* 0x0000008e000e7220 */ /* 0x040fe20000410000 */
[----:B------:R-:W-:Y:S01]  /*16e50*/  MOV R142, R82 ;  /* 0x00000052008e7202 */ /* 0x000fe20000000f00 */
[C---:B------:R-:W-:Y:S01]  /*16e60*/  FMUL.FTZ R26, R0.reuse, R154 ;  /* 0x0000009a001a7220 */ /* 0x040fe20000410000 */
[----:B------:R-:W-:Y:S01]  /*16e70*/  MOV R154, R83 ;  /* 0x00000053009a7202 */ /* 0x000fe20000000f00 */
[C---:B------:R-:W-:Y:S01]  /*16e80*/  FMUL.FTZ R63, R0.reuse, R171 ;  /* 0x000000ab003f7220 */ /* 0x040fe20000410000 */
[C---:B------:R-:W-:Y:S01]  /*16e90*/  HMMA.16816.F32.BF16 R8, R64.reuse, R20, R8 ;  /* 0x000000144008723c */ /* 0x040fe20000041808 */
[C---:B------:R-:W-:Y:S01]  /*16ea0*/  FMUL.FTZ R15, R0.reuse, R143 ;  /* 0x0000008f000f7220 */ /* 0x040fe20000410000 */
[----:B------:R-:W-:Y:S01]  /*16eb0*/  LDSM.16.MT88.4 R80, [R213+0x900] ;  /* 0x00090000d550783b */ /* 0x000fe20000004200 */
[----:B------:R-:W-:Y:S02]  /*16ec0*/  IMAD.MOV.U32 R171, RZ, RZ, R161 ;  /* 0x000000ffffab7224 */ /* 0x000fe400078e00a1 */
[----:B------:R-:W-:Y:S02]  /*16ed0*/  FMUL.FTZ R27, R0, R155 ;  /* 0x0000009b001b7220 */ /* 0x000fe40000410000 */
[--C-:B------:R-:W-:Y:S01]  /*16ee0*/  FFMA.FTZ R20, R35, c[0x0][0x2d0], -R92.reuse ;  /* 0x0000b40023147a23 */ /* 0x100fe2000001085c */
[-C--:B------:R-:W-:Y:S01]  /*16ef0*/  HMMA.16816.F32.BF16 R12, R64, R22.reuse, R12 ;  /* 0x00000016400c723c */ /* 0x080fe2000004180c */
[----:B------:R-:W-:Y:S02]  /*16f00*/  FMUL.FTZ R35, R68, R163 ;  /* 0x000000a344237220 */ /* 0x000fe40000410000 */
[----:B------:R1:W-:Y:S01]  /*16f10*/  MUFU.EX2 R132, R20 ;  /* 0x0000001400847308 */ /* 0x0003e20000000800 */
[----:B------:R-:W-:Y:S01]  /*16f20*/  MOV R163, R129 ;  /* 0x0000008100a37202 */ /* 0x000fe20000000f00 */
[----:B------:R-:W-:Y:S02]  /*16f30*/  FMUL.FTZ R21, R69, R149 ;  /* 0x0000009545157220 */ /* 0x000fe40000410000 */
[C---:B--2---:R-:W-:Y:S01]  /*16f40*/  FMUL.FTZ R28, R2.reuse, R156 ;  /* 0x0000009c021c7220 */ /* 0x044fe20000410000 */
[C---:B------:R-:W-:Y:S01]  /*16f50*/  HMMA.16816.F32.BF16 R16, R72.reuse, R22, R16 ;  /* 0x000000164810723c */ /* 0x040fe20000041810 */
[----:B------:R-:W-:Y:S03]  /*16f60*/  IMAD.MOV.U32 R156, RZ, RZ, R29 ;  /* 0x000000ffff9c7224 */ /* 0x000fe600078e001d */
[----:B------:R-:W-:Y:S01]  /*16f70*/  FMUL.FTZ R29, R2, R157 ;  /* 0x0000009d021d7220 */ /* 0x000fe20000410000 */
[----:B------:R-:W-:Y:S01]  /*16f80*/  MOV R157, R30 ;  /* 0x0000001e009d7202 */ /* 0x000fe20000000f00 */
[----:B------:R-:W-:Y:S01]  /*16f90*/  FMUL.FTZ R30, R0, R158 ;  /* 0x0000009e001e7220 */ /* 0x000fe20000410000 */
[----:B------:R2:W-:Y:S01]  /*16fa0*/  MUFU.EX2 R149, R62 ;  /* 0x0000003e00957308 */ /* 0x0005e20000000800 */
[C---:B------:R-:W-:Y:S04]  /*16fb0*/  FMUL.FTZ R23, R68.reuse, R151 ;  /* 0x0000009744177220 */ /* 0x040fe80000410000 */
[----:B------:R-:W-:Y:S02]  /*16fc0*/  FMUL.FTZ R22, R68, R150 ;  /* 0x0000009644167220 */ /* 0x000fe40000410000 */
[C---:B------:R-:W-:Y:S02]  /*16fd0*/  FMUL.FTZ R31, R0.reuse, R159 ;  /* 0x0000009f001f7220 */ /* 0x040fe40000410000 */
[----:B------:R-:W-:Y:S01]  /*16fe0*/  FFMA.FTZ R40, R185, c[0x0][0x2d0], -R71 ;  /* 0x0000b400b9287a23 */ /* 0x000fe20000010847 */
[----:B------:R4:W-:Y:S01]  /*16ff0*/  MUFU.EX2 R150, R44 ;  /* 0x0000002c00967308 */ /* 0x0009e20000000800 */
[C---:B------:R-:W-:Y:S02]  /*17000*/  FMUL.FTZ R43, R0.reuse, R107 ;  /* 0x0000006b002b7220 */ /* 0x040fe40000410000 */
[C---:B-1----:R-:W-:Y:S01]  /*17010*/  FMUL.FTZ R20, R69.reuse, R148 ;  /* 0x0000009445147220 */ /* 0x042fe20000410000 */
[----:B------:R-:W-:Y:S01]  /*17020*/  MOV R148, R76 ;  /* 0x0000004c00947202 */ /* 0x000fe20000000f00 */
[----:B------:R-:W-:Y:S02]  /*17030*/  IMAD.MOV.U32 R151, RZ, RZ, R77 ;  /* 0x000000ffff977224 */ /* 0x000fe400078e004d */
[----:B------:R-:W1:Y:S01]  /*17040*/  LDSM.16.MT88.4 R76, [R215+0x100] ;  /* 0x00010000d74c783b */ /* 0x000e620000004200 */
[----:B------:R-:W-:Y:S02]  /*17050*/  IMAD.MOV.U32 R169, RZ, RZ, R163 ;  /* 0x000000ffffa97224 */ /* 0x000fe400078e00a3 */
[-C--:B------:R-:W-:Y:S01]  /*17060*/  HMMA.16816.F32.BF16 R20, R72, R36.reuse, R20 ;  /* 0x000000244814723c */ /* 0x080fe20000041814 */
[----:B------:R5:W-:Y:S01]  /*17070*/  MUFU.EX2 R158, R88 ;  /* 0x00000058009e7308 */ /* 0x000be20000000800 */
[----:B---3--:R-:W-:Y:S02]  /*17080*/  IMAD.MOV.U32 R159, RZ, RZ, R47 ;  /* 0x000000ffff9f7224 */ /* 0x008fe400078e002f */
[C---:B--2---:R-:W-:Y:S01]  /*17090*/  FMUL.FTZ R62, R0.reuse, R170 ;  /* 0x000000aa003e7220 */ /* 0x044fe20000410000 */
[----:B------:R-:W-:Y:S01]  /*170a0*/  MOV R170, R162 ;  /* 0x000000a200aa7202 */ /* 0x000fe20000000f00 */
[C---:B------:R-:W-:Y:S02]  /*170b0*/  FMUL.FTZ R46, R0.reuse, R110 ;  /* 0x0000006e002e7220 */ /* 0x040fe40000410000 */
[C---:B------:R-:W-:Y:S01]  /*170c0*/  HMMA.16816.F32.BF16 R24, R64.reuse, R36, R24 ;  /* 0x000000244018723c */ /* 0x040fe20000041818 */
[C---:B------:R-:W-:Y:S02]  /*170d0*/  FMUL.FTZ R47, R0.reuse, R111 ;  /* 0x0000006f002f7220 */ /* 0x040fe40000410000 */
[----:B------:R2:W-:Y:S01]  /*170e0*/  MUFU.EX2 R138, R40 ;  /* 0x00000028008a7308 */ /* 0x0005e20000000800 */
[----:B------:R-:W-:Y:S02]  /*170f0*/  FMUL.FTZ R58, R0, R118 ;  /* 0x00000076003a7220 */ /* 0x000fe40000410000 */
[----:B----4-:R-:W-:Y:S02]  /*17100*/  FMUL.FTZ R44, R2, R108 ;  /* 0x0000006c022c7220 */ /* 0x010fe40000410000 */
[-C--:B------:R-:W-:Y:S01]  /*17110*/  HMMA.16816.F32.BF16 R28, R64, R38.reuse, R28 ;  /* 0x00000026401c723c */ /* 0x080fe2000004181c */
[----:B------:R-:W-:Y:S03]  /*17120*/  FFMA.FTZ R36, R48, c[0x0][0x2d0], -R93 ;  /* 0x0000b40030247a23 */ /* 0x000fe6000001085d */
[----:B------:R-:W-:Y:S01]  /*17130*/  FMUL.FTZ R37, R69, R101 ;  /* 0x0000006545257220 */ /* 0x000fe20000410000 */
[----:B------:R3:W-:Y:S01]  /*17140*/  MUFU.EX2 R136, R36 ;  /* 0x0000002400887308 */ /* 0x0007e20000000800 */
[----:B------:R-:W-:Y:S02]  /*17150*/  FFMA.FTZ R48, R187, c[0x0][0x2d0], -R92 ;  /* 0x0000b400bb307a23 */ /* 0x000fe4000001085c */
[C---:B------:R-:W-:Y:S01]  /*17160*/  HMMA.16816.F32.BF16 R32, R72.reuse, R38, R32 ;  /* 0x000000264820723c */ /* 0x040fe20000041820 */
[----:B------:R-:W-:Y:S01]  /*17170*/  IMAD.MOV.U32 R143, RZ, RZ, R42 ;  /* 0x000000ffff8f7224 */ /* 0x000fe200078e002a */
[----:B-----5:R-:W-:Y:S02]  /*17180*/  LDSM.16.MT88.4 R88, [R214+0x900] ;  /* 0x00090000d658783b */ /* 0x020fe40000004200 */
[C---:B------:R-:W-:Y:S02]  /*17190*/  FMUL.FTZ R42, R0.reuse, R106 ;  /* 0x0000006a002a7220 */ /* 0x040fe40000410000 */
[----:B------:R-:W-:Y:S01]  /*171a0*/  FMUL.FTZ R59, R0, R119 ;  /* 0x00000077003b7220 */ /* 0x000fe20000410000 */
[----:B------:R4:W-:Y:S01]  /*171b0*/  MUFU.EX2 R140, R48 ;  /* 0x00000030008c7308 */ /* 0x0009e20000000800 */
[C---:B------:R-:W-:Y:S04]  /*171c0*/  FMUL.FTZ R38, R68.reuse, R102 ;  /* 0x0000006644267220 */ /* 0x040fe80000410000 */
[----:B------:R-:W-:Y:S02]  /*171d0*/  FMUL.FTZ R39, R68, R103 ;  /* 0x0000006744277220 */ /* 0x000fe40000410000 */
[----:B--2---:R-:W-:Y:S02]  /*171e0*/  FMUL.FTZ R40, R2, R104 ;  /* 0x0000006802287220 */ /* 0x004fe40000410000 */
[C---:B---3--:R-:W-:Y:S07]  /*171f0*/  FMUL.FTZ R36, R69.reuse, R100 ;  /* 0x0000006445247220 */ /* 0x048fee0000410000 */
[-C--:B------:R-:W-:Y:S01]  /*17200*/  HMMA.16816.F32.BF16 R36, R72, R52.reuse, R36 ;  /* 0x000000344824723c */ /* 0x080fe20000041824 */
[C---:B----4-:R-:W-:Y:S01]  /*17210*/  FMUL.FTZ R48, R69.reuse, R112 ;  /* 0x0000007045307220 */ /* 0x050fe20000410000 */
[----:B------:R-:W-:Y:S06]  /*17220*/  MOV R112, R181 ;  /* 0x000000b500707202 */ /* 0x000fec0000000f00 */
        /* <DEDUP_REMOVED lines=14> */
[----:B---3--:R-:W-:Y:S01]  /*17310*/  F2FP.BF16.PACK_AB R77, R137, R134 ;  /* 0x00000086894d723e */ /* 0x008fe200000010ff */
[----:B------:R-:W1:Y:S01]  /*17320*/  LDSM.16.MT88.4 R84, [R216+0x900] ;  /* 0x00090000d854783b */ /* 0x000e620000004200 */
[----:B------:R2:W3:Y:S04]  /*17330*/  MUFU.EX2 R103, R76 ;  /* 0x0000004c00677308 */ /* 0x0004e80000000800 */
[C---:B------:R-:W-:Y:S02]  /*17340*/  FMUL.FTZ R64, R69.reuse, R120 ;  /* 0x0000007845407220 */ /* 0x040fe40000410000 */
[----:B------:R-:W-:Y:S02]  /*17350*/  FMUL.FTZ R65, R69, R121 ;  /* 0x0000007945417220 */ /* 0x000fe40000410000 */
[----:B------:R-:W4:Y:S01]  /*17360*/  LDL.LU R121, [R1+0x14] ;  /* 0x0000140001797983 */ /* 0x000f220000300800 */
[C---:B------:R-:W-:Y:S02]  /*17370*/  FMUL.FTZ R66, R68.reuse, R122 ;  /* 0x0000007a44427220 */ /* 0x040fe40000410000 */
[----:B------:R-:W-:Y:S01]  /*17380*/  FMUL.FTZ R67, R68, R123 ;  /* 0x0000007b44437220 */ /* 0x000fe20000410000 */
[----:B------:R-:W5:Y:S06]  /*17390*/  LDL.LU R120, [R1+0x18] ;  /* 0x0000180001787983 */ /* 0x000f6c0000300800 */
[----:B------:R-:W-:Y:S01]  /*173a0*/  HMMA.16816.F32.BF16 R64, R72, R78, R64 ;  /* 0x0000004e4840723c */ /* 0x000fe20000041840 */
[--C-:B--2---:R-:W-:Y:S06]  /*173b0*/  FFMA.FTZ R76, R188, c[0x0][0x2d0], -R92.reuse ;  /* 0x0000b400bc4c7a23 */ /* 0x104fec000001085c */
[----:B------:R-:W-:Y:S02]  /*173c0*/  F2FP.BF16.PACK_AB R72, R142, R154 ;  /* 0x0000009a8e48723e */ /* 0x000fe400000010ff */
[----:B------:R-:W-:Y:S01]  /*173d0*/  F2FP.BF16.PACK_AB R73, R141, R153 ;  /* 0x000000998d49723e */ /* 0x000fe200000010ff */
[----:B------:R2:W-:Y:S02]  /*173e0*/  MUFU.EX2 R102, R76 ;  /* 0x0000004c00667308 */ /* 0x0005e40000000800 */
[----:B------:R-:W-:Y:S02]  /*173f0*/  F2FP.BF16.PACK_AB R74, R133, R157 ;  /* 0x0000009d854a723e */ /* 0x000fe400000010ff */
[----:B------:R-:W-:Y:S02]  /*17400*/  F2FP.BF16.PACK_AB R75, R132, R156 ;  /* 0x0000009c844b723e */ /* 0x000fe400000010ff */
[----:B------:R-:W-:Y:S02]  /*17410*/  F2FP.BF16.PACK_AB R78, R136, R135 ;  /* 0x00000087884e723e */ /* 0x000fe400000010ff */
[----:B---3--:R-:W-:Y:S03]  /*17420*/  F2FP.BF16.PACK_AB R79, R103, R149 ;  /* 0x00000095674f723e */ /* 0x008fe600000010ff */
[-C--:B------:R-:W-:Y:S01]  /*17430*/  HMMA.16816.F32.BF16 R4, R72, R80.reuse, R4 ;  /* 0x000000504804723c */ /* 0x080fe20000041804 */
[----:B--2---:R-:W-:Y:S04]  /*17440*/  FFMA.FTZ R76, R189, c[0x0][0x2d0], -R71 ;  /* 0x0000b400bd4c7a23 */ /* 0x004fe80000010847 */
        /* <DEDUP_REMOVED lines=8> */
[C---:B------:R-:W-:Y:S01]  /*174d0*/  HMMA.16816.F32.BF16 R24, R76.reuse, R84, R24 ;  /* 0x000000544c18723c */ /* 0x040fe20000041818 */
[----:B--2---:R-:W-:Y:S06]  /*174e0*/  FFMA.FTZ R80, R193, c[0x0][0x2d0], -R92 ;  /* 0x0000b400c1507a23 */ /* 0x004fec000001085c */
        /* <DEDUP_REMOVED lines=9> */
[--C-:B------:R-:W-:Y:S01]  /*17580*/  FFMA.FTZ R88, R99, c[0x0][0x2d0], -R94.reuse ;  /* 0x0000b40063587a23 */ /* 0x100fe2000001085e */
[-C--:B------:R-:W-:Y:S01]  /*17590*/  HMMA.16816.F32.BF16 R44, R76, R90.reuse, R44 ;  /* 0x0000005a4c2c723c */ /* 0x080fe2000004182c */
[----:B--2---:R-:W-:Y:S06]  /*175a0*/  FFMA.FTZ R84, R194, c[0x0][0x2d0], -R71 ;  /* 0x0000b400c2547a23 */ /* 0x004fec0000010847 */
[----:B------:R2:W-:Y:S01]  /*175b0*/  MUFU.EX2 R111, R88 ;  /* 0x00000058006f7308 */ /* 0x0005e20000000800 */
[C---:B------:R-:W-:Y:S09]  /*175c0*/  HMMA.16816.F32.BF16 R48, R72.reuse, R90, R48 ;  /* 0x0000005a4830723c */ /* 0x040ff20000041830 */
[----:B------:R3:W3:Y:S03]  /*175d0*/  MUFU.EX2 R160, R84 ;  /* 0x0000005400a07308 */ /* 0x0006e60000000800 */
[----:B-1----:R-:W-:Y:S07]  /*175e0*/  FFMA.FTZ R80, R98, c[0x0][0x2d0], -R93 ;  /* 0x0000b40062507a23 */ /* 0x002fee000001085d */
[----:B------:R1:W-:Y:S01]  /*175f0*/  MUFU.EX2 R100, R80 ;  /* 0x0000005000647308 */ /* 0x0003e20000000800 */
[----:B--2---:R-:W-:Y:S09]  /*17600*/  FFMA.FTZ R88, R172, c[0x0][0x2d0], -R94 ;  /* 0x0000b400ac587a23 */ /* 0x004ff2000001085e */
[----:B------:R2:W-:Y:S01]  /*17610*/  MUFU.EX2 R110, R88 ;  /* 0x00000058006e7308 */ /* 0x0005e20000000800 */
[----:B---3--:R-:W-:Y:S09]  /*17620*/  FFMA.FTZ R84, R195, c[0x0][0x2d0], -R71 ;  /* 0x0000b400c3547a23 */ /* 0x008ff20000010847 */
[----:B------:R3:W-:Y:S01]  /*17630*/  MUFU.EX2 R195, R84 ;  /* 0x0000005400c37308 */ /* 0x0007e20000000800 */
[----:B-1----:R-:W-:Y:S09]  /*17640*/  FFMA.FTZ R80, R131, c[0x0][0x2d0], -R93 ;  /* 0x0000b40083507a23 */ /* 0x002ff2000001085d */
[----:B------:R1:W1:Y:S01]  /*17650*/  MUFU.EX2 R105, R80 ;  /* 0x0000005000697308 */ /* 0x0002620000000800 */
[----:B--2---:R-:W-:Y:S02]  /*17660*/  FFMA.FTZ R88, R203, c[0x0][0x2d0], -R71 ;  /* 0x0000b400cb587a23 */ /* 0x004fe40000010847 */
[----:B------:R-:W-:Y:S07]  /*17670*/  IMAD.MOV.U32 R203, RZ, RZ, R150 ;  /* 0x000000ffffcb7224 */ /* 0x000fee00078e0096 */
[----:B------:R2:W-:Y:S01]  /*17680*/  MUFU.EX2 R191, R88 ;  /* 0x0000005800bf7308 */ /* 0x0005e20000000800 */
[----:B---3--:R-:W-:Y:S01]  /*17690*/  FFMA.FTZ R84, R196, c[0x0][0x2d0], -R92 ;  /* 0x0000b400c4547a23 */ /* 0x008fe2000001085c */
[----:B------:R-:W-:Y:S01]  /*176a0*/  MOV R196, R160 ;  /* 0x000000a000c47202 */ /* 0x000fe20000000f00 */
[----:B------:R-:W-:Y:S02]  /*176b0*/  IMAD.MOV.U32 R160, RZ, RZ, R139 ;  /* 0x000000ffffa07224 */ /* 0x000fe400078e008b */
[----:B------:R-:W-:Y:S05]  /*176c0*/  IMAD.MOV.U32 R139, RZ, RZ, R95 ;  /* 0x000000ffff8b7224 */ /* 0x000fea00078e005f */
[----:B------:R3:W-:Y:S01]  /*176d0*/  MUFU.EX2 R194, R84 ;  /* 0x0000005400c27308 */ /* 0x0007e20000000800 */
[----:B------:R-:W-:Y:S02]  /*176e0*/  MOV R168, R160 ;  /* 0x000000a000a87202 */ /* 0x000fe40000000f00 */
[----:B------:R-:W-:Y:S08]  /*176f0*/  LDSM.16.MT88.4 R160, [R216+0x2900] ;  /* 0x00290000d8a0783b */ /* 0x000ff00000004200 */
[----:B-1----:R-:W1:Y:S08]  /*17700*/  LDSM.16.MT88.4 R80, [R215+0x900] ;  /* 0x00090000d750783b */ /* 0x002e700000004200 */
[----:B--2---:R-:W-:Y:S01]  /*17710*/  LDSM.16.MT88.4 R88, [R214+0x1100] ;  /* 0x00110000d658783b */ /* 0x004fe20000004200 */
[--C-:B---3--:R-:W-:Y:S04]  /*17720*/  FFMA.FTZ R84, R96, c[0x0][0x2d0], -R94.reuse ;  /* 0x0000b40060547a23 */ /* 0x108fe8000001085e */
[----:B------:R2:W3:Y:S01]  /*17730*/  MUFU.EX2 R98, R84 ;  /* 0x0000005400627308 */ /* 0x0004e20000000800 */
[-C--:B-1----:R-:W-:Y:S02]  /*17740*/  HMMA.16816.F32.BF16 R52, R72, R80.reuse, R52 ;  /* 0x000000504834723c */ /* 0x082fe40000041834 */
[----:B--2---:R-:W1:Y:S06]  /*17750*/  LDSM.16.MT88.4 R84, [R213+0x1100] ;  /* 0x00110000d554783b */ /* 0x004e6c0000004200 */
[C---:B------:R-:W-:Y:S07]  /*17760*/  HMMA.16816.F32.BF16 R56, R76.reuse, R80, R56 ;  /* 0x000000504c38723c */ /* 0x040fee0000041838 */
[----:B------:R-:W-:Y:S01]  /*17770*/  FFMA.FTZ R80, R173, c[0x0][0x2d0], -R94 ;  /* 0x0000b400ad507a23 */ /* 0x000fe2000001085e */
[-C--:B------:R-:W-:Y:S03]  /*17780*/  HMMA.16816.F32.BF16 R60, R76, R82.reuse, R60 ;  /* 0x000000524c3c723c */ /* 0x080fe6000004183c */
[----:B------:R2:W1:Y:S01]  /*17790*/  MUFU.EX2 R193, R80 ;  /* 0x0000005000c17308 */ /* 0x0004620000000800 */
[----:B----4-:R-:W-:Y:S03]  /*177a0*/  FFMA.FTZ R69, R69, R121, R171 ;  /* 0x0000007945457223 */ /* 0x010fe600000100ab */
[----:B------:R-:W-:Y:S01]  /*177b0*/  FFMA.FTZ R76, R198, c[0x0][0x2d0], -R92 ;  /* 0x0000b400c64c7a23 */ /* 0x000fe2000001085c */
[----:B------:R-:W-:Y:S01]  /*177c0*/  HMMA.16816.F32.BF16 R64, R72, R82, R64 ;  /* 0x000000524840723c */ /* 0x000fe20000041840 */
[----:B------:R-:W-:Y:S03]  /*177d0*/  IMAD.MOV.U32 R198, RZ, RZ, R158 ;  /* 0x000000ffffc67224 */ /* 0x000fe600078e009e */
[----:B------:R-:W-:Y:S01]  /*177e0*/  F2FP.BF16.PACK_AB R78, R104, R105 ;  /* 0x00000069684e723e */ /* 0x000fe200000010ff */
[----:B------:R4:W-:Y:S01]  /*177f0*/  MUFU.EX2 R109, R76 ;  /* 0x0000004c006d7308 */ /* 0x0009e20000000800 */
[----:B---3--:R-:W-:Y:S01]  /*17800*/  F2FP.BF16.PACK_AB R77, R111, R98 ;  /* 0x000000626f4d723e */ /* 0x008fe200000010ff */
[----:B-----5:R-:W-:Y:S01]  /*17810*/  FFMA.FTZ R68, R68, R120, R170 ;  /* 0x0000007844447223 */ /* 0x020fe200000100aa */
[----:B------:R-:W-:Y:S01]  /*17820*/  F2FP.BF16.PACK_AB R72, R150, R138 ;  /* 0x0000008a9648723e */ /* 0x000fe200000010ff */
[----:B------:R-:W-:Y:S03]  /*17830*/  FADD.FTZ R69, R168, R69 ;  /* 0x00000045a8457221 */ /* 0x000fe60000010000 */
[----:B------:R-:W-:Y:S02]  /*17840*/  F2FP.BF16.PACK_AB R73, R102, R140 ;  /* 0x0000008c6649723e */ /* 0x000fe400000010ff */
[----:B------:R-:W-:Y:S02]  /*17850*/  F2FP.BF16.PACK_AB R75, R106, R107 ;  /* 0x0000006b6a4b723e */ /* 0x000fe400000010ff */
[----:B------:R-:W-:Y:S01]  /*17860*/  MOV R158, R183 ;  /* 0x000000b7009e7202 */ /* 0x000fe20000000f00 */
[----:B--2---:R-:W2:Y:S01]  /*17870*/  LDSM.16.MT88.4 R80, [R216+0x1100] ;  /* 0x00110000d850783b */ /* 0x004ea20000004200 */
[----:B-1----:R-:W-:Y:S02]  /*17880*/  F2FP.BF16.PACK_AB R79, R193, R110 ;  /* 0x0000006ec14f723e */ /* 0x002fe400000010ff */
[----:B------:R-:W-:Y:S01]  /*17890*/  MOV R115, R158 ;  /* 0x0000009e00737202 */ /* 0x000fe20000000f00 */
[----:B------:R-:W-:Y:S04]  /*178a0*/  IMAD.MOV.U32 R158, RZ, RZ, R144 ;  /* 0x000000ffff9e7224 */ /* 0x000fe800078e0090 */
[----:B------:R-:W-:Y:S02]  /*178b0*/  FADD.FTZ R68, R115, R68 ;  /* 0x0000004473447221 */ /* 0x000fe40000010000 */
[----:B----4-:R-:W-:Y:S01]  /*178c0*/  FFMA.FTZ R76, R201, c[0x0][0x2d0], -R71 ;  /* 0x0000b400c94c7a23 */ /* 0x010fe20000010847 */
[----:B------:R-:W-:Y:S01]  /*178d0*/  MOV R201, R155 ;  /* 0x0000009b00c97202 */ /* 0x000fe20000000f00 */
[----:B------:R-:W-:Y:S02]  /*178e0*/  IMAD.MOV.U32 R155, RZ, RZ, R184 ;  /* 0x000000ffff9b7224 */ /* 0x000fe400078e00b8 */
[----:B------:R1:W-:Y:S01]  /*178f0*/  MUFU.EX2 R192, R76 ;  /* 0x0000004c00c07308 */ /* 0x0003e20000000800 */
[----:B------:R-:W-:Y:S01]  /*17900*/  F2FP.BF16.PACK_AB R74, R198, R201 ;  /* 0x000000c9c64a723e */ /* 0x000fe200000010ff */
[----:B------:R-:W-:Y:S02]  /*17910*/  FADD.FTZ R69, R158, R69 ;  /* 0x000000459e457221 */ /* 0x000fe40000010000 */
[----:B------:R-:W-:Y:S04]  /*17920*/  IMAD.MOV.U32 R158, RZ, RZ, R139 ;  /* 0x000000ffff9e7224 */ /* 0x000fe800078e008b */
[-C--:B------:R-:W-:Y:S01]  /*17930*/  HMMA.16816.F32.BF16 R4, R72, R84.reuse, R4 ;  /* 0x000000544804723c */ /* 0x080fe20000041804 */
[----:B-1----:R-:W-:Y:S07]  /*17940*/  F2FP.BF16.PACK_AB R76, R100, R101 ;  /* 0x00000065644c723e */ /* 0x002fee00000010ff */
[C---:B------:R-:W-:Y:S07]  /*17950*/  HMMA.16816.F32.BF16 R8, R76.reuse, R84, R8 ;  /* 0x000000544c08723c */ /* 0x040fee0000041808 */
[--C-:B------:R-:W-:Y:S01]  /*17960*/  FFMA.FTZ R84, R204, c[0x0][0x2d0], -R92.reuse ;  /* 0x0000b400cc547a23 */ /* 0x100fe2000001085c */
[-C--:B------:R-:W-:Y:S01]  /*17970*/  HMMA.16816.F32.BF16 R12, R76, R86.reuse, R12 ;  /* 0x000000564c0c723c */ /* 0x080fe2000004180c */
[----:B------:R-:W-:Y:S02]  /*17980*/  MOV R204, R149 ;  /* 0x0000009500cc7202 */ /* 0x000fe40000000f00 */
        /* <DEDUP_REMOVED lines=8> */
[----:B------:R1:W-:Y:S03]  /*17a10*/  MUFU.EX2 R190, R84 ;  /* 0x0000005400be7308 */ /* 0x0003e60000000800 */
[----:B------:R-:W-:Y:S04]  /*17a20*/  IMAD.MOV.U32 R200, RZ, RZ, R136 ;  /* 0x000000ffffc87224 */ /* 0x000fe800078e0088 */
[C---:B------:R-:W-:Y:S03]  /*17a30*/  HMMA.16816.F32.BF16 R32, R72.reuse, R82, R32 ;  /* 0x000000524820723c */ /* 0x040fe60000041820 */
[----:B------:R2:W-:Y:S05]  /*17a40*/  MUFU.EX2 R186, R80 ;  /* 0x0000005000ba7308 */ /* 0x0005ea0000000800 */
[-C--:B------:R-:W-:Y:S08]  /*17a50*/  HMMA.16816.F32.BF16 R36, R72, R88.reuse, R36 ;  /* 0x000000584824723c */ /* 0x080ff00000041824 */
[C---:B------:R-:W-:Y:S01]  /*17a60*/  HMMA.16816.F32.BF16 R40, R76.reuse, R88, R40 ;  /* 0x000000584c28723c */ /* 0x040fe20000041828 */
[--C-:B-1----:R-:W-:Y:S03]  /*17a70*/  FFMA.FTZ R84, R197, c[0x0][0x2d0], -R93.reuse ;  /* 0x0000b400c5547a23 */ /* 0x102fe6000001085d */
[----:B------:R-:W-:Y:S01]  /*17a80*/  MOV R197, R138 ;  /* 0x0000008a00c57202 */ /* 0x000fe20000000f00 */
[----:B------:R1:W-:Y:S02]  /*17a90*/  MUFU.EX2 R108, R84 ;  /* 0x00000054006c7308 */ /* 0x0003e40000000800 */
[--C-:B------:R-:W-:Y:S01]  /*17aa0*/  FFMA.FTZ R88, R175, c[0x0][0x2d0], -R94.reuse ;  /* 0x0000b400af587a23 */ /* 0x100fe2000001085e */
[-C--:B------:R-:W-:Y:S01]  /*17ab0*/  HMMA.16816.F32.BF16 R44, R76, R90.reuse, R44 ;  /* 0x0000005a4c2c723c */ /* 0x080fe2000004182c */
[--C-:B--2---:R-:W-:Y:S03]  /*17ac0*/  FFMA.FTZ R80, R202, c[0x0][0x2d0], -R93.reuse ;  /* 0x0000b400ca507a23 */ /* 0x104fe6000001085d */
[----:B------:R-:W-:Y:S03]  /*17ad0*/  MOV R202, R132 ;  /* 0x0000008400ca7202 */ /* 0x000fe60000000f00 */
[----:B------:R2:W-:Y:S01]  /*17ae0*/  MUFU.EX2 R165, R88 ;  /* 0x0000005800a57308 */ /* 0x0005e20000000800 */
[C---:B------:R-:W-:Y:S09]  /*17af0*/  HMMA.16816.F32.BF16 R48, R72.reuse, R90, R48 ;  /* 0x0000005a4830723c */ /* 0x040ff20000041830 */
[----:B------:R3:W4:Y:S03]  /*17b00*/  MUFU.EX2 R187, R80 ;  /* 0x0000005000bb7308 */ /* 0x0007260000000800 */
[----:B-1----:R-:W-:Y:S01]  /*17b10*/  FFMA.FTZ R84, R199, c[0x0][0x2d0], -R93 ;  /* 0x0000b400c7547a23 */ /* 0x002fe2000001085d */
[----:B------:R-:W-:Y:S06]  /*17b20*/  MOV R199, R137 ;  /* 0x0000008900c77202 */ /* 0x000fec0000000f00 */
[----:B------:R1:W-:Y:S01]  /*17b30*/  MUFU.EX2 R188, R84 ;  /* 0x0000005400bc7308 */ /* 0x0003e20000000800 */
[----:B--2---:R-:W-:Y:S09]  /*17b40*/  FFMA.FTZ R88, R176, c[0x0][0x2d0], -R94 ;  /* 0x0000b400b0587a23 */ /* 0x004ff2000001085e */
[----:B------:R2:W-:Y:S01]  /*17b50*/  MUFU.EX2 R164, R88 ;  /* 0x0000005800a47308 */ /* 0x0005e20000000800 */
[----:B---3--:R-:W-:Y:S02]  /*17b60*/  FFMA.FTZ R80, R206, c[0x0][0x2d0], -R71 ;  /* 0x0000b400ce507a23 */ /* 0x008fe40000010847 */
[----:B------:R-:W-:Y:S07]  /*17b70*/  IMAD.MOV.U32 R206, RZ, RZ, R133 ;  /* 0x000000ffffce7224 */ /* 0x000fee00078e0085 */
[----:B------:R3:W-:Y:S01]  /*17b80*/  MUFU.EX2 R184, R80 ;  /* 0x0000005000b87308 */ /* 0x0007e20000000800 */
[----:B-1----:R-:W1:Y:S01]  /*17b90*/  LDSM.16.MT88.4 R84, [R215+0x1100] ;  /* 0x00110000d754783b */ /* 0x002e620000004200 */
[--C-:B--2---:R-:W-:Y:S01]  /*17ba0*/  FFMA.FTZ R88, R240, c[0x0][0x2d0], -R71.reuse ;  /* 0x0000b400f0587a23 */ /* 0x104fe20000010847 */
[----:B------:R-:W-:Y:S07]  /*17bb0*/  MOV R240, R143 ;  /* 0x0000008f00f07202 */ /* 0x000fee0000000f00 */
[----:B------:R2:W-:Y:S01]  /*17bc0*/  MUFU.EX2 R181, R88 ;  /* 0x0000005800b57308 */ /* 0x0005e20000000800 */
[--C-:B---3--:R-:W-:Y:S01]  /*17bd0*/  FFMA.FTZ R80, R207, c[0x0][0x2d0], -R71.reuse ;  /* 0x0000b400cf507a23 */ /* 0x108fe20000010847 */
[----:B------:R-:W-:Y:S08]  /*17be0*/  MOV R207, R134 ;  /* 0x0000008600cf7202 */ /* 0x000ff00000000f00 */
[----:B------:R3:W-:Y:S01]  /*17bf0*/  MUFU.EX2 R185, R80 ;  /* 0x0000005000b97308 */ /* 0x0007e20000000800 */
[----:B--2---:R-:W-:Y:S01]  /*17c00*/  LDSM.16.MT88.4 R88, [R214+0x1900] ;  /* 0x00190000d658783b */ /* 0x004fe20000004200 */
[-C--:B-1----:R-:W-:Y:S08]  /*17c10*/  HMMA.16816.F32.BF16 R52, R72, R84.reuse, R52 ;  /* 0x000000544834723c */ /* 0x082ff00000041834 */
[C---:B------:R-:W-:Y:S01]  /*17c20*/  HMMA.16816.F32.BF16 R56, R76.reuse, R84, R56 ;  /* 0x000000544c38723c */ /* 0x040fe20000041838 */
[----:B---3--:R-:W-:Y:S03]  /*17c30*/  FFMA.FTZ R80, R208, c[0x0][0x2d0], -R92 ;  /* 0x0000b400d0507a23 */ /* 0x008fe6000001085c */
[----:B------:R-:W-:Y:S01]  /*17c40*/  MOV R208, R135 ;  /* 0x0000008700d07202 */ /* 0x000fe20000000f00 */
[----:B------:R1:W-:Y:S02]  /*17c50*/  MUFU.EX2 R167, R80 ;  /* 0x0000005000a77308 */ /* 0x0003e40000000800 */
[----:B------:R-:W-:Y:S01]  /*17c60*/  FFMA.FTZ R84, R177, c[0x0][0x2d0], -R94 ;  /* 0x0000b400b1547a23 */ /* 0x000fe2000001085e */
[-C--:B------:R-:W-:Y:S07]  /*17c70*/  HMMA.16816.F32.BF16 R60, R76, R86.reuse, R60 ;  /* 0x000000564c3c723c */ /* 0x080fee000004183c */
[----:B------:R-:W-:Y:S01]  /*17c80*/  FFMA.FTZ R76, R210, c[0x0][0x2d0], -R92 ;  /* 0x0000b400d24c7a23 */ /* 0x000fe2000001085c */
        /* <DEDUP_REMOVED lines=13> */
[----:B---3--:R-:W-:Y:S02]  /*17d60*/  FFMA.FTZ R76, R234, c[0x0][0x2d0], -R71 ;  /* 0x0000b400ea4c7a23 */ /* 0x008fe40000010847 */
[----:B------:R-:W-:Y:S05]  /*17d70*/  IMAD.MOV.U32 R234, RZ, RZ, R142 ;  /* 0x000000ffffea7224 */ /* 0x000fea00078e008e */
        /* <DEDUP_REMOVED lines=27> */
[----:B------:R3:W-:Y:S03]  /*17f30*/  MUFU.EX2 R174, R84 ;  /* 0x0000005400ae7308 */ /* 0x0007e60000000800 */
[----:B-1----:R-:W-:Y:S07]  /*17f40*/  FFMA.FTZ R80, R233, c[0x0][0x2d0], -R93 ;  /* 0x0000b400e9507a23 */ /* 0x002fee000001085d */
[----:B------:R1:W-:Y:S01]  /*17f50*/  MUFU.EX2 R118, R80 ;  /* 0x0000005000767308 */ /* 0x0003e20000000800 */
[--C-:B--2---:R-:W-:Y:S09]  /*17f60*/  FFMA.FTZ R88, R235, c[0x0][0x2d0], -R94.reuse ;  /* 0x0000b400eb587a23 */ /* 0x104ff2000001085e */
[----:B------:R2:W-:Y:S01]  /*17f70*/  MUFU.EX2 R96, R88 ;  /* 0x0000005800607308 */ /* 0x0005e20000000800 */
[----:B---3--:R-:W-:Y:S09]  /*17f80*/  FFMA.FTZ R84, R245, c[0x0][0x2d0], -R71 ;  /* 0x0000b400f5547a23 */ /* 0x008ff20000010847 */
[----:B------:R3:W4:Y:S01]  /*17f90*/  MUFU.EX2 R175, R84 ;  /* 0x0000005400af7308 */ /* 0x0007220000000800 */
[----:B-1----:R-:W-:Y:S09]  /*17fa0*/  FFMA.FTZ R80, R237, c[0x0][0x2d0], -R93 ;  /* 0x0000b400ed507a23 */ /* 0x002ff2000001085d */
[----:B------:R1:W5:Y:S01]  /*17fb0*/  MUFU.EX2 R177, R80 ;  /* 0x0000005000b17308 */ /* 0x0003620000000800 */
[--C-:B--2---:R-:W-:Y:S09]  /*17fc0*/  FFMA.FTZ R88, R238, c[0x0][0x2d0], -R94.reuse ;  /* 0x0000b400ee587a23 */ /* 0x104ff2000001085e */
[----:B------:R2:W-:Y:S01]  /*17fd0*/  MUFU.EX2 R95, R88 ;  /* 0x00000058005f7308 */ /* 0x0005e20000000800 */
[----:B---3--:R-:W-:Y:S01]  /*17fe0*/  FFMA.FTZ R84, R209, c[0x0][0x2d0], -R94 ;  /* 0x0000b400d1547a23 */ /* 0x008fe2000001085e */
[----:B----4-:R-:W-:Y:S08]  /*17ff0*/  F2FP.BF16.PACK_AB R120, R175, R174 ;  /* 0x000000aeaf78723e */ /* 0x010ff000000010ff */
[----:B------:R3:W4:Y:S01]  /*18000*/  MUFU.EX2 R116, R84 ;  /* 0x0000005400747308 */ /* 0x0007220000000800 */
[----:B-1----:R-:W1:Y:S08]  /*18010*/  LDSM.16.MT88.4 R80, [R215+0x1900] ;  /* 0x00190000d750783b */ /* 0x002e700000004200 */
[----:B--2---:R-:W-:Y:S08]  /*18020*/  LDSM.16.MT88.4 R88, [R216+0x2100] ;  /* 0x00210000d858783b */ /* 0x004ff00000004200 */
[----:B---3--:R-:W2:Y:S01]  /*18030*/  LDSM.16.MT88.4 R84, [R213+0x2100] ;  /* 0x00210000d554783b */ /* 0x008ea20000004200 */
[-C--:B-1----:R-:W-:Y:S08]  /*18040*/  HMMA.16816.F32.BF16 R52, R72, R80.reuse, R52 ;  /* 0x000000504834723c */ /* 0x082ff00000041834 */
[C---:B------:R-:W-:Y:S07]  /*18050*/  HMMA.16816.F32.BF16 R56, R76.reuse, R80, R56 ;  /* 0x000000504c38723c */ /* 0x040fee0000041838 */
[--C-:B------:R-:W-:Y:S01]  /*18060*/  FFMA.FTZ R80, R249, c[0x0][0x2d0], -R71.reuse ;  /* 0x0000b400f9507a23 */ /* 0x100fe20000010847 */
[-C--:B------:R-:W-:Y:S01]  /*18070*/  HMMA.16816.F32.BF16 R60, R76, R82.reuse, R60 ;  /* 0x000000524c3c723c */ /* 0x080fe2000004183c */
[----:B------:R-:W-:Y:S02]  /*18080*/  FFMA.FTZ R71, R247, c[0x0][0x2d0], -R71 ;  /* 0x0000b400f7477a23 */ /* 0x000fe40000010847 */
[----:B------:R1:W-:Y:S04]  /*18090*/  MUFU.EX2 R131, R80 ;  /* 0x0000005000837308 */ /* 0x0003e80000000800 */
[--C-:B------:R-:W-:Y:S01]  /*180a0*/  FFMA.FTZ R76, R246, c[0x0][0x2d0], -R92.reuse ;  /* 0x0000b400f64c7a23 */ /* 0x100fe2000001085c */
[----:B------:R-:W-:Y:S01]  /*180b0*/  HMMA.16816.F32.BF16 R64, R72, R82, R64 ;  /* 0x000000524840723c */ /* 0x000fe20000041840 */
[----:B-----5:R-:W-:Y:S03]  /*180c0*/  F2FP.BF16.PACK_AB R78, R176, R177 ;  /* 0x000000b1b04e723e */ /* 0x020fe600000010ff */
[----:B----4-:R-:W-:Y:S01]  /*180d0*/  F2FP.BF16.PACK_AB R77, R97, R116 ;  /* 0x00000074614d723e */ /* 0x010fe200000010ff */
[----:B------:R3:W-:Y:S01]  /*180e0*/  MUFU.EX2 R173, R76 ;  /* 0x0000004c00ad7308 */ /* 0x0007e20000000800 */
[----:B------:R-:W-:Y:S02]  /*180f0*/  F2FP.BF16.PACK_AB R79, R95, R96 ;  /* 0x000000605f4f723e */ /* 0x000fe400000010ff */
[----:B------:R-:W-:Y:S04]  /*18100*/  F2FP.BF16.PACK_AB R72, R185, R184 ;  /* 0x000000b8b948723e */ /* 0x000fe800000010ff */
[----:B------:R-:W-:Y:S02]  /*18110*/  F2FP.BF16.PACK_AB R73, R182, R167 ;  /* 0x000000a7b649723e */ /* 0x000fe400000010ff */
[----:B------:R-:W-:Y:S01]  /*18120*/  F2FP.BF16.PACK_AB R74, R181, R180 ;  /* 0x000000b4b54a723e */ /* 0x000fe200000010ff */
[----:B------:R4:W5:Y:S01]  /*18130*/  MUFU.EX2 R130, R71 ;  /* 0x0000004700827308 */ /* 0x0009620000000800 */
[----:B------:R-:W-:Y:S01]  /*18140*/  F2FP.BF16.PACK_AB R75, R179, R119 ;  /* 0x00000077b34b723e */ /* 0x000fe200000010ff */
[----:B-1----:R-:W1:Y:S06]  /*18150*/  LDSM.16.MT88.4 R80, [R214+0x2100] ;  /* 0x00210000d650783b */ /* 0x002e6c0000004200 */
[-C--:B--2---:R-:W-:Y:S01]  /*18160*/  HMMA.16816.F32.BF16 R4, R72, R84.reuse, R4 ;  /* 0x000000544804723c */ /* 0x084fe20000041804 */
[--C-:B---3--:R-:W-:Y:S04]  /*18170*/  FFMA.FTZ R76, R248, c[0x0][0x2d0], -R92.reuse ;  /* 0x0000b400f84c7a23 */ /* 0x108fe8000001085c */
[----:B------:R2:W3:Y:S01]  /*18180*/  MUFU.EX2 R172, R76 ;  /* 0x0000004c00ac7308 */ /* 0x0004e20000000800 */
[--C-:B----4-:R-:W-:Y:S01]  /*18190*/  FFMA.FTZ R71, R252, c[0x0][0x2d0], -R92.reuse ;  /* 0x0000b400fc477a23 */ /* 0x110fe2000001085c */
[----:B-----5:R-:W-:Y:S01]  /*181a0*/  F2FP.BF16.PACK_AB R122, R130, R131 ;  /* 0x00000083827a723e */ /* 0x020fe200000010ff */
[----:B------:R-:W-:Y:S07]  /*181b0*/  FFMA.FTZ R92, R114, c[0x0][0x2d0], -R92 ;  /* 0x0000b400725c7a23 */ /* 0x000fee000001085c */
[----:B------:R4:W-:Y:S01]  /*181c0*/  MUFU.EX2 R129, R71 ;  /* 0x0000004700817308 */ /* 0x0009e20000000800 */
[----:B------:R-:W-:Y:S01]  /*181d0*/  IMAD.MOV.U32 R114, RZ, RZ, R155 ;  /* 0x000000ffff727224 */ /* 0x000fe200078e009b */
[----:B------:R-:W-:Y:S02]  /*181e0*/  MOV R155, R151 ;  /* 0x00000097009b7202 */ /* 0x000fe40000000f00 */
[----:B------:R-:W-:Y:S06]  /*181f0*/  MOV R151, R145 ;  /* 0x0000009100977202 */ /* 0x000fec0000000f00 */
[----:B------:R-:W5:Y:S01]  /*18200*/  MUFU.EX2 R99, R92 ;  /* 0x0000005c00637308 */ /* 0x000f620000000800 */
[----:B--2---:R-:W-:Y:S02]  /*18210*/  F2FP.BF16.PACK_AB R76, R118, R117 ;  /* 0x00000075764c723e */ /* 0x004fe400000010ff */
[----:B---3--:R-:W-:Y:S05]  /*18220*/  F2FP.BF16.PACK_AB R121, R172, R173 ;  /* 0x000000adac79723e */ /* 0x008fea00000010ff */
[C---:B------:R-:W-:Y:S01]  /*18230*/  HMMA.16816.F32.BF16 R8, R76.reuse, R84, R8 ;  /* 0x000000544c08723c */ /* 0x040fe20000041808 */
[--C-:B----4-:R-:W-:Y:S04]  /*18240*/  FFMA.FTZ R71, R250, c[0x0][0x2d0], -R93.reuse ;  /* 0x0000b400fa477a23 */ /* 0x110fe8000001085d */
[----:B------:R2:W-:Y:S03]  /*18250*/  MUFU.EX2 R92, R71 ;  /* 0x00000047005c7308 */ /* 0x0005e60000000800 */
[-C--:B------:R-:W-:Y:S01]  /*18260*/  HMMA.16816.F32.BF16 R12, R76, R86.reuse, R12 ;  /* 0x000000564c0c723c */ /* 0x080fe2000004180c */
[----:B-----5:R-:W-:Y:S07]  /*18270*/  F2FP.BF16.PACK_AB R123, R99, R129 ;  /* 0x00000081637b723e */ /* 0x020fee00000010ff */
[C---:B------:R-:W-:Y:S01]  /*18280*/  HMMA.16816.F32.BF16 R16, R72.reuse, R86, R16 ;  /* 0x000000564810723c */ /* 0x040fe20000041810 */
[----:B------:R-:W3:Y:S07]  /*18290*/  LDSM.16.MT88.4 R84, [R215+0x2100] ;  /* 0x00210000d754783b */ /* 0x000eee0000004200 */
[-C--:B------:R-:W-:Y:S01]  /*182a0*/  HMMA.16816.F32.BF16 R20, R72, R88.reuse, R20 ;  /* 0x000000584814723c */ /* 0x080fe20000041814 */
[--C-:B--2---:R-:W-:Y:S07]  /*182b0*/  FFMA.FTZ R71, R251, c[0x0][0x2d0], -R93.reuse ;  /* 0x0000b400fb477a23 */ /* 0x104fee000001085d */
[C---:B------:R-:W-:Y:S01]  /*182c0*/  HMMA.16816.F32.BF16 R24, R76.reuse, R88, R24 ;  /* 0x000000584c18723c */ /* 0x040fe20000041818 */
[----:B------:R2:W4:Y:S07]  /*182d0*/  MUFU.EX2 R88, R71 ;  /* 0x0000004700587308 */ /* 0x00052e0000000800 */
[-C--:B------:R-:W-:Y:S08]  /*182e0*/  HMMA.16816.F32.BF16 R28, R76, R90.reuse, R28 ;  /* 0x0000005a4c1c723c */ /* 0x080ff0000004181c */
[C---:B------:R-:W-:Y:S01]  /*182f0*/  HMMA.16816.F32.BF16 R32, R72.reuse, R90, R32 ;  /* 0x0000005a4820723c */ /* 0x040fe20000041820 */
[----:B------:R-:W5:Y:S04]  /*18300*/  LDL.LU R91, [R1+0x1c] ;  /* 0x00001c00015b7983 */ /* 0x000f680000300800 */
[----:B------:R-:W5:Y:S03]  /*18310*/  LDL.LU R90, [R1+0x24] ;  /* 0x00002400015a7983 */ /* 0x000f660000300800 */
[-C--:B-1----:R-:W-:Y:S01]  /*18320*/  HMMA.16816.F32.BF16 R36, R72, R80.reuse, R36 ;  /* 0x000000504824723c */ /* 0x082fe20000041824 */
[--C-:B--2---:R-:W-:Y:S03]  /*18330*/  FFMA.FTZ R71, R113, c[0x0][0x2d0], -R93.reuse ;  /* 0x0000b40071477a23 */ /* 0x104fe6000001085d */
[----:B------:R-:W-:Y:S01]  /*18340*/  MOV R113, R148 ;  /* 0x0000009400717202 */ /* 0x000fe20000000f00 */
[----:B------:R-:W-:Y:S01]  /*18350*/  FFMA.FTZ R93, R112, c[0x0][0x2d0], -R93 ;  /* 0x0000b400705d7a23 */ /* 0x000fe2000001085d */
[----:B------:R-:W-:Y:S01]  /*18360*/  MOV R148, R146 ;  /* 0x0000009200947202 */ /* 0x000fe20000000f00 */
[----:B------:R-:W-:Y:S01]  /*18370*/  IMAD.MOV.U32 R112, RZ, RZ, R147 ;  /* 0x000000ffff707224 */ /* 0x000fe200078e0093 */
[----:B------:R1:W-:Y:S01]  /*18380*/  MUFU.EX2 R89, R71 ;  /* 0x0000004700597308 */ /* 0x0003e20000000800 */
[----:B------:R-:W2:Y:S01]  /*18390*/  LDSM.16.MT88.4 R144, [R213+0x2900] ;  /* 0x00290000d590783b */ /* 0x000ea20000004200 */
[C---:B------:R-:W-:Y:S02]  /*183a0*/  HMMA.16816.F32.BF16 R40, R76.reuse, R80, R40 ;  /* 0x000000504c28723c */ /* 0x040fe40000041828 */
[----:B------:R-:W-:Y:S02]  /*183b0*/  MOV R241, R113 ;  /* 0x0000007100f17202 */ /* 0x000fe40000000f00 */
[----:B------:R-:W-:Y:S02]  /*183c0*/  MOV R243, R112 ;  /* 0x0000007000f37202 */ /* 0x000fe40000000f00 */
[----:B----4-:R-:W-:Y:S02]  /*183d0*/  F2FP.BF16.PACK_AB R168, R88, R92 ;  /* 0x0000005c58a8723e */ /* 0x010fe400000010ff */
[----:B------:R-:W4:Y:S01]  /*183e0*/  MUFU.EX2 R93, R93 ;  /* 0x0000005d005d7308 */ /* 0x000f220000000800 */
[-C--:B------:R-:W-:Y:S08]  /*183f0*/  HMMA.16816.F32.BF16 R44, R76, R82.reuse, R44 ;  /* 0x000000524c2c723c */ /* 0x080ff0000004182c */
[C---:B------:R-:W-:Y:S01]  /*18400*/  HMMA.16816.F32.BF16 R48, R72.reuse, R82, R48 ;  /* 0x000000524830723c */ /* 0x040fe20000041830 */
[--C-:B-1----:R-:W-:Y:S07]  /*18410*/  FFMA.FTZ R71, R242, c[0x0][0x2d0], -R94.reuse ;  /* 0x0000b400f2477a23 */ /* 0x102fee000001085e */
[-C--:B---3--:R-:W-:Y:S01]  /*18420*/  HMMA.16816.F32.BF16 R52, R72, R84.reuse, R52 ;  /* 0x000000544834723c */ /* 0x088fe20000041834 */
[----:B------:R1:W-:Y:S03]  /*18430*/  MUFU.EX2 R80, R71 ;  /* 0x0000004700507308 */ /* 0x0003e60000000800 */
[----:B----4-:R-:W-:Y:S04]  /*18440*/  F2FP.BF16.PACK_AB R170, R93, R89 ;  /* 0x000000595daa723e */ /* 0x010fe800000010ff */
[C---:B------:R-:W-:Y:S08]  /*18450*/  HMMA.16816.F32.BF16 R56, R76.reuse, R84, R56 ;  /* 0x000000544c38723c */ /* 0x040ff00000041838 */
[-C--:B------:R-:W-:Y:S08]  /*18460*/  HMMA.16816.F32.BF16 R60, R76, R86.reuse, R60 ;  /* 0x000000564c3c723c */ /* 0x080ff0000004183c */
[----:B------:R-:W-:Y:S01]  /*18470*/  HMMA.16816.F32.BF16 R64, R72, R86, R64 ;  /* 0x000000564840723c */ /* 0x000fe20000041840 */
[----:B-1----:R-:W-:Y:S04]  /*18480*/  FFMA.FTZ R71, R236, c[0x0][0x2d0], -R94 ;  /* 0x0000b400ec477a23 */ /* 0x002fe8000001085e */
[----:B------:R1:W-:Y:S03]  /*18490*/  MUFU.EX2 R81, R71 ;  /* 0x0000004700517308 */ /* 0x0003e60000000800 */
[-C--:B--2---:R-:W-:Y:S07]  /*184a0*/  HMMA.16816.F32.BF16 R132, R120, R144.reuse, R4 ;  /* 0x000000907884723c */ /* 0x084fee0000041804 */
[----:B------:R-:W-:Y:S05]  /*184b0*/  FADD.FTZ R4, R243, R69 ;  /* 0x00000045f3047221 */ /* 0x000fea0000010000 */
[----:B------:R-:W-:Y:S02]  /*184c0*/  FADD.FTZ R6, R154, R4 ;  /* 0x000000049a067221 */ /* 0x000fe40000010000 */
[--C-:B-1----:R-:W-:Y:S02]  /*184d0*/  FFMA.FTZ R71, R178, c[0x0][0x2d0], -R94.reuse ;  /* 0x0000b400b2477a23 */ /* 0x102fe4000001085e */
[----:B------:R-:W-:Y:S04]  /*184e0*/  FFMA.FTZ R94, R70, c[0x0][0x2d0], -R94 ;  /* 0x0000b400465e7a23 */ /* 0x000fe8000001085e */
[----:B------:R-:W-:Y:S10]  /*184f0*/  MUFU.EX2 R71, R71 ;  /* 0x0000004700477308 */ /* 0x000ff40000000800 */
[----:B------:R-:W1:Y:S02]  /*18500*/  MUFU.EX2 R94, R94 ;  /* 0x0000005e005e7308 */ /* 0x000e640000000800 */
[----:B-1----:R-:W-:Y:S01]  /*18510*/  F2FP.BF16.PACK_AB R171, R94, R71 ;  /* 0x000000475eab723e */ /* 0x002fe200000010ff */
[----:B-----5:R-:W-:Y:S01]  /*18520*/  FFMA.FTZ R2, R2, R91, R169 ;  /* 0x0000005b02027223 */ /* 0x020fe200000100a9 */
[----:B------:R-:W-:Y:S03]  /*18530*/  F2FP.BF16.PACK_AB R169, R81, R80 ;  /* 0x0000005051a9723e */ /* 0x000fe600000010ff */
[----:B------:R-:W-:Y:S02]  /*18540*/  FADD.FTZ R70, R114, R2 ;  /* 0x0000000272467221 */ /* 0x000fe40000010000 */
[----:B------:R-:W-:Y:S01]  /*18550*/  FADD.FTZ R2, R151, R68 ;  /* 0x0000004497027221 */ /* 0x000fe20000010000 */
[----:B------:R-:W1:Y:S01]  /*18560*/  LDSM.16.MT88.4 R112, [R214+0x2900] ;  /* 0x00290000d670783b */ /* 0x000e620000004200 */
[----:B------:R-:W-:Y:S01]  /*18570*/  FFMA.FTZ R68, R0, R90, R127 ;  /* 0x0000005a00447223 */ /* 0x000fe2000001007f */
[C---:B------:R-:W-:Y:S01]  /*18580*/  HMMA.16816.F32.BF16 R136, R168.reuse, R144, R8 ;  /* 0x00000090a888723c */ /* 0x040fe20000041808 */
[----:B------:R-:W-:Y:S02]  /*18590*/  FADD.FTZ R0, R148, R70 ;  /* 0x0000004694007221 */ /* 0x000fe40000010000 */
[----:B------:R-:W-:Y:S02]  /*185a0*/  FADD.FTZ R2, R241, R2 ;  /* 0x00000002f1027221 */ /* 0x000fe40000010000 */
[----:B------:R-:W-:Y:S02]  /*185b0*/  FADD.FTZ R0, R155, R0 ;  /* 0x000000009b007221 */ /* 0x000fe40000010000 */
[----:B------:R-:W-:Y:S01]  /*185c0*/  FADD.FTZ R8, R128, R68 ;  /* 0x0000004480087221 */ /* 0x000fe20000010000 */
[-C--:B------:R-:W-:Y:S01]  /*185d0*/  HMMA.16816.F32.BF16 R140, R168, R146.reuse, R12 ;  /* 0x00000092a88c723c */ /* 0x080fe2000004180c */
[----:B------:R-:W-:Y:S03]  /*185e0*/  FADD.FTZ R7, R152, R0 ;  /* 0x0000000098077221 */ /* 0x000fe60000010000 */
[----:B------:R-:W-:Y:S01]  /*185f0*/  FADD.FTZ R4, R240, R8 ;  /* 0x00000008f0047221 */ /* 0x000fe20000010000 */
[----:B------:R-:W-:Y:S01]  /*18600*/  MOV R128, R125 ;  /* 0x0000007d00807202 */ /* 0x000fe20000000f00 */
[----:B------:R-:W-:Y:S02]  /*18610*/  FADD.FTZ R5, R153, R2 ;  /* 0x0000000299057221 */ /* 0x000fe40000010000 */
[----:B------:R-:W-:Y:S01]  /*18620*/  FADD.FTZ R2, R234, R6 ;  /* 0x00000006ea027221 */ /* 0x000fe20000010000 */
[C---:B------:R-:W-:Y:S03]  /*18630*/  HMMA.16816.F32.BF16 R144, R120.reuse, R146, R16 ;  /* 0x000000927890723c */ /* 0x040fe60000041810 */
[----:B------:R-:W-:Y:S02]  /*18640*/  FADD.FTZ R7, R159, R7 ;  /* 0x000000079f077221 */ /* 0x000fe40000010000 */
[----:B------:R-:W-:Y:S02]  /*18650*/  FADD.FTZ R4, R158, R4 ;  /* 0x000000049e047221 */ /* 0x000fe40000010000 */
[----:B------:R-:W-:Y:S01]  /*18660*/  FADD.FTZ R0, R210, R5 ;  /* 0x00000005d2007221 */ /* 0x000fe20000010000 */
        /* <DEDUP_REMOVED lines=12> */
[----:B------:R-:W-:Y:S01]  /*18730*/  FADD.FTZ R0, R101, R8 ;  /* 0x0000000865007221 */ /* 0x000fe20000010000 */
[----:B------:R-:W2:Y:S01]  /*18740*/  LDSM.16.MT88.4 R4, [R215+0x2900] ;  /* 0x00290000d704783b */ /* 0x000ea20000004200 */
        /* <DEDUP_REMOVED lines=10> */
[----:B------:R-:W3:Y:S01]  /*187f0*/  LDL R12, [R1+0x34] ;  /* 0x00003400010c7983 */ /* 0x000ee20000100800 */
[----:B------:R-:W-:Y:S02]  /*18800*/  FADD.FTZ R0, R100, R0 ;  /* 0x0000000064007221 */ /* 0x000fe40000010000 */
[----:B------:R-:W-:Y:S01]  /*18810*/  FADD.FTZ R2, R107, R2 ;  /* 0x000000026b027221 */ /* 0x000fe20000010000 */
[-C--:B-1----:R-:W-:Y:S01]  /*18820*/  HMMA.16816.F32.BF16 R100, R120, R112.reuse, R36 ;  /* 0x000000707864723c */ /* 0x082fe20000041824 */
        /* <DEDUP_REMOVED lines=37> */
[----:B------:R-:W-:Y:S02]  /*18a80*/  IMAD.MOV.U32 R127, RZ, RZ, R126 ;  /* 0x000000ffff7f7224 */ /* 0x000fe400078e007e */
        /* <DEDUP_REMOVED lines=19> */
[----:B------:R-:W-:Y:S02]  /*18bc0*/  FADD.FTZ R5, R99, R5 ;  /* 0x0000000563057221 */ /* 0x000fe40000010000 */
        /* <DEDUP_REMOVED lines=9> */
[C---:B---3--:R-:W-:Y:S02]  /*18c60*/  ISETP.GT.AND P0, PT, R230.reuse, R12, PT ;  /* 0x0000000ce600720c */ /* 0x048fe40003f04270 */
[----:B------:R-:W-:Y:S11]  /*18c70*/  IADD3 R230, R230, -0x1, RZ ;  /* 0xffffffffe6e67810 */ /* 0x000ff60007ffe0ff */
[----:B-1----:R-:W-:-:S05]  /*18c80*/  @P0 BRA `(.L_x_1190) ;  /* 0xffffa40000000947 */ /* 0x002fca000383ffff */
.L_x_1173:
        /* <DEDUP_REMOVED lines=24> */
.L_x_1192:
[----:B------:R-:W-:-:S04]  /*18e10*/  MOV R4, c[0x0][0x32c] ;  /* 0x0000cb0000047a02 */ /* 0x000fc80000000f00 */
[----:B------:R-:W-:-:S13]  /*18e20*/  ISETP.NE.AND P0, PT, R4, 0x1, PT ;  /* 0x000000010400780c */ /* 0x000fda0003f05270 */
[----:B------:R-:W-:-:S05]  /*18e30*/  @P0 IMAD.HI.U32 R4, R0, c[0x0][0x330], RZ ;  /* 0x0000cc0000040a27 */ /* 0x000fca00078e00ff */
[----:B------:R-:W-:-:S05]  /*18e40*/  @P0 SHF.R.U32.HI R0, RZ, c[0x0][0x334], R4 ;  /* 0x0000cd00ff000a19 */ /* 0x000fca0000011604 */
.L_x_1193:
[----:B------:R-:W-:-:S05]  /*18e50*/  IMAD R0, R0, c[0x0][0x32c], RZ ;  /* 0x0000cb0000007a24 */ /* 0x000fca00078e02ff */
[----:B------:R-:W-:-:S03]  /*18e60*/  IMNMX R2, R2, R0, !PT ;  /* 0x0000000002027217 */ /* 0x000fc60007800200 */
.L_x_1191:
[----:B------:R-:W2:Y:S01]  /*18e70*/  LDL R4, [R1+0x4] ;  /* 0x0000040001047983 */ /* 0x000ea20000100800 */
[----:B------:R-:W-:-:S05]  /*18e80*/  IADD3 R2, R2, 0x5f, RZ ;  /* 0x0000005f02027810 */ /* 0x000fca0007ffe0ff */
[----:B------:R-:W-:-:S05]  /*18e90*/  IMAD.HI R2, R2, 0x2aaaaaab, RZ ;  /* 0x2aaaaaab02027827 */ /* 0x000fca00078e02ff */
[----:B------:R-:W-:-:S04]  /*18ea0*/  SHF.R.U32.HI R0, RZ, 0x1f, R2 ;  /* 0x0000001fff007819 */ /* 0x000fc80000011602 */
[----:B------:R-:W-:-:S04]  /*18eb0*/  LEA.HI.SX32 R0, R2, R0, 0x1c ;  /* 0x0000000002007211 */ /* 0x000fc800078fe2ff */
[----:B--2---:R-:W-:-:S04]  /*18ec0*/  IMNMX R4, R4, R0, !PT ;  /* 0x0000000004047217 */ /* 0x004fc80007800200 */
[----:B------:R-:W-:Y:S01]  /*18ed0*/  ISETP.GE.AND P0, PT, R230, R4, PT ;  /* 0x00000004e600720c */ /* 0x000fe20003f06270 */
[----:B------:R1:W-:-:S12]  /*18ee0*/  STL [R1], R4 ;  /* 0x0000000401007387 */ /* 0x0003d80000100800 */
[----:B------:R-:W-:Y:S05]  /*18ef0*/  @!P0 BRA `(.L_x_1194) ;  /* 0x0000370000008947 */ /* 0x000fea0003800000 */
[----:B------:R-:W-:Y:S01]  /*18f00*/  MOV R127, R125 ;  /* 0x0000007d007f7202 */ /* 0x000fe20000000f00 */
[----:B------:R-:W-:Y:S01]  /*18f10*/  IMAD.MOV.U32 R131, RZ, RZ, R3 ;  /* 0x000000ffff837224 */ /* 0x000fe200078e0003 */
[----:B------:R-:W-:Y:S01]  /*18f20*/  MOV R0, R126 ;  /* 0x0000007e00007202 */ /* 0x000fe20000000f00 */
[----:B------:R-:W-:Y:S01]  /*18f30*/  IMAD.MOV.U32 R232, RZ, RZ, R230 ;  /* 0x000000ffffe87224 */ /* 0x000fe200078e00e6 */
[----:B------:R-:W-:Y:S02]  /*18f40*/  MOV R130, R124 ;  /* 0x0000007c00827202 */ /* 0x000fe40000000f00 */
.L_x_1195:
[----:B------:R-:W2:Y:S01]  /*18f50*/  LDL R230, [R1+0x4] ;  /* 0x0000040001e67983 */ /* 0x000ea20000100800 */
[----:B------:R-:W-:Y:S04]  /*18f60*/  DEPBAR.LE SB0, 0x0 ;  /* 0x000080000000791a */ /* 0x000fe80000000000 */
[----:B------:R-:W-:Y:S01]  /*18f70*/  BAR.SYNC.DEFER_BLOCKING 0x0 ;  /* 0x0000000000007b1d */ /* 0x000fe20000010000 */
[----:B------:R-:W-:Y:S02]  /*18f80*/  MOV R126, c[0x0][0x208] ;  /* 0x00008200007e7a02 */ /* 0x000fe40000000f00 */
[----:B------:R-:W-:Y:S05]  /*18f90*/  MOV R233, c[0x0][0x1e0] ;  /* 0x0000780000e97a02 */ /* 0x000fea0000000f00 */
[----:B-----5:R-:W-:Y:S08]  /*18fa0*/  LDSM.16.M88.4 R96, [R219+0x6100] ;  /* 0x00610000db60783b */ /* 0x020ff00000000200 */
[----:B------:R-:W3:Y:S06]  /*18fb0*/  LDL.64 R202, [R1+0x50] ;  /* 0x0000500001ca7983 */ /* 0x000eec0000100a00 */
[----:B------:R-:W4:Y:S06]  /*18fc0*/  LDL.64 R200, [R1+0x58] ;  /* 0x0000580001c87983 */ /* 0x000f2c0000100a00 */
[----:B------:R-:W1:Y:S08]  /*18fd0*/  LDSM.16.M88.4 R16, [R212+0x3100] ;  /* 0x00310000d410783b */ /* 0x000e700000000200 */
[----:B------:R-:W1:Y:S08]  /*18fe0*/  LDSM.16.M88.4 R92, [R219+0x8100] ;  /* 0x00810000db5c783b */ /* 0x000e700000000200 */
[----:B------:R-:W1:Y:S08]  /*18ff0*/  LDSM.16.M88.4 R32, [R212+0x3900] ;  /* 0x00390000d420783b */ /* 0x000e700000000200 */
[----:B------:R-:W1:Y:S08]  /*19000*/  LDSM.16.M88.4 R48, [R212+0x4100] ;  /* 0x00410000d430783b */ /* 0x000e700000000200 */
[----:B------:R-:W1:Y:S02]  /*19010*/  LDSM.16.M88.4 R64, [R212+0x4900] ;  /* 0x00490000d440783b */ /* 0x000e640000000200 */
[-C--:B-1----:R-:W-:Y:S06]  /*19020*/  HMMA.16816.F32.BF16 R4, R96, R16.reuse, RZ ;  /* 0x000000106004723c */ /* 0x082fec00000418ff */
[----:B------:R-:W1:Y:S02]  /*19030*/  LDSM.16.M88.4 R80, [R212+0x5100] ;  /* 0x00510000d450783b */ /* 0x000e640000000200 */
[C---:B------:R-:W-:Y:S06]  /*19040*/  HMMA.16816.F32.BF16 R8, R92.reuse, R16, RZ ;  /* 0x000000105c08723c */ /* 0x040fec00000418ff */
[----:B------:R-:W1:Y:S02]  /*19050*/  LDSM.16.M88.4 R172, [R212+0x5900] ;  /* 0x00590000d4ac783b */ /* 0x000e640000000200 */
[-C--:B------:R-:W-:Y:S06]  /*19060*/  HMMA.16816.F32.BF16 R12, R92, R18.reuse, RZ ;  /* 0x000000125c0c723c */ /* 0x080fec00000418ff */
[----:B------:R-:W-:Y:S02]  /*19070*/  LDSM.16.M88.4 R176, [R222+0x6100] ;  /* 0x00610000deb0783b */ /* 0x000fe40000000200 */
[C---:B------:R-:W-:Y:S06]  /*19080*/  HMMA.16816.F32.BF16 R16, R96.reuse, R18, RZ ;  /* 0x000000126010723c */ /* 0x040fec00000418ff */
[----:B------:R-:W1:Y:S02]  /*19090*/  LDSM.16.M88.4 R180, [R223] ;  /* 0x00000000dfb4783b */ /* 0x000e640000000200 */
[-C--:B------:R-:W-:Y:S06]  /*190a0*/  HMMA.16816.F32.BF16 R20, R96, R32.reuse, RZ ;  /* 0x000000206014723c */ /* 0x080fec00000418ff */
[----:B------:R-:W1:Y:S02]  /*190b0*/  LDSM.16.M88.4 R184, [R222+0x8100] ;  /* 0x00810000deb8783b */ /* 0x000e640000000200 */
[C---:B------:R-:W-:Y:S06]  /*190c0*/  HMMA.16816.F32.BF16 R24, R92.reuse, R32, RZ ;  /* 0x000000205c18723c */ /* 0x040fec00000418ff */
[----:B------:R-:W1:Y:S02]  /*190d0*/  LDSM.16.M88.4 R188, [R228] ;  /* 0x00000000e4bc783b */ /* 0x000e640000000200 */
[-C--:B------:R-:W-:Y:S06]  /*190e0*/  HMMA.16816.F32.BF16 R28, R92, R34.reuse, RZ ;  /* 0x000000225c1c723c */ /* 0x080fec00000418ff */
[----:B------:R-:W1:Y:S02]  /*190f0*/  LDSM.16.M88.4 R192, [R227] ;  /* 0x00000000e3c0783b */ /* 0x000e640000000200 */
[C---:B------:R-:W-:Y:S06]  /*19100*/  HMMA.16816.F32.BF16 R32, R96.reuse, R34, RZ ;  /* 0x000000226020723c */ /* 0x040fec00000418ff */
[----:B------:R-:W4:Y:S06]  /*19110*/  LDL.64 R236, [R1+0x40] ;  /* 0x0000400001ec7983 */ /* 0x000f2c0000100a00 */
[----:B------:R-:W4:Y:S01]  /*19120*/  LDL.64 R234, [R1+0x48] ;  /* 0x0000480001ea7983 */ /* 0x000f220000100a00 */
        /* <DEDUP_REMOVED lines=19> */
[-C--:B------:R-:W-:Y:S03]  /*19260*/  HMMA.16816.F32.BF16 R12, R184, R182.reuse, R12 ;  /* 0x000000b6b80c723c */ /* 0x080fe6000004180c */
[----:B--2---:R-:W-:Y:S05]  /*19270*/  ISETP.GT.AND P0, PT, R230, R232, PT ;  /* 0x000000e8e600720c */ /* 0x004fea0003f04270 */
[C---:B------:R-:W-:Y:S01]  /*19280*/  HMMA.16816.F32.BF16 R16, R176.reuse, R182, R16 ;  /* 0x000000b6b010723c */ /* 0x040fe20000041810 */
[----:B------:R-:W2:Y:S07]  /*19290*/  LDSM.16.M88.4 R180, [R225] ;  /* 0x00000000e1b4783b */ /* 0x000eae0000000200 */
[-C--:B------:R-:W-:Y:S04]  /*192a0*/  HMMA.16816.F32.BF16 R20, R176, R188.reuse, R20 ;  /* 0x000000bcb014723c */ /* 0x080fe80000041814 */
[----:B------:R-:W-:Y:S01]  /*192b0*/  @!P0 SHF.R.S32.HI R2, RZ, 0x1f, R232 ;  /* 0x0000001fff028819 */ /* 0x000fe200000114e8 */
[----:B------:R-:W-:Y:S03]  /*192c0*/  @!P0 IMAD.WIDE.U32 R124, R232, c[0x0][0x208], RZ ;  /* 0x00008200e87c8a25 */ /* 0x000fe600078e00ff */
[C---:B------:R-:W-:Y:S04]  /*192d0*/  HMMA.16816.F32.BF16 R24, R184.reuse, R188, R24 ;  /* 0x000000bcb818723c */ /* 0x040fe80000041818 */
[----:B------:R-:W-:Y:S04]  /*192e0*/  @!P0 IMAD R2, R2, c[0x0][0x208], RZ ;  /* 0x0000820002028a24 */ /* 0x000fe800078e02ff */
[-C--:B------:R-:W-:Y:S04]  /*192f0*/  HMMA.16816.F32.BF16 R28, R184, R190.reuse, R28 ;  /* 0x000000beb81c723c */ /* 0x080fe8000004181c */
[----:B------:R-:W-:Y:S04]  /*19300*/  @!P0 IMAD R2, R232, c[0x0][0x20c], R2 ;  /* 0x00008300e8028a24 */ /* 0x000fe800078e0202 */
[C---:B------:R-:W-:Y:S01]  /*19310*/  HMMA.16816.F32.BF16 R32, R176.reuse, R190, R32 ;  /* 0x000000beb020723c */ /* 0x040fe20000041820 */
[----:B------:R-:W2:Y:S03]  /*19320*/  LDSM.16.M88.4 R188, [R224] ;  /* 0x00000000e0bc783b */ /* 0x000ea60000000200 */
[----:B---3--:R-:W-:Y:S02]  /*19330*/  @!P0 MOV R3, R203 ;  /* 0x000000cb00038202 */ /* 0x008fe40000000f00 */
[----:B------:R-:W-:Y:S02]  /*19340*/  @!P0 IADD3 R125, R125, R2, RZ ;  /* 0x000000027d7d8210 */ /* 0x000fe40007ffe0ff */
[-C--:B------:R-:W-:Y:S01]  /*19350*/  HMMA.16816.F32.BF16 R36, R176, R192.reuse, R36 ;  /* 0x000000c0b024723c */ /* 0x080fe20000041824 */
[----:B----4-:R-:W-:Y:S03]  /*19360*/  MOV R201, c[0x0][0x208] ;  /* 0x0000820000c97a02 */ /* 0x010fe60000000f00 */
[----:B------:R-:W-:Y:S02]  /*19370*/  @!P0 MOV R2, R200 ;  /* 0x000000c800028202 */ /* 0x000fe40000000f00 */
[----:B------:R-:W-:Y:S02]  /*19380*/  SHF.L.U32 R201, R201, 0x5, RZ ;  /* 0x00000005c9c97819 */ /* 0x000fe400000006ff */
[C---:B------:R-:W-:Y:S01]  /*19390*/  HMMA.16816.F32.BF16 R40, R184.reuse, R192, R40 ;  /* 0x000000c0b828723c */ /* 0x040fe20000041828 */
[----:B------:R-:W-:Y:S03]  /*193a0*/  MOV R200, 0x5 ;  /* 0x0000000500c87802 */ /* 0x000fe60000000f00 */
[----:B------:R-:W-:Y:S01]  /*193b0*/  @!P0 IMAD.WIDE.U32 R2, R124, 0x60, R2 ;  /* 0x000000607c028825 */ /* 0x000fe200078e0002 */
[----:B------:R-:W-:Y:S03]  /*193c0*/  SHF.L.U64.HI R126, R126, R200, c[0x0][0x20c] ;  /* 0x000083007e7e7619 */ /* 0x000fe600000102c8 */
[-C--:B------:R-:W-:Y:S04]  /*193d0*/  HMMA.16816.F32.BF16 R44, R184, R194.reuse, R44 ;  /* 0x000000c2b82c723c */ /* 0x080fe8000004182c */
[----:B------:R-:W-:Y:S01]  /*193e0*/  @!P0 IMAD R124, R125, 0x60, RZ ;  /* 0x000000607d7c8824 */ /* 0x000fe200078e02ff */
[----:B------:R-:W-:Y:S03]  /*193f0*/  @!P0 LEA R198, P1, R2, c[0x0][0x1f8], 0x1 ;  /* 0x00007e0002c68a11 */ /* 0x000fe600078208ff */
[C---:B------:R-:W-:Y:S04]  /*19400*/  HMMA.16816.F32.BF16 R48, R176.reuse, R194, R48 ;  /* 0x000000c2b030723c */ /* 0x040fe80000041830 */
[----:B------:R-:W-:Y:S02]  /*19410*/  @!P0 IADD3 R3, R3, R124, RZ ;  /* 0x0000007c03038210 */ /* 0x000fe40007ffe0ff */
[-C--:B------:R-:W-:Y:S02]  /*19420*/  @!P0 IADD3 R196, P2, R198, R201.reuse, RZ ;  /* 0x000000c9c6c48210 */ /* 0x080fe40007f5e0ff */
[-C--:B-1----:R-:W-:Y:S04]  /*19430*/  HMMA.16816.F32.BF16 R52, R176, R172.reuse, R52 ;  /* 0x000000acb034723c */ /* 0x082fe80000041834 */
[----:B------:R-:W-:Y:S02]  /*19440*/  @!P0 LEA.HI.X R199, R2, c[0x0][0x1fc], R3, 0x1, P1 ;  /* 0x00007f0002c78a11 */ /* 0x000fe400008f0c03 */
[-C--:B------:R-:W-:Y:S02]  /*19450*/  @!P0 IADD3 R128, P1, R196, R201.reuse, RZ ;  /* 0x000000c9c4808210 */ /* 0x080fe40007f3e0ff */
[C---:B------:R-:W-:Y:S01]  /*19460*/  HMMA.16816.F32.BF16 R56, R184.reuse, R172, R56 ;  /* 0x000000acb838723c */ /* 0x040fe20000041838 */
[----:B------:R-:W-:Y:S01]  /*19470*/  @!PT LDS RZ, [RZ] ;  /* 0x00000000fffff984 */ /* 0x000fe20000000800 */
[----:B------:R-:W-:Y:S01]  /*19480*/  @!PT LDS RZ, [RZ] ;  /* 0x00000000fffff984 */ /* 0x000fe20000000800 */
[----:B------:R-:W-:Y:S01]  /*19490*/  @!PT LDS RZ, [RZ] ;  /* 0x00000000fffff984 */ /* 0x000fe20000000800 */
[----:B------:R1:W-:Y:S03]  /*194a0*/  @!P0 LDGSTS.E.BYPASS.LTC128B.128 [R231+0x100], [R198.64], !P5 ;  /* 0x00100000c6e78fae */ /* 0x0003e6000e901d48 */
[-C--:B------:R-:W-:Y:S02]  /*194b0*/  @!P0 IADD3.X R197, R199, R126.reuse, RZ, P2, !PT ;  /* 0x0000007ec7c58210 */ /* 0x080fe400017fe4ff */
[-C--:B------:R-:W-:Y:S02]  /*194c0*/  @!P0 IADD3 R124, P3, R128, R201.reuse, RZ ;  /* 0x000000c9807c8210 */ /* 0x080fe40007f7e0ff */
[-C--:B------:R-:W-:Y:S01]  /*194d0*/  HMMA.16816.F32.BF16 R60, R184, R174.reuse, R60 ;  /* 0x000000aeb83c723c */ /* 0x080fe2000004183c */
[----:B------:R1:W-:Y:S03]  /*194e0*/  @!P0 LDGSTS.E.BYPASS.LTC128B.128 [R231+0x900], [R196.64], !P5 ;  /* 0x00900000c4e78fae */ /* 0x0003e6000e901d48 */
[-C--:B------:R-:W-:Y:S02]  /*194f0*/  @!P0 IADD3.X R129, R197, R126.reuse, RZ, P1, !PT ;  /* 0x0000007ec5818210 */ /* 0x080fe40000ffe4ff */
[-C--:B------:R-:W-:Y:S02]  /*19500*/  @!P0 IADD3 R2, P2, R124, R201.reuse, RZ ;  /* 0x000000c97c028210 */ /* 0x080fe40007f5e0ff */
[C---:B------:R-:W-:Y:S01]  /*19510*/  HMMA.16816.F32.BF16 R64, R176.reuse, R174, R64 ;  /* 0x000000aeb040723c */ /* 0x040fe20000041840 */
[----:B------:R3:W-:Y:S03]  /*19520*/  @!P0 LDGSTS.E.BYPASS.LTC128B.128 [R231+0x1100], [R128.64], !P5 ;  /* 0x0110000080e78fae */ /* 0x0007e6000e901d48 */
[-C--:B------:R-:W-:Y:S02]  /*19530*/  @!P0 IADD3.X R125, R129, R126.reuse, RZ, P3, !PT ;  /* 0x0000007e817d8210 */ /* 0x080fe40001ffe4ff */
[----:B------:R-:W-:Y:S02]  /*19540*/  @!P0 IADD3 R192, P1, R2, R201, RZ ;  /* 0x000000c902c08210 */ /* 0x000fe40007f3e0ff */
[-C--:B--2---:R-:W-:Y:S01]  /*19550*/  HMMA.16816.F32.BF16 R68, R176, R180.reuse, R68 ;  /* 0x000000b4b044723c */ /* 0x084fe20000041844 */
[----:B------:R2:W-:Y:S03]  /*19560*/  @!P0 LDGSTS.E.BYPASS.LTC128B.128 [R231+0x1900], [R124.64], !P5 ;  /* 0x019000007ce78fae */ /* 0x0005e6000e901d48 */
[-C--:B------:R-:W-:Y:S04]  /*19570*/  @!P0 IADD3.X R3, R125, R126.reuse, RZ, P2, !PT ;  /* 0x0000007e7d038210 */ /* 0x080fe800017fe4ff */
[C---:B------:R-:W-:Y:S01]  /*19580*/  HMMA.16816.F32.BF16 R72, R184.reuse, R180, R72 ;  /* 0x000000b4b848723c */ /* 0x040fe20000041848 */
[----:B------:R4:W-:Y:S03]  /*19590*/  @!P0 LDGSTS.E.BYPASS.LTC128B.128 [R231+0x2100], [R2.64], !P5 ;  /* 0x0210000002e78fae */ /* 0x0009e6000e901d48 */
[----:B------:R-:W-:Y:S04]  /*195a0*/  @!P0 IADD3.X R193, R3, R126, RZ, P1, !PT ;  /* 0x0000007e03c18210 */ /* 0x000fe80000ffe4ff */
[-C--:B------:R-:W-:Y:S01]  /*195b0*/  HMMA.16816.F32.BF16 R76, R184, R182.reuse, R76 ;  /* 0x000000b6b84c723c */ /* 0x080fe2000004184c */
[----:B------:R2:W-:Y:S02]  /*195c0*/  @!P0 LDGSTS.E.BYPASS.LTC128B.128 [R231+0x2900], [R192.64], !P5 ;  /* 0x02900000c0e78fae */ /* 0x0005e4000e901d48 */
[C---:B------:R-:W-:Y:S02]  /*195d0*/  ISETP.GT.AND P0, PT, R232.reuse, R230, PT ;  /* 0x000000e6e800720c */ /* 0x040fe40003f04270 */
[----:B------:R-:W-:Y:S03]  /*195e0*/  IADD3 R230, R232, -0x1, RZ ;  /* 0xffffffffe8e67810 */ /* 0x000fe60007ffe0ff */
[C---:B------:R-:W-:Y:S01]  /*195f0*/  HMMA.16816.F32.BF16 R80, R176.reuse, R182, R80 ;  /* 0x000000b6b050723c */ /* 0x040fe20000041850 */
[----:B-1----:R-:W-:Y:S07]  /*19600*/  LDSM.16.M88.4 R196, [R218+0x3100] ;  /* 0x00310000dac4783b */ /* 0x002fee0000000200 */
[-C--:B------:R-:W-:Y:S01]  /*19610*/  HMMA.16816.F32.BF16 R84, R176, R188.reuse, R84 ;  /* 0x000000bcb054723c */ /* 0x080fe20000041854 */
[----:B------:R-:W-:Y:S07]  /*19620*/  LDSM.16.M88.4 R200, [R220+0x8100] ;  /* 0x00810000dcc8783b */ /* 0x000fee0000000200 */
[C---:B------:R-:W-:Y:S01]  /*19630*/  HMMA.16816.F32.BF16 R88, R184.reuse, R188, R88 ;  /* 0x000000bcb858723c */ /* 0x040fe20000041858 */
[----:B------:R-:W0:Y:S07]  /*19640*/  LDGDEPBAR ;  /* 0x00000000000079af */ /* 0x000e2e0000000000 */
[-C--:B------:R-:W-:Y:S01]  /*19650*/  HMMA.16816.F32.BF16 R92, R184, R190.reuse, R92 ;  /* 0x000000beb85c723c */ /* 0x080fe2000004185c */
[----:B--2---:R-:W1:Y:S07]  /*19660*/  LDSM.16.M88.4 R192, [R220+0x6100] ;  /* 0x00610000dcc0783b */ /* 0x004e6e0000000200 */
[----:B------:R-:W-:Y:S01]  /*19670*/  HMMA.16816.F32.BF16 R96, R176, R190, R96 ;  /* 0x000000beb060723c */ /* 0x000fe20000041860 */
[----:B------:R-:W2:Y:S08]  /*19680*/  LDSM.16.M88.4 R204, [R218+0x3900] ;  /* 0x00390000dacc783b */ /* 0x000eb00000000200 */
[----:B------:R-:W2:Y:S08]  /*19690*/  LDSM.16.M88.4 R208, [R218+0x4100] ;  /* 0x00410000dad0783b */ /* 0x000eb00000000200 */
[----:B------:R-:W2:Y:S08]  /*196a0*/  LDSM.16.M88.4 R172, [R218+0x4900] ;  /* 0x00490000daac783b */ /* 0x000eb00000000200 */
[----:B------:R-:W2:Y:S01]  /*196b0*/  LDSM.16.M88.4 R176, [R218+0x5100] ;  /* 0x00510000dab0783b */ /* 0x000ea20000000200 */
[-C--:B-1----:R-:W-:Y:S07]  /*196c0*/  HMMA.16816.F32.BF16 R4, R192, R196.reuse, R4 ;  /* 0x000000c4c004723c */ /* 0x082fee0000041804 */
[----:B------:R-:W1:Y:S01]  /*196d0*/  LDSM.16.M88.4 R180, [R218+0x5900] ;  /* 0x00590000dab4783b */ /* 0x000e620000000200 */
[C---:B------:R-:W-:Y:S07]  /*196e0*/  HMMA.16816.F32.BF16 R8, R200.reuse, R196, R8 ;  /* 0x000000c4c808723c */ /* 0x040fee0000041808 */
[----:B------:R-:W-:Y:S01]  /*196f0*/  LDSM.16.M88.4 R184, [R221+0x6100] ;  /* 0x00610000ddb8783b */ /* 0x000fe20000000200 */
[-C--:B------:R-:W-:Y:S07]  /*19700*/  HMMA.16816.F32.BF16 R12, R200, R198.reuse, R12 ;  /* 0x000000c6c80c723c */ /* 0x080fee000004180c */
[----:B------:R-:W1:Y:S01]  /*19710*/  LDSM.16.M88.4 R188, [R217] ;  /* 0x00000000d9bc783b */ /* 0x000e620000000200 */
[C---:B------:R-:W-:Y:S07]  /*19720*/  HMMA.16816.F32.BF16 R16, R192.reuse, R198, R16 ;  /* 0x000000c6c010723c */ /* 0x040fee0000041810 */
[----:B------:R-:W-:Y:S01]  /*19730*/  LDSM.16.M88.4 R196, [R217+0x800] ;  /* 0x00080000d9c4783b */ /* 0x000fe20000000200 */
[-C--:B--2---:R-:W-:Y:S08]  /*19740*/  HMMA.16816.F32.BF16 R20, R192, R204.reuse, R20 ;  /* 0x000000ccc014723c */ /* 0x084ff00000041814 */
        /* <DEDUP_REMOVED lines=22> */
[----:B------:R-:W-:Y:S01]  /*198b0*/  HMMA.16816.F32.BF16 R96, R192, R182, R96 ;  /* 0x000000b6c060723c */ /* 0x000fe20000041860 */
[----:B------:R-:W1:Y:S01]  /*198c0*/  LDSM.16.M88.4 R180, [R217+0x2800] ;  /* 0x00280000d9b4783b */ /* 0x000e620000000200 */
[----:B------:R-:W-:Y:S06]  /*198d0*/  DEPBAR.LE SB0, 0x0 ;  /* 0x000080000000791a */ /* 0x000fec0000000000 */
[-C--:B------:R-:W-:Y:S01]  /*198e0*/  HMMA.16816.F32.BF16 R4, R184, R188.reuse, R4 ;  /* 0x000000bcb804723c */ /* 0x080fe20000041804 */
[----:B------:R-:W-:Y:S07]  /*198f0*/  BAR.SYNC.DEFER_BLOCKING 0x0 ;  /* 0x0000000000007b1d */ /* 0x000fee0000010000 */
[C---:B--2---:R-:W-:Y:S08]  /*19900*/  HMMA.16816.F32.BF16 R8, R172.reuse, R188, R8 ;  /* 0x000000bcac08723c */ /* 0x044ff00000041808 */
[-C--:B------:R-:W-:Y:S08]  /*19910*/  HMMA.16816.F32.BF16 R12, R172, R190.reuse, R12 ;  /* 0x000000beac0c723c */ /* 0x080ff0000004180c */
[C---:B------:R-:W-:Y:S04]  /*19920*/  HMMA.16816.F32.BF16 R16, R184.reuse, R190, R16 ;  /* 0x000000beb810723c */ /* 0x040fe80000041810 */
[----:B----4-:R-:W-:Y:S02]  /*19930*/  FMNMX.FTZ R2, R4, R0, !PT ;  /* 0x0000000004027209 */ /* 0x010fe40007810000 */
        /* <DEDUP_REMOVED lines=80> */
[----:B---3--:R-:W1:Y:S01]  /*19e40*/  SHFL.BFLY PT, R129, R126, 0x2, 0x1f ;  /* 0x0c401f007e817f89 */ /* 0x008e6200000e0000 */
        /* <DEDUP_REMOVED lines=30> */
[----:B------:R-:W-:Y:S02]  /*1a030*/  FMNMX.FTZ R124, R47, R124, !PT ;  /* 0x0000007c2f7c7209 */ /* 0x000fe40007810000 */
[----:B--2---:R-:W-:Y:S02]  /*1a040*/  FMNMX.FTZ R3, R3, R125, !PT ;  /* 0x0000007d03037209 */ /* 0x004fe40007810000 */
[----:B------:R-:W-:Y:S03]  /*1a050*/  FMNMX.FTZ R124, R58, R124, !PT ;  /* 0x0000007c3a7c7209 */ /* 0x000fe60007810000 */
[----:B------:R-:W1:Y:S01]  /*1a060*/  SHFL.BFLY PT, R172, R3, 0x1, 0x1f ;  /* 0x0c201f0003ac7f89 */ /* 0x000e6200000e0000 */
[----:B------:R-:W-:Y:S02]  /*1a070*/  FMNMX.FTZ R124, R59, R124, !PT ;  /* 0x0000007c3b7c7209 */ /* 0x000fe40007810000 */
[----:B---3--:R-:W-:Y:S01]  /*1a080*/  FMNMX.FTZ R125, R2, R128, !PT ;  /* 0x00000080027d7209 */ /* 0x008fe20007810000 */
[----:B------:R-:W-:Y:S01]  /*1a090*/  FMUL.FTZ R2, R0, c[0x0][0x2d0] ;  /* 0x0000b40000027a20 */ /* 0x000fe20000410000 */
[----:B------:R-:W-:Y:S03]  /*1a0a0*/  FMNMX.FTZ R124, R62, R124, !PT ;  /* 0x0000007c3e7c7209 */ /* 0x000fe60007810000 */
[----:B------:R2:W3:Y:S01]  /*1a0b0*/  MUFU.EX2 R129, R2 ;  /* 0x0000000200817308 */ /* 0x0004e20000000800 */
[----:B------:R-:W-:Y:S01]  /*1a0c0*/  FMNMX.FTZ R124, R63, R124, !PT ;  /* 0x0000007c3f7c7209 */ /* 0x000fe20007810000 */
[----:B------:R-:W-:Y:S03]  /*1a0d0*/  FMUL.FTZ R176, R125, c[0x0][0x2d0] ;  /* 0x0000b4007db07a20 */ /* 0x000fe60000410000 */
[----:B------:R-:W-:Y:S01]  /*1a0e0*/  FMNMX.FTZ R124, R74, R124, !PT ;  /* 0x0000007c4a7c7209 */ /* 0x000fe20007810000 */
[--C-:B------:R-:W-:Y:S02]  /*1a0f0*/  FFMA.FTZ R6, R6, c[0x0][0x2d0], -R176.reuse ;  /* 0x0000b40006067a23 */ /* 0x100fe400000108b0 */
[--C-:B------:R-:W-:Y:S01]  /*1a100*/  FFMA.FTZ R22, R22, c[0x0][0x2d0], -R176.reuse ;  /* 0x0000b40016167a23 */ /* 0x100fe200000108b0 */
[----:B------:R-:W-:Y:S01]  /*1a110*/  FMNMX.FTZ R124, R75, R124, !PT ;  /* 0x0000007c4b7c7209 */ /* 0x000fe20007810000 */
[----:B------:R4:W-:Y:S01]  /*1a120*/  MUFU.EX2 R242, R6 ;  /* 0x0000000600f27308 */ /* 0x0009e20000000800 */
[--C-:B------:R-:W-:Y:S02]  /*1a130*/  FFMA.FTZ R7, R7, c[0x0][0x2d0], -R176.reuse ;  /* 0x0000b40007077a23 */ /* 0x100fe400000108b0 */
        /* <DEDUP_REMOVED lines=8> */
[----:B--2---:R-:W-:Y:S01]  /*1a1c0*/  FADD.FTZ R2, -R125, R127 ;  /* 0x0000007f7d027221 */ /* 0x004fe20000010100 */
[----:B------:R-:W-:Y:S01]  /*1a1d0*/  FMNMX.FTZ R0, R91, R124, !PT ;  /* 0x0000007c5b007209 */ /* 0x000fe20007810000 */
[--C-:B------:R-:W-:Y:S01]  /*1a1e0*/  FFMA.FTZ R19, R19, c[0x0][0x2d0], -R176.reuse ;  /* 0x0000b40013137a23 */ /* 0x100fe200000108b0 */
[----:B-1----:R-:W-:Y:S01]  /*1a1f0*/  FMNMX.FTZ R124, R3, R172, !PT ;  /* 0x000000ac037c7209 */ /* 0x002fe20007810000 */
[----:B------:R-:W-:Y:S01]  /*1a200*/  FMUL.FTZ R2, R2, c[0x0][0x2d0] ;  /* 0x0000b40002027a20 */ /* 0x000fe20000410000 */
[----:B------:R-:W-:Y:S01]  /*1a210*/  FMNMX.FTZ R0, R94, R0, !PT ;  /* 0x000000005e007209 */ /* 0x000fe20007810000 */
[----:B------:R-:W-:Y:S01]  /*1a220*/  MUFU.EX2 R236, R23 ;  /* 0x0000001700ec7308 */ /* 0x000fe20000000800 */
[--C-:B------:R-:W-:Y:S02]  /*1a230*/  FFMA.FTZ R34, R34, c[0x0][0x2d0], -R176.reuse ;  /* 0x0000b40022227a23 */ /* 0x100fe400000108b0 */
[----:B------:R-:W-:Y:S01]  /*1a240*/  FFMA.FTZ R35, R35, c[0x0][0x2d0], -R176 ;  /* 0x0000b40023237a23 */ /* 0x000fe200000108b0 */
[----:B------:R-:W-:Y:S01]  /*1a250*/  FMNMX.FTZ R0, R95, R0, !PT ;  /* 0x000000005f007209 */ /* 0x000fe20007810000 */
[C---:B---3--:R-:W-:Y:S01]  /*1a260*/  FMUL.FTZ R100, R129.reuse, R100 ;  /* 0x0000006481647220 */ /* 0x048fe20000410000 */
[----:B----4-:R-:W-:Y:S01]  /*1a270*/  @P0 SHF.R.S32.HI R6, RZ, 0x1f, R230 ;  /* 0x0000001fff060819 */ /* 0x010fe200000114e6 */
[C---:B------:R-:W-:Y:S02]  /*1a280*/  FMUL.FTZ R101, R129.reuse, R101 ;  /* 0x0000006581657220 */ /* 0x040fe40000410000 */
[C---:B------:R-:W-:Y:S01]  /*1a290*/  FMUL.FTZ R112, R129.reuse, R112 ;  /* 0x0000007081707220 */ /* 0x040fe20000410000 */
[----:B------:R1:W2:Y:S01]  /*1a2a0*/  MUFU.EX2 R128, R2 ;  /* 0x0000000200807308 */ /* 0x0002a20000000800 */
[----:B------:R-:W3:Y:S01]  /*1a2b0*/  SHFL.BFLY PT, R3, R0, 0x2, 0x1f ;  /* 0x0c401f0000037f89 */ /* 0x000ee200000e0000 */
[----:B------:R-:W-:Y:S01]  /*1a2c0*/  @P0 IMAD R6, R6, c[0x0][0x1e0], RZ ;  /* 0x0000780006060a24 */ /* 0x000fe200078e02ff */
[----:B------:R-:W-:Y:S01]  /*1a2d0*/  @P0 MOV R7, R237 ;  /* 0x000000ed00070202 */ /* 0x000fe20000000f00 */
[C---:B------:R-:W-:Y:S02]  /*1a2e0*/  FMUL.FTZ R113, R129.reuse, R113 ;  /* 0x0000007181717220 */ /* 0x040fe40000410000 */
[----:B------:R-:W-:Y:S02]  /*1a2f0*/  @P0 IMAD R6, R230, c[0x0][0x1e4], R6 ;  /* 0x00007900e6060a24 */ /* 0x000fe400078e0206 */
[C---:B------:R-:W-:Y:S02]  /*1a300*/  FMUL.FTZ R120, R129.reuse, R120 ;  /* 0x0000007881787220 */ /* 0x040fe40000410000 */
[----:B------:R-:W-:Y:S01]  /*1a310*/  MUFU.EX2 R237, R22 ;  /* 0x0000001600ed7308 */ /* 0x000fe20000000800 */
[----:B------:R-:W-:Y:S02]  /*1a320*/  FMUL.FTZ R121, R129, R121 ;  /* 0x0000007981797220 */ /* 0x000fe40000410000 */
[--C-:B------:R-:W-:Y:S02]  /*1a330*/  FFMA.FTZ R54, R54, c[0x0][0x2d0], -R176.reuse ;  /* 0x0000b40036367a23 */ /* 0x100fe400000108b0 */
[--C-:B------:R-:W-:Y:S02]  /*1a340*/  FFMA.FTZ R55, R55, c[0x0][0x2d0], -R176.reuse ;  /* 0x0000b40037377a23 */ /* 0x100fe400000108b0 */
[--C-:B------:R-:W-:Y:S02]  /*1a350*/  FFMA.FTZ R38, R38, c[0x0][0x2d0], -R176.reuse ;  /* 0x0000b40026267a23 */ /* 0x100fe400000108b0 */
[--C-:B------:R-:W-:Y:S01]  /*1a360*/  FFMA.FTZ R39, R39, c[0x0][0x2d0], -R176.reuse ;  /* 0x0000b40027277a23 */ /* 0x100fe200000108b0 */
[----:B------:R2:W-:Y:S01]  /*1a370*/  MUFU.EX2 R250, R18 ;  /* 0x0000001200fa7308 */ /* 0x0005e20000000800 */
[--C-:B------:R-:W-:Y:S02]  /*1a380*/  FFMA.FTZ R50, R50, c[0x0][0x2d0], -R176.reuse ;  /* 0x0000b40032327a23 */ /* 0x100fe400000108b0 */
[----:B------:R-:W-:Y:S02]  /*1a390*/  FFMA.FTZ R51, R51, c[0x0][0x2d0], -R176 ;  /* 0x0000b40033337a23 */ /* 0x000fe400000108b0 */
[----:B-1----:R-:W-:Y:S01]  /*1a3a0*/  FADD.FTZ R2, -R124, R130 ;  /* 0x000000827c027221 */ /* 0x002fe20000010100 */
[----:B---3--:R-:W-:Y:S01]  /*1a3b0*/  FMNMX.FTZ R0, R0, R3, !PT ;  /* 0x0000000300007209 */ /* 0x008fe20007810000 */
[----:B------:R-:W-:Y:S02]  /*1a3c0*/  FMUL.FTZ R130, R126, c[0x0][0x2d0] ;  /* 0x0000b4007e827a20 */ /* 0x000fe40000410000 */
[----:B------:R-:W-:Y:S01]  /*1a3d0*/  FMUL.FTZ R2, R2, c[0x0][0x2d0] ;  /* 0x0000b40002027a20 */ /* 0x000fe20000410000 */
[----:B------:R1:W-:Y:S01]  /*1a3e0*/  MUFU.EX2 R252, R19 ;  /* 0x0000001300fc7308 */ /* 0x0003e20000000800 */
[--C-:B------:R-:W-:Y:S02]  /*1a3f0*/  FFMA.FTZ R20, R20, c[0x0][0x2d0], -R130.reuse ;  /* 0x0000b40014147a23 */ /* 0x100fe40000010882 */
[--C-:B------:R-:W-:Y:S02]  /*1a400*/  FFMA.FTZ R21, R21, c[0x0][0x2d0], -R130.reuse ;  /* 0x0000b40015157a23 */ /* 0x100fe40000010882 */
[--C-:B------:R-:W-:Y:S02]  /*1a410*/  FFMA.FTZ R64, R64, c[0x0][0x2d0], -R130.reuse ;  /* 0x0000b40040407a23 */ /* 0x100fe40000010882 */
[--C-:B------:R-:W-:Y:S02]  /*1a420*/  FFMA.FTZ R65, R65, c[0x0][0x2d0], -R130.reuse ;  /* 0x0000b40041417a23 */ /* 0x100fe40000010882 */
[--C-:B------:R-:W-:Y:S01]  /*1a430*/  FFMA.FTZ R16, R16, c[0x0][0x2d0], -R130.reuse ;  /* 0x0000b40010107a23 */ /* 0x100fe20000010882 */
[----:B------:R3:W4:Y:S01]  /*1a440*/  MUFU.EX2 R127, R2 ;  /* 0x00000002007f7308 */ /* 0x0007220000000800 */
[--C-:B------:R-:W-:Y:S02]  /*1a450*/  FFMA.FTZ R4, R4, c[0x0][0x2d0], -R130.reuse ;  /* 0x0000b40004047a23 */ /* 0x100fe40000010882 */
[--C-:B------:R-:W-:Y:S02]  /*1a460*/  FFMA.FTZ R5, R5, c[0x0][0x2d0], -R130.reuse ;  /* 0x0000b40005057a23 */ /* 0x100fe40000010882 */
[----:B--2---:R-:W-:Y:S02]  /*1a470*/  FMUL.FTZ R18, R128, R146 ;  /* 0x0000009280127220 */ /* 0x004fe40000410000 */
[--C-:B------:R-:W-:Y:S02]  /*1a480*/  FFMA.FTZ R17, R17, c[0x0][0x2d0], -R130.reuse ;  /* 0x0000b40011117a23 */ /* 0x100fe40000010882 */
[--C-:B------:R-:W-:Y:S01]  /*1a490*/  FFMA.FTZ R32, R32, c[0x0][0x2d0], -R130.reuse ;  /* 0x0000b40020207a23 */ /* 0x100fe20000010882 */
[----:B------:R-:W-:Y:S01]  /*1a4a0*/  MUFU.EX2 R247, R4 ;  /* 0x0000000400f77308 */ /* 0x000fe20000000800 */
[--C-:B------:R-:W-:Y:S02]  /*1a4b0*/  FFMA.FTZ R33, R33, c[0x0][0x2d0], -R130.reuse ;  /* 0x0000b40021217a23 */ /* 0x100fe40000010882 */
[C---:B------:R-:W-:Y:S02]  /*1a4c0*/  FMUL.FTZ R102, R128.reuse, R102 ;  /* 0x0000006680667220 */ /* 0x040fe40000410000 */
[C---:B-1----:R-:W-:Y:S02]  /*1a4d0*/  FMUL.FTZ R19, R128.reuse, R147 ;  /* 0x0000009380137220 */ /* 0x042fe40000410000 */
[C---:B------:R-:W-:Y:S02]  /*1a4e0*/  FMUL.FTZ R103, R128.reuse, R103 ;  /* 0x0000006780677220 */ /* 0x040fe40000410000 */
[C---:B------:R-:W-:Y:S01]  /*1a4f0*/  FMUL.FTZ R114, R128.reuse, R114 ;  /* 0x0000007280727220 */ /* 0x040fe20000410000 */
[----:B------:R-:W-:Y:S01]  /*1a500*/  MUFU.EX2 R244, R20 ;  /* 0x0000001400f47308 */ /* 0x000fe20000000800 */
[C---:B------:R-:W-:Y:S02]  /*1a510*/  FMUL.FTZ R115, R128.reuse, R115 ;  /* 0x0000007380737220 */ /* 0x040fe40000410000 */
[C---:B------:R-:W-:Y:S01]  /*1a520*/  FMUL.FTZ R122, R128.reuse, R122 ;  /* 0x0000007a807a7220 */ /* 0x040fe20000410000 */
[----:B---3--:R-:W1:Y:S01]  /*1a530*/  SHFL.BFLY PT, R2, R0, 0x1, 0x1f ;  /* 0x0c201f0000027f89 */ /* 0x008e6200000e0000 */
[C---:B----4-:R-:W-:Y:S02]  /*1a540*/  FMUL.FTZ R104, R127.reuse, R104 ;  /* 0x000000687f687220 */ /* 0x050fe40000410000 */
[C---:B------:R-:W-:Y:S02]  /*1a550*/  FMUL.FTZ R105, R127.reuse, R105 ;  /* 0x000000697f697220 */ /* 0x040fe40000410000 */
[C---:B------:R-:W-:Y:S01]  /*1a560*/  FMUL.FTZ R108, R127.reuse, R108 ;  /* 0x0000006c7f6c7220 */ /* 0x040fe20000410000 */
[----:B------:R-:W-:Y:S01]  /*1a570*/  MUFU.EX2 R249, R5 ;  /* 0x0000000500f97308 */ /* 0x000fe20000000800 */
[C---:B------:R-:W-:Y:S02]  /*1a580*/  FMUL.FTZ R109, R127.reuse, R109 ;  /* 0x0000006d7f6d7220 */ /* 0x040fe40000410000 */
[C---:B------:R-:W-:Y:S02]  /*1a590*/  FMUL.FTZ R116, R127.reuse, R116 ;  /* 0x000000747f747220 */ /* 0x040fe40000410000 */
[----:B------:R-:W-:Y:S02]  /*1a5a0*/  FMUL.FTZ R117, R127, R117 ;  /* 0x000000757f757220 */ /* 0x000fe40000410000 */
[----:B------:R-:W-:Y:S02]  /*1a5b0*/  FMUL.FTZ R123, R128, R123 ;  /* 0x0000007b807b7220 */ /* 0x000fe40000410000 */
[--C-:B------:R-:W-:Y:S01]  /*1a5c0*/  FFMA.FTZ R52, R52, c[0x0][0x2d0], -R130.reuse ;  /* 0x0000b40034347a23 */ /* 0x100fe20000010882 */
[----:B------:R-:W-:Y:S01]  /*1a5d0*/  MUFU.EX2 R243, R21 ;  /* 0x0000001500f37308 */ /* 0x000fe20000000800 */
[--C-:B------:R-:W-:Y:S02]  /*1a5e0*/  FFMA.FTZ R53, R53, c[0x0][0x2d0], -R130.reuse ;  /* 0x0000b40035357a23 */ /* 0x100fe40000010882 */
[--C-:B------:R-:W-:Y:S02]  /*1a5f0*/  FFMA.FTZ R36, R36, c[0x0][0x2d0], -R130.reuse ;  /* 0x0000b40024247a23 */ /* 0x100fe40000010882 */
[--C-:B------:R-:W-:Y:S02]  /*1a600*/  FFMA.FTZ R37, R37, c[0x0][0x2d0], -R130.reuse ;  /* 0x0000b40025257a23 */ /* 0x100fe40000010882 */
[--C-:B------:R-:W-:Y:S01]  /*1a610*/  FFMA.FTZ R48, R48, c[0x0][0x2d0], -R130.reuse ;  /* 0x0000b40030307a23 */ /* 0x100fe20000010882 */
[----:B-1----:R-:W-:Y:S01]  /*1a620*/  FMNMX.FTZ R3, R0, R2, !PT ;  /* 0x0000000200037209 */ /* 0x002fe20007810000 */
[--C-:B------:R-:W-:Y:S01]  /*1a630*/  FFMA.FTZ R49, R49, c[0x0][0x2d0], -R130.reuse ;  /* 0x0000b40031317a23 */ /* 0x100fe20000010882 */
[----:B------:R1:W-:Y:S01]  /*1a640*/  MUFU.EX2 R251, R16 ;  /* 0x0000001000fb7308 */ /* 0x0003e20000000800 */
[----:B------:R-:W-:Y:S02]  /*1a650*/  FFMA.FTZ R97, R97, c[0x0][0x2d0], -R130 ;  /* 0x0000b40061617a23 */ /* 0x000fe40000010882 */
[C---:B------:R-:W-:Y:S02]  /*1a660*/  FADD.FTZ R0, -R3.reuse, R131 ;  /* 0x0000008303007221 */ /* 0x040fe40000010100 */
[----:B------:R-:W-:Y:S02]  /*1a670*/  FMUL.FTZ R131, R124, c[0x0][0x2d0] ;  /* 0x0000b4007c837a20 */ /* 0x000fe40000410000 */
[----:B------:R-:W-:Y:S02]  /*1a680*/  FMUL.FTZ R2, R3, c[0x0][0x2d0] ;  /* 0x0000b40003027a20 */ /* 0x000fe40000410000 */
        /* <DEDUP_REMOVED lines=16> */
[----:B--2---:R-:W-:Y:S02]  /*1a790*/  FMUL.FTZ R17, R129, R145 ;  /* 0x0000009181117220 */ /* 0x004fe40000410000 */
[--C-:B------:R-:W-:Y:S02]  /*1a7a0*/  FFMA.FTZ R57, R57, c[0x0][0x2d0], -R131.reuse ;  /* 0x0000b40039397a23 */ /* 0x100fe40000010883 */
[--C-:B------:R-:W-:Y:S01]  /*1a7b0*/  FFMA.FTZ R58, R58, c[0x0][0x2d0], -R2.reuse ;  /* 0x0000b4003a3a7a23 */ /* 0x100fe20000010802 */
[----:B------:R2:W-:Y:S01]  /*1a7c0*/  MUFU.EX2 R246, R12 ;  /* 0x0000000c00f67308 */ /* 0x0005e20000000800 */
[--C-:B------:R-:W-:Y:S02]  /*1a7d0*/  FFMA.FTZ R59, R59, c[0x0][0x2d0], -R2.reuse ;  /* 0x0000b4003b3b7a23 */ /* 0x100fe40000010802 */
[--C-:B------:R-:W-:Y:S01]  /*1a7e0*/  FFMA.FTZ R60, R60, c[0x0][0x2d0], -R131.reuse ;  /* 0x0000b4003c3c7a23 */ /* 0x100fe20000010883 */
[----:B---3--:R-:W-:Y:S01]  /*1a7f0*/  @P0 SHF.L.U32 R13, R233, 0x5, RZ ;  /* 0x00000005e90d0819 */ /* 0x008fe200000006ff */
[--C-:B------:R-:W-:Y:S02]  /*1a800*/  FFMA.FTZ R61, R61, c[0x0][0x2d0], -R131.reuse ;  /* 0x0000b4003d3d7a23 */ /* 0x100fe40000010883 */
[--C-:B------:R-:W-:Y:S02]  /*1a810*/  FFMA.FTZ R62, R62, c[0x0][0x2d0], -R2.reuse ;  /* 0x0000b4003e3e7a23 */ /* 0x100fe40000010802 */
[--C-:B------:R-:W-:Y:S01]  /*1a820*/  FFMA.FTZ R63, R63, c[0x0][0x2d0], -R2.reuse ;  /* 0x0000b4003f3f7a23 */ /* 0x100fe20000010802 */
[----:B------:R3:W-:Y:S01]  /*1a830*/  MUFU.EX2 R240, R33 ;  /* 0x0000002100f07308 */ /* 0x0007e20000000800 */
[--C-:B------:R-:W-:Y:S02]  /*1a840*/  FFMA.FTZ R11, R11, c[0x0][0x2d0], -R2.reuse ;  /* 0x0000b4000b0b7a23 */ /* 0x100fe40000010802 */
[--C-:B------:R-:W-:Y:S02]  /*1a850*/  FFMA.FTZ R14, R14, c[0x0][0x2d0], -R2.reuse ;  /* 0x0000b4000e0e7a23 */ /* 0x100fe40000010802 */
[----:B-1----:R-:W-:Y:S02]  /*1a860*/  FMUL.FTZ R32, R129, R160 ;  /* 0x000000a081207220 */ /* 0x002fe40000410000 */
[----:B------:R-:W-:Y:S03]  /*1a870*/  @P0 IMAD.WIDE.U32 R4, R230, c[0x0][0x1e0], RZ ;  /* 0x00007800e6040a25 */ /* 0x000fe600078e00ff */
[----:B------:R1:W-:Y:S01]  /*1a880*/  MUFU.EX2 R181, R10 ;  /* 0x0000000a00b57308 */ /* 0x0003e20000000800 */
[--C-:B------:R-:W-:Y:S01]  /*1a890*/  FFMA.FTZ R15, R15, c[0x0][0x2d0], -R2.reuse ;  /* 0x0000b4000f0f7a23 */ /* 0x100fe20000010802 */
[----:B------:R-:W-:Y:S01]  /*1a8a0*/  @P0 IADD3 R5, R5, R6, RZ ;  /* 0x0000000605050210 */ /* 0x000fe20007ffe0ff */
[--C-:B------:R-:W-:Y:S01]  /*1a8b0*/  FFMA.FTZ R8, R8, c[0x0][0x2d0], -R131.reuse ;  /* 0x0000b40008087a23 */ /* 0x100fe20000010883 */
[----:B------:R-:W-:Y:S01]  /*1a8c0*/  @P0 MOV R6, R234 ;  /* 0x000000ea00060202 */ /* 0x000fe20000000f00 */
[--C-:B------:R-:W-:Y:S01]  /*1a8d0*/  FFMA.FTZ R25, R25, c[0x0][0x2d0], -R131.reuse ;  /* 0x0000b40019197a23 */ /* 0x100fe20000010883 */
[----:B------:R-:W-:Y:S01]  /*1a8e0*/  MOV R234, 0x5 ;  /* 0x0000000500ea7802 */ /* 0x000fe20000000f00 */
[----:B------:R-:W-:Y:S02]  /*1a8f0*/  FFMA.FTZ R9, R9, c[0x0][0x2d0], -R131 ;  /* 0x0000b40009097a23 */ /* 0x000fe40000010883 */
[----:B------:R-:W-:Y:S01]  /*1a900*/  FFMA.FTZ R26, R26, c[0x0][0x2d0], -R2 ;  /* 0x0000b4001a1a7a23 */ /* 0x000fe20000010802 */
[----:B------:R-:W-:Y:S01]  /*1a910*/  MUFU.EX2 R183, R14 ;  /* 0x0000000e00b77308 */ /* 0x000fe20000000800 */
[----:B------:R-:W-:Y:S01]  /*1a920*/  @P0 IMAD.WIDE.U32 R6, R4, 0x60, R6 ;  /* 0x0000006004060825 */ /* 0x000fe200078e0006 */
[----:B--2---:R-:W-:Y:S03]  /*1a930*/  @P0 SHF.L.U64.HI R12, R233, R234, c[0x0][0x1e4] ;  /* 0x00007900e90c0619 */ /* 0x004fe600000102ea */
[----:B---3--:R-:W-:Y:S01]  /*1a940*/  FMUL.FTZ R33, R129, R161 ;  /* 0x000000a181217220 */ /* 0x008fe20000410000 */
[----:B------:R-:W-:Y:S01]  /*1a950*/  @P0 LEA R4, P1, R6, c[0x0][0x1c8], 0x1 ;  /* 0x0000720006040a11 */ /* 0x000fe200078208ff */
[--C-:B------:R-:W-:Y:S02]  /*1a960*/  FFMA.FTZ R27, R27, c[0x0][0x2d0], -R2.reuse ;  /* 0x0000b4001b1b7a23 */ /* 0x100fe40000010802 */
[--C-:B------:R-:W-:Y:S01]  /*1a970*/  FFMA.FTZ R28, R28, c[0x0][0x2d0], -R131.reuse ;  /* 0x0000b4001c1c7a23 */ /* 0x100fe20000010883 */
[----:B------:R2:W-:Y:S01]  /*1a980*/  MUFU.EX2 R182, R11 ;  /* 0x0000000b00b67308 */ /* 0x0005e20000000800 */
[----:B------:R-:W-:Y:S02]  /*1a990*/  @P0 IMAD R5, R5, 0x60, RZ ;  /* 0x0000006005050824 */ /* 0x000fe400078e02ff */
[----:B------:R-:W-:Y:S01]  /*1a9a0*/  FFMA.FTZ R29, R29, c[0x0][0x2d0], -R131 ;  /* 0x0000b4001d1d7a23 */ /* 0x000fe20000010883 */
[----:B-1----:R-:W-:Y:S01]  /*1a9b0*/  @P0 IADD3 R10, P2, R13, R4, RZ ;  /* 0x000000040d0a0210 */ /* 0x002fe20007f5e0ff */
[----:B------:R-:W-:Y:S01]  /*1a9c0*/  FMUL.FTZ R0, R0, c[0x0][0x2d0] ;  /* 0x0000b40000007a20 */ /* 0x000fe20000410000 */
[----:B------:R-:W-:Y:S01]  /*1a9d0*/  @P0 IADD3 R5, R7, R5, RZ ;  /* 0x0000000507050210 */ /* 0x000fe20007ffe0ff */
[----:B------:R-:W-:Y:S02]  /*1a9e0*/  FFMA.FTZ R30, R30, c[0x0][0x2d0], -R2 ;  /* 0x0000b4001e1e7a23 */ /* 0x000fe40000010802 */
[----:B------:R-:W-:Y:S01]  /*1a9f0*/  FFMA.FTZ R99, R99, c[0x0][0x2d0], -R176 ;  /* 0x0000b40063637a23 */ /* 0x000fe200000108b0 */
[----:B------:R-:W-:Y:S01]  /*1aa00*/  MUFU.EX2 R184, R15 ;  /* 0x0000000f00b87308 */ /* 0x000fe20000000800 */
[----:B------:R-:W-:Y:S01]  /*1aa10*/  @P0 LEA.HI.X R5, R6, c[0x0][0x1cc], R5, 0x1, P1 ;  /* 0x0000730006050a11 */ /* 0x000fe200008f0c05 */
[--C-:B------:R-:W-:Y:S02]  /*1aa20*/  FFMA.FTZ R93, R93, c[0x0][0x2d0], -R131.reuse ;  /* 0x0000b4005d5d7a23 */ /* 0x100fe40000010883 */
[--C-:B------:R-:W-:Y:S02]  /*1aa30*/  FFMA.FTZ R24, R24, c[0x0][0x2d0], -R131.reuse ;  /* 0x0000b40018187a23 */ /* 0x100fe40000010883 */
[----:B------:R1:W-:Y:S01]  /*1aa40*/  @P0 LDGSTS.E.BYPASS.LTC128B.128 [R231+0x3100], [R4.64], !P5 ;  /* 0x0310000004e70fae */ /* 0x0003e2000e901d48 */
[----:B------:R-:W-:Y:S02]  /*1aa50*/  FFMA.FTZ R31, R31, c[0x0][0x2d0], -R2 ;  /* 0x0000b4001f1f7a23 */ /* 0x000fe40000010802 */
[--C-:B------:R-:W-:Y:S01]  /*1aa60*/  FFMA.FTZ R68, R68, c[0x0][0x2d0], -R130.reuse ;  /* 0x0000b40044447a23 */ /* 0x100fe20000010882 */
[----:B------:R3:W-:Y:S01]  /*1aa70*/  MUFU.EX2 R238, R8 ;  /* 0x0000000800ee7308 */ /* 0x0007e20000000800 */
[--C-:B------:R-:W-:Y:S02]  /*1aa80*/  FFMA.FTZ R69, R69, c[0x0][0x2d0], -R130.reuse ;  /* 0x0000b40045457a23 */ /* 0x100fe40000010882 */
[--C-:B------:R-:W-:Y:S01]  /*1aa90*/  FFMA.FTZ R80, R80, c[0x0][0x2d0], -R130.reuse ;  /* 0x0000b40050507a23 */ /* 0x100fe20000010882 */
[----:B--2---:R-:W-:Y:S01]  /*1aaa0*/  @P0 IADD3.X R11, R12, R5, RZ, P2, !PT ;  /* 0x000000050c0b0210 */ /* 0x004fe200017fe4ff */
[----:B------:R-:W-:Y:S02]  /*1aab0*/  FFMA.FTZ R81, R81, c[0x0][0x2d0], -R130 ;  /* 0x0000b40051517a23 */ /* 0x000fe40000010882 */
[--C-:B------:R-:W-:Y:S02]  /*1aac0*/  FFMA.FTZ R70, R70, c[0x0][0x2d0], -R176.reuse ;  /* 0x0000b40046467a23 */ /* 0x100fe400000108b0 */
[----:B------:R2:W-:Y:S01]  /*1aad0*/  @P0 LDGSTS.E.BYPASS.LTC128B.128 [R231+0x3900], [R10.64], !P5 ;  /* 0x039000000ae70fae */ /* 0x0005e2000e901d48 */
[----:B------:R4:W-:Y:S01]  /*1aae0*/  MUFU.EX2 R239, R9 ;  /* 0x0000000900ef7308 */ /* 0x0009e20000000800 */
[--C-:B------:R-:W-:Y:S02]  /*1aaf0*/  FFMA.FTZ R71, R71, c[0x0][0x2d0], -R176.reuse ;  /* 0x0000b40047477a23 */ /* 0x100fe400000108b0 */
[--C-:B------:R-:W-:Y:S02]  /*1ab00*/  FFMA.FTZ R82, R82, c[0x0][0x2d0], -R176.reuse ;  /* 0x0000b40052527a23 */ /* 0x100fe400000108b0 */
[----:B------:R-:W-:Y:S02]  /*1ab10*/  FFMA.FTZ R83, R83, c[0x0][0x2d0], -R176 ;  /* 0x0000b40053537a23 */ /* 0x000fe400000108b0 */
[--C-:B------:R-:W-:Y:S02]  /*1ab20*/  FFMA.FTZ R74, R74, c[0x0][0x2d0], -R2.reuse ;  /* 0x0000b4004a4a7a23 */ /* 0x100fe40000010802 */
[--C-:B------:R-:W-:Y:S01]  /*1ab30*/  FFMA.FTZ R75, R75, c[0x0][0x2d0], -R2.reuse ;  /* 0x0000b4004b4b7a23 */ /* 0x100fe20000010802 */
[----:B------:R-:W2:Y:S01]  /*1ab40*/  MUFU.EX2 R0, R0 ;  /* 0x0000000000007308 */ /* 0x000ea20000000800 */
[--C-:B------:R-:W-:Y:S02]  /*1ab50*/  FFMA.FTZ R78, R78, c[0x0][0x2d0], -R2.reuse ;  /* 0x0000b4004e4e7a23 */ /* 0x100fe40000010802 */
[----:B------:R-:W-:Y:S01]  /*1ab60*/  FFMA.FTZ R79, R79, c[0x0][0x2d0], -R2 ;  /* 0x0000b4004f4f7a23 */ /* 0x000fe20000010802 */
[----:B---3--:R-:W-:Y:S01]  /*1ab70*/  @P0 IADD3 R8, P1, R13, R10, RZ ;  /* 0x0000000a0d080210 */ /* 0x008fe20007f3e0ff */
[--C-:B------:R-:W-:Y:S02]  /*1ab80*/  FFMA.FTZ R84, R84, c[0x0][0x2d0], -R130.reuse ;  /* 0x0000b40054547a23 */ /* 0x100fe40000010882 */
[--C-:B------:R-:W-:Y:S01]  /*1ab90*/  FFMA.FTZ R85, R85, c[0x0][0x2d0], -R130.reuse ;  /* 0x0000b40055557a23 */ /* 0x100fe20000010882 */
[C---:B------:R-:W-:Y:S01]  /*1aba0*/  @P0 IADD3 R6, P3, R13.reuse, R8, RZ ;  /* 0x000000080d060210 */ /* 0x040fe20007f7e0ff */
[----:B------:R-:W-:Y:S01]  /*1abb0*/  FFMA.FTZ R96, R96, c[0x0][0x2d0], -R130 ;  /* 0x0000b40060607a23 */ /* 0x000fe20000010882 */
[----:B------:R3:W-:Y:S01]  /*1abc0*/  MUFU.EX2 R210, R25 ;  /* 0x0000001900d27308 */ /* 0x0007e20000000800 */
[--C-:B------:R-:W-:Y:S01]  /*1abd0*/  FFMA.FTZ R86, R86, c[0x0][0x2d0], -R176.reuse ;  /* 0x0000b40056567a23 */ /* 0x100fe200000108b0 */
[----:B-1----:R-:W-:Y:S01]  /*1abe0*/  @P0 IADD3 R4, P2, R13, R6, RZ ;  /* 0x000000060d040210 */ /* 0x002fe20007f5e0ff */
[--C-:B------:R-:W-:Y:S01]  /*1abf0*/  FFMA.FTZ R87, R87, c[0x0][0x2d0], -R176.reuse ;  /* 0x0000b40057577a23 */ /* 0x100fe200000108b0 */
[----:B----4-:R-:W-:Y:S01]  /*1ac00*/  @P0 IADD3.X R9, R12, R11, RZ, P1, !PT ;  /* 0x0000000b0c090210 */ /* 0x010fe20000ffe4ff */
[----:B------:R-:W-:Y:S01]  /*1ac10*/  FFMA.FTZ R98, R98, c[0x0][0x2d0], -R176 ;  /* 0x0000b40062627a23 */ /* 0x000fe200000108b0 */
[----:B--2---:R-:W-:Y:S01]  /*1ac20*/  @P0 IADD3 R10, P1, R13, R4, RZ ;  /* 0x000000040d0a0210 */ /* 0x004fe20007f3e0ff */
[C---:B------:R-:W-:Y:S01]  /*1ac30*/  FMUL.FTZ R13, R127.reuse, R141 ;  /* 0x0000008d7f0d7220 */ /* 0x040fe20000410000 */
[----:B------:R-:W-:Y:S01]  /*1ac40*/  @P0 IADD3.X R7, R12, R9, RZ, P3, !PT ;  /* 0x000000090c070210 */ /* 0x000fe20001ffe4ff */
[----:B------:R1:W-:Y:S01]  /*1ac50*/  @P0 LDGSTS.E.BYPASS.LTC128B.128 [R231+0x4100], [R8.64], !P5 ;  /* 0x0410000008e70fae */ /* 0x0003e2000e901d48 */
[----:B------:R2:W-:Y:S01]  /*1ac60*/  MUFU.EX2 R180, R26 ;  /* 0x0000001a00b47308 */ /* 0x0005e20000000800 */
[--C-:B------:R-:W-:Y:S01]  /*1ac70*/  FFMA.FTZ R92, R92, c[0x0][0x2d0], -R131.reuse ;  /* 0x0000b4005c5c7a23 */ /* 0x100fe20000010883 */
[----:B------:R-:W-:Y:S01]  /*1ac80*/  @P0 IADD3.X R5, R12, R7, RZ, P2, !PT ;  /* 0x000000070c050210 */ /* 0x000fe200017fe4ff */
[--C-:B------:R-:W-:Y:S01]  /*1ac90*/  FFMA.FTZ R90, R90, c[0x0][0x2d0], -R2.reuse ;  /* 0x0000b4005a5a7a23 */ /* 0x100fe20000010802 */
[----:B------:R-:W-:Y:S01]  /*1aca0*/  MOV R130, R124 ;  /* 0x0000007c00827202 */ /* 0x000fe20000000f00 */
[----:B------:R-:W-:Y:S01]  /*1acb0*/  FMUL.FTZ R14, R0, R142 ;  /* 0x0000008e000e7220 */ /* 0x000fe20000410000 */
[----:B------:R-:W-:Y:S01]  /*1acc0*/  @P0 IADD3.X R11, R12, R5, RZ, P1, !PT ;  /* 0x000000050c0b0210 */ /* 0x000fe20000ffe4ff */
[----:B------:R4:W-:Y:S01]  /*1acd0*/  @P0 LDGSTS.E.BYPASS.LTC128B.128 [R231+0x4900], [R6.64], !P5 ;  /* 0x0490000006e70fae */ /* 0x0009e2000e901d48 */
[C---:B------:R-:W-:Y:S02]  /*1ace0*/  FMUL.FTZ R12, R127.reuse, R140 ;  /* 0x0000008c7f0c7220 */ /* 0x040fe40000410000 */
[C---:B------:R-:W-:Y:S01]  /*1acf0*/  FMUL.FTZ R15, R0.reuse, R143 ;  /* 0x0000008f000f7220 */ /* 0x040fe20000410000 */
[----:B------:R4:W-:Y:S01]  /*1ad00*/  MUFU.EX2 R179, R27 ;  /* 0x0000001b00b37308 */ /* 0x0009e20000000800 */
[C---:B------:R-:W-:Y:S02]  /*1ad10*/  FMUL.FTZ R106, R0.reuse, R106 ;  /* 0x0000006a006a7220 */ /* 0x040fe40000410000 */
[C---:B---3--:R-:W-:Y:S01]  /*1ad20*/  FMUL.FTZ R25, R127.reuse, R153 ;  /* 0x000000997f197220 */ /* 0x048fe20000410000 */
[----:B------:R3:W-:Y:S01]  /*1ad30*/  @P0 LDGSTS.E.BYPASS.LTC128B.128 [R231+0x5100], [R4.64], !P5 ;  /* 0x0510000004e70fae */ /* 0x0007e2000e901d48 */
[C---:B------:R-:W-:Y:S02]  /*1ad40*/  FMUL.FTZ R107, R0.reuse, R107 ;  /* 0x0000006b006b7220 */ /* 0x040fe40000410000 */
[C---:B------:R-:W-:Y:S02]  /*1ad50*/  FMUL.FTZ R110, R0.reuse, R110 ;  /* 0x0000006e006e7220 */ /* 0x040fe40000410000 */
[C---:B------:R-:W-:Y:S01]  /*1ad60*/  FMUL.FTZ R111, R0.reuse, R111 ;  /* 0x0000006f006f7220 */ /* 0x040fe20000410000 */
[----:B------:R3:W3:Y:S01]  /*1ad70*/  MUFU.EX2 R209, R24 ;  /* 0x0000001800d17308 */ /* 0x0006e20000000800 */
[C---:B------:R-:W-:Y:S01]  /*1ad80*/  FMUL.FTZ R118, R0.reuse, R118 ;  /* 0x0000007600767220 */ /* 0x040fe20000410000 */
[----:B------:R3:W-:Y:S01]  /*1ad90*/  @P0 LDGSTS.E.BYPASS.LTC128B.128 [R231+0x5900], [R10.64], !P5 ;  /* 0x059000000ae70fae */ /* 0x0007e2000e901d48 */
[----:B--2---:R-:W-:Y:S02]  /*1ada0*/  FMUL.FTZ R26, R0, R154 ;  /* 0x0000009a001a7220 */ /* 0x004fe40000410000 */
[----:B-1----:R-:W-:Y:S01]  /*1adb0*/  FMUL.FTZ R8, R127, R136 ;  /* 0x000000887f087220 */ /* 0x002fe20000410000 */
[----:B------:R-:W-:Y:S01]  /*1adc0*/  F2FP.BF16.PACK_AB R136, R239, R238 ;  /* 0x000000eeef88723e */ /* 0x000fe200000010ff */
[----:B------:R-:W-:Y:S01]  /*1add0*/  FMUL.FTZ R9, R127, R137 ;  /* 0x000000897f097220 */ /* 0x000fe20000410000 */
[----:B------:R-:W-:Y:S01]  /*1ade0*/  F2FP.BF16.PACK_AB R137, R182, R181 ;  /* 0x000000b5b689723e */ /* 0x000fe200000010ff */
[----:B------:R-:W-:Y:S01]  /*1adf0*/  FMUL.FTZ R119, R0, R119 ;  /* 0x0000007700777220 */ /* 0x000fe20000410000 */
[----:B------:R-:W1:Y:S01]  /*1ae00*/  LDSM.16.MT88.4 R20, [R213+0x100] ;  /* 0x00010000d514783b */ /* 0x000e620000004200 */
[----:B------:R2:W-:Y:S01]  /*1ae10*/  MUFU.EX2 R211, R28 ;  /* 0x0000001c00d37308 */ /* 0x0005e20000000800 */
[--C-:B------:R-:W-:Y:S02]  /*1ae20*/  FFMA.FTZ R91, R91, c[0x0][0x2d0], -R2.reuse ;  /* 0x0000b4005b5b7a23 */ /* 0x100fe40000010802 */
[C---:B----4-:R-:W-:Y:S01]  /*1ae30*/  FMUL.FTZ R6, R128.reuse, R134 ;  /* 0x0000008680067220 */ /* 0x050fe20000410000 */
[----:B------:R-:W-:Y:S01]  /*1ae40*/  F2FP.BF16.PACK_AB R134, R203, R251 ;  /* 0x000000fbcb86723e */ /* 0x000fe200000010ff */
[----:B------:R-:W-:Y:S01]  /*1ae50*/  FMUL.FTZ R7, R128, R135 ;  /* 0x0000008780077220 */ /* 0x000fe20000410000 */
[----:B------:R-:W-:Y:S01]  /*1ae60*/  F2FP.BF16.PACK_AB R135, R252, R250 ;  /* 0x000000fafc87723e */ /* 0x000fe200000010ff */
[----:B------:R-:W4:Y:S01]  /*1ae70*/  LDSM.16.MT88.4 R172, [R216+0x100] ;  /* 0x00010000d8ac783b */ /* 0x000f220000004200 */
[C---:B------:R-:W-:Y:S02]  /*1ae80*/  FMUL.FTZ R27, R0.reuse, R155 ;  /* 0x0000009b001b7220 */ /* 0x040fe40000410000 */
[----:B---3--:R-:W-:Y:S01]  /*1ae90*/  FMUL.FTZ R4, R129, R132 ;  /* 0x0000008481047220 */ /* 0x008fe20000410000 */
[----:B------:R-:W-:Y:S01]  /*1aea0*/  F2FP.BF16.PACK_AB R132, R249, R247 ;  /* 0x000000f7f984723e */ /* 0x000fe200000010ff */
[----:B------:R-:W-:Y:S01]  /*1aeb0*/  FMUL.FTZ R5, R129, R133 ;  /* 0x0000008581057220 */ /* 0x000fe20000410000 */
[----:B------:R-:W-:Y:S01]  /*1aec0*/  F2FP.BF16.PACK_AB R133, R245, R242 ;  /* 0x000000f2f585723e */ /* 0x000fe200000010ff */
[----:B------:R-:W-:Y:S01]  /*1aed0*/  MUFU.EX2 R199, R40 ;  /* 0x0000002800c77308 */ /* 0x000fe20000000800 */
[----:B------:R-:W3:Y:S01]  /*1aee0*/  LDSM.16.MT88.4 R140, [R214+0x100] ;  /* 0x00010000d68c783b */ /* 0x000ee20000004200 */
[C---:B------:R-:W-:Y:S01]  /*1aef0*/  FMUL.FTZ R24, R127.reuse, R152 ;  /* 0x000000987f187220 */ /* 0x040fe20000410000 */
[----:B------:R-:W-:Y:S01]  /*1af00*/  MOV R152, R203 ;  /* 0x000000cb00987202 */ /* 0x000fe20000000f00 */
[----:B------:R-:W-:Y:S01]  /*1af10*/  FMUL.FTZ R10, R0, R138 ;  /* 0x0000008a000a7220 */ /* 0x000fe20000410000 */
[----:B------:R-:W-:Y:S01]  /*1af20*/  F2FP.BF16.PACK_AB R138, R248, R246 ;  /* 0x000000f6f88a723e */ /* 0x000fe200000010ff */
[----:B------:R-:W-:Y:S01]  /*1af30*/  FMUL.FTZ R11, R0, R139 ;  /* 0x0000008b000b7220 */ /* 0x000fe20000410000 */
[----:B------:R-:W-:Y:S01]  /*1af40*/  F2FP.BF16.PACK_AB R139, R184, R183 ;  /* 0x000000b7b88b723e */ /* 0x000fe200000010ff */
[--C-:B------:R-:W-:Y:S01]  /*1af50*/  FFMA.FTZ R94, R94, c[0x0][0x2d0], -R2.reuse ;  /* 0x0000b4005e5e7a23 */ /* 0x100fe20000010802 */
[----:B------:R-:W3:Y:S01]  /*1af60*/  LDSM.16.MT88.4 R144, [R215+0x100] ;  /* 0x00010000d790783b */ /* 0x000ee20000004200 */
[----:B--2---:R-:W-:Y:S01]  /*1af70*/  FMUL.FTZ R28, R127, R156 ;  /* 0x0000009c7f1c7220 */ /* 0x004fe20000410000 */
[----:B------:R-:W-:Y:S01]  /*1af80*/  MUFU.EX2 R200, R41 ;  /* 0x0000002900c87308 */ /* 0x000fe20000000800 */
[----:B------:R-:W-:Y:S02]  /*1af90*/  FFMA.FTZ R2, R95, c[0x0][0x2d0], -R2 ;  /* 0x0000b4005f027a23 */ /* 0x000fe40000010802 */
[--C-:B------:R-:W-:Y:S02]  /*1afa0*/  FFMA.FTZ R72, R72, c[0x0][0x2d0], -R131.reuse ;  /* 0x0000b40048487a23 */ /* 0x100fe40000010883 */
[--C-:B------:R-:W-:Y:S01]  /*1afb0*/  FFMA.FTZ R73, R73, c[0x0][0x2d0], -R131.reuse ;  /* 0x0000b40049497a23 */ /* 0x100fe20000010883 */
[----:B------:R-:W2:Y:S01]  /*1afc0*/  LDL.LU R153, [R1+0x24] ;  /* 0x0000240001997983 */ /* 0x000ea20000300800 */
[--C-:B------:R-:W-:Y:S02]  /*1afd0*/  FFMA.FTZ R76, R76, c[0x0][0x2d0], -R131.reuse ;  /* 0x0000b4004c4c7a23 */ /* 0x100fe40000010883 */
[--C-:B------:R-:W-:Y:S01]  /*1afe0*/  FFMA.FTZ R77, R77, c[0x0][0x2d0], -R131.reuse ;  /* 0x0000b4004d4d7a23 */ /* 0x100fe20000010883 */
[----:B------:R-:W2:Y:S01]  /*1aff0*/  LDL.LU R154, [R1+0x1c] ;  /* 0x00001c00019a7983 */ /* 0x000ea20000300800 */
[----:B------:R-:W-:Y:S01]  /*1b000*/  MUFU.EX2 R197, R44 ;  /* 0x0000002c00c57308 */ /* 0x000fe20000000800 */
[--C-:B------:R-:W-:Y:S01]  /*1b010*/  FFMA.FTZ R88, R88, c[0x0][0x2d0], -R131.reuse ;  /* 0x0000b40058587a23 */ /* 0x100fe20000010883 */
[-C--:B-1----:R-:W-:Y:S01]  /*1b020*/  HMMA.16816.F32.BF16 R4, R132, R20.reuse, R4 ;  /* 0x000000148404723c */ /* 0x082fe20000041804 */
[----:B------:R-:W2:Y:S04]  /*1b030*/  LDL.LU R155, [R1+0x18] ;  /* 0x00001800019b7983 */ /* 0x000ea80000300800 */
[----:B------:R-:W2:Y:S01]  /*1b040*/  LDL.LU R156, [R1+0x14] ;  /* 0x00001400019c7983 */ /* 0x000ea20000300800 */
[----:B------:R-:W-:Y:S02]  /*1b050*/  FFMA.FTZ R89, R89, c[0x0][0x2d0], -R131 ;  /* 0x0000b40059597a23 */ /* 0x000fe40000010883 */
[----:B------:R-:W-:Y:S01]  /*1b060*/  MUFU.EX2 R198, R45 ;  /* 0x0000002d00c67308 */ /* 0x000fe20000000800 */
[C---:B------:R-:W-:Y:S01]  /*1b070*/  HMMA.16816.F32.BF16 R8, R136.reuse, R20, R8 ;  /* 0x000000148808723c */ /* 0x040fe20000041808 */
[----:B------:R-:W0:Y:S03]  /*1b080*/  LDGDEPBAR ;  /* 0x00000000000079af */ /* 0x000e260000000000 */
[----:B------:R-:W-:Y:S03]  /*1b090*/  MOV R131, R3 ;  /* 0x0000000300837202 */ /* 0x000fe60000000f00 */
[C---:B------:R-:W-:Y:S01]  /*1b0a0*/  FMUL.FTZ R20, R129.reuse, R148 ;  /* 0x0000009481147220 */ /* 0x040fe20000410000 */
[-C--:B------:R-:W-:Y:S01]  /*1b0b0*/  HMMA.16816.F32.BF16 R12, R136, R22.reuse, R12 ;  /* 0x00000016880c723c */ /* 0x080fe2000004180c */
[----:B------:R1:W1:Y:S03]  /*1b0c0*/  MUFU.EX2 R233, R29 ;  /* 0x0000001d00e97308 */ /* 0x0002660000000800 */
[----:B------:R-:W-:Y:S04]  /*1b0d0*/  FMUL.FTZ R21, R129, R149 ;  /* 0x0000009581157220 */ /* 0x000fe80000410000 */
[C---:B------:R-:W-:Y:S03]  /*1b0e0*/  HMMA.16816.F32.BF16 R16, R132.reuse, R22, R16 ;  /* 0x000000168410723c */ /* 0x040fe60000041810 */
[----:B------:R3:W-:Y:S04]  /*1b0f0*/  MUFU.EX2 R177, R30 ;  /* 0x0000001e00b17308 */ /* 0x0007e80000000800 */
[C---:B------:R-:W-:Y:S02]  /*1b100*/  FMUL.FTZ R22, R128.reuse, R150 ;  /* 0x0000009680167220 */ /* 0x040fe40000410000 */
[----:B------:R-:W-:Y:S02]  /*1b110*/  FMUL.FTZ R23, R128, R151 ;  /* 0x0000009780177220 */ /* 0x000fe40000410000 */
[----:B------:R-:W-:Y:S02]  /*1b120*/  LDSM.16.MT88.4 R148, [R214+0x900] ;  /* 0x00090000d694783b */ /* 0x000fe40000004200 */
[----:B------:R3:W-:Y:S03]  /*1b130*/  MUFU.EX2 R178, R31 ;  /* 0x0000001f00b27308 */ /* 0x0007e60000000800 */
[-C--:B----4-:R-:W-:Y:S03]  /*1b140*/  HMMA.16816.F32.BF16 R20, R132, R172.reuse, R20 ;  /* 0x000000ac8414723c */ /* 0x090fe60000041814 */
[----:B-1----:R-:W-:Y:S02]  /*1b150*/  FMUL.FTZ R29, R127, R157 ;  /* 0x0000009d7f1d7220 */ /* 0x002fe40000410000 */
[----:B------:R-:W4:Y:S02]  /*1b160*/  LDL R157, [R1] ;  /* 0x00000000019d7983 */ /* 0x000f240000100800 */
[----:B------:R1:W-:Y:S01]  /*1b170*/  MUFU.EX2 R234, R34 ;  /* 0x0000002200ea7308 */ /* 0x0003e20000000800 */
[C---:B------:R-:W-:Y:S04]  /*1b180*/  HMMA.16816.F32.BF16 R24, R136.reuse, R172, R24 ;  /* 0x000000ac8818723c */ /* 0x040fe80000041818 */
[C---:B---3--:R-:W-:Y:S05]  /*1b190*/  FMUL.FTZ R30, R0.reuse, R158 ;  /* 0x0000009e001e7220 */ /* 0x048fea0000410000 */
[----:B------:R3:W3:Y:S03]  /*1b1a0*/  MUFU.EX2 R235, R35 ;  /* 0x0000002300eb7308 */ /* 0x0006e60000000800 */
[----:B------:R-:W-:Y:S07]  /*1b1b0*/  FMUL.FTZ R31, R0, R159 ;  /* 0x0000009f001f7220 */ /* 0x000fee0000410000 */
[----:B------:R-:W-:Y:S01]  /*1b1c0*/  MUFU.EX2 R172, R46 ;  /* 0x0000002e00ac7308 */ /* 0x000fe20000000800 */
[-C--:B------:R-:W-:Y:S03]  /*1b1d0*/  HMMA.16816.F32.BF16 R28, R136, R174.reuse, R28 ;  /* 0x000000ae881c723c */ /* 0x080fe6000004181c */
[C---:B-1----:R-:W-:Y:S06]  /*1b1e0*/  FMUL.FTZ R34, R128.reuse, R162 ;  /* 0x000000a280227220 */ /* 0x042fec0000410000 */
[----:B------:R1:W-:Y:S03]  /*1b1f0*/  MUFU.EX2 R208, R36 ;  /* 0x0000002400d07308 */ /* 0x0003e60000000800 */
[C---:B---3--:R-:W-:Y:S02]  /*1b200*/  FMUL.FTZ R35, R128.reuse, R163 ;  /* 0x000000a380237220 */ /* 0x048fe40000410000 */
[----:B------:R-:W-:Y:S05]  /*1b210*/  LDSM.16.MT88.4 R160, [R216+0x2900] ;  /* 0x00290000d8a0783b */ /* 0x000fea0000004200 */
[----:B------:R3:W-:Y:S01]  /*1b220*/  MUFU.EX2 R173, R47 ;  /* 0x0000002f00ad7308 */ /* 0x0007e20000000800 */
[C---:B------:R-:W-:Y:S08]  /*1b230*/  HMMA.16816.F32.BF16 R32, R132.reuse, R174, R32 ;  /* 0x000000ae8420723c */ /* 0x040ff00000041820 */
[-C--:B------:R-:W-:Y:S01]  /*1b240*/  HMMA.16816.F32.BF16 R100, R132, R140.reuse, R100 ;  /* 0x0000008c8464723c */ /* 0x080fe20000041864 */
[----:B------:R3:W2:Y:S03]  /*1b250*/  MUFU.EX2 R207, R37 ;  /* 0x0000002500cf7308 */ /* 0x0006a60000000800 */
[C---:B-1----:R-:W-:Y:S04]  /*1b260*/  FMUL.FTZ R36, R129.reuse, R164 ;  /* 0x000000a481247220 */ /* 0x042fe80000410000 */
[C---:B------:R-:W-:Y:S03]  /*1b270*/  HMMA.16816.F32.BF16 R104, R136.reuse, R140, R104 ;  /* 0x0000008c8868723c */ /* 0x040fe60000041868 */
[----:B------:R1:W-:Y:S01]  /*1b280*/  MUFU.EX2 R204, R38 ;  /* 0x0000002600cc7308 */ /* 0x0003e20000000800 */
[----:B---3--:R-:W-:Y:S04]  /*1b290*/  LDSM.16.MT88.4 R44, [R213+0x1100] ;  /* 0x00110000d52c783b */ /* 0x008fe80000004200 */
[-C--:B------:R-:W-:Y:S05]  /*1b2a0*/  HMMA.16816.F32.BF16 R108, R136, R142.reuse, R108 ;  /* 0x0000008e886c723c */ /* 0x080fea000004186c */
[----:B------:R3:W2:Y:S03]  /*1b2b0*/  MUFU.EX2 R203, R39 ;  /* 0x0000002700cb7308 */ /* 0x0006a60000000800 */
[C---:B------:R-:W-:Y:S01]  /*1b2c0*/  HMMA.16816.F32.BF16 R112, R132.reuse, R142, R112 ;  /* 0x0000008e8470723c */ /* 0x040fe20000041870 */
[----:B------:R-:W3:Y:S03]  /*1b2d0*/  LDSM.16.MT88.4 R140, [R213+0x900] ;  /* 0x00090000d58c783b */ /* 0x000ee60000004200 */
[----:B------:R-:W-:Y:S03]  /*1b2e0*/  FMUL.FTZ R37, R129, R165 ;  /* 0x000000a581257220 */ /* 0x000fe60000410000 */
[----:B------:R3:W-:Y:S01]  /*1b2f0*/  MUFU.EX2 R206, R48 ;  /* 0x0000003000ce7308 */ /* 0x0007e20000000800 */
[C---:B-1----:R-:W-:Y:S09]  /*1b300*/  FMUL.FTZ R38, R128.reuse, R166 ;  /* 0x000000a680267220 */ /* 0x042ff20000410000 */
[----:B------:R1:W-:Y:S01]  /*1b310*/  MUFU.EX2 R205, R49 ;  /* 0x0000003100cd7308 */ /* 0x0003e20000000800 */
[----:B---3--:R-:W-:Y:S09]  /*1b320*/  FMUL.FTZ R39, R128, R167 ;  /* 0x000000a780277220 */ /* 0x008ff20000410000 */
[----:B------:R3:W-:Y:S01]  /*1b330*/  MUFU.EX2 R202, R50 ;  /* 0x0000003200ca7308 */ /* 0x0007e20000000800 */
[-C--:B------:R-:W-:Y:S03]  /*1b340*/  HMMA.16816.F32.BF16 R36, R132, R144.reuse, R36 ;  /* 0x000000908424723c */ /* 0x080fe60000041824 */
[C---:B------:R-:W-:Y:S05]  /*1b350*/  FMUL.FTZ R48, R127.reuse, R168 ;  /* 0x000000a87f307220 */ /* 0x040fea0000410000 */
[C---:B------:R-:W-:Y:S01]  /*1b360*/  HMMA.16816.F32.BF16 R116, R136.reuse, R144, R116 ;  /* 0x000000908874723c */ /* 0x040fe20000041874 */
[----:B------:R3:W-:Y:S03]  /*1b370*/  MUFU.EX2 R201, R51 ;  /* 0x0000003300c97308 */ /* 0x0007e60000000800 */
[----:B-1----:R-:W-:Y:S07]  /*1b380*/  FMUL.FTZ R49, R127, R169 ;  /* 0x000000a97f317220 */ /* 0x002fee0000410000 */
[----:B------:R-:W-:Y:S01]  /*1b390*/  MUFU.EX2 R174, R42 ;  /* 0x0000002a00ae7308 */ /* 0x000fe20000000800 */
[C---:B---3--:R-:W-:Y:S09]  /*1b3a0*/  FMUL.FTZ R50, R0.reuse, R170 ;  /* 0x000000aa00327220 */ /* 0x048ff20000410000 */
[----:B------:R1:W3:Y:S01]  /*1b3b0*/  MUFU.EX2 R175, R43 ;  /* 0x0000002b00af7308 */ /* 0x0002e20000000800 */
[----:B------:R-:W-:Y:S09]  /*1b3c0*/  FMUL.FTZ R51, R0, R171 ;  /* 0x000000ab00337220 */ /* 0x000ff20000410000 */
[----:B------:R-:W-:Y:S01]  /*1b3d0*/  MUFU.EX2 R193, R64 ;  /* 0x0000004000c17308 */ /* 0x000fe20000000800 */
[-C--:B------:R-:W-:Y:S07]  /*1b3e0*/  HMMA.16816.F32.BF16 R48, R136, R146.reuse, R48 ;  /* 0x000000928830723c */ /* 0x080fee0000041830 */
[----:B------:R-:W-:Y:S01]  /*1b3f0*/  F2FP.BF16.PACK_AB R136, R210, R209 ;  /* 0x000000d1d288723e */ /* 0x000fe200000010ff */
[----:B------:R-:W-:Y:S01]  /*1b400*/  HMMA.16816.F32.BF16 R120, R132, R146, R120 ;  /* 0x000000928478723c */ /* 0x000fe20000041878 */
[----:B------:R-:W3:Y:S01]  /*1b410*/  LDSM.16.MT88.4 R144, [R216+0x900] ;  /* 0x00090000d890783b */ /* 0x000ee20000004200 */
[----:B------:R-:W-:Y:S02]  /*1b420*/  MUFU.EX2 R194, R65 ;  /* 0x0000004100c27308 */ /* 0x000fe40000000800 */
[----:B------:R-:W-:Y:S02]  /*1b430*/  F2FP.BF16.PACK_AB R138, R233, R211 ;  /* 0x000000d3e98a723e */ /* 0x000fe400000010ff */
[----:B------:R-:W-:Y:S02]  /*1b440*/  F2FP.BF16.PACK_AB R137, R179, R180 ;  /* 0x000000b4b389723e */ /* 0x000fe400000010ff */
[----:B------:R-:W-:Y:S01]  /*1b450*/  F2FP.BF16.PACK_AB R132, R243, R244 ;  /* 0x000000f4f384723e */ /* 0x000fe200000010ff */
[----:B-1----:R-:W1:Y:S03]  /*1b460*/  LDSM.16.MT88.4 R40, [R215+0x900] ;  /* 0x00090000d728783b */ /* 0x002e660000004200 */
[----:B------:R-:W-:Y:S01]  /*1b470*/  F2FP.BF16.PACK_AB R134, R240, R241 ;  /* 0x000000f1f086723e */ /* 0x000fe200000010ff */
[----:B------:R-:W-:Y:S01]  /*1b480*/  MUFU.EX2 R190, R66 ;  /* 0x0000004200be7308 */ /* 0x000fe20000000800 */
[----:B------:R-:W-:Y:S02]  /*1b490*/  F2FP.BF16.PACK_AB R133, R236, R237 ;  /* 0x000000edec85723e */ /* 0x000fe400000010ff */
[----:B------:R-:W-:Y:S02]  /*1b4a0*/  F2FP.BF16.PACK_AB R135, R235, R234 ;  /* 0x000000eaeb87723e */ /* 0x000fe400000010ff */
[----:B------:R-:W-:Y:S05]  /*1b4b0*/  F2FP.BF16.PACK_AB R139, R178, R177 ;  /* 0x000000b1b28b723e */ /* 0x000fea00000010ff */
[-C--:B------:R-:W-:Y:S01]  /*1b4c0*/  HMMA.16816.F32.BF16 R4, R132, R140.reuse, R4 ;  /* 0x0000008c8404723c */ /* 0x080fe20000041804 */
[----:B------:R3:W-:Y:S07]  /*1b4d0*/  MUFU.EX2 R189, R67 ;  /* 0x0000004300bd7308 */ /* 0x0007ee0000000800 */
[C---:B------:R-:W-:Y:S03]  /*1b4e0*/  HMMA.16816.F32.BF16 R8, R136.reuse, R140, R8 ;  /* 0x0000008c8808723c */ /* 0x040fe60000041808 */
[----:B------:R-:W-:Y:S05]  /*1b4f0*/  MUFU.EX2 R188, R56 ;  /* 0x0000003800bc7308 */ /* 0x000fea0000000800 */
[-C--:B------:R-:W-:Y:S05]  /*1b500*/  HMMA.16816.F32.BF16 R12, R136, R142.reuse, R12 ;  /* 0x0000008e880c723c */ /* 0x080fea000004180c */
[----:B------:R-:W1:Y:S03]  /*1b510*/  MUFU.EX2 R186, R57 ;  /* 0x0000003900ba7308 */ /* 0x000e660000000800 */
[C---:B------:R-:W-:Y:S01]  /*1b520*/  HMMA.16816.F32.BF16 R16, R132.reuse, R142, R16 ;  /* 0x0000008e8410723c */ /* 0x040fe20000041810 */
[----:B---3--:R-:W3:Y:S06]  /*1b530*/  LDSM.16.MT88.4 R64, [R216+0x1100] ;  /* 0x00110000d840783b */ /* 0x008eec0000004200 */
[----:B------:R-:W-:Y:S01]  /*1b540*/  MUFU.EX2 R167, R58 ;  /* 0x0000003a00a77308 */ /* 0x000fe20000000800 */
[-C--:B------:R-:W-:Y:S08]  /*1b550*/  HMMA.16816.F32.BF16 R20, R132, R144.reuse, R20 ;  /* 0x000000908414723c */ /* 0x080ff00000041814 */
[C---:B------:R-:W-:Y:S01]  /*1b560*/  HMMA.16816.F32.BF16 R24, R136.reuse, R144, R24 ;  /* 0x000000908818723c */ /* 0x040fe20000041818 */
[----:B------:R1:W1:Y:S07]  /*1b570*/  MUFU.EX2 R165, R59 ;  /* 0x0000003b00a57308 */ /* 0x00026e0000000800 */
[-C--:B------:R-:W-:Y:S03]  /*1b580*/  HMMA.16816.F32.BF16 R28, R136, R146.reuse, R28 ;  /* 0x00000092881c723c */ /* 0x080fe6000004181c */
[----:B------:R-:W-:Y:S05]  /*1b590*/  MUFU.EX2 R187, R60 ;  /* 0x0000003c00bb7308 */ /* 0x000fea0000000800 */
[C---:B------:R-:W-:Y:S01]  /*1b5a0*/  HMMA.16816.F32.BF16 R32, R132.reuse, R146, R32 ;  /* 0x000000928420723c */ /* 0x040fe20000041820 */
[----:B------:R-:W-:Y:S04]  /*1b5b0*/  LDSM.16.MT88.4 R144, [R213+0x2900] ;  /* 0x00290000d590783b */ /* 0x000fe80000004200 */
[----:B------:R-:W-:Y:S03]  /*1b5c0*/  MUFU.EX2 R185, R61 ;  /* 0x0000003d00b97308 */ /* 0x000fe60000000800 */
[-C--:B------:R-:W-:Y:S01]  /*1b5d0*/  HMMA.16816.F32.BF16 R100, R132, R148.reuse, R100 ;  /* 0x000000948464723c */ /* 0x080fe20000041864 */
[----:B-1----:R-:W-:Y:S06]  /*1b5e0*/  LDSM.16.MT88.4 R56, [R213+0x1900] ;  /* 0x00190000d538783b */ /* 0x002fec0000004200 */
[----:B------:R-:W-:Y:S01]  /*1b5f0*/  MUFU.EX2 R166, R62 ;  /* 0x0000003e00a67308 */ /* 0x000fe20000000800 */
[C---:B------:R-:W-:Y:S04]  /*1b600*/  HMMA.16816.F32.BF16 R104, R136.reuse, R148, R104 ;  /* 0x000000948868723c */ /* 0x040fe80000041868 */
[----:B--2---:R-:W-:Y:S02]  /*1b610*/  FFMA.FTZ R0, R0, R153, R181 ;  /* 0x0000009900007223 */ /* 0x004fe400000100b5 */
[----:B------:R-:W-:Y:S02]  /*1b620*/  FFMA.FTZ R127, R127, R154, R238 ;  /* 0x0000009a7f7f7223 */ /* 0x000fe400000100ee */
[-C--:B------:R-:W-:Y:S01]  /*1b630*/  HMMA.16816.F32.BF16 R108, R136, R150.reuse, R108 ;  /* 0x00000096886c723c */ /* 0x080fe2000004186c */
[----:B------:R1:W-:Y:S03]  /*1b640*/  MUFU.EX2 R164, R63 ;  /* 0x0000003f00a47308 */ /* 0x0003e60000000800 */
[----:B------:R-:W-:Y:S02]  /*1b650*/  FADD.FTZ R0, R182, R0 ;  /* 0x00000000b6007221 */ /* 0x000fe40000010000 */
[----:B------:R-:W-:Y:S02]  /*1b660*/  FFMA.FTZ R128, R128, R155, R242 ;  /* 0x0000009b80807223 */ /* 0x000fe400000100f2 */
[C---:B------:R-:W-:Y:S03]  /*1b670*/  HMMA.16816.F32.BF16 R112, R132.reuse, R150, R112 ;  /* 0x000000968470723c */ /* 0x040fe60000041870 */
[----:B------:R2:W-:Y:S01]  /*1b680*/  MUFU.EX2 R195, R52 ;  /* 0x0000003400c37308 */ /* 0x0005e20000000800 */
[----:B------:R-:W-:Y:S02]  /*1b690*/  FADD.FTZ R0, R183, R0 ;  /* 0x00000000b7007221 */ /* 0x000fe40000010000 */
[----:B------:R-:W-:Y:S02]  /*1b6a0*/  FFMA.FTZ R129, R129, R156, R247 ;  /* 0x0000009c81817223 */ /* 0x000fe400000100f7 */
[-C--:B------:R-:W-:Y:S05]  /*1b6b0*/  HMMA.16816.F32.BF16 R36, R132, R40.reuse, R36 ;  /* 0x000000288424723c */ /* 0x080fea0000041824 */
[----:B------:R3:W3:Y:S03]  /*1b6c0*/  MUFU.EX2 R196, R53 ;  /* 0x0000003500c47308 */ /* 0x0006e60000000800 */
[C---:B------:R-:W-:Y:S01]  /*1b6d0*/  HMMA.16816.F32.BF16 R116, R136.reuse, R40, R116 ;  /* 0x000000288874723c */ /* 0x040fe20000041874 */
[----:B-1----:R-:W-:Y:S06]  /*1b6e0*/  LDSM.16.MT88.4 R60, [R214+0x1900] ;  /* 0x00190000d63c783b */ /* 0x002fec0000004200 */
[----:B------:R1:W-:Y:S01]  /*1b6f0*/  MUFU.EX2 R192, R54 ;  /* 0x0000003600c07308 */ /* 0x0003e20000000800 */
[-C--:B------:R-:W-:Y:S04]  /*1b700*/  HMMA.16816.F32.BF16 R48, R136, R42.reuse, R48 ;  /* 0x0000002a8830723c */ /* 0x080fe80000041830 */
[----:B--2---:R-:W-:Y:S02]  /*1b710*/  F2FP.BF16.PACK_AB R52, R200, R199 ;  /* 0x000000c7c834723e */ /* 0x004fe400000010ff */
[----:B------:R-:W-:Y:S02]  /*1b720*/  F2FP.BF16.PACK_AB R40, R207, R208 ;  /* 0x000000d0cf28723e */ /* 0x000fe400000010ff */
[----:B------:R-:W-:Y:S01]  /*1b730*/  HMMA.16816.F32.BF16 R120, R132, R42, R120 ;  /* 0x0000002a8478723c */ /* 0x000fe20000041878 */
[----:B------:R2:W2:Y:S01]  /*1b740*/  MUFU.EX2 R191, R55 ;  /* 0x0000003700bf7308 */ /* 0x0004a20000000800 */
[----:B------:R-:W2:Y:S02]  /*1b750*/  LDSM.16.MT88.4 R132, [R214+0x1100] ;  /* 0x00110000d684783b */ /* 0x000ea40000004200 */
[----:B------:R-:W-:Y:S02]  /*1b760*/  F2FP.BF16.PACK_AB R41, R203, R204 ;  /* 0x000000cccb29723e */ /* 0x000fe400000010ff */
[----:B---3--:R-:W-:Y:S02]  /*1b770*/  F2FP.BF16.PACK_AB R53, R175, R174 ;  /* 0x000000aeaf35723e */ /* 0x008fe400000010ff */
[----:B------:R-:W-:Y:S02]  /*1b780*/  F2FP.BF16.PACK_AB R42, R205, R206 ;  /* 0x000000cecd2a723e */ /* 0x000fe400000010ff */
[----:B----4-:R-:W-:Y:S01]  /*1b790*/  ISETP.GT.AND P0, PT, R232, R157, PT ;  /* 0x0000009de800720c */ /* 0x010fe20003f04270 */
[----:B------:R-:W-:Y:S01]  /*1b7a0*/  MUFU.EX2 R97, R97 ;  /* 0x0000006100617308 */ /* 0x000fe20000000800 */
[----:B------:R-:W-:Y:S02]  /*1b7b0*/  F2FP.BF16.PACK_AB R43, R201, R202 ;  /* 0x000000cac92b723e */ /* 0x000fe400000010ff */
[----:B------:R-:W-:Y:S02]  /*1b7c0*/  MOV R232, R230 ;  /* 0x000000e600e87202 */ /* 0x000fe40000000f00 */
[----:B-1----:R-:W-:Y:S03]  /*1b7d0*/  F2FP.BF16.PACK_AB R54, R198, R197 ;  /* 0x000000c5c636723e */ /* 0x002fe600000010ff */
[-C--:B------:R-:W-:Y:S02]  /*1b7e0*/  HMMA.16816.F32.BF16 R4, R40, R44.reuse, R4 ;  /* 0x0000002c2804723c */ /* 0x080fe40000041804 */
[----:B------:R-:W-:Y:S03]  /*1b7f0*/  MUFU.EX2 R99, R99 ;  /* 0x0000006300637308 */ /* 0x000fe60000000800 */
[----:B--2---:R-:W-:Y:S07]  /*1b800*/  F2FP.BF16.PACK_AB R55, R173, R172 ;  /* 0x000000acad37723e */ /* 0x004fee00000010ff */
        /* <DEDUP_REMOVED lines=10> */
[----:B------:R-:W-:Y:S01]  /*1b8b0*/  MUFU.EX2 R81, R81 ;  /* 0x0000005100517308 */ /* 0x000fe20000000800 */
[-C--:B------:R-:W-:Y:S08]  /*1b8c0*/  HMMA.16816.F32.BF16 R28, R52, R66.reuse, R28 ;  /* 0x00000042341c723c */ /* 0x080ff0000004181c */
[C---:B------:R-:W-:Y:S01]  /*1b8d0*/  HMMA.16816.F32.BF16 R32, R40.reuse, R66, R32 ;  /* 0x000000422820723c */ /* 0x040fe20000041820 */
[----:B------:R-:W-:Y:S01]  /*1b8e0*/  LDSM.16.MT88.4 R64, [R214+0x2100] ;  /* 0x00210000d640783b */ /* 0x000fe20000004200 */
        /* <DEDUP_REMOVED lines=15> */
[----:B------:R-:W-:Y:S03]  /*1b9e0*/  F2FP.BF16.PACK_AB R45, R165, R167 ;  /* 0x000000a7a52d723e */ /* 0x000fe600000010ff */
        /* <DEDUP_REMOVED lines=8> */
[----:B------:R-:W-:Y:S02]  /*1ba70*/  F2FP.BF16.PACK_AB R47, R164, R166 ;  /* 0x000000a6a42f723e */ /* 0x000fe400000010ff */
[----:B------:R-:W-:Y:S01]  /*1ba80*/  MUFU.EX2 R87, R87 ;  /* 0x0000005700577308 */ /* 0x000fe20000000800 */
[-C--:B------:R-:W-:Y:S08]  /*1ba90*/  HMMA.16816.F32.BF16 R4, R40, R56.reuse, R4 ;  /* 0x000000382804723c */ /* 0x080ff00000041804 */
[C---:B------:R-:W-:Y:S01]  /*1baa0*/  HMMA.16816.F32.BF16 R8, R44.reuse, R56, R8 ;  /* 0x000000382c08723c */ /* 0x040fe20000041808 */
[----:B------:R-:W-:Y:S07]  /*1bab0*/  MUFU.EX2 R98, R98 ;  /* 0x0000006200627308 */ /* 0x000fee0000000800 */
[-C--:B------:R-:W-:Y:S03]  /*1bac0*/  HMMA.16816.F32.BF16 R12, R44, R58.reuse, R12 ;  /* 0x0000003a2c0c723c */ /* 0x080fe6000004180c */
[----:B------:R-:W2:Y:S05]  /*1bad0*/  MUFU.EX2 R92, R92 ;  /* 0x0000005c005c7308 */ /* 0x000eaa0000000800 */
[C---:B------:R-:W-:Y:S01]  /*1bae0*/  HMMA.16816.F32.BF16 R16, R40.reuse, R58, R16 ;  /* 0x0000003a2810723c */ /* 0x040fe20000041810 */
[----:B------:R-:W3:Y:S04]  /*1baf0*/  LDSM.16.MT88.4 R56, [R215+0x1900] ;  /* 0x00190000d738783b */ /* 0x000ee80000004200 */
[----:B------:R-:W-:Y:S03]  /*1bb00*/  MUFU.EX2 R91, R91 ;  /* 0x0000005b005b7308 */ /* 0x000fe60000000800 */
[-C--:B-1----:R-:W-:Y:S07]  /*1bb10*/  HMMA.16816.F32.BF16 R20, R40, R52.reuse, R20 ;  /* 0x000000342814723c */ /* 0x082fee0000041814 */
[----:B------:R-:W-:Y:S01]  /*1bb20*/  MUFU.EX2 R94, R94 ;  /* 0x0000005e005e7308 */ /* 0x000fe20000000800 */
[C---:B------:R-:W-:Y:S04]  /*1bb30*/  HMMA.16816.F32.BF16 R24, R44.reuse, R52, R24 ;  /* 0x000000342c18723c */ /* 0x040fe80000041818 */
[----:B--2---:R-:W-:Y:S04]  /*1bb40*/  F2FP.BF16.PACK_AB R170, R93, R92 ;  /* 0x0000005c5daa723e */ /* 0x004fe800000010ff */
[-C--:B------:R-:W-:Y:S01]  /*1bb50*/  HMMA.16816.F32.BF16 R28, R44, R54.reuse, R28 ;  /* 0x000000362c1c723c */ /* 0x080fe2000004181c */
[----:B------:R-:W-:Y:S07]  /*1bb60*/  MUFU.EX2 R72, R72 ;  /* 0x0000004800487308 */ /* 0x000fee0000000800 */
[C---:B------:R-:W-:Y:S01]  /*1bb70*/  HMMA.16816.F32.BF16 R32, R40.reuse, R54, R32 ;  /* 0x000000362820723c */ /* 0x040fe20000041820 */
[----:B------:R-:W1:Y:S02]  /*1bb80*/  LDSM.16.MT88.4 R52, [R213+0x2100] ;  /* 0x00210000d534783b */ /* 0x000e640000004200 */
[----:B------:R-:W2:Y:S05]  /*1bb90*/  MUFU.EX2 R73, R73 ;  /* 0x0000004900497308 */ /* 0x000eaa0000000800 */
[-C--:B------:R-:W-:Y:S05]  /*1bba0*/  HMMA.16816.F32.BF16 R100, R40, R60.reuse, R100 ;  /* 0x0000003c2864723c */ /* 0x080fea0000041864 */
[----:B------:R-:W-:Y:S03]  /*1bbb0*/  MUFU.EX2 R76, R76 ;  /* 0x0000004c004c7308 */ /* 0x000fe60000000800 */
[C---:B------:R-:W-:Y:S07]  /*1bbc0*/  HMMA.16816.F32.BF16 R104, R44.reuse, R60, R104 ;  /* 0x0000003c2c68723c */ /* 0x040fee0000041868 */
[----:B------:R-:W4:Y:S01]  /*1bbd0*/  MUFU.EX2 R77, R77 ;  /* 0x0000004d004d7308 */ /* 0x000f220000000800 */
[-C--:B------:R-:W-:Y:S08]  /*1bbe0*/  HMMA.16816.F32.BF16 R108, R44, R62.reuse, R108 ;  /* 0x0000003e2c6c723c */ /* 0x080ff0000004186c */
[C---:B------:R-:W-:Y:S01]  /*1bbf0*/  HMMA.16816.F32.BF16 R112, R40.reuse, R62, R112 ;  /* 0x0000003e2870723c */ /* 0x040fe20000041870 */
[----:B------:R-:W1:Y:S01]  /*1bc00*/  LDSM.16.MT88.4 R60, [R216+0x2100] ;  /* 0x00210000d83c783b */ /* 0x000e620000004200 */
[----:B------:R-:W-:Y:S06]  /*1bc10*/  MUFU.EX2 R74, R74 ;  /* 0x0000004a004a7308 */ /* 0x000fec0000000800 */
[-C--:B---3--:R-:W-:Y:S04]  /*1bc20*/  HMMA.16816.F32.BF16 R36, R40, R56.reuse, R36 ;  /* 0x000000382824723c */ /* 0x088fe80000041824 */
[----:B------:R-:W3:Y:S04]  /*1bc30*/  MUFU.EX2 R75, R75 ;  /* 0x0000004b004b7308 */ /* 0x000ee80000000800 */
[C---:B------:R-:W-:Y:S06]  /*1bc40*/  HMMA.16816.F32.BF16 R116, R44.reuse, R56, R116 ;  /* 0x000000382c74723c */ /* 0x040fec0000041874 */
[----:B------:R-:W-:Y:S02]  /*1bc50*/  MUFU.EX2 R78, R78 ;  /* 0x0000004e004e7308 */ /* 0x000fe40000000800 */
[-C--:B------:R-:W-:Y:S07]  /*1bc60*/  HMMA.16816.F32.BF16 R48, R44, R58.reuse, R48 ;  /* 0x0000003a2c30723c */ /* 0x080fee0000041830 */
[----:B--2---:R-:W-:Y:S01]  /*1bc70*/  F2FP.BF16.PACK_AB R44, R73, R72 ;  /* 0x00000048492c723e */ /* 0x004fe200000010ff */
[----:B------:R-:W-:Y:S01]  /*1bc80*/  HMMA.16816.F32.BF16 R120, R40, R58, R120 ;  /* 0x0000003a2878723c */ /* 0x000fe20000041878 */
[----:B------:R-:W2:Y:S01]  /*1bc90*/  MUFU.EX2 R79, R79 ;  /* 0x0000004f004f7308 */ /* 0x000ea20000000800 */
[----:B------:R-:W2:Y:S02]  /*1bca0*/  LDSM.16.MT88.4 R56, [R215+0x2100] ;  /* 0x00210000d738783b */ /* 0x000ea40000004200 */
[----:B----4-:R-:W-:Y:S02]  /*1bcb0*/  F2FP.BF16.PACK_AB R46, R77, R76 ;  /* 0x0000004c4d2e723e */ /* 0x010fe400000010ff */
[----:B---3--:R-:W-:Y:S02]  /*1bcc0*/  F2FP.BF16.PACK_AB R45, R75, R74 ;  /* 0x0000004a4b2d723e */ /* 0x008fe400000010ff */
[----:B------:R-:W-:Y:S03]  /*1bcd0*/  F2FP.BF16.PACK_AB R40, R69, R68 ;  /* 0x000000444528723e */ /* 0x000fe600000010ff */
[----:B------:R-:W-:Y:S01]  /*1bce0*/  MUFU.EX2 R88, R88 ;  /* 0x0000005800587308 */ /* 0x000fe20000000800 */
[----:B------:R-:W-:Y:S02]  /*1bcf0*/  F2FP.BF16.PACK_AB R42, R81, R80 ;  /* 0x00000050512a723e */ /* 0x000fe400000010ff */
[----:B------:R-:W-:Y:S02]  /*1bd00*/  F2FP.BF16.PACK_AB R41, R71, R70 ;  /* 0x000000464729723e */ /* 0x000fe400000010ff */
[----:B------:R-:W-:Y:S05]  /*1bd10*/  F2FP.BF16.PACK_AB R43, R83, R82 ;  /* 0x00000052532b723e */ /* 0x000fea00000010ff */
[----:B------:R-:W3:Y:S02]  /*1bd20*/  MUFU.EX2 R89, R89 ;  /* 0x0000005900597308 */ /* 0x000ee40000000800 */
[-C--:B-1----:R-:W-:Y:S03]  /*1bd30*/  HMMA.16816.F32.BF16 R4, R40, R52.reuse, R4 ;  /* 0x000000342804723c */ /* 0x082fe60000041804 */
[----:B--2---:R-:W-:Y:S05]  /*1bd40*/  F2FP.BF16.PACK_AB R47, R79, R78 ;  /* 0x0000004e4f2f723e */ /* 0x004fea00000010ff */
[----:B------:R-:W1:Y:S02]  /*1bd50*/  MUFU.EX2 R90, R90 ;  /* 0x0000005a005a7308 */ /* 0x000e640000000800 */
[C---:B------:R-:W-:Y:S08]  /*1bd60*/  HMMA.16816.F32.BF16 R8, R44.reuse, R52, R8 ;  /* 0x000000342c08723c */ /* 0x040ff00000041808 */
[-C--:B------:R-:W-:Y:S01]  /*1bd70*/  HMMA.16816.F32.BF16 R12, R44, R54.reuse, R12 ;  /* 0x000000362c0c723c */ /* 0x080fe2000004180c */
[----:B------:R-:W2:Y:S03]  /*1bd80*/  MUFU.EX2 R52, R2 ;  /* 0x0000000200347308 */ /* 0x000ea60000000800 */
[----:B---3--:R-:W-:Y:S04]  /*1bd90*/  F2FP.BF16.PACK_AB R168, R89, R88 ;  /* 0x0000005859a8723e */ /* 0x008fe800000010ff */
[C---:B------:R-:W-:Y:S04]  /*1bda0*/  HMMA.16816.F32.BF16 R16, R40.reuse, R54, R16 ;  /* 0x000000362810723c */ /* 0x040fe80000041810 */
[----:B-1----:R-:W-:Y:S04]  /*1bdb0*/  F2FP.BF16.PACK_AB R169, R91, R90 ;  /* 0x0000005a5ba9723e */ /* 0x002fe800000010ff */
[-C--:B------:R-:W-:Y:S08]  /*1bdc0*/  HMMA.16816.F32.BF16 R20, R40, R60.reuse, R20 ;  /* 0x0000003c2814723c */ /* 0x080ff00000041814 */
[C---:B------:R-:W-:Y:S04]  /*1bdd0*/  HMMA.16816.F32.BF16 R24, R44.reuse, R60, R24 ;  /* 0x0000003c2c18723c */ /* 0x040fe80000041818 */
[----:B--2---:R-:W-:Y:S01]  /*1bde0*/  F2FP.BF16.PACK_AB R171, R52, R94 ;  /* 0x0000005e34ab723e */ /* 0x004fe200000010ff */
[----:B------:R-:W-:Y:S01]  /*1bdf0*/  FADD.FTZ R2, R239, R127 ;  /* 0x0000007fef027221 */ /* 0x000fe20000010000 */
[----:B------:R-:W-:Y:S02]  /*1be00*/  MOV R127, R125 ;  /* 0x0000007d007f7202 */ /* 0x000fe40000000f00 */
        /* <DEDUP_REMOVED lines=9> */
[-C--:B------:R-:W-:Y:S07]  /*1bea0*/  HMMA.16816.F32.BF16 R48, R44, R58.reuse, R48 ;  /* 0x0000003a2c30723c */ /* 0x080fee0000041830 */
[----:B------:R-:W-:Y:S01]  /*1beb0*/  FADD.FTZ R44, R249, R129 ;  /* 0x00000081f92c7221 */ /* 0x000fe20000010000 */
[----:B------:R-:W-:Y:S04]  /*1bec0*/  HMMA.16816.F32.BF16 R120, R40, R58, R120 ;  /* 0x0000003a2878723c */ /* 0x000fe80000041878 */
[----:B------:R-:W-:Y:S02]  /*1bed0*/  FADD.FTZ R44, R251, R44 ;  /* 0x0000002cfb2c7221 */ /* 0x000fe40000010000 */
[----:B------:R-:W-:Y:S01]  /*1bee0*/  FADD.FTZ R45, R245, R128 ;  /* 0x00000080f52d7221 */ /* 0x000fe20000010000 */
[----:B------:R-:W-:Y:S02]  /*1bef0*/  F2FP.BF16.PACK_AB R40, R85, R84 ;  /* 0x000000545528723e */ /* 0x000fe400000010ff */
[----:B------:R-:W-:Y:S03]  /*1bf00*/  F2FP.BF16.PACK_AB R42, R97, R96 ;  /* 0x00000060612a723e */ /* 0x000fe600000010ff */
[----:B------:R-:W-:Y:S01]  /*1bf10*/  FADD.FTZ R45, R250, R45 ;  /* 0x0000002dfa2d7221 */ /* 0x000fe20000010000 */
[----:B------:R-:W-:Y:S02]  /*1bf20*/  F2FP.BF16.PACK_AB R41, R87, R86 ;  /* 0x000000565729723e */ /* 0x000fe400000010ff */
[----:B------:R-:W-:Y:S07]  /*1bf30*/  F2FP.BF16.PACK_AB R43, R99, R98 ;  /* 0x00000062632b723e */ /* 0x000fee00000010ff */
        /* <DEDUP_REMOVED lines=25> */
[----:B------:R-:W2:Y:S03]  /*1c0d0*/  LDSM.16.MT88.4 R8, [R215+0x2900] ;  /* 0x00290000d708783b */ /* 0x000ea60000004200 */
        /* <DEDUP_REMOVED lines=82> */
.L_x_1194:
[----:B------:R-:W2:Y:S02]  /*1c600*/  LDL R2, [R1+0x4] ;  /* 0x0000040001027983 */ /* 0x000ea40000100800 */
        /* <DEDUP_REMOVED lines=20> */
[----:B--2---:R-:W-:-:S03]  /*1c750*/  IMAD.MOV.U32 R3, RZ, RZ, R7 ;  /* 0x000000ffff037224 */ /* 0x004fc600078e0007 */
[----:B----4-:R-:W-:Y:S01]  /*1c760*/  @P1 IMAD.HI.U32 R0, R2, c[0x0][0x2c8], RZ ;  /* 0x0000b20002001a27 */ /* 0x010fe200078e00ff */
[----:B---3--:R-:W-:-:S05]  /*1c770*/  MOV R2, R4 ;  /* 0x0000000400027202 */ /* 0x008fca0000000f00 */
[----:B------:R1:W-:Y:S04]  /*1c780*/  STL.64 [R1+0x8], R2 ;  /* 0x0000080201007387 */ /* 0x0003e80000100a00 */
[----:B------:R1:W-:Y:S02]  /*1c790*/  @P1 STL [R1+0x10], R0 ;  /* 0x0000100001001387 */ /* 0x0003e40000100800 */
.L_x_1213:
[----:B------:R-:W-:Y:S04]  /*1c7a0*/  DEPBAR.LE SB0, 0x0 ;  /* 0x000080000000791a */ /* 0x000fe80000000000 */
[----:B------:R-:W-:Y:S01]  /*1c7b0*/  BAR.SYNC.DEFER_BLOCKING 0x0 ;  /* 0x0000000000007b1d */ /* 0x000fe20000010000 */
[----:B------:R-:W-:Y:S01]  /*1c7c0*/  IMAD.MOV.U32 R131, RZ, RZ, 0x5 ;  /* 0x00000005ff837424 */ /* 0x000fe200078e00ff */
[----:B------:R-:W-:Y:S01]  /*1c7d0*/  SHF.R.S32.HI R124, RZ, 0x1f, R230 ;  /* 0x0000001fff7c7819 */ /* 0x000fe200000114e6 */
[----:B------:R-:W-:Y:S02]  /*1c7e0*/  IMAD.MOV.U32 R200, RZ, RZ, c[0x0][0x208] ;  /* 0x00008200ffc87624 */ /* 0x000fe400078e00ff */
[----:B------:R-:W-:Y:S02]  /*1c7f0*/  IMAD.MOV.U32 R126, RZ, RZ, c[0x0][0x208] ;  /* 0x00008200ff7e7624 */ /* 0x000fe400078e00ff */
[----:B------:R-:W-:Y:S02]  /*1c800*/  IMAD.SHL.U32 R200, R200, 0x20, RZ ;  /* 0x00000020c8c87824 */ /* 0x000fe400078e00ff */
[----:B-1----:R-:W-:Y:S01]  /*1c810*/  IMAD R0, R230, UR10, RZ ;  /* 0x0000000ae6007c24 */ /* 0x002fe2000f8e02ff */
[----:B------:R-:W-:Y:S01]  /*1c820*/  SHF.L.U64.HI R126, R126, R131, c[0x0][0x20c] ;  /* 0x000083007e7e7619 */ /* 0x000fe20000010283 */
[----:B------:R-:W-:Y:S02]  /*1c830*/  IMAD.MOV.U32 R243, RZ, RZ, c[0x0][0x32c] ;  /* 0x0000cb00fff37624 */ /* 0x000fe400078e00ff */
[----:B------:R-:W-:Y:S01]  /*1c840*/  IMAD R0, R124, UR12, R0 ;  /* 0x0000000c7c007c24 */ /* 0x000fe2000f8e0200 */
[----:B-----5:R-:W-:Y:S06]  /*1c850*/  LDSM.16.M88.4 R96, [R219+0x6100] ;  /* 0x00610000db60783b */ /* 0x020fec0000000200 */
[----:B------:R-:W1:Y:S06]  /*1c860*/  LDSM.16.M88.4 R16, [R212+0x3100] ;  /* 0x00310000d410783b */ /* 0x000e6c0000000200 */
[----:B--2---:R-:W2:Y:S06]  /*1c870*/  LDL.64 R2, [R1+0x8] ;  /* 0x0000080001027983 */ /* 0x004eac0000100a00 */
[----:B------:R-:W3:Y:S06]  /*1c880*/  LDSM.16.M88.4 R92, [R219+0x8100] ;  /* 0x00810000db5c783b */ /* 0x000eec0000000200 */
[----:B------:R-:W4:Y:S06]  /*1c890*/  LDSM.16.M88.4 R32, [R212+0x3900] ;  /* 0x00390000d420783b */ /* 0x000f2c0000000200 */
[----:B------:R-:W2:Y:S06]  /*1c8a0*/  LDL R240, [R1+0x4] ;  /* 0x0000040001f07983 */ /* 0x000eac0000100800 */
[----:B------:R-:W4:Y:S06]  /*1c8b0*/  LDSM.16.M88.4 R48, [R212+0x4100] ;  /* 0x00410000d430783b */ /* 0x000f2c0000000200 */
[----:B------:R-:W2:Y:S01]  /*1c8c0*/  LDL.64 R234, [R1+0x40] ;  /* 0x0000400001ea7983 */ /* 0x000ea20000100a00 */
[-C--:B-1----:R-:W-:Y:S05]  /*1c8d0*/  HMMA.16816.F32.BF16 R4, R96, R16.reuse, RZ ;  /* 0x000000106004723c */ /* 0x082fea00000418ff */
[----:B------:R-:W1:Y:S06]  /*1c8e0*/  LDSM.16.M88.4 R64, [R212+0x4900] ;  /* 0x00490000d440783b */ /* 0x000e6c0000000200 */
[----:B------:R-:W2:Y:S01]  /*1c8f0*/  LDL.64 R232, [R1+0x48] ;  /* 0x0000480001e87983 */ /* 0x000ea20000100a00 */
[C---:B---3--:R-:W-:Y:S05]  /*1c900*/  HMMA.16816.F32.BF16 R8, R92.reuse, R16, RZ ;  /* 0x000000105c08723c */ /* 0x048fea00000418ff */
[----:B------:R-:W3:Y:S03]  /*1c910*/  LDSM.16.M88.4 R80, [R212+0x5100] ;  /* 0x00510000d450783b */ /* 0x000ee60000000200 */
[-C--:B------:R-:W-:Y:S03]  /*1c920*/  HMMA.16816.F32.BF16 R12, R92, R18.reuse, RZ ;  /* 0x000000125c0c723c */ /* 0x080fe600000418ff */
[----:B------:R1:W2:Y:S06]  /*1c930*/  LDL R131, [R1+0x60] ;  /* 0x0000600001837983 */ /* 0x0002ac0000100800 */
[----:B------:R-:W1:Y:S01]  /*1c940*/  LDSM.16.M88.4 R172, [R212+0x5900] ;  /* 0x00590000d4ac783b */ /* 0x000e620000000200 */
[C---:B------:R-:W-:Y:S05]  /*1c950*/  HMMA.16816.F32.BF16 R16, R96.reuse, R18, RZ ;  /* 0x000000126010723c */ /* 0x040fea00000418ff */
[----:B------:R-:W2:Y:S03]  /*1c960*/  LDL R242, [R1+0x28] ;  /* 0x0000280001f27983 */ /* 0x000ea60000100800 */
[-C--:B----4-:R-:W-:Y:S03]  /*1c970*/  HMMA.16816.F32.BF16 R20, R96, R32.reuse, RZ ;  /* 0x000000206014723c */ /* 0x090fe600000418ff */
[----:B------:R-:W-:Y:S05]  /*1c980*/  LDSM.16.M88.4 R176, [R222+0x6100] ;  /* 0x00610000deb0783b */ /* 0x000fea0000000200 */
[C---:B------:R-:W-:Y:S01]  /*1c990*/  HMMA.16816.F32.BF16 R24, R92.reuse, R32, RZ ;  /* 0x000000205c18723c */ /* 0x040fe200000418ff */
[----:B------:R-:W4:Y:S06]  /*1c9a0*/  LDL R241, [R1+0x2c] ;  /* 0x00002c0001f17983 */ /* 0x000f2c0000100800 */
[----:B------:R-:W1:Y:S01]  /*1c9b0*/  LDSM.16.M88.4 R180, [R223] ;  /* 0x00000000dfb4783b */ /* 0x000e620000000200 */
[-C--:B------:R-:W-:Y:S05]  /*1c9c0*/  HMMA.16816.F32.BF16 R28, R92, R34.reuse, RZ ;  /* 0x000000225c1c723c */ /* 0x080fea00000418ff */
[----:B------:R-:W1:Y:S03]  /*1c9d0*/  LDSM.16.M88.4 R184, [R222+0x8100] ;  /* 0x00810000deb8783b */ /* 0x000e660000000200 */
[C---:B------:R-:W-:Y:S03]  /*1c9e0*/  HMMA.16816.F32.BF16 R32, R96.reuse, R34, RZ ;  /* 0x000000226020723c */ /* 0x040fe600000418ff */
[----:B------:R-:W3:Y:S05]  /*1c9f0*/  LDSM.16.M88.4 R188, [R228] ;  /* 0x00000000e4bc783b */ /* 0x000eea0000000200 */
[-C--:B------:R-:W-:Y:S01]  /*1ca00*/  HMMA.16816.F32.BF16 R36, R96, R48.reuse, RZ ;  /* 0x000000306024723c */ /* 0x080fe200000418ff */
[----:B------:R-:W3:Y:S07]  /*1ca10*/  LDSM.16.M88.4 R192, [R227] ;  /* 0x00000000e3c0783b */ /* 0x000eee0000000200 */
[C---:B------:R-:W-:Y:S08]  /*1ca20*/  HMMA.16816.F32.BF16 R40, R92.reuse, R48, RZ ;  /* 0x000000305c28723c */ /* 0x040ff000000418ff */
[-C--:B------:R-:W-:Y:S08]  /*1ca30*/  HMMA.16816.F32.BF16 R44, R92, R50.reuse, RZ ;  /* 0x000000325c2c723c */ /* 0x080ff000000418ff */
[C---:B------:R-:W-:Y:S08]  /*1ca40*/  HMMA.16816.F32.BF16 R48, R96.reuse, R50, RZ ;  /* 0x000000326030723c */ /* 0x040ff000000418ff */
[-C--:B-1----:R-:W-:Y:S08]  /*1ca50*/  HMMA.16816.F32.BF16 R52, R96, R64.reuse, RZ ;  /* 0x000000406034723c */ /* 0x082ff000000418ff */
        /* <DEDUP_REMOVED lines=16> */
[----:B------:R-:W3:Y:S07]  /*1cb60*/  LDSM.16.M88.4 R180, [R225] ;  /* 0x00000000e1b4783b */ /* 0x000eee0000000200 */
[-C--:B------:R-:W-:Y:S08]  /*1cb70*/  HMMA.16816.F32.BF16 R20, R176, R188.reuse, R20 ;  /* 0x000000bcb014723c */ /* 0x080ff00000041814 */
[C---:B------:R-:W-:Y:S08]  /*1cb80*/  HMMA.16816.F32.BF16 R24, R184.reuse, R188, R24 ;  /* 0x000000bcb818723c */ /* 0x040ff00000041818 */
[-C--:B------:R-:W-:Y:S08]  /*1cb90*/  HMMA.16816.F32.BF16 R28, R184, R190.reuse, R28 ;  /* 0x000000beb81c723c */ /* 0x080ff0000004181c */
[C---:B------:R-:W-:Y:S01]  /*1cba0*/  HMMA.16816.F32.BF16 R32, R176.reuse, R190, R32 ;  /* 0x000000beb020723c */ /* 0x040fe20000041820 */
[----:B------:R-:W2:Y:S07]  /*1cbb0*/  LDSM.16.M88.4 R188, [R224] ;  /* 0x00000000e0bc783b */ /* 0x000eae0000000200 */
[-C--:B------:R-:W-:Y:S04]  /*1cbc0*/  HMMA.16816.F32.BF16 R36, R176, R192.reuse, R36 ;  /* 0x000000c0b024723c */ /* 0x080fe80000041824 */
[----:B--2---:R-:W-:Y:S04]  /*1cbd0*/  IMAD.WIDE.U32 R2, R230, UR12, R2 ;  /* 0x0000000ce6027c25 */ /* 0x004fe8000f8e0002 */
[C---:B------:R-:W-:Y:S04]  /*1cbe0*/  HMMA.16816.F32.BF16 R40, R184.reuse, R192, R40 ;  /* 0x000000c0b828723c */ /* 0x040fe80000041828 */
[----:B------:R-:W-:Y:S01]  /*1cbf0*/  IMAD.IADD R0, R3, 0x1, R0 ;  /* 0x0000000103007824 */ /* 0x000fe200078e0200 */
[C---:B------:R-:W-:Y:S03]  /*1cc00*/  LEA R196, P0, R2.reuse, c[0x0][0x1f8], 0x1 ;  /* 0x00007e0002c47a11 */ /* 0x040fe600078008ff */
[-C--:B------:R-:W-:Y:S04]  /*1cc10*/  HMMA.16816.F32.BF16 R44, R184, R194.reuse, R44 ;  /* 0x000000c2b82c723c */ /* 0x080fe8000004182c */
[----:B------:R-:W-:Y:S02]  /*1cc20*/  LEA.HI.X R197, R2, c[0x0][0x1fc], R0, 0x1, P0 ;  /* 0x00007f0002c57a11 */ /* 0x000fe400000f0c00 */
[-C--:B------:R-:W-:Y:S02]  /*1cc30*/  IADD3 R124, P0, R196, R200.reuse, RZ ;  /* 0x000000c8c47c7210 */ /* 0x080fe40007f1e0ff */
[C---:B------:R-:W-:Y:S01]  /*1cc40*/  HMMA.16816.F32.BF16 R48, R176.reuse, R194, R48 ;  /* 0x000000c2b030723c */ /* 0x040fe20000041830 */
[----:B------:R-:W-:Y:S01]  /*1cc50*/  @!PT LDS RZ, [RZ] ;  /* 0x00000000fffff984 */ /* 0x000fe20000000800 */
[----:B------:R-:W-:Y:S01]  /*1cc60*/  @!PT LDS RZ, [RZ] ;  /* 0x00000000fffff984 */ /* 0x000fe20000000800 */
[----:B------:R-:W-:Y:S01]  /*1cc70*/  @!PT LDS RZ, [RZ] ;  /* 0x00000000fffff984 */ /* 0x000fe20000000800 */
[----:B------:R2:W-:Y:S03]  /*1cc80*/  LDGSTS.E.BYPASS.LTC128B.128 [R231+0x100], [R196.64], !P5 ;  /* 0x00100000c4e77fae */ /* 0x0005e6000e901d48 */
[--C-:B------:R-:W-:Y:S01]  /*1cc90*/  IMAD.X R125, R197, 0x1, R126.reuse, P0 ;  /* 0x00000001c57d7824 */ /* 0x100fe200000e067e */
[-C--:B------:R-:W-:Y:S03]  /*1cca0*/  IADD3 R198, P1, R124, R200.reuse, RZ ;  /* 0x000000c87cc67210 */ /* 0x080fe60007f3e0ff */
[-C--:B-1----:R-:W-:Y:S01]  /*1ccb0*/  HMMA.16816.F32.BF16 R52, R176, R172.reuse, R52 ;  /* 0x000000acb034723c */ /* 0x082fe20000041834 */
[----:B------:R1:W-:Y:S03]  /*1ccc0*/  LDGSTS.E.BYPASS.LTC128B.128 [R231+0x900], [R124.64], !P5 ;  /* 0x009000007ce77fae */ /* 0x0003e6000e901d48 */
[--C-:B------:R-:W-:Y:S01]  /*1ccd0*/  IMAD.X R199, R125, 0x1, R126.reuse, P1 ;  /* 0x000000017dc77824 */ /* 0x100fe200008e067e */
[-C--:B------:R-:W-:Y:S03]  /*1cce0*/  IADD3 R2, P0, R198, R200.reuse, RZ ;  /* 0x000000c8c6027210 */ /* 0x080fe60007f1e0ff */
[C---:B------:R-:W-:Y:S01]  /*1ccf0*/  HMMA.16816.F32.BF16 R56, R184.reuse, R172, R56 ;  /* 0x000000acb838723c */ /* 0x040fe20000041838 */
[----:B------:R2:W-:Y:S03]  /*1cd00*/  LDGSTS.E.BYPASS.LTC128B.128 [R231+0x1100], [R198.64], !P5 ;  /* 0x01100000c6e77fae */ /* 0x0005e6000e901d48 */
[--C-:B------:R-:W-:Y:S04]  /*1cd10*/  IMAD.X R3, R199, 0x1, R126.reuse, P0 ;  /* 0x00000001c7037824 */ /* 0x100fe800000e067e */
[-C--:B------:R-:W-:Y:S01]  /*1cd20*/  HMMA.16816.F32.BF16 R60, R184, R174.reuse, R60 ;  /* 0x000000aeb83c723c */ /* 0x080fe2000004183c */
[----:B------:R4:W-:Y:S03]  /*1cd30*/  LDGSTS.E.BYPASS.LTC128B.128 [R231+0x1900], [R2.64], !P5 ;  /* 0x0190000002e77fae */ /* 0x0009e6000e901d48 */
[-C--:B--2---:R-:W-:Y:S04]  /*1cd40*/  IADD3 R196, P1, R2, R200.reuse, RZ ;  /* 0x000000c802c47210 */ /* 0x084fe80007f3e0ff */
[C---:B------:R-:W-:Y:S04]  /*1cd50*/  HMMA.16816.F32.BF16 R64, R176.reuse, R174, R64 ;  /* 0x000000aeb040723c */ /* 0x040fe80000041840 */
[--C-:B------:R-:W-:Y:S01]  /*1cd60*/  IMAD.X R197, R3, 0x1, R126.reuse, P1 ;  /* 0x0000000103c57824 */ /* 0x100fe200008e067e */
[----:B-1----:R-:W-:Y:S03]  /*1cd70*/  IADD3 R124, P0, R196, R200, RZ ;  /* 0x000000c8c47c7210 */ /* 0x002fe60007f1e0ff */
[-C--:B---3--:R-:W-:Y:S01]  /*1cd80*/  HMMA.16816.F32.BF16 R68, R176, R180.reuse, R68 ;  /* 0x000000b4b044723c */ /* 0x088fe20000041844 */
[----:B------:R1:W-:Y:S03]  /*1cd90*/  LDGSTS.E.BYPASS.LTC128B.128 [R231+0x2100], [R196.64], !P5 ;  /* 0x02100000c4e77fae */ /* 0x0003e6000e901d48 */
[----:B------:R-:W-:Y:S01]  /*1cda0*/  IMAD.X R125, R197, 0x1, R126, P0 ;  /* 0x00000001c57d7824 */ /* 0x000fe200000e067e */
[C---:B------:R-:W-:Y:S02]  /*1cdb0*/  ISETP.GT.AND P0, PT, R230.reuse, R240, PT ;  /* 0x000000f0e600720c */ /* 0x040fe40003f04270 */
[----:B------:R-:W2:Y:S01]  /*1cdc0*/  LDL R126, [R1+0x10] ;  /* 0x00001000017e7983 */ /* 0x000ea20000100800 */
[C---:B------:R-:W-:Y:S05]  /*1cdd0*/  HMMA.16816.F32.BF16 R72, R184.reuse, R180, R72 ;  /* 0x000000b4b848723c */ /* 0x040fea0000041848 */
[----:B------:R3:W-:Y:S03]  /*1cde0*/  LDGSTS.E.BYPASS.LTC128B.128 [R231+0x2900], [R124.64], !P5 ;  /* 0x029000007ce77fae */ /* 0x0007e6000e901d48 */
[-C--:B------:R-:W-:Y:S03]  /*1cdf0*/  HMMA.16816.F32.BF16 R76, R184, R182.reuse, R76 ;  /* 0x000000b6b84c723c */ /* 0x080fe6000004184c */
[----:B------:R-:W-:Y:S01]  /*1ce00*/  LDSM.16.M88.4 R200, [R218+0x3100] ;  /* 0x00310000dac8783b */ /* 0x000fe20000000200 */
[----:B------:R-:W-:Y:S04]  /*1ce10*/  @P0 IADD3 R0, R230, -0x1, RZ ;  /* 0xffffffffe6000810 */ /* 0x000fe80007ffe0ff */
[C---:B------:R-:W-:Y:S01]  /*1ce20*/  HMMA.16816.F32.BF16 R80, R176.reuse, R182, R80 ;  /* 0x000000b6b050723c */ /* 0x040fe20000041850 */
[----:B------:R-:W0:Y:S03]  /*1ce30*/  LDGDEPBAR ;  /* 0x00000000000079af */ /* 0x000e260000000000 */
[----:B----4-:R-:W-:Y:S03]  /*1ce40*/  @P0 SHF.R.S32.HI R2, RZ, 0x1f, R0 ;  /* 0x0000001fff020819 */ /* 0x010fe60000011400 */
[----:B-1----:R-:W1:Y:S01]  /*1ce50*/  LDSM.16.M88.4 R196, [R220+0x6100] ;  /* 0x00610000dcc4783b */ /* 0x002e620000000200 */
[-C--:B------:R-:W-:Y:S05]  /*1ce60*/  HMMA.16816.F32.BF16 R84, R176, R188.reuse, R84 ;  /* 0x000000bcb054723c */ /* 0x080fea0000041854 */
[----:B------:R-:W4:Y:S03]  /*1ce70*/  LDSM.16.M88.4 R204, [R220+0x8100] ;  /* 0x00810000dccc783b */ /* 0x000f260000000200 */
[C---:B------:R-:W-:Y:S03]  /*1ce80*/  HMMA.16816.F32.BF16 R88, R184.reuse, R188, R88 ;  /* 0x000000bcb858723c */ /* 0x040fe60000041858 */
[----:B------:R-:W4:Y:S01]  /*1ce90*/  LDSM.16.M88.4 R192, [R218+0x3900] ;  /* 0x00390000dac0783b */ /* 0x000f220000000200 */
[----:B---3--:R-:W-:Y:S02]  /*1cea0*/  @P0 IMAD R124, R2, c[0x0][0x1e0], RZ ;  /* 0x00007800027c0a24 */ /* 0x008fe400078e02ff */
[C---:B------:R-:W-:Y:S02]  /*1ceb0*/  @P0 IMAD.WIDE.U32 R2, R0.reuse, c[0x0][0x1e0], RZ ;  /* 0x0000780000020a25 */ /* 0x040fe400078e00ff */
[-C--:B------:R-:W-:Y:S01]  /*1cec0*/  HMMA.16816.F32.BF16 R92, R184, R190.reuse, R92 ;  /* 0x000000beb85c723c */ /* 0x080fe2000004185c */
[----:B------:R-:W3:Y:S03]  /*1ced0*/  LDSM.16.M88.4 R172, [R218+0x4100] ;  /* 0x00410000daac783b */ /* 0x000ee60000000200 */
[----:B------:R-:W-:Y:S02]  /*1cee0*/  @P0 IMAD R124, R0, c[0x0][0x1e4], R124 ;  /* 0x00007900007c0a24 */ /* 0x000fe400078e027c */
[----:B------:R-:W-:Y:S01]  /*1cef0*/  @P0 IMAD.MOV.U32 R125, RZ, RZ, R235 ;  /* 0x000000ffff7d0224 */ /* 0x000fe200078e00eb */
[----:B------:R-:W3:Y:S01]  /*1cf00*/  LDSM.16.M88.4 R180, [R218+0x4900] ;  /* 0x00490000dab4783b */ /* 0x000ee20000000200 */
[----:B------:R-:W-:Y:S04]  /*1cf10*/  HMMA.16816.F32.BF16 R96, R176, R190, R96 ;  /* 0x000000beb060723c */ /* 0x000fe80000041860 */
[----:B------:R-:W-:Y:S01]  /*1cf20*/  @P0 IMAD.IADD R0, R3, 0x1, R124 ;  /* 0x0000000103000824 */ /* 0x000fe200078e027c */
[----:B------:R-:W3:Y:S01]  /*1cf30*/  LDSM.16.M88.4 R176, [R218+0x5100] ;  /* 0x00510000dab0783b */ /* 0x000ee20000000200 */
[----:B------:R-:W-:Y:S02]  /*1cf40*/  @P0 IMAD.MOV.U32 R124, RZ, RZ, R232 ;  /* 0x000000ffff7c0224 */ /* 0x000fe400078e00e8 */
[----:B------:R-:W-:Y:S03]  /*1cf50*/  @P0 IMAD R0, R0, 0x60, RZ ;  /* 0x0000006000000824 */ /* 0x000fe600078e02ff */
[----:B------:R-:W3:Y:S01]  /*1cf60*/  LDSM.16.M88.4 R184, [R218+0x5900] ;  /* 0x00590000dab8783b */ /* 0x000ee20000000200 */
[----:B------:R-:W-:Y:S01]  /*1cf70*/  @P0 IMAD.WIDE.U32 R124, R2, 0x60, R124 ;  /* 0x00000060027c0825 */ /* 0x000fe200078e007c */
[-C--:B-1----:R-:W-:Y:S03]  /*1cf80*/  HMMA.16816.F32.BF16 R4, R196, R200.reuse, R4 ;  /* 0x000000c8c404723c */ /* 0x082fe60000041804 */
[----:B------:R-:W-:Y:S01]  /*1cf90*/  IMAD.MOV.U32 R232, RZ, RZ, c[0x0][0x2c4] ;  /* 0x0000b100ffe87624 */ /* 0x000fe200078e00ff */
[----:B------:R-:W-:Y:S01]  /*1cfa0*/  LDSM.16.M88.4 R188, [R221+0x6100] ;  /* 0x00610000ddbc783b */ /* 0x000fe20000000200 */
[----:B------:R-:W-:Y:S01]  /*1cfb0*/  @P0 LEA R2, P1, R124, c[0x0][0x1c8], 0x1 ;  /* 0x000072007c020a11 */ /* 0x000fe200078208ff */
[----:B------:R-:W-:Y:S02]  /*1cfc0*/  @P0 IMAD.IADD R0, R125, 0x1, R0 ;  /* 0x000000017d000824 */ /* 0x000fe400078e0200 */
[----:B------:R-:W-:Y:S01]  /*1cfd0*/  ISETP.NE.AND P3, PT, R232, 0x1, PT ;  /* 0x00000001e800780c */ /* 0x000fe20003f65270 */
[C---:B----4-:R-:W-:Y:S01]  /*1cfe0*/  HMMA.16816.F32.BF16 R8, R204.reuse, R200, R8 ;  /* 0x000000c8cc08723c */ /* 0x050fe20000041808 */
[----:B------:R-:W-:Y:S03]  /*1cff0*/  LDSM.16.M88.4 R208, [R217+0x1000] ;  /* 0x00100000d9d0783b */ /* 0x000fe60000000200 */
[----:B------:R-:W-:Y:S04]  /*1d000*/  @P0 LEA.HI.X R3, R124, c[0x0][0x1cc], R0, 0x1, P1 ;  /* 0x000073007c030a11 */ /* 0x000fe800008f0c00 */
[-C--:B------:R-:W-:Y:S08]  /*1d010*/  HMMA.16816.F32.BF16 R12, R204, R202.reuse, R12 ;  /* 0x000000cacc0c723c */ /* 0x080ff0000004180c */
[C---:B------:R-:W-:Y:S01]  /*1d020*/  HMMA.16816.F32.BF16 R16, R196.reuse, R202, R16 ;  /* 0x000000cac410723c */ /* 0x040fe20000041810 */
[----:B------:R-:W-:Y:S07]  /*1d030*/  LDSM.16.M88.4 R200, [R221+0x8100] ;  /* 0x00810000ddc8783b */ /* 0x000fee0000000200 */
[-C--:B------:R-:W-:Y:S08]  /*1d040*/  HMMA.16816.F32.BF16 R20, R196, R192.reuse, R20 ;  /* 0x000000c0c414723c */ /* 0x080ff00000041814 */
[C---:B------:R-:W-:Y:S08]  /*1d050*/  HMMA.16816.F32.BF16 R24, R204.reuse, R192, R24 ;  /* 0x000000c0cc18723c */ /* 0x040ff00000041818 */
[-C--:B------:R-:W-:Y:S08]  /*1d060*/  HMMA.16816.F32.BF16 R28, R204, R194.reuse, R28 ;  /* 0x000000c2cc1c723c */ /* 0x080ff0000004181c */
[C---:B------:R-:W-:Y:S01]  /*1d070*/  HMMA.16816.F32.BF16 R32, R196.reuse, R194, R32 ;  /* 0x000000c2c420723c */ /* 0x040fe20000041820 */
[----:B------:R-:W1:Y:S07]  /*1d080*/  LDSM.16.M88.4 R192, [R217] ;  /* 0x00000000d9c0783b */ /* 0x000e6e0000000200 */
        /* <DEDUP_REMOVED lines=18> */
[----:B------:R-:W-:Y:S08]  /*1d1b0*/  HMMA.16816.F32.BF16 R96, R196, R186, R96 ;  /* 0x000000bac460723c */ /* 0x000ff00000041860 */
[-C--:B-1----:R-:W-:Y:S08]  /*1d1c0*/  HMMA.16816.F32.BF16 R4, R188, R192.reuse, R4 ;  /* 0x000000c0bc04723c */ /* 0x082ff00000041804 */
[C---:B------:R-:W-:Y:S08]  /*1d1d0*/  HMMA.16816.F32.BF16 R8, R200.reuse, R192, R8 ;  /* 0x000000c0c808723c */ /* 0x040ff00000041808 */
[-C--:B------:R-:W-:Y:S08]  /*1d1e0*/  HMMA.16816.F32.BF16 R12, R200, R194.reuse, R12 ;  /* 0x000000c2c80c723c */ /* 0x080ff0000004180c */
[C---:B------:R-:W-:Y:S08]  /*1d1f0*/  HMMA.16816.F32.BF16 R16, R188.reuse, R194, R16 ;  /* 0x000000c2bc10723c */ /* 0x040ff00000041810 */
[-C--:B---3--:R-:W-:Y:S08]  /*1d200*/  HMMA.16816.F32.BF16 R20, R188, R172.reuse, R20 ;  /* 0x000000acbc14723c */ /* 0x088ff00000041814 */
[C---:B------:R-:W-:Y:S04]  /*1d210*/  HMMA.16816.F32.BF16 R24, R200.reuse, R172, R24 ;  /* 0x000000acc818723c */ /* 0x040fe80000041818 */
[----:B--2---:R-:W-:Y:S02]  /*1d220*/  @P3 SHF.R.U32.HI R131, RZ, c[0x0][0x2cc], R126 ;  /* 0x0000b300ff833a19 */ /* 0x004fe4000001167e */
[----:B------:R-:W-:Y:S02]  /*1d230*/  ISETP.GE.AND P3, PT, R243, 0x1, PT ;  /* 0x00000001f300780c */ /* 0x000fe40003f66270 */
[-C--:B------:R-:W-:Y:S01]  /*1d240*/  HMMA.16816.F32.BF16 R28, R200, R174.reuse, R28 ;  /* 0x000000aec81c723c */ /* 0x080fe2000004181c */
[----:B------:R-:W-:Y:S07]  /*1d250*/  SHFL.IDX PT, R126, R131, RZ, 0x1c1f ;  /* 0x001c1fff837e7589 */ /* 0x000fee00000e0000 */
[C---:B------:R-:W-:Y:S01]  /*1d260*/  HMMA.16816.F32.BF16 R32, R188.reuse, R174, R32 ;  /* 0x000000aebc20723c */ /* 0x040fe20000041820 */
[----:B------:R-:W1:Y:S01]  /*1d270*/  LDSM.16.M88.4 R172, [R217+0x2800] ;  /* 0x00280000d9ac783b */ /* 0x000e620000000200 */
[----:B------:R-:W-:Y:S05]  /*1d280*/  DEPBAR.LE SB0, 0x0 ;  /* 0x000080000000791a */ /* 0x000fea0000000000 */
[----:B------:R-:W-:Y:S01]  /*1d290*/  BAR.SYNC.DEFER_BLOCKING 0x0 ;  /* 0x0000000000007b1d */ /* 0x000fe20000010000 */
[-C--:B------:R-:W-:Y:S08]  /*1d2a0*/  HMMA.16816.F32.BF16 R36, R188, R208.reuse, R36 ;  /* 0x000000d0bc24723c */ /* 0x080ff00000041824 */
[C---:B------:R-:W-:Y:S08]  /*1d2b0*/  HMMA.16816.F32.BF16 R40, R200.reuse, R208, R40 ;  /* 0x000000d0c828723c */ /* 0x040ff00000041828 */
[-C--:B------:R-:W-:Y:S08]  /*1d2c0*/  HMMA.16816.F32.BF16 R44, R200, R210.reuse, R44 ;  /* 0x000000d2c82c723c */ /* 0x080ff0000004182c */
[C---:B------:R-:W-:Y:S08]  /*1d2d0*/  HMMA.16816.F32.BF16 R48, R188.reuse, R210, R48 ;  /* 0x000000d2bc30723c */ /* 0x040ff00000041830 */
[-C--:B----4-:R-:W-:Y:S08]  /*1d2e0*/  HMMA.16816.F32.BF16 R52, R188, R180.reuse, R52 ;  /* 0x000000b4bc34723c */ /* 0x090ff00000041834 */
[C---:B------:R-:W-:Y:S01]  /*1d2f0*/  HMMA.16816.F32.BF16 R56, R200.reuse, R180, R56 ;  /* 0x000000b4c838723c */ /* 0x040fe20000041838 */
[----:B------:R-:W2:Y:S06]  /*1d300*/  LDL R180, [R1+0x30] ;  /* 0x0000300001b47983 */ /* 0x000eac0000100800 */
[----:B------:R-:W-:Y:S01]  /*1d310*/  @!PT LDS RZ, [RZ] ;  /* 0x00000000fffff984 */ /* 0x000fe20000000800 */
[----:B------:R-:W-:Y:S01]  /*1d320*/  @!PT LDS RZ, [RZ] ;  /* 0x00000000fffff984 */ /* 0x000fe20000000800 */
[----:B------:R-:W-:Y:S01]  /*1d330*/  @!PT LDS RZ, [RZ] ;  /* 0x00000000fffff984 */ /* 0x000fe20000000800 */
[----:B------:R3:W-:Y:S01]  /*1d340*/  @P0 LDGSTS.E.BYPASS.LTC128B.128 [R231+0x3100], [R2.64], !P5 ;  /* 0x0310000002e70fae */ /* 0x0007e2000e901d48 */
[-C--:B------:R-:W-:Y:S08]  /*1d350*/  HMMA.16816.F32.BF16 R60, R200, R182.reuse, R60 ;  /* 0x000000b6c83c723c */ /* 0x080ff0000004183c */
[C---:B------:R-:W-:Y:S08]  /*1d360*/  HMMA.16816.F32.BF16 R64, R188.reuse, R182, R64 ;  /* 0x000000b6bc40723c */ /* 0x040ff00000041840 */
[-C--:B------:R-:W-:Y:S08]  /*1d370*/  HMMA.16816.F32.BF16 R68, R188, R176.reuse, R68 ;  /* 0x000000b0bc44723c */ /* 0x080ff00000041844 */
[C---:B------:R-:W-:Y:S08]  /*1d380*/  HMMA.16816.F32.BF16 R72, R200.reuse, R176, R72 ;  /* 0x000000b0c848723c */ /* 0x040ff00000041848 */
[-C--:B------:R-:W-:Y:S08]  /*1d390*/  HMMA.16816.F32.BF16 R76, R200, R178.reuse, R76 ;  /* 0x000000b2c84c723c */ /* 0x080ff0000004184c */
[C---:B------:R-:W-:Y:S07]  /*1d3a0*/  HMMA.16816.F32.BF16 R80, R188.reuse, R178, R80 ;  /* 0x000000b2bc50723c */ /* 0x040fee0000041850 */
[----:B------:R-:W-:Y:S01]  /*1d3b0*/  @P0 IADD3 R178, P1, R2, UR4, RZ ;  /* 0x0000000402b20c10 */ /* 0x000fe2000ff3e0ff */
[-C--:B-1----:R-:W-:Y:S04]  /*1d3c0*/  HMMA.16816.F32.BF16 R84, R188, R172.reuse, R84 ;  /* 0x000000acbc54723c */ /* 0x082fe80000041854 */
[----:B------:R-:W-:Y:S02]  /*1d3d0*/  @P0 IADD3.X R179, R3, UR5, RZ, P1, !PT ;  /* 0x0000000503b30c10 */ /* 0x000fe40008ffe4ff */
[----:B------:R-:W-:Y:S02]  /*1d3e0*/  @P0 IADD3 R176, P2, R178, UR4, RZ ;  /* 0x00000004b2b00c10 */ /* 0x000fe4000ff5e0ff */
[C---:B------:R-:W-:Y:S01]  /*1d3f0*/  HMMA.16816.F32.BF16 R88, R200.reuse, R172, R88 ;  /* 0x000000acc858723c */ /* 0x040fe20000041858 */
[----:B------:R1:W-:Y:S03]  /*1d400*/  @P0 LDGSTS.E.BYPASS.LTC128B.128 [R231+0x3900], [R178.64], !P5 ;  /* 0x03900000b2e70fae */ /* 0x0003e6000e901d48 */
[----:B------:R-:W-:Y:S02]  /*1d410*/  @P0 IADD3.X R177, R179, UR5, RZ, P2, !PT ;  /* 0x00000005b3b10c10 */ /* 0x000fe400097fe4ff */
[----:B------:R-:W-:Y:S02]  /*1d420*/  @P0 IADD3 R124, P1, R176, UR4, RZ ;  /* 0x00000004b07c0c10 */ /* 0x000fe4000ff3e0ff */
[-C--:B------:R-:W-:Y:S01]  /*1d430*/  HMMA.16816.F32.BF16 R92, R200, R174.reuse, R92 ;  /* 0x000000aec85c723c */ /* 0x080fe2000004185c */
[----:B------:R1:W-:Y:S03]  /*1d440*/  @P0 LDGSTS.E.BYPASS.LTC128B.128 [R231+0x4100], [R176.64], !P5 ;  /* 0x04100000b0e70fae */ /* 0x0003e6000e901d48 */
[----:B------:R-:W-:Y:S02]  /*1d450*/  @P0 IADD3.X R125, R177, UR5, RZ, P1, !PT ;  /* 0x00000005b17d0c10 */ /* 0x000fe40008ffe4ff */
[----:B---3--:R-:W-:Y:S02]  /*1d460*/  @P0 IADD3 R2, P2, R124, UR4, RZ ;  /* 0x000000047c020c10 */ /* 0x008fe4000ff5e0ff */
[----:B------:R-:W-:Y:S01]  /*1d470*/  HMMA.16816.F32.BF16 R96, R188, R174, R96 ;  /* 0x000000aebc60723c */ /* 0x000fe20000041860 */
[----:B------:R3:W-:Y:S03]  /*1d480*/  @P0 LDGSTS.E.BYPASS.LTC128B.128 [R231+0x4900], [R124.64], !P5 ;  /* 0x049000007ce70fae */ /* 0x0007e6000e901d48 */
[----:B------:R-:W-:Y:S02]  /*1d490*/  @P0 IADD3.X R3, R125, UR5, RZ, P2, !PT ;  /* 0x000000057d030c10 */ /* 0x000fe400097fe4ff */
[----:B------:R-:W-:Y:S03]  /*1d4a0*/  @P0 IADD3 R172, P1, R2, UR4, RZ ;  /* 0x0000000402ac0c10 */ /* 0x000fe6000ff3e0ff */
[----:B------:R4:W-:Y:S03]  /*1d4b0*/  @P0 LDGSTS.E.BYPASS.LTC128B.128 [R231+0x5100], [R2.64], !P5 ;  /* 0x0510000002e70fae */ /* 0x0009e6000e901d48 */
[----:B------:R-:W-:Y:S05]  /*1d4c0*/  @P0 IADD3.X R173, R3, UR5, RZ, P1, !PT ;  /* 0x0000000503ad0c10 */ /* 0x000fea0008ffe4ff */
[----:B------:R2:W-:Y:S06]  /*1d4d0*/  @P0 LDGSTS.E.BYPASS.LTC128B.128 [R231+0x5900], [R172.64], !P5 ;  /* 0x05900000ace70fae */ /* 0x0005ec000e901d48 */
[----:B------:R-:W0:Y:S01]  /*1d4e0*/  LDGDEPBAR ;  /* 0x00000000000079af */ /* 0x000e220000000000 */
[----:B----4-:R-:W-:Y:S05]  /*1d4f0*/  IMAD R2, R230, -0x60, RZ ;  /* 0xffffffa0e6027824 */ /* 0x010fea00078e02ff */
[----:B--2---:R-:W-:Y:S01]  /*1d500*/  IADD3 R173, -R180, 0x1, R2 ;  /* 0x00000001b4ad7810 */ /* 0x004fe20007ffe102 */
[----:B------:R-:W-:Y:S03]  /*1d510*/  IMAD.IADD R174, R2, 0x1, -R180 ;  /* 0x0000000102ae7824 */ /* 0x000fe600078e0ab4 */
[----:B------:R-:W-:Y:S04]  /*1d520*/  IADD3 R173, -R241, R173, R242 ;  /* 0x000000adf1ad7210 */ /* 0x000fe80007ffe1f2 */
[C---:B------:R-:W-:Y:S02]  /*1d530*/  IADD3 R172, R173.reuse, c[0x0][0x328], RZ ;  /* 0x0000ca00adac7a10 */ /* 0x040fe40007ffe0ff */
[----:B------:R-:W-:Y:S03]  /*1d540*/  IADD3 R173, R173, UR7, RZ ;  /* 0x00000007adad7c10 */ /* 0x000fe6000fffe0ff */
[--C-:B---3--:R-:W-:Y:S02]  /*1d550*/  IMAD.IADD R124, R172, 0x1, R126.reuse ;  /* 0x00000001ac7c7824 */ /* 0x108fe400078e027e */
[----:B------:R-:W-:Y:S01]  /*1d560*/  IMAD.IADD R0, R173, 0x1, R126 ;  /* 0x00000001ad007824 */ /* 0x000fe200078e027e */
[----:B------:R-:W-:-:S05]  /*1d570*/  @!P3 BRA `(.L_x_1197) ;  /* 0x000001700000b947 */ /* 0x000fca0003800000 */
[----:B-1----:R-:W-:Y:S01]  /*1d580*/  IADD3 R3, -R241, R242, R126 ;  /* 0x000000f2f1037210 */ /* 0x002fe20007ffe17e */
        /* <DEDUP_REMOVED lines=12> */
.L_x_1199:
[----:B------:R-:W-:Y:S04]  /*1d650*/  MOV R125, c[0x0][0x32c] ;  /* 0x0000cb00007d7a02 */ /* 0x000fe80000000f00 */
[----:B------:R-:W-:Y:S11]  /*1d660*/  ISETP.NE.AND P0, PT, R125, 0x1, PT ;  /* 0x000000017d00780c */ /* 0x000ff60003f05270 */
[----:B------:R-:W-:Y:S02]  /*1d670*/  @!UPT UIADD3 URZ, URZ, URZ, URZ ;  /* 0x0000003f3f3ff290 */ /* 0x000fe4000fffe03f */
[----:B------:R-:W-:Y:S05]  /*1d680*/  @P0 IMAD.HI.U32 R125, R3, c[0x0][0x330], RZ ;  /* 0x0000cc00037d0a27 */ /* 0x000fea00078e00ff */
[----:B------:R-:W-:Y:S02]  /*1d690*/  @P0 SHF.R.U32.HI R3, RZ, c[0x0][0x334], R125 ;  /* 0x0000cd00ff030a19 */ /* 0x000fe4000001167d */
.L_x_1200:
[----:B------:R-:W-:Y:S05]  /*1d6a0*/  BSYNC B0 ;  /* 0x0000000000007941 */ /* 0x000fea0003800000 */
.L_x_1198:
[----:B------:R-:W-:Y:S05]  /*1d6b0*/  IMAD R3, R3, c[0x0][0x32c], R174 ;  /* 0x0000cb0003037a24 */ /* 0x000fea00078e02ae */
[----:B------:R-:W-:Y:S02]  /*1d6c0*/  IADD3 R125, R3, c[0x0][0x32c], RZ ;  /* 0x0000cb00037d7a10 */ /* 0x000fe40007ffe0ff */
[----:B------:R-:W-:Y:S02]  /*1d6d0*/  IMNMX R0, R0, R3, !PT ;  /* 0x0000000300007217 */ /* 0x000fe40007800200 */
[----:B------:R-:W-:Y:S02]  /*1d6e0*/  IMNMX R124, R124, R125, PT ;  /* 0x0000007d7c7c7217 */ /* 0x000fe40003800200 */
.L_x_1197:
[----:B-1----:R-:W1:Y:S02]  /*1d6f0*/  SHFL.IDX PT, R126, R131, 0x1, 0x1c1f ;  /* 0x003c1f00837e7f89 */ /* 0x002e6400000e0000 */
        /* <DEDUP_REMOVED lines=16> */
.L_x_1203:
[----:B------:R-:W-:Y:S04]  /*1d800*/  MOV R175, c[0x0][0x32c] ;  /* 0x0000cb0000af7a02 */ /* 0x000fe80000000f00 */
[----:B------:R-:W-:Y:S11]  /*1d810*/  ISETP.NE.AND P0, PT, R175, 0x1, PT ;  /* 0x00000001af00780c */ /* 0x000ff60003f05270 */
[----:B------:R-:W-:Y:S02]  /*1d820*/  @!UPT UIADD3 URZ, URZ, URZ, URZ ;  /* 0x0000003f3f3ff290 */ /* 0x000fe4000fffe03f */
[----:B------:R-:W-:Y:S05]  /*1d830*/  @P0 IMAD.HI.U32 R175, R126, c[0x0][0x330], RZ ;  /* 0x0000cc007eaf0a27 */ /* 0x000fea00078e00ff */
[----:B------:R-:W-:Y:S02]  /*1d840*/  @P0 SHF.R.U32.HI R126, RZ, c[0x0][0x334], R175 ;  /* 0x0000cd00ff7e0a19 */ /* 0x000fe400000116af */
.L_x_1204:
[----:B------:R-:W-:Y:S05]  /*1d850*/  BSYNC B0 ;  /* 0x0000000000007941 */ /* 0x000fea0003800000 */
.L_x_1202:
[----:B------:R-:W-:Y:S05]  /*1d860*/  IMAD R126, R126, c[0x0][0x32c], R174 ;  /* 0x0000cb007e7e7a24 */ /* 0x000fea00078e02ae */
[----:B------:R-:W-:Y:S02]  /*1d870*/  IADD3 R175, R126, c[0x0][0x32c], RZ ;  /* 0x0000cb007eaf7a10 */ /* 0x000fe40007ffe0ff */
[----:B------:R-:W-:Y:S02]  /*1d880*/  IMNMX R3, R3, R126, !PT ;  /* 0x0000007e03037217 */ /* 0x000fe40007800200 */
[----:B------:R-:W-:Y:S02]  /*1d890*/  IMNMX R125, R125, R175, PT ;  /* 0x000000af7d7d7217 */ /* 0x000fe40003800200 */
.L_x_1201:
[C---:B------:R-:W-:Y:S02]  /*1d8a0*/  ISETP.GE.AND P1, PT, R2.reuse, 0x2, PT ;  /* 0x000000020200780c */ /* 0x040fe40003f26270 */
[C---:B------:R-:W-:Y:S02]  /*1d8b0*/  ISETP.GE.AND P0, PT, R2.reuse, 0x9, PT ;  /* 0x000000090200780c */ /* 0x040fe40003f06270 */
[----:B------:R-:W-:Y:S02]  /*1d8c0*/  LOP3.LUT R229, R229, 0xffffdfff, RZ, 0xc0, !PT ;  /* 0xffffdfffe5e57812 */ /* 0x000fe400078ec0ff */
[C---:B------:R-:W-:Y:S02]  /*1d8d0*/  ISETP.GE.AND P2, PT, R2.reuse, 0xa, PT ;  /* 0x0000000a0200780c */ /* 0x040fe40003f46270 */
[C---:B------:R-:W-:Y:S02]  /*1d8e0*/  ISETP.GE.AND P6, PT, R2.reuse, 0x42, PT ;  /* 0x000000420200780c */ /* 0x040fe40003fc6270 */
[C---:B------:R-:W-:Y:S02]  /*1d8f0*/  ISETP.GE.AND P4, PT, R2.reuse, 0x49, PT ;  /* 0x000000490200780c */ /* 0x040fe40003f86270 */
[----:B------:R-:W-:Y:S02]  /*1d900*/  ISETP.GE.AND P3, PT, R2, 0x4a, PT ;  /* 0x0000004a0200780c */ /* 0x000fe40003f66270 */
[----:B------:R-:W-:Y:S02]  /*1d910*/  @P1 LOP3.LUT R229, R229, 0x2000, RZ, 0xfc, !PT ;  /* 0x00002000e5e51812 */ /* 0x000fe400078efcff */
[----:B------:R-:W-:Y:S02]  /*1d920*/  ISETP.GT.AND P1, PT, R0, 0x1, !P1 ;  /* 0x000000010000780c */ /* 0x000fe40004f24270 */
        /* <DEDUP_REMOVED lines=102> */
[----:B------:R-:W-:Y:S02]  /*1df90*/  LOP3.LUT R229, R229, 0xfffeffff, RZ, 0xc0, !PT ;  /* 0xfffeffffe5e57812 */ /* 0x000fe400078ec0ff */
        /* <DEDUP_REMOVED lines=17> */
[----:B------:R-:W-:Y:S01]  /*1e0b0*/  ISETP.GE.AND P0, PT, R2, 0x5a, PT ;  /* 0x0000005a0200780c */ /* 0x000fe20003f06270 */
[----:B------:R-:W1:Y:S11]  /*1e0c0*/  SHFL.IDX PT, R4, R131, 0x2, 0x1c1f ;  /* 0x005c1f0083047f89 */ /* 0x000e7600000e0000 */
[----:B------:R-:W-:Y:S01]  /*1e0d0*/  @!UPT UIADD3 URZ, URZ, URZ, URZ ;  /* 0x0000003f3f3ff290 */ /* 0x000fe2000fffe03f */
[----:B------:R-:W-:Y:S02]  /*1e0e0*/  @P0 LOP3.LUT R229, R229, 0x40000, RZ, 0xfc, !PT ;  /* 0x00040000e5e50812 */ /* 0x000fe400078efcff */
[----:B------:R-:W-:Y:S04]  /*1e0f0*/  ISETP.GT.AND P0, PT, R0, 0x59, !P0 ;  /* 0x000000590000780c */ /* 0x000fe80004704270 */
[----:B------:R-:W-:Y:S04]  /*1e100*/  ISETP.LT.OR P0, PT, R124, 0x5a, P0 ;  /* 0x0000005a7c00780c */ /* 0x000fe80000701670 */
[----:B------:R-:W-:Y:S01]  /*1e110*/  FSEL R239, R97, -INF , !P0 ;  /* 0xff80000061ef7808 */ /* 0x000fe20004000000 */
[--C-:B-1----:R-:W-:Y:S01]  /*1e120*/  IMAD.IADD R2, R172, 0x1, R4.reuse ;  /* 0x00000001ac027824 */ /* 0x102fe200078e0204 */
[----:B------:R-:W-:Y:S01]  /*1e130*/  ISETP.GE.AND P0, PT, R243, 0x1, PT ;  /* 0x00000001f300780c */ /* 0x000fe20003f06270 */
[----:B------:R-:W-:Y:S11]  /*1e140*/  IMAD.IADD R0, R173, 0x1, R4 ;  /* 0x00000001ad007824 */ /* 0x000ff600078e0204 */
[----:B------:R-:W-:Y:S01]  /*1e150*/  @!UPT UIADD3 URZ, URZ, URZ, URZ ;  /* 0x0000003f3f3ff290 */ /* 0x000fe2000fffe03f */
        /* <DEDUP_REMOVED lines=14> */
.L_x_1207:
[----:B------:R-:W-:Y:S04]  /*1e240*/  MOV R5, c[0x0][0x32c] ;  /* 0x0000cb0000057a02 */ /* 0x000fe80000000f00 */
[----:B------:R-:W-:Y:S11]  /*1e250*/  ISETP.NE.AND P0, PT, R5, 0x1, PT ;  /* 0x000000010500780c */ /* 0x000ff60003f05270 */
[----:B------:R-:W-:Y:S02]  /*1e260*/  @!UPT UIADD3 URZ, URZ, URZ, URZ ;  /* 0x0000003f3f3ff290 */ /* 0x000fe4000fffe03f */
[----:B------:R-:W-:Y:S05]  /*1e270*/  @P0 IMAD.HI.U32 R5, R4, c[0x0][0x330], RZ ;  /* 0x0000cc0004050a27 */ /* 0x000fea00078e00ff */
[----:B------:R-:W-:Y:S02]  /*1e280*/  @P0 SHF.R.U32.HI R4, RZ, c[0x0][0x334], R5 ;  /* 0x0000cd00ff040a19 */ /* 0x000fe40000011605 */
.L_x_1208:
[----:B------:R-:W-:Y:S05]  /*1e290*/  BSYNC B0 ;  /* 0x0000000000007941 */ /* 0x000fea0003800000 */
.L_x_1206:
[----:B------:R-:W-:Y:S05]  /*1e2a0*/  IMAD R4, R4, c[0x0][0x32c], R174 ;  /* 0x0000cb0004047a24 */ /* 0x000fea00078e02ae */
[----:B------:R-:W-:Y:S02]  /*1e2b0*/  IADD3 R5, R4, c[0x0][0x32c], RZ ;  /* 0x0000cb0004057a10 */ /* 0x000fe40007ffe0ff */
[----:B------:R-:W-:Y:S02]  /*1e2c0*/  IMNMX R0, R0, R4, !PT ;  /* 0x0000000400007217 */ /* 0x000fe40007800200 */
[----:B------:R-:W-:Y:S02]  /*1e2d0*/  IMNMX R2, R2, R5, PT ;  /* 0x0000000502027217 */ /* 0x000fe40003800200 */
.L_x_1205:
[----:B------:R-:W-:Y:S02]  /*1e2e0*/  LOP3.LUT P0, RZ, R229, 0x20000, RZ, 0xc0, !PT ;  /* 0x00020000e5ff7812 */ /* 0x000fe4000780c0ff */
[----:B------:R-:W-:Y:S02]  /*1e2f0*/  P2R R4, PR, RZ, 0x40 ;  /* 0x00000040ff047803 */ /* 0x000fe40000000000 */
[----:B------:R-:W-:Y:S02]  /*1e300*/  ISETP.GT.AND P0, PT, R3, 0x8, !P0 ;  /* 0x000000080300780c */ /* 0x000fe40004704270 */
[----:B------:R-:W-:Y:S02]  /*1e310*/  P2R R5, PR, RZ, 0x20 ;  /* 0x00000020ff057803 */ /* 0x000fe40000000000 */
[----:B------:R-:W-:Y:S02]  /*1e320*/  ISETP.LT.OR P0, PT, R125, 0x9, P0 ;  /* 0x000000097d00780c */ /* 0x000fe40000701670 */
[C---:B------:R-:W-:Y:S02]  /*1e330*/  LOP3.LUT P5, RZ, R229.reuse, 0x40000, RZ, 0xc0, !PT ;  /* 0x00040000e5ff7812 */ /* 0x040fe400078ac0ff */
        /* <DEDUP_REMOVED lines=57> */
[----:B------:R-:W-:Y:S02]  /*1e6d0*/  ISETP.GT.AND P0, PT, R3, 0x41, !P6 ;  /* 0x000000410300780c */ /* 0x000fe40007704270 */
[----:B------:R-:W-:Y:S02]  /*1e6e0*/  LOP3.LUT P6, RZ, R229, 0x2000, RZ, 0xc0, !PT ;  /* 0x00002000e5ff7812 */ /* 0x000fe400078cc0ff */
        /* <DEDUP_REMOVED lines=21> */
[----:B------:R-:W-:Y:S04]  /*1e840*/  LOP3.LUT P0, RZ, R229, 0x10000, RZ, 0xc0, !PT ;  /* 0x00010000e5ff7812 */ /* 0x000fe8000780c0ff */
[----:B------:R-:W-:Y:S04]  /*1e850*/  ISETP.GT.AND P0, PT, R3, 0x58, !P0 ;  /* 0x000000580300780c */ /* 0x000fe80004704270 */
        /* <DEDUP_REMOVED lines=115> */
.L_x_1211:
[----:B------:R-:W-:Y:S04]  /*1ef90*/  MOV R4, c[0x0][0x32c] ;  /* 0x0000cb0000047a02 */ /* 0x000fe80000000f00 */
[----:B------:R-:W-:Y:S11]  /*1efa0*/  ISETP.NE.AND P0, PT, R4, 0x1, PT ;  /* 0x000000010400780c */ /* 0x000ff60003f05270 */
[----:B------:R-:W-:Y:S02]  /*1efb0*/  @!UPT UIADD3 URZ, URZ, URZ, URZ ;  /* 0x0000003f3f3ff290 */ /* 0x000fe4000fffe03f */
[----:B------:R-:W-:Y:S05]  /*1efc0*/  @P0 IMAD.HI.U32 R4, R3, c[0x0][0x330], RZ ;  /* 0x0000cc0003040a27 */ /* 0x000fea00078e00ff */
[----:B------:R-:W-:Y:S02]  /*1efd0*/  @P0 SHF.R.U32.HI R3, RZ, c[0x0][0x334], R4 ;  /* 0x0000cd00ff030a19 */ /* 0x000fe40000011604 */
.L_x_1212:
[----:B------:R-:W-:Y:S05]  /*1efe0*/  BSYNC B0 ;  /* 0x0000000000007941 */ /* 0x000fea0003800000 */
.L_x_1210:
[----:B------:R-:W-:Y:S05]  /*1eff0*/  IMAD R3, R3, c[0x0][0x32c], R174 ;  /* 0x0000cb0003037a24 */ /* 0x000fea00078e02ae */
[----:B------:R-:W-:Y:S02]  /*1f000*/  IADD3 R4, R3, c[0x0][0x32c], RZ ;  /* 0x0000cb0003047a10 */ /* 0x000fe40007ffe0ff */
[----:B------:R-:W-:Y:S02]  /*1f010*/  IMNMX R0, R0, R3, !PT ;  /* 0x0000000300007217 */ /* 0x000fe40007800200 */
[----:B------:R-:W-:Y:S02]  /*1f020*/  IMNMX R2, R2, R4, PT ;  /* 0x0000000402027217 */ /* 0x000fe40003800200 */
.L_x_1209:
[----:B------:R-:W-:Y:S01]  /*1f030*/  ISETP.GT.AND P0, PT, R0, RZ, !P1 ;  /* 0x000000ff0000720c */ /* 0x000fe20004f04270 */
[----:B------:R-:W-:Y:S01]  /*1f040*/  LDSM.16.MT88.4 R36, [R216+0x100] ;  /* 0x00010000d824783b */ /* 0x000fe20000004200 */
[C---:B------:R-:W-:Y:S02]  /*1f050*/  LOP3.LUT P1, RZ, R229.reuse, 0x800, RZ, 0xc0, !PT ;  /* 0x00000800e5ff7812 */ /* 0x040fe4000782c0ff */
        /* <DEDUP_REMOVED lines=64> */
[----:B------:R-:W-:Y:S01]  /*1f460*/  LOP3.LUT P0, RZ, R229, 0x40, RZ, 0xc0, !PT ;  /* 0x00000040e5ff7812 */ /* 0x000fe2000780c0ff */
[----:B------:R-:W-:Y:S01]  /*1f470*/  LDSM.16.MT88.4 R40, [R214+0x100] ;  /* 0x00010000d628783b */ /* 0x000fe20000004200 */
        /* <DEDUP_REMOVED lines=24> */
[----:B------:R-:W-:Y:S02]  /*1f600*/  FMNMX.FTZ R126, R239, R126, !PT ;  /* 0x0000007eef7e7209 */ /* 0x000fe40007810000 */
[----:B------:R-:W-:Y:S02]  /*1f610*/  FMNMX.FTZ R4, R12, R4, !PT ;  /* 0x000000040c047209 */ /* 0x000fe40007810000 */
[----:B------:R-:W-:Y:S01]  /*1f620*/  ISETP.LT.OR P0, PT, R2, 0x32, P0 ;  /* 0x000000320200780c */ /* 0x000fe20000701670 */
[----:B------:R-:W1:Y:S01]  /*1f630*/  SHFL.BFLY PT, R5, R126, 0x2, 0x1f ;  /* 0x0c401f007e057f89 */ /* 0x000e6200000e0000 */
[----:B------:R-:W-:Y:S02]  /*1f640*/  FMNMX.FTZ R3, R188, R3, !PT ;  /* 0x00000003bc037209 */ /* 0x000fe40007810000 */
[----:B------:R-:W-:Y:S02]  /*1f650*/  FMNMX.FTZ R4, R13, R4, !PT ;  /* 0x000000040d047209 */ /* 0x000fe40007810000 */
[----:B------:R-:W-:Y:S02]  /*1f660*/  FSEL R88, R59, -INF , !P0 ;  /* 0xff8000003b587808 */ /* 0x000fe40004000000 */
[----:B------:R-:W-:Y:S02]  /*1f670*/  FMNMX.FTZ R3, R192, R3, !PT ;  /* 0x00000003c0037209 */ /* 0x000fe40007810000 */
[----:B------:R-:W-:Y:S02]  /*1f680*/  LOP3.LUT P0, RZ, R229, 0x4, RZ, 0xc0, !PT ;  /* 0x00000004e5ff7812 */ /* 0x000fe4000780c0ff */
        /* <DEDUP_REMOVED lines=17> */
[----:B------:R-:W-:Y:S02]  /*1f7a0*/  FMNMX.FTZ R4, R84, R4, !PT ;  /* 0x0000000454047209 */ /* 0x000fe40007810000 */
[----:B-1----:R-:W-:Y:S02]  /*1f7b0*/  FMNMX.FTZ R126, R126, R5, !PT ;  /* 0x000000057e7e7209 */ /* 0x002fe40007810000 */
[----:B------:R-:W-:Y:S02]  /*1f7c0*/  FSEL R92, R63, -INF , !P0 ;  /* 0xff8000003f5c7808 */ /* 0x000fe40004000000 */
[----:B------:R-:W-:Y:S01]  /*1f7d0*/  ISETP.GT.AND P0, PT, R0, 0x40, !P1 ;  /* 0x000000400000780c */ /* 0x000fe20004f04270 */
[----:B------:R-:W1:Y:S01]  /*1f7e0*/  SHFL.BFLY PT, R6, R126, 0x1, 0x1f ;  /* 0x0c201f007e067f89 */ /* 0x000e6200000e0000 */
        /* <DEDUP_REMOVED lines=9> */
[----:B------:R-:W-:Y:S02]  /*1f880*/  ISETP.LT.OR P0, PT, R2, 0x42, P0 ;  /* 0x000000420200780c */ /* 0x000fe40000701670 */
[----:B------:R-:W-:Y:S02]  /*1f890*/  FMNMX.FTZ R3, R237, R3, !PT ;  /* 0x00000003ed037209 */ /* 0x000fe40007810000 */
[----:B------:R-:W-:Y:S02]  /*1f8a0*/  FMNMX.FTZ R4, R99, R4, !PT ;  /* 0x0000000463047209 */ /* 0x000fe40007810000 */
[----:B------:R-:W-:Y:S01]  /*1f8b0*/  FSEL R93, R75, -INF , !P0 ;  /* 0xff8000004b5d7808 */ /* 0x000fe20004000000 */
[----:B------:R-:W2:Y:S01]  /*1f8c0*/  SHFL.BFLY PT, R125, R3, 0x2, 0x1f ;  /* 0x0c401f00037d7f89 */ /* 0x000ea200000e0000 */
[----:B------:R-:W-:Y:S02]  /*1f8d0*/  ISETP.GT.AND P0, PT, R0, 0x48, !P4 ;  /* 0x000000480000780c */ /* 0x000fe40006704270 */
[----:B------:R-:W-:Y:S02]  /*1f8e0*/  FMNMX.FTZ R4, R190, R4, !PT ;  /* 0x00000004be047209 */ /* 0x000fe40007810000 */
[----:B------:R-:W-:Y:S02]  /*1f8f0*/  ISETP.LT.OR P0, PT, R2, 0x49, P0 ;  /* 0x000000490200780c */ /* 0x000fe40000701670 */
[----:B------:R-:W-:Y:S02]  /*1f900*/  FMNMX.FTZ R4, R191, R4, !PT ;  /* 0x00000004bf047209 */ /* 0x000fe40007810000 */
[----:B------:R-:W-:Y:S02]  /*1f910*/  FSEL R131, R78, -INF , !P0 ;  /* 0xff8000004e837808 */ /* 0x000fe40004000000 */
[----:B------:R-:W-:Y:S02]  /*1f920*/  ISETP.GT.AND P0, PT, R0, 0x49, !P3 ;  /* 0x000000490000780c */ /* 0x000fe40005f04270 */
        /* <DEDUP_REMOVED lines=15> */
[----:B------:R-:W-:Y:S02]  /*1fa20*/  FMNMX.FTZ R5, R15, R5, !PT ;  /* 0x000000050f057209 */ /* 0x000fe40007810000 */
[----:B------:R-:W-:Y:S01]  /*1fa30*/  FMNMX.FTZ R3, R211, R4, !PT ;  /* 0x00000004d3037209 */ /* 0x000fe20007810000 */
[--C-:B------:R-:W-:Y:S01]  /*1fa40*/  FFMA.FTZ R4, R20, c[0x0][0x2d0], -R47.reuse ;  /* 0x0000b40014047a23 */ /* 0x100fe2000001082f */
[----:B------:R-:W-:Y:S01]  /*1fa50*/  FMNMX.FTZ R5, R60, R5, !PT ;  /* 0x000000053c057209 */ /* 0x000fe20007810000 */
[----:B------:R-:W1:Y:S01]  /*1fa60*/  SHFL.BFLY PT, R6, R125, 0x1, 0x1f ;  /* 0x0c201f007d067f89 */ /* 0x000e6200000e0000 */
        /* <DEDUP_REMOVED lines=9> */
[----:B------:R-:W-:Y:S01]  /*1fb00*/  LOP3.LUT P1, RZ, R229, 0x4000, RZ, 0xc0, !PT ;  /* 0x00004000e5ff7812 */ /* 0x000fe2000782c0ff */
[----:B------:R-:W3:Y:S01]  /*1fb10*/  SHFL.BFLY PT, R7, R3, 0x2, 0x1f ;  /* 0x0c401f0003077f89 */ /* 0x000ee200000e0000 */
[----:B------:R-:W-:Y:S02]  /*1fb20*/  FMNMX.FTZ R5, R76, R5, !PT ;  /* 0x000000054c057209 */ /* 0x000fe40007810000 */
[----:B------:R-:W-:Y:S02]  /*1fb30*/  FSEL R90, R90, -INF , !P0 ;  /* 0xff8000005a5a7808 */ /* 0x000fe40004000000 */
[----:B------:R-:W-:Y:S02]  /*1fb40*/  ISETP.GT.AND P0, PT, R0, 0x51, !P1 ;  /* 0x000000510000780c */ /* 0x000fe40004f04270 */
[----:B-1----:R-:W-:Y:S02]  /*1fb50*/  FMNMX.FTZ R125, R125, R6, !PT ;  /* 0x000000067d7d7209 */ /* 0x002fe40007810000 */
[----:B--2---:R-:W-:Y:S01]  /*1fb60*/  FMNMX.FTZ R4, R77, R5, !PT ;  /* 0x000000054d047209 */ /* 0x004fe20007810000 */
[--C-:B------:R-:W-:Y:S01]  /*1fb70*/  FFMA.FTZ R5, R175, c[0x0][0x2d0], -R47.reuse ;  /* 0x0000b400af057a23 */ /* 0x100fe2000001082f */
[C---:B------:R-:W-:Y:S01]  /*1fb80*/  FSETP.NEU.FTZ.AND P1, PT, R125.reuse, -INF , PT ;  /* 0xff8000007d00780b */ /* 0x040fe20003f3d000 */
[----:B------:R-:W-:Y:S01]  /*1fb90*/  FMUL.FTZ R68, R125, c[0x0][0x2d0] ;  /* 0x0000b4007d447a20 */ /* 0x000fe20000410000 */
[----:B------:R-:W-:Y:S01]  /*1fba0*/  FMNMX.FTZ R4, R83, R4, !PT ;  /* 0x0000000453047209 */ /* 0x000fe20007810000 */
[----:B------:R1:W-:Y:S01]  /*1fbb0*/  MUFU.EX2 R21, R5 ;  /* 0x0000000500157308 */ /* 0x0003e20000000800 */
[----:B------:R-:W-:Y:S02]  /*1fbc0*/  ISETP.LT.OR P0, PT, R2, 0x52, P0 ;  /* 0x000000520200780c */ /* 0x000fe40000701670 */
[----:B------:R-:W-:Y:S02]  /*1fbd0*/  FSEL R68, R68, RZ, P1 ;  /* 0x000000ff44447208 */ /* 0x000fe40000800000 */
[----:B------:R-:W-:Y:S02]  /*1fbe0*/  LOP3.LUT P6, RZ, R229, 0x40000, RZ, 0xc0, !PT ;  /* 0x00040000e5ff7812 */ /* 0x000fe400078cc0ff */
[----:B------:R-:W-:Y:S01]  /*1fbf0*/  FSEL R91, R91, -INF , !P0 ;  /* 0xff8000005b5b7808 */ /* 0x000fe20004000000 */
[--C-:B------:R-:W-:Y:S01]  /*1fc00*/  FFMA.FTZ R28, R35, c[0x0][0x2d0], -R68.reuse ;  /* 0x0000b400231c7a23 */ /* 0x100fe20000010844 */
[----:B------:R-:W-:Y:S02]  /*1fc10*/  ISETP.GT.AND P0, PT, R0, 0x59, !P6 ;  /* 0x000000590000780c */ /* 0x000fe40007704270 */
[----:B---3--:R-:W-:Y:S02]  /*1fc20*/  FMNMX.FTZ R3, R3, R7, !PT ;  /* 0x0000000703037209 */ /* 0x008fe40007810000 */
[----:B------:R-:W-:Y:S02]  /*1fc30*/  ISETP.LT.OR P0, PT, R2, 0x5a, P0 ;  /* 0x0000005a0200780c */ /* 0x000fe40000701670 */
[----:B------:R-:W-:Y:S01]  /*1fc40*/  LOP3.LUT P4, RZ, R229, 0x10000, RZ, 0xc0, !PT ;  /* 0x00010000e5ff7812 */ /* 0x000fe2000788c0ff */
[----:B------:R-:W2:Y:S01]  /*1fc50*/  SHFL.BFLY PT, R124, R3, 0x1, 0x1f ;  /* 0x0c201f00037c7f89 */ /* 0x000ea200000e0000 */
[----:B------:R-:W-:Y:S02]  /*1fc60*/  FSEL R46, R95, -INF , !P0 ;  /* 0xff8000005f2e7808 */ /* 0x000fe40004000000 */
[----:B------:R-:W-:Y:S04]  /*1fc70*/  ISETP.GT.AND P3, PT, R0, 0x58, !P4 ;  /* 0x000000580000780c */ /* 0x000fe80006764270 */
[----:B------:R-:W-:Y:S01]  /*1fc80*/  ISETP.LT.OR P3, PT, R2, 0x59, P3 ;  /* 0x000000590200780c */ /* 0x000fe20001f61670 */
[--C-:B------:R-:W-:Y:S01]  /*1fc90*/  FFMA.FTZ R2, R18, c[0x0][0x2d0], -R68.reuse ;  /* 0x0000b40012027a23 */ /* 0x100fe20000010844 */
[----:B-1----:R-:W-:Y:S01]  /*1fca0*/  FMNMX.FTZ R5, R87, R4, !PT ;  /* 0x0000000457057209 */ /* 0x002fe20007810000 */
[--C-:B------:R-:W-:Y:S01]  /*1fcb0*/  FFMA.FTZ R4, R176, c[0x0][0x2d0], -R47.reuse ;  /* 0x0000b400b0047a23 */ /* 0x100fe2000001082f */
[----:B------:R-:W-:Y:S01]  /*1fcc0*/  FSEL R94, R94, -INF , !P3 ;  /* 0xff8000005e5e7808 */ /* 0x000fe20005800000 */
[----:B------:R-:W-:Y:S01]  /*1fcd0*/  MUFU.EX2 R7, R2 ;  /* 0x0000000200077308 */ /* 0x000fe20000000800 */
[----:B------:R-:W-:Y:S04]  /*1fce0*/  FMNMX.FTZ R5, R88, R5, !PT ;  /* 0x0000000558057209 */ /* 0x000fe80007810000 */
[----:B------:R-:W-:Y:S04]  /*1fcf0*/  FMNMX.FTZ R5, R89, R5, !PT ;  /* 0x0000000559057209 */ /* 0x000fe80007810000 */
[----:B------:R-:W-:Y:S01]  /*1fd00*/  FMNMX.FTZ R5, R92, R5, !PT ;  /* 0x000000055c057209 */ /* 0x000fe20007810000 */
[----:B------:R1:W-:Y:S01]  /*1fd10*/  MUFU.EX2 R22, R4 ;  /* 0x0000000400167308 */ /* 0x0003e20000000800 */
[----:B--2---:R-:W-:Y:S01]  /*1fd20*/  FMNMX.FTZ R124, R3, R124, !PT ;  /* 0x0000007c037c7209 */ /* 0x004fe20007810000 */
[--C-:B------:R-:W-:Y:S01]  /*1fd30*/  FFMA.FTZ R3, R19, c[0x0][0x2d0], -R68.reuse ;  /* 0x0000b40013037a23 */ /* 0x100fe20000010844 */
[----:B------:R-:W-:Y:S02]  /*1fd40*/  FMNMX.FTZ R5, R74, R5, !PT ;  /* 0x000000054a057209 */ /* 0x000fe40007810000 */
[C---:B------:R-:W-:Y:S01]  /*1fd50*/  FSETP.NEU.FTZ.AND P0, PT, R124.reuse, -INF , PT ;  /* 0xff8000007c00780b */ /* 0x040fe20003f1d000 */
[----:B------:R-:W-:Y:S01]  /*1fd60*/  FMUL.FTZ R69, R124, c[0x0][0x2d0] ;  /* 0x0000b4007c457a20 */ /* 0x000fe20000410000 */
[----:B------:R-:W-:Y:S04]  /*1fd70*/  FMNMX.FTZ R5, R93, R5, !PT ;  /* 0x000000055d057209 */ /* 0x000fe80007810000 */
[----:B------:R-:W-:Y:S01]  /*1fd80*/  FSEL R69, R69, RZ, P0 ;  /* 0x000000ff45457208 */ /* 0x000fe20000000000 */
[----:B-1----:R-:W-:Y:S02]  /*1fd90*/  FFMA.FTZ R4, R177, c[0x0][0x2d0], -R47 ;  /* 0x0000b400b1047a23 */ /* 0x002fe4000001082f */
[----:B------:R1:W-:Y:S10]  /*1fda0*/  MUFU.EX2 R177, R3 ;  /* 0x0000000300b17308 */ /* 0x0003f40000000800 */
[----:B------:R2:W3:Y:S01]  /*1fdb0*/  MUFU.EX2 R23, R4 ;  /* 0x0000000400177308 */ /* 0x0004e20000000800 */
[--C-:B-1----:R-:W-:Y:S02]  /*1fdc0*/  FFMA.FTZ R3, R8, c[0x0][0x2d0], -R69.reuse ;  /* 0x0000b40008037a23 */ /* 0x102fe40000010845 */
[--C-:B------:R-:W-:Y:S07]  /*1fdd0*/  FFMA.FTZ R8, R32, c[0x0][0x2d0], -R68.reuse ;  /* 0x0000b40020087a23 */ /* 0x100fee0000010844 */
[----:B------:R1:W-:Y:S01]  /*1fde0*/  MUFU.EX2 R75, R3 ;  /* 0x00000003004b7308 */ /* 0x0003e20000000800 */
[----:B------:R-:W-:Y:S02]  /*1fdf0*/  FFMA.FTZ R32, R34, c[0x0][0x2d0], -R69 ;  /* 0x0000b40022207a23 */ /* 0x000fe40000010845 */
[----:B--2---:R-:W-:Y:S01]  /*1fe00*/  FFMA.FTZ R4, R16, c[0x0][0x2d0], -R68 ;  /* 0x0000b40010047a23 */ /* 0x004fe20000010844 */
[----:B---3--:R-:W-:Y:S01]  /*1fe10*/  MOV R95, R23 ;  /* 0x00000017005f7202 */ /* 0x008fe20000000f00 */
[----:B------:R-:W-:Y:S05]  /*1fe20*/  FFMA.FTZ R16, R180, c[0x0][0x2d0], -R47 ;  /* 0x0000b400b4107a23 */ /* 0x000fea000001082f */
[----:B------:R2:W-:Y:S01]  /*1fe30*/  MUFU.EX2 R174, R4 ;  /* 0x0000000400ae7308 */ /* 0x0005e20000000800 */
[----:B------:R-:W-:Y:S09]  /*1fe40*/  IMAD.MOV.U32 R180, RZ, RZ, R240 ;  /* 0x000000ffffb47224 */ /* 0x000ff200078e00f0 */
[----:B------:R-:W-:Y:S01]  /*1fe50*/  MUFU.EX2 R58, R8 ;  /* 0x00000008003a7308 */ /* 0x000fe20000000800 */
[--C-:B-1----:R-:W-:Y:S09]  /*1fe60*/  FFMA.FTZ R3, R9, c[0x0][0x2d0], -R69.reuse ;  /* 0x0000b40009037a23 */ /* 0x102ff20000010845 */
[----:B------:R-:W-:Y:S01]  /*1fe70*/  MUFU.EX2 R59, R16 ;  /* 0x00000010003b7308 */ /* 0x000fe20000000800 */
[----:B--2---:R-:W-:Y:S01]  /*1fe80*/  FMNMX.FTZ R4, R131, R5, !PT ;  /* 0x0000000583047209 */ /* 0x004fe20007810000 */
[--C-:B------:R-:W-:Y:S03]  /*1fe90*/  FFMA.FTZ R5, R17, c[0x0][0x2d0], -R68.reuse ;  /* 0x0000b40011057a23 */ /* 0x100fe60000010844 */
[----:B------:R-:W-:Y:S05]  /*1fea0*/  FMNMX.FTZ R4, R172, R4, !PT ;  /* 0x00000004ac047209 */ /* 0x000fea0007810000 */
[----:B------:R-:W-:Y:S01]  /*1feb0*/  MUFU.EX2 R24, R5 ;  /* 0x0000000500187308 */ /* 0x000fe20000000800 */
[----:B------:R-:W-:Y:S01]  /*1fec0*/  FMNMX.FTZ R0, R90, R4, !PT ;  /* 0x000000045a007209 */ /* 0x000fe20007810000 */
[--C-:B------:R-:W-:Y:S03]  /*1fed0*/  FFMA.FTZ R4, R13, c[0x0][0x2d0], -R69.reuse ;  /* 0x0000b4000d047a23 */ /* 0x100fe60000010845 */
[----:B------:R-:W-:Y:S05]  /*1fee0*/  FMNMX.FTZ R0, R91, R0, !PT ;  /* 0x000000005b007209 */ /* 0x000fea0007810000 */
[----:B------:R1:W-:Y:S01]  /*1fef0*/  MUFU.EX2 R5, R3 ;  /* 0x0000000300057308 */ /* 0x0003e20000000800 */
[----:B------:R-:W-:Y:S04]  /*1ff00*/  FMNMX.FTZ R0, R94, R0, !PT ;  /* 0x000000005e007209 */ /* 0x000fe80007810000 */
[----:B------:R-:W-:Y:S05]  /*1ff10*/  FMNMX.FTZ R0, R46, R0, !PT ;  /* 0x000000002e007209 */ /* 0x000fea0007810000 */
[----:B------:R-:W-:Y:S01]  /*1ff20*/  MUFU.EX2 R176, R4 ;  /* 0x0000000400b07308 */ /* 0x000fe20000000800 */
[----:B------:R-:W2:Y:S01]  /*1ff30*/  SHFL.BFLY PT, R2, R0, 0x2, 0x1f ;  /* 0x0c401f0000027f89 */ /* 0x000ea200000e0000 */
[----:B-1----:R-:W-:Y:S02]  /*1ff40*/  FFMA.FTZ R3, R12, c[0x0][0x2d0], -R69 ;  /* 0x0000b4000c037a23 */ /* 0x002fe40000010845 */
[----:B------:R-:W-:Y:S06]  /*1ff50*/  FFMA.FTZ R12, R33, c[0x0][0x2d0], -R68 ;  /* 0x0000b400210c7a23 */ /* 0x000fec0000010844 */
[----:B------:R2:W-:Y:S02]  /*1ff60*/  MUFU.EX2 R6, R3 ;  /* 0x0000000300067308 */ /* 0x0005e40000000800 */
[----:B--2---:R-:W-:Y:S01]  /*1ff70*/  FMNMX.FTZ R3, R0, R2, !PT ;  /* 0x0000000200037209 */ /* 0x004fe20007810000 */
[----:B------:R-:W-:Y:S01]  /*1ff80*/  FFMA.FTZ R2, R178, c[0x0][0x2d0], -R47 ;  /* 0x0000b400b2027a23 */ /* 0x000fe2000001082f */
[----:B------:R-:W-:Y:S01]  /*1ff90*/  FSEL R0, R126, RZ, P2 ;  /* 0x000000ff7e007208 */ /* 0x000fe20001000000 */
[----:B------:R-:W-:Y:S05]  /*1ffa0*/  IMAD.MOV.U32 R178, RZ, RZ, R22 ;  /* 0x000000ffffb27224 */ /* 0x000fea00078e0016 */
[----:B------:R1:W-:Y:S01]  /*1ffb0*/  MUFU.EX2 R57, R2 ;  /* 0x0000000200397308 */ /* 0x0003e20000000800 */
[----:B------:R-:W2:Y:S01]  /*1ffc0*/  SHFL.BFLY PT, R4, R3, 0x1, 0x1f ;  /* 0x0c201f0003047f89 */ /* 0x000ea200000e0000 */
[----:B------:R-:W-:Y:S01]  /*1ffd0*/  FADD.FTZ R0, -R0, R127 ;  /* 0x0000007f00007221 */ /* 0x000fe20000010100 */
[----:B------:R-:W-:Y:S02]  /*1ffe0*/  MOV R127, R7 ;  /* 0x00000007007f7202 */ /* 0x000fe40000000f00 */
[----:B------:R-:W-:Y:S01]  /*1fff0*/  F2FP.BF16.PACK_AB R50, R95, R178 ;  /* 0x000000b25f32723e */ /* 0x000fe200000010ff */
[----:B------:R-:W-:Y:S01]  /*20000*/  FMUL.FTZ R0, R0, c[0x0][0x2d0] ;  /* 0x0000b40000007a20 */ /* 0x000fe20000410000 */
[----:B------:R-:W-:Y:S03]  /*20010*/  F2FP.BF16.PACK_AB R51, R177, R127 ;  /* 0x0000007fb133723e */ /* 0x000fe600000010ff */
        /* <DEDUP_REMOVED lines=10> */
[----:B------:R-:W-:Y:S02]  /*200c0*/  IMAD.MOV.U32 R128, RZ, RZ, R6 ;  /* 0x000000ffff807224 */ /* 0x000fe400078e0006 */
[----:B------:R-:W-:Y:S01]  /*200d0*/  FADD.FTZ R0, -R0, R129 ;  /* 0x0000008100007221 */ /* 0x000fe20000010100 */
[----:B------:R-:W-:Y:S01]  /*200e0*/  FSEL R70, R70, RZ, P0 ;  /* 0x000000ff46467208 */ /* 0x000fe20000000000 */
[C---:B------:R-:W-:Y:S01]  /*200f0*/  FMUL.FTZ R17, R45.reuse, R145 ;  /* 0x000000912d117220 */ /* 0x040fe20000410000 */
[----:B------:R-:W-:Y:S01]  /*20100*/  MOV R129, R21 ;  /* 0x0000001500817202 */ /* 0x000fe20000000f00 */
[----:B------:R-:W-:Y:S01]  /*20110*/  FMUL.FTZ R0, R0, c[0x0][0x2d0] ;  /* 0x0000b40000007a20 */ /* 0x000fe20000410000 */
[----:B------:R-:W2:Y:S01]  /*20120*/  LDSM.16.MT88.4 R20, [R213+0x100] ;  /* 0x00010000d514783b */ /* 0x000ea20000004200 */
[----:B------:R-:W-:Y:S01]  /*20130*/  FMUL.FTZ R33, R45, R161 ;  /* 0x000000a12d217220 */ /* 0x000fe20000410000 */
[----:B------:R-:W-:Y:S01]  /*20140*/  F2FP.BF16.PACK_AB R48, R129, R173 ;  /* 0x000000ad8130723e */ /* 0x000fe200000010ff */
[----:B------:R3:W4:Y:S01]  /*20150*/  MUFU.EX2 R2, R0 ;  /* 0x0000000000027308 */ /* 0x0007220000000800 */
[--C-:B------:R-:W-:Y:S01]  /*20160*/  FFMA.FTZ R4, R14, c[0x0][0x2d0], -R70.reuse ;  /* 0x0000b4000e047a23 */ /* 0x100fe20000010846 */
[----:B------:R-:W-:Y:S01]  /*20170*/  F2FP.BF16.PACK_AB R54, R176, R128 ;  /* 0x00000080b036723e */ /* 0x000fe200000010ff */
[C---:B------:R-:W-:Y:S02]  /*20180*/  FMUL.FTZ R120, R45.reuse, R120 ;  /* 0x000000782d787220 */ /* 0x040fe40000410000 */
[C---:B------:R-:W-:Y:S02]  /*20190*/  FMUL.FTZ R121, R45.reuse, R121 ;  /* 0x000000792d797220 */ /* 0x040fe40000410000 */
[C---:B------:R-:W-:Y:S02]  /*201a0*/  FMUL.FTZ R100, R45.reuse, R100 ;  /* 0x000000642d647220 */ /* 0x040fe40000410000 */
[C---:B------:R-:W-:Y:S01]  /*201b0*/  FMUL.FTZ R101, R45.reuse, R101 ;  /* 0x000000652d657220 */ /* 0x040fe20000410000 */
[----:B------:R5:W-:Y:S01]  /*201c0*/  MUFU.EX2 R31, R4 ;  /* 0x00000004001f7308 */ /* 0x000be20000000800 */
[----:B------:R-:W-:Y:S02]  /*201d0*/  FMUL.FTZ R112, R45, R112 ;  /* 0x000000702d707220 */ /* 0x000fe40000410000 */
[C---:B-1----:R-:W-:Y:S02]  /*201e0*/  FMUL.FTZ R6, R44.reuse, R134 ;  /* 0x000000862c067220 */ /* 0x042fe40000410000 */
[C---:B------:R-:W-:Y:S02]  /*201f0*/  FMUL.FTZ R7, R44.reuse, R135 ;  /* 0x000000872c077220 */ /* 0x040fe40000410000 */
[C---:B------:R-:W-:Y:S02]  /*20200*/  FMUL.FTZ R18, R44.reuse, R146 ;  /* 0x000000922c127220 */ /* 0x040fe40000410000 */
[C---:B------:R-:W-:Y:S01]  /*20210*/  FMUL.FTZ R19, R44.reuse, R147 ;  /* 0x000000932c137220 */ /* 0x040fe20000410000 */
[----:B------:R1:W-:Y:S01]  /*20220*/  MUFU.EX2 R135, R28 ;  /* 0x0000001c00877308 */ /* 0x0003e20000000800 */
[C---:B------:R-:W-:Y:S01]  /*20230*/  FMUL.FTZ R34, R44.reuse, R162 ;  /* 0x000000a22c227220 */ /* 0x040fe20000410000 */
[----:B------:R-:W-:Y:S01]  /*20240*/  LDSM.16.MT88.4 R144, [R213+0x2900] ;  /* 0x00290000d590783b */ /* 0x000fe20000004200 */
[----:B------:R-:W-:Y:S02]  /*20250*/  FMUL.FTZ R35, R44, R163 ;  /* 0x000000a32c237220 */ /* 0x000fe40000410000 */
[--C-:B---3--:R-:W-:Y:S02]  /*20260*/  FFMA.FTZ R0, R10, c[0x0][0x2d0], -R70.reuse ;  /* 0x0000b4000a007a23 */ /* 0x108fe40000010846 */
[C---:B----4-:R-:W-:Y:S01]  /*20270*/  FMUL.FTZ R25, R2.reuse, R153 ;  /* 0x0000009902197220 */ /* 0x050fe20000410000 */
[----:B------:R-:W-:Y:S01]  /*20280*/  MOV R153, R58 ;  /* 0x0000003a00997202 */ /* 0x000fe20000000f00 */
[C---:B------:R-:W-:Y:S01]  /*20290*/  FMUL.FTZ R116, R2.reuse, R116 ;  /* 0x0000007402747220 */ /* 0x040fe20000410000 */
[----:B------:R3:W-:Y:S01]  /*202a0*/  MUFU.EX2 R79, R0 ;  /* 0x00000000004f7308 */ /* 0x0007e20000000800 */
[C---:B------:R-:W-:Y:S02]  /*202b0*/  FMUL.FTZ R8, R2.reuse, R136 ;  /* 0x0000008802087220 */ /* 0x040fe40000410000 */
[C---:B------:R-:W-:Y:S02]  /*202c0*/  FMUL.FTZ R13, R2.reuse, R141 ;  /* 0x0000008d020d7220 */ /* 0x040fe40000410000 */
[--C-:B-----5:R-:W-:Y:S02]  /*202d0*/  FFMA.FTZ R4, R15, c[0x0][0x2d0], -R70.reuse ;  /* 0x0000b4000f047a23 */ /* 0x120fe40000010846 */
[----:B------:R-:W-:Y:S02]  /*202e0*/  FMUL.FTZ R117, R2, R117 ;  /* 0x0000007502757220 */ /* 0x000fe40000410000 */
[----:B------:R-:W-:Y:S01]  /*202f0*/  FMUL.FTZ R122, R44, R122 ;  /* 0x0000007a2c7a7220 */ /* 0x000fe20000410000 */
[----:B------:R4:W5:Y:S01]  /*20300*/  MUFU.EX2 R9, R4 ;  /* 0x0000000400097308 */ /* 0x0009620000000800 */
[----:B------:R-:W-:Y:S02]  /*20310*/  FMUL.FTZ R29, R2, R157 ;  /* 0x0000009d021d7220 */ /* 0x000fe40000410000 */
[----:B------:R-:W-:Y:S02]  /*20320*/  FMUL.FTZ R102, R44, R102 ;  /* 0x000000662c667220 */ /* 0x000fe40000410000 */
[----:B-1----:R-:W-:Y:S02]  /*20330*/  FMUL.FTZ R28, R2, R156 ;  /* 0x0000009c021c7220 */ /* 0x002fe40000410000 */
[----:B------:R-:W-:Y:S02]  /*20340*/  FMUL.FTZ R103, R44, R103 ;  /* 0x000000672c677220 */ /* 0x000fe40000410000 */
[C---:B------:R-:W-:Y:S02]  /*20350*/  FMUL.FTZ R104, R2.reuse, R104 ;  /* 0x0000006802687220 */ /* 0x040fe40000410000 */
[C---:B------:R-:W-:Y:S02]  /*20360*/  FMUL.FTZ R105, R2.reuse, R105 ;  /* 0x0000006902697220 */ /* 0x040fe40000410000 */
[----:B------:R-:W-:Y:S02]  /*20370*/  FMUL.FTZ R108, R2, R108 ;  /* 0x0000006c026c7220 */ /* 0x000fe40000410000 */
[----:B---3--:R-:W-:Y:S02]  /*20380*/  FFMA.FTZ R0, R11, c[0x0][0x2d0], -R70 ;  /* 0x0000b4000b007a23 */ /* 0x008fe40000010846 */
[----:B------:R-:W-:Y:S02]  /*20390*/  FMUL.FTZ R123, R44, R123 ;  /* 0x0000007b2c7b7220 */ /* 0x000fe40000410000 */
[----:B------:R1:W3:Y:S01]  /*203a0*/  MUFU.EX2 R175, R0 ;  /* 0x0000000000af7308 */ /* 0x0002e20000000800 */
[C---:B------:R-:W-:Y:S02]  /*203b0*/  FMUL.FTZ R109, R2.reuse, R109 ;  /* 0x0000006d026d7220 */ /* 0x040fe40000410000 */
[----:B------:R-:W-:Y:S02]  /*203c0*/  FMUL.FTZ R113, R45, R113 ;  /* 0x000000712d717220 */ /* 0x000fe40000410000 */
[----:B----4-:R-:W-:Y:S01]  /*203d0*/  FFMA.FTZ R4, R179, c[0x0][0x2d0], -R47 ;  /* 0x0000b400b3047a23 */ /* 0x010fe2000001082f */
[----:B------:R-:W-:Y:S01]  /*203e0*/  MOV R179, R5 ;  /* 0x0000000500b37202 */ /* 0x000fe20000000f00 */
[----:B------:R-:W-:Y:S02]  /*203f0*/  FMUL.FTZ R5, R45, R133 ;  /* 0x000000852d057220 */ /* 0x000fe40000410000 */
[----:B-----5:R-:W-:Y:S01]  /*20400*/  IMAD.MOV.U32 R136, RZ, RZ, R9 ;  /* 0x000000ffff887224 */ /* 0x020fe200078e0009 */
[----:B------:R4:W-:Y:S01]  /*20410*/  MUFU.EX2 R56, R4 ;  /* 0x0000000400387308 */ /* 0x0009e20000000800 */
[----:B------:R-:W-:Y:S01]  /*20420*/  F2FP.BF16.PACK_AB R52, R179, R75 ;  /* 0x0000004bb334723e */ /* 0x000fe200000010ff */
[----:B------:R-:W-:Y:S02]  /*20430*/  FMUL.FTZ R9, R2, R137 ;  /* 0x0000008902097220 */ /* 0x000fe40000410000 */
[----:B------:R-:W-:Y:S01]  /*20440*/  F2FP.BF16.PACK_AB R55, R136, R31 ;  /* 0x0000001f8837723e */ /* 0x000fe200000010ff */
[C---:B------:R-:W-:Y:S02]  /*20450*/  FMUL.FTZ R114, R44.reuse, R114 ;  /* 0x000000722c727220 */ /* 0x040fe40000410000 */
[----:B------:R-:W-:Y:S01]  /*20460*/  FMUL.FTZ R115, R44, R115 ;  /* 0x000000732c737220 */ /* 0x000fe20000410000 */
[----:B-1----:R-:W-:Y:S02]  /*20470*/  FSEL R0, R3, RZ, P0 ;  /* 0x000000ff03007208 */ /* 0x002fe40000000000 */
[----:B---3--:R-:W-:Y:S03]  /*20480*/  F2FP.BF16.PACK_AB R53, R175, R79 ;  /* 0x0000004faf35723e */ /* 0x008fe600000010ff */
[----:B------:R-:W-:Y:S02]  /*20490*/  FADD.FTZ R0, -R0, R130 ;  /* 0x0000008200007221 */ /* 0x000fe40000010100 */
[----:B------:R-:W-:Y:S02]  /*204a0*/  IMAD.MOV.U32 R130, RZ, RZ, R24 ;  /* 0x000000ffff827224 */ /* 0x000fe400078e0018 */
[----:B------:R-:W-:Y:S02]  /*204b0*/  FMUL.FTZ R0, R0, c[0x0][0x2d0] ;  /* 0x0000b40000007a20 */ /* 0x000fe40000410000 */
[----:B----4-:R-:W-:Y:S01]  /*204c0*/  FMUL.FTZ R4, R45, R132 ;  /* 0x000000842d047220 */ /* 0x010fe20000410000 */
[----:B------:R-:W-:Y:S01]  /*204d0*/  F2FP.BF16.PACK_AB R49, R130, R174 ;  /* 0x000000ae8231723e */ /* 0x000fe200000010ff */
[--C-:B------:R-:W-:Y:S02]  /*204e0*/  FFMA.FTZ R24, R64, c[0x0][0x2d0], -R68.reuse ;  /* 0x0000b40040187a23 */ /* 0x100fe40000010844 */
[----:B------:R-:W1:Y:S01]  /*204f0*/  MUFU.EX2 R0, R0 ;  /* 0x0000000000007308 */ /* 0x000e620000000800 */
[----:B------:R-:W-:Y:S03]  /*20500*/  FFMA.FTZ R64, R81, c[0x0][0x2d0], -R68 ;  /* 0x0000b40051407a23 */ /* 0x000fe60000010844 */
[-C--:B--2---:R-:W-:Y:S06]  /*20510*/  HMMA.16816.F32.BF16 R4, R48, R20.reuse, R4 ;  /* 0x000000143004723c */ /* 0x084fec0000041804 */
[----:B------:R-:W2:Y:S10]  /*20520*/  MUFU.EX2 R30, R24 ;  /* 0x00000018001e7308 */ /* 0x000eb40000000800 */
[----:B------:R-:W-:Y:S01]  /*20530*/  MUFU.EX2 R248, R64 ;  /* 0x0000004000f87308 */ /* 0x000fe20000000800 */
[C---:B-1----:R-:W-:Y:S02]  /*20540*/  FMUL.FTZ R10, R0.reuse, R138 ;  /* 0x0000008a000a7220 */ /* 0x042fe40000410000 */
[C---:B------:R-:W-:Y:S01]  /*20550*/  FMUL.FTZ R11, R0.reuse, R139 ;  /* 0x0000008b000b7220 */ /* 0x040fe20000410000 */
[----:B------:R-:W-:Y:S01]  /*20560*/  MOV R139, R56 ;  /* 0x00000038008b7202 */ /* 0x000fe20000000f00 */
[C---:B------:R-:W-:Y:S05]  /*20570*/  FMUL.FTZ R26, R0.reuse, R154 ;  /* 0x0000009a001a7220 */ /* 0x040fea0000410000 */
[----:B------:R1:W-:Y:S01]  /*20580*/  MUFU.EX2 R138, R12 ;  /* 0x0000000c008a7308 */ /* 0x0003e20000000800 */
[----:B------:R-:W-:Y:S01]  /*20590*/  IMAD.MOV.U32 R154, RZ, RZ, R57 ;  /* 0x000000ffff9a7224 */ /* 0x000fe200078e0039 */
[C---:B------:R-:W-:Y:S04]  /*205a0*/  HMMA.16816.F32.BF16 R8, R52.reuse, R20, R8 ;  /* 0x000000143408723c */ /* 0x040fe80000041808 */
[C---:B------:R-:W-:Y:S01]  /*205b0*/  FMUL.FTZ R14, R0.reuse, R142 ;  /* 0x0000008e000e7220 */ /* 0x040fe20000410000 */
[----:B--2---:R-:W-:Y:S01]  /*205c0*/  MOV R157, R30 ;  /* 0x0000001e009d7202 */ /* 0x004fe20000000f00 */
[----:B------:R-:W-:Y:S01]  /*205d0*/  FMUL.FTZ R15, R0, R143 ;  /* 0x0000008f000f7220 */ /* 0x000fe20000410000 */
[----:B------:R-:W-:Y:S01]  /*205e0*/  MOV R142, R179 ;  /* 0x000000b3008e7202 */ /* 0x000fe20000000f00 */
[----:B------:R-:W-:Y:S04]  /*205f0*/  FFMA.FTZ R20, R181, c[0x0][0x2d0], -R47 ;  /* 0x0000b400b5147a23 */ /* 0x000fe8000001082f */
[----:B------:R2:W-:Y:S01]  /*20600*/  MUFU.EX2 R134, R20 ;  /* 0x0000001400867308 */ /* 0x0005e20000000800 */
[C---:B------:R-:W-:Y:S02]  /*20610*/  FMUL.FTZ R21, R45.reuse, R149 ;  /* 0x000000952d157220 */ /* 0x040fe40000410000 */
[----:B------:R-:W-:Y:S02]  /*20620*/  FMUL.FTZ R24, R2, R152 ;  /* 0x0000009802187220 */ /* 0x000fe40000410000 */
[C---:B------:R-:W-:Y:S01]  /*20630*/  FMUL.FTZ R27, R0.reuse, R155 ;  /* 0x0000009b001b7220 */ /* 0x040fe20000410000 */
[----:B------:R-:W-:Y:S01]  /*20640*/  MOV R155, R175 ;  /* 0x000000af009b7202 */ /* 0x000fe20000000f00 */
[----:B------:R-:W-:Y:S02]  /*20650*/  FMUL.FTZ R30, R0, R158 ;  /* 0x0000009e001e7220 */ /* 0x000fe40000410000 */
[----:B-1----:R-:W-:Y:S01]  /*20660*/  FMUL.FTZ R12, R2, R140 ;  /* 0x0000008c020c7220 */ /* 0x002fe20000410000 */
[----:B------:R1:W-:Y:S01]  /*20670*/  MUFU.EX2 R152, R32 ;  /* 0x0000002000987308 */ /* 0x0003e20000000800 */
[----:B------:R-:W-:Y:S01]  /*20680*/  IMAD.MOV.U32 R158, RZ, RZ, R59 ;  /* 0x000000ffff9e7224 */ /* 0x000fe200078e003b */
[----:B------:R-:W-:Y:S01]  /*20690*/  MOV R140, R31 ;  /* 0x0000001f008c7202 */ /* 0x000fe20000000f00 */
[----:B------:R-:W3:Y:S01]  /*206a0*/  LDSM.16.MT88.4 R56, [R215+0x100] ;  /* 0x00010000d738783b */ /* 0x000ee20000004200 */
[C---:B------:R-:W-:Y:S02]  /*206b0*/  FMUL.FTZ R118, R0.reuse, R118 ;  /* 0x0000007600767220 */ /* 0x040fe40000410000 */
[-C--:B------:R-:W-:Y:S03]  /*206c0*/  HMMA.16816.F32.BF16 R12, R52, R22.reuse, R12 ;  /* 0x00000016340c723c */ /* 0x080fe6000004180c */
[C---:B------:R-:W-:Y:S02]  /*206d0*/  FMUL.FTZ R119, R0.reuse, R119 ;  /* 0x0000007700777220 */ /* 0x040fe40000410000 */
[----:B------:R-:W-:Y:S02]  /*206e0*/  IMAD.MOV.U32 R149, RZ, RZ, R127 ;  /* 0x000000ffff957224 */ /* 0x000fe400078e007f */
[C---:B------:R-:W-:Y:S01]  /*206f0*/  FMUL.FTZ R31, R0.reuse, R159 ;  /* 0x0000009f001f7220 */ /* 0x040fe20000410000 */
[C---:B------:R-:W-:Y:S04]  /*20700*/  HMMA.16816.F32.BF16 R16, R48.reuse, R22, R16 ;  /* 0x000000163010723c */ /* 0x040fe80000041810 */
[C---:B--2---:R-:W-:Y:S01]  /*20710*/  FMUL.FTZ R20, R45.reuse, R148 ;  /* 0x000000942d147220 */ /* 0x044fe20000410000 */
[----:B------:R-:W-:Y:S01]  /*20720*/  MOV R148, R128 ;  /* 0x0000008000947202 */ /* 0x000fe20000000f00 */
[----:B------:R-:W-:Y:S01]  /*20730*/  FMUL.FTZ R106, R0, R106 ;  /* 0x0000006a006a7220 */ /* 0x000fe20000410000 */
[----:B------:R-:W-:Y:S01]  /*20740*/  MOV R159, R95 ;  /* 0x0000005f009f7202 */ /* 0x000fe20000000f00 */
[C---:B------:R-:W-:Y:S01]  /*20750*/  FMUL.FTZ R22, R44.reuse, R150 ;  /* 0x000000962c167220 */ /* 0x040fe20000410000 */
[----:B------:R-:W-:Y:S03]  /*20760*/  MOV R150, R178 ;  /* 0x000000b200967202 */ /* 0x000fe60000000f00 */
[----:B------:R-:W-:Y:S01]  /*20770*/  FMUL.FTZ R23, R44, R151 ;  /* 0x000000972c177220 */ /* 0x000fe20000410000 */
[----:B------:R-:W-:Y:S01]  /*20780*/  MOV R151, R129 ;  /* 0x0000008100977202 */ /* 0x000fe20000000f00 */
[----:B-1----:R-:W-:Y:S02]  /*20790*/  FMUL.FTZ R32, R45, R160 ;  /* 0x000000a02d207220 */ /* 0x002fe40000410000 */
[----:B------:R-:W-:Y:S01]  /*207a0*/  LDSM.16.MT88.4 R160, [R216+0x2900] ;  /* 0x00290000d8a0783b */ /* 0x000fe20000004200 */
[C---:B------:R-:W-:Y:S02]  /*207b0*/  FMUL.FTZ R107, R0.reuse, R107 ;  /* 0x0000006b006b7220 */ /* 0x040fe40000410000 */
[-C--:B------:R-:W-:Y:S03]  /*207c0*/  HMMA.16816.F32.BF16 R20, R48, R36.reuse, R20 ;  /* 0x000000243014723c */ /* 0x080fe60000041814 */
[C---:B------:R-:W-:Y:S02]  /*207d0*/  FMUL.FTZ R110, R0.reuse, R110 ;  /* 0x0000006e006e7220 */ /* 0x040fe40000410000 */
[----:B------:R-:W-:Y:S02]  /*207e0*/  FMUL.FTZ R111, R0, R111 ;  /* 0x0000006f006f7220 */ /* 0x000fe40000410000 */
[----:B------:R-:W-:Y:S01]  /*207f0*/  IMAD.MOV.U32 R143, RZ, RZ, R130 ;  /* 0x000000ffff8f7224 */ /* 0x000fe200078e0082 */
[C---:B------:R-:W-:Y:S07]  /*20800*/  HMMA.16816.F32.BF16 R24, R52.reuse, R36, R24 ;  /* 0x000000243418723c */ /* 0x040fee0000041818 */
[--C-:B------:R-:W-:Y:S01]  /*20810*/  FFMA.FTZ R36, R65, c[0x0][0x2d0], -R69.reuse ;  /* 0x0000b40041247a23 */ /* 0x100fe20000010845 */
[-C--:B------:R-:W-:Y:S03]  /*20820*/  HMMA.16816.F32.BF16 R28, R52, R38.reuse, R28 ;  /* 0x00000026341c723c */ /* 0x080fe6000004181c */
[----:B------:R1:W-:Y:S01]  /*20830*/  MUFU.EX2 R156, R36 ;  /* 0x00000024009c7308 */ /* 0x0003e20000000800 */
[----:B------:R-:W-:Y:S04]  /*20840*/  FMUL.FTZ R37, R45, R165 ;  /* 0x000000a52d257220 */ /* 0x000fe80000410000 */
[C---:B------:R-:W-:Y:S07]  /*20850*/  HMMA.16816.F32.BF16 R32, R48.reuse, R38, R32 ;  /* 0x000000263020723c */ /* 0x040fee0000041820 */
[C---:B------:R-:W-:Y:S01]  /*20860*/  FMUL.FTZ R38, R44.reuse, R166 ;  /* 0x000000a62c267220 */ /* 0x040fe20000410000 */
[-C--:B------:R-:W-:Y:S04]  /*20870*/  HMMA.16816.F32.BF16 R100, R48, R40.reuse, R100 ;  /* 0x000000283064723c */ /* 0x080fe80000041864 */
[----:B------:R-:W-:Y:S04]  /*20880*/  FMUL.FTZ R39, R44, R167 ;  /* 0x000000a72c277220 */ /* 0x000fe80000410000 */
[C---:B------:R-:W-:Y:S04]  /*20890*/  HMMA.16816.F32.BF16 R104, R52.reuse, R40, R104 ;  /* 0x000000283468723c */ /* 0x040fe80000041868 */
[----:B-1----:R-:W-:Y:S03]  /*208a0*/  FFMA.FTZ R36, R66, c[0x0][0x2d0], -R69 ;  /* 0x0000b40042247a23 */ /* 0x002fe60000010845 */
[--C-:B------:R-:W-:Y:S01]  /*208b0*/  FFMA.FTZ R40, R61, c[0x0][0x2d0], -R70.reuse ;  /* 0x0000b4003d287a23 */ /* 0x100fe20000010846 */
[----:B------:R1:W-:Y:S01]  /*208c0*/  MUFU.EX2 R132, R36 ;  /* 0x0000002400847308 */ /* 0x0003e20000000800 */
[-C--:B------:R-:W-:Y:S03]  /*208d0*/  HMMA.16816.F32.BF16 R108, R52, R42.reuse, R108 ;  /* 0x0000002a346c723c */ /* 0x080fe6000004186c */
[----:B------:R-:W-:Y:S01]  /*208e0*/  FMUL.FTZ R41, R2, R169 ;  /* 0x000000a902297220 */ /* 0x000fe20000410000 */
[----:B------:R-:W-:Y:S04]  /*208f0*/  MOV R169, R176 ;  /* 0x000000b000a97202 */ /* 0x000fe80000000f00 */
[C---:B------:R-:W-:Y:S01]  /*20900*/  HMMA.16816.F32.BF16 R112, R48.reuse, R42, R112 ;  /* 0x0000002a3070723c */ /* 0x040fe20000041870 */
[----:B------:R2:W-:Y:S06]  /*20910*/  MUFU.EX2 R78, R40 ;  /* 0x00000028004e7308 */ /* 0x0005ec0000000800 */
[--C-:B------:R-:W-:Y:S02]  /*20920*/  FFMA.FTZ R42, R71, c[0x0][0x2d0], -R70.reuse ;  /* 0x0000b400472a7a23 */ /* 0x100fe40000010846 */
[----:B------:R-:W-:Y:S02]  /*20930*/  FMUL.FTZ R43, R0, R171 ;  /* 0x000000ab002b7220 */ /* 0x000fe40000410000 */
[----:B------:R4:W-:Y:S01]  /*20940*/  MUFU.EX2 R252, R42 ;  /* 0x0000002a00fc7308 */ /* 0x0009e20000000800 */
[----:B------:R-:W-:Y:S02]  /*20950*/  IMAD.MOV.U32 R171, RZ, RZ, R75 ;  /* 0x000000ffffab7224 */ /* 0x000fe400078e004b */
[----:B-1----:R-:W-:Y:S02]  /*20960*/  FFMA.FTZ R36, R67, c[0x0][0x2d0], -R69 ;  /* 0x0000b40043247a23 */ /* 0x002fe40000010845 */
[----:B------:R-:W-:Y:S05]  /*20970*/  LDSM.16.MT88.4 R64, [R214+0x900] ;  /* 0x00090000d640783b */ /* 0x000fea0000004200 */
[----:B------:R1:W5:Y:S01]  /*20980*/  MUFU.EX2 R137, R36 ;  /* 0x0000002400897308 */ /* 0x0003620000000800 */
[----:B--2---:R-:W-:Y:S02]  /*20990*/  FMUL.FTZ R40, R2, R168 ;  /* 0x000000a802287220 */ /* 0x004fe40000410000 */
[----:B------:R-:W-:Y:S02]  /*209a0*/  IMAD.MOV.U32 R168, RZ, RZ, R177 ;  /* 0x000000ffffa87224 */ /* 0x000fe400078e00b1 */
[----:B----4-:R-:W-:Y:S02]  /*209b0*/  FMUL.FTZ R42, R0, R170 ;  /* 0x000000aa002a7220 */ /* 0x010fe40000410000 */
[--C-:B-1----:R-:W-:Y:S04]  /*209c0*/  FFMA.FTZ R36, R182, c[0x0][0x2d0], -R47.reuse ;  /* 0x0000b400b6247a23 */ /* 0x102fe8000001082f */
[----:B------:R1:W-:Y:S02]  /*209d0*/  MUFU.EX2 R141, R36 ;  /* 0x00000024008d7308 */ /* 0x0003e40000000800 */
[--C-:B-1----:R-:W-:Y:S02]  /*209e0*/  FFMA.FTZ R36, R60, c[0x0][0x2d0], -R70.reuse ;  /* 0x0000b4003c247a23 */ /* 0x102fe40000010846 */
[----:B------:R-:W1:Y:S06]  /*209f0*/  LDSM.16.MT88.4 R60, [R213+0x900] ;  /* 0x00090000d53c783b */ /* 0x000e6c0000004200 */
[----:B------:R2:W4:Y:S02]  /*20a00*/  MUFU.EX2 R133, R36 ;  /* 0x0000002400857308 */ /* 0x0005240000000800 */
[----:B--2---:R-:W-:Y:S07]  /*20a10*/  FMUL.FTZ R36, R45, R164 ;  /* 0x000000a42d247220 */ /* 0x004fee0000410000 */
[-C--:B---3--:R-:W-:Y:S08]  /*20a20*/  HMMA.16816.F32.BF16 R36, R48, R56.reuse, R36 ;  /* 0x000000383024723c */ /* 0x088ff00000041824 */
[C---:B------:R-:W-:Y:S07]  /*20a30*/  HMMA.16816.F32.BF16 R116, R52.reuse, R56, R116 ;  /* 0x000000383474723c */ /* 0x040fee0000041874 */
[----:B------:R-:W-:Y:S01]  /*20a40*/  FFMA.FTZ R56, R72, c[0x0][0x2d0], -R70 ;  /* 0x0000b40048387a23 */ /* 0x000fe20000010846 */
[-C--:B------:R-:W-:Y:S03]  /*20a50*/  HMMA.16816.F32.BF16 R40, R52, R58.reuse, R40 ;  /* 0x0000003a3428723c */ /* 0x080fe60000041828 */
[----:B------:R2:W3:Y:S04]  /*20a60*/  MUFU.EX2 R251, R56 ;  /* 0x0000003800fb7308 */ /* 0x0004e80000000800 */
[--C-:B------:R-:W-:Y:S01]  /*20a70*/  FFMA.FTZ R52, R183, c[0x0][0x2d0], -R47.reuse ;  /* 0x0000b400b7347a23 */ /* 0x100fe2000001082f */
[----:B------:R-:W-:Y:S04]  /*20a80*/  HMMA.16816.F32.BF16 R120, R48, R58, R120 ;  /* 0x0000003a3078723c */ /* 0x000fe80000041878 */
[----:B-----5:R-:W-:Y:S01]  /*20a90*/  F2FP.BF16.PACK_AB R54, R137, R132 ;  /* 0x000000848936723e */ /* 0x020fe200000010ff */
[----:B------:R5:W-:Y:S01]  /*20aa0*/  MUFU.EX2 R250, R52 ;  /* 0x0000003400fa7308 */ /* 0x000be20000000800 */
[----:B----4-:R-:W-:Y:S02]  /*20ab0*/  F2FP.BF16.PACK_AB R53, R78, R133 ;  /* 0x000000854e35723e */ /* 0x010fe400000010ff */
[----:B------:R-:W-:Y:S04]  /*20ac0*/  F2FP.BF16.PACK_AB R48, R139, R154 ;  /* 0x0000009a8b30723e */ /* 0x000fe800000010ff */
[----:B------:R-:W-:Y:S02]  /*20ad0*/  F2FP.BF16.PACK_AB R49, R138, R153 ;  /* 0x000000998a31723e */ /* 0x000fe400000010ff */
[----:B------:R-:W-:Y:S02]  /*20ae0*/  F2FP.BF16.PACK_AB R50, R134, R158 ;  /* 0x0000009e8632723e */ /* 0x000fe400000010ff */
[----:B------:R-:W-:Y:S01]  /*20af0*/  F2FP.BF16.PACK_AB R51, R135, R157 ;  /* 0x0000009d8733723e */ /* 0x000fe200000010ff */
[----:B--2---:R-:W2:Y:S01]  /*20b00*/  LDSM.16.MT88.4 R56, [R216+0x900] ;  /* 0x00090000d838783b */ /* 0x004ea20000004200 */
[----:B---3--:R-:W-:Y:S05]  /*20b10*/  F2FP.BF16.PACK_AB R55, R251, R252 ;  /* 0x000000fcfb37723e */ /* 0x008fea00000010ff */
[-C--:B-1----:R-:W-:Y:S03]  /*20b20*/  HMMA.16816.F32.BF16 R4, R48, R60.reuse, R4 ;  /* 0x0000003c3004723c */ /* 0x082fe60000041804 */
[--C-:B-----5:R-:W-:Y:S04]  /*20b30*/  FFMA.FTZ R52, R80, c[0x0][0x2d0], -R68.reuse ;  /* 0x0000b40050347a23 */ /* 0x120fe80000010844 */
        /* <DEDUP_REMOVED lines=32> */
[----:B--2---:R-:W-:Y:S08]  /*20d40*/  FFMA.FTZ R56, R86, c[0x0][0x2d0], -R69 ;  /* 0x0000b40056387a23 */ /* 0x004ff00000010845 */
[----:B------:R2:W4:Y:S01]  /*20d50*/  MUFU.EX2 R240, R56 ;  /* 0x0000003800f07308 */ /* 0x0005220000000800 */
[----:B---3--:R-:W-:Y:S01]  /*20d60*/  FFMA.FTZ R64, R188, c[0x0][0x2d0], -R68 ;  /* 0x0000b400bc407a23 */ /* 0x008fe20000010844 */
[----:B------:R-:W-:Y:S08]  /*20d70*/  MOV R188, R174 ;  /* 0x000000ae00bc7202 */ /* 0x000ff00000000f00 */
[----:B------:R3:W-:Y:S01]  /*20d80*/  MUFU.EX2 R179, R64 ;  /* 0x0000004000b37308 */ /* 0x0007e20000000800 */
[--C-:B--2---:R-:W-:Y:S01]  /*20d90*/  FFMA.FTZ R56, R186, c[0x0][0x2d0], -R47.reuse ;  /* 0x0000b400ba387a23 */ /* 0x104fe2000001082f */
[-C--:B-1----:R-:W-:Y:S08]  /*20da0*/  HMMA.16816.F32.BF16 R36, R48, R60.reuse, R36 ;  /* 0x0000003c3024723c */ /* 0x082ff00000041824 */
[----:B------:R1:W-:Y:S01]  /*20db0*/  MUFU.EX2 R186, R56 ;  /* 0x0000003800ba7308 */ /* 0x0003e20000000800 */
[C---:B------:R-:W-:Y:S01]  /*20dc0*/  HMMA.16816.F32.BF16 R116, R52.reuse, R60, R116 ;  /* 0x0000003c3474723c */ /* 0x040fe20000041874 */
[----:B---3--:R-:W-:Y:S06]  /*20dd0*/  LDSM.16.MT88.4 R64, [R214+0x1100] ;  /* 0x00110000d640783b */ /* 0x008fec0000004200 */
[--C-:B------:R-:W-:Y:S01]  /*20de0*/  FFMA.FTZ R60, R83, c[0x0][0x2d0], -R70.reuse ;  /* 0x0000b400533c7a23 */ /* 0x100fe20000010846 */
[-C--:B------:R-:W-:Y:S03]  /*20df0*/  HMMA.16816.F32.BF16 R40, R52, R62.reuse, R40 ;  /* 0x0000003e3428723c */ /* 0x080fe60000041828 */
[----:B------:R-:W2:Y:S04]  /*20e00*/  MUFU.EX2 R182, R60 ;  /* 0x0000003c00b67308 */ /* 0x000ea80000000800 */
[----:B------:R-:W-:Y:S01]  /*20e10*/  FFMA.FTZ R52, R189, c[0x0][0x2d0], -R47 ;  /* 0x0000b400bd347a23 */ /* 0x000fe2000001082f */
[----:B------:R-:W-:Y:S01]  /*20e20*/  HMMA.16816.F32.BF16 R120, R48, R62, R120 ;  /* 0x0000003e3078723c */ /* 0x000fe20000041878 */
[----:B------:R-:W3:Y:S03]  /*20e30*/  LDL.LU R189, [R1+0x18] ;  /* 0x0000180001bd7983 */ /* 0x000ee60000300800 */
[----:B-1----:R-:W-:Y:S01]  /*20e40*/  FFMA.FTZ R56, R73, c[0x0][0x2d0], -R70 ;  /* 0x0000b40049387a23 */ /* 0x002fe20000010846 */
[----:B------:R1:W-:Y:S01]  /*20e50*/  MUFU.EX2 R181, R52 ;  /* 0x0000003400b57308 */ /* 0x0003e20000000800 */
[----:B----4-:R-:W-:Y:S01]  /*20e60*/  F2FP.BF16.PACK_AB R54, R240, R241 ;  /* 0x000000f1f036723e */ /* 0x010fe200000010ff */
[----:B------:R-:W4:Y:S01]  /*20e70*/  LDL.LU R170, [R1+0x1c] ;  /* 0x00001c0001aa7983 */ /* 0x000f220000300800 */
[----:B------:R-:W-:Y:S04]  /*20e80*/  F2FP.BF16.PACK_AB R49, R248, R249 ;  /* 0x000000f9f831723e */ /* 0x000fe800000010ff */
[----:B------:R-:W-:Y:S02]  /*20e90*/  F2FP.BF16.PACK_AB R50, R246, R247 ;  /* 0x000000f7f632723e */ /* 0x000fe400000010ff */
[----:B------:R-:W-:Y:S01]  /*20ea0*/  F2FP.BF16.PACK_AB R51, R244, R245 ;  /* 0x000000f5f433723e */ /* 0x000fe200000010ff */
[----:B------:R5:W5:Y:S01]  /*20eb0*/  MUFU.EX2 R185, R56 ;  /* 0x0000003800b97308 */ /* 0x000b620000000800 */
[----:B--2---:R-:W-:Y:S01]  /*20ec0*/  F2FP.BF16.PACK_AB R55, R182, R183 ;  /* 0x000000b7b637723e */ /* 0x004fe200000010ff */
[----:B------:R-:W-:Y:S01]  /*20ed0*/  LDSM.16.MT88.4 R60, [R216+0x1100] ;  /* 0x00110000d83c783b */ /* 0x000fe20000004200 */
[--C-:B-1----:R-:W-:Y:S02]  /*20ee0*/  FFMA.FTZ R52, R187, c[0x0][0x2d0], -R68.reuse ;  /* 0x0000b400bb347a23 */ /* 0x102fe40000010844 */
[----:B------:R-:W-:Y:S01]  /*20ef0*/  IMAD.MOV.U32 R187, RZ, RZ, R141 ;  /* 0x000000ffffbb7224 */ /* 0x000fe200078e008d */
[----:B------:R-:W-:Y:S04]  /*20f00*/  MOV R141, R180 ;  /* 0x000000b4008d7202 */ /* 0x000fe80000000f00 */
[----:B------:R1:W-:Y:S01]  /*20f10*/  MUFU.EX2 R180, R52 ;  /* 0x0000003400b47308 */ /* 0x0003e20000000800 */
[----:B------:R-:W-:Y:S01]  /*20f20*/  F2FP.BF16.PACK_AB R48, R250, R187 ;  /* 0x000000bbfa30723e */ /* 0x000fe200000010ff */
[----:B-----5:R-:W2:Y:S01]  /*20f30*/  LDSM.16.MT88.4 R56, [R213+0x1100] ;  /* 0x00110000d538783b */ /* 0x020ea20000004200 */
[----:B------:R-:W-:Y:S02]  /*20f40*/  F2FP.BF16.PACK_AB R53, R184, R185 ;  /* 0x000000b9b835723e */ /* 0x000fe400000010ff */
[----:B-1----:R-:W-:Y:S03]  /*20f50*/  F2FP.BF16.PACK_AB R52, R242, R243 ;  /* 0x000000f3f234723e */ /* 0x002fe600000010ff */
[-C--:B--2---:R-:W-:Y:S08]  /*20f60*/  HMMA.16816.F32.BF16 R4, R48, R56.reuse, R4 ;  /* 0x000000383004723c */ /* 0x084ff00000041804 */
        /* <DEDUP_REMOVED lines=22> */
[--C-:B-----5:R-:W-:Y:S02]  /*210d0*/  FFMA.FTZ R60, R190, c[0x0][0x2d0], -R69.reuse ;  /* 0x0000b400be3c7a23 */ /* 0x120fe40000010845 */
[----:B------:R-:W-:Y:S02]  /*210e0*/  IMAD.MOV.U32 R190, RZ, RZ, R138 ;  /* 0x000000ffffbe7224 */ /* 0x000fe400078e008a */
[C---:B------:R-:W-:Y:S03]  /*210f0*/  HMMA.16816.F32.BF16 R112, R48.reuse, R66, R112 ;  /* 0x000000423070723c */ /* 0x040fe60000041870 */
[----:B------:R5:W-:Y:S10]  /*21100*/  MUFU.EX2 R166, R60 ;  /* 0x0000003c00a67308 */ /* 0x000bf40000000800 */
[----:B------:R5:W-:Y:S01]  /*21110*/  MUFU.EX2 R130, R64 ;  /* 0x0000004000827308 */ /* 0x000be20000000800 */
[----:B-1----:R-:W-:Y:S02]  /*21120*/  FFMA.FTZ R56, R193, c[0x0][0x2d0], -R68 ;  /* 0x0000b400c1387a23 */ /* 0x002fe40000010844 */
[----:B------:R-:W-:Y:S07]  /*21130*/  IMAD.MOV.U32 R193, RZ, RZ, R132 ;  /* 0x000000ffffc17224 */ /* 0x000fee00078e0084 */
[----:B------:R1:W-:Y:S01]  /*21140*/  MUFU.EX2 R176, R56 ;  /* 0x0000003800b07308 */ /* 0x0003e20000000800 */
[--C-:B-----5:R-:W-:Y:S01]  /*21150*/  FFMA.FTZ R60, R191, c[0x0][0x2d0], -R69.reuse ;  /* 0x0000b400bf3c7a23 */ /* 0x120fe20000010845 */
[----:B------:R-:W-:Y:S08]  /*21160*/  MOV R191, R139 ;  /* 0x0000008b00bf7202 */ /* 0x000ff00000000f00 */
[----:B------:R5:W3:Y:S01]  /*21170*/  MUFU.EX2 R173, R60 ;  /* 0x0000003c00ad7308 */ /* 0x000ae20000000800 */
[----:B------:R-:W-:Y:S09]  /*21180*/  FFMA.FTZ R64, R89, c[0x0][0x2d0], -R70 ;  /* 0x0000b40059407a23 */ /* 0x000ff20000010846 */
[----:B------:R5:W-:Y:S01]  /*21190*/  MUFU.EX2 R129, R64 ;  /* 0x0000004000817308 */ /* 0x000be20000000800 */
[----:B-1----:R-:W-:Y:S09]  /*211a0*/  FFMA.FTZ R56, R98, c[0x0][0x2d0], -R69 ;  /* 0x0000b40062387a23 */ /* 0x002ff20000010845 */
[----:B------:R1:W-:Y:S01]  /*211b0*/  MUFU.EX2 R167, R56 ;  /* 0x0000003800a77308 */ /* 0x0003e20000000800 */
[--C-:B-----5:R-:W-:Y:S01]  /*211c0*/  FFMA.FTZ R60, R196, c[0x0][0x2d0], -R47.reuse ;  /* 0x0000b400c43c7a23 */ /* 0x120fe2000001082f */
[----:B------:R-:W-:Y:S08]  /*211d0*/  MOV R196, R140 ;  /* 0x0000008c00c47202 */ /* 0x000ff00000000f00 */
[----:B------:R5:W-:Y:S01]  /*211e0*/  MUFU.EX2 R165, R60 ;  /* 0x0000003c00a57308 */ /* 0x000be20000000800 */
[----:B------:R-:W-:Y:S01]  /*211f0*/  FFMA.FTZ R64, R198, c[0x0][0x2d0], -R68 ;  /* 0x0000b400c6407a23 */ /* 0x000fe20000010844 */
[----:B------:R-:W-:Y:S02]  /*21200*/  MOV R198, R159 ;  /* 0x0000009f00c67202 */ /* 0x000fe40000000f00 */
[----:B------:R-:W-:Y:S06]  /*21210*/  MOV R159, R136 ;  /* 0x00000088009f7202 */ /* 0x000fec0000000f00 */
[----:B------:R5:W-:Y:S01]  /*21220*/  MUFU.EX2 R127, R64 ;  /* 0x00000040007f7308 */ /* 0x000be20000000800 */
[----:B-1----:R-:W1:Y:S01]  /*21230*/  LDSM.16.MT88.4 R56, [R215+0x1100] ;  /* 0x00110000d738783b */ /* 0x002e620000004200 */
[--C-:B-----5:R-:W-:Y:S08]  /*21240*/  FFMA.FTZ R60, R87, c[0x0][0x2d0], -R70.reuse ;  /* 0x0000b400573c7a23 */ /* 0x120ff00000010846 */
[----:B------:R5:W1:Y:S01]  /*21250*/  MUFU.EX2 R164, R60 ;  /* 0x0000003c00a47308 */ /* 0x000a620000000800 */
[----:B------:R-:W-:Y:S08]  /*21260*/  LDSM.16.MT88.4 R64, [R214+0x1900] ;  /* 0x00190000d640783b */ /* 0x000ff00000004200 */
[----:B-----5:R-:W5:Y:S01]  /*21270*/  LDSM.16.MT88.4 R60, [R213+0x1900] ;  /* 0x00190000d53c783b */ /* 0x020f620000004200 */
[-C--:B-1----:R-:W-:Y:S08]  /*21280*/  HMMA.16816.F32.BF16 R36, R48, R56.reuse, R36 ;  /* 0x000000383024723c */ /* 0x082ff00000041824 */
[C---:B------:R-:W-:Y:S07]  /*21290*/  HMMA.16816.F32.BF16 R116, R52.reuse, R56, R116 ;  /* 0x000000383474723c */ /* 0x040fee0000041874 */
[----:B------:R-:W-:Y:S01]  /*212a0*/  FFMA.FTZ R56, R92, c[0x0][0x2d0], -R70 ;  /* 0x0000b4005c387a23 */ /* 0x000fe20000010846 */
[-C--:B------:R-:W-:Y:S03]  /*212b0*/  HMMA.16816.F32.BF16 R40, R52, R58.reuse, R40 ;  /* 0x0000003a3428723c */ /* 0x080fe60000041828 */
[----:B------:R1:W1:Y:S04]  /*212c0*/  MUFU.EX2 R75, R56 ;  /* 0x00000038004b7308 */ /* 0x0002680000000800 */
[----:B------:R-:W-:Y:S01]  /*212d0*/  FFMA.FTZ R52, R201, c[0x0][0x2d0], -R47 ;  /* 0x0000b400c9347a23 */ /* 0x000fe2000001082f */
[----:B------:R-:W-:Y:S04]  /*212e0*/  HMMA.16816.F32.BF16 R120, R48, R58, R120 ;  /* 0x0000003a3078723c */ /* 0x000fe80000041878 */
[----:B---3--:R-:W-:Y:S01]  /*212f0*/  F2FP.BF16.PACK_AB R54, R173, R166 ;  /* 0x000000a6ad36723e */ /* 0x008fe200000010ff */
[----:B------:R3:W-:Y:S01]  /*21300*/  MUFU.EX2 R128, R52 ;  /* 0x0000003400807308 */ /* 0x0007e20000000800 */
[----:B------:R-:W-:Y:S01]  /*21310*/  F2FP.BF16.PACK_AB R53, R130, R164 ;  /* 0x000000a48235723e */ /* 0x000fe200000010ff */
[----:B----4-:R-:W-:Y:S01]  /*21320*/  FFMA.FTZ R2, R2, R170, R171 ;  /* 0x000000aa02027223 */ /* 0x010fe200000100ab */
[----:B------:R-:W-:Y:S01]  /*21330*/  F2FP.BF16.PACK_AB R48, R181, R186 ;  /* 0x000000bab530723e */ /* 0x000fe200000010ff */
[----:B------:R-:W-:Y:S03]  /*21340*/  IMAD.MOV.U32 R201, RZ, RZ, R169 ;  /* 0x000000ffffc97224 */ /* 0x000fe600078e00a9 */
[----:B------:R-:W-:Y:S02]  /*21350*/  F2FP.BF16.PACK_AB R49, R179, R180 ;  /* 0x000000b4b331723e */ /* 0x000fe400000010ff */
[----:B------:R-:W-:Y:S02]  /*21360*/  F2FP.BF16.PACK_AB R50, R177, R178 ;  /* 0x000000b2b132723e */ /* 0x000fe400000010ff */
[----:B------:R-:W-:Y:S01]  /*21370*/  F2FP.BF16.PACK_AB R51, R176, R175 ;  /* 0x000000afb033723e */ /* 0x000fe200000010ff */
[----:B-1----:R-:W1:Y:S01]  /*21380*/  LDSM.16.MT88.4 R56, [R216+0x1900] ;  /* 0x00190000d838783b */ /* 0x002e620000004200 */
[----:B------:R-:W-:Y:S05]  /*21390*/  F2FP.BF16.PACK_AB R55, R75, R129 ;  /* 0x000000814b37723e */ /* 0x000fea00000010ff */
[-C--:B-----5:R-:W-:Y:S03]  /*213a0*/  HMMA.16816.F32.BF16 R4, R48, R60.reuse, R4 ;  /* 0x0000003c3004723c */ /* 0x0a0fe60000041804 */
[--C-:B---3--:R-:W-:Y:S01]  /*213b0*/  FFMA.FTZ R52, R197, c[0x0][0x2d0], -R68.reuse ;  /* 0x0000b400c5347a23 */ /* 0x108fe20000010844 */
[----:B------:R-:W-:Y:S03]  /*213c0*/  MOV R197, R168 ;  /* 0x000000a800c57202 */ /* 0x000fe60000000f00 */
        /* <DEDUP_REMOVED lines=28> */
[----:B------:R3:W-:Y:S01]  /*21590*/  MUFU.EX2 R89, R56 ;  /* 0x0000003800597308 */ /* 0x0007e20000000800 */
[----:B----4-:R-:W-:Y:S09]  /*215a0*/  FFMA.FTZ R64, R131, c[0x0][0x2d0], -R70 ;  /* 0x0000b40083407a23 */ /* 0x010ff20000010846 */
[----:B------:R4:W-:Y:S01]  /*215b0*/  MUFU.EX2 R72, R64 ;  /* 0x0000004000487308 */ /* 0x0009e20000000800 */
[----:B-1----:R-:W1:Y:S01]  /*215c0*/  LDSM.16.MT88.4 R60, [R215+0x1900] ;  /* 0x00190000d73c783b */ /* 0x002e620000004200 */
[----:B---3--:R-:W-:Y:S08]  /*215d0*/  FFMA.FTZ R56, R203, c[0x0][0x2d0], -R69 ;  /* 0x0000b400cb387a23 */ /* 0x008ff00000010845 */
[----:B------:R3:W5:Y:S01]  /*215e0*/  MUFU.EX2 R87, R56 ;  /* 0x0000003800577308 */ /* 0x0007620000000800 */
[----:B----4-:R-:W-:Y:S09]  /*215f0*/  FFMA.FTZ R64, R210, c[0x0][0x2d0], -R68 ;  /* 0x0000b400d2407a23 */ /* 0x010ff20000010844 */
[----:B------:R4:W-:Y:S01]  /*21600*/  MUFU.EX2 R82, R64 ;  /* 0x0000004000527308 */ /* 0x0009e20000000800 */
[--C-:B---3--:R-:W-:Y:S01]  /*21610*/  FFMA.FTZ R56, R208, c[0x0][0x2d0], -R47.reuse ;  /* 0x0000b400d0387a23 */ /* 0x108fe2000001082f */
[-C--:B-1----:R-:W-:Y:S08]  /*21620*/  HMMA.16816.F32.BF16 R36, R48, R60.reuse, R36 ;  /* 0x0000003c3024723c */ /* 0x082ff00000041824 */
[----:B------:R1:W-:Y:S01]  /*21630*/  MUFU.EX2 R86, R56 ;  /* 0x0000003800567308 */ /* 0x0003e20000000800 */
[C---:B------:R-:W-:Y:S01]  /*21640*/  HMMA.16816.F32.BF16 R116, R52.reuse, R60, R116 ;  /* 0x0000003c3474723c */ /* 0x040fe20000041874 */
[----:B----4-:R-:W-:Y:S06]  /*21650*/  LDSM.16.MT88.4 R64, [R214+0x2100] ;  /* 0x00210000d640783b */ /* 0x010fec0000004200 */
[--C-:B------:R-:W-:Y:S01]  /*21660*/  FFMA.FTZ R60, R172, c[0x0][0x2d0], -R70.reuse ;  /* 0x0000b400ac3c7a23 */ /* 0x100fe20000010846 */
[-C--:B------:R-:W-:Y:S03]  /*21670*/  HMMA.16816.F32.BF16 R40, R52, R62.reuse, R40 ;  /* 0x0000003e3428723c */ /* 0x080fe60000041828 */
[----:B------:R3:W4:Y:S04]  /*21680*/  MUFU.EX2 R71, R60 ;  /* 0x0000003c00477308 */ /* 0x0007280000000800 */
[--C-:B------:R-:W-:Y:S01]  /*21690*/  FFMA.FTZ R52, R232, c[0x0][0x2d0], -R47.reuse ;  /* 0x0000b400e8347a23 */ /* 0x100fe2000001082f */
[----:B------:R-:W-:Y:S04]  /*216a0*/  HMMA.16816.F32.BF16 R120, R48, R62, R120 ;  /* 0x0000003e3078723c */ /* 0x000fe80000041878 */
[----:B-1----:R-:W-:Y:S01]  /*216b0*/  FFMA.FTZ R56, R74, c[0x0][0x2d0], -R70 ;  /* 0x0000b4004a387a23 */ /* 0x002fe20000010846 */
[----:B------:R1:W-:Y:S01]  /*216c0*/  MUFU.EX2 R85, R52 ;  /* 0x0000003400557308 */ /* 0x0003e20000000800 */
[----:B-----5:R-:W-:Y:S02]  /*216d0*/  F2FP.BF16.PACK_AB R54, R87, R89 ;  /* 0x000000595736723e */ /* 0x020fe400000010ff */
[----:B------:R-:W-:Y:S04]  /*216e0*/  F2FP.BF16.PACK_AB R48, R128, R165 ;  /* 0x000000a58030723e */ /* 0x000fe800000010ff */
[----:B------:R-:W-:Y:S02]  /*216f0*/  F2FP.BF16.PACK_AB R49, R127, R98 ;  /* 0x000000627f31723e */ /* 0x000fe400000010ff */
[----:B------:R-:W-:Y:S01]  /*21700*/  F2FP.BF16.PACK_AB R50, R99, R97 ;  /* 0x000000616332723e */ /* 0x000fe200000010ff */
[----:B------:R5:W2:Y:S01]  /*21710*/  MUFU.EX2 R74, R56 ;  /* 0x00000038004a7308 */ /* 0x000aa20000000800 */
[----:B------:R-:W-:Y:S01]  /*21720*/  F2FP.BF16.PACK_AB R51, R96, R95 ;  /* 0x0000005f6033723e */ /* 0x000fe200000010ff */
[----:B---3--:R-:W-:Y:S01]  /*21730*/  LDSM.16.MT88.4 R60, [R216+0x2100] ;  /* 0x00210000d83c783b */ /* 0x008fe20000004200 */
[----:B----4-:R-:W-:Y:S01]  /*21740*/  F2FP.BF16.PACK_AB R55, R71, R72 ;  /* 0x000000484737723e */ /* 0x010fe200000010ff */
[--C-:B-1----:R-:W-:Y:S06]  /*21750*/  FFMA.FTZ R52, R209, c[0x0][0x2d0], -R68.reuse ;  /* 0x0000b400d1347a23 */ /* 0x102fec0000010844 */
[----:B------:R1:W3:Y:S01]  /*21760*/  MUFU.EX2 R84, R52 ;  /* 0x0000003400547308 */ /* 0x0002e20000000800 */
[----:B-----5:R-:W4:Y:S01]  /*21770*/  LDSM.16.MT88.4 R56, [R213+0x2100] ;  /* 0x00210000d538783b */ /* 0x020f220000004200 */
[----:B--2---:R-:W-:Y:S02]  /*21780*/  F2FP.BF16.PACK_AB R53, R73, R74 ;  /* 0x0000004a4935723e */ /* 0x004fe400000010ff */
[----:B-1----:R-:W-:Y:S01]  /*21790*/  F2FP.BF16.PACK_AB R52, R92, R88 ;  /* 0x000000585c34723e */ /* 0x002fe200000010ff */
[-C--:B----4-:R-:W-:Y:S08]  /*217a0*/  HMMA.16816.F32.BF16 R4, R48, R56.reuse, R4 ;  /* 0x000000383004723c */ /* 0x090ff00000041804 */
[C---:B------:R-:W-:Y:S07]  /*217b0*/  HMMA.16816.F32.BF16 R8, R52.reuse, R56, R8 ;  /* 0x000000383408723c */ /* 0x040fee0000041808 */
[--C-:B------:R-:W-:Y:S01]  /*217c0*/  FFMA.FTZ R56, R238, c[0x0][0x2d0], -R47.reuse ;  /* 0x0000b400ee387a23 */ /* 0x100fe2000001082f */
[-C--:B------:R-:W-:Y:S03]  /*217d0*/  HMMA.16816.F32.BF16 R12, R52, R58.reuse, R12 ;  /* 0x0000003a340c723c */ /* 0x080fe6000004180c */
[----:B------:R1:W-:Y:S01]  /*217e0*/  MUFU.EX2 R83, R56 ;  /* 0x0000003800537308 */ /* 0x0003e20000000800 */
[----:B------:R-:W-:Y:S04]  /*217f0*/  FFMA.FTZ R47, R239, c[0x0][0x2d0], -R47 ;  /* 0x0000b400ef2f7a23 */ /* 0x000fe8000001082f */
[C---:B------:R-:W-:Y:S05]  /*21800*/  HMMA.16816.F32.BF16 R16, R48.reuse, R58, R16 ;  /* 0x0000003a3010723c */ /* 0x040fea0000041810 */
[----:B------:R2:W-:Y:S03]  /*21810*/  MUFU.EX2 R81, R47 ;  /* 0x0000002f00517308 */ /* 0x0005e60000000800 */
[-C--:B------:R-:W-:Y:S08]  /*21820*/  HMMA.16816.F32.BF16 R20, R48, R60.reuse, R20 ;  /* 0x0000003c3014723c */ /* 0x080ff00000041814 */
[C---:B------:R-:W-:Y:S01]  /*21830*/  HMMA.16816.F32.BF16 R24, R52.reuse, R60, R24 ;  /* 0x0000003c3418723c */ /* 0x040fe20000041818 */
[----:B-1----:R-:W1:Y:S07]  /*21840*/  LDSM.16.MT88.4 R56, [R215+0x2100] ;  /* 0x00210000d738783b */ /* 0x002e6e0000004200 */
[-C--:B------:R-:W-:Y:S04]  /*21850*/  HMMA.16816.F32.BF16 R28, R52, R62.reuse, R28 ;  /* 0x0000003e341c723c */ /* 0x080fe8000004181c */
[--C-:B--2---:R-:W-:Y:S02]  /*21860*/  FFMA.FTZ R47, R234, c[0x0][0x2d0], -R68.reuse ;  /* 0x0000b400ea2f7a23 */ /* 0x104fe40000010844 */
[----:B------:R-:W-:Y:S02]  /*21870*/  FFMA.FTZ R68, R237, c[0x0][0x2d0], -R68 ;  /* 0x0000b400ed447a23 */ /* 0x000fe40000010844 */
[C---:B------:R-:W-:Y:S01]  /*21880*/  HMMA.16816.F32.BF16 R32, R48.reuse, R62, R32 ;  /* 0x0000003e3020723c */ /* 0x040fe20000041820 */
[----:B------:R2:W-:Y:S07]  /*21890*/  MUFU.EX2 R80, R47 ;  /* 0x0000002f00507308 */ /* 0x0005ee0000000800 */
[-C--:B------:R-:W-:Y:S03]  /*218a0*/  HMMA.16816.F32.BF16 R100, R48, R64.reuse, R100 ;  /* 0x000000403064723c */ /* 0x080fe60000041864 */
[----:B------:R-:W-:Y:S05]  /*218b0*/  MUFU.EX2 R77, R68 ;  /* 0x00000044004d7308 */ /* 0x000fea0000000800 */
[C---:B------:R-:W-:Y:S08]  /*218c0*/  HMMA.16816.F32.BF16 R104, R52.reuse, R64, R104 ;  /* 0x000000403468723c */ /* 0x040ff00000041868 */
[-C--:B------:R-:W-:Y:S04]  /*218d0*/  HMMA.16816.F32.BF16 R108, R52, R66.reuse, R108 ;  /* 0x00000042346c723c */ /* 0x080fe8000004186c */
[--C-:B--2---:R-:W-:Y:S04]  /*218e0*/  FFMA.FTZ R47, R211, c[0x0][0x2d0], -R69.reuse ;  /* 0x0000b400d32f7a23 */ /* 0x104fe80000010845 */
[C---:B------:R-:W-:Y:S01]  /*218f0*/  HMMA.16816.F32.BF16 R112, R48.reuse, R66, R112 ;  /* 0x000000423070723c */ /* 0x040fe20000041870 */
[----:B------:R2:W-:Y:S07]  /*21900*/  MUFU.EX2 R76, R47 ;  /* 0x0000002f004c7308 */ /* 0x0005ee0000000800 */
[-C--:B-1----:R-:W-:Y:S08]  /*21910*/  HMMA.16816.F32.BF16 R36, R48, R56.reuse, R36 ;  /* 0x000000383024723c */ /* 0x082ff00000041824 */
[C---:B------:R-:W-:Y:S08]  /*21920*/  HMMA.16816.F32.BF16 R116, R52.reuse, R56, R116 ;  /* 0x000000383474723c */ /* 0x040ff00000041874 */
[-C--:B------:R-:W-:Y:S01]  /*21930*/  HMMA.16816.F32.BF16 R40, R52, R58.reuse, R40 ;  /* 0x0000003a3428723c */ /* 0x080fe20000041828 */
[----:B------:R-:W4:Y:S03]  /*21940*/  LDL.LU R54, [R1+0x24] ;  /* 0x0000240001367983 */ /* 0x000f260000300800 */
[----:B--2---:R-:W-:Y:S03]  /*21950*/  FFMA.FTZ R47, R233, c[0x0][0x2d0], -R69 ;  /* 0x0000b400e92f7a23 */ /* 0x004fe60000010845 */
[----:B------:R-:W-:Y:S01]  /*21960*/  FFMA.FTZ R53, R45, R194, R195 ;  /* 0x000000c22d357223 */ /* 0x000fe200000100c3 */
[----:B------:R1:W2:Y:S01]  /*21970*/  MUFU.EX2 R68, R47 ;  /* 0x0000002f00447308 */ /* 0x0002a20000000800 */
[----:B------:R-:W-:Y:S01]  /*21980*/  FFMA.FTZ R52, R44, R189, R188 ;  /* 0x000000bd2c347223 */ /* 0x000fe200000100bc */
[----:B------:R-:W-:Y:S04]  /*21990*/  HMMA.16816.F32.BF16 R120, R48, R58, R120 ;  /* 0x0000003a3078723c */ /* 0x000fe80000041878 */
[----:B------:R-:W-:Y:S01]  /*219a0*/  IMAD.MOV.U32 R194, RZ, RZ, R135 ;  /* 0x000000ffffc27224 */ /* 0x000fe200078e0087 */
[----:B------:R-:W-:Y:S01]  /*219b0*/  F2FP.BF16.PACK_AB R44, R85, R86 ;  /* 0x00000056552c723e */ /* 0x000fe200000010ff */
[----:B------:R-:W-:Y:S01]  /*219c0*/  FADD.FTZ R52, R143, R52 ;  /* 0x000000348f347221 */ /* 0x000fe20000010000 */
[----:B---3--:R-:W-:Y:S01]  /*219d0*/  F2FP.BF16.PACK_AB R45, R82, R84 ;  /* 0x00000054522d723e */ /* 0x008fe200000010ff */
[----:B------:R-:W-:Y:S01]  /*219e0*/  FADD.FTZ R48, R142, R2 ;  /* 0x000000028e307221 */ /* 0x000fe20000010000 */
[----:B------:R-:W-:Y:S03]  /*219f0*/  MOV R195, R134 ;  /* 0x0000008600c37202 */ /* 0x000fe60000000f00 */
[----:B------:R-:W-:Y:S01]  /*21a00*/  IMAD.MOV.U32 R189, RZ, RZ, R141 ;  /* 0x000000ffffbd7224 */ /* 0x000fe200078e008d */
[----:B------:R-:W-:Y:S01]  /*21a10*/  MOV R188, R137 ;  /* 0x0000008900bc7202 */ /* 0x000fe20000000f00 */
[----:B------:R-:W-:Y:S02]  /*21a20*/  FADD.FTZ R53, R151, R53 ;  /* 0x0000003597357221 */ /* 0x000fe40000010000 */
[----:B------:R-:W-:Y:S01]  /*21a30*/  FADD.FTZ R2, R149, R52 ;  /* 0x0000003495027221 */ /* 0x000fe20000010000 */
[----:B------:R-:W-:Y:S03]  /*21a40*/  ISETP.GT.AND P0, PT, R230, R189, PT ;  /* 0x000000bde600720c */ /* 0x000fe60003f04270 */
[----:B------:R-:W-:Y:S02]  /*21a50*/  FADD.FTZ R2, R197, R2 ;  /* 0x00000002c5027221 */ /* 0x000fe40000010000 */
[--C-:B-1----:R-:W-:Y:S01]  /*21a60*/  FFMA.FTZ R47, R235, c[0x0][0x2d0], -R69.reuse ;  /* 0x0000b400eb2f7a23 */ /* 0x102fe20000010845 */
[----:B--2---:R-:W-:Y:S01]  /*21a70*/  F2FP.BF16.PACK_AB R168, R68, R76 ;  /* 0x0000004c44a8723e */ /* 0x004fe200000010ff */
[----:B------:R-:W-:Y:S02]  /*21a80*/  FFMA.FTZ R69, R236, c[0x0][0x2d0], -R69 ;  /* 0x0000b400ec457a23 */ /* 0x000fe40000010845 */
[----:B------:R1:W-:Y:S10]  /*21a90*/  MUFU.EX2 R63, R47 ;  /* 0x0000002f003f7308 */ /* 0x0003f40000000800 */
[----:B------:R-:W2:Y:S01]  /*21aa0*/  MUFU.EX2 R69, R69 ;  /* 0x0000004500457308 */ /* 0x000ea20000000800 */
[--C-:B-1----:R-:W-:Y:S09]  /*21ab0*/  FFMA.FTZ R47, R90, c[0x0][0x2d0], -R70.reuse ;  /* 0x0000b4005a2f7a23 */ /* 0x102ff20000010846 */
[----:B------:R1:W-:Y:S01]  /*21ac0*/  MUFU.EX2 R61, R47 ;  /* 0x0000002f003d7308 */ /* 0x0003e20000000800 */
[----:B--2---:R-:W-:Y:S01]  /*21ad0*/  F2FP.BF16.PACK_AB R170, R69, R63 ;  /* 0x0000003f45aa723e */ /* 0x004fe200000010ff */
[--C-:B-1----:R-:W-:Y:S08]  /*21ae0*/  FFMA.FTZ R47, R91, c[0x0][0x2d0], -R70.reuse ;  /* 0x0000b4005b2f7a23 */ /* 0x102ff00000010846 */
[----:B------:R1:W2:Y:S02]  /*21af0*/  MUFU.EX2 R62, R47 ;  /* 0x0000002f003e7308 */ /* 0x0002a40000000800 */
[--C-:B-1----:R-:W-:Y:S01]  /*21b00*/  FFMA.FTZ R47, R94, c[0x0][0x2d0], -R70.reuse ;  /* 0x0000b4005e2f7a23 */ /* 0x102fe20000010846 */
[----:B--2---:R-:W-:Y:S01]  /*21b10*/  F2FP.BF16.PACK_AB R169, R62, R61 ;  /* 0x0000003d3ea9723e */ /* 0x004fe200000010ff */
[----:B------:R-:W-:Y:S01]  /*21b20*/  FFMA.FTZ R70, R46, c[0x0][0x2d0], -R70 ;  /* 0x0000b4002e467a23 */ /* 0x000fe20000010846 */
[----:B------:R-:W-:Y:S05]  /*21b30*/  F2FP.BF16.PACK_AB R46, R81, R83 ;  /* 0x00000053512e723e */ /* 0x000fea00000010ff */
[----:B------:R1:W-:Y:S10]  /*21b40*/  MUFU.EX2 R60, R47 ;  /* 0x0000002f003c7308 */ /* 0x0003f40000000800 */
[----:B------:R-:W2:Y:S01]  /*21b50*/  MUFU.EX2 R70, R70 ;  /* 0x0000004600467308 */ /* 0x000ea20000000800 */
[----:B-1----:R-:W-:Y:S07]  /*21b60*/  F2FP.BF16.PACK_AB R47, R77, R80 ;  /* 0x000000504d2f723e */ /* 0x002fee00000010ff */
[-C--:B------:R-:W-:Y:S01]  /*21b70*/  HMMA.16816.F32.BF16 R132, R44, R144.reuse, R4 ;  /* 0x000000902c84723c */ /* 0x080fe20000041804 */
[----:B------:R-:W1:Y:S04]  /*21b80*/  LDSM.16.MT88.4 R4, [R214+0x2900] ;  /* 0x00290000d604783b */ /* 0x000e680000004200 */
[----:B--2---:R-:W-:Y:S07]  /*21b90*/  F2FP.BF16.PACK_AB R171, R70, R60 ;  /* 0x0000003c46ab723e */ /* 0x004fee00000010ff */
[C---:B------:R-:W-:Y:S07]  /*21ba0*/  HMMA.16816.F32.BF16 R136, R168.reuse, R144, R8 ;  /* 0x00000090a888723c */ /* 0x040fee0000041808 */
[----:B------:R-:W-:Y:S01]  /*21bb0*/  FADD.FTZ R8, R150, R53 ;  /* 0x0000003596087221 */ /* 0x000fe20000010000 */
[-C--:B------:R-:W-:Y:S04]  /*21bc0*/  HMMA.16816.F32.BF16 R140, R168, R146.reuse, R12 ;  /* 0x00000092a88c723c */ /* 0x080fe8000004180c */
[----:B------:R-:W-:Y:S02]  /*21bd0*/  FADD.FTZ R9, R148, R48 ;  /* 0x0000003094097221 */ /* 0x000fe40000010000 */
[----:B------:R-:W-:Y:S02]  /*21be0*/  FADD.FTZ R8, R198, R8 ;  /* 0x00000008c6087221 */ /* 0x000fe40000010000 */
[C---:B------:R-:W-:Y:S04]  /*21bf0*/  HMMA.16816.F32.BF16 R144, R44.reuse, R146, R16 ;  /* 0x000000922c90723c */ /* 0x040fe80000041810 */
[----:B------:R-:W-:Y:S04]  /*21c00*/  FADD.FTZ R10, R154, R8 ;  /* 0x000000089a0a7221 */ /* 0x000fe80000010000 */
[-C--:B------:R-:W-:Y:S04]  /*21c10*/  HMMA.16816.F32.BF16 R148, R44, R160.reuse, R20 ;  /* 0x000000a02c94723c */ /* 0x080fe80000041814 */
[----:B----4-:R-:W-:Y:S02]  /*21c20*/  FFMA.FTZ R12, R0, R54, R79 ;  /* 0x00000036000c7223 */ /* 0x010fe4000001004f */
        /* <DEDUP_REMOVED lines=20> */
[----:B------:R-:W2:Y:S01]  /*21d70*/  LDSM.16.MT88.4 R8, [R215+0x2900] ;  /* 0x00290000d708783b */ /* 0x000ea20000004200 */
        /* <DEDUP_REMOVED lines=85> */
.L_x_1196:
        /* <DEDUP_REMOVED lines=121> */
.L_x_1102:
        /* <DEDUP_REMOVED lines=124> */
.L_x_1215:
        /* <DEDUP_REMOVED lines=183> */
.L_x_1214:
        /* <DEDUP_REMOVED lines=19> */
.L_x_1216:
        /* <DEDUP_REMOVED lines=40> */
.L_x_1218:
[----:B------:R-:W-:Y:S05]  /*24140*/  BSYNC B0 ;  /* 0x0000000000007941 */ /* 0x000fea0003800000 */
.L_x_1217:
        /* <DEDUP_REMOVED lines=103> */
.L_x_1219:
        /* <DEDUP_REMOVED lines=12> */
.L_x_1486:


//--------------------- .text._ZN7cutlass13device_kernelIN5flash19enable_sm80_to_sm89INS1_16FlashAttnFwdSm80INS1_25CollectiveMainloopFwdSm80ILi4ELi1ELb0EN4cute5tupleIJNS5_1CILi128EEENS7_ILi112EEENS7_ILi64EEEEEELi64ENS_10bfloat16_tEfNS_4arch4Sm80ELb1ELb0ELb0ELb0ELb0ELb0ELb1ELb0EEENS1_21CollectiveEpilogueFwdINS6_IJS8_SA_S9_EEENS6_IJNS7_ILi1EEESI_SI_EEESC_SE_Li128ELb0ELb1ELb0ELb0EEENS1_30DynamicPersistentTileSchedulerILi128ELi128ELb0ELb1ELb0EEEEEEEEEvNT_6ParamsE --------------------------
	.section	.text._ZN7cutlass13device_kernelIN5flash19enable_sm80_to_sm89INS1_16FlashAttnFwdSm80INS1_25CollectiveMainloopFwdSm80ILi4ELi1ELb0EN4cute5tupleIJNS5_1CILi128EEENS7_ILi112EEENS7_ILi64EEEEEELi64ENS_10bfloat16_tEfNS_4arch4Sm80ELb1ELb0ELb0ELb0ELb0ELb0ELb1ELb0EEENS1_21CollectiveEpilogueFwdINS6_IJS8_SA_S9_EEENS6_IJNS7_ILi1EEESI_SI_EEESC_SE_Li128ELb0ELb1ELb0ELb0EEENS1_30DynamicPersistentTileSchedulerILi128ELi128ELb0ELb1ELb0EEEEEEEEEvNT_6ParamsE,"ax",@progbits
	.sectioninfo	@"SHI_REGISTERS=255"
	.align	128
.text._ZN7cutlass13device_kernelIN5flash19enable_sm80_to_sm89INS1_16FlashAttnFwdSm80INS1_25CollectiveMainloopFwdSm80ILi4ELi1ELb0EN4cute5tupleIJNS5_1CILi128EEENS7_ILi112EEENS7_ILi64EEEEEELi64ENS_10bfloat16_tEfNS_4arch4Sm80ELb1ELb0ELb0ELb0ELb0ELb0ELb1ELb0EEENS1_21CollectiveEpilogueFwdINS6_IJS8_SA_S9_EEENS6_IJNS7_ILi1EEESI_SI_EEESC_SE_Li128ELb0ELb1ELb0ELb0EEENS1_30DynamicPersistentTileSchedulerILi128ELi128ELb0ELb1ELb0EEEEEEEEEvNT_6ParamsE:
        .type           _ZN7cutlass13device_kernelIN5flash19enable_sm80_to_sm89INS1_16FlashAttnFwdSm80INS1_25CollectiveMainloopFwdSm80ILi4ELi1ELb0EN4cute5tupleIJNS5_1CILi128EEENS7_ILi112EEENS7_ILi64EEEEEELi64ENS_10bfloat16_tEfNS_4arch4Sm80ELb1ELb0ELb0ELb0ELb0ELb0ELb1ELb0EEENS1_21CollectiveEpilogueFwdINS6_IJS8_SA_S9_EEENS6_IJNS7_ILi1EEESI_SI_EEESC_SE_Li128ELb0ELb1ELb0ELb0EEENS1_30DynamicPersistentTileSchedulerILi128ELi128ELb0ELb1ELb0EEEEEEEEEvNT_6ParamsE,@function
        .size           _ZN7cutlass13device_kernelIN5flash19enable_sm80_to_sm89INS1_16FlashAttnFwdSm80INS1_25CollectiveMainloopFwdSm80ILi4ELi1ELb0EN4cute5tupleIJNS5_1CILi128EEENS7_ILi112EEENS7_ILi64EEEEEELi64ENS_10bfloat16_tEfNS_4arch4Sm80ELb1ELb0ELb0ELb0ELb0ELb0ELb1ELb0EEENS1_21CollectiveEpilogueFwdINS6_IJS8_SA_S9_EEENS6_IJNS7_ILi1EEESI_SI_EEESC_SE_Li128ELb0ELb1ELb0ELb0EEENS1_30DynamicPersistentTileSchedulerILi128ELi128ELb0ELb1ELb0EEEEEEEEEvNT_6ParamsE,(.L_x_1487 - _ZN7cutlass13device_kernelIN5flash19enable_sm80_to_sm89INS1_16FlashAttnFwdSm80INS1_25CollectiveMainloopFwdSm80ILi4ELi1ELb0EN4cute5tupleIJNS5_1CILi128EEENS7_ILi112EEENS7_ILi64EEEEEELi64ENS_10bfloat16_tEfNS_4arch4Sm80ELb1ELb0ELb0ELb0ELb0ELb0ELb1ELb0EEENS1_21CollectiveEpilogueFwdINS6_IJS8_SA_S9_EEENS6_IJNS7_ILi1EEESI_SI_EEESC_SE_Li128ELb0ELb1ELb0ELb0EEENS1_30DynamicPersistentTileSchedulerILi128ELi128ELb0ELb1ELb0EEEEEEEEEvNT_6ParamsE)
        .other          _ZN7cutlass13device_kernelIN5flash19enable_sm80_to_sm89INS1_16FlashAttnFwdSm80INS1_25CollectiveMainloopFwdSm80ILi4ELi1ELb0EN4cute5tupleIJNS5_1CILi128EEENS7_ILi112EEENS7_ILi64EEEEEELi64ENS_10bfloat16_tEfNS_4arch4Sm80ELb1ELb0ELb0ELb0ELb0ELb0ELb1ELb0EEENS1_21CollectiveEpilogueFwdINS6_IJS8_SA_S9_EEENS6_IJNS7_ILi1EEESI_SI_EEESC_SE_Li128ELb0ELb1ELb0ELb0EEENS1_30DynamicPersistentTileSchedulerILi128ELi128ELb0ELb1ELb0EEEEEEEEEvNT_6ParamsE,@"STO_CUDA_ENTRY STV_DEFAULT"
_ZN7cutlass13device_kernelIN5flash19enable_sm80_to_sm89INS1_16FlashAttnFwdSm80INS1_25CollectiveMainloopFwdSm80ILi4ELi1ELb0EN4cute5tupleIJNS5_1CILi128EEENS7_ILi112EEENS7_ILi64EEEEEELi64ENS_10bfloat16_tEfNS_4arch4Sm80ELb1ELb0ELb0ELb0ELb0ELb0ELb1ELb0EEENS1_21CollectiveEpilogueFwdINS6_IJS8_SA_S9_EEENS6_IJNS7_ILi1EEESI_SI_EEESC_SE_Li128ELb0ELb1ELb0ELb0EEENS1_30DynamicPersistentTileSchedulerILi128ELi128ELb0ELb1ELb0EEEEEEEEEvNT_6ParamsE:
        /* <DEDUP_REMOVED lines=86> */
[--C-:B------:R-:W-:Y:S01]  /*0560*/  IMAD R4, R6, 0x2, R235.reuse ;  /* 0x0000000206047824 */ /* 0x100fe200078e02eb */
        /* <DEDUP_REMOVED lines=22> */
[C---:B------:R-:W-:Y:S02]  /*06d0*/  LOP3.LUT P5, RZ, R9.reuse, 0x4, RZ, 0xc0, !PT ;  /* 0x0000000409ff7812 */ /* 0x040fe400078ac0ff */
        /* <DEDUP_REMOVED lines=18> */
[----:B--2---:R-:W-:Y:S01]  /*0800*/  IADD3 R6, R4, 0x40, RZ ;  /* 0x0000004004067810 */ /* 0x004fe20007ffe0ff */
[----:B------:R-:W-:Y:S01]  /*0810*/  IMAD.IADD R233, R232, 0x1, R229 ;  /* 0x00000001e8e97824 */ /* 0x000fe200078e02e5 */
[----:B------:R-:W-:Y:S01]  /*0820*/  @P2 IADD3 R6, R4, -0x40, RZ ;  /* 0xffffffc004062810 */ /* 0x000fe20007ffe0ff */
[----:B------:R-:W-:Y:S01]  /*0830*/  IMAD.IADD R237, R232, 0x1, R236 ;  /* 0x00000001e8ed7824 */ /* 0x000fe200078e02ec */
[C---:B------:R-:W-:Y:S01]  /*0840*/  IADD3 R243, R239.reuse, 0x1800, RZ ;  /* 0x00001800eff37810 */ /* 0x040fe20007ffe0ff */
[----:B---3--:R-:W-:Y:S01]  /*0850*/  IMAD.IADD R2, R4, 0x1, R3 ;  /* 0x0000000104027824 */ /* 0x008fe200078e0203 */
[C---:B------:R-:W-:Y:S01]  /*0860*/  IADD3 R242, R239.reuse, 0x2000, RZ ;  /* 0x00002000eff27810 */ /* 0x040fe20007ffe0ff */
[----:B------:R-:W-:Y:S01]  /*0870*/  IMAD.IADD R232, R232, 0x1, R230 ;  /* 0x00000001e8e87824 */ /* 0x000fe200078e02e6 */
[----:B------:R-:W-:Y:S01]  /*0880*/  IADD3 R241, R239, 0x2800, RZ ;  /* 0x00002800eff17810 */ /* 0x000fe20007ffe0ff */
        /* <DEDUP_REMOVED lines=14> */
.L_x_1281:
        /* <DEDUP_REMOVED lines=19> */
.L_x_1221:
[----:B------:R-:W-:-:S04]  /*0aa0*/  MOV R0, c[0x0][0x554] ;  /* 0x0001550000007a02 */ /* 0x000fc80000000f00 */
[----:B------:R-:W-:Y:S02]  /*0ab0*/  ISETP.NE.AND P0, PT, R0, 0x1, PT ;  /* 0x000000010000780c */ /* 0x000fe40003f05270 */
[----:B------:R-:W-:-:S11]  /*0ac0*/  MOV R0, R2 ;  /* 0x0000000200007202 */ /* 0x000fd60000000f00 */
[----:B------:R-:W-:-:S05]  /*0ad0*/  @P0 IMAD.HI.U32 R4, R2, c[0x0][0x558], RZ ;  /* 0x0001560002040a27 */ /* 0x000fca00078e00ff */
[----:B------:R-:W-:-:S05]  /*0ae0*/  @P0 SHF.R.U32.HI R0, RZ, c[0x0][0x55c], R4 ;  /* 0x00015700ff000a19 */ /* 0x000fca0000011604 */
[----:B------:R-:W-:Y:S02]  /*0af0*/  IMAD R4, R0, c[0x0][0x554], RZ ;  /* 0x0001550000047a24 */ /* 0x000fe400078e02ff */
.L_x_1222:
[----:B------:R-:W-:Y:S05]  /*0b00*/  BSYNC B0 ;  /* 0x0000000000007941 */ /* 0x000fea0003800000 */
.L_x_1220:
        /* <DEDUP_REMOVED lines=56> */
[----:B------:R1:W-:Y:S01]  /*0e90*/  STL [R1+0x4], R31 ;  /* 0x0000041f01007387 */ /* 0x0003e20000100800 */
        /* <DEDUP_REMOVED lines=109> */
.L_x_1282:
[----:B------:R-:W-:Y:S05]  /*1570*/  BRA.DIV ~URZ, `(.L_x_1225) ;  /* 0x000122027f007947 */ /* 0x000fea000b800000 */
[----:B-1----:R1:W4:Y:S02]  /*1580*/  SHFL.IDX PT, R4, R3, RZ, 0x181f ;  /* 0x00181fff03047589 */ /* 0x00232400000e0000 */
.L_x_1283:
        /* <DEDUP_REMOVED lines=12> */
.L_x_1227:
[----:B------:R-:W-:Y:S05]  /*1650*/  BSYNC B0 ;  /* 0x0000000000007941 */ /* 0x000fea0003800000 */
.L_x_1226:
[----:B------:R-:W-:Y:S05]  /*1660*/  BRA.DIV ~URZ, `(.L_x_1228) ;  /* 0x000121827f007947 */ /* 0x000fea000b800000 */
[----:B------:R1:W2:Y:S04]  /*1670*/  SHFL.IDX PT, R6, R2, 0x1, 0x181f ;  /* 0x00381f0002067f89 */ /* 0x0002a800000e0000 */
[----:B---34-:R1:W3:Y:S02]  /*1680*/  SHFL.IDX PT, R4, R3, 0x1, 0x181f ;  /* 0x00381f0003047f89 */ /* 0x0182e400000e0000 */
.L_x_1284:
        /* <DEDUP_REMOVED lines=11> */
.L_x_1230:
[----:B------:R-:W-:Y:S05]  /*1740*/  BSYNC B0 ;  /* 0x0000000000007941 */ /* 0x000fea0003800000 */
.L_x_1229:
[----:B------:R-:W-:Y:S05]  /*1750*/  BRA.DIV ~URZ, `(.L_x_1231) ;  /* 0x000121627f007947 */ /* 0x000fea000b800000 */
[----:B--2---:R2:W4:Y:S02]  /*1760*/  SHFL.IDX PT, R6, R2, 0x2, 0x181f ;  /* 0x00581f0002067f89 */ /* 0x00452400000e0000 */
.L_x_1285:
[----:B------:R-:W-:Y:S05]  /*1770*/  BRA.DIV ~URZ, `(.L_x_1232) ;  /* 0x000121b27f007947 */ /* 0x000fea000b800000 */
[----:B---3--:R3:W1:Y:S02]  /*1780*/  SHFL.IDX PT, R4, R3, 0x2, 0x181f ;  /* 0x00581f0003047f89 */ /* 0x00866400000e0000 */
.L_x_1286:
        /* <DEDUP_REMOVED lines=11> */
.L_x_1234:
[----:B------:R-:W-:Y:S05]  /*1840*/  BSYNC B0 ;  /* 0x0000000000007941 */ /* 0x000fea0003800000 */
.L_x_1233:
[----:B------:R-:W-:Y:S05]  /*1850*/  BRA.DIV ~URZ, `(.L_x_1235) ;  /* 0x000121427f007947 */ /* 0x000fea000b800000 */
[----:B----4-:R4:W2:Y:S04]  /*1860*/  SHFL.IDX PT, R6, R2, 0x3, 0x181f ;  /* 0x00781f0002067f89 */ /* 0x0108a800000e0000 */
[----:B-1----:R4:W1:Y:S02]  /*1870*/  SHFL.IDX PT, R4, R3, 0x3, 0x181f ;  /* 0x00781f0003047f89 */ /* 0x00286400000e0000 */
.L_x_1287:
        /* <DEDUP_REMOVED lines=11> */
.L_x_1237:
[----:B------:R-:W-:Y:S05]  /*1930*/  BSYNC B0 ;  /* 0x0000000000007941 */ /* 0x000fea0003800000 */
.L_x_1236:
[----:B------:R-:W-:Y:S05]  /*1940*/  BRA.DIV ~URZ, `(.L_x_1238) ;  /* 0x000121227f007947 */ /* 0x000fea000b800000 */
[----:B--2---:R2:W3:Y:S02]  /*1950*/  SHFL.IDX PT, R6, R2, 0x4, 0x181f ;  /* 0x00981f0002067f89 */ /* 0x0044e400000e0000 */
.L_x_1288:
[----:B------:R-:W-:Y:S05]  /*1960*/  BRA.DIV ~URZ, `(.L_x_1239) ;  /* 0x000121727f007947 */ /* 0x000fea000b800000 */
[----:B-1----:R1:W2:Y:S02]  /*1970*/  SHFL.IDX PT, R4, R3, 0x4, 0x181f ;  /* 0x00981f0003047f89 */ /* 0x0022a400000e0000 */
.L_x_1289:
        /* <DEDUP_REMOVED lines=11> */
.L_x_1241:
[----:B------:R-:W-:Y:S05]  /*1a30*/  BSYNC B0 ;  /* 0x0000000000007941 */ /* 0x000fea0003800000 */
.L_x_1240:
[----:B------:R-:W-:Y:S05]  /*1a40*/  BRA.DIV ~URZ, `(.L_x_1242) ;  /* 0x000121027f007947 */ /* 0x000fea000b800000 */
[----:B---3--:R3:W1:Y:S04]  /*1a50*/  SHFL.IDX PT, R6, R2, 0x5, 0x181f ;  /* 0x00b81f0002067f89 */ /* 0x00866800000e0000 */
[----:B--2---:R3:W2:Y:S02]  /*1a60*/  SHFL.IDX PT, R4, R3, 0x5, 0x181f ;  /* 0x00b81f0003047f89 */ /* 0x0046a400000e0000 */
.L_x_1290:
        /* <DEDUP_REMOVED lines=11> */
.L_x_1244:
[----:B------:R-:W-:Y:S05]  /*1b20*/  BSYNC B0 ;  /* 0x0000000000007941 */ /* 0x000fea0003800000 */
.L_x_1243:
[----:B------:R-:W-:Y:S05]  /*1b30*/  BRA.DIV ~URZ, `(.L_x_1245) ;  /* 0x000120e27f007947 */ /* 0x000fea000b800000 */
[----:B-1----:R1:W3:Y:S02]  /*1b40*/  SHFL.IDX PT, R6, R2, 0x6, 0x181f ;  /* 0x00d81f0002067f89 */ /* 0x0022e400000e0000 */
.L_x_1291:
[----:B------:R-:W-:Y:S05]  /*1b50*/  BRA.DIV ~URZ, `(.L_x_1246) ;  /* 0x000121327f007947 */ /* 0x000fea000b800000 */
[----:B--2---:R2:W1:Y:S02]  /*1b60*/  SHFL.IDX PT, R4, R3, 0x6, 0x181f ;  /* 0x00d81f0003047f89 */ /* 0x00446400000e0000 */
.L_x_1292:
        /* <DEDUP_REMOVED lines=11> */
.L_x_1248:
[----:B------:R-:W-:Y:S05]  /*1c20*/  BSYNC B0 ;  /* 0x0000000000007941 */ /* 0x000fea0003800000 */
.L_x_1247:
[----:B------:R-:W-:Y:S05]  /*1c30*/  BRA.DIV ~URZ, `(.L_x_1249) ;  /* 0x000120c27f007947 */ /* 0x000fea000b800000 */
[----:B-1----:R1:W2:Y:S04]  /*1c40*/  SHFL.IDX PT, R4, R2, 0x7, 0x181f ;  /* 0x00f81f0002047f89 */ /* 0x0022a800000e0000 */
[----:B--234-:R-:W2:Y:S02]  /*1c50*/  SHFL.IDX PT, R3, R3, 0x7, 0x181f ;  /* 0x00f81f0003037f89 */ /* 0x01cea400000e0000 */
.L_x_1293:
[----:B------:R-:W3:Y:S04]  /*1c60*/  LDL.64 R136, [R1+0x28] ;  /* 0x0000280001887983 */ /* 0x000ee80000100a00 */
[----:B------:R-:W4:Y:S01]  /*1c70*/  LDL R225, [R1+0x4] ;  /* 0x0000040001e17983 */ /* 0x000f220000100800 */
        /* <DEDUP_REMOVED lines=17> */
[----:B------:R-:W-:Y:S01]  /*1d90*/  IMAD.MOV.U32 R204, RZ, RZ, -0x70 ;  /* 0xffffff90ffcc7424 */ /* 0x000fe200078e00ff */
[----:B------:R-:W-:Y:S01]  /*1da0*/  SHF.R.S32.HI R21, RZ, 0x1f, R20 ;  /* 0x0000001fff157819 */ /* 0x000fe20000011414 */
[----:B-1----:R-:W-:Y:S01]  /*1db0*/  IMAD.WIDE.U32 R2, R20, c[0x0][0x1e0], RZ ;  /* 0x0000780014027a25 */ /* 0x002fe200078e00ff */
[----:B------:R-:W-:-:S03]  /*1dc0*/  ULDC.64 UR4, c[0x0][0x208] ;  /* 0x0000820000047ab9 */ /* 0x000fc60000000a00 */
[----:B------:R-:W-:Y:S02]  /*1dd0*/  IMAD R204, R225, R204, 0x70 ;  /* 0x00000070e1cc7424 */ /* 0x000fe400078e02cc */
[----:B------:R-:W-:Y:S01]  /*1de0*/  IMAD R0, R21, c[0x0][0x1e0], RZ ;  /* 0x0000780015007a24 */ /* 0x000fe200078e02ff */
[----:B------:R-:W-:-:S04]  /*1df0*/  SHF.R.S32.HI R8, RZ, 0x1f, R9 ;  /* 0x0000001fff087819 */ /* 0x000fc80000011409 */
[----:B------:R-:W-:-:S04]  /*1e00*/  LEA.HI R8, R8, R9, RZ, 0x3 ;  /* 0x0000000908087211 */ /* 0x000fc800078f18ff */
[----:B------:R-:W-:-:S04]  /*1e10*/  SHF.R.S32.HI R8, RZ, 0x3, R8 ;  /* 0x00000003ff087819 */ /* 0x000fc80000011408 */
[----:B------:R-:W-:Y:S01]  /*1e20*/  IADD3 R22, R204, c[0x0][0x1d0], -R8 ;  /* 0x00007400cc167a10 */ /* 0x000fe20007ffe808 */
[----:B------:R-:W-:-:S03]  /*1e30*/  IMAD R0, R20, c[0x0][0x1e4], R0 ;  /* 0x0000790014007a24 */ /* 0x000fc600078e0200 */
[C---:B------:R-:W-:Y:S02]  /*1e40*/  ISETP.GE.AND P3, PT, R22.reuse, 0x1, PT ;  /* 0x000000011600780c */ /* 0x040fe40003f66270 */
[----:B------:R-:W-:Y:S01]  /*1e50*/  ISETP.GE.AND P2, PT, R22, 0x11, PT ;  /* 0x000000111600780c */ /* 0x000fe20003f46270 */
[----:B------:R-:W-:Y:S02]  /*1e60*/  IMAD.IADD R0, R3, 0x1, R0 ;  /* 0x0000000103007824 */ /* 0x000fe400078e0200 */
[----:B------:R-:W-:Y:S02]  /*1e70*/  IMAD.MOV.U32 R205, RZ, RZ, c[0x0][0x1e0] ;  /* 0x00007800ffcd7624 */ /* 0x000fe400078e00ff */
[----:B------:R-:W-:Y:S01]  /*1e80*/  IMAD R0, R0, 0x70, RZ ;  /* 0x0000007000007824 */ /* 0x000fe200078e02ff */
[----:B------:R-:W-:Y:S01]  /*1e90*/  ISETP.GE.AND P0, PT, R22, 0x21, PT ;  /* 0x000000211600780c */ /* 0x000fe20003f06270 */
[----:B------:R-:W-:Y:S02]  /*1ea0*/  IMAD.MOV.U32 R224, RZ, RZ, c[0x0][0x1e4] ;  /* 0x00007900ffe07624 */ /* 0x000fe400078e00ff */
[----:B------:R-:W-:-:S04]  /*1eb0*/  IMAD.WIDE.U32 R10, R205, 0x20, RZ ;  /* 0x00000020cd0a7825 */ /* 0x000fc800078e00ff */
[----:B------:R-:W-:Y:S01]  /*1ec0*/  IMAD.SHL.U32 R8, R224, 0x20, RZ ;  /* 0x00000020e0087824 */ /* 0x000fe200078e00ff */
[----:B------:R-:W-:Y:S02]  /*1ed0*/  USHF.L.U32 UR7, UR4, 0x5, URZ ;  /* 0x0000000504077899 */ /* 0x000fe4000800063f */
[----:B------:R-:W-:Y:S02]  /*1ee0*/  UMOV UR6, 0x5 ;  /* 0x0000000500067882 */ /* 0x000fe40000000000 */
[----:B------:R-:W-:Y:S01]  /*1ef0*/  USHF.L.U64.HI UR5, UR4, UR6, UR5 ;  /* 0x0000000604057299 */ /* 0x000fe20008010205 */
[----:B------:R-:W-:Y:S01]  /*1f00*/  BAR.SYNC.DEFER_BLOCKING 0x0 ;  /* 0x0000000000007b1d */ /* 0x000fe20000010000 */
[----:B--2---:R-:W-:Y:S02]  /*1f10*/  IMAD.MOV.U32 R207, RZ, RZ, R5 ;  /* 0x000000ffffcf7224 */ /* 0x004fe400078e0005 */
[----:B---3--:R-:W-:-:S04]  /*1f20*/  IMAD.MOV.U32 R206, RZ, RZ, R6 ;  /* 0x000000ffffce7224 */ /* 0x008fc800078e0006 */
[----:B------:R-:W-:-:S04]  /*1f30*/  IMAD.WIDE.U32 R2, R2, 0x70, R206 ;  /* 0x0000007002027825 */ /* 0x000fc800078e00ce */
[----:B------:R-:W-:Y:S01]  /*1f40*/  IMAD.IADD R3, R3, 0x1, R0 ;  /* 0x0000000103037824 */ /* 0x000fe200078e0200 */
[C---:B------:R-:W-:Y:S02]  /*1f50*/  @P3 LEA R6, P5, R2.reuse, c[0x0][0x1c8], 0x1 ;  /* 0x0000720002063a11 */ /* 0x040fe400078a08ff */
[C---:B------:R-:W-:Y:S02]  /*1f60*/  @P2 LEA R0, P1, R205.reuse, R2, 0x4 ;  /* 0x00000002cd002211 */ /* 0x040fe400078220ff */
[----:B------:R-:W-:Y:S02]  /*1f70*/  @P3 LEA.HI.X R7, R2, c[0x0][0x1cc], R3, 0x1, P5 ;  /* 0x0000730002073a11 */ /* 0x000fe400028f0c03 */
[C---:B------:R-:W-:Y:S02]  /*1f80*/  @P2 LEA R4, P5, R0.reuse, c[0x0][0x1c8], 0x1 ;  /* 0x0000720000042a11 */ /* 0x040fe400078a08ff */
        /* <DEDUP_REMOVED lines=14> */
[----:B------:R-:W-:-:S03]  /*2070*/  ISETP.GE.AND P2, PT, R22, 0x51, PT ;  /* 0x000000511600780c */ /* 0x000fc60003f46270 */
[----:B------:R3:W-:Y:S01]  /*2080*/  @P0 LDGSTS.E.BYPASS.LTC128B.128 [R246+0x4900], [R8.64], !P6 ;  /* 0x0490000008f60fae */ /* 0x0007e2000f101d48 */
[----:B------:R-:W-:Y:S01]  /*2090*/  ISETP.GE.AND P1, PT, R22, 0x61, PT ;  /* 0x000000611600780c */ /* 0x000fe20003f26270 */
[----:B--2---:R-:W-:-:S04]  /*20a0*/  @P5 IMAD.WIDE.U32 R4, R205, 0x30, R2 ;  /* 0x00000030cd045825 */ /* 0x004fc800078e0002 */
[----:B------:R-:W-:Y:S01]  /*20b0*/  @P5 IMAD.IADD R0, R5, 0x1, R0 ;  /* 0x0000000105005824 */ /* 0x000fe200078e0200 */
[----:B------:R-:W-:-:S03]  /*20c0*/  @P5 LEA R10, P0, R4, c[0x0][0x1c8], 0x1 ;  /* 0x00007200040a5a11 */ /* 0x000fc600078008ff */
[----:B------:R-:W-:Y:S01]  /*20d0*/  @P2 IMAD.MOV.U32 R5, RZ, RZ, R3 ;  /* 0x000000ffff052224 */ /* 0x000fe200078e0003 */
[----:B------:R-:W-:Y:S02]  /*20e0*/  @P5 LEA.HI.X R11, R4, c[0x0][0x1cc], R0, 0x1, P0 ;  /* 0x00007300040b5a11 */ /* 0x000fe400000f0c00 */
[C---:B------:R-:W-:Y:S01]  /*20f0*/  @P3 LEA R0, P0, R205.reuse, R2, 0x6 ;  /* 0x00000002cd003211 */ /* 0x040fe200078030ff */
[----:B------:R-:W-:Y:S02]  /*2100*/  @P2 IMAD.MOV.U32 R4, RZ, RZ, R2 ;  /* 0x000000ffff042224 */ /* 0x000fe400078e0002 */
[----:B-1----:R-:W-:Y:S01]  /*2110*/  @P2 IMAD R7, R224, 0x50, RZ ;  /* 0x00000050e0072824 */ /* 0x002fe200078e02ff */
[C---:B------:R-:W-:Y:S01]  /*2120*/  @P3 LEA.HI.X R6, R205.reuse, R3, R224, 0x6, P0 ;  /* 0x00000003cd063211 */ /* 0x040fe200000f34e0 */
[----:B------:R-:W-:Y:S01]  /*2130*/  @P2 IMAD.WIDE.U32 R4, R205, 0x50, R4 ;  /* 0x00000050cd042825 */ /* 0x000fe200078e0004 */
[C---:B---3--:R-:W-:Y:S01]  /*2140*/  @P3 LEA R8, P0, R0.reuse, c[0x0][0x1c8], 0x1 ;  /* 0x0000720000083a11 */ /* 0x048fe200078008ff */
[----:B------:R1:W-:Y:S03]  /*2150*/  @P5 LDGSTS.E.BYPASS.LTC128B.128 [R246+0x5100], [R10.64], !P6 ;  /* 0x051000000af65fae */ /* 0x0003e6000f101d48 */
[----:B------:R-:W-:Y:S01]  /*2160*/  @P3 LEA.HI.X R9, R0, c[0x0][0x1cc], R6, 0x1, P0 ;  /* 0x0000730000093a11 */ /* 0x000fe200000f0c06 */
[----:B------:R-:W-:Y:S01]  /*2170*/  @P2 IMAD.IADD R0, R5, 0x1, R7 ;  /* 0x0000000105002824 */ /* 0x000fe200078e0207 */
[----:B------:R-:W-:Y:S01]  /*2180*/  @P2 LEA R6, P0, R4, c[0x0][0x1c8], 0x1 ;  /* 0x0000720004062a11 */ /* 0x000fe200078008ff */
[----:B------:R-:W-:-:S02]  /*2190*/  @P1 IMAD R12, R224, 0x60, RZ ;  /* 0x00000060e00c1824 */ /* 0x000fc400078e02ff */
[----:B------:R-:W-:Y:S01]  /*21a0*/  @P1 IMAD.WIDE.U32 R2, R205, 0x60, R2 ;  /* 0x00000060cd021825 */ /* 0x000fe200078e0002 */
[----:B------:R-:W-:Y:S01]  /*21b0*/  @P2 LEA.HI.X R7, R4, c[0x0][0x1cc], R0, 0x1, P0 ;  /* 0x0000730004072a11 */ /* 0x000fe200000f0c00 */
[----:B------:R1:W-:Y:S02]  /*21c0*/  @P3 LDGSTS.E.BYPASS.LTC128B.128 [R246+0x5900], [R8.64], !P6 ;  /* 0x0590000008f63fae */ /* 0x0003e4000f101d48 */
[----:B------:R-:W-:Y:S01]  /*21d0*/  @P1 IMAD.IADD R0, R3, 0x1, R12 ;  /* 0x0000000103001824 */ /* 0x000fe200078e020c */
[C---:B------:R-:W-:Y:S01]  /*21e0*/  @P1 LEA R4, P0, R2.reuse, c[0x0][0x1c8], 0x1 ;  /* 0x0000720002041a11 */ /* 0x040fe200078008ff */
[----:B------:R2:W-:Y:S03]  /*21f0*/  @P2 LDGSTS.E.BYPASS.LTC128B.128 [R246+0x6100], [R6.64], !P6 ;  /* 0x0610000006f62fae */ /* 0x0005e6000f101d48 */
[----:B------:R-:W-:-:S05]  /*2200*/  @P1 LEA.HI.X R5, R2, c[0x0][0x1cc], R0, 0x1, P0 ;  /* 0x0000730002051a11 */ /* 0x000fca00000f0c00 */
[----:B------:R2:W-:Y:S04]  /*2210*/  @P1 LDGSTS.E.BYPASS.LTC128B.128 [R246+0x6900], [R4.64], !P6 ;  /* 0x0690000004f61fae */ /* 0x0005e8000f101d48 */
[----:B------:R-:W0:Y:S01]  /*2220*/  LDGDEPBAR ;  /* 0x00000000000079af */ /* 0x000e220000000000 */
[----:B------:R-:W-:-:S04]  /*2230*/  DEPBAR.LE SB0, 0x1 ;  /* 0x000080400000791a */ /* 0x000fc80000000000 */
[----:B------:R-:W-:-:S04]  /*2240*/  DEPBAR.LE SB0, 0x0 ;  /* 0x000080000000791a */ /* 0x000fc80000000000 */
[----:B------:R-:W-:Y:S06]  /*2250*/  BAR.SYNC.DEFER_BLOCKING 0x0 ;  /* 0x0000000000007b1d */ /* 0x000fec0000010000 */
[----:B-1----:R-:W-:Y:S04]  /*2260*/  LDSM.16.M88.4 R8, [R235+0x2000] ;  /* 0x00200000eb08783b */ /* 0x002fe80000000200 */
[----:B------:R-:W1:Y:S04]  /*2270*/  LDSM.16.M88.4 R24, [R228] ;  /* 0x00000000e418783b */ /* 0x000e680000000200 */
[----:B------:R-:W3:Y:S04]  /*2280*/  LDSM.16.M88.4 R16, [R228+0x800] ;  /* 0x00080000e410783b */ /* 0x000ee80000000200 */
[----:B------:R-:W1:Y:S04]  /*2290*/  LDSM.16.M88.4 R28, [R228+0x1000] ;  /* 0x00100000e41c783b */ /* 0x000e680000000200 */
[----:B------:R-:W1:Y:S04]  /*22a0*/  LDSM.16.M88.4 R32, [R228+0x1800] ;  /* 0x00180000e420783b */ /* 0x000e680000000200 */
[----:B------:R-:W1:Y:S04]  /*22b0*/  LDSM.16.M88.4 R36, [R228+0x2000] ;  /* 0x00200000e424783b */ /* 0x000e680000000200 */
[----:B------:R-:W3:Y:S04]  /*22c0*/  LDSM.16.M88.4 R40, [R228+0x2800] ;  /* 0x00280000e428783b */ /* 0x000ee80000000200 */
[----:B------:R-:W3:Y:S04]  /*22d0*/  LDSM.16.M88.4 R96, [R228+0x3000] ;  /* 0x00300000e460783b */ /* 0x000ee80000000200 */
[----:B--2---:R-:W-:Y:S04]  /*22e0*/  LDSM.16.M88.4 R4, [R238+0x2000] ;  /* 0x00200000ee04783b */ /* 0x004fe80000000200 */
[----:B------:R-:W2:Y:S04]  /*22f0*/  LDSM.16.M88.4 R100, [R239] ;  /* 0x00000000ef64783b */ /* 0x000ea80000000200 */
[----:B------:R-:W2:Y:S04]  /*2300*/  LDSM.16.M88.4 R104, [R245] ;  /* 0x00000000f568783b */ /* 0x000ea80000000200 */
[----:B------:R-:W2:Y:S04]  /*2310*/  LDSM.16.M88.4 R108, [R244] ;  /* 0x00000000f46c783b */ /* 0x000ea80000000200 */
[----:B------:R-:W2:Y:S04]  /*2320*/  LDSM.16.M88.4 R112, [R243] ;  /* 0x00000000f370783b */ /* 0x000ea80000000200 */
[----:B------:R-:W2:Y:S04]  /*2330*/  LDSM.16.M88.4 R116, [R242] ;  /* 0x00000000f274783b */ /* 0x000ea80000000200 */
[----:B------:R-:W2:Y:S04]  /*2340*/  LDSM.16.M88.4 R120, [R241] ;  /* 0x00000000f178783b */ /* 0x000ea80000000200 */
[----:B------:R-:W2:Y:S01]  /*2350*/  LDSM.16.M88.4 R124, [R240] ;  /* 0x00000000f07c783b */ /* 0x000ea20000000200 */
[C---:B-1----:R-:W-:Y:S03]  /*2360*/  HMMA.16816.F32.BF16 R92, R8.reuse, R24, RZ ;  /* 0x00000018085c723c */ /* 0x042fe600000418ff */
[----:B------:R-:W1:Y:S05]  /*2370*/  LDSM.16.M88.4 R12, [R235] ;  /* 0x00000000eb0c783b */ /* 0x000e6a0000000200 */
[C---:B---3--:R-:W-:Y:S08]  /*2380*/  HMMA.16816.F32.BF16 R84, R8.reuse, R16, RZ ;  /* 0x000000100854723c */ /* 0x048ff000000418ff */
        /* <DEDUP_REMOVED lines=11> */
[----:B------:R-:W-:Y:S01]  /*2440*/  HMMA.16816.F32.BF16 R8, R8, R98, RZ ;  /* 0x000000620808723c */ /* 0x000fe200000418ff */
[----:B------:R-:W-:-:S04]  /*2450*/  IMAD R0, R21, c[0x0][0x208], RZ ;  /* 0x0000820015007a24 */ /* 0x000fc800078e02ff */
[----:B------:R-:W-:-:S03]  /*2460*/  IMAD R0, R20, c[0x0][0x20c], R0 ;  /* 0x0000830014007a24 */ /* 0x000fc600078e0200 */
[----:B--2---:R-:W-:Y:S01]  /*2470*/  HMMA.16816.F32.BF16 R176, R4, R100, R92 ;  /* 0x0000006404b0723c */ /* 0x004fe2000004185c */
[----:B-----5:R-:W-:Y:S02]  /*2480*/  IMAD.MOV.U32 R2, RZ, RZ, R138 ;  /* 0x000000ffff027224 */ /* 0x020fe400078e008a */
[----:B----4-:R-:W-:-:S05]  /*2490*/  IMAD.MOV.U32 R3, RZ, RZ, R23 ;  /* 0x000000ffff037224 */ /* 0x010fca00078e0017 */
        /* <DEDUP_REMOVED lines=12> */
[----:B------:R-:W-:Y:S07]  /*2560*/  HMMA.16816.F32.BF16 R212, R4, R126, R8 ;  /* 0x0000007e04d4723c */ /* 0x000fee0000041808 */
[----:B------:R-:W-:-:S04]  /*2570*/  IMAD.WIDE.U32 R4, R20, c[0x0][0x208], RZ ;  /* 0x0000820014047a25 */ /* 0x000fc800078e00ff */
[----:B------:R-:W-:Y:S02]  /*2580*/  IMAD.IADD R0, R5, 0x1, R0 ;  /* 0x0000000105007824 */ /* 0x000fe400078e0200 */
[----:B------:R-:W-:Y:S01]  /*2590*/  IMAD.WIDE.U32 R2, R4, 0x70, R2 ;  /* 0x0000007004027825 */ /* 0x000fe200078e0002 */
[----:B-1----:R-:W-:Y:S01]  /*25a0*/  HMMA.16816.F32.BF16 R80, R12, R18, RZ ;  /* 0x000000120c50723c */ /* 0x002fe200000418ff */
[----:B------:R-:W1:Y:S02]  /*25b0*/  LDSM.16.M88.4 R4, [R238] ;  /* 0x00000000ee04783b */ /* 0x000e640000000200 */
[----:B------:R-:W-:Y:S01]  /*25c0*/  IMAD R0, R0, 0x70, RZ ;  /* 0x0000007000007824 */ /* 0x000fe200078e02ff */
[----:B------:R-:W-:-:S03]  /*25d0*/  LEA R20, P0, R2, c[0x0][0x1f8], 0x1 ;  /* 0x00007e0002147a11 */ /* 0x000fc600078008ff */
[----:B------:R-:W-:Y:S01]  /*25e0*/  IMAD.IADD R0, R3, 0x1, R0 ;  /* 0x0000000103007824 */ /* 0x000fe200078e0200 */
[----:B------:R-:W-:Y:S01]  /*25f0*/  IADD3 R18, P1, R20, UR7, RZ ;  /* 0x0000000714127c10 */ /* 0x000fe2000ff3e0ff */
[----:B------:R-:W-:Y:S03]  /*2600*/  HMMA.16816.F32.BF16 R84, R12, R16, RZ ;  /* 0x000000100c54723c */ /* 0x000fe600000418ff */
[----:B------:R-:W-:-:S04]  /*2610*/  LEA.HI.X R21, R2, c[0x0][0x1fc], R0, 0x1, P0 ;  /* 0x00007f0002157a11 */ /* 0x000fc800000f0c00 */
[----:B------:R-:W-:Y:S02]  /*2620*/  IADD3 R16, P0, R18, UR7, RZ ;  /* 0x0000000712107c10 */ /* 0x000fe4000ff1e0ff */
[----:B------:R-:W-:Y:S02]  /*2630*/  IADD3.X R19, R21, UR5, RZ, P1, !PT ;  /* 0x0000000515137c10 */ /* 0x000fe40008ffe4ff */
[----:B------:R-:W-:Y:S02]  /*2640*/  ISETP.GE.AND P1, PT, R136, c[0x0][0x1d4], PT ;  /* 0x0000750088007a0c */ /* 0x000fe40003f26270 */
[----:B------:R-:W-:Y:S02]  /*2650*/  IADD3 R10, P2, R16, UR7, RZ ;  /* 0x00000007100a7c10 */ /* 0x000fe4000ff5e0ff */
[----:B------:R-:W-:Y:S02]  /*2660*/  IADD3.X R17, R19, UR5, RZ, P0, !PT ;  /* 0x0000000513117c10 */ /* 0x000fe400087fe4ff */
[----:B------:R-:W-:-:S02]  /*2670*/  ISETP.LT.OR P3, PT, R22, 0x1, P1 ;  /* 0x000000011600780c */ /* 0x000fc40000f61670 */
[----:B------:R-:W-:Y:S02]  /*2680*/  IADD3.X R11, R17, UR5, RZ, P2, !PT ;  /* 0x00000005110b7c10 */ /* 0x000fe400097fe4ff */
[----:B------:R-:W-:Y:S02]  /*2690*/  IADD3 R8, P0, R10, UR7, RZ ;  /* 0x000000070a087c10 */ /* 0x000fe4000ff1e0ff */
[C---:B------:R-:W-:Y:S02]  /*26a0*/  ISETP.LT.OR P2, PT, R22.reuse, 0x11, P1 ;  /* 0x000000111600780c */ /* 0x040fe40000f41670 */
[----:B------:R-:W-:Y:S02]  /*26b0*/  IADD3.X R9, R11, UR5, RZ, P0, !PT ;  /* 0x000000050b097c10 */ /* 0x000fe400087fe4ff */
[----:B------:R-:W-:Y:S02]  /*26c0*/  ISETP.LT.OR P0, PT, R22, 0x21, P1 ;  /* 0x000000211600780c */ /* 0x000fe40000f01670 */
[----:B------:R-:W-:Y:S01]  /*26d0*/  IADD3 R2, P5, R8, UR7, RZ ;  /* 0x0000000708027c10 */ /* 0x000fe2000ffbe0ff */
[----:B------:R-:W-:Y:S01]  /*26e0*/  @!PT LDS RZ, [RZ] ;  /* 0x00000000fffff984 */ /* 0x000fe20000000800 */
[----:B------:R-:W-:Y:S01]  /*26f0*/  @!PT LDS RZ, [RZ] ;  /* 0x00000000fffff984 */ /* 0x000fe20000000800 */
[----:B------:R-:W-:Y:S01]  /*2700*/  @!PT LDS RZ, [RZ] ;  /* 0x00000000fffff984 */ /* 0x000fe20000000800 */
[----:B------:R2:W-:Y:S01]  /*2710*/  LDGSTS.E.BYPASS.LTC128B.128 [R246+0x100], [R20.64], !P3 ;  /* 0x0010000014f67fae */ /* 0x0005e2000d901d48 */
[----:B------:R-:W-:-:S02]  /*2720*/  ISETP.LT.OR P3, PT, R22, 0x41, P1 ;  /* 0x000000411600780c */ /* 0x000fc40000f61670 */
[----:B------:R-:W-:Y:S02]  /*2730*/  IADD3.X R3, R9, UR5, RZ, P5, !PT ;  /* 0x0000000509037c10 */ /* 0x000fe4000affe4ff */
[C---:B------:R-:W-:Y:S01]  /*2740*/  ISETP.LT.OR P5, PT, R22.reuse, 0x31, P1 ;  /* 0x000000311600780c */ /* 0x040fe20000fa1670 */
[----:B------:R3:W-:Y:S01]  /*2750*/  LDGSTS.E.BYPASS.LTC128B.128 [R246+0x900], [R18.64], !P2 ;  /* 0x0090000012f67fae */ /* 0x0007e2000d101d48 */
[C---:B------:R-:W-:Y:S02]  /*2760*/  ISETP.LT.OR P2, PT, R22.reuse, 0x51, P1 ;  /* 0x000000511600780c */ /* 0x040fe40000f41670 */
[----:B------:R-:W-:Y:S01]  /*2770*/  ISETP.LT.OR P1, PT, R22, 0x61, P1 ;  /* 0x000000611600780c */ /* 0x000fe20000f21670 */
[----:B------:R4:W-:Y:S01]  /*2780*/  LDGSTS.E.BYPASS.LTC128B.128 [R246+0x1100], [R16.64], !P0 ;  /* 0x0110000010f67fae */ /* 0x0009e2000c101d48 */
[C---:B------:R-:W-:Y:S07]  /*2790*/  HMMA.16816.F32.BF16 R76, R12.reuse, R28, RZ ;  /* 0x0000001c0c4c723c */ /* 0x040fee00000418ff */
[----:B------:R5:W-:Y:S01]  /*27a0*/  LDGSTS.E.BYPASS.LTC128B.128 [R246+0x1900], [R10.64], !P5 ;  /* 0x019000000af67fae */ /* 0x000be2000e901d48 */
[C---:B------:R-:W-:Y:S03]  /*27b0*/  HMMA.16816.F32.BF16 R88, R12.reuse, R30, RZ ;  /* 0x0000001e0c58723c */ /* 0x040fe600000418ff */
[----:B------:R5:W-:Y:S04]  /*27c0*/  LDGSTS.E.BYPASS.LTC128B.128 [R246+0x2100], [R8.64], !P3 ;  /* 0x0210000008f67fae */ /* 0x000be8000d901d48 */
[----:B------:R1:W-:Y:S01]  /*27d0*/  LDGSTS.E.BYPASS.LTC128B.128 [R246+0x2900], [R2.64], !P2 ;  /* 0x0290000002f67fae */ /* 0x0003e2000d101d48 */
[----:B------:R-:W-:Y:S01]  /*27e0*/  HMMA.16816.F32.BF16 R128, R12, R24, RZ ;  /* 0x000000180c80723c */ /* 0x000fe200000418ff */
[----:B----4-:R-:W-:-:S04]  /*27f0*/  IADD3 R16, P0, R2, UR7, RZ ;  /* 0x0000000702107c10 */ /* 0x010fc8000ff1e0ff */
[----:B------:R-:W-:-:S03]  /*2800*/  IADD3.X R17, R3, UR5, RZ, P0, !PT ;  /* 0x0000000503117c10 */ /* 0x000fc600087fe4ff */
[C---:B------:R-:W-:Y:S02]  /*2810*/  HMMA.16816.F32.BF16 R92, R12.reuse, R26, RZ ;  /* 0x0000001a0c5c723c */ /* 0x040fe400000418ff */
[----:B------:R3:W-:Y:S06]  /*2820*/  LDGSTS.E.BYPASS.LTC128B.128 [R246+0x3100], [R16.64], !P1 ;  /* 0x0310000010f67fae */ /* 0x0007ec000c901d48 */
[C---:B------:R-:W-:Y:S01]  /*2830*/  HMMA.16816.F32.BF16 R72, R12.reuse, R32, RZ ;  /* 0x000000200c48723c */ /* 0x040fe200000418ff */
[----:B-----5:R-:W-:Y:S04]  /*2840*/  LDSM.16.M88.4 R8, [R236+0x2000] ;  /* 0x00200000ec08783b */ /* 0x020fe80000000200 */
[----:B------:R-:W4:Y:S03]  /*2850*/  LDSM.16.M88.4 R60, [R234+0x800] ;  /* 0x00080000ea3c783b */ /* 0x000f260000000200 */
[C---:B------:R-:W-:Y:S01]  /*2860*/  HMMA.16816.F32.BF16 R28, R12.reuse, R36, RZ ;  /* 0x000000240c1c723c */ /* 0x040fe200000418ff */
[----:B------:R-:W5:Y:S04]  /*2870*/  LDSM.16.M88.4 R56, [R234+0x1000] ;  /* 0x00100000ea38783b */ /* 0x000f680000000200 */
[----:B------:R-:W1:Y:S03]  /*2880*/  LDSM.16.M88.4 R48, [R234+0x2000] ;  /* 0x00200000ea30783b */ /* 0x000e660000000200 */
[C---:B------:R-:W-:Y:S01]  /*2890*/  HMMA.16816.F32.BF16 R32, R12.reuse, R34, RZ ;  /* 0x000000220c20723c */ /* 0x040fe200000418ff */
[----:B------:R-:W1:Y:S04]  /*28a0*/  LDSM.16.M88.4 R64, [R234] ;  /* 0x00000000ea40783b */ /* 0x000e680000000200 */
[----:B------:R-:W1:Y:S03]  /*28b0*/  LDSM.16.M88.4 R52, [R234+0x1800] ;  /* 0x00180000ea34783b */ /* 0x000e660000000200 */
[C---:B------:R-:W-:Y:S01]  /*28c0*/  HMMA.16816.F32.BF16 R36, R12.reuse, R38, RZ ;  /* 0x000000260c24723c */ /* 0x040fe200000418ff */
[----:B------:R-:W4:Y:S04]  /*28d0*/  LDSM.16.M88.4 R44, [R234+0x2800] ;  /* 0x00280000ea2c783b */ /* 0x000f280000000200 */
[----:B------:R-:W4:Y:S03]  /*28e0*/  LDSM.16.M88.4 R68, [R234+0x3000] ;  /* 0x00300000ea44783b */ /* 0x000f260000000200 */
[C---:B------:R-:W-:Y:S01]  /*28f0*/  HMMA.16816.F32.BF16 R24, R12.reuse, R40, RZ ;  /* 0x000000280c18723c */ /* 0x040fe200000418ff */
[----:B------:R-:W0:Y:S07]  /*2900*/  LDGDEPBAR ;  /* 0x00000000000079af */ /* 0x000e2e0000000000 */
[C---:B--2---:R-:W-:Y:S01]  /*2910*/  HMMA.16816.F32.BF16 R20, R12.reuse, R42, RZ ;  /* 0x0000002a0c14723c */ /* 0x044fe200000418ff */
[----:B------:R-:W-:Y:S07]  /*2920*/  LDSM.16.M88.4 R40, [R231] ;  /* 0x00000000e728783b */ /* 0x000fee0000000200 */
[C---:B---3--:R-:W-:Y:S08]  /*2930*/  HMMA.16816.F32.BF16 R16, R12.reuse, R96, RZ ;  /* 0x000000600c10723c */ /* 0x048ff000000418ff */
[----:B------:R-:W-:Y:S08]  /*2940*/  HMMA.16816.F32.BF16 R12, R12, R98, RZ ;  /* 0x000000620c0c723c */ /* 0x000ff000000418ff */
[C---:B-1----:R-:W-:Y:S08]  /*2950*/  HMMA.16816.F32.BF16 R144, R4.reuse, R108, R76 ;  /* 0x0000006c0490723c */ /* 0x042ff0000004184c */
[C---:B------:R-:W-:Y:S08]  /*2960*/  HMMA.16816.F32.BF16 R136, R4.reuse, R100, R128 ;  /* 0x000000640488723c */ /* 0x040ff00000041880 */
[C---:B------:R-:W-:Y:S08]  /*2970*/  HMMA.16816.F32.BF16 R76, R4.reuse, R102, R92 ;  /* 0x00000066044c723c */ /* 0x040ff0000004185c */
[C---:B------:R-:W-:Y:S01]  /*2980*/  HMMA.16816.F32.BF16 R100, R4.reuse, R126, R12 ;  /* 0x0000007e0464723c */ /* 0x040fe2000004180c */
[----:B------:R-:W1:Y:S07]  /*2990*/  LDSM.16.M88.4 R12, [R236] ;  /* 0x00000000ec0c783b */ /* 0x000e6e0000000200 */
        /* <DEDUP_REMOVED lines=14> */
[----:B------:R-:W-:Y:S01]  /*2a80*/  HMMA.16816.F32.BF16 R168, R4, R124, R16 ;  /* 0x0000007c04a8723c */ /* 0x000fe20000041810 */
[----:B------:R-:W2:Y:S04]  /*2a90*/  LDSM.16.M88.4 R4, [R237+0x2000] ;  /* 0x00200000ed04783b */ /* 0x000ea80000000200 */
[----:B------:R-:W3:Y:S03]  /*2aa0*/  LDSM.16.M88.4 R16, [R231+0x3000] ;  /* 0x00300000e710783b */ /* 0x000ee60000000200 */
[C---:B----4-:R-:W-:Y:S08]  /*2ab0*/  HMMA.16816.F32.BF16 R116, R8.reuse, R60, R160 ;  /* 0x0000003c0874723c */ /* 0x050ff000000418a0 */
        /* <DEDUP_REMOVED lines=13> */
[----:B------:R-:W4:Y:S01]  /*2b90*/  LDSM.16.M88.4 R8, [R237] ;  /* 0x00000000ed08783b */ /* 0x000f220000000200 */
[----:B------:R-:W-:Y:S01]  /*2ba0*/  ISETP.GE.AND P0, PT, R225, 0x2, PT ;  /* 0x00000002e100780c */ /* 0x000fe20003f06270 */
[----:B------:R-:W-:-:S05]  /*2bb0*/  DEPBAR.LE SB0, 0x0 ;  /* 0x000080000000791a */ /* 0x000fca0000000000 */
[C---:B-1----:R-:W-:Y:S08]  /*2bc0*/  HMMA.16816.F32.BF16 R184, R12.reuse, R64, R136 ;  /* 0x000000400cb8723c */ /* 0x042ff00000041888 */
        /* <DEDUP_REMOVED lines=13> */
[----:B------:R-:W-:Y:S07]  /*2ca0*/  BSSY B0, `(.L_x_1250) ;  /* 0x0000043000007945 */ /* 0x000fee0003800000 */
[C---:B--2---:R-:W-:Y:S08]  /*2cb0*/  HMMA.16816.F32.BF16 R68, R4.reuse, R40, R108 ;  /* 0x000000280444723c */ /* 0x044ff0000004186c */
[C---:B------:R-:W-:Y:S08]  /*2cc0*/  HMMA.16816.F32.BF16 R88, R4.reuse, R42, R112 ;  /* 0x0000002a0458723c */ /* 0x040ff00000041870 */
[C---:B------:R-:W-:Y:S08]  /*2cd0*/  HMMA.16816.F32.BF16 R108, R4.reuse, R28, R132 ;  /* 0x0000001c046c723c */ /* 0x040ff00000041884 */
[C---:B------:R-:W-:Y:S08]  /*2ce0*/  HMMA.16816.F32.BF16 R92, R4.reuse, R36, R116 ;  /* 0x00000024045c723c */ /* 0x040ff00000041874 */
[C---:B------:R-:W-:Y:S08]  /*2cf0*/  HMMA.16816.F32.BF16 R112, R4.reuse, R30, R140 ;  /* 0x0000001e0470723c */ /* 0x040ff0000004188c */
[C---:B---3--:R-:W-:Y:S08]  /*2d00*/  HMMA.16816.F32.BF16 R132, R4.reuse, R18, R188 ;  /* 0x000000120484723c */ /* 0x048ff000000418bc */
[C---:B------:R-:W-:Y:S08]  /*2d10*/  HMMA.16816.F32.BF16 R96, R4.reuse, R38, R120 ;  /* 0x000000260460723c */ /* 0x040ff00000041878 */
[C---:B------:R-:W-:Y:S08]  /*2d20*/  HMMA.16816.F32.BF16 R104, R4.reuse, R32, R124 ;  /* 0x000000200468723c */ /* 0x040ff0000004187c */
[C---:B------:R-:W-:Y:S08]  /*2d30*/  HMMA.16816.F32.BF16 R100, R4.reuse, R34, R128 ;  /* 0x000000220464723c */ /* 0x040ff00000041880 */
[C---:B------:R-:W-:Y:S08]  /*2d40*/  HMMA.16816.F32.BF16 R116, R4.reuse, R24, R148 ;  /* 0x000000180474723c */ /* 0x040ff00000041894 */
[----:B------:R-:W-:Y:S08]  /*2d50*/  HMMA.16816.F32.BF16 R140, R4, R16, R192 ;  /* 0x00000010048c723c */ /* 0x000ff000000418c0 */
[C---:B----4-:R-:W-:Y:S08]  /*2d60*/  HMMA.16816.F32.BF16 R144, R8.reuse, R36, R136 ;  /* 0x000000240890723c */ /* 0x050ff00000041888 */
        /* <DEDUP_REMOVED lines=17> */
[----:B------:R-:W-:Y:S01]  /*2e80*/  @!UPT UIADD3 URZ, URZ, URZ, URZ ;  /* 0x0000003f3f3ff290 */ /* 0x000fe2000fffe03f */
[----:B------:R-:W-:Y:S11]  /*2e90*/  @!P0 BRA `(.L_x_1251) ;  /* 0x0000023000008947 */ /* 0x000ff60003800000 */
[----:B------:R-:W-:Y:S01]  /*2ea0*/  IADD3 R0, R225, -0x2, RZ ;  /* 0xfffffffee1007810 */ /* 0x000fe20007ffe0ff */
        /* <DEDUP_REMOVED lines=34> */
.L_x_1251:
[----:B------:R-:W-:Y:S05]  /*30d0*/  BSYNC B0 ;  /* 0x0000000000007941 */ /* 0x000fea0003800000 */
.L_x_1250:
[----:B--2---:R-:W2:Y:S04]  /*30e0*/  LDL R2, [R1+0x5c] ;  /* 0x00005c0001027983 */ /* 0x004ea80000100800 */
[----:B------:R-:W2:Y:S04]  /*30f0*/  LDL R0, [R1+0x80] ;  /* 0x0000800001007983 */ /* 0x000ea80000100800 */
        /* <DEDUP_REMOVED lines=17> */
[----:B------:R-:W-:Y:S04]  /*3210*/  LDSM.16.MT88.4 R60, [R230] ;  /* 0x00000000e63c783b */ /* 0x000fe80000004200 */
[----:B------:R-:W-:Y:S04]  /*3220*/  LDSM.16.MT88.4 R80, [R232] ;  /* 0x00000000e850783b */ /* 0x000fe80000004200 */
[----:B------:R-:W-:Y:S04]  /*3230*/  LDSM.16.MT88.4 R56, [R229+0x800] ;  /* 0x00080000e538783b */ /* 0x000fe80000004200 */
[----:B------:R-:W-:Y:S04]  /*3240*/  LDSM.16.MT88.4 R72, [R233+0x800] ;  /* 0x00080000e948783b */ /* 0x000fe80000004200 */
[----:B------:R-:W-:Y:S04]  /*3250*/  LDSM.16.MT88.4 R76, [R230+0x800] ;  /* 0x00080000e64c783b */ /* 0x000fe80000004200 */
        /* <DEDUP_REMOVED lines=16> */
[----:B------:R-:W-:Y:S02]  /*3360*/  ISETP.GT.AND P2, PT, R2, 0x1, PT ;  /* 0x000000010200780c */ /* 0x000fe40003f44270 */
[----:B------:R-:W-:Y:S01]  /*3370*/  FSEL R8, R68, -INF , P3 ;  /* 0xff80000044087808 */ /* 0x000fe20001800000 */
[----:B------:R-:W-:Y:S01]  /*3380*/  IMAD.MOV.U32 R68, RZ, RZ, R225 ;  /* 0x000000ffff447224 */ /* 0x000fe200078e00e1 */
[----:B------:R-:W-:Y:S02]  /*3390*/  FSEL R9, R69, -INF , P2 ;  /* 0xff80000045097808 */ /* 0x000fe40001000000 */
[----:B------:R-:W-:Y:S02]  /*33a0*/  ISETP.GT.AND P3, PT, R2, 0x8, PT ;  /* 0x000000080200780c */ /* 0x000fe40003f64270 */
[----:B------:R-:W-:-:S02]  /*33b0*/  IMNMX R0, R28, R0, PT ;  /* 0x000000001c007217 */ /* 0x000fc40003800200 */
[----:B------:R-:W-:Y:S02]  /*33c0*/  ISETP.GT.AND P2, PT, R2, 0x9, PT ;  /* 0x000000090200780c */ /* 0x000fe40003f44270 */
[----:B------:R-:W-:Y:S02]  /*33d0*/  FSEL R10, R88, -INF , P3 ;  /* 0xff800000580a7808 */ /* 0x000fe40001800000 */
[----:B------:R-:W-:Y:S02]  /*33e0*/  FMNMX.FTZ R3, R8, R9, !PT ;  /* 0x0000000908037209 */ /* 0x000fe40007810000 */
[----:B------:R-:W-:Y:S02]  /*33f0*/  ISETP.GT.AND P0, PT, R0, 0x1, PT ;  /* 0x000000010000780c */ /* 0x000fe40003f04270 */
[----:B------:R-:W-:Y:S02]  /*3400*/  FSEL R11, R89, -INF , P2 ;  /* 0xff800000590b7808 */ /* 0x000fe40001000000 */
[----:B------:R-:W-:-:S02]  /*3410*/  ISETP.GT.AND P3, PT, R2, 0x10, PT ;  /* 0x000000100200780c */ /* 0x000fc40003f64270 */
[----:B------:R-:W-:Y:S02]  /*3420*/  FMNMX.FTZ R3, R10, R3, !PT ;  /* 0x000000030a037209 */ /* 0x000fe40007810000 */
[----:B------:R-:W-:Y:S02]  /*3430*/  ISETP.GT.AND P1, PT, R0, RZ, PT ;  /* 0x000000ff0000720c */ /* 0x000fe40003f24270 */
[----:B------:R-:W-:Y:S02]  /*3440*/  FSEL R13, R71, -INF , P0 ;  /* 0xff800000470d7808 */ /* 0x000fe40000000000 */
[----:B------:R-:W-:Y:S02]  /*3450*/  ISETP.GT.AND P2, PT, R2, 0x11, PT ;  /* 0x000000110200780c */ /* 0x000fe40003f44270 */
[----:B------:R-:W-:Y:S02]  /*3460*/  FSEL R16, R92, -INF , P3 ;  /* 0xff8000005c107808 */ /* 0x000fe40001800000 */
[----:B------:R-:W-:-:S02]  /*3470*/  FMNMX.FTZ R3, R11, R3, !PT ;  /* 0x000000030b037209 */ /* 0x000fc40007810000 */
[----:B------:R-:W-:Y:S02]  /*3480*/  ISETP.GT.AND P0, PT, R0, 0x9, PT ;  /* 0x000000090000780c */ /* 0x000fe40003f04270 */
[----:B------:R-:W-:Y:S02]  /*3490*/  FSEL R12, R70, -INF , P1 ;  /* 0xff800000460c7808 */ /* 0x000fe40000800000 */
[----:B------:R-:W-:Y:S02]  /*34a0*/  FSEL R17, R93, -INF , P2 ;  /* 0xff8000005d117808 */ /* 0x000fe40001000000 */
[----:B------:R-:W-:Y:S02]  /*34b0*/  ISETP.GT.AND P3, PT, R2, 0x18, PT ;  /* 0x000000180200780c */ /* 0x000fe40003f64270 */
[----:B------:R-:W-:Y:S02]  /*34c0*/  FMNMX.FTZ R3, R16, R3, !PT ;  /* 0x0000000310037209 */ /* 0x000fe40007810000 */
[----:B------:R-:W-:-:S02]  /*34d0*/  ISETP.GT.AND P1, PT, R0, 0x8, PT ;  /* 0x000000080000780c */ /* 0x000fc40003f24270 */
[----:B------:R-:W-:Y:S02]  /*34e0*/  FSEL R15, R91, -INF , P0 ;  /* 0xff8000005b0f7808 */ /* 0x000fe40000000000 */
[----:B------:R-:W-:Y:S02]  /*34f0*/  ISETP.GT.AND P0, PT, R0, 0x11, PT ;  /* 0x000000110000780c */ /* 0x000fe40003f04270 */
[----:B------:R-:W-:Y:S02]  /*3500*/  ISETP.GT.AND P2, PT, R2, 0x19, PT ;  /* 0x000000190200780c */ /* 0x000fe40003f44270 */
[----:B------:R-:W-:Y:S02]  /*3510*/  FSEL R18, R96, -INF , P3 ;  /* 0xff80000060127808 */ /* 0x000fe40001800000 */
[----:B------:R-:W-:Y:S02]  /*3520*/  FMNMX.FTZ R3, R17, R3, !PT ;  /* 0x0000000311037209 */ /* 0x000fe40007810000 */
[----:B------:R-:W-:-:S02]  /*3530*/  FSEL R14, R90, -INF , P1 ;  /* 0xff8000005a0e7808 */ /* 0x000fc40000800000 */
[C---:B------:R-:W-:Y:S02]  /*3540*/  ISETP.GT.AND P1, PT, R0.reuse, 0x10, PT ;  /* 0x000000100000780c */ /* 0x040fe40003f24270 */
[----:B------:R-:W-:Y:S02]  /*3550*/  FSEL R21, R95, -INF , P0 ;  /* 0xff8000005f157808 */ /* 0x000fe40000000000 */
[----:B------:R-:W-:Y:S02]  /*3560*/  ISETP.GT.AND P0, PT, R0, 0x19, PT ;  /* 0x000000190000780c */ /* 0x000fe40003f04270 */
[----:B------:R-:W-:Y:S02]  /*3570*/  FSEL R19, R97, -INF , P2 ;  /* 0xff80000061137808 */ /* 0x000fe40001000000 */
[----:B------:R-:W-:Y:S02]  /*3580*/  ISETP.GT.AND P3, PT, R2, 0x20, PT ;  /* 0x000000200200780c */ /* 0x000fe40003f64270 */
[----:B------:R-:W-:-:S02]  /*3590*/  FMNMX.FTZ R4, R12, R13, !PT ;  /* 0x0000000d0c047209 */ /* 0x000fc40007810000 */
[----:B------:R-:W-:Y:S02]  /*35a0*/  FMNMX.FTZ R3, R18, R3, !PT ;  /* 0x0000000312037209 */ /* 0x000fe40007810000 */
[----:B------:R-:W-:Y:S02]  /*35b0*/  FSEL R20, R94, -INF , P1 ;  /* 0xff8000005e147808 */ /* 0x000fe40000800000 */
[----:B------:R-:W-:Y:S02]  /*35c0*/  ISETP.GT.AND P1, PT, R0, 0x18, PT ;  /* 0x000000180000780c */ /* 0x000fe40003f24270 */
[----:B------:R-:W-:Y:S02]  /*35d0*/  FSEL R29, R99, -INF , P0 ;  /* 0xff800000631d7808 */ /* 0x000fe40000000000 */
[----:B------:R-:W-:Y:S02]  /*35e0*/  ISETP.GT.AND P2, PT, R2, 0x21, PT ;  /* 0x000000210200780c */ /* 0x000fe40003f44270 */
[----:B------:R-:W-:-:S02]  /*35f0*/  FSEL R99, R104, -INF , P3 ;  /* 0xff80000068637808 */ /* 0x000fc40001800000 */
[----:B------:R-:W-:Y:S02]  /*3600*/  FMNMX.FTZ R4, R14, R4, !PT ;  /* 0x000000040e047209 */ /* 0x000fe40007810000 */
[----:B------:R-:W-:Y:S02]  /*3610*/  FMNMX.FTZ R3, R19, R3, !PT ;  /* 0x0000000313037209 */ /* 0x000fe40007810000 */
[----:B------:R-:W-:Y:S02]  /*3620*/  FSEL R22, R98, -INF , P1 ;  /* 0xff80000062167808 */ /* 0x000fe40000800000 */
[----:B------:R-:W-:Y:S02]  /*3630*/  FSEL R98, R105, -INF , P2 ;  /* 0xff80000069627808 */ /* 0x000fe40001000000 */
[----:B------:R-:W-:Y:S02]  /*3640*/  ISETP.GT.AND P3, PT, R2, 0x28, PT ;  /* 0x000000280200780c */ /* 0x000fe40003f64270 */
[----:B------:R-:W-:-:S02]  /*3650*/  FMNMX.FTZ R4, R15, R4, !PT ;  /* 0x000000040f047209 */ /* 0x000fc40007810000 */
[----:B------:R-:W-:Y:S02]  /*3660*/  FMNMX.FTZ R3, R99, R3, !PT ;  /* 0x0000000363037209 */ /* 0x000fe40007810000 */
[----:B------:R-:W-:Y:S02]  /*3670*/  ISETP.GT.AND P2, PT, R2, 0x29, PT ;  /* 0x000000290200780c */ /* 0x000fe40003f44270 */
[----:B------:R-:W-:Y:S02]  /*3680*/  FSEL R97, R100, -INF , P3 ;  /* 0xff80000064617808 */ /* 0x000fe40001800000 */
[----:B------:R-:W-:Y:S02]  /*3690*/  FMNMX.FTZ R4, R20, R4, !PT ;  /* 0x0000000414047209 */ /* 0x000fe40007810000 */
[----:B------:R-:W-:Y:S02]  /*36a0*/  FMNMX.FTZ R3, R98, R3, !PT ;  /* 0x0000000362037209 */ /* 0x000fe40007810000 */
[----:B------:R-:W-:-:S02]  /*36b0*/  FSEL R96, R101, -INF , P2 ;  /* 0xff80000065607808 */ /* 0x000fc40001000000 */
[----:B------:R-:W-:Y:S02]  /*36c0*/  ISETP.GT.AND P3, PT, R2, 0x30, PT ;  /* 0x000000300200780c */ /* 0x000fe40003f64270 */
[----:B------:R-:W-:Y:S02]  /*36d0*/  FMNMX.FTZ R4, R21, R4, !PT ;  /* 0x0000000415047209 */ /* 0x000fe40007810000 */
[----:B------:R-:W-:Y:S02]  /*36e0*/  FMNMX.FTZ R3, R97, R3, !PT ;  /* 0x0000000361037209 */ /* 0x000fe40007810000 */
[----:B------:R-:W-:Y:S02]  /*36f0*/  ISETP.GT.AND P1, PT, R0, 0x20, PT ;  /* 0x000000200000780c */ /* 0x000fe40003f24270 */
[----:B------:R-:W-:Y:S02]  /*3700*/  ISETP.GT.AND P2, PT, R2, 0x31, PT ;  /* 0x000000310200780c */ /* 0x000fe40003f44270 */
[----:B------:R-:W-:-:S02]  /*3710*/  FSEL R164, R108, -INF , P3 ;  /* 0xff8000006ca47808 */ /* 0x000fc40001800000 */
[----:B------:R-:W-:Y:S02]  /*3720*/  FMNMX.FTZ R4, R22, R4, !PT ;  /* 0x0000000416047209 */ /* 0x000fe40007810000 */
[----:B------:R-:W-:Y:S02]  /*3730*/  FMNMX.FTZ R3, R96, R3, !PT ;  /* 0x0000000360037209 */ /* 0x000fe40007810000 */
[----:B------:R-:W-:Y:S02]  /*3740*/  ISETP.GT.AND P0, PT, R0, 0x21, PT ;  /* 0x000000210000780c */ /* 0x000fe40003f04270 */
[----:B------:R-:W-:Y:S02]  /*3750*/  FSEL R106, R106, -INF , P1 ;  /* 0xff8000006a6a7808 */ /* 0x000fe40000800000 */
[----:B------:R-:W-:Y:S02]  /*3760*/  FSEL R163, R109, -INF , P2 ;  /* 0xff8000006da37808 */ /* 0x000fe40001000000 */
[----:B------:R-:W-:-:S02]  /*3770*/  ISETP.GT.AND P3, PT, R2, 0x38, PT ;  /* 0x000000380200780c */ /* 0x000fc40003f64270 */
[----:B------:R-:W-:Y:S02]  /*3780*/  FMNMX.FTZ R4, R29, R4, !PT ;  /* 0x000000041d047209 */ /* 0x000fe40007810000 */
[----:B------:R-:W-:Y:S02]  /*3790*/  FMNMX.FTZ R3, R164, R3, !PT ;  /* 0x00000003a4037209 */ /* 0x000fe40007810000 */
[----:B------:R-:W-:Y:S02]  /*37a0*/  FSEL R107, R107, -INF , P0 ;  /* 0xff8000006b6b7808 */ /* 0x000fe40000000000 */
        /* <DEDUP_REMOVED lines=11> */
[----:B------:R-:W-:Y:S02]  /*3860*/  ISETP.GT.AND P1, PT, R0, 0x30, PT ;  /* 0x000000300000780c */ /* 0x000fe40003f24270 */
[----:B------:R-:W-:Y:S02]  /*3870*/  FSEL R103, R103, -INF , P0 ;  /* 0xff80000067677808 */ /* 0x000fe40000000000 */
[----:B------:R-:W-:Y:S02]  /*3880*/  ISETP.GT.AND P2, PT, R2, 0x41, PT ;  /* 0x000000410200780c */ /* 0x000fe40003f44270 */
[----:B------:R-:W-:-:S02]  /*3890*/  FSEL R204, R116, -INF , P3 ;  /* 0xff80000074cc7808 */ /* 0x000fc40001800000 */
[----:B------:R-:W-:Y:S02]  /*38a0*/  FMNMX.FTZ R4, R102, R4, !PT ;  /* 0x0000000466047209 */ /* 0x000fe40007810000 */
[----:B------:R-:W-:Y:S02]  /*38b0*/  FMNMX.FTZ R3, R160, R3, !PT ;  /* 0x00000003a0037209 */ /* 0x000fe40007810000 */
[----:B------:R-:W-:Y:S02]  /*38c0*/  FSEL R168, R110, -INF , P1 ;  /* 0xff8000006ea87808 */ /* 0x000fe40000800000 */
[C---:B------:R-:W-:Y:S02]  /*38d0*/  ISETP.GT.AND P1, PT, R0.reuse, 0x38, PT ;  /* 0x000000380000780c */ /* 0x040fe40003f24270 */
[----:B------:R-:W-:Y:S02]  /*38e0*/  ISETP.GT.AND P0, PT, R0, 0x31, PT ;  /* 0x000000310000780c */ /* 0x000fe40003f04270 */
[----:B------:R-:W-:-:S02]  /*38f0*/  FSEL R252, R117, -INF , P2 ;  /* 0xff80000075fc7808 */ /* 0x000fc40001000000 */
[----:B------:R-:W-:Y:S02]  /*3900*/  ISETP.GT.AND P3, PT, R2, 0x48, PT ;  /* 0x000000480200780c */ /* 0x000fe40003f64270 */
[----:B------:R-:W-:Y:S02]  /*3910*/  FMNMX.FTZ R4, R103, R4, !PT ;  /* 0x0000000467047209 */ /* 0x000fe40007810000 */
[----:B------:R-:W-:Y:S02]  /*3920*/  FMNMX.FTZ R3, R204, R3, !PT ;  /* 0x00000003cc037209 */ /* 0x000fe40007810000 */
[----:B------:R-:W-:Y:S02]  /*3930*/  FSEL R165, R114, -INF , P1 ;  /* 0xff80000072a57808 */ /* 0x000fe40000800000 */
[----:B------:R-:W-:Y:S02]  /*3940*/  ISETP.GT.AND P1, PT, R0, 0x40, PT ;  /* 0x000000400000780c */ /* 0x000fe40003f24270 */
[----:B------:R-:W-:-:S02]  /*3950*/  FSEL R167, R111, -INF , P0 ;  /* 0xff8000006fa77808 */ /* 0x000fc40000000000 */
[----:B------:R-:W-:Y:S02]  /*3960*/  ISETP.GT.AND P2, PT, R2, 0x49, PT ;  /* 0x000000490200780c */ /* 0x000fe40003f44270 */
[----:B------:R-:W-:Y:S02]  /*3970*/  FSEL R247, R120, -INF , P3 ;  /* 0xff80000078f77808 */ /* 0x000fe40001800000 */
[----:B------:R-:W-:Y:S02]  /*3980*/  FMNMX.FTZ R4, R168, R4, !PT ;  /* 0x00000004a8047209 */ /* 0x000fe40007810000 */
[----:B------:R-:W-:Y:S02]  /*3990*/  FMNMX.FTZ R3, R252, R3, !PT ;  /* 0x00000003fc037209 */ /* 0x000fe40007810000 */
[----:B------:R-:W-:Y:S02]  /*39a0*/  ISETP.GT.AND P0, PT, R0, 0x39, PT ;  /* 0x000000390000780c */ /* 0x000fe40003f04270 */
[----:B------:R-:W-:-:S02]  /*39b0*/  FSEL R69, R118, -INF , P1 ;  /* 0xff80000076457808 */ /* 0x000fc40000800000 */
[----:B------:R-:W-:Y:S02]  /*39c0*/  ISETP.GT.AND P1, PT, R0, 0x48, PT ;  /* 0x000000480000780c */ /* 0x000fe40003f24270 */
[----:B------:R-:W-:Y:S02]  /*39d0*/  FSEL R227, R121, -INF , P2 ;  /* 0xff80000079e37808 */ /* 0x000fe40001000000 */
[----:B------:R-:W-:Y:S02]  /*39e0*/  ISETP.GT.AND P3, PT, R2, 0x50, PT ;  /* 0x000000500200780c */ /* 0x000fe40003f64270 */
[----:B------:R-:W-:Y:S02]  /*39f0*/  FMNMX.FTZ R4, R167, R4, !PT ;  /* 0x00000004a7047209 */ /* 0x000fe40007810000 */
[----:B------:R-:W-:Y:S02]  /*3a00*/  FMNMX.FTZ R3, R247, R3, !PT ;  /* 0x00000003f7037209 */ /* 0x000fe40007810000 */
[----:B------:R-:W-:-:S02]  /*3a10*/  FSEL R162, R115, -INF , P0 ;  /* 0xff80000073a27808 */ /* 0x000fc40000000000 */
[----:B------:R-:W-:Y:S02]  /*3a20*/  ISETP.GT.AND P0, PT, R0, 0x41, PT ;  /* 0x000000410000780c */ /* 0x000fe40003f04270 */
[----:B------:R-:W-:Y:S02]  /*3a30*/  FSEL R250, R122, -INF , P1 ;  /* 0xff8000007afa7808 */ /* 0x000fe40000800000 */
[----:B------:R-:W-:Y:S02]  /*3a40*/  ISETP.GT.AND P2, PT, R2, 0x51, PT ;  /* 0x000000510200780c */ /* 0x000fe40003f44270 */
[----:B------:R-:W-:Y:S02]  /*3a50*/  FSEL R71, R124, -INF , P3 ;  /* 0xff8000007c477808 */ /* 0x000fe40001800000 */
[----:B------:R-:W-:Y:S02]  /*3a60*/  FMNMX.FTZ R4, R165, R4, !PT ;  /* 0x00000004a5047209 */ /* 0x000fe40007810000 */
[----:B------:R-:W-:-:S02]  /*3a70*/  FMNMX.FTZ R3, R227, R3, !PT ;  /* 0x00000003e3037209 */ /* 0x000fc40007810000 */
[----:B------:R-:W-:Y:S02]  /*3a80*/  ISETP.GT.AND P1, PT, R2, 0x58, PT ;  /* 0x000000580200780c */ /* 0x000fe40003f24270 */
[----:B------:R-:W-:Y:S02]  /*3a90*/  FSEL R251, R119, -INF , P0 ;  /* 0xff80000077fb7808 */ /* 0x000fe40000000000 */
[----:B------:R-:W-:Y:S02]  /*3aa0*/  ISETP.GT.AND P0, PT, R0, 0x49, PT ;  /* 0x000000490000780c */ /* 0x000fe40003f04270 */
[----:B------:R-:W-:Y:S02]  /*3ab0*/  FSEL R244, R125, -INF , P2 ;  /* 0xff8000007df47808 */ /* 0x000fe40001000000 */
[----:B------:R-:W-:Y:S02]  /*3ac0*/  FMNMX.FTZ R4, R162, R4, !PT ;  /* 0x00000004a2047209 */ /* 0x000fe40007810000 */
[----:B------:R-:W-:-:S02]  /*3ad0*/  FMNMX.FTZ R3, R71, R3, !PT ;  /* 0x0000000347037209 */ /* 0x000fc40007810000 */
[----:B------:R-:W-:Y:S02]  /*3ae0*/  FSEL R243, R128, -INF , P1 ;  /* 0xff80000080f37808 */ /* 0x000fe40000800000 */
[----:B------:R-:W-:Y:S02]  /*3af0*/  ISETP.GT.AND P1, PT, R0, 0x50, PT ;  /* 0x000000500000780c */ /* 0x000fe40003f24270 */
[----:B------:R-:W-:Y:S02]  /*3b00*/  FSEL R225, R123, -INF , P0 ;  /* 0xff8000007be17808 */ /* 0x000fe40000000000 */
[----:B------:R-:W-:Y:S02]  /*3b10*/  ISETP.GT.AND P0, PT, R2, 0x59, PT ;  /* 0x000000590200780c */ /* 0x000fe40003f04270 */
[----:B------:R-:W-:Y:S02]  /*3b20*/  FMNMX.FTZ R4, R69, R4, !PT ;  /* 0x0000000445047209 */ /* 0x000fe40007810000 */
[----:B------:R-:W-:-:S02]  /*3b30*/  FMNMX.FTZ R3, R244, R3, !PT ;  /* 0x00000003f4037209 */ /* 0x000fc40007810000 */
[----:B------:R-:W-:Y:S02]  /*3b40*/  FSEL R237, R126, -INF , P1 ;  /* 0xff8000007eed7808 */ /* 0x000fe40000800000 */
[C---:B------:R-:W-:Y:S02]  /*3b50*/  ISETP.GT.AND P5, PT, R2.reuse, 0x60, PT ;  /* 0x000000600200780c */ /* 0x040fe40003fa4270 */
[C---:B------:R-:W-:Y:S02]  /*3b60*/  ISETP.GT.AND P3, PT, R2.reuse, 0x61, PT ;  /* 0x000000610200780c */ /* 0x040fe40003f64270 */
[C---:B------:R-:W-:Y:S02]  /*3b70*/  ISETP.GT.AND P2, PT, R2.reuse, 0x68, PT ;  /* 0x000000680200780c */ /* 0x040fe40003f44270 */
[----:B------:R-:W-:Y:S02]  /*3b80*/  ISETP.GT.AND P1, PT, R2, 0x69, PT ;  /* 0x000000690200780c */ /* 0x000fe40003f24270 */
[----:B------:R-:W-:-:S02]  /*3b90*/  FSEL R242, R129, -INF , P0 ;  /* 0xff80000081f27808 */ /* 0x000fc40000000000 */
[----:B------:R-:W-:Y:S02]  /*3ba0*/  FMNMX.FTZ R2, R251, R4, !PT ;  /* 0x00000004fb027209 */ /* 0x000fe40007810000 */
[----:B------:R-:W-:Y:S02]  /*3bb0*/  FMNMX.FTZ R3, R243, R3, !PT ;  /* 0x00000003f3037209 */ /* 0x000fe40007810000 */
[----:B------:R-:W-:Y:S02]  /*3bc0*/  FSEL R241, R140, -INF , P5 ;  /* 0xff8000008cf17808 */ /* 0x000fe40002800000 */
[----:B------:R-:W-:Y:S02]  /*3bd0*/  FMNMX.FTZ R2, R250, R2, !PT ;  /* 0x00000002fa027209 */ /* 0x000fe40007810000 */
[----:B------:R-:W-:Y:S02]  /*3be0*/  FMNMX.FTZ R3, R242, R3, !PT ;  /* 0x00000003f2037209 */ /* 0x000fe40007810000 */
[----:B------:R-:W-:-:S02]  /*3bf0*/  ISETP.GT.AND P0, PT, R0, 0x51, PT ;  /* 0x000000510000780c */ /* 0x000fc40003f04270 */
[----:B------:R-:W-:Y:S02]  /*3c00*/  FSEL R224, R141, -INF , P3 ;  /* 0xff8000008de07808 */ /* 0x000fe40001800000 */
[----:B------:R-:W-:Y:S02]  /*3c10*/  FMNMX.FTZ R2, R225, R2, !PT ;  /* 0x00000002e1027209 */ /* 0x000fe40007810000 */
[----:B------:R-:W-:Y:S02]  /*3c20*/  FMNMX.FTZ R3, R241, R3, !PT ;  /* 0x00000003f1037209 */ /* 0x000fe40007810000 */
[----:B------:R-:W-:Y:S02]  /*3c30*/  FSEL R236, R127, -INF , P0 ;  /* 0xff8000007fec7808 */ /* 0x000fe40000000000 */
[----:B------:R-:W-:Y:S02]  /*3c40*/  ISETP.GT.AND P0, PT, R0, 0x58, PT ;  /* 0x000000580000780c */ /* 0x000fe40003f04270 */
[----:B------:R-:W-:-:S02]  /*3c50*/  FSEL R239, R132, -INF , P2 ;  /* 0xff80000084ef7808 */ /* 0x000fc40001000000 */
[----:B------:R-:W-:Y:S02]  /*3c60*/  FMNMX.FTZ R2, R237, R2, !PT ;  /* 0x00000002ed027209 */ /* 0x000fe40007810000 */
[----:B------:R-:W-:Y:S02]  /*3c70*/  FMNMX.FTZ R3, R224, R3, !PT ;  /* 0x00000003e0037209 */ /* 0x000fe40007810000 */
[----:B------:R-:W-:Y:S02]  /*3c80*/  ISETP.GT.AND P3, PT, R0, 0x59, PT ;  /* 0x000000590000780c */ /* 0x000fe40003f64270 */
[----:B------:R-:W-:Y:S02]  /*3c90*/  FSEL R238, R133, -INF , P1 ;  /* 0xff80000085ee7808 */ /* 0x000fe40000800000 */
[----:B------:R-:W-:Y:S02]  /*3ca0*/  FSEL R235, R130, -INF , P0 ;  /* 0xff80000082eb7808 */ /* 0x000fe40000000000 */
[----:B------:R-:W-:-:S02]  /*3cb0*/  FMNMX.FTZ R2, R236, R2, !PT ;  /* 0x00000002ec027209 */ /* 0x000fc40007810000 */
[----:B------:R-:W-:Y:S02]  /*3cc0*/  FMNMX.FTZ R3, R239, R3, !PT ;  /* 0x00000003ef037209 */ /* 0x000fe40007810000 */
[----:B------:R-:W-:Y:S02]  /*3cd0*/  FSEL R234, R131, -INF , P3 ;  /* 0xff80000083ea7808 */ /* 0x000fe40001800000 */
[----:B------:R-:W-:Y:S02]  /*3ce0*/  ISETP.GT.AND P1, PT, R0, 0x60, PT ;  /* 0x000000600000780c */ /* 0x000fe40003f24270 */
[----:B------:R-:W-:Y:S02]  /*3cf0*/  FMNMX.FTZ R2, R235, R2, !PT ;  /* 0x00000002eb027209 */ /* 0x000fe40007810000 */
[----:B------:R-:W-:Y:S02]  /*3d00*/  FMNMX.FTZ R3, R238, R3, !PT ;  /* 0x00000003ee037209 */ /* 0x000fe40007810000 */
[----:B------:R-:W-:-:S02]  /*3d10*/  ISETP.GT.AND P0, PT, R0, 0x61, PT ;  /* 0x000000610000780c */ /* 0x000fc40003f04270 */
[----:B------:R-:W-:Y:S01]  /*3d20*/  FSEL R231, R142, -INF , P1 ;  /* 0xff8000008ee77808 */ /* 0x000fe20000800000 */
[----:B------:R-:W1:Y:S01]  /*3d30*/  SHFL.BFLY PT, R5, R3, 0x2, 0x1f ;  /* 0x0c401f0003057f89 */ /* 0x000e6200000e0000 */
[----:B------:R-:W-:Y:S02]  /*3d40*/  FMNMX.FTZ R2, R234, R2, !PT ;  /* 0x00000002ea027209 */ /* 0x000fe40007810000 */
[----:B------:R-:W-:Y:S02]  /*3d50*/  FSEL R228, R143, -INF , P0 ;  /* 0xff8000008fe47808 */ /* 0x000fe40000000000 */
[C---:B------:R-:W-:Y:S02]  /*3d60*/  ISETP.GT.AND P1, PT, R0.reuse, 0x68, PT ;  /* 0x000000680000780c */ /* 0x040fe40003f24270 */
[----:B------:R-:W-:Y:S02]  /*3d70*/  FMNMX.FTZ R2, R231, R2, !PT ;  /* 0x00000002e7027209 */ /* 0x000fe40007810000 */
[----:B------:R-:W-:-:S02]  /*3d80*/  ISETP.GT.AND P0, PT, R0, 0x69, PT ;  /* 0x000000690000780c */ /* 0x000fc40003f04270 */
[----:B------:R-:W-:Y:S02]  /*3d90*/  FSEL R245, R134, -INF , P1 ;  /* 0xff80000086f57808 */ /* 0x000fe40000800000 */
[----:B------:R-:W-:Y:S02]  /*3da0*/  FMNMX.FTZ R2, R228, R2, !PT ;  /* 0x00000002e4027209 */ /* 0x000fe40007810000 */
[----:B------:R-:W-:Y:S02]  /*3db0*/  FSEL R249, R135, -INF , P0 ;  /* 0xff80000087f97808 */ /* 0x000fe40000000000 */
[----:B------:R-:W-:-:S04]  /*3dc0*/  FMNMX.FTZ R2, R245, R2, !PT ;  /* 0x00000002f5027209 */ /* 0x000fc80007810000 */
[----:B------:R-:W-:Y:S02]  /*3dd0*/  FMNMX.FTZ R2, R249, R2, !PT ;  /* 0x00000002f9027209 */ /* 0x000fe40007810000 */
[----:B-1----:R-:W-:-:S03]  /*3de0*/  FMNMX.FTZ R0, R3, R5, !PT ;  /* 0x0000000503007209 */ /* 0x002fc60007810000 */
[----:B------:R-:W1:Y:S04]  /*3df0*/  SHFL.BFLY PT, R4, R2, 0x2, 0x1f ;  /* 0x0c401f0002047f89 */ /* 0x000e6800000e0000 */
[----:B------:R-:W2:Y:S01]  /*3e00*/  SHFL.BFLY PT, R3, R0, 0x1, 0x1f ;  /* 0x0c201f0000037f89 */ /* 0x000ea200000e0000 */
[----:B-1----:R-:W-:Y:S02]  /*3e10*/  FMNMX.FTZ R2, R2, R4, !PT ;  /* 0x0000000402027209 */ /* 0x002fe40007810000 */
[----:B--2---:R-:W-:-:S03]  /*3e20*/  FMNMX.FTZ R135, R0, R3, !PT ;  /* 0x0000000300877209 */ /* 0x004fc60007810000 */
[----:B------:R-:W1:Y:S01]  /*3e30*/  SHFL.BFLY PT, R5, R2, 0x1, 0x1f ;  /* 0x0c201f0002057f89 */ /* 0x000e6200000e0000 */
[C---:B------:R-:W-:Y:S01]  /*3e40*/  FSETP.NEU.FTZ.AND P0, PT, R135.reuse, -INF , PT ;  /* 0xff8000008700780b */ /* 0x040fe20003f1d000 */
[----:B------:R-:W-:-:S05]  /*3e50*/  FMUL.FTZ R0, R135, c[0x0][0x2d0] ;  /* 0x0000b40087007a20 */ /* 0x000fca0000410000 */
[----:B------:R-:W-:-:S05]  /*3e60*/  FSEL R4, R0, RZ, P0 ;  /* 0x000000ff00047208 */ /* 0x000fca0000000000 */
[----:B------:R-:W-:-:S04]  /*3e70*/  FFMA.FTZ R0, R8, c[0x0][0x2d0], -R4 ;  /* 0x0000b40008007a23 */ /* 0x000fc80000010804 */
[----:B------:R2:W-:Y:S01]  /*3e80*/  MUFU.EX2 R31, R0 ;  /* 0x00000000001f7308 */ /* 0x0005e20000000800 */
[----:B-1----:R-:W-:Y:S02]  /*3e90*/  FMNMX.FTZ R70, R2, R5, !PT ;  /* 0x0000000502467209 */ /* 0x002fe40007810000 */
[----:B------:R-:W1:Y:S02]  /*3ea0*/  SHFL.IDX PT, R2, R6, RZ, 0x1c1f ;  /* 0x001c1fff06027589 */ /* 0x000e6400000e0000 */
[C---:B------:R-:W-:Y:S01]  /*3eb0*/  FSETP.NEU.FTZ.AND P0, PT, R70.reuse, -INF , PT ;  /* 0xff8000004600780b */ /* 0x040fe20003f1d000 */
[----:B------:R-:W-:Y:S02]  /*3ec0*/  FMUL.FTZ R3, R70, c[0x0][0x2d0] ;  /* 0x0000b40046037a20 */ /* 0x000fe40000410000 */
[----:B--2---:R-:W-:-:S03]  /*3ed0*/  FFMA.FTZ R0, R9, c[0x0][0x2d0], -R4 ;  /* 0x0000b40009007a23 */ /* 0x004fc60000010804 */
[----:B------:R-:W-:Y:S01]  /*3ee0*/  FSEL R3, R3, RZ, P0 ;  /* 0x000000ff03037208 */ /* 0x000fe20000000000 */
[----:B------:R2:W3:Y:S01]  /*3ef0*/  MUFU.EX2 R166, R0 ;  /* 0x0000000000a67308 */ /* 0x0004e20000000800 */
[----:B-1----:R-:W-:Y:S02]  /*3f00*/  IMAD.IADD R2, R7, 0x1, R2 ;  /* 0x0000000107027824 */ /* 0x002fe400078e0202 */
[----:B--2---:R-:W-:Y:S01]  /*3f10*/  FFMA.FTZ R0, R10, c[0x0][0x2d0], -R4 ;  /* 0x0000b4000a007a23 */ /* 0x004fe20000010804 */
[----:B---3--:R-:W-:Y:S02]  /*3f20*/  F2FP.BF16.PACK_AB R8, R166, R31 ;  /* 0x0000001fa608723e */ /* 0x008fe400000010ff */
[----:B------:R-:W-:Y:S02]  /*3f30*/  IMNMX R2, R28, R2, PT ;  /* 0x000000021c027217 */ /* 0x000fe40003800200 */
[----:B------:R1:W-:Y:S02]  /*3f40*/  MUFU.EX2 R240, R0 ;  /* 0x0000000000f07308 */ /* 0x0003e40000000800 */
[----:B------:R-:W-:-:S02]  /*3f50*/  ISETP.GT.AND P3, PT, R2, RZ, PT ;  /* 0x000000ff0200720c */ /* 0x000fc40003f64270 */
[C---:B------:R-:W-:Y:S02]  /*3f60*/  ISETP.GT.AND P2, PT, R2.reuse, 0x1, PT ;  /* 0x000000010200780c */ /* 0x040fe40003f44270 */
[----:B------:R-:W-:-:S04]  /*3f70*/  ISETP.GT.AND P5, PT, R2, 0x60, PT ;  /* 0x000000600200780c */ /* 0x000fc80003fa4270 */
[----:B------:R-:W-:Y:S01]  /*3f80*/  FSEL R132, R220, -INF , P5 ;  /* 0xff800000dc847808 */ /* 0x000fe20002800000 */
        /* <DEDUP_REMOVED lines=25> */
[----:B-1----:R-:W-:-:S07]  /*4120*/  FFMA.FTZ R0, R19, c[0x0][0x2d0], -R4 ;  /* 0x0000b40013007a23 */ /* 0x002fce0000010804 */
[----:B------:R-:W-:Y:S01]  /*4130*/  HMMA.16816.F32.BF16 R16, R8, R62, RZ ;  /* 0x0000003e0810723c */ /* 0x000fe200000418ff */
[----:B------:R1:W-:Y:S02]  /*4140*/  MUFU.EX2 R88, R0 ;  /* 0x0000000000587308 */ /* 0x0003e40000000800 */
[----:B-1----:R-:W-:-:S06]  /*4150*/  FFMA.FTZ R0, R20, c[0x0][0x2d0], -R3 ;  /* 0x0000b40014007a23 */ /* 0x002fcc0000010803 */
        /* <DEDUP_REMOVED lines=17> */
[----:B------:R-:W-:Y:S02]  /*4270*/  FSEL R7, R152, -INF , P3 ;  /* 0xff80000098077808 */ /* 0x000fe40001800000 */
[----:B------:R-:W-:Y:S02]  /*4280*/  ISETP.GT.AND P3, PT, R2, 0x8, PT ;  /* 0x000000080200780c */ /* 0x000fe40003f64270 */
[----:B------:R-:W-:-:S03]  /*4290*/  IMNMX R0, R28, R0, PT ;  /* 0x000000001c007217 */ /* 0x000fc60003800200 */
[----:B------:R-:W-:Y:S01]  /*42a0*/  HMMA.16816.F32.BF16 R180, R8, R84, R32 ;  /* 0x0000005408b4723c */ /* 0x000fe20000041820 */
[C---:B------:R-:W-:Y:S02]  /*42b0*/  ISETP.GT.AND P1, PT, R0.reuse, RZ, PT ;  /* 0x000000ff0000720c */ /* 0x040fe40003f24270 */
[----:B------:R-:W-:-:S05]  /*42c0*/  ISETP.GT.AND P0, PT, R0, 0x1, PT ;  /* 0x000000010000780c */ /* 0x000fca0003f04270 */
[C---:B------:R-:W-:Y:S08]  /*42d0*/  HMMA.16816.F32.BF16 R116, R8.reuse, R58, R24 ;  /* 0x0000003a0874723c */ /* 0x040ff00000041818 */
[C---:B------:R-:W-:Y:S08]  /*42e0*/  HMMA.16816.F32.BF16 R176, R8.reuse, R74, R20 ;  /* 0x0000004a08b0723c */ /* 0x040ff00000041814 */
[C---:B------:R-:W-:Y:S07]  /*42f0*/  HMMA.16816.F32.BF16 R172, R8.reuse, R78, R16 ;  /* 0x0000004e08ac723c */ /* 0x040fee0000041810 */
[----:B------:R-:W-:Y:S01]  /*4300*/  FSEL R16, R155, -INF , P0 ;  /* 0xff8000009b107808 */ /* 0x000fe20000000000 */
[----:B------:R-:W-:Y:S01]  /*4310*/  HMMA.16816.F32.BF16 R124, R8, R86, R12 ;  /* 0x00000056087c723c */ /* 0x000fe2000004180c */
[----:B------:R-:W-:-:S04]  /*4320*/  ISETP.GT.AND P0, PT, R0, 0x9, PT ;  /* 0x000000090000780c */ /* 0x000fc80003f04270 */
[----:B------:R-:W-:Y:S02]  /*4330*/  FSEL R18, R151, -INF , P0 ;  /* 0xff80000097127808 */ /* 0x000fe40000000000 */
[----:B------:R-:W-:Y:S02]  /*4340*/  FSEL R8, R153, -INF , P2 ;  /* 0xff80000099087808 */ /* 0x000fe40001000000 */
[----:B------:R-:W-:Y:S02]  /*4350*/  ISETP.GT.AND P2, PT, R2, 0x9, PT ;  /* 0x000000090200780c */ /* 0x000fe40003f44270 */
[----:B------:R-:W-:Y:S02]  /*4360*/  FSEL R9, R148, -INF , P3 ;  /* 0xff80000094097808 */ /* 0x000fe40001800000 */
[----:B------:R-:W-:Y:S02]  /*4370*/  FMNMX.FTZ R5, R7, R8, !PT ;  /* 0x0000000807057209 */ /* 0x000fe40007810000 */
[----:B------:R-:W-:-:S02]  /*4380*/  FSEL R10, R149, -INF , P2 ;  /* 0xff800000950a7808 */ /* 0x000fc40001000000 */
[----:B------:R-:W-:Y:S02]  /*4390*/  ISETP.GT.AND P3, PT, R2, 0x10, PT ;  /* 0x000000100200780c */ /* 0x000fe40003f64270 */
[----:B------:R-:W-:Y:S02]  /*43a0*/  FMNMX.FTZ R5, R9, R5, !PT ;  /* 0x0000000509057209 */ /* 0x000fe40007810000 */
[----:B------:R-:W-:Y:S02]  /*43b0*/  FSEL R15, R154, -INF , P1 ;  /* 0xff8000009a0f7808 */ /* 0x000fe40000800000 */
[----:B------:R-:W-:Y:S02]  /*43c0*/  ISETP.GT.AND P1, PT, R0, 0x8, PT ;  /* 0x000000080000780c */ /* 0x000fe40003f24270 */
[----:B------:R-:W-:Y:S02]  /*43d0*/  ISETP.GT.AND P2, PT, R2, 0x11, PT ;  /* 0x000000110200780c */ /* 0x000fe40003f44270 */
[----:B------:R-:W-:-:S02]  /*43e0*/  FSEL R11, R144, -INF , P3 ;  /* 0xff800000900b7808 */ /* 0x000fc40001800000 */
[----:B------:R-:W-:Y:S02]  /*43f0*/  FMNMX.FTZ R5, R10, R5, !PT ;  /* 0x000000050a057209 */ /* 0x000fe40007810000 */
[----:B------:R-:W-:Y:S02]  /*4400*/  FSEL R17, R150, -INF , P1 ;  /* 0xff80000096117808 */ /* 0x000fe40000800000 */
[----:B------:R-:W-:Y:S02]  /*4410*/  FSEL R12, R145, -INF , P2 ;  /* 0xff800000910c7808 */ /* 0x000fe40001000000 */
[----:B------:R-:W-:Y:S02]  /*4420*/  ISETP.GT.AND P3, PT, R2, 0x18, PT ;  /* 0x000000180200780c */ /* 0x000fe40003f64270 */
[----:B------:R-:W-:Y:S02]  /*4430*/  FMNMX.FTZ R5, R11, R5, !PT ;  /* 0x000000050b057209 */ /* 0x000fe40007810000 */
[----:B------:R-:W-:-:S02]  /*4440*/  ISETP.GT.AND P1, PT, R0, 0x10, PT ;  /* 0x000000100000780c */ /* 0x000fc40003f24270 */
[----:B------:R-:W-:Y:S02]  /*4450*/  ISETP.GT.AND P2, PT, R2, 0x19, PT ;  /* 0x000000190200780c */ /* 0x000fe40003f44270 */
[----:B------:R-:W-:Y:S02]  /*4460*/  FSEL R13, R136, -INF , P3 ;  /* 0xff800000880d7808 */ /* 0x000fe40001800000 */
[----:B------:R-:W-:Y:S02]  /*4470*/  FMNMX.FTZ R5, R12, R5, !PT ;  /* 0x000000050c057209 */ /* 0x000fe40007810000 */
[----:B------:R-:W-:Y:S02]  /*4480*/  FSEL R19, R146, -INF , P1 ;  /* 0xff80000092137808 */ /* 0x000fe40000800000 */
[C---:B------:R-:W-:Y:S02]  /*4490*/  ISETP.GT.AND P0, PT, R0.reuse, 0x11, PT ;  /* 0x000000110000780c */ /* 0x040fe40003f04270 */
[----:B------:R-:W-:-:S02]  /*44a0*/  ISETP.GT.AND P1, PT, R0, 0x18, PT ;  /* 0x000000180000780c */ /* 0x000fc40003f24270 */
[----:B------:R-:W-:Y:S02]  /*44b0*/  FSEL R14, R137, -INF , P2 ;  /* 0xff800000890e7808 */ /* 0x000fe40001000000 */
[----:B------:R-:W-:Y:S02]  /*44c0*/  ISETP.GT.AND P3, PT, R2, 0x20, PT ;  /* 0x000000200200780c */ /* 0x000fe40003f64270 */
[----:B------:R-:W-:Y:S02]  /*44d0*/  FMNMX.FTZ R5, R13, R5, !PT ;  /* 0x000000050d057209 */ /* 0x000fe40007810000 */
[----:B------:R-:W-:Y:S02]  /*44e0*/  FSEL R20, R147, -INF , P0 ;  /* 0xff80000093147808 */ /* 0x000fe40000000000 */
[----:B------:R-:W-:Y:S02]  /*44f0*/  FSEL R21, R138, -INF , P1 ;  /* 0xff8000008a157808 */ /* 0x000fe40000800000 */
[----:B------:R-:W-:-:S02]  /*4500*/  ISETP.GT.AND P0, PT, R0, 0x19, PT ;  /* 0x000000190000780c */ /* 0x000fc40003f04270 */
[C---:B------:R-:W-:Y:S02]  /*4510*/  ISETP.GT.AND P2, PT, R2.reuse, 0x21, PT ;  /* 0x000000210200780c */ /* 0x040fe40003f44270 */
[----:B------:R-:W-:Y:S02]  /*4520*/  ISETP.GT.AND P1, PT, R2, 0x29, PT ;  /* 0x000000290200780c */ /* 0x000fe40003f24270 */
[----:B------:R-:W-:Y:S01]  /*4530*/  FSEL R40, R200, -INF , P3 ;  /* 0xff800000c8287808 */ /* 0x000fe20001800000 */
[----:B------:R-:W-:Y:S01]  /*4540*/  IMAD.MOV.U32 R200, RZ, RZ, R89 ;  /* 0x000000ffffc87224 */ /* 0x000fe200078e0059 */
[----:B------:R-:W-:Y:S02]  /*4550*/  FMNMX.FTZ R5, R14, R5, !PT ;  /* 0x000000050e057209 */ /* 0x000fe40007810000 */
[----:B------:R-:W-:Y:S02]  /*4560*/  FSEL R22, R139, -INF , P0 ;  /* 0xff8000008b167808 */ /* 0x000fe40000000000 */
[----:B------:R-:W-:-:S02]  /*4570*/  FSEL R41, R201, -INF , P2 ;  /* 0xff800000c9297808 */ /* 0x000fc40001000000 */
[----:B------:R-:W-:Y:S01]  /*4580*/  FSEL R42, R197, -INF , P1 ;  /* 0xff800000c52a7808 */ /* 0x000fe20000800000 */
[----:B------:R-:W-:Y:S01]  /*4590*/  IMAD.MOV.U32 R197, RZ, RZ, R88 ;  /* 0x000000ffffc57224 */ /* 0x000fe200078e0058 */
[C---:B------:R-:W-:Y:S02]  /*45a0*/  ISETP.GT.AND P0, PT, R2.reuse, 0x28, PT ;  /* 0x000000280200780c */ /* 0x040fe40003f04270 */
[C---:B------:R-:W-:Y:S02]  /*45b0*/  ISETP.GT.AND P3, PT, R2.reuse, 0x30, PT ;  /* 0x000000300200780c */ /* 0x040fe40003f64270 */
[C---:B------:R-:W-:Y:S02]  /*45c0*/  ISETP.GT.AND P2, PT, R2.reuse, 0x31, PT ;  /* 0x000000310200780c */ /* 0x040fe40003f44270 */
[----:B------:R-:W-:Y:S02]  /*45d0*/  ISETP.GT.AND P1, PT, R2, 0x39, PT ;  /* 0x000000390200780c */ /* 0x000fe40003f24270 */
[----:B------:R-:W-:-:S02]  /*45e0*/  FMNMX.FTZ R5, R40, R5, !PT ;  /* 0x0000000528057209 */ /* 0x000fc40007810000 */
[----:B------:R-:W-:Y:S02]  /*45f0*/  FSEL R43, R196, -INF , P0 ;  /* 0xff800000c42b7808 */ /* 0x000fe40000000000 */
[----:B------:R-:W-:Y:S01]  /*4600*/  FSEL R109, R192, -INF , P3 ;  /* 0xff800000c06d7808 */ /* 0x000fe20001800000 */
[----:B------:R-:W-:Y:S01]  /*4610*/  IMAD.MOV.U32 R192, RZ, RZ, R71 ;  /* 0x000000ffffc07224 */ /* 0x000fe200078e0047 */
[----:B------:R-:W-:Y:S01]  /*4620*/  FSEL R112, R193, -INF , P2 ;  /* 0xff800000c1707808 */ /* 0x000fe20001000000 */
[----:B------:R-:W-:Y:S01]  /*4630*/  IMAD.MOV.U32 R193, RZ, RZ, R69 ;  /* 0x000000ffffc17224 */ /* 0x000fe200078e0045 */
[----:B------:R-:W-:Y:S01]  /*4640*/  FSEL R110, R189, -INF , P1 ;  /* 0xff800000bd6e7808 */ /* 0x000fe20000800000 */
[----:B------:R-:W-:Y:S01]  /*4650*/  IMAD.MOV.U32 R189, RZ, RZ, R224 ;  /* 0x000000ffffbd7224 */ /* 0x000fe200078e00e0 */
[----:B------:R-:W-:Y:S02]  /*4660*/  FMNMX.FTZ R5, R41, R5, !PT ;  /* 0x0000000529057209 */ /* 0x000fe40007810000 */
        /* <DEDUP_REMOVED lines=18> */
[----:B------:R-:W-:Y:S02]  /*4790*/  FMNMX.FTZ R6, R15, R16, !PT ;  /* 0x000000100f067209 */ /* 0x000fe40007810000 */
[----:B------:R-:W-:Y:S01]  /*47a0*/  FSEL R133, R208, -INF , P0 ;  /* 0xff800000d0857808 */ /* 0x000fe20000000000 */
[----:B------:R-:W-:Y:S01]  /*47b0*/  IMAD.MOV.U32 R208, RZ, RZ, R249 ;  /* 0x000000ffffd07224 */ /* 0x000fe200078e00f9 */
[----:B------:R-:W-:-:S02]  /*47c0*/  FSEL R140, R156, -INF , P3 ;  /* 0xff8000009c8c7808 */ /* 0x000fc40001800000 */
[----:B------:R-:W-:Y:S02]  /*47d0*/  FSEL R139, R157, -INF , P2 ;  /* 0xff8000009d8b7808 */ /* 0x000fe40001000000 */
[----:B------:R-:W-:Y:S02]  /*47e0*/  FSEL R142, R65, -INF , P1 ;  /* 0xff800000418e7808 */ /* 0x000fe40000800000 */
[C---:B------:R-:W-:Y:S02]  /*47f0*/  ISETP.GT.AND P0, PT, R2.reuse, 0x58, PT ;  /* 0x000000580200780c */ /* 0x040fe40003f04270 */
[C---:B------:R-:W-:Y:S02]  /*4800*/  ISETP.GT.AND P3, PT, R2.reuse, 0x61, PT ;  /* 0x000000610200780c */ /* 0x040fe40003f64270 */
[C---:B------:R-:W-:Y:S02]  /*4810*/  ISETP.GT.AND P2, PT, R2.reuse, 0x68, PT ;  /* 0x000000680200780c */ /* 0x040fe40003f44270 */
[----:B------:R-:W-:-:S02]  /*4820*/  ISETP.GT.AND P1, PT, R2, 0x69, PT ;  /* 0x000000690200780c */ /* 0x000fc40003f24270 */
[----:B------:R-:W-:Y:S02]  /*4830*/  FMNMX.FTZ R2, R109, R5, !PT ;  /* 0x000000056d027209 */ /* 0x000fe40007810000 */
[----:B------:R-:W-:Y:S02]  /*4840*/  FMNMX.FTZ R5, R17, R6, !PT ;  /* 0x0000000611057209 */ /* 0x000fe40007810000 */
[----:B------:R-:W-:Y:S02]  /*4850*/  FMNMX.FTZ R2, R112, R2, !PT ;  /* 0x0000000270027209 */ /* 0x000fe40007810000 */
[----:B------:R-:W-:Y:S02]  /*4860*/  FMNMX.FTZ R5, R18, R5, !PT ;  /* 0x0000000512057209 */ /* 0x000fe40007810000 */
[----:B------:R-:W-:Y:S02]  /*4870*/  FSEL R143, R64, -INF , P0 ;  /* 0xff800000408f7808 */ /* 0x000fe40000000000 */
[----:B------:R-:W-:-:S02]  /*4880*/  ISETP.GT.AND P0, PT, R0, 0x20, PT ;  /* 0x000000200000780c */ /* 0x000fc40003f04270 */
[----:B------:R-:W-:Y:S02]  /*4890*/  FMNMX.FTZ R2, R111, R2, !PT ;  /* 0x000000026f027209 */ /* 0x000fe40007810000 */
[----:B------:R-:W-:Y:S02]  /*48a0*/  FMNMX.FTZ R5, R19, R5, !PT ;  /* 0x0000000513057209 */ /* 0x000fe40007810000 */
[----:B------:R-:W-:Y:S01]  /*48b0*/  FSEL R39, R202, -INF , P0 ;  /* 0xff800000ca277808 */ /* 0x000fe20000000000 */
[----:B------:R-:W-:Y:S01]  /*48c0*/  IMAD.MOV.U32 R202, RZ, RZ, R226 ;  /* 0x000000ffffca7224 */ /* 0x000fe200078e00e2 */
[----:B------:R-:W-:Y:S02]  /*48d0*/  FMNMX.FTZ R2, R110, R2, !PT ;  /* 0x000000026e027209 */ /* 0x000fe40007810000 */
[----:B------:R-:W-:Y:S02]  /*48e0*/  FMNMX.FTZ R5, R20, R5, !PT ;  /* 0x0000000514057209 */ /* 0x000fe40007810000 */
[----:B------:R-:W-:-:S02]  /*48f0*/  ISETP.GT.AND P0, PT, R0, 0x21, PT ;  /* 0x000000210000780c */ /* 0x000fc40003f04270 */
[----:B------:R-:W-:Y:S02]  /*4900*/  FMNMX.FTZ R2, R138, R2, !PT ;  /* 0x000000028a027209 */ /* 0x000fe40007810000 */
[----:B------:R-:W-:Y:S02]  /*4910*/  FMNMX.FTZ R5, R21, R5, !PT ;  /* 0x0000000515057209 */ /* 0x000fe40007810000 */
[----:B------:R-:W-:Y:S01]  /*4920*/  FSEL R38, R203, -INF , P0 ;  /* 0xff800000cb267808 */ /* 0x000fe20000000000 */
[----:B------:R-:W-:Y:S01]  /*4930*/  IMAD.MOV.U32 R203, RZ, RZ, R225 ;  /* 0x000000ffffcb7224 */ /* 0x000fe200078e00e1 */
[----:B------:R-:W-:Y:S02]  /*4940*/  ISETP.GT.AND P0, PT, R0, 0x28, PT ;  /* 0x000000280000780c */ /* 0x000fe40003f04270 */
[----:B------:R-:W-:Y:S02]  /*4950*/  FMNMX.FTZ R2, R134, R2, !PT ;  /* 0x0000000286027209 */ /* 0x000fe40007810000 */
[----:B------:R-:W-:-:S02]  /*4960*/  FMNMX.FTZ R5, R22, R5, !PT ;  /* 0x0000000516057209 */ /* 0x000fc40007810000 */
[----:B------:R-:W-:Y:S02]  /*4970*/  FSEL R37, R198, -INF , P0 ;  /* 0xff800000c6257808 */ /* 0x000fe40000000000 */
[C---:B------:R-:W-:Y:S02]  /*4980*/  ISETP.GT.AND P0, PT, R0.reuse, 0x29, PT ;  /* 0x000000290000780c */ /* 0x040fe40003f04270 */
[----:B------:R-:W-:Y:S02]  /*4990*/  FMNMX.FTZ R2, R133, R2, !PT ;  /* 0x0000000285027209 */ /* 0x000fe40007810000 */
[----:B------:R-:W-:Y:S02]  /*49a0*/  FMNMX.FTZ R5, R39, R5, !PT ;  /* 0x0000000527057209 */ /* 0x000fe40007810000 */
[----:B------:R-:W-:Y:S02]  /*49b0*/  FSEL R36, R199, -INF , P0 ;  /* 0xff800000c7247808 */ /* 0x000fe40000000000 */
[----:B------:R-:W-:-:S02]  /*49c0*/  ISETP.GT.AND P0, PT, R0, 0x30, PT ;  /* 0x000000300000780c */ /* 0x000fc40003f04270 */
[----:B------:R-:W-:Y:S02]  /*49d0*/  FMNMX.FTZ R2, R141, R2, !PT ;  /* 0x000000028d027209 */ /* 0x000fe40007810000 */
[----:B------:R-:W-:Y:S02]  /*49e0*/  FMNMX.FTZ R5, R38, R5, !PT ;  /* 0x0000000526057209 */ /* 0x000fe40007810000 */
[----:B------:R-:W-:Y:S02]  /*49f0*/  FSEL R108, R194, -INF , P0 ;  /* 0xff800000c26c7808 */ /* 0x000fe40000000000 */
[----:B------:R-:W-:Y:S02]  /*4a00*/  FMNMX.FTZ R2, R140, R2, !PT ;  /* 0x000000028c027209 */ /* 0x000fe40007810000 */
[----:B------:R-:W-:Y:S02]  /*4a10*/  FMNMX.FTZ R5, R37, R5, !PT ;  /* 0x0000000525057209 */ /* 0x000fe40007810000 */
[----:B------:R-:W-:-:S02]  /*4a20*/  ISETP.GT.AND P0, PT, R0, 0x31, PT ;  /* 0x000000310000780c */ /* 0x000fc40003f04270 */
[----:B------:R-:W-:Y:S02]  /*4a30*/  FMNMX.FTZ R2, R139, R2, !PT ;  /* 0x000000028b027209 */ /* 0x000fe40007810000 */
[----:B------:R-:W-:Y:S02]  /*4a40*/  FMNMX.FTZ R5, R36, R5, !PT ;  /* 0x0000000524057209 */ /* 0x000fe40007810000 */
[----:B------:R-:W-:Y:S02]  /*4a50*/  FSEL R71, R195, -INF , P0 ;  /* 0xff800000c3477808 */ /* 0x000fe40000000000 */
[----:B------:R-:W-:Y:S02]  /*4a60*/  ISETP.GT.AND P0, PT, R0, 0x38, PT ;  /* 0x000000380000780c */ /* 0x000fe40003f04270 */
[----:B------:R-:W-:Y:S02]  /*4a70*/  FMNMX.FTZ R2, R143, R2, !PT ;  /* 0x000000028f027209 */ /* 0x000fe40007810000 */
[----:B------:R-:W-:-:S02]  /*4a80*/  FMNMX.FTZ R5, R108, R5, !PT ;  /* 0x000000056c057209 */ /* 0x000fc40007810000 */
[----:B------:R-:W-:Y:S01]  /*4a90*/  FSEL R69, R190, -INF , P0 ;  /* 0xff800000be457808 */ /* 0x000fe20000000000 */
[----:B------:R-:W-:Y:S01]  /*4aa0*/  IMAD.MOV.U32 R190, RZ, RZ, R171 ;  /* 0x000000ffffbe7224 */ /* 0x000fe200078e00ab */
[----:B------:R-:W-:Y:S02]  /*4ab0*/  ISETP.GT.AND P0, PT, R0, 0x39, PT ;  /* 0x000000390000780c */ /* 0x000fe40003f04270 */
[----:B------:R-:W-:Y:S02]  /*4ac0*/  FMNMX.FTZ R2, R142, R2, !PT ;  /* 0x000000028e027209 */ /* 0x000fe40007810000 */
[----:B------:R-:W-:Y:S02]  /*4ad0*/  FMNMX.FTZ R5, R71, R5, !PT ;  /* 0x0000000547057209 */ /* 0x000fe40007810000 */
[----:B------:R-:W-:Y:S02]  /*4ae0*/  FSEL R68, R191, -INF , P0 ;  /* 0xff800000bf447808 */ /* 0x000fe40000000000 */
[----:B------:R-:W-:-:S02]  /*4af0*/  ISETP.GT.AND P0, PT, R0, 0x40, PT ;  /* 0x000000400000780c */ /* 0x000fc40003f04270 */
[----:B------:R-:W-:Y:S02]  /*4b00*/  FSEL R115, R221, -INF , P3 ;  /* 0xff800000dd737808 */ /* 0x000fe40001800000 */
[----:B------:R-:W-:Y:S02]  /*4b10*/  FMNMX.FTZ R2, R132, R2, !PT ;  /* 0x0000000284027209 */ /* 0x000fe40007810000 */
[----:B------:R-:W-:Y:S02]  /*4b20*/  FMNMX.FTZ R5, R69, R5, !PT ;  /* 0x0000000545057209 */ /* 0x000fe40007810000 */
[----:B------:R-:W-:Y:S02]  /*4b30*/  ISETP.GT.AND P3, PT, R0, 0x41, PT ;  /* 0x000000410000780c */ /* 0x000fe40003f64270 */
[----:B------:R-:W-:Y:S01]  /*4b40*/  FSEL R114, R216, -INF , P2 ;  /* 0xff800000d8727808 */ /* 0x000fe20001000000 */
[----:B------:R-:W-:Y:S01]  /*4b50*/  IMAD.MOV.U32 R216, RZ, RZ, R170 ;  /* 0x000000ffffd87224 */ /* 0x000fe200078e00aa */
[----:B------:R-:W-:-:S02]  /*4b60*/  FMNMX.FTZ R2, R115, R2, !PT ;  /* 0x0000000273027209 */ /* 0x000fc40007810000 */
[----:B------:R-:W-:Y:S01]  /*4b70*/  FSEL R155, R214, -INF , P0 ;  /* 0xff800000d69b7808 */ /* 0x000fe20000000000 */
[----:B------:R-:W-:Y:S01]  /*4b80*/  IMAD.MOV.U32 R214, RZ, RZ, R169 ;  /* 0x000000ffffd67224 */ /* 0x000fe200078e00a9 */
[----:B------:R-:W-:Y:S02]  /*4b90*/  FMNMX.FTZ R5, R68, R5, !PT ;  /* 0x0000000544057209 */ /* 0x000fe40007810000 */
[----:B------:R-:W-:Y:S02]  /*4ba0*/  FSEL R113, R217, -INF , P1 ;  /* 0xff800000d9717808 */ /* 0x000fe40000800000 */
[----:B------:R-:W-:Y:S02]  /*4bb0*/  FMNMX.FTZ R2, R114, R2, !PT ;  /* 0x0000000272027209 */ /* 0x000fe40007810000 */
[----:B------:R-:W-:Y:S01]  /*4bc0*/  FSEL R154, R215, -INF , P3 ;  /* 0xff800000d79a7808 */ /* 0x000fe20001800000 */
[----:B------:R-:W-:Y:S01]  /*4bd0*/  IMAD.MOV.U32 R215, RZ, RZ, R166 ;  /* 0x000000ffffd77224 */ /* 0x000fe200078e00a6 */
[----:B------:R-:W-:-:S02]  /*4be0*/  ISETP.GT.AND P1, PT, R0, 0x48, PT ;  /* 0x000000480000780c */ /* 0x000fc40003f24270 */
[----:B------:R-:W-:Y:S02]  /*4bf0*/  FMNMX.FTZ R5, R155, R5, !PT ;  /* 0x000000059b057209 */ /* 0x000fe40007810000 */
[----:B------:R-:W-:Y:S02]  /*4c00*/  FMNMX.FTZ R2, R113, R2, !PT ;  /* 0x0000000271027209 */ /* 0x000fe40007810000 */
[----:B------:R-:W-:Y:S02]  /*4c10*/  ISETP.GT.AND P0, PT, R0, 0x49, PT ;  /* 0x000000490000780c */ /* 0x000fe40003f04270 */
[----:B------:R-:W-:Y:S01]  /*4c20*/  FSEL R149, R210, -INF , P1 ;  /* 0xff800000d2957808 */ /* 0x000fe20000800000 */
[----:B------:R-:W1:Y:S01]  /*4c30*/  SHFL.BFLY PT, R6, R2, 0x2, 0x1f ;  /* 0x0c401f0002067f89 */ /* 0x000e6200000e0000 */
[----:B------:R-:W-:Y:S01]  /*4c40*/  FMNMX.FTZ R5, R154, R5, !PT ;  /* 0x000000059a057209 */ /* 0x000fe20007810000 */
[----:B------:R-:W-:Y:S01]  /*4c50*/  IMAD.MOV.U32 R210, RZ, RZ, R31 ;  /* 0x000000ffffd27224 */ /* 0x000fe200078e001f */
[----:B------:R-:W-:Y:S01]  /*4c60*/  FSEL R148, R211, -INF , P0 ;  /* 0xff800000d3947808 */ /* 0x000fe20000000000 */
[----:B------:R-:W-:Y:S01]  /*4c70*/  IMAD.MOV.U32 R211, RZ, RZ, R30 ;  /* 0x000000ffffd37224 */ /* 0x000fe200078e001e */
[----:B------:R-:W-:-:S02]  /*4c80*/  ISETP.GT.AND P1, PT, R0, 0x50, PT ;  /* 0x000000500000780c */ /* 0x000fc40003f24270 */
[----:B------:R-:W-:Y:S02]  /*4c90*/  FMNMX.FTZ R5, R149, R5, !PT ;  /* 0x0000000595057209 */ /* 0x000fe40007810000 */
[----:B------:R-:W-:Y:S02]  /*4ca0*/  ISETP.GT.AND P0, PT, R0, 0x51, PT ;  /* 0x000000510000780c */ /* 0x000fe40003f04270 */
[----:B------:R-:W-:Y:S02]  /*4cb0*/  FSEL R147, R158, -INF , P1 ;  /* 0xff8000009e937808 */ /* 0x000fe40000800000 */
[----:B------:R-:W-:Y:S02]  /*4cc0*/  FMNMX.FTZ R5, R148, R5, !PT ;  /* 0x0000000594057209 */ /* 0x000fe40007810000 */
[----:B------:R-:W-:Y:S02]  /*4cd0*/  FSEL R153, R159, -INF , P0 ;  /* 0xff8000009f997808 */ /* 0x000fe40000000000 */
        /* <DEDUP_REMOVED lines=11> */
[----:B------:R-:W-:Y:S02]  /*4d90*/  ISETP.GT.AND P1, PT, R0, 0x68, PT ;  /* 0x000000680000780c */ /* 0x000fe40003f24270 */
[----:B------:R-:W-:-:S02]  /*4da0*/  FSEL R146, R223, -INF , P0 ;  /* 0xff800000df927808 */ /* 0x000fc40000000000 */
[----:B------:R-:W-:Y:S02]  /*4db0*/  FMNMX.FTZ R5, R150, R5, !PT ;  /* 0x0000000596057209 */ /* 0x000fe40007810000 */
[----:B-1----:R-:W-:Y:S02]  /*4dc0*/  FMNMX.FTZ R2, R2, R6, !PT ;  /* 0x0000000602027209 */ /* 0x002fe40007810000 */
[----:B------:R-:W-:Y:S02]  /*4dd0*/  ISETP.GT.AND P0, PT, R0, 0x69, PT ;  /* 0x000000690000780c */ /* 0x000fe40003f04270 */
[----:B------:R-:W-:Y:S01]  /*4de0*/  FSEL R145, R218, -INF , P1 ;  /* 0xff800000da917808 */ /* 0x000fe20000800000 */
[----:B------:R-:W1:Y:S01]  /*4df0*/  SHFL.BFLY PT, R6, R2, 0x1, 0x1f ;  /* 0x0c201f0002067f89 */ /* 0x000e6200000e0000 */
[----:B------:R-:W-:Y:S02]  /*4e00*/  FMNMX.FTZ R0, R146, R5, !PT ;  /* 0x0000000592007209 */ /* 0x000fe40007810000 */
[----:B------:R-:W-:-:S02]  /*4e10*/  FSEL R144, R219, -INF , P0 ;  /* 0xff800000db907808 */ /* 0x000fc40000000000 */
        /* <DEDUP_REMOVED lines=9> */
[----:B------:R-:W1:Y:S02]  /*4eb0*/  SHFL.BFLY PT, R6, R0, 0x1, 0x1f ;  /* 0x0c201f0000067f89 */ /* 0x000e6400000e0000 */
[----:B------:R2:W-:Y:S02]  /*4ec0*/  MUFU.EX2 R157, R5 ;  /* 0x00000005009d7308 */ /* 0x0005e40000000800 */
[----:B--2---:R-:W-:-:S06]  /*4ed0*/  FFMA.FTZ R5, R8, c[0x0][0x2d0], -R2 ;  /* 0x0000b40008057a23 */ /* 0x004fcc0000010802 */
[----:B------:R2:W3:Y:S01]  /*4ee0*/  MUFU.EX2 R156, R5 ;  /* 0x00000005009c7308 */ /* 0x0004e20000000800 */
[----:B-1----:R-:W-:-:S04]  /*4ef0*/  FMNMX.FTZ R136, R0, R6, !PT ;  /* 0x0000000600887209 */ /* 0x002fc80007810000 */
        /* <DEDUP_REMOVED lines=9> */
[----:B-1----:R-:W-:Y:S01]  /*4f90*/  FFMA.FTZ R5, R12, c[0x0][0x2d0], -R2 ;  /* 0x0000b4000c057a23 */ /* 0x002fe20000010802 */
[----:B---3--:R-:W-:-:S05]  /*4fa0*/  F2FP.BF16.PACK_AB R12, R156, R157 ;  /* 0x0000009d9c0c723e */ /* 0x008fca00000010ff */
        /* <DEDUP_REMOVED lines=23> */
[----:B------:R1:W2:Y:S02]  /*5120*/  MUFU.EX2 R225, R5 ;  /* 0x0000000500e17308 */ /* 0x0002a40000000800 */
[----:B-1----:R-:W-:Y:S01]  /*5130*/  FFMA.FTZ R5, R21, c[0x0][0x2d0], -R0 ;  /* 0x0000b40015057a23 */ /* 0x002fe20000010800 */
[----:B--2---:R-:W-:-:S05]  /*5140*/  F2FP.BF16.PACK_AB R9, R225, R217 ;  /* 0x000000d9e109723e */ /* 0x004fca00000010ff */
[----:B------:R1:W-:Y:S02]  /*5150*/  MUFU.EX2 R226, R5 ;  /* 0x0000000500e27308 */ /* 0x0003e40000000800 */
[----:B-1----:R-:W-:Y:S02]  /*5160*/  FFMA.FTZ R5, R22, c[0x0][0x2d0], -R0 ;  /* 0x0000b40016057a23 */ /* 0x002fe40000010800 */
[----:B------:R-:W-:Y:S04]  /*5170*/  HMMA.16816.F32.BF16 R20, R12, R52, RZ ;  /* 0x000000340c14723c */ /* 0x000fe800000418ff */
[----:B------:R1:W2:Y:S02]  /*5180*/  MUFU.EX2 R199, R5 ;  /* 0x0000000500c77308 */ /* 0x0002a40000000800 */
[----:B-1----:R-:W-:Y:S01]  /*5190*/  FFMA.FTZ R5, R40, c[0x0][0x2d0], -R2 ;  /* 0x0000b40028057a23 */ /* 0x002fe20000010802 */
[----:B--2---:R-:W-:-:S05]  /*51a0*/  F2FP.BF16.PACK_AB R11, R199, R226 ;  /* 0x000000e2c70b723e */ /* 0x004fca00000010ff */
[----:B------:R1:W-:Y:S02]  /*51b0*/  MUFU.EX2 R223, R5 ;  /* 0x0000000500df7308 */ /* 0x0003e40000000800 */
[----:B------:R-:W-:Y:S07]  /*51c0*/  HMMA.16816.F32.BF16 R88, R8, R76, R16 ;  /* 0x0000004c0858723c */ /* 0x000fee0000041810 */
[----:B------:R-:W-:Y:S01]  /*51d0*/  IMAD.MOV.U32 R77, RZ, RZ, R28 ;  /* 0x000000ffff4d7224 */ /* 0x000fe200078e001c */
[----:B------:R-:W-:Y:S01]  /*51e0*/  HMMA.16816.F32.BF16 R16, R12, R80, RZ ;  /* 0x000000500c10723c */ /* 0x000fe200000418ff */
[----:B-1----:R-:W-:-:S04]  /*51f0*/  FFMA.FTZ R5, R41, c[0x0][0x2d0], -R2 ;  /* 0x0000b40029057a23 */ /* 0x002fc80000010802 */
[----:B------:R1:W2:Y:S03]  /*5200*/  MUFU.EX2 R224, R5 ;  /* 0x0000000500e07308 */ /* 0x0002a60000000800 */
[----:B------:R-:W-:Y:S08]  /*5210*/  HMMA.16816.F32.BF16 R28, R12, R50, RZ ;  /* 0x000000320c1c723c */ /* 0x000ff000000418ff */
[----:B------:R-:W-:Y:S01]  /*5220*/  HMMA.16816.F32.BF16 R44, R8, R56, R24 ;  /* 0x00000038082c723c */ /* 0x000fe20000041818 */
[----:B-1----:R-:W-:-:S07]  /*5230*/  FFMA.FTZ R5, R43, c[0x0][0x2d0], -R2 ;  /* 0x0000b4002b057a23 */ /* 0x002fce0000010802 */
[C---:B------:R-:W-:Y:S01]  /*5240*/  HMMA.16816.F32.BF16 R92, R8.reuse, R84, R16 ;  /* 0x00000054085c723c */ /* 0x040fe20000041810 */
[----:B------:R-:W1:Y:S01]  /*5250*/  LDSM.16.MT88.4 R16, [R229+0x1000] ;  /* 0x00100000e510783b */ /* 0x000e620000004200 */
[----:B------:R3:W-:Y:S06]  /*5260*/  MUFU.EX2 R195, R5 ;  /* 0x0000000500c37308 */ /* 0x0007ec0000000800 */
[----:B------:R-:W-:Y:S08]  /*5270*/  HMMA.16816.F32.BF16 R64, R8, R72, R20 ;  /* 0x000000480840723c */ /* 0x000ff00000041814 */
[----:B------:R-:W-:Y:S01]  /*5280*/  HMMA.16816.F32.BF16 R24, R12, R54, RZ ;  /* 0x000000360c18723c */ /* 0x000fe200000418ff */
[----:B---3--:R-:W-:-:S04]  /*5290*/  FFMA.FTZ R5, R42, c[0x0][0x2d0], -R2 ;  /* 0x0000b4002a057a23 */ /* 0x008fc80000010802 */
[----:B------:R3:W4:Y:S03]  /*52a0*/  MUFU.EX2 R194, R5 ;  /* 0x0000000500c27308 */ /* 0x0007260000000800 */
[C---:B------:R-:W-:Y:S08]  /*52b0*/  HMMA.16816.F32.BF16 R20, R12.reuse, R62, RZ ;  /* 0x0000003e0c14723c */ /* 0x040ff000000418ff */
[----:B------:R-:W-:Y:S01]  /*52c0*/  HMMA.16816.F32.BF16 R12, R12, R82, RZ ;  /* 0x000000520c0c723c */ /* 0x000fe200000418ff */
[----:B---3--:R-:W-:-:S07]  /*52d0*/  FFMA.FTZ R5, R39, c[0x0][0x2d0], -R0 ;  /* 0x0000b40027057a23 */ /* 0x008fce0000010800 */
[C---:B------:R-:W-:Y:S01]  /*52e0*/  HMMA.16816.F32.BF16 R32, R8.reuse, R58, R28 ;  /* 0x0000003a0820723c */ /* 0x040fe2000004181c */
[----:B------:R3:W-:Y:S07]  /*52f0*/  MUFU.EX2 R222, R5 ;  /* 0x0000000500de7308 */ /* 0x0007ee0000000800 */
[C---:B------:R-:W-:Y:S01]  /*5300*/  HMMA.16816.F32.BF16 R60, R8.reuse, R74, R24 ;  /* 0x0000004a083c723c */ /* 0x040fe20000041818 */
[----:B------:R-:W1:Y:S07]  /*5310*/  LDSM.16.MT88.4 R24, [R233+0x1000] ;  /* 0x00100000e918783b */ /* 0x000e6e0000004200 */
[----:B------:R-:W-:Y:S01]  /*5320*/  HMMA.16816.F32.BF16 R56, R8, R78, R20 ;  /* 0x0000004e0838723c */ /* 0x000fe20000041814 */
[----:B------:R-:W1:Y:S01]  /*5330*/  LDSM.16.MT88.4 R20, [R230+0x1000] ;  /* 0x00100000e614783b */ /* 0x000e620000004200 */
[----:B---3--:R-:W-:-:S04]  /*5340*/  FFMA.FTZ R5, R38, c[0x0][0x2d0], -R0 ;  /* 0x0000b40026057a23 */ /* 0x008fc80000010800 */
[----:B------:R3:W3:Y:S02]  /*5350*/  MUFU.EX2 R191, R5 ;  /* 0x0000000500bf7308 */ /* 0x0006e40000000800 */
[----:B------:R-:W-:Y:S07]  /*5360*/  HMMA.16816.F32.BF16 R28, R8, R86, R12 ;  /* 0x00000056081c723c */ /* 0x000fee000004180c */
[----:B--2---:R-:W-:Y:S02]  /*5370*/  F2FP.BF16.PACK_AB R12, R224, R223 ;  /* 0x000000dfe00c723e */ /* 0x004fe400000010ff */
[----:B----4-:R-:W-:Y:S01]  /*5380*/  F2FP.BF16.PACK_AB R14, R194, R195 ;  /* 0x000000c3c20e723e */ /* 0x010fe200000010ff */
[----:B---3--:R-:W-:Y:S01]  /*5390*/  FFMA.FTZ R5, R37, c[0x0][0x2d0], -R0 ;  /* 0x0000b40025057a23 */ /* 0x008fe20000010800 */
[----:B------:R-:W-:-:S03]  /*53a0*/  F2FP.BF16.PACK_AB R13, R191, R222 ;  /* 0x000000debf0d723e */ /* 0x000fc600000010ff */
[----:B------:R2:W-:Y:S02]  /*53b0*/  MUFU.EX2 R6, R5 ;  /* 0x0000000500067308 */ /* 0x0005e40000000800 */
[----:B--2---:R-:W-:-:S06]  /*53c0*/  FFMA.FTZ R5, R36, c[0x0][0x2d0], -R0 ;  /* 0x0000b40024057a23 */ /* 0x004fcc0000010800 */
[----:B------:R2:W3:Y:S02]  /*53d0*/  MUFU.EX2 R201, R5 ;  /* 0x0000000500c97308 */ /* 0x0004e40000000800 */
[----:B--2---:R-:W-:Y:S01]  /*53e0*/  FFMA.FTZ R5, R99, c[0x0][0x2d0], -R4 ;  /* 0x0000b40063057a23 */ /* 0x004fe20000010804 */
[----:B---3--:R-:W-:-:S05]  /*53f0*/  F2FP.BF16.PACK_AB R15, R201, R6 ;  /* 0x00000006c90f723e */ /* 0x008fca00000010ff */
[----:B------:R2:W-:Y:S02]  /*5400*/  MUFU.EX2 R221, R5 ;  /* 0x0000000500dd7308 */ /* 0x0005e40000000800 */
[C---:B-1----:R-:W-:Y:S08]  /*5410*/  HMMA.16816.F32.BF16 R44, R12.reuse, R16, R44 ;  /* 0x000000100c2c723c */ /* 0x042ff0000004182c */
[----:B------:R-:W-:Y:S01]  /*5420*/  HMMA.16816.F32.BF16 R40, R12, R18, R32 ;  /* 0x000000120c28723c */ /* 0x000fe20000041820 */
[----:B--2---:R-:W-:-:S04]  /*5430*/  FFMA.FTZ R5, R98, c[0x0][0x2d0], -R4 ;  /* 0x0000b40062057a23 */ /* 0x004fc80000010804 */
[----:B------:R1:W2:Y:S03]  /*5440*/  MUFU.EX2 R7, R5 ;  /* 0x0000000500077308 */ /* 0x0002a60000000800 */
[C---:B------:R-:W-:Y:S08]  /*5450*/  HMMA.16816.F32.BF16 R36, R12.reuse, R24, R64 ;  /* 0x000000180c24723c */ /* 0x040ff00000041840 */
        /* <DEDUP_REMOVED lines=25> */
[----:B------:R-:W-:-:S02]  /*55f0*/  IMAD.MOV.U32 R173, RZ, RZ, R215 ;  /* 0x000000ffffad7224 */ /* 0x000fc400078e00d7 */
[----:B------:R-:W-:Y:S02]  /*5600*/  IMAD.MOV.U32 R174, RZ, RZ, R210 ;  /* 0x000000ffffae7224 */ /* 0x000fe400078e00d2 */
[----:B------:R-:W-:Y:S02]  /*5610*/  IMAD.MOV.U32 R175, RZ, RZ, R211 ;  /* 0x000000ffffaf7224 */ /* 0x000fe400078e00d3 */
[----:B------:R-:W-:Y:S01]  /*5620*/  IMAD.MOV.U32 R184, RZ, RZ, R216 ;  /* 0x000000ffffb87224 */ /* 0x000fe200078e00d8 */
[----:B------:R-:W-:Y:S01]  /*5630*/  HMMA.16816.F32.BF16 R72, R8, R26, R176 ;  /* 0x0000001a0848723c */ /* 0x000fe200000418b0 */
[----:B------:R-:W-:Y:S02]  /*5640*/  IMAD.MOV.U32 R186, RZ, RZ, R198 ;  /* 0x000000ffffba7224 */ /* 0x000fe400078e00c6 */
[----:B------:R-:W-:Y:S02]  /*5650*/  IMAD.MOV.U32 R198, RZ, RZ, R208 ;  /* 0x000000ffffc67224 */ /* 0x000fe400078e00d0 */
[----:B------:R-:W-:-:S02]  /*5660*/  IMAD.MOV.U32 R185, RZ, RZ, R190 ;  /* 0x000000ffffb97224 */ /* 0x000fc400078e00be */
[----:B------:R-:W-:Y:S01]  /*5670*/  IMAD.MOV.U32 R177, RZ, RZ, R212 ;  /* 0x000000ffffb17224 */ /* 0x000fe200078e00d4 */
[----:B------:R-:W-:Y:S01]  /*5680*/  HMMA.16816.F32.BF16 R32, R8, R24, R128 ;  /* 0x000000180820723c */ /* 0x000fe20000041880 */
[----:B------:R-:W-:Y:S01]  /*5690*/  IMAD.MOV.U32 R179, RZ, RZ, R206 ;  /* 0x000000ffffb37224 */ /* 0x000fe200078e00ce */
[----:B------:R-:W-:Y:S01]  /*56a0*/  LDSM.16.MT88.4 R24, [R233+0x1800] ;  /* 0x00180000e918783b */ /* 0x000fe20000004200 */
[----:B------:R-:W-:Y:S02]  /*56b0*/  IMAD.MOV.U32 R178, RZ, RZ, R207 ;  /* 0x000000ffffb27224 */ /* 0x000fe400078e00cf */
[----:B------:R-:W-:Y:S02]  /*56c0*/  IMAD.MOV.U32 R187, RZ, RZ, R101 ;  /* 0x000000ffffbb7224 */ /* 0x000fe400078e0065 */
[----:B------:R-:W-:Y:S01]  /*56d0*/  IMAD.MOV.U32 R190, RZ, RZ, R100 ;  /* 0x000000ffffbe7224 */ /* 0x000fe200078e0064 */
[----:B-1----:R-:W-:Y:S01]  /*56e0*/  HMMA.16816.F32.BF16 R64, R12, R16, R92 ;  /* 0x000000100c40723c */ /* 0x002fe2000004185c */
[----:B------:R-:W-:-:S06]  /*56f0*/  IMAD.MOV.U32 R176, RZ, RZ, R77 ;  /* 0x000000ffffb07224 */ /* 0x000fcc00078e004d */
[----:B------:R-:W-:Y:S01]  /*5700*/  IMAD.MOV.U32 R94, RZ, RZ, R213 ;  /* 0x000000ffff5e7224 */ /* 0x000fe200078e00d5 */
[C---:B------:R-:W-:Y:S01]  /*5710*/  HMMA.16816.F32.BF16 R104, R8.reuse, R16, R180 ;  /* 0x000000100868723c */ /* 0x040fe200000418b4 */
[----:B------:R1:W-:Y:S01]  /*5720*/  MUFU.EX2 R213, R5 ;  /* 0x0000000500d57308 */ /* 0x0003e20000000800 */
[----:B------:R-:W-:Y:S02]  /*5730*/  IMAD.MOV.U32 R95, RZ, RZ, R203 ;  /* 0x000000ffff5f7224 */ /* 0x000fe400078e00cb */
[----:B------:R-:W-:Y:S02]  /*5740*/  IMAD.MOV.U32 R93, RZ, RZ, R204 ;  /* 0x000000ffff5d7224 */ /* 0x000fe400078e00cc */
[----:B------:R-:W-:Y:S02]  /*5750*/  IMAD.MOV.U32 R92, RZ, RZ, R172 ;  /* 0x000000ffff5c7224 */ /* 0x000fe400078e00ac */
[----:B------:R-:W-:Y:S01]  /*5760*/  IMAD.MOV.U32 R183, RZ, RZ, R209 ;  /* 0x000000ffffb77224 */ /* 0x000fe200078e00d1 */
[----:B------:R-:W-:Y:S01]  /*5770*/  HMMA.16816.F32.BF16 R100, R8, R18, R124 ;  /* 0x000000120864723c */ /* 0x000fe2000004187c */
[----:B------:R-:W-:-:S02]  /*5780*/  IMAD.MOV.U32 R180, RZ, RZ, R205 ;  /* 0x000000ffffb47224 */ /* 0x000fc400078e00cd */
[----:B------:R-:W-:Y:S02]  /*5790*/  IMAD.MOV.U32 R181, RZ, RZ, R201 ;  /* 0x000000ffffb57224 */ /* 0x000fe400078e00c9 */
[----:B------:R-:W-:Y:S02]  /*57a0*/  IMAD.MOV.U32 R182, RZ, RZ, R202 ;  /* 0x000000ffffb67224 */ /* 0x000fe400078e00ca */
[----:B------:R-:W-:Y:S01]  /*57b0*/  IMAD.MOV.U32 R172, RZ, RZ, R176 ;  /* 0x000000ffffac7224 */ /* 0x000fe200078e00b0 */
[----:B------:R-:W-:Y:S01]  /*57c0*/  HMMA.16816.F32.BF16 R28, R12, R18, R28 ;  /* 0x000000120c1c723c */ /* 0x000fe2000004181c */
[----:B-1----:R-:W-:Y:S01]  /*57d0*/  FFMA.FTZ R5, R112, c[0x0][0x2d0], -R2 ;  /* 0x0000b40070057a23 */ /* 0x002fe20000010802 */
[----:B------:R-:W1:Y:S01]  /*57e0*/  LDSM.16.MT88.4 R16, [R229+0x1800] ;  /* 0x00180000e510783b */ /* 0x000e620000004200 */
[----:B------:R-:W-:Y:S02]  /*57f0*/  IMAD.MOV.U32 R112, RZ, RZ, R95 ;  /* 0x000000ffff707224 */ /* 0x000fe400078e005f */
[----:B------:R2:W3:Y:S01]  /*5800*/  MUFU.EX2 R214, R5 ;  /* 0x0000000500d67308 */ /* 0x0004e20000000800 */
[----:B------:R-:W-:-:S02]  /*5810*/  IMAD.MOV.U32 R95, RZ, RZ, R175 ;  /* 0x000000ffff5f7224 */ /* 0x000fc400078e00af */
[----:B------:R-:W-:Y:S01]  /*5820*/  HMMA.16816.F32.BF16 R76, R12, R22, R56 ;  /* 0x000000160c4c723c */ /* 0x000fe20000041838 */
[----:B------:R-:W4:Y:S01]  /*5830*/  LDSM.16.MT88.4 R20, [R230+0x1800] ;  /* 0x00180000e614783b */ /* 0x000f220000004200 */
[----:B------:R-:W-:Y:S02]  /*5840*/  IMAD.MOV.U32 R175, RZ, RZ, R195 ;  /* 0x000000ffffaf7224 */ /* 0x000fe400078e00c3 */
[----:B------:R-:W-:Y:S02]  /*5850*/  IMAD.MOV.U32 R176, RZ, RZ, R200 ;  /* 0x000000ffffb07224 */ /* 0x000fe400078e00c8 */
[----:B--2---:R-:W-:Y:S01]  /*5860*/  FFMA.FTZ R5, R111, c[0x0][0x2d0], -R2 ;  /* 0x0000b4006f057a23 */ /* 0x004fe20000010802 */
        /* <DEDUP_REMOVED lines=9> */
[----:B------:R2:W3:Y:S01]  /*5900*/  MUFU.EX2 R210, R5 ;  /* 0x0000000500d27308 */ /* 0x0004e20000000800 */
[----:B------:R-:W-:Y:S02]  /*5910*/  IMAD.MOV.U32 R94, RZ, RZ, R174 ;  /* 0x000000ffff5e7224 */ /* 0x000fe400078e00ae */
[----:B------:R-:W-:Y:S02]  /*5920*/  IMAD.MOV.U32 R174, RZ, RZ, R197 ;  /* 0x000000ffffae7224 */ /* 0x000fe400078e00c5 */
[----:B--2---:R-:W-:Y:S01]  /*5930*/  FFMA.FTZ R5, R69, c[0x0][0x2d0], -R0 ;  /* 0x0000b40045057a23 */ /* 0x004fe20000010800 */
[----:B---3--:R-:W-:Y:S01]  /*5940*/  F2FP.BF16.PACK_AB R13, R210, R209 ;  /* 0x000000d1d20d723e */ /* 0x008fe200000010ff */
[----:B------:R-:W-:Y:S02]  /*5950*/  IMAD.MOV.U32 R69, RZ, RZ, R112 ;  /* 0x000000ffff457224 */ /* 0x000fe400078e0070 */
        /* <DEDUP_REMOVED lines=13> */
[----:B--2---:R-:W-:-:S06]  /*5a30*/  F2FP.BF16.PACK_AB R8, R206, R205 ;  /* 0x000000cdce08723e */ /* 0x004fcc00000010ff */
[----:B----4-:R-:W-:Y:S01]  /*5a40*/  HMMA.16816.F32.BF16 R108, R12, R20, R88 ;  /* 0x000000140c6c723c */ /* 0x010fe20000041858 */
        /* <DEDUP_REMOVED lines=14> */
[----:B------:R-:W1:Y:S02]  /*5b30*/  MUFU.EX2 R204, R5 ;  /* 0x0000000500cc7308 */ /* 0x000e640000000800 */
[----:B-1----:R-:W-:Y:S01]  /*5b40*/  F2FP.BF16.PACK_AB R11, R204, R203 ;  /* 0x000000cbcc0b723e */ /* 0x002fe200000010ff */
[----:B------:R-:W-:Y:S02]  /*5b50*/  FFMA.FTZ R5, R93, c[0x0][0x2d0], -R4 ;  /* 0x0000b4005d057a23 */ /* 0x000fe40000010804 */
[----:B------:R-:W-:-:S03]  /*5b60*/  IMAD.MOV.U32 R93, RZ, RZ, R173 ;  /* 0x000000ffff5d7224 */ /* 0x000fc600078e00ad */
[----:B------:R1:W-:Y:S01]  /*5b70*/  MUFU.EX2 R195, R5 ;  /* 0x0000000500c37308 */ /* 0x0003e20000000800 */
[----:B------:R-:W-:Y:S01]  /*5b80*/  IMAD.MOV.U32 R173, RZ, RZ, R199 ;  /* 0x000000ffffad7224 */ /* 0x000fe200078e00c7 */
[C---:B------:R-:W-:Y:S01]  /*5b90*/  HMMA.16816.F32.BF16 R60, R8.reuse, R16, R48 ;  /* 0x00000010083c723c */ /* 0x040fe20000041830 */
[----:B------:R-:W-:Y:S02]  /*5ba0*/  IMAD.MOV.U32 R112, RZ, RZ, R93 ;  /* 0x000000ffff707224 */ /* 0x000fe400078e005d */
[----:B------:R-:W-:Y:S02]  /*5bb0*/  IMAD.MOV.U32 R93, RZ, RZ, R95 ;  /* 0x000000ffff5d7224 */ /* 0x000fe400078e005f */
[----:B------:R-:W-:Y:S02]  /*5bc0*/  IMAD.MOV.U32 R95, RZ, RZ, R173 ;  /* 0x000000ffff5f7224 */ /* 0x000fe400078e00ad */
[----:B------:R-:W-:Y:S01]  /*5bd0*/  IMAD.MOV.U32 R173, RZ, RZ, R174 ;  /* 0x000000ffffad7224 */ /* 0x000fe200078e00ae */
[----:B------:R-:W-:Y:S01]  /*5be0*/  HMMA.16816.F32.BF16 R56, R8, R18, R52 ;  /* 0x000000120838723c */ /* 0x000fe20000041834 */
[----:B------:R-:W2:Y:S01]  /*5bf0*/  LDSM.16.MT88.4 R16, [R232+0x1800] ;  /* 0x00180000e810783b */ /* 0x000ea20000004200 */
[----:B------:R-:W-:-:S02]  /*5c00*/  IMAD.MOV.U32 R174, RZ, RZ, R176 ;  /* 0x000000ffffae7224 */ /* 0x000fc400078e00b0 */
[----:B------:R-:W-:Y:S02]  /*5c10*/  IMAD.MOV.U32 R176, RZ, RZ, R177 ;  /* 0x000000ffffb07224 */ /* 0x000fe400078e00b1 */
[----:B-1----:R-:W-:Y:S02]  /*5c20*/  FFMA.FTZ R5, R252, c[0x0][0x2d0], -R4 ;  /* 0x0000b400fc057a23 */ /* 0x002fe40000010804 */
[C---:B------:R-:W-:Y:S01]  /*5c30*/  HMMA.16816.F32.BF16 R48, R8.reuse, R24, R32 ;  /* 0x000000180830723c */ /* 0x040fe20000041820 */
[----:B------:R-:W-:Y:S01]  /*5c40*/  IMAD.MOV.U32 R177, RZ, RZ, R178 ;  /* 0x000000ffffb17224 */ /* 0x000fe200078e00b2 */
[----:B------:R1:W3:Y:S01]  /*5c50*/  MUFU.EX2 R197, R5 ;  /* 0x0000000500c57308 */ /* 0x0002e20000000800 */
[----:B------:R-:W-:Y:S02]  /*5c60*/  IMAD.MOV.U32 R178, RZ, RZ, R180 ;  /* 0x000000ffffb27224 */ /* 0x000fe400078e00b4 */
[----:B------:R-:W-:Y:S02]  /*5c70*/  IMAD.MOV.U32 R180, RZ, RZ, R194 ;  /* 0x000000ffffb47224 */ /* 0x000fe400078e00c2 */
[--C-:B------:R-:W-:Y:S01]  /*5c80*/  FFMA.FTZ R7, R134, c[0x0][0x2d0], -R2.reuse ;  /* 0x0000b40086077a23 */ /* 0x100fe20000010802 */
[----:B------:R-:W-:Y:S01]  /*5c90*/  HMMA.16816.F32.BF16 R44, R8, R26, R72 ;  /* 0x0000001a082c723c */ /* 0x000fe20000041848 */
[----:B------:R-:W4:Y:S01]  /*5ca0*/  LDSM.16.MT88.4 R24, [R229+0x2000] ;  /* 0x00200000e518783b */ /* 0x000f220000004200 */
[----:B------:R-:W-:-:S02]  /*5cb0*/  FFMA.FTZ R160, R132, c[0x0][0x2d0], -R2 ;  /* 0x0000b40084a07a23 */ /* 0x000fc40000010802 */
[--C-:B------:R-:W-:Y:S02]  /*5cc0*/  FFMA.FTZ R161, R115, c[0x0][0x2d0], -R2.reuse ;  /* 0x0000b40073a17a23 */ /* 0x100fe40000010802 */
[----:B------:R-:W-:Y:S02]  /*5cd0*/  FFMA.FTZ R162, R114, c[0x0][0x2d0], -R2 ;  /* 0x0000b40072a27a23 */ /* 0x000fe40000010802 */
[C---:B------:R-:W-:Y:S01]  /*5ce0*/  HMMA.16816.F32.BF16 R36, R8.reuse, R22, R84 ;  /* 0x000000160824723c */ /* 0x040fe20000041854 */
[----:B------:R-:W-:Y:S02]  /*5cf0*/  IMAD.MOV.U32 R252, RZ, RZ, R178 ;  /* 0x000000fffffc7224 */ /* 0x000fe400078e00b2 */
[----:B-1----:R-:W-:Y:S02]  /*5d00*/  FFMA.FTZ R5, R247, c[0x0][0x2d0], -R4 ;  /* 0x0000b400f7057a23 */ /* 0x002fe40000010804 */
[----:B------:R-:W-:Y:S02]  /*5d10*/  FFMA.FTZ R164, R113, c[0x0][0x2d0], -R2 ;  /* 0x0000b40071a47a23 */ /* 0x000fe40000010802 */
[----:B------:R1:W-:Y:S01]  /*5d20*/  MUFU.EX2 R199, R5 ;  /* 0x0000000500c77308 */ /* 0x0003e20000000800 */
[----:B------:R-:W-:Y:S01]  /*5d30*/  HMMA.16816.F32.BF16 R40, R8, R20, R80 ;  /* 0x000000140828723c */ /* 0x000fe20000041850 */
[----:B------:R-:W-:-:S02]  /*5d40*/  IMAD.MOV.U32 R68, RZ, RZ, R188 ;  /* 0x000000ffff447224 */ /* 0x000fc400078e00bc */
[----:B------:R-:W-:-:S05]  /*5d50*/  IMAD.MOV.U32 R163, RZ, RZ, R95 ;  /* 0x000000ffffa37224 */ /* 0x000fca00078e005f */
[----:B--2---:R-:W-:Y:S01]  /*5d60*/  HMMA.16816.F32.BF16 R52, R8, R16, R104 ;  /* 0x000000100834723c */ /* 0x004fe20000041868 */
[----:B-1----:R-:W-:-:S07]  /*5d70*/  FFMA.FTZ R5, R227, c[0x0][0x2d0], -R4 ;  /* 0x0000b400e3057a23 */ /* 0x002fce0000010804 */
[----:B------:R-:W-:Y:S01]  /*5d80*/  HMMA.16816.F32.BF16 R32, R8, R18, R100 ;  /* 0x000000120820723c */ /* 0x000fe20000041864 */
[----:B------:R-:W-:Y:S01]  /*5d90*/  IMAD.MOV.U32 R227, RZ, RZ, R198 ;  /* 0x000000ffffe37224 */ /* 0x000fe200078e00c6 */
[----:B------:R1:W2:Y:S06]  /*5da0*/  MUFU.EX2 R200, R5 ;  /* 0x0000000500c87308 */ /* 0x0002ac0000000800 */
[C---:B------:R-:W-:Y:S01]  /*5db0*/  HMMA.16816.F32.BF16 R104, R12.reuse, R22, R76 ;  /* 0x000000160c68723c */ /* 0x040fe2000004184c */
[----:B------:R-:W2:Y:S07]  /*5dc0*/  LDSM.16.MT88.4 R20, [R233+0x2000] ;  /* 0x00200000e914783b */ /* 0x000eae0000004200 */
[----:B------:R-:W-:Y:S01]  /*5dd0*/  HMMA.16816.F32.BF16 R96, R12, R16, R64 ;  /* 0x000000100c60723c */ /* 0x000fe20000041840 */
[----:B-1----:R-:W-:-:S04]  /*5de0*/  FFMA.FTZ R5, R193, c[0x0][0x2d0], -R3 ;  /* 0x0000b400c1057a23 */ /* 0x002fc80000010803 */
[----:B------:R1:W-:Y:S03]  /*5df0*/  MUFU.EX2 R193, R5 ;  /* 0x0000000500c17308 */ /* 0x0003e60000000800 */
[----:B------:R-:W-:Y:S01]  /*5e00*/  HMMA.16816.F32.BF16 R84, R12, R18, R28 ;  /* 0x000000120c54723c */ /* 0x000fe2000004181c */
[----:B------:R-:W4:Y:S04]  /*5e10*/  LDSM.16.MT88.4 R16, [R230+0x2000] ;  /* 0x00200000e610783b */ /* 0x000f280000004200 */
[----:B------:R-:W4:Y:S01]  /*5e20*/  LDSM.16.MT88.4 R12, [R232+0x2000] ;  /* 0x00200000e80c783b */ /* 0x000f220000004200 */
[----:B-1----:R-:W-:Y:S02]  /*5e30*/  FFMA.FTZ R5, R71, c[0x0][0x2d0], -R3 ;  /* 0x0000b40047057a23 */ /* 0x002fe40000010803 */
[----:B------:R-:W-:-:S02]  /*5e40*/  IMAD.MOV.U32 R71, RZ, RZ, R92 ;  /* 0x000000ffff477224 */ /* 0x000fc400078e005c */
[----:B------:R-:W-:Y:S01]  /*5e50*/  IMAD.MOV.U32 R92, RZ, RZ, R94 ;  /* 0x000000ffff5c7224 */ /* 0x000fe200078e005e */
[----:B------:R1:W1:Y:S01]  /*5e60*/  MUFU.EX2 R194, R5 ;  /* 0x0000000500c27308 */ /* 0x0002620000000800 */
[----:B------:R-:W-:Y:S02]  /*5e70*/  IMAD.MOV.U32 R94, RZ, RZ, R172 ;  /* 0x000000ffff5e7224 */ /* 0x000fe400078e00ac */
[----:B------:R-:W-:Y:S02]  /*5e80*/  IMAD.MOV.U32 R172, RZ, RZ, R179 ;  /* 0x000000ffffac7224 */ /* 0x000fe400078e00b3 */
[----:B------:R-:W-:Y:S02]  /*5e90*/  IMAD.MOV.U32 R179, RZ, RZ, R181 ;  /* 0x000000ffffb37224 */ /* 0x000fe400078e00b5 */
[----:B------:R-:W-:Y:S01]  /*5ea0*/  IMAD.MOV.U32 R181, RZ, RZ, R196 ;  /* 0x000000ffffb57224 */ /* 0x000fe200078e00c4 */
[----:B---3--:R-:W-:Y:S01]  /*5eb0*/  F2FP.BF16.PACK_AB R8, R197, R195 ;  /* 0x000000c3c508723e */ /* 0x008fe200000010ff */
[----:B------:R-:W-:Y:S01]  /*5ec0*/  IMAD.MOV.U32 R168, RZ, RZ, R71 ;  /* 0x000000ffffa87224 */ /* 0x000fe200078e0047 */
[----:B--2---:R-:W-:Y:S01]  /*5ed0*/  F2FP.BF16.PACK_AB R10, R200, R199 ;  /* 0x000000c7c80a723e */ /* 0x004fe200000010ff */
[----:B------:R-:W-:-:S02]  /*5ee0*/  IMAD.MOV.U32 R134, RZ, RZ, R189 ;  /* 0x000000ffff867224 */ /* 0x000fc400078e00bd */
[----:B------:R-:W-:Y:S02]  /*5ef0*/  IMAD.MOV.U32 R71, RZ, RZ, R183 ;  /* 0x000000ffff477224 */ /* 0x000fe400078e00b7 */
[----:B------:R-:W-:Y:S02]  /*5f00*/  IMAD.MOV.U32 R29, RZ, RZ, R92 ;  /* 0x000000ffff1d7224 */ /* 0x000fe400078e005c */
[----:B-1----:R-:W-:Y:S01]  /*5f10*/  FFMA.FTZ R5, R250, c[0x0][0x2d0], -R3 ;  /* 0x0000b400fa057a23 */ /* 0x002fe20000010803 */
[----:B------:R-:W-:Y:S01]  /*5f20*/  F2FP.BF16.PACK_AB R9, R194, R193 ;  /* 0x000000c1c209723e */ /* 0x000fe200000010ff */
[----:B------:R-:W-:Y:S02]  /*5f30*/  IMAD.MOV.U32 R250, RZ, RZ, R245 ;  /* 0x000000fffffa7224 */ /* 0x000fe400078e00f5 */
[----:B------:R1:W-:Y:S01]  /*5f40*/  MUFU.EX2 R196, R5 ;  /* 0x0000000500c47308 */ /* 0x0003e20000000800 */
[----:B------:R-:W-:Y:S01]  /*5f50*/  IMAD.MOV.U32 R183, RZ, RZ, R6 ;  /* 0x000000ffffb77224 */ /* 0x000fe200078e0006 */
[----:B------:R2:W5:Y:S01]  /*5f60*/  LDL.LU R245, [R1+0xcc] ;  /* 0x0000cc0001f57983 */ /* 0x0005620000300800 */
[----:B------:R-:W-:-:S02]  /*5f70*/  FFMA.FTZ R64, R140, c[0x0][0x2d0], -R2 ;  /* 0x0000b4008c407a23 */ /* 0x000fc40000010802 */
[--C-:B------:R-:W-:Y:S02]  /*5f80*/  FFMA.FTZ R66, R143, c[0x0][0x2d0], -R2.reuse ;  /* 0x0000b4008f427a23 */ /* 0x100fe40000010802 */
[--C-:B------:R-:W-:Y:S02]  /*5f90*/  FFMA.FTZ R67, R142, c[0x0][0x2d0], -R2.reuse ;  /* 0x0000b4008e437a23 */ /* 0x100fe40000010802 */
[--C-:B------:R-:W-:Y:S02]  /*5fa0*/  FFMA.FTZ R28, R138, c[0x0][0x2d0], -R2.reuse ;  /* 0x0000b4008a1c7a23 */ /* 0x100fe40000010802 */
[----:B------:R-:W-:Y:S02]  /*5fb0*/  FFMA.FTZ R65, R139, c[0x0][0x2d0], -R2 ;  /* 0x0000b4008b417a23 */ /* 0x000fe40000010802 */
[----:B------:R-:W-:Y:S02]  /*5fc0*/  IMAD.MOV.U32 R178, RZ, RZ, R179 ;  /* 0x000000ffffb27224 */ /* 0x000fe400078e00b3 */
[----:B------:R-:W-:-:S02]  /*5fd0*/  IMAD.MOV.U32 R132, RZ, RZ, R192 ;  /* 0x000000ffff847224 */ /* 0x000fc400078e00c0 */
[----:B-1----:R-:W-:Y:S02]  /*5fe0*/  FFMA.FTZ R5, R69, c[0x0][0x2d0], -R3 ;  /* 0x0000b40045057a23 */ /* 0x002fe40000010803 */
[----:B------:R-:W-:Y:S02]  /*5ff0*/  FFMA.FTZ R6, R133, c[0x0][0x2d0], -R2 ;  /* 0x0000b40085067a23 */ /* 0x000fe40000010802 */
[----:B------:R-:W1:Y:S01]  /*6000*/  MUFU.EX2 R198, R5 ;  /* 0x0000000500c67308 */ /* 0x000e620000000800 */
[----:B------:R-:W-:Y:S02]  /*6010*/  IMAD.MOV.U32 R179, RZ, RZ, R180 ;  /* 0x000000ffffb37224 */ /* 0x000fe400078e00b4 */
[----:B------:R-:W-:Y:S02]  /*6020*/  IMAD.MOV.U32 R180, RZ, RZ, R181 ;  /* 0x000000ffffb47224 */ /* 0x000fe400078e00b5 */
[----:B------:R-:W-:Y:S02]  /*6030*/  IMAD.MOV.U32 R181, RZ, RZ, R191 ;  /* 0x000000ffffb57224 */ /* 0x000fe400078e00bf */
[----:B------:R-:W-:Y:S01]  /*6040*/  IMAD.MOV.U32 R30, RZ, RZ, R112 ;  /* 0x000000ffff1e7224 */ /* 0x000fe200078e0070 */
[----:B------:R-:W-:Y:S01]  /*6050*/  MUFU.EX2 R139, R28 ;  /* 0x0000001c008b7308 */ /* 0x000fe20000000800 */
[----:B------:R-:W-:-:S02]  /*6060*/  IMAD.MOV.U32 R69, RZ, RZ, R93 ;  /* 0x000000ffff457224 */ /* 0x000fc400078e005d */
[----:B------:R-:W-:Y:S02]  /*6070*/  IMAD.MOV.U32 R167, RZ, RZ, R94 ;  /* 0x000000ffffa77224 */ /* 0x000fe400078e005e */
[----:B------:R-:W-:Y:S01]  /*6080*/  IMAD.MOV.U32 R247, RZ, RZ, R172 ;  /* 0x000000fffff77224 */ /* 0x000fe200078e00ac */
[----:B-1----:R-:W-:Y:S01]  /*6090*/  F2FP.BF16.PACK_AB R11, R198, R196 ;  /* 0x000000c4c60b723e */ /* 0x002fe200000010ff */
[----:B------:R-:W-:Y:S02]  /*60a0*/  FFMA.FTZ R5, R141, c[0x0][0x2d0], -R2 ;  /* 0x0000b4008d057a23 */ /* 0x000fe40000010802 */
[----:B------:R-:W-:-:S04]  /*60b0*/  FFMA.FTZ R2, R155, c[0x0][0x2d0], -R0 ;  /* 0x0000b4009b027a23 */ /* 0x000fc80000010800 */
[----:B----4-:R-:W-:Y:S01]  /*60c0*/  HMMA.16816.F32.BF16 R140, R8, R24, R60 ;  /* 0x00000018088c723c */ /* 0x010fe2000004183c */
[----:B------:R1:W-:Y:S06]  /*60d0*/  MUFU.EX2 R191, R6 ;  /* 0x0000000600bf7308 */ /* 0x0003ec0000000800 */
[----:B------:R-:W-:Y:S02]  /*60e0*/  IMAD.MOV.U32 R63, RZ, RZ, R134 ;  /* 0x000000ffff3f7224 */ /* 0x000fe400078e0086 */
[----:B------:R-:W-:Y:S02]  /*60f0*/  IMAD.MOV.U32 R134, RZ, RZ, R250 ;  /* 0x000000ffff867224 */ /* 0x000fe400078e00fa */
[----:B------:R-:W-:Y:S01]  /*6100*/  IMAD.MOV.U32 R250, RZ, RZ, R29 ;  /* 0x000000fffffa7224 */ /* 0x000fe200078e001d */
[----:B------:R3:W-:Y:S01]  /*6110*/  MUFU.EX2 R192, R5 ;  /* 0x0000000500c07308 */ /* 0x0007e20000000800 */
[----:B------:R-:W-:-:S02]  /*6120*/  IMAD.MOV.U32 R29, RZ, RZ, R168 ;  /* 0x000000ffff1d7224 */ /* 0x000fc400078e00a8 */
[----:B------:R-:W-:Y:S02]  /*6130*/  IMAD.MOV.U32 R168, RZ, RZ, R184 ;  /* 0x000000ffffa87224 */ /* 0x000fe400078e00b8 */
[----:B-1----:R-:W-:Y:S02]  /*6140*/  FFMA.FTZ R6, R154, c[0x0][0x2d0], -R0 ;  /* 0x0000b4009a067a23 */ /* 0x002fe40000010800 */
[----:B------:R-:W-:Y:S01]  /*6150*/  IMAD.MOV.U32 R184, RZ, RZ, R185 ;  /* 0x000000ffffb87224 */ /* 0x000fe200078e00b9 */
[----:B------:R1:W-:Y:S01]  /*6160*/  MUFU.EX2 R133, R2 ;  /* 0x0000000200857308 */ /* 0x0003e20000000800 */
[----:B------:R-:W-:Y:S02]  /*6170*/  IMAD.MOV.U32 R185, RZ, RZ, R186 ;  /* 0x000000ffffb97224 */ /* 0x000fe400078e00ba */
[----:B------:R-:W-:Y:S02]  /*6180*/  IMAD.MOV.U32 R186, RZ, RZ, R187 ;  /* 0x000000ffffba7224 */ /* 0x000fe400078e00bb */
[----:B------:R-:W-:-:S02]  /*6190*/  IMAD.MOV.U32 R187, RZ, RZ, R190 ;  /* 0x000000ffffbb7224 */ /* 0x000fc400078e00be */
[--C-:B---3--:R-:W-:Y:S01]  /*61a0*/  FFMA.FTZ R5, R149, c[0x0][0x2d0], -R0.reuse ;  /* 0x0000b40095057a23 */ /* 0x108fe20000010800 */
[----:B------:R-:W-:Y:S01]  /*61b0*/  MUFU.EX2 R189, R7 ;  /* 0x0000000700bd7308 */ /* 0x000fe20000000800 */
[----:B------:R-:W-:Y:S01]  /*61c0*/  HMMA.16816.F32.BF16 R112, R8, R26, R56 ;  /* 0x0000001a0870723c */ /* 0x000fe20000041838 */
[----:B-1----:R-:W-:-:S06]  /*61d0*/  FFMA.FTZ R2, R148, c[0x0][0x2d0], -R0 ;  /* 0x0000b40094027a23 */ /* 0x002fcc0000010800 */
[----:B------:R-:W1:Y:S01]  /*61e0*/  MUFU.EX2 R138, R6 ;  /* 0x00000006008a7308 */ /* 0x000e620000000800 */
[C---:B------:R-:W-:Y:S07]  /*61f0*/  HMMA.16816.F32.BF16 R100, R8.reuse, R20, R48 ;  /* 0x000000140864723c */ /* 0x040fee0000041830 */
[----:B------:R1:W-:Y:S01]  /*6200*/  MUFU.EX2 R188, R5 ;  /* 0x0000000500bc7308 */ /* 0x0003e20000000800 */
[C---:B------:R-:W-:Y:S07]  /*6210*/  HMMA.16816.F32.BF16 R92, R8.reuse, R22, R44 ;  /* 0x00000016085c723c */ /* 0x040fee000004182c */
[----:B------:R-:W3:Y:S01]  /*6220*/  MUFU.EX2 R190, R2 ;  /* 0x0000000200be7308 */ /* 0x000ee20000000800 */
[C---:B------:R-:W-:Y:S08]  /*6230*/  HMMA.16816.F32.BF16 R88, R8.reuse, R16, R40 ;  /* 0x000000100858723c */ /* 0x040ff00000041828 */
[C---:B------:R-:W-:Y:S08]  /*6240*/  HMMA.16816.F32.BF16 R80, R8.reuse, R18, R36 ;  /* 0x000000120850723c */ /* 0x040ff00000041824 */
[C---:B------:R-:W-:Y:S08]  /*6250*/  HMMA.16816.F32.BF16 R76, R8.reuse, R12, R52 ;  /* 0x0000000c084c723c */ /* 0x040ff00000041834 */
[----:B------:R-:W-:Y:S07]  /*6260*/  HMMA.16816.F32.BF16 R72, R8, R14, R32 ;  /* 0x0000000e0848723c */ /* 0x000fee0000041820 */
[----:B------:R-:W-:-:S02]  /*6270*/  FFMA.FTZ R11, R132, c[0x0][0x2d0], -R4 ;  /* 0x0000b400840b7a23 */ /* 0x000fc40000010804 */
[----:B------:R-:W-:Y:S02]  /*6280*/  IMAD.MOV.U32 R132, RZ, RZ, R227 ;  /* 0x000000ffff847224 */ /* 0x000fe400078e00e3 */
[----:B------:R-:W-:Y:S02]  /*6290*/  IMAD.MOV.U32 R227, RZ, RZ, R30 ;  /* 0x000000ffffe37224 */ /* 0x000fe400078e001e */
[----:B------:R-:W-:Y:S02]  /*62a0*/  IMAD.MOV.U32 R62, RZ, RZ, R132 ;  /* 0x000000ffff3e7224 */ /* 0x000fe400078e0084 */
[----:B------:R-:W-:Y:S02]  /*62b0*/  IMAD.MOV.U32 R132, RZ, RZ, R250 ;  /* 0x000000ffff847224 */ /* 0x000fe400078e00fa */
[----:B------:R-:W-:Y:S02]  /*62c0*/  IMAD.MOV.U32 R250, RZ, RZ, R227 ;  /* 0x000000fffffa7224 */ /* 0x000fe400078e00e3 */
[----:B------:R-:W-:-:S02]  /*62d0*/  IMAD.MOV.U32 R227, RZ, RZ, R29 ;  /* 0x000000ffffe37224 */ /* 0x000fc400078e001d */
[----:B------:R-:W-:Y:S02]  /*62e0*/  IMAD.MOV.U32 R59, RZ, RZ, R62 ;  /* 0x000000ffff3b7224 */ /* 0x000fe400078e003e */
[----:B------:R-:W-:Y:S02]  /*62f0*/  IMAD.MOV.U32 R62, RZ, RZ, R132 ;  /* 0x000000ffff3e7224 */ /* 0x000fe400078e0084 */
[----:B------:R-:W-:Y:S02]  /*6300*/  IMAD.MOV.U32 R132, RZ, RZ, R250 ;  /* 0x000000ffff847224 */ /* 0x000fe400078e00fa */
[--C-:B------:R-:W-:Y:S02]  /*6310*/  FFMA.FTZ R60, R63, c[0x0][0x2d0], -R4.reuse ;  /* 0x0000b4003f3c7a23 */ /* 0x100fe40000010804 */
[----:B------:R-:W-:Y:S01]  /*6320*/  IMAD.MOV.U32 R250, RZ, RZ, R227 ;  /* 0x000000fffffa7224 */ /* 0x000fe200078e00e3 */
[----:B-1----:R-:W-:Y:S01]  /*6330*/  F2FP.BF16.PACK_AB R5, R138, R133 ;  /* 0x000000858a05723e */ /* 0x002fe200000010ff */
[--C-:B------:R-:W-:Y:S01]  /*6340*/  FFMA.FTZ R10, R244, c[0x0][0x2d0], -R4.reuse ;  /* 0x0000b400f40a7a23 */ /* 0x100fe20000010804 */
[----:B------:R-:W-:Y:S01]  /*6350*/  F2FP.BF16.PACK_AB R6, R192, R191 ;  /* 0x000000bfc006723e */ /* 0x000fe200000010ff */
[--C-:B------:R-:W-:Y:S01]  /*6360*/  FFMA.FTZ R9, R243, c[0x0][0x2d0], -R4.reuse ;  /* 0x0000b400f3097a23 */ /* 0x100fe20000010804 */
[----:B---3--:R-:W-:Y:S01]  /*6370*/  F2FP.BF16.PACK_AB R7, R190, R188 ;  /* 0x000000bcbe07723e */ /* 0x008fe200000010ff */
[--C-:B------:R-:W-:Y:S01]  /*6380*/  FFMA.FTZ R8, R242, c[0x0][0x2d0], -R4.reuse ;  /* 0x0000b400f2087a23 */ /* 0x100fe20000010804 */
[----:B------:R2:W5:Y:S01]  /*6390*/  LDL.LU R244, [R1+0xc8] ;  /* 0x0000c80001f47983 */ /* 0x0005620000300800 */
[----:B------:R-:W-:-:S02]  /*63a0*/  FFMA.FTZ R47, R241, c[0x0][0x2d0], -R4 ;  /* 0x0000b400f12f7a23 */ /* 0x000fc40000010804 */
[--C-:B------:R-:W-:Y:S01]  /*63b0*/  FFMA.FTZ R61, R239, c[0x0][0x2d0], -R4.reuse ;  /* 0x0000b400ef3d7a23 */ /* 0x100fe20000010804 */
[----:B------:R2:W5:Y:S01]  /*63c0*/  LDL.LU R243, [R1+0xc4] ;  /* 0x0000c40001f37983 */ /* 0x0005620000300800 */
[----:B------:R-:W-:Y:S01]  /*63d0*/  FFMA.FTZ R63, R238, c[0x0][0x2d0], -R4 ;  /* 0x0000b400ee3f7a23 */ /* 0x000fe20000010804 */
[----:B------:R-:W-:Y:S01]  /*63e0*/  F2FP.BF16.PACK_AB R4, R189, R139 ;  /* 0x0000008bbd04723e */ /* 0x000fe200000010ff */
[----:B------:R-:W-:Y:S01]  /*63f0*/  IMAD.MOV.U32 R58, RZ, RZ, R59 ;  /* 0x000000ffff3a7224 */ /* 0x000fe200078e003b */
[----:B------:R2:W5:Y:S01]  /*6400*/  LDL.LU R242, [R1+0xc0] ;  /* 0x0000c00001f27983 */ /* 0x0005620000300800 */
[----:B------:R-:W-:Y:S02]  /*6410*/  IMAD.MOV.U32 R59, RZ, RZ, R62 ;  /* 0x000000ffff3b7224 */ /* 0x000fe400078e003e */
[----:B------:R-:W-:Y:S01]  /*6420*/  IMAD.MOV.U32 R30, RZ, RZ, R240 ;  /* 0x000000ffff1e7224 */ /* 0x000fe200078e00f0 */
[----:B------:R2:W5:Y:S01]  /*6430*/  LDL.LU R241, [R1+0xbc] ;  /* 0x0000bc0001f17983 */ /* 0x0005620000300800 */
[----:B------:R-:W-:-:S02]  /*6440*/  IMAD.MOV.U32 R62, RZ, RZ, R132 ;  /* 0x000000ffff3e7224 */ /* 0x000fc400078e0084 */
[----:B------:R-:W-:Y:S02]  /*6450*/  IMAD.MOV.U32 R132, RZ, RZ, R250 ;  /* 0x000000ffff847224 */ /* 0x000fe400078e00fa */
[----:B------:R-:W-:Y:S01]  /*6460*/  FFMA.FTZ R2, R236, c[0x0][0x2d0], -R3 ;  /* 0x0000b400ec027a23 */ /* 0x000fe20000010803 */
[----:B------:R-:W-:Y:S01]  /*6470*/  HMMA.16816.F32.BF16 R36, R4, R18, R104 ;  /* 0x000000120424723c */ /* 0x000fe20000041868 */
[----:B------:R-:W-:Y:S01]  /*6480*/  IMAD.MOV.U32 R57, RZ, RZ, R58 ;  /* 0x000000ffff397224 */ /* 0x000fe200078e003a */
[----:B------:R2:W5:Y:S01]  /*6490*/  LDL.LU R240, [R1+0xb8] ;  /* 0x0000b80001f07983 */ /* 0x0005620000300800 */
[----:B------:R-:W-:Y:S02]  /*64a0*/  IMAD.MOV.U32 R58, RZ, RZ, R59 ;  /* 0x000000ffff3a7224 */ /* 0x000fe400078e003b */
[----:B------:R-:W-:Y:S01]  /*64b0*/  IMAD.MOV.U32 R227, RZ, RZ, R30 ;  /* 0x000000ffffe37224 */ /* 0x000fe200078e001e */
[----:B------:R-:W-:Y:S01]  /*64c0*/  MUFU.EX2 R107, R64 ;  /* 0x00000040006b7308 */ /* 0x000fe20000000800 */
[----:B------:R-:W-:Y:S01]  /*64d0*/  IMAD.MOV.U32 R59, RZ, RZ, R62 ;  /* 0x000000ffff3b7224 */ /* 0x000fe200078e003e */
[----:B------:R2:W5:Y:S01]  /*64e0*/  LDL.LU R239, [R1+0xb4] ;  /* 0x0000b40001ef7983 */ /* 0x0005620000300800 */
[----:B------:R-:W-:-:S02]  /*64f0*/  IMAD.MOV.U32 R62, RZ, RZ, R132 ;  /* 0x000000ffff3e7224 */ /* 0x000fc400078e0084 */
[----:B------:R-:W-:Y:S01]  /*6500*/  IMAD.MOV.U32 R250, RZ, RZ, R227 ;  /* 0x000000fffffa7224 */ /* 0x000fe200078e00e3 */
[----:B------:R2:W5:Y:S01]  /*6510*/  LDL.LU R238, [R1+0xb0] ;  /* 0x0000b00001ee7983 */ /* 0x0005620000300800 */
[----:B------:R-:W-:Y:S01]  /*6520*/  IMAD.MOV.U32 R227, RZ, RZ, R68 ;  /* 0x000000ffffe37224 */ /* 0x000fe200078e0044 */
[----:B------:R1:W-:Y:S01]  /*6530*/  MUFU.EX2 R64, R2 ;  /* 0x0000000200407308 */ /* 0x0003e20000000800 */
[----:B------:R-:W-:Y:S02]  /*6540*/  IMAD.MOV.U32 R155, RZ, RZ, R58 ;  /* 0x000000ffff9b7224 */ /* 0x000fe400078e003a */
[----:B------:R-:W-:Y:S02]  /*6550*/  IMAD.MOV.U32 R154, RZ, RZ, R59 ;  /* 0x000000ffff9a7224 */ /* 0x000fe400078e003b */
[--C-:B------:R-:W-:Y:S02]  /*6560*/  FFMA.FTZ R46, R147, c[0x0][0x2d0], -R0.reuse ;  /* 0x0000b400932e7a23 */ /* 0x100fe40000010800 */
[----:B------:R-:W-:-:S02]  /*6570*/  FFMA.FTZ R44, R153, c[0x0][0x2d0], -R0 ;  /* 0x0000b400992c7a23 */ /* 0x000fc40000010800 */
[--C-:B------:R-:W-:Y:S02]  /*6580*/  FFMA.FTZ R31, R152, c[0x0][0x2d0], -R0.reuse ;  /* 0x0000b400981f7a23 */ /* 0x100fe40000010800 */
[--C-:B------:R-:W-:Y:S02]  /*6590*/  FFMA.FTZ R45, R151, c[0x0][0x2d0], -R0.reuse ;  /* 0x0000b400972d7a23 */ /* 0x100fe40000010800 */
[----:B------:R-:W-:Y:S02]  /*65a0*/  FFMA.FTZ R147, R150, c[0x0][0x2d0], -R0 ;  /* 0x0000b40096937a23 */ /* 0x000fe40000010800 */
[----:B-1----:R-:W-:Y:S02]  /*65b0*/  FADD.FTZ R2, R69, R62 ;  /* 0x0000003e45027221 */ /* 0x002fe40000010000 */
[--C-:B------:R-:W-:Y:S02]  /*65c0*/  FFMA.FTZ R146, R146, c[0x0][0x2d0], -R0.reuse ;  /* 0x0000b40092927a23 */ /* 0x100fe40000010800 */
[----:B------:R-:W-:-:S02]  /*65d0*/  FFMA.FTZ R145, R145, c[0x0][0x2d0], -R0 ;  /* 0x0000b40091917a23 */ /* 0x000fc40000010800 */
[----:B------:R-:W-:Y:S02]  /*65e0*/  FFMA.FTZ R172, R144, c[0x0][0x2d0], -R0 ;  /* 0x0000b40090ac7a23 */ /* 0x000fe40000010800 */
[--C-:B------:R-:W-:Y:S02]  /*65f0*/  FFMA.FTZ R0, R237, c[0x0][0x2d0], -R3.reuse ;  /* 0x0000b400ed007a23 */ /* 0x100fe40000010803 */
[--C-:B------:R-:W-:Y:S01]  /*6600*/  FFMA.FTZ R29, R235, c[0x0][0x2d0], -R3.reuse ;  /* 0x0000b400eb1d7a23 */ /* 0x100fe20000010803 */
[----:B------:R2:W5:Y:S01]  /*6610*/  LDL.LU R237, [R1+0xac] ;  /* 0x0000ac0001ed7983 */ /* 0x0005620000300800 */
[--C-:B------:R-:W-:Y:S02]  /*6620*/  FFMA.FTZ R30, R234, c[0x0][0x2d0], -R3.reuse ;  /* 0x0000b400ea1e7a23 */ /* 0x100fe40000010803 */
[--C-:B------:R-:W-:Y:S01]  /*6630*/  FFMA.FTZ R68, R231, c[0x0][0x2d0], -R3.reuse ;  /* 0x0000b400e7447a23 */ /* 0x100fe20000010803 */
[----:B------:R2:W5:Y:S01]  /*6640*/  LDL.LU R236, [R1+0xa8] ;  /* 0x0000a80001ec7983 */ /* 0x0005620000300800 */
[----:B------:R-:W-:-:S02]  /*6650*/  FFMA.FTZ R132, R228, c[0x0][0x2d0], -R3 ;  /* 0x0000b400e4847a23 */ /* 0x000fc40000010803 */
[--C-:B------:R-:W-:Y:S01]  /*6660*/  FFMA.FTZ R134, R134, c[0x0][0x2d0], -R3.reuse ;  /* 0x0000b40086867a23 */ /* 0x100fe20000010803 */
[----:B------:R2:W5:Y:S01]  /*6670*/  LDL.LU R235, [R1+0xa4] ;  /* 0x0000a40001eb7983 */ /* 0x0005620000300800 */
[----:B------:R-:W-:Y:S02]  /*6680*/  FFMA.FTZ R144, R57, c[0x0][0x2d0], -R3 ;  /* 0x0000b40039907a23 */ /* 0x000fe40000010803 */
[----:B------:R-:W-:Y:S01]  /*6690*/  FADD.FTZ R3, R155, R154 ;  /* 0x0000009a9b037221 */ /* 0x000fe20000010000 */
[----:B------:R2:W5:Y:S01]  /*66a0*/  LDL.LU R234, [R1+0xa0] ;  /* 0x0000a00001ea7983 */ /* 0x0005620000300800 */
[----:B------:R-:W-:Y:S02]  /*66b0*/  FADD.FTZ R2, R227, R2 ;  /* 0x00000002e3027221 */ /* 0x000fe40000010000 */
[----:B------:R-:W-:Y:S01]  /*66c0*/  IMAD.MOV.U32 R227, RZ, RZ, R247 ;  /* 0x000000ffffe37224 */ /* 0x000fe200078e00f7 */
[----:B------:R2:W5:Y:S01]  /*66d0*/  LDL.LU R231, [R1+0x9c] ;  /* 0x00009c0001e77983 */ /* 0x0005620000300800 */
[----:B------:R-:W-:-:S02]  /*66e0*/  IMAD.MOV.U32 R247, RZ, RZ, R252 ;  /* 0x000000fffff77224 */ /* 0x000fc400078e00fc */
[----:B------:R-:W-:Y:S01]  /*66f0*/  FADD.FTZ R3, R250, R3 ;  /* 0x00000003fa037221 */ /* 0x000fe20000010000 */
[----:B------:R2:W5:Y:S01]  /*6700*/  LDL.LU R228, [R1+0x98] ;  /* 0x0000980001e47983 */ /* 0x0005620000300800 */
[----:B------:R-:W-:Y:S02]  /*6710*/  IMAD.MOV.U32 R252, RZ, RZ, R165 ;  /* 0x000000fffffc7224 */ /* 0x000fe400078e00a5 */
[----:B------:R-:W-:Y:S01]  /*6720*/  IMAD.MOV.U32 R165, RZ, RZ, R71 ;  /* 0x000000ffffa57224 */ /* 0x000fe200078e0047 */
[----:B------:R-:W-:Y:S01]  /*6730*/  HMMA.16816.F32.BF16 R32, R4, R16, R108 ;  /* 0x000000100420723c */ /* 0x000fe2000004186c */
[----:B------:R-:W-:Y:S01]  /*6740*/  FADD.FTZ R2, R247, R2 ;  /* 0x00000002f7027221 */ /* 0x000fe20000010000 */
[----:B------:R-:W-:Y:S01]  /*6750*/  MUFU.EX2 R105, R11 ;  /* 0x0000000b00697308 */ /* 0x000fe20000000800 */
[----:B------:R-:W-:Y:S01]  /*6760*/  FADD.FTZ R3, R227, R3 ;  /* 0x00000003e3037221 */ /* 0x000fe20000010000 */
[----:B------:R-:W1:Y:S01]  /*6770*/  LDSM.16.MT88.4 R16, [R229+0x2800] ;  /* 0x00280000e510783b */ /* 0x000e620000004200 */
[----:B------:R-:W-:-:S02]  /*6780*/  IMAD.MOV.U32 R227, RZ, RZ, R184 ;  /* 0x000000ffffe37224 */ /* 0x000fc400078e00b8 */
[----:B------:R-:W-:Y:S01]  /*6790*/  FADD.FTZ R2, R165, R2 ;  /* 0x00000002a5027221 */ /* 0x000fe20000010000 */
[C---:B------:R-:W-:Y:S01]  /*67a0*/  HMMA.16816.F32.BF16 R48, R4.reuse, R20, R120 ;  /* 0x000000140430723c */ /* 0x040fe20000041878 */
[----:B------:R-:W-:Y:S01]  /*67b0*/  FADD.FTZ R28, R157, R156 ;  /* 0x0000009c9d1c7221 */ /* 0x000fe20000010000 */
[----:B------:R-:W3:Y:S01]  /*67c0*/  MUFU.EX2 R106, R10 ;  /* 0x0000000a006a7308 */ /* 0x000ee20000000800 */
[----:B------:R-:W-:Y:S01]  /*67d0*/  FADD.FTZ R2, R227, R2 ;  /* 0x00000002e3027221 */ /* 0x000fe20000010000 */
[----:B------:R-:W-:Y:S04]  /*67e0*/  LDSM.16.MT88.4 R152, [R229+0x3000] ;  /* 0x00300000e598783b */ /* 0x000fe80000004200 */
[----:B------:R-:W4:Y:S01]  /*67f0*/  LDL R227, [R1+0x5c] ;  /* 0x00005c0001e37983 */ /* 0x000f220000100800 */
[C---:B------:R-:W-:Y:S01]  /*6800*/  HMMA.16816.F32.BF16 R40, R4.reuse, R22, R116 ;  /* 0x000000160428723c */ /* 0x040fe20000041874 */
[----:B------:R-:W-:Y:S02]  /*6810*/  MUFU.EX2 R108, R9 ;  /* 0x00000009006c7308 */ /* 0x000fe40000000800 */
[----:B------:R-:W-:Y:S05]  /*6820*/  LDSM.16.MT88.4 R20, [R232+0x2800] ;  /* 0x00280000e814783b */ /* 0x000fea0000004200 */
[C---:B------:R-:W-:Y:S01]  /*6830*/  HMMA.16816.F32.BF16 R96, R4.reuse, R12, R96 ;  /* 0x0000000c0460723c */ /* 0x040fe20000041860 */
[----:B------:R2:W-:Y:S07]  /*6840*/  MUFU.EX2 R109, R8 ;  /* 0x00000008006d7308 */ /* 0x0005ee0000000800 */
[C---:B------:R-:W-:Y:S01]  /*6850*/  HMMA.16816.F32.BF16 R84, R4.reuse, R14, R84 ;  /* 0x0000000e0454723c */ /* 0x040fe20000041854 */
[----:B------:R-:W1:Y:S04]  /*6860*/  LDSM.16.MT88.4 R12, [R233+0x2800] ;  /* 0x00280000e90c783b */ /* 0x000e680000004200 */
[----:B--2---:R-:W2:Y:S01]  /*6870*/  LDSM.16.MT88.4 R8, [R230+0x2800] ;  /* 0x00280000e608783b */ /* 0x004ea20000004200 */
[----:B------:R3:W1:Y:S08]  /*6880*/  MUFU.EX2 R104, R0 ;  /* 0x0000000000687308 */ /* 0x0006700000000800 */
[----:B------:R-:W-:Y:S08]  /*6890*/  MUFU.EX2 R69, R29 ;  /* 0x0000001d00457308 */ /* 0x000ff00000000800 */
[----:B------:R-:W1:Y:S01]  /*68a0*/  MUFU.EX2 R71, R30 ;  /* 0x0000001e00477308 */ /* 0x000e620000000800 */
[----:B------:R-:W-:Y:S01]  /*68b0*/  HMMA.16816.F32.BF16 R56, R4, R24, R128 ;  /* 0x000000180438723c */ /* 0x000fe20000041880 */
[----:B---3--:R-:W-:-:S06]  /*68c0*/  FADD.FTZ R0, R159, R158 ;  /* 0x0000009e9f007221 */ /* 0x008fcc0000010000 */
[----:B------:R-:W-:Y:S01]  /*68d0*/  MUFU.EX2 R62, R46 ;  /* 0x0000002e003e7308 */ /* 0x000fe20000000800 */
[----:B------:R-:W-:Y:S07]  /*68e0*/  HMMA.16816.F32.BF16 R52, R4, R26, R124 ;  /* 0x0000001a0434723c */ /* 0x000fee000004187c */
[----:B------:R-:W-:Y:S01]  /*68f0*/  MUFU.EX2 R46, R44 ;  /* 0x0000002c002e7308 */ /* 0x000fe20000000800 */
[----:B------:R-:W-:-:S07]  /*6900*/  FADD.FTZ R4, R169, R28 ;  /* 0x0000001ca9047221 */ /* 0x000fce0000010000 */
[----:B------:R-:W3:Y:S01]  /*6910*/  MUFU.EX2 R65, R65 ;  /* 0x0000004100417308 */ /* 0x000ee20000000800 */
[----:B------:R-:W-:-:S07]  /*6920*/  FADD.FTZ R24, R166, R0 ;  /* 0x00000000a6187221 */ /* 0x000fce0000010000 */
[----:B------:R-:W-:Y:S01]  /*6930*/  MUFU.EX2 R66, R66 ;  /* 0x0000004200427308 */ /* 0x000fe20000000800 */
[----:B------:R-:W-:-:S07]  /*6940*/  FADD.FTZ R0, R170, R4 ;  /* 0x00000004aa007221 */ /* 0x000fce0000010000 */
[----:B------:R-:W1:Y:S08]  /*6950*/  MUFU.EX2 R67, R67 ;  /* 0x0000004300437308 */ /* 0x000e700000000800 */
[----:B------:R-:W-:Y:S08]  /*6960*/  MUFU.EX2 R44, R31 ;  /* 0x0000001f002c7308 */ /* 0x000ff00000000800 */
[----:B------:R-:W2:Y:S01]  /*6970*/  MUFU.EX2 R45, R45 ;  /* 0x0000002d002d7308 */ /* 0x000ea20000000800 */
[----:B------:R-:W-:-:S02]  /*6980*/  F2FP.BF16.PACK_AB R4, R106, R105 ;  /* 0x000000696a04723e */ /* 0x000fc400000010ff */
[----:B-1----:R-:W-:Y:S02]  /*6990*/  F2FP.BF16.PACK_AB R5, R64, R104 ;  /* 0x000000684005723e */ /* 0x002fe400000010ff */
[----:B------:R-:W-:Y:S02]  /*69a0*/  F2FP.BF16.PACK_AB R6, R109, R108 ;  /* 0x0000006c6d06723e */ /* 0x000fe400000010ff */
[----:B------:R-:W-:Y:S01]  /*69b0*/  F2FP.BF16.PACK_AB R7, R71, R69 ;  /* 0x000000454707723e */ /* 0x000fe200000010ff */
[----:B------:R-:W-:-:S06]  /*69c0*/  FADD.FTZ R24, R171, R24 ;  /* 0x00000018ab187221 */ /* 0x000fcc0000010000 */
[----:B------:R-:W-:Y:S01]  /*69d0*/  HMMA.16816.F32.BF16 R140, R4, R16, R140 ;  /* 0x00000010048c723c */ /* 0x000fe2000004188c */
[----:B------:R-:W-:-:S07]  /*69e0*/  FADD.FTZ R24, R217, R24 ;  /* 0x00000018d9187221 */ /* 0x000fce0000010000 */
[----:B------:R-:W-:Y:S01]  /*69f0*/  HMMA.16816.F32.BF16 R112, R4, R18, R112 ;  /* 0x000000120470723c */ /* 0x000fe20000041870 */
[----:B------:R-:W-:-:S07]  /*6a00*/  FADD.FTZ R0, R219, R0 ;  /* 0x00000000db007221 */ /* 0x000fce0000010000 */
[C---:B------:R-:W-:Y:S08]  /*6a10*/  HMMA.16816.F32.BF16 R100, R4.reuse, R12, R100 ;  /* 0x0000000c0464723c */ /* 0x040ff00000041864 */
[C---:B------:R-:W-:Y:S08]  /*6a20*/  HMMA.16816.F32.BF16 R92, R4.reuse, R14, R92 ;  /* 0x0000000e045c723c */ /* 0x040ff0000004185c */
[C---:B--2---:R-:W-:Y:S08]  /*6a30*/  HMMA.16816.F32.BF16 R88, R4.reuse, R8, R88 ;  /* 0x000000080458723c */ /* 0x044ff00000041858 */
[C---:B------:R-:W-:Y:S08]  /*6a40*/  HMMA.16816.F32.BF16 R80, R4.reuse, R10, R80 ;  /* 0x0000000a0450723c */ /* 0x040ff00000041850 */
[C---:B------:R-:W-:Y:S08]  /*6a50*/  HMMA.16816.F32.BF16 R76, R4.reuse, R20, R76 ;  /* 0x00000014044c723c */ /* 0x040ff0000004184c */
[----:B------:R-:W-:Y:S07]  /*6a60*/  HMMA.16816.F32.BF16 R72, R4, R22, R72 ;  /* 0x000000160448723c */ /* 0x000fee0000041848 */
[----:B---3--:R-:W-:-:S02]  /*6a70*/  F2FP.BF16.PACK_AB R4, R65, R107 ;  /* 0x0000006b4104723e */ /* 0x008fc400000010ff */
[----:B------:R-:W-:Y:S02]  /*6a80*/  F2FP.BF16.PACK_AB R5, R46, R62 ;  /* 0x0000003e2e05723e */ /* 0x000fe400000010ff */
[----:B------:R-:W-:Y:S02]  /*6a90*/  F2FP.BF16.PACK_AB R6, R67, R66 ;  /* 0x000000424306723e */ /* 0x000fe400000010ff */
[----:B------:R-:W-:Y:S01]  /*6aa0*/  F2FP.BF16.PACK_AB R7, R45, R44 ;  /* 0x0000002c2d07723e */ /* 0x000fe200000010ff */
[----:B------:R-:W-:Y:S02]  /*6ab0*/  IMAD.MOV.U32 R247, RZ, RZ, R185 ;  /* 0x000000fffff77224 */ /* 0x000fe400078e00b9 */
[----:B------:R-:W-:Y:S02]  /*6ac0*/  IMAD.MOV.U32 R165, RZ, RZ, R186 ;  /* 0x000000ffffa57224 */ /* 0x000fe400078e00ba */
[----:B------:R-:W-:Y:S02]  /*6ad0*/  FADD.FTZ R0, R218, R0 ;  /* 0x00000000da007221 */ /* 0x000fe40000010000 */
[----:B------:R-:W-:Y:S01]  /*6ae0*/  HMMA.16816.F32.BF16 R32, R4, R8, R32 ;  /* 0x000000080420723c */ /* 0x000fe20000041820 */
[----:B------:R-:W-:-:S06]  /*6af0*/  IMAD.MOV.U32 R128, RZ, RZ, R163 ;  /* 0x000000ffff807224 */ /* 0x000fcc00078e00a3 */
[----:B------:R-:W-:Y:S01]  /*6b00*/  FADD.FTZ R8, R225, R24 ;  /* 0x00000018e1087221 */ /* 0x000fe20000010000 */
[C---:B------:R-:W-:Y:S01]  /*6b10*/  HMMA.16816.F32.BF16 R116, R4.reuse, R20, R96 ;  /* 0x000000140474723c */ /* 0x040fe20000041860 */
[----:B------:R-:W-:Y:S02]  /*6b20*/  FADD.FTZ R0, R247, R0 ;  /* 0x00000000f7007221 */ /* 0x000fe40000010000 */
[----:B------:R-:W-:Y:S02]  /*6b30*/  FADD.FTZ R8, R226, R8 ;  /* 0x00000008e2087221 */ /* 0x000fe40000010000 */
[----:B------:R-:W-:Y:S02]  /*6b40*/  FADD.FTZ R2, R165, R2 ;  /* 0x00000002a5027221 */ /* 0x000fe40000010000 */
[----:B------:R-:W-:Y:S01]  /*6b50*/  IMAD.MOV.U32 R130, RZ, RZ, R174 ;  /* 0x000000ffff827224 */ /* 0x000fe200078e00ae */
[----:B------:R-:W-:Y:S01]  /*6b60*/  HMMA.16816.F32.BF16 R56, R4, R16, R56 ;  /* 0x000000100438723c */ /* 0x000fe20000041838 */
[----:B------:R-:W-:-:S02]  /*6b70*/  FADD.FTZ R3, R252, R3 ;  /* 0x00000003fc037221 */ /* 0x000fc40000010000 */
[----:B------:R-:W-:Y:S02]  /*6b80*/  IMAD.MOV.U32 R250, RZ, RZ, R168 ;  /* 0x000000fffffa7224 */ /* 0x000fe400078e00a8 */
[----:B------:R-:W-:-:S03]  /*6b90*/  FADD.FTZ R0, R167, R0 ;  /* 0x00000000a7007221 */ /* 0x000fc60000010000 */
[----:B------:R-:W-:Y:S01]  /*6ba0*/  HMMA.16816.F32.BF16 R52, R4, R18, R52 ;  /* 0x000000120434723c */ /* 0x000fe20000041834 */
[----:B------:R-:W-:-:S07]  /*6bb0*/  FADD.FTZ R2, R130, R2 ;  /* 0x0000000282027221 */ /* 0x000fce0000010000 */
[----:B------:R-:W-:Y:S01]  /*6bc0*/  HMMA.16816.F32.BF16 R48, R4, R12, R48 ;  /* 0x0000000c0430723c */ /* 0x000fe20000041830 */
[----:B------:R-:W-:-:S07]  /*6bd0*/  IMAD.MOV.U32 R252, RZ, RZ, R187 ;  /* 0x000000fffffc7224 */ /* 0x000fce00078e00bb */
[----:B------:R-:W-:Y:S01]  /*6be0*/  HMMA.16816.F32.BF16 R40, R4, R14, R40 ;  /* 0x0000000e0428723c */ /* 0x000fe20000041828 */
[----:B------:R-:W-:-:S07]  /*6bf0*/  FADD.FTZ R3, R250, R3 ;  /* 0x00000003fa037221 */ /* 0x000fce0000010000 */
[----:B------:R-:W-:Y:S01]  /*6c00*/  HMMA.16816.F32.BF16 R36, R4, R10, R36 ;  /* 0x0000000a0424723c */ /* 0x000fe20000041824 */
[----:B------:R-:W-:-:S07]  /*6c10*/  FADD.FTZ R0, R223, R0 ;  /* 0x00000000df007221 */ /* 0x000fce0000010000 */
[----:B------:R-:W-:Y:S01]  /*6c20*/  HMMA.16816.F32.BF16 R20, R4, R22, R84 ;  /* 0x000000160414723c */ /* 0x000fe20000041854 */
[----:B------:R-:W-:Y:S02]  /*6c30*/  IMAD.MOV.U32 R129, RZ, RZ, R173 ;  /* 0x000000ffff817224 */ /* 0x000fe400078e00ad */
[----:B------:R-:W-:Y:S01]  /*6c40*/  IMAD.MOV.U32 R156, RZ, RZ, R181 ;  /* 0x000000ffff9c7224 */ /* 0x000fe200078e00b5 */
[----:B------:R1:W-:Y:S01]  /*6c50*/  MUFU.EX2 R31, R60 ;  /* 0x0000003c001f7308 */ /* 0x0003e20000000800 */
[----:B------:R-:W-:Y:S01]  /*6c60*/  IMAD.MOV.U32 R174, RZ, RZ, R183 ;  /* 0x000000ffffae7224 */ /* 0x000fe200078e00b7 */
[----:B------:R-:W2:Y:S01]  /*6c70*/  LDSM.16.MT88.4 R168, [R233+0x3000] ;  /* 0x00300000e9a8783b */ /* 0x000ea20000004200 */
[----:B------:R-:W-:Y:S02]  /*6c80*/  FADD.FTZ R4, R128, R8 ;  /* 0x0000000880047221 */ /* 0x000fe40000010000 */
[----:B------:R-:W-:Y:S01]  /*6c90*/  IMAD.MOV.U32 R157, RZ, RZ, R180 ;  /* 0x000000ffff9d7224 */ /* 0x000fe200078e00b4 */
[----:B------:R-:W3:Y:S01]  /*6ca0*/  LDSM.16.MT88.4 R184, [R230+0x3000] ;  /* 0x00300000e6b8783b */ /* 0x000ee20000004200 */
[----:B------:R-:W-:-:S02]  /*6cb0*/  FADD.FTZ R7, R222, R4 ;  /* 0x00000004de077221 */ /* 0x000fc40000010000 */
[----:B------:R-:W-:Y:S02]  /*6cc0*/  FADD.FTZ R4, R220, R2 ;  /* 0x00000002dc047221 */ /* 0x000fe40000010000 */
[----:B------:R-:W-:Y:S02]  /*6cd0*/  IMAD.MOV.U32 R131, RZ, RZ, R179 ;  /* 0x000000ffff837224 */ /* 0x000fe400078e00b3 */
[----:B------:R-:W-:Y:S02]  /*6ce0*/  IMAD.MOV.U32 R217, RZ, RZ, R175 ;  /* 0x000000ffffd97224 */ /* 0x000fe400078e00af */
[----:B------:R-:W-:Y:S01]  /*6cf0*/  IMAD.MOV.U32 R247, RZ, RZ, R177 ;  /* 0x000000fffff77224 */ /* 0x000fe200078e00b1 */
[----:B------:R-:W-:Y:S01]  /*6d00*/  MUFU.EX2 R9, R147 ;  /* 0x0000009300097308 */ /* 0x000fe20000000800 */
[----:B------:R-:W-:Y:S01]  /*6d10*/  FADD.FTZ R3, R252, R3 ;  /* 0x00000003fc037221 */ /* 0x000fe20000010000 */
[----:B------:R-:W2:Y:S01]  /*6d20*/  LDSM.16.MT88.4 R12, [R232+0x3000] ;  /* 0x00300000e80c783b */ /* 0x000ea20000004200 */
[----:B------:R-:W-:-:S02]  /*6d30*/  FADD.FTZ R5, R224, R0 ;  /* 0x00000000e0057221 */ /* 0x000fc40000010000 */
[----:B------:R-:W-:-:S04]  /*6d40*/  FADD.FTZ R3, R129, R3 ;  /* 0x0000000381037221 */ /* 0x000fc80000010000 */
[----:B------:R-:W-:Y:S02]  /*6d50*/  FADD.FTZ R6, R221, R3 ;  /* 0x00000003dd067221 */ /* 0x000fe40000010000 */
[----:B------:R-:W-:Y:S02]  /*6d60*/  IMAD.MOV.U32 R173, RZ, RZ, R182 ;  /* 0x000000ffffad7224 */ /* 0x000fe400078e00b6 */
[----:B-1----:R-:W-:Y:S02]  /*6d70*/  IMAD.MOV.U32 R60, RZ, RZ, R156 ;  /* 0x000000ffff3c7224 */ /* 0x002fe400078e009c */
[----:B----4-:R-:W-:-:S04]  /*6d80*/  @P4 IMAD.HI.U32 R2, R227, c[0x0][0x2c8], RZ ;  /* 0x0000b200e3024a27 */ /* 0x010fc800078e00ff */
[----:B------:R-:W-:Y:S01]  /*6d90*/  IMAD.MOV.U32 R0, RZ, RZ, R227 ;  /* 0x000000ffff007224 */ /* 0x000fe200078e00e3 */
[----:B------:R-:W-:Y:S01]  /*6da0*/  @P4 SHF.R.U32.HI R0, RZ, c[0x0][0x2cc], R2 ;  /* 0x0000b300ff004a19 */ /* 0x000fe20000011602 */
[----:B------:R-:W-:-:S05]  /*6db0*/  IMAD.MOV.U32 R2, RZ, RZ, c[0x0][0x168] ;  /* 0x00005a00ff027624 */ /* 0x000fca00078e00ff */
[----:B------:R-:W-:Y:S01]  /*6dc0*/  IADD3 R3, R0, c[0x0][0x1d0], -R2 ;  /* 0x0000740000037a10 */ /* 0x000fe20007ffe802 */
[----:B------:R-:W-:-:S04]  /*6dd0*/  IMAD.MOV.U32 R2, RZ, RZ, RZ ;  /* 0x000000ffff027224 */ /* 0x000fc800078e00ff */
[----:B------:R-:W-:-:S05]  /*6de0*/  IMAD.HI R2, R3, -0x6db6db6d, R2 ;  /* 0x9249249303027827 */ /* 0x000fca00078e0202 */
[----:B------:R-:W-:Y:S01]  /*6df0*/  SHF.R.U32.HI R0, RZ, 0x1f, R2 ;  /* 0x0000001fff007819 */ /* 0x000fe20000011602 */
[----:B------:R-:W-:Y:S02]  /*6e00*/  IMAD.MOV.U32 R218, RZ, RZ, R173 ;  /* 0x000000ffffda7224 */ /* 0x000fe400078e00ad */
[----:B------:R-:W-:Y:S01]  /*6e10*/  IMAD.MOV.U32 R219, RZ, RZ, R174 ;  /* 0x000000ffffdb7224 */ /* 0x000fe200078e00ae */
[----:B------:R-:W-:Y:S01]  /*6e20*/  LEA.HI.SX32 R8, R2, R0, 0x1a ;  /* 0x0000000002087211 */ /* 0x000fe200078fd2ff */
[----:B------:R-:W-:Y:S02]  /*6e30*/  FADD.FTZ R0, R60, R7 ;  /* 0x000000073c007221 */ /* 0x000fe40000010000 */
[----:B------:R-:W-:Y:S02]  /*6e40*/  IMAD.MOV.U32 R110, RZ, RZ, R157 ;  /* 0x000000ffff6e7224 */ /* 0x000fe400078e009d */
[----:B------:R-:W-:Y:S02]  /*6e50*/  FADD.FTZ R3, R218, R6 ;  /* 0x00000006da037221 */ /* 0x000fe40000010000 */
[----:B------:R-:W-:-:S02]  /*6e60*/  FADD.FTZ R4, R248, R4 ;  /* 0x00000004f8047221 */ /* 0x000fc40000010000 */
[----:B------:R-:W-:Y:S02]  /*6e70*/  IMAD.MOV.U32 R111, RZ, RZ, R131 ;  /* 0x000000ffff6f7224 */ /* 0x000fe400078e0083 */
        /* <DEDUP_REMOVED lines=56> */
[----:B------:R-:W-:-:S05]  /*7200*/  FADD.FTZ R0, R69, R4 ;  /* 0x0000000445007221 */ /* 0x000fca0000010000 */
[----:B------:R-:W1:Y:S01]  /*7210*/  MUFU.EX2 R17, R162 ;  /* 0x000000a200117308 */ /* 0x000e620000000800 */
[----:B------:R-:W-:Y:S02]  /*7220*/  FADD.FTZ R5, R67, R5 ;  /* 0x0000000543057221 */ /* 0x000fe40000010000 */
[----:B------:R-:W-:-:S05]  /*7230*/  FADD.FTZ R4, R45, R3 ;  /* 0x000000032d047221 */ /* 0x000fca0000010000 */
[----:B------:R-:W2:Y:S01]  /*7240*/  MUFU.EX2 R16, R146 ;  /* 0x0000009200107308 */ /* 0x000ea20000000800 */
[----:B------:R-:W-:Y:S02]  /*7250*/  FADD.FTZ R3, R109, R2 ;  /* 0x000000026d037221 */ /* 0x000fe40000010000 */
[----:B------:R-:W-:-:S05]  /*7260*/  FADD.FTZ R2, R71, R0 ;  /* 0x0000000047027221 */ /* 0x000fca0000010000 */
[----:B------:R-:W2:Y:S01]  /*7270*/  MUFU.EX2 R27, R132 ;  /* 0x00000084001b7308 */ /* 0x000ea20000000800 */
[----:B-1----:R-:W-:-:S07]  /*7280*/  FADD.FTZ R0, R11, R5 ;  /* 0x000000050b007221 */ /* 0x002fce0000010000 */
[----:B------:R-:W1:Y:S01]  /*7290*/  MUFU.EX2 R19, R164 ;  /* 0x000000a400137308 */ /* 0x000e620000000800 */
[----:B----4-:R-:W-:-:S07]  /*72a0*/  FADD.FTZ R0, R10, R0 ;  /* 0x000000000a007221 */ /* 0x010fce0000010000 */
[----:B------:R-:W4:Y:S01]  /*72b0*/  MUFU.EX2 R18, R145 ;  /* 0x0000009100127308 */ /* 0x000f220000000800 */
[----:B------:R-:W-:-:S07]  /*72c0*/  FADD.FTZ R4, R9, R4 ;  /* 0x0000000409047221 */ /* 0x000fce0000010000 */
[----:B------:R-:W1:Y:S01]  /*72d0*/  MUFU.EX2 R25, R134 ;  /* 0x0000008600197308 */ /* 0x000e620000000800 */
[----:B------:R-:W-:-:S07]  /*72e0*/  FADD.FTZ R5, R28, R2 ;  /* 0x000000021c057221 */ /* 0x000fce0000010000 */
[----:B------:R-:W1:Y:S01]  /*72f0*/  MUFU.EX2 R30, R61 ;  /* 0x0000003d001e7308 */ /* 0x000e620000000800 */
[----:B------:R-:W-:-:S07]  /*7300*/  FADD.FTZ R3, R47, R3 ;  /* 0x000000032f037221 */ /* 0x000fce0000010000 */
[----:B------:R-:W1:Y:S01]  /*7310*/  MUFU.EX2 R24, R172 ;  /* 0x000000ac00187308 */ /* 0x000e620000000800 */
[----:B------:R-:W-:-:S07]  /*7320*/  FADD.FTZ R0, R17, R0 ;  /* 0x0000000011007221 */ /* 0x000fce0000010000 */
[----:B------:R-:W-:Y:S01]  /*7330*/  MUFU.EX2 R26, R144 ;  /* 0x00000090001a7308 */ /* 0x000fe20000000800 */
[----:B--2---:R-:W-:-:S07]  /*7340*/  FADD.FTZ R4, R16, R4 ;  /* 0x0000000410047221 */ /* 0x004fce0000010000 */
[----:B------:R-:W2:Y:S01]  /*7350*/  MUFU.EX2 R29, R63 ;  /* 0x0000003f001d7308 */ /* 0x000ea20000000800 */
[----:B------:R-:W-:Y:S01]  /*7360*/  FADD.FTZ R5, R27, R5 ;  /* 0x000000051b057221 */ /* 0x000fe20000010000 */
[----:B------:R-:W-:Y:S01]  /*7370*/  IMNMX R6, RZ, R8, !PT ;  /* 0x00000008ff067217 */ /* 0x000fe20007800200 */
[----:B------:R-:W-:Y:S02]  /*7380*/  FADD.FTZ R2, R31, R3 ;  /* 0x000000031f027221 */ /* 0x000fe40000010000 */
[----:B-1----:R-:W-:Y:S02]  /*7390*/  FADD.FTZ R0, R19, R0 ;  /* 0x0000000013007221 */ /* 0x002fe40000010000 */
[----:B----4-:R-:W-:Y:S02]  /*73a0*/  FADD.FTZ R3, R18, R4 ;  /* 0x0000000412037221 */ /* 0x010fe40000010000 */
[----:B------:R-:W-:Y:S01]  /*73b0*/  FADD.FTZ R4, R25, R5 ;  /* 0x0000000519047221 */ /* 0x000fe20000010000 */
[----:B------:R-:W-:Y:S01]  /*73c0*/  STL [R1+0x30], R6 ;  /* 0x0000300601007387 */ /* 0x000fe20000100800 */
[----:B------:R-:W-:-:S02]  /*73d0*/  FADD.FTZ R2, R30, R2 ;  /* 0x000000021e027221 */ /* 0x000fc40000010000 */
[----:B------:R-:W-:Y:S01]  /*73e0*/  FADD.FTZ R3, R24, R3 ;  /* 0x0000000318037221 */ /* 0x000fe20000010000 */
[----:B------:R1:W-:Y:S01]  /*73f0*/  STL [R1+0x10], R0 ;  /* 0x0000100001007387 */ /* 0x0003e20000100800 */
[----:B------:R-:W-:Y:S02]  /*7400*/  IMAD.MOV.U32 R252, RZ, RZ, R176 ;  /* 0x000000fffffc7224 */ /* 0x000fe400078e00b0 */
[----:B--2---:R-:W-:Y:S01]  /*7410*/  FADD.FTZ R2, R29, R2 ;  /* 0x000000021d027221 */ /* 0x004fe20000010000 */
[----:B------:R2:W-:Y:S02]  /*7420*/  STL [R1+0x18], R3 ;  /* 0x0000180301007387 */ /* 0x0005e40000100800 */
[----:B------:R-:W-:-:S04]  /*7430*/  IADD3 R247, R252, -0x2, RZ ;  /* 0xfffffffefcf77810 */ /* 0x000fc80007ffe0ff */
[----:B------:R-:W-:Y:S01]  /*7440*/  ISETP.GE.AND P0, PT, R247, R6, PT ;  /* 0x00000006f700720c */ /* 0x000fe20003f06270 */
[----:B-1----:R-:W-:-:S05]  /*7450*/  FADD.FTZ R0, R26, R4 ;  /* 0x000000041a007221 */ /* 0x002fca0000010000 */
[----:B------:R2:W-:Y:S04]  /*7460*/  STL [R1+0x1c], R0 ;  /* 0x00001c0001007387 */ /* 0x0005e80000100800 */
[----:B------:R2:W-:Y:S01]  /*7470*/  STL [R1+0x14], R2 ;  /* 0x0000140201007387 */ /* 0x0005e20000100800 */
[----:B------:R-:W-:Y:S02]  /*7480*/  F2FP.BF16.PACK_AB R124, R31, R47 ;  /* 0x0000002f1f7c723e */ /* 0x000fe400000010ff */
[----:B------:R-:W-:Y:S02]  /*7490*/  F2FP.BF16.PACK_AB R125, R27, R28 ;  /* 0x0000001c1b7d723e */ /* 0x000fe400000010ff */
[----:B------:R-:W-:Y:S02]  /*74a0*/  F2FP.BF16.PACK_AB R126, R29, R30 ;  /* 0x0000001e1d7e723e */ /* 0x000fe400000010ff */
[----:B------:R-:W-:-:S02]  /*74b0*/  F2FP.BF16.PACK_AB R127, R26, R25 ;  /* 0x000000191a7f723e */ /* 0x000fc400000010ff */
        /* <DEDUP_REMOVED lines=8> */
[C---:B---3--:R-:W-:Y:S08]  /*7540*/  HMMA.16816.F32.BF16 R176, R124.reuse, R184, R88 ;  /* 0x000000b87cb0723c */ /* 0x048ff00000041858 */
        /* <DEDUP_REMOVED lines=12> */
[----:B--2---:R-:W2:Y:S01]  /*7610*/  LDL R252, [R1+0x80] ;  /* 0x0000800001fc7983 */ /* 0x004ea20000100800 */
        /* <DEDUP_REMOVED lines=10> */
.L_x_1253:
[----:B------:R-:W-:Y:S04]  /*76c0*/  DEPBAR.LE SB0, 0x0 ;  /* 0x000080000000791a */ /* 0x000fe80000000000 */
[----:B------:R-:W-:Y:S01]  /*76d0*/  WARPSYNC 0xffffffff ;  /* 0xffffffff00007948 */ /* 0x000fe20003800000 */
[----:B------:R-:W-:Y:S01]  /*76e0*/  BAR.SYNC.DEFER_BLOCKING 0x0 ;  /* 0x0000000000007b1d */ /* 0x000fe20000010000 */
[C---:B------:R-:W-:Y:S02]  /*76f0*/  ISETP.GE.AND P2, PT, R202.reuse, RZ, PT ;  /* 0x000000ffca00720c */ /* 0x040fe40003f46270 */
[----:B------:R-:W-:Y:S11]  /*7700*/  IADD3 R247, R202, -0x1, RZ ;  /* 0xffffffffcaf77810 */ /* 0x000ff60007ffe0ff */
[----:B-12---:R-:W-:Y:S02]  /*7710*/  @P2 SHF.R.S32.HI R0, RZ, 0x1f, R202 ;  /* 0x0000001fff002819 */ /* 0x006fe400000114ca */
[----:B------:R-:W-:Y:S03]  /*7720*/  @P2 MOV R135, 0x5 ;  /* 0x0000000500872802 */ /* 0x000fe60000000f00 */
[----:B------:R-:W-:Y:S04]  /*7730*/  @P2 IMAD R0, R0, c[0x0][0x208], RZ ;  /* 0x0000820000002a24 */ /* 0x000fe800078e02ff */
[C---:B------:R-:W-:Y:S01]  /*7740*/  @P2 IMAD R0, R202.reuse, c[0x0][0x20c], R0 ;  /* 0x00008300ca002a24 */ /* 0x040fe200078e0200 */
[----:B-----5:R-:W-:Y:S08]  /*7750*/  LDSM.16.M88.4 R112, [R235] ;  /* 0x00000000eb70783b */ /* 0x020ff00000000200 */
[----:B------:R-:W1:Y:S08]  /*7760*/  LDSM.16.M88.4 R16, [R228] ;  /* 0x00000000e410783b */ /* 0x000e700000000200 */
[----:B------:R-:W2:Y:S08]  /*7770*/  LDSM.16.M88.4 R108, [R235+0x2000] ;  /* 0x00200000eb6c783b */ /* 0x000eb00000000200 */
[----:B------:R-:W3:Y:S08]  /*7780*/  LDSM.16.M88.4 R32, [R228+0x800] ;  /* 0x00080000e420783b */ /* 0x000ef00000000200 */
[----:B------:R-:W4:Y:S04]  /*7790*/  LDL R2, [R1+0x4c] ;  /* 0x00004c0001027983 */ /* 0x000f280000100800 */
[----:B------:R-:W3:Y:S08]  /*77a0*/  LDSM.16.M88.4 R48, [R228+0x1000] ;  /* 0x00100000e430783b */ /* 0x000ef00000000200 */
[----:B------:R-:W4:Y:S01]  /*77b0*/  LDL.64 R196, [R1+0x40] ;  /* 0x0000400001c47983 */ /* 0x000f220000100a00 */
[-C--:B-1----:R-:W-:Y:S05]  /*77c0*/  HMMA.16816.F32.BF16 R4, R112, R16.reuse, RZ ;  /* 0x000000107004723c */ /* 0x082fea00000418ff */
[----:B------:R-:W1:Y:S03]  /*77d0*/  LDSM.16.M88.4 R64, [R228+0x1800] ;  /* 0x00180000e440783b */ /* 0x000e660000000200 */
[C---:B--2---:R-:W-:Y:S05]  /*77e0*/  HMMA.16816.F32.BF16 R8, R108.reuse, R16, RZ ;  /* 0x000000106c08723c */ /* 0x044fea00000418ff */
[----:B------:R-:W2:Y:S03]  /*77f0*/  LDSM.16.M88.4 R80, [R228+0x2000] ;  /* 0x00200000e450783b */ /* 0x000ea60000000200 */
[-C--:B------:R-:W-:Y:S05]  /*7800*/  HMMA.16816.F32.BF16 R12, R108, R18.reuse, RZ ;  /* 0x000000126c0c723c */ /* 0x080fea00000418ff */
[----:B------:R-:W1:Y:S03]  /*7810*/  LDSM.16.M88.4 R96, [R228+0x2800] ;  /* 0x00280000e460783b */ /* 0x000e660000000200 */
[C---:B------:R-:W-:Y:S05]  /*7820*/  HMMA.16816.F32.BF16 R16, R112.reuse, R18, RZ ;  /* 0x000000127010723c */ /* 0x040fea00000418ff */
[----:B------:R-:W1:Y:S03]  /*7830*/  LDSM.16.M88.4 R136, [R228+0x3000] ;  /* 0x00300000e488783b */ /* 0x000e660000000200 */
[-C--:B---3--:R-:W-:Y:S05]  /*7840*/  HMMA.16816.F32.BF16 R20, R112, R32.reuse, RZ ;  /* 0x000000207014723c */ /* 0x088fea00000418ff */
[----:B------:R-:W-:Y:S03]  /*7850*/  LDSM.16.M88.4 R188, [R238] ;  /* 0x00000000eebc783b */ /* 0x000fe60000000200 */
[C---:B------:R-:W-:Y:S05]  /*7860*/  HMMA.16816.F32.BF16 R24, R108.reuse, R32, RZ ;  /* 0x000000206c18723c */ /* 0x040fea00000418ff */
[----:B------:R-:W3:Y:S03]  /*7870*/  LDSM.16.M88.4 R192, [R239] ;  /* 0x00000000efc0783b */ /* 0x000ee60000000200 */
[-C--:B------:R-:W-:Y:S05]  /*7880*/  HMMA.16816.F32.BF16 R28, R108, R34.reuse, RZ ;  /* 0x000000226c1c723c */ /* 0x080fea00000418ff */
[----:B------:R-:W-:Y:S04]  /*7890*/  STL [R1+0x98], R235 ;  /* 0x000098eb01007387 */ /* 0x000fe80000100800 */
[----:B------:R-:W-:Y:S01]  /*78a0*/  STL [R1+0x9c], R228 ;  /* 0x00009ce401007387 */ /* 0x000fe20000100800 */
[C---:B------:R-:W-:Y:S03]  /*78b0*/  HMMA.16816.F32.BF16 R32, R112.reuse, R34, RZ ;  /* 0x000000227020723c */ /* 0x040fe600000418ff */
[----:B------:R-:W-:Y:S04]  /*78c0*/  STL [R1+0xa0], R239 ;  /* 0x0000a0ef01007387 */ /* 0x000fe80000100800 */
[----:B------:R-:W-:Y:S01]  /*78d0*/  STL [R1+0xa4], R238 ;  /* 0x0000a4ee01007387 */ /* 0x000fe20000100800 */
[-C--:B------:R-:W-:Y:S03]  /*78e0*/  HMMA.16816.F32.BF16 R36, R112, R48.reuse, RZ ;  /* 0x000000307024723c */ /* 0x080fe600000418ff */
        /* <DEDUP_REMOVED lines=8> */
[C---:B------:R-:W-:Y:S08]  /*7970*/  HMMA.16816.F32.BF16 R48, R112.reuse, R50, RZ ;  /* 0x000000327030723c */ /* 0x040ff000000418ff */
[-C--:B-1----:R-:W-:Y:S08]  /*7980*/  HMMA.16816.F32.BF16 R52, R112, R64.reuse, RZ ;  /* 0x000000407034723c */ /* 0x082ff000000418ff */
        /* <DEDUP_REMOVED lines=16> */
[-C--:B---3--:R-:W-:Y:S08]  /*7a90*/  HMMA.16816.F32.BF16 R4, R188, R192.reuse, R4 ;  /* 0x000000c0bc04723c */ /* 0x088ff00000041804 */
[C---:B-1----:R-:W-:Y:S08]  /*7aa0*/  HMMA.16816.F32.BF16 R8, R136.reuse, R192, R8 ;  /* 0x000000c08808723c */ /* 0x042ff00000041808 */
[-C--:B------:R-:W-:Y:S08]  /*7ab0*/  HMMA.16816.F32.BF16 R12, R136, R194.reuse, R12 ;  /* 0x000000c2880c723c */ /* 0x080ff0000004180c */
[C---:B------:R-:W-:Y:S01]  /*7ac0*/  HMMA.16816.F32.BF16 R16, R188.reuse, R194, R16 ;  /* 0x000000c2bc10723c */ /* 0x040fe20000041810 */
[----:B------:R-:W1:Y:S08]  /*7ad0*/  LDSM.16.M88.4 R192, [R245] ;  /* 0x00000000f5c0783b */ /* 0x000e700000000200 */
[----:B----4-:R-:W2:Y:S01]  /*7ae0*/  LDL R197, [R1+0x34] ;  /* 0x0000340001c57983 */ /* 0x010ea20000100800 */
        /* <DEDUP_REMOVED lines=27> */
[-C--:B------:R-:W-:Y:S07]  /*7ca0*/  HMMA.16816.F32.BF16 R108, R136, R194.reuse, R108 ;  /* 0x000000c2886c723c */ /* 0x080fee000004186c */
[----:B------:R-:W-:Y:S01]  /*7cb0*/  @P2 IMAD.WIDE.U32 R136, R202, c[0x0][0x208], RZ ;  /* 0x00008200ca882a25 */ /* 0x000fe200078e00ff */
[----:B------:R-:W-:Y:S04]  /*7cc0*/  HMMA.16816.F32.BF16 R112, R188, R194, R112 ;  /* 0x000000c2bc70723c */ /* 0x000fe80000041870 */
[----:B------:R-:W-:Y:S02]  /*7cd0*/  @P2 IMAD.MOV.U32 R138, RZ, RZ, R196 ;  /* 0x000000ffff8a2224 */ /* 0x000fe400078e00c4 */
[----:B------:R-:W-:Y:S01]  /*7ce0*/  @P2 IMAD.IADD R0, R137, 0x1, R0 ;  /* 0x0000000189002824 */ /* 0x000fe200078e0200 */
[----:B------:R-:W3:Y:S01]  /*7cf0*/  LDL R196, [R1+0x58] ;  /* 0x0000580001c47983 */ /* 0x000ee20000100800 */
[----:B------:R-:W-:Y:S03]  /*7d00*/  @P2 IMAD.MOV.U32 R139, RZ, RZ, R2 ;  /* 0x000000ffff8b2224 */ /* 0x000fe600078e0002 */
[----:B------:R-:W-:Y:S01]  /*7d10*/  STL [R1+0xc0], R236 ;  /* 0x0000c0ec01007387 */ /* 0x000fe20000100800 */
[----:B------:R-:W-:Y:S02]  /*7d20*/  @P2 IMAD.MOV.U32 R137, RZ, RZ, c[0x0][0x208] ;  /* 0x00008200ff892624 */ /* 0x000fe400078e00ff */
[----:B------:R-:W-:Y:S01]  /*7d30*/  @P2 IMAD.WIDE.U32 R138, R136, 0x70, R138 ;  /* 0x00000070888a2825 */ /* 0x000fe200078e008a */
[----:B------:R-:W-:Y:S03]  /*7d40*/  STL [R1+0xc4], R234 ;  /* 0x0000c4ea01007387 */ /* 0x000fe60000100800 */
[----:B------:R-:W-:Y:S01]  /*7d50*/  @P2 IMAD R2, R0, 0x70, RZ ;  /* 0x0000007000022824 */ /* 0x000fe200078e02ff */
[----:B------:R-:W-:Y:S01]  /*7d60*/  @P2 SHF.L.U64.HI R0, R137, R135, c[0x0][0x20c] ;  /* 0x0000830089002619 */ /* 0x000fe20000010287 */
[----:B------:R-:W-:Y:S01]  /*7d70*/  STL [R1+0xc8], R237 ;  /* 0x0000c8ed01007387 */ /* 0x000fe20000100800 */
[C---:B------:R-:W-:Y:S01]  /*7d80*/  @P2 LEA R136, P0, R138.reuse, c[0x0][0x1f8], 0x1 ;  /* 0x00007e008a882a11 */ /* 0x040fe200078008ff */
[----:B------:R-:W-:Y:S02]  /*7d90*/  @P2 IMAD.IADD R135, R139, 0x1, R2 ;  /* 0x000000018b872824 */ /* 0x000fe400078e0202 */
[----:B------:R-:W-:Y:S01]  /*7da0*/  @P2 IMAD.SHL.U32 R2, R137, 0x20, RZ ;  /* 0x0000002089022824 */ /* 0x000fe200078e00ff */
[----:B------:R-:W-:Y:S02]  /*7db0*/  STL [R1+0xcc], R231 ;  /* 0x0000cce701007387 */ /* 0x000fe40000100800 */
        /* <DEDUP_REMOVED lines=8> */
[-C--:B-1----:R-:W-:Y:S04]  /*7e40*/  @P2 IADD3 R136, P1, R138, R2.reuse, RZ ;  /* 0x000000028a882210 */ /* 0x082fe80007f3e0ff */
[----:B------:R-:W-:Y:S01]  /*7e50*/  @P2 IADD3 R192, P0, R136, R2, RZ ;  /* 0x0000000288c02210 */ /* 0x000fe20007f1e0ff */
[--C-:B------:R-:W-:Y:S05]  /*7e60*/  @P2 IMAD.X R137, R139, 0x1, R0.reuse, P1 ;  /* 0x000000018b892824 */ /* 0x100fea00008e0600 */
[----:B------:R1:W-:Y:S01]  /*7e70*/  @P2 LDGSTS.E.BYPASS.LTC128B.128 [R246+0x1100], [R136.64], !P6 ;  /* 0x0110000088f62fae */ /* 0x0003e2000f101d48 */
[----:B------:R-:W-:Y:S02]  /*7e80*/  @P2 IADD3.X R193, R137, R0, RZ, P0, !PT ;  /* 0x0000000089c12210 */ /* 0x000fe400007fe4ff */
[-C--:B----4-:R-:W-:Y:S05]  /*7e90*/  @P2 IADD3 R138, P0, R192, R2.reuse, RZ ;  /* 0x00000002c08a2210 */ /* 0x090fea0007f1e0ff */
[----:B------:R4:W-:Y:S01]  /*7ea0*/  @P2 LDGSTS.E.BYPASS.LTC128B.128 [R246+0x1900], [R192.64], !P6 ;  /* 0x01900000c0f62fae */ /* 0x0009e2000f101d48 */
[--C-:B------:R-:W-:Y:S07]  /*7eb0*/  @P2 IMAD.X R139, R193, 0x1, R0.reuse, P0 ;  /* 0x00000001c18b2824 */ /* 0x100fee00000e0600 */
[----:B------:R2:W-:Y:S01]  /*7ec0*/  @P2 LDGSTS.E.BYPASS.LTC128B.128 [R246+0x2100], [R138.64], !P6 ;  /* 0x021000008af62fae */ /* 0x0005e2000f101d48 */
[-C--:B-1----:R-:W-:Y:S05]  /*7ed0*/  @P2 IADD3 R136, P1, R138, R2.reuse, RZ ;  /* 0x000000028a882210 */ /* 0x082fea0007f3e0ff */
[--C-:B------:R-:W-:Y:S01]  /*7ee0*/  @P2 IMAD.X R137, R139, 0x1, R0.reuse, P1 ;  /* 0x000000018b892824 */ /* 0x100fe200008e0600 */
[----:B----4-:R-:W-:Y:S04]  /*7ef0*/  @P2 IADD3 R192, P0, R136, R2, RZ ;  /* 0x0000000288c02210 */ /* 0x010fe80007f1e0ff */
[----:B------:R2:W-:Y:S01]  /*7f00*/  @P2 LDGSTS.E.BYPASS.LTC128B.128 [R246+0x2900], [R136.64], !P6 ;  /* 0x0290000088f62fae */ /* 0x0005e2000f101d48 */
[----:B------:R-:W-:Y:S07]  /*7f10*/  @P2 IMAD.X R193, R137, 0x1, R0, P0 ;  /* 0x0000000189c12824 */ /* 0x000fee00000e0600 */
[----:B------:R1:W-:Y:S08]  /*7f20*/  @P2 LDGSTS.E.BYPASS.LTC128B.128 [R246+0x3100], [R192.64], !P6 ;  /* 0x03100000c0f62fae */ /* 0x0003f0000f101d48 */
[----:B------:R-:W-:Y:S08]  /*7f30*/  LDSM.16.M88.4 R188, [R234] ;  /* 0x00000000eabc783b */ /* 0x000ff00000000200 */
[----:B------:R4:W3:Y:S04]  /*7f40*/  LDL R0, [R1+0x20] ;  /* 0x0000200001007983 */ /* 0x0008e80000100800 */
[----:B--2---:R-:W2:Y:S08]  /*7f50*/  LDSM.16.M88.4 R136, [R236] ;  /* 0x00000000ec88783b */ /* 0x004eb00000000200 */
[----:B-1----:R-:W1:Y:S08]  /*7f60*/  LDSM.16.M88.4 R192, [R236+0x2000] ;  /* 0x00200000ecc0783b */ /* 0x002e700000000200 */
[----:B------:R-:W0:Y:S01]  /*7f70*/  LDGDEPBAR ;  /* 0x00000000000079af */ /* 0x000e220000000000 */
[-C--:B--2---:R-:W-:Y:S08]  /*7f80*/  HMMA.16816.F32.BF16 R4, R136, R188.reuse, R4 ;  /* 0x000000bc8804723c */ /* 0x084ff00000041804 */
        /* <DEDUP_REMOVED lines=19> */
[----:B---3--:R-:W-:Y:S04]  /*80c0*/  @P4 IMAD.MOV.U32 R0, RZ, RZ, R197 ;  /* 0x000000ffff004224 */ /* 0x008fe800078e00c5 */
[-C--:B-1----:R-:W-:Y:S01]  /*80d0*/  HMMA.16816.F32.BF16 R68, R136, R188.reuse, R68 ;  /* 0x000000bc8844723c */ /* 0x082fe20000041844 */
[----:B------:R-:W-:Y:S07]  /*80e0*/  SHFL.IDX PT, R2, R0, 0x2, 0x1c1f ;  /* 0x005c1f0000027f89 */ /* 0x000fee00000e0000 */
[C---:B------:R-:W-:Y:S01]  /*80f0*/  HMMA.16816.F32.BF16 R72, R192.reuse, R188, R72 ;  /* 0x000000bcc048723c */ /* 0x040fe20000041848 */
[----:B------:R-:W-:Y:S07]  /*8100*/  SHFL.IDX PT, R135, R0, 0x1, 0x1c1f ;  /* 0x003c1f0000877f89 */ /* 0x000fee00000e0000 */
        /* <DEDUP_REMOVED lines=14> */
[----:B------:R-:W2:Y:S01]  /*81f0*/  LDSM.16.M88.4 R188, [R237+0x2000] ;  /* 0x00200000edbc783b */ /* 0x000ea20000000200 */
[-C--:B-1----:R-:W-:Y:S08]  /*8200*/  HMMA.16816.F32.BF16 R4, R192, R136.reuse, R4 ;  /* 0x00000088c004723c */ /* 0x082ff00000041804 */
[C---:B--2---:R-:W-:Y:S08]  /*8210*/  HMMA.16816.F32.BF16 R8, R188.reuse, R136, R8 ;  /* 0x00000088bc08723c */ /* 0x044ff00000041808 */
        /* <DEDUP_REMOVED lines=27> */
[----:B------:R-:W1:Y:S01]  /*83d0*/  LDSM.16.M88.4 R136, [R231+0x3000] ;  /* 0x00300000e788783b */ /* 0x000e620000000200 */
[----:B------:R-:W-:Y:S07]  /*83e0*/  DEPBAR.LE SB0, 0x0 ;  /* 0x000080000000791a */ /* 0x000fee0000000000 */
[----:B------:R-:W-:Y:S01]  /*83f0*/  BAR.SYNC.DEFER_BLOCKING 0x0 ;  /* 0x0000000000007b1d */ /* 0x000fe20000010000 */
[-C--:B-1----:R-:W-:Y:S08]  /*8400*/  HMMA.16816.F32.BF16 R100, R192, R136.reuse, R100 ;  /* 0x00000088c064723c */ /* 0x082ff00000041864 */
[C---:B------:R-:W-:Y:S01]  /*8410*/  HMMA.16816.F32.BF16 R104, R188.reuse, R136, R104 ;  /* 0x00000088bc68723c */ /* 0x040fe20000041868 */
[----:B------:R-:W-:Y:S07]  /*8420*/  SHFL.IDX PT, R137, R0, 0x3, 0x1c1f ;  /* 0x007c1f0000897f89 */ /* 0x000fee00000e0000 */
[-C--:B------:R-:W-:Y:S01]  /*8430*/  HMMA.16816.F32.BF16 R108, R188, R138.reuse, R108 ;  /* 0x0000008abc6c723c */ /* 0x080fe2000004186c */
[----:B------:R1:W2:Y:S07]  /*8440*/  SHFL.IDX PT, R136, R0, RZ, 0x1c1f ;  /* 0x001c1fff00887589 */ /* 0x0002ae00000e0000 */
[----:B------:R-:W-:Y:S04]  /*8450*/  HMMA.16816.F32.BF16 R112, R192, R138, R112 ;  /* 0x0000008ac070723c */ /* 0x000fe80000041870 */
[----:B-1----:R-:W-:Y:S05]  /*8460*/  IMAD R0, R202, -0x70, RZ ;  /* 0xffffff90ca007824 */ /* 0x002fea00078e02ff */
[----:B------:R-:W-:Y:S04]  /*8470*/  IADD3 R0, -R196, 0x1, R0 ;  /* 0x00000001c4007810 */ /* 0x000fe80007ffe100 */
[----:B------:R-:W-:Y:S04]  /*8480*/  IADD3 R0, R0, c[0x0][0x1d0], RZ ;  /* 0x0000740000007a10 */ /* 0x000fe80007ffe0ff */
[----:B------:R-:W-:Y:S04]  /*8490*/  IADD3 R0, R0, -c[0x0][0x168], RZ ;  /* 0x80005a0000007a10 */ /* 0x000fe80007ffe0ff */
[C---:B--2---:R-:W-:Y:S01]  /*84a0*/  IADD3 R136, R0.reuse, R136, RZ ;  /* 0x0000008800887210 */ /* 0x044fe20007ffe0ff */
[C---:B------:R-:W-:Y:S02]  /*84b0*/  IMAD.IADD R2, R0.reuse, 0x1, R2 ;  /* 0x0000000100027824 */ /* 0x040fe400078e0202 */
[----:B------:R-:W-:Y:S01]  /*84c0*/  IMAD.IADD R135, R0, 0x1, R135 ;  /* 0x0000000100877824 */ /* 0x000fe200078e0287 */
[----:B------:R-:W-:Y:S01]  /*84d0*/  ISETP.GT.AND P3, PT, R136, RZ, PT ;  /* 0x000000ff8800720c */ /* 0x000fe20003f64270 */
[----:B------:R-:W-:Y:S01]  /*84e0*/  IMAD.IADD R0, R0, 0x1, R137 ;  /* 0x0000000100007824 */ /* 0x000fe200078e0289 */
[----:B------:R-:W-:Y:S02]  /*84f0*/  ISETP.GT.AND P2, PT, R136, 0x1, PT ;  /* 0x000000018800780c */ /* 0x000fe40003f44270 */
[----:B------:R-:W-:Y:S02]  /*8500*/  FSEL R188, R4, -INF , P3 ;  /* 0xff80000004bc7808 */ /* 0x000fe40001800000 */
[----:B------:R-:W-:Y:S02]  /*8510*/  ISETP.GT.AND P3, PT, R2, RZ, PT ;  /* 0x000000ff0200720c */ /* 0x000fe40003f64270 */
[----:B------:R-:W-:Y:S02]  /*8520*/  ISETP.GT.AND P0, PT, R135, 0x1, PT ;  /* 0x000000018700780c */ /* 0x000fe40003f04270 */
[----:B------:R-:W-:Y:S02]  /*8530*/  FSEL R197, R8, -INF , P3 ;  /* 0xff80000008c57808 */ /* 0x000fe40001800000 */
[C---:B------:R-:W-:Y:S02]  /*8540*/  ISETP.GT.AND P3, PT, R2.reuse, 0x8, PT ;  /* 0x000000080200780c */ /* 0x040fe40003f64270 */
[----:B------:R-:W-:Y:S02]  /*8550*/  FSEL R189, R5, -INF , P2 ;  /* 0xff80000005bd7808 */ /* 0x000fe40001000000 */
[----:B------:R-:W-:Y:S02]  /*8560*/  ISETP.GT.AND P2, PT, R2, 0x1, PT ;  /* 0x000000010200780c */ /* 0x000fe40003f44270 */
[----:B------:R-:W-:Y:S02]  /*8570*/  FSEL R191, R7, -INF , P0 ;  /* 0xff80000007bf7808 */ /* 0x000fe40000000000 */
[----:B------:R-:W-:Y:S02]  /*8580*/  FSEL R198, R9, -INF , P2 ;  /* 0xff80000009c67808 */ /* 0x000fe40001000000 */
[----:B------:R-:W-:Y:S02]  /*8590*/  ISETP.GT.AND P0, PT, R0, 0x1, PT ;  /* 0x000000010000780c */ /* 0x000fe40003f04270 */
[----:B------:R-:W-:Y:S02]  /*85a0*/  ISETP.GT.AND P2, PT, R2, 0x9, PT ;  /* 0x000000090200780c */ /* 0x000fe40003f44270 */
[----:B------:R-:W-:Y:S02]  /*85b0*/  FSEL R196, R12, -INF , P3 ;  /* 0xff8000000cc47808 */ /* 0x000fe40001800000 */
[----:B------:R-:W-:Y:S02]  /*85c0*/  ISETP.GT.AND P3, PT, R136, 0x8, PT ;  /* 0x000000088800780c */ /* 0x000fe40003f64270 */
[----:B------:R-:W-:Y:S02]  /*85d0*/  FMNMX.FTZ R137, R188, R3, !PT ;  /* 0x00000003bc897209 */ /* 0x000fe40007810000 */
[----:B------:R-:W-:Y:S02]  /*85e0*/  FSEL R201, R11, -INF , P0 ;  /* 0xff8000000bc97808 */ /* 0x000fe40000000000 */
[----:B------:R-:W-:Y:S02]  /*85f0*/  ISETP.GT.AND P0, PT, R0, 0x9, PT ;  /* 0x000000090000780c */ /* 0x000fe40003f04270 */
[----:B------:R-:W-:Y:S02]  /*8600*/  FSEL R199, R13, -INF , P2 ;  /* 0xff8000000dc77808 */ /* 0x000fe40001000000 */
[----:B------:R-:W-:Y:S02]  /*8610*/  ISETP.GT.AND P2, PT, R136, 0x9, PT ;  /* 0x000000098800780c */ /* 0x000fe40003f44270 */
[----:B------:R-:W-:Y:S02]  /*8620*/  FSEL R16, R16, -INF , P3 ;  /* 0xff80000010107808 */ /* 0x000fe40001800000 */
[----:B------:R-:W-:Y:S02]  /*8630*/  ISETP.GT.AND P3, PT, R136, 0x10, PT ;  /* 0x000000108800780c */ /* 0x000fe40003f64270 */
[----:B------:R-:W-:Y:S02]  /*8640*/  FMNMX.FTZ R137, R189, R137, !PT ;  /* 0x00000089bd897209 */ /* 0x000fe40007810000 */
        /* <DEDUP_REMOVED lines=11> */
[----:B------:R-:W-:Y:S02]  /*8700*/  FMNMX.FTZ R137, R17, R137, !PT ;  /* 0x0000008911897209 */ /* 0x000fe40007810000 */
        /* <DEDUP_REMOVED lines=31> */
[----:B------:R-:W-:Y:S02]  /*8900*/  FMNMX.FTZ R137, R36, R137, !PT ;  /* 0x0000008924897209 */ /* 0x000fe40007810000 */
        /* <DEDUP_REMOVED lines=21> */
[----:B------:R-:W-:Y:S02]  /*8a60*/  FSEL R51, R51, -INF , P0 ;  /* 0xff80000033337808 */ /* 0x000fe40000000000 */
[----:B------:R-:W-:Y:S02]  /*8a70*/  ISETP.GT.AND P0, PT, R135, 0x31, PT ;  /* 0x000000318700780c */ /* 0x000fe40003f04270 */
[C---:B------:R-:W-:Y:S02]  /*8a80*/  ISETP.GT.AND P2, PT, R2.reuse, 0x31, PT ;  /* 0x000000310200780c */ /* 0x040fe40003f44270 */
[----:B------:R-:W-:Y:S02]  /*8a90*/  ISETP.GT.AND P3, PT, R2, 0x38, PT ;  /* 0x000000380200780c */ /* 0x000fe40003f64270 */
[----:B------:R-:W-:Y:S02]  /*8aa0*/  FMNMX.FTZ R137, R49, R137, !PT ;  /* 0x0000008931897209 */ /* 0x000fe40007810000 */
[----:B------:R-:W-:Y:S02]  /*8ab0*/  ISETP.GT.AND P1, PT, R135, RZ, PT ;  /* 0x000000ff8700720c */ /* 0x000fe40003f24270 */
[----:B------:R-:W-:Y:S02]  /*8ac0*/  FSEL R242, R55, -INF , P0 ;  /* 0xff80000037f27808 */ /* 0x000fe40000000000 */
[----:B------:R-:W-:Y:S02]  /*8ad0*/  FSEL R238, R57, -INF , P2 ;  /* 0xff80000039ee7808 */ /* 0x000fe40001000000 */
[----:B------:R-:W-:Y:S02]  /*8ae0*/  FSEL R239, R60, -INF , P3 ;  /* 0xff8000003cef7808 */ /* 0x000fe40001800000 */
[----:B------:R-:W-:Y:S02]  /*8af0*/  FMNMX.FTZ R137, R52, R137, !PT ;  /* 0x0000008934897209 */ /* 0x000fe40007810000 */
[----:B------:R-:W-:Y:S02]  /*8b00*/  ISETP.GT.AND P0, PT, R0, 0x31, PT ;  /* 0x000000310000780c */ /* 0x000fe40003f04270 */
[----:B------:R-:W-:Y:S02]  /*8b10*/  ISETP.GT.AND P2, PT, R2, 0x39, PT ;  /* 0x000000390200780c */ /* 0x000fe40003f44270 */
[----:B------:R-:W-:Y:S02]  /*8b20*/  ISETP.GT.AND P3, PT, R136, 0x38, PT ;  /* 0x000000388800780c */ /* 0x000fe40003f64270 */
[----:B------:R-:W-:Y:S02]  /*8b30*/  FSEL R190, R6, -INF , P1 ;  /* 0xff80000006be7808 */ /* 0x000fe40000800000 */
[C---:B------:R-:W-:Y:S02]  /*8b40*/  ISETP.GT.AND P1, PT, R0.reuse, RZ, PT ;  /* 0x000000ff0000720c */ /* 0x040fe40003f24270 */
[----:B------:R-:W-:Y:S02]  /*8b50*/  FSEL R228, R61, -INF , P2 ;  /* 0xff8000003de47808 */ /* 0x000fe40001000000 */
[----:B------:R-:W-:Y:S02]  /*8b60*/  FMNMX.FTZ R137, R53, R137, !PT ;  /* 0x0000008935897209 */ /* 0x000fe40007810000 */
[----:B------:R-:W-:Y:S02]  /*8b70*/  FSEL R59, R59, -INF , P0 ;  /* 0xff8000003b3b7808 */ /* 0x000fe40000000000 */
[----:B------:R-:W-:Y:S02]  /*8b80*/  ISETP.GT.AND P0, PT, R0, 0x39, PT ;  /* 0x000000390000780c */ /* 0x000fe40003f04270 */
[----:B------:R-:W-:Y:S02]  /*8b90*/  ISETP.GT.AND P2, PT, R136, 0x39, PT ;  /* 0x000000398800780c */ /* 0x000fe40003f44270 */
[----:B------:R-:W-:Y:S02]  /*8ba0*/  FSEL R64, R64, -INF , P3 ;  /* 0xff80000040407808 */ /* 0x000fe40001800000 */
        /* <DEDUP_REMOVED lines=13> */
[C---:B------:R-:W-:Y:S02]  /*8c80*/  ISETP.GT.AND P3, PT, R2.reuse, 0x48, PT ;  /* 0x000000480200780c */ /* 0x040fe40003f64270 */
        /* <DEDUP_REMOVED lines=8> */
[----:B------:R-:W-:Y:S02]  /*8d10*/  FSEL R76, R76, -INF , P3 ;  /* 0xff8000004c4c7808 */ /* 0x000fe40001800000 */
[----:B------:R-:W-:Y:S01]  /*8d20*/  FSEL R29, R71, -INF , P0 ;  /* 0xff800000471d7808 */ /* 0x000fe20000000000 */
[----:B------:R-:W-:Y:S01]  /*8d30*/  STL [R1+0x8], R73 ;  /* 0x0000084901007387 */ /* 0x000fe20000100800 */
[----:B------:R-:W-:Y:S02]  /*8d40*/  ISETP.GT.AND P0, PT, R0, 0x41, PT ;  /* 0x000000410000780c */ /* 0x000fe40003f04270 */
[----:B------:R-:W-:Y:S02]  /*8d50*/  ISETP.GT.AND P2, PT, R2, 0x49, PT ;  /* 0x000000490200780c */ /* 0x000fe40003f44270 */
[----:B------:R-:W-:Y:S02]  /*8d60*/  ISETP.GT.AND P3, PT, R136, 0x48, PT ;  /* 0x000000488800780c */ /* 0x000fe40003f64270 */
[----:B------:R-:W-:Y:S02]  /*8d70*/  FMNMX.FTZ R137, R68, R137, !PT ;  /* 0x0000008944897209 */ /* 0x000fe40007810000 */
[----:B------:R-:W-:Y:S02]  /*8d80*/  FSEL R208, R22, -INF , P1 ;  /* 0xff80000016d07808 */ /* 0x000fe40000800000 */
[C---:B------:R-:W-:Y:S02]  /*8d90*/  ISETP.GT.AND P1, PT, R0.reuse, 0x10, PT ;  /* 0x000000100000780c */ /* 0x040fe40003f24270 */
[----:B------:R-:W-:Y:S02]  /*8da0*/  FSEL R244, R75, -INF , P0 ;  /* 0xff8000004bf47808 */ /* 0x000fe40000000000 */
[----:B------:R-:W-:Y:S02]  /*8db0*/  FSEL R77, R77, -INF , P2 ;  /* 0xff8000004d4d7808 */ /* 0x000fe40001000000 */
[----:B------:R-:W-:Y:S02]  /*8dc0*/  ISETP.GT.AND P0, PT, R0, 0x49, PT ;  /* 0x000000490000780c */ /* 0x000fe40003f04270 */
[----:B------:R-:W-:Y:S02]  /*8dd0*/  FSEL R80, R80, -INF , P3 ;  /* 0xff80000050507808 */ /* 0x000fe40001800000 */
[C---:B------:R-:W-:Y:S02]  /*8de0*/  ISETP.GT.AND P2, PT, R136.reuse, 0x49, PT ;  /* 0x000000498800780c */ /* 0x040fe40003f44270 */
[----:B------:R-:W-:Y:S02]  /*8df0*/  ISETP.GT.AND P3, PT, R136, 0x50, PT ;  /* 0x000000508800780c */ /* 0x000fe40003f64270 */
[----:B------:R-:W-:Y:S02]  /*8e00*/  FMNMX.FTZ R137, R15, R137, !PT ;  /* 0x000000890f897209 */ /* 0x000fe40007810000 */
[----:B------:R-:W-:Y:S02]  /*8e10*/  FSEL R215, R26, -INF , P1 ;  /* 0xff8000001ad77808 */ /* 0x000fe40000800000 */
[----:B------:R-:W-:Y:S02]  /*8e20*/  ISETP.GT.AND P1, PT, R0, 0x18, PT ;  /* 0x000000180000780c */ /* 0x000fe40003f24270 */
[----:B------:R-:W-:Y:S02]  /*8e30*/  FSEL R79, R79, -INF , P0 ;  /* 0xff8000004f4f7808 */ /* 0x000fe40000000000 */
[----:B------:R-:W-:Y:S02]  /*8e40*/  FSEL R81, R81, -INF , P2 ;  /* 0xff80000051517808 */ /* 0x000fe40001000000 */
[----:B------:R-:W-:Y:S02]  /*8e50*/  FMNMX.FTZ R137, R80, R137, !PT ;  /* 0x0000008950897209 */ /* 0x000fe40007810000 */
[C---:B------:R-:W-:Y:S02]  /*8e60*/  ISETP.GT.AND P0, PT, R135.reuse, 0x49, PT ;  /* 0x000000498700780c */ /* 0x040fe40003f04270 */
        /* <DEDUP_REMOVED lines=8> */
[C---:B------:R-:W-:Y:S02]  /*8ef0*/  ISETP.GT.AND P0, PT, R135.reuse, 0x51, PT ;  /* 0x000000518700780c */ /* 0x040fe40003f04270 */
[----:B------:R-:W-:Y:S02]  /*8f00*/  ISETP.GT.AND P2, PT, R136, 0x51, PT ;  /* 0x000000518800780c */ /* 0x000fe40003f44270 */
[----:B------:R-:W-:Y:S02]  /*8f10*/  FSEL R206, R34, -INF , P1 ;  /* 0xff80000022ce7808 */ /* 0x000fe40000800000 */
[----:B------:R-:W-:Y:S02]  /*8f20*/  ISETP.GT.AND P1, PT, R135, 0x20, PT ;  /* 0x000000208700780c */ /* 0x000fe40003f24270 */
[----:B------:R-:W-:Y:S02]  /*8f30*/  FSEL R218, R92, -INF , P3 ;  /* 0xff8000005cda7808 */ /* 0x000fe40001800000 */
[----:B------:R-:W-:Y:S02]  /*8f40*/  FSEL R13, R85, -INF , P2 ;  /* 0xff800000550d7808 */ /* 0x000fe40001000000 */
[----:B------:R-:W-:Y:S02]  /*8f50*/  FSEL R251, R87, -INF , P0 ;  /* 0xff80000057fb7808 */ /* 0x000fe40000000000 */
[----:B------:R-:W-:Y:S02]  /*8f60*/  ISETP.GT.AND P0, PT, R0, 0x51, PT ;  /* 0x000000510000780c */ /* 0x000fe40003f04270 */
[----:B------:R-:W-:Y:S02]  /*8f70*/  ISETP.GT.AND P3, PT, R136, 0x58, PT ;  /* 0x000000588800780c */ /* 0x000fe40003f64270 */
[----:B------:R-:W-:Y:S02]  /*8f80*/  FMNMX.FTZ R137, R14, R137, !PT ;  /* 0x000000890e897209 */ /* 0x000fe40007810000 */
[----:B------:R-:W-:Y:S02]  /*8f90*/  FSEL R38, R38, -INF , P1 ;  /* 0xff80000026267808 */ /* 0x000fe40000800000 */
[C---:B------:R-:W-:Y:S02]  /*8fa0*/  ISETP.GT.AND P1, PT, R0.reuse, 0x20, PT ;  /* 0x000000200000780c */ /* 0x040fe40003f24270 */
[----:B------:R-:W-:Y:S02]  /*8fb0*/  FSEL R234, R91, -INF , P0 ;  /* 0xff8000005bea7808 */ /* 0x000fe40000000000 */
[----:B------:R-:W-:Y:S02]  /*8fc0*/  ISETP.GT.AND P0, PT, R0, 0x59, PT ;  /* 0x000000590000780c */ /* 0x000fe40003f04270 */
[----:B------:R-:W-:Y:S02]  /*8fd0*/  FSEL R96, R96, -INF , P3 ;  /* 0xff80000060607808 */ /* 0x000fe40001800000 */
[----:B------:R-:W-:Y:S02]  /*8fe0*/  FMNMX.FTZ R137, R13, R137, !PT ;  /* 0x000000890d897209 */ /* 0x000fe40007810000 */
[----:B------:R-:W-:Y:S02]  /*8ff0*/  ISETP.GT.AND P5, PT, R136, 0x59, PT ;  /* 0x000000598800780c */ /* 0x000fe40003fa4270 */
[----:B------:R-:W-:Y:S02]  /*9000*/  FSEL R42, R42, -INF , P1 ;  /* 0xff8000002a2a7808 */ /* 0x000fe40000800000 */
[----:B------:R-:W-:Y:S02]  /*9010*/  ISETP.GT.AND P1, PT, R0, 0x28, PT ;  /* 0x000000280000780c */ /* 0x000fe40003f24270 */
[----:B------:R-:W-:Y:S02]  /*9020*/  ISETP.GT.AND P2, PT, R2, 0x51, PT ;  /* 0x000000510200780c */ /* 0x000fe40003f44270 */
[----:B------:R-:W-:Y:S02]  /*9030*/  FSEL R25, R95, -INF , P0 ;  /* 0xff8000005f197808 */ /* 0x000fe40000000000 */
[----:B------:R-:W-:Y:S02]  /*9040*/  FMNMX.FTZ R137, R96, R137, !PT ;  /* 0x0000008960897209 */ /* 0x000fe40007810000 */
[----:B------:R-:W-:Y:S02]  /*9050*/  ISETP.GT.AND P0, PT, R136, 0x60, PT ;  /* 0x000000608800780c */ /* 0x000fe40003f04270 */
[----:B------:R-:W-:Y:S02]  /*9060*/  FSEL R97, R97, -INF , P5 ;  /* 0xff80000061617808 */ /* 0x000fe40002800000 */
        /* <DEDUP_REMOVED lines=11> */
[----:B------:R-:W-:Y:S02]  /*9120*/  ISETP.GT.AND P2, PT, R135, 0x58, PT ;  /* 0x000000588700780c */ /* 0x000fe40003f44270 */
[----:B------:R-:W-:Y:S02]  /*9130*/  FMNMX.FTZ R137, R100, R137, !PT ;  /* 0x0000008964897209 */ /* 0x000fe40007810000 */
[----:B------:R-:W-:Y:S02]  /*9140*/  ISETP.GT.AND P5, PT, R136, 0x68, PT ;  /* 0x000000688800780c */ /* 0x000fe40003fa4270 */
[----:B------:R-:W-:Y:S02]  /*9150*/  FSEL R241, R54, -INF , P1 ;  /* 0xff80000036f17808 */ /* 0x000fe40000800000 */
[----:B------:R-:W-:Y:S02]  /*9160*/  ISETP.GT.AND P1, PT, R0, 0x30, PT ;  /* 0x000000300000780c */ /* 0x000fe40003f24270 */
[----:B------:R-:W-:Y:S02]  /*9170*/  FSEL R225, R98, -INF , P2 ;  /* 0xff80000062e17808 */ /* 0x000fe40001000000 */
[----:B------:R-:W-:Y:S02]  /*9180*/  FSEL R112, R112, -INF , P5 ;  /* 0xff80000070707808 */ /* 0x000fe40002800000 */
[----:B------:R-:W-:Y:S02]  /*9190*/  ISETP.GT.AND P2, PT, R136, 0x69, PT ;  /* 0x000000698800780c */ /* 0x000fe40003f44270 */
[----:B------:R-:W-:Y:S02]  /*91a0*/  FMNMX.FTZ R137, R101, R137, !PT ;  /* 0x0000008965897209 */ /* 0x000fe40007810000 */
[----:B------:R-:W-:Y:S02]  /*91b0*/  FSEL R58, R58, -INF , P1 ;  /* 0xff8000003a3a7808 */ /* 0x000fe40000800000 */
[----:B------:R-:W-:Y:S02]  /*91c0*/  ISETP.GT.AND P1, PT, R0, 0x38, PT ;  /* 0x000000380000780c */ /* 0x000fe40003f24270 */
[----:B------:R-:W-:Y:S02]  /*91d0*/  FSEL R113, R113, -INF , P2 ;  /* 0xff80000071717808 */ /* 0x000fe40001000000 */
[----:B------:R-:W-:Y:S02]  /*91e0*/  FMNMX.FTZ R137, R112, R137, !PT ;  /* 0x0000008970897209 */ /* 0x000fe40007810000 */
[----:B------:R-:W-:Y:S02]  /*91f0*/  FSEL R62, R62, -INF , P1 ;  /* 0xff8000003e3e7808 */ /* 0x000fe40000800000 */
[----:B------:R-:W-:Y:S02]  /*9200*/  ISETP.GT.AND P1, PT, R135, 0x38, PT ;  /* 0x000000388700780c */ /* 0x000fe40003f24270 */
[----:B------:R-:W-:Y:S02]  /*9210*/  FMNMX.FTZ R137, R113, R137, !PT ;  /* 0x0000008971897209 */ /* 0x000fe40007810000 */
[----:B------:R-:W-:Y:S02]  /*9220*/  FSEL R243, R66, -INF , P1 ;  /* 0xff80000042f37808 */ /* 0x000fe40000800000 */
[----:B------:R-:W-:Y:S01]  /*9230*/  ISETP.GT.AND P1, PT, R135, 0x40, PT ;  /* 0x000000408700780c */ /* 0x000fe20003f24270 */
[----:B------:R-:W1:Y:S01]  /*9240*/  SHFL.BFLY PT, R7, R137, 0x2, 0x1f ;  /* 0x0c401f0089077f89 */ /* 0x000e6200000e0000 */
[----:B------:R-:W-:Y:S02]  /*9250*/  FMNMX.FTZ R4, R190, R132, !PT ;  /* 0x00000084be047209 */ /* 0x000fe40007810000 */
[----:B------:R-:W-:Y:S02]  /*9260*/  FSEL R30, R70, -INF , P1 ;  /* 0xff800000461e7808 */ /* 0x000fe40000800000 */
[----:B------:R-:W-:Y:S02]  /*9270*/  ISETP.GT.AND P1, PT, R0, 0x40, PT ;  /* 0x000000400000780c */ /* 0x000fe40003f24270 */
[----:B------:R-:W-:Y:S02]  /*9280*/  FMNMX.FTZ R4, R191, R4, !PT ;  /* 0x00000004bf047209 */ /* 0x000fe40007810000 */
[----:B------:R-:W-:Y:S02]  /*9290*/  FSEL R74, R74, -INF , P1 ;  /* 0xff8000004a4a7808 */ /* 0x000fe40000800000 */
[----:B------:R-:W-:Y:S02]  /*92a0*/  FMNMX.FTZ R4, R18, R4, !PT ;  /* 0x0000000412047209 */ /* 0x000fe40007810000 */
[----:B------:R-:W-:Y:S01]  /*92b0*/  ISETP.GT.AND P1, PT, R0, 0x48, PT ;  /* 0x000000480000780c */ /* 0x000fe20003f24270 */
[----:B------:R-:W-:Y:S01]  /*92c0*/  STL [R1+0xc], R74 ;  /* 0x00000c4a01007387 */ /* 0x000fe20000100800 */
[----:B------:R-:W-:Y:S02]  /*92d0*/  FMNMX.FTZ R5, R19, R4, !PT ;  /* 0x0000000413057209 */ /* 0x000fe40007810000 */
[----:B------:R-:W-:Y:S01]  /*92e0*/  FMNMX.FTZ R4, R197, R133, !PT ;  /* 0x00000085c5047209 */ /* 0x000fe20007810000 */
[----:B------:R-:W-:Y:S01]  /*92f0*/  STL [R1], R88 ;  /* 0x0000005801007387 */ /* 0x000fe20000100800 */
[----:B------:R-:W-:Y:S02]  /*9300*/  FMNMX.FTZ R5, R208, R5, !PT ;  /* 0x00000005d0057209 */ /* 0x000fe40007810000 */
[----:B------:R-:W-:Y:S01]  /*9310*/  FMNMX.FTZ R4, R198, R4, !PT ;  /* 0x00000004c6047209 */ /* 0x000fe20007810000 */
[----:B------:R-:W-:Y:S01]  /*9320*/  STL [R1+0xd0], R241 ;  /* 0x0000d0f101007387 */ /* 0x000fe20000100800 */
[----:B------:R-:W-:Y:S02]  /*9330*/  FMNMX.FTZ R136, R209, R5, !PT ;  /* 0x00000005d1887209 */ /* 0x000fe40007810000 */
[----:B-1----:R-:W-:Y:S01]  /*9340*/  FMNMX.FTZ R137, R137, R7, !PT ;  /* 0x0000000789897209 */ /* 0x002fe20007810000 */
[----:B------:R-:W-:Y:S01]  /*9350*/  STL [R1+0xd4], R242 ;  /* 0x0000d4f201007387 */ /* 0x000fe20000100800 */
[----:B------:R-:W-:Y:S02]  /*9360*/  FMNMX.FTZ R136, R206, R136, !PT ;  /* 0x00000088ce887209 */ /* 0x000fe40007810000 */
[----:B------:R-:W-:Y:S01]  /*9370*/  FMNMX.FTZ R4, R196, R4, !PT ;  /* 0x00000004c4047209 */ /* 0x000fe20007810000 */
[----:B------:R-:W2:Y:S01]  /*9380*/  LDL.64 R8, [R1+0x38] ;  /* 0x0000380001087983 */ /* 0x000ea20000100a00 */
[----:B------:R-:W-:Y:S02]  /*9390*/  FMNMX.FTZ R136, R207, R136, !PT ;  /* 0x00000088cf887209 */ /* 0x000fe40007810000 */
[----:B------:R-:W-:Y:S02]  /*93a0*/  FMNMX.FTZ R4, R199, R4, !PT ;  /* 0x00000004c7047209 */ /* 0x000fe40007810000 */
[----:B------:R-:W-:Y:S01]  /*93b0*/  FMNMX.FTZ R136, R38, R136, !PT ;  /* 0x0000008826887209 */ /* 0x000fe20007810000 */
[----:B------:R-:W2:Y:S01]  /*93c0*/  LDL R7, [R1+0x48] ;  /* 0x0000480001077983 */ /* 0x000ea20000100800 */
        /* <DEDUP_REMOVED lines=11> */
[----:B------:R-:W-:Y:S02]  /*9480*/  FSEL R78, R78, -INF , P1 ;  /* 0xff8000004e4e7808 */ /* 0x000fe40000800000 */
[----:B------:R-:W-:Y:S02]  /*9490*/  ISETP.GT.AND P1, PT, R135, 0x48, PT ;  /* 0x000000488700780c */ /* 0x000fe40003f24270 */
        /* <DEDUP_REMOVED lines=23> */
[----:B------:R-:W-:Y:S01]  /*9610*/  FSEL R222, R99, -INF , P1 ;  /* 0xff80000063de7808 */ /* 0x000fe20000800000 */
[----:B------:R-:W-:Y:S01]  /*9620*/  IMAD.MOV.U32 R99, RZ, RZ, R82 ;  /* 0x000000ffff637224 */ /* 0x000fe200078e0052 */
[----:B------:R-:W-:Y:S02]  /*9630*/  FMNMX.FTZ R136, R29, R136, !PT ;  /* 0x000000881d887209 */ /* 0x000fe40007810000 */
[----:B------:R-:W-:Y:S02]  /*9640*/  FMNMX.FTZ R4, R238, R4, !PT ;  /* 0x00000004ee047209 */ /* 0x000fe40007810000 */
[----:B------:R-:W-:Y:S02]  /*9650*/  FMNMX.FTZ R5, R43, R5, !PT ;  /* 0x000000052b057209 */ /* 0x000fe40007810000 */
[----:B------:R-:W-:Y:S02]  /*9660*/  FMNMX.FTZ R136, R99, R136, !PT ;  /* 0x0000008863887209 */ /* 0x000fe40007810000 */
[----:B------:R-:W-:Y:S02]  /*9670*/  FMNMX.FTZ R4, R239, R4, !PT ;  /* 0x00000004ef047209 */ /* 0x000fe40007810000 */
[----:B------:R-:W-:Y:S02]  /*9680*/  FMNMX.FTZ R5, R240, R5, !PT ;  /* 0x00000005f0057209 */ /* 0x000fe40007810000 */
[----:B------:R-:W-:Y:S02]  /*9690*/  ISETP.GT.AND P0, PT, R135, 0x61, PT ;  /* 0x000000618700780c */ /* 0x000fe40003f04270 */
[----:B------:R-:W-:Y:S02]  /*96a0*/  FMNMX.FTZ R136, R31, R136, !PT ;  /* 0x000000881f887209 */ /* 0x000fe40007810000 */
[----:B------:R-:W-:Y:S02]  /*96b0*/  FMNMX.FTZ R4, R228, R4, !PT ;  /* 0x00000004e4047209 */ /* 0x000fe40007810000 */
[----:B------:R-:W-:Y:S02]  /*96c0*/  FSEL R94, R103, -INF , P0 ;  /* 0xff800000675e7808 */ /* 0x000fe40000000000 */
[----:B------:R-:W-:Y:S02]  /*96d0*/  MOV R103, R58 ;  /* 0x0000003a00677202 */ /* 0x000fe40000000f00 */
[----:B------:R-:W-:Y:S02]  /*96e0*/  FMNMX.FTZ R5, R47, R5, !PT ;  /* 0x000000052f057209 */ /* 0x000fe40007810000 */
        /* <DEDUP_REMOVED lines=9> */
[----:B------:R-:W-:Y:S02]  /*9780*/  FMNMX.FTZ R4, R62, R6, !PT ;  /* 0x000000063e047209 */ /* 0x000fe40007810000 */
[----:B------:R-:W-:Y:S01]  /*9790*/  FSEL R95, R102, -INF , P1 ;  /* 0xff800000665f7808 */ /* 0x000fe20000800000 */
[----:B------:R-:W1:Y:S01]  /*97a0*/  SHFL.BFLY PT, R6, R137, 0x1, 0x1f ;  /* 0x0c201f0089067f89 */ /* 0x000e6200000e0000 */
[----:B------:R-:W-:Y:S02]  /*97b0*/  FMNMX.FTZ R136, R222, R136, !PT ;  /* 0x00000088de887209 */ /* 0x000fe40007810000 */
[----:B------:R-:W-:Y:S02]  /*97c0*/  ISETP.GT.AND P3, PT, R135, 0x68, PT ;  /* 0x000000688700780c */ /* 0x000fe40003f64270 */
[----:B------:R-:W-:Y:S02]  /*97d0*/  FMNMX.FTZ R136, R95, R136, !PT ;  /* 0x000000885f887209 */ /* 0x000fe40007810000 */
[C---:B------:R-:W-:Y:S02]  /*97e0*/  ISETP.GT.AND P1, PT, R2.reuse, 0x60, PT ;  /* 0x000000600200780c */ /* 0x040fe40003f24270 */
[C---:B------:R-:W-:Y:S02]  /*97f0*/  ISETP.GT.AND P2, PT, R2.reuse, 0x61, PT ;  /* 0x000000610200780c */ /* 0x040fe40003f44270 */
[----:B------:R-:W-:Y:S02]  /*9800*/  ISETP.GT.AND P0, PT, R2, 0x68, PT ;  /* 0x000000680200780c */ /* 0x000fe40003f04270 */
[----:B------:R-:W-:Y:S02]  /*9810*/  FSEL R93, R114, -INF , P3 ;  /* 0xff800000725d7808 */ /* 0x000fe40001800000 */
[----:B------:R-:W-:Y:S02]  /*9820*/  ISETP.GT.AND P3, PT, R2, 0x69, PT ;  /* 0x000000690200780c */ /* 0x000fe40003f64270 */
[----:B------:R-:W-:Y:S02]  /*9830*/  FMNMX.FTZ R2, R77, R5, !PT ;  /* 0x000000054d027209 */ /* 0x000fe40007810000 */
[----:B------:R-:W-:Y:S02]  /*9840*/  FMNMX.FTZ R4, R63, R4, !PT ;  /* 0x000000043f047209 */ /* 0x000fe40007810000 */
[----:B------:R-:W-:Y:S02]  /*9850*/  ISETP.GT.AND P5, PT, R135, 0x69, PT ;  /* 0x000000698700780c */ /* 0x000fe40003fa4270 */
[----:B------:R-:W-:Y:S02]  /*9860*/  FMNMX.FTZ R136, R94, R136, !PT ;  /* 0x000000885e887209 */ /* 0x000fe40007810000 */
[----:B------:R-:W-:Y:S02]  /*9870*/  FMNMX.FTZ R5, R74, R4, !PT ;  /* 0x000000044a057209 */ /* 0x000fe40007810000 */
[----:B------:R-:W-:Y:S02]  /*9880*/  FMNMX.FTZ R2, R88, R2, !PT ;  /* 0x0000000258027209 */ /* 0x000fe40007810000 */
[----:B------:R-:W-:Y:S02]  /*9890*/  FSEL R92, R115, -INF , P5 ;  /* 0xff800000735c7808 */ /* 0x000fe40002800000 */
[----:B------:R-:W-:Y:S02]  /*98a0*/  FMNMX.FTZ R136, R93, R136, !PT ;  /* 0x000000885d887209 */ /* 0x000fe40007810000 */
[----:B------:R-:W-:Y:S02]  /*98b0*/  FMNMX.FTZ R5, R244, R5, !PT ;  /* 0x00000005f4057209 */ /* 0x000fe40007810000 */
[----:B------:R-:W-:Y:S02]  /*98c0*/  FMNMX.FTZ R2, R89, R2, !PT ;  /* 0x0000000259027209 */ /* 0x000fe40007810000 */
[----:B------:R-:W-:Y:S02]  /*98d0*/  FMNMX.FTZ R136, R92, R136, !PT ;  /* 0x000000885c887209 */ /* 0x000fe40007810000 */
[----:B------:R-:W-:Y:S02]  /*98e0*/  FMNMX.FTZ R4, R218, R2, !PT ;  /* 0x00000002da047209 */ /* 0x000fe40007810000 */
[----:B------:R-:W-:Y:S02]  /*98f0*/  FMNMX.FTZ R2, R78, R5, !PT ;  /* 0x000000054e027209 */ /* 0x000fe40007810000 */
[----:B------:R-:W3:Y:S01]  /*9900*/  SHFL.BFLY PT, R5, R136, 0x2, 0x1f ;  /* 0x0c401f0088057f89 */ /* 0x000ee200000e0000 */
[----:B------:R-:W-:Y:S02]  /*9910*/  FSEL R205, R104, -INF , P1 ;  /* 0xff80000068cd7808 */ /* 0x000fe40000800000 */
[----:B-1----:R-:W-:Y:S02]  /*9920*/  FMNMX.FTZ R137, R137, R6, !PT ;  /* 0x0000000689897209 */ /* 0x002fe40007810000 */
[----:B------:R-:W-:Y:S02]  /*9930*/  FMNMX.FTZ R4, R34, R4, !PT ;  /* 0x0000000422047209 */ /* 0x000fe40007810000 */
[----:B------:R-:W-:Y:S01]  /*9940*/  ISETP.GE.AND P5, PT, R202, 0x1, PT ;  /* 0x00000001ca00780c */ /* 0x000fe20003fa6270 */
[----:B------:R-:W-:Y:S01]  /*9950*/  FMUL.FTZ R6, R137, c[0x0][0x2d0] ;  /* 0x0000b40089067a20 */ /* 0x000fe20000410000 */
[----:B------:R-:W-:Y:S02]  /*9960*/  FSEL R195, R105, -INF , P2 ;  /* 0xff80000069c37808 */ /* 0x000fe40001000000 */
[----:B------:R-:W-:Y:S02]  /*9970*/  FMNMX.FTZ R4, R205, R4, !PT ;  /* 0x00000004cd047209 */ /* 0x000fe40007810000 */
[----:B------:R-:W-:Y:S01]  /*9980*/  FSEL R193, R109, -INF , P3 ;  /* 0xff8000006dc17808 */ /* 0x000fe20001800000 */
[----:B------:R-:W-:Y:S01]  /*9990*/  IMAD.MOV.U32 R109, RZ, RZ, R89 ;  /* 0x000000ffff6d7224 */ /* 0x000fe200078e0059 */
[----:B------:R-:W-:Y:S02]  /*99a0*/  FSETP.NEU.FTZ.AND P3, PT, R137, -INF , PT ;  /* 0xff8000008900780b */ /* 0x000fe40003f7d000 */
[----:B------:R-:W-:Y:S02]  /*99b0*/  FMNMX.FTZ R2, R79, R2, !PT ;  /* 0x000000024f027209 */ /* 0x000fe40007810000 */
[----:B------:R-:W-:Y:S01]  /*99c0*/  FSEL R194, R108, -INF , P0 ;  /* 0xff8000006cc27808 */ /* 0x000fe20000000000 */
[----:B------:R-:W-:Y:S01]  /*99d0*/  @P5 IMAD.WIDE.U32 R10, R247, c[0x0][0x1e0], RZ ;  /* 0x00007800f70a5a25 */ /* 0x000fe200078e00ff */
[----:B------:R-:W-:Y:S02]  /*99e0*/  FMNMX.FTZ R4, R195, R4, !PT ;  /* 0x00000004c3047209 */ /* 0x000fe40007810000 */
[----:B------:R-:W-:Y:S02]  /*99f0*/  FSEL R6, R6, RZ, P3 ;  /* 0x000000ff06067208 */ /* 0x000fe40001800000 */
[----:B------:R-:W-:Y:S02]  /*9a00*/  ISETP.GT.AND P1, PT, R0, 0x60, PT ;  /* 0x000000600000780c */ /* 0x000fe40003f24270 */
[----:B------:R-:W-:Y:S01]  /*9a10*/  FMNMX.FTZ R2, R28, R2, !PT ;  /* 0x000000021c027209 */ /* 0x000fe20007810000 */
[--C-:B------:R-:W-:Y:S01]  /*9a20*/  FFMA.FTZ R104, R68, c[0x0][0x2d0], -R6.reuse ;  /* 0x0000b40044687a23 */ /* 0x100fe20000010806 */
[----:B------:R-:W-:Y:S01]  /*9a30*/  FMNMX.FTZ R4, R194, R4, !PT ;  /* 0x00000004c2047209 */ /* 0x000fe20007810000 */
[--C-:B------:R-:W-:Y:S01]  /*9a40*/  FFMA.FTZ R87, R20, c[0x0][0x2d0], -R6.reuse ;  /* 0x0000b40014577a23 */ /* 0x100fe20000010806 */
[C---:B------:R-:W-:Y:S01]  /*9a50*/  ISETP.GT.AND P2, PT, R0.reuse, 0x61, PT ;  /* 0x000000610000780c */ /* 0x040fe20003f44270 */
[--C-:B------:R-:W-:Y:S01]  /*9a60*/  FFMA.FTZ R86, R21, c[0x0][0x2d0], -R6.reuse ;  /* 0x0000b40015567a23 */ /* 0x100fe20000010806 */
[----:B------:R-:W-:Y:S01]  /*9a70*/  ISETP.GT.AND P0, PT, R0, 0x69, PT ;  /* 0x000000690000780c */ /* 0x000fe20003f04270 */
[--C-:B------:R-:W-:Y:S01]  /*9a80*/  FFMA.FTZ R27, R14, c[0x0][0x2d0], -R6.reuse ;  /* 0x0000b4000e1b7a23 */ /* 0x100fe20000010806 */
[----:B------:R-:W-:Y:S01]  /*9a90*/  FSEL R250, R106, -INF , P1 ;  /* 0xff8000006afa7808 */ /* 0x000fe20000800000 */
[----:B------:R-:W-:Y:S01]  /*9aa0*/  MUFU.EX2 R115, R86 ;  /* 0x0000005600737308 */ /* 0x000fe20000000800 */
[----:B------:R-:W-:Y:S01]  /*9ab0*/  FMNMX.FTZ R4, R193, R4, !PT ;  /* 0x00000004c1047209 */ /* 0x000fe20007810000 */
[--C-:B------:R-:W-:Y:S01]  /*9ac0*/  FFMA.FTZ R26, R112, c[0x0][0x2d0], -R6.reuse ;  /* 0x0000b400701a7a23 */ /* 0x100fe20000010806 */
[----:B------:R-:W-:Y:S01]  /*9ad0*/  ISETP.GT.AND P1, PT, R0, 0x68, PT ;  /* 0x000000680000780c */ /* 0x000fe20003f24270 */
[--C-:B------:R-:W-:Y:S01]  /*9ae0*/  FFMA.FTZ R98, R36, c[0x0][0x2d0], -R6.reuse ;  /* 0x0000b40024627a23 */ /* 0x100fe20000010806 */
[----:B------:R-:W-:Y:S01]  /*9af0*/  FMNMX.FTZ R0, R234, R2, !PT ;  /* 0x00000002ea007209 */ /* 0x000fe20007810000 */
[----:B------:R-:W1:Y:S01]  /*9b00*/  SHFL.BFLY PT, R135, R4, 0x2, 0x1f ;  /* 0x0c401f0004877f89 */ /* 0x000e6200000e0000 */
[----:B------:R-:W-:Y:S01]  /*9b10*/  @P5 SHF.R.S32.HI R2, RZ, 0x1f, R247 ;  /* 0x0000001fff025819 */ /* 0x000fe200000114f7 */
[--C-:B------:R-:W-:Y:S01]  /*9b20*/  FFMA.FTZ R91, R37, c[0x0][0x2d0], -R6.reuse ;  /* 0x0000b400255b7a23 */ /* 0x100fe20000010806 */
[----:B---3--:R-:W-:Y:S01]  /*9b30*/  FMNMX.FTZ R136, R136, R5, !PT ;  /* 0x0000000588887209 */ /* 0x008fe20007810000 */
[--C-:B------:R-:W-:Y:S01]  /*9b40*/  FFMA.FTZ R242, R13, c[0x0][0x2d0], -R6.reuse ;  /* 0x0000b4000df27a23 */ /* 0x100fe20000010806 */
[----:B------:R-:W-:Y:S01]  /*9b50*/  FMNMX.FTZ R0, R231, R0, !PT ;  /* 0x00000000e7007209 */ /* 0x000fe20007810000 */
[----:B------:R-:W-:Y:S01]  /*9b60*/  @P5 IMAD R5, R2, c[0x0][0x1e0], RZ ;  /* 0x0000780002055a24 */ /* 0x000fe200078e02ff */
[----:B------:R-:W-:Y:S01]  /*9b70*/  FSEL R249, R107, -INF , P2 ;  /* 0xff8000006bf97808 */ /* 0x000fe20001000000 */
[----:B------:R-:W-:Y:S01]  /*9b80*/  FFMA.FTZ R2, R188, c[0x0][0x2d0], -R6 ;  /* 0x0000b400bc027a23 */ /* 0x000fe20000010806 */
[----:B------:R-:W-:Y:S01]  /*9b90*/  FSEL R71, R111, -INF , P0 ;  /* 0xff8000006f477808 */ /* 0x000fe20000000000 */
[----:B------:R-:W-:Y:S01]  /*9ba0*/  IMAD.MOV.U32 R107, RZ, RZ, R218 ;  /* 0x000000ffff6b7224 */ /* 0x000fe200078e00da */
[----:B------:R-:W-:Y:S01]  /*9bb0*/  FMNMX.FTZ R0, R25, R0, !PT ;  /* 0x0000000019007209 */ /* 0x000fe20007810000 */
[----:B------:R3:W-:Y:S01]  /*9bc0*/  MUFU.EX2 R192, R2 ;  /* 0x0000000200c07308 */ /* 0x0007e20000000800 */
[----:B------:R-:W-:Y:S01]  /*9bd0*/  @P5 IMAD R5, R247, c[0x0][0x1e4], R5 ;  /* 0x00007900f7055a24 */ /* 0x000fe200078e0205 */
[----:B------:R-:W-:Y:S01]  /*9be0*/  FSEL R226, R110, -INF , P1 ;  /* 0xff8000006ee27808 */ /* 0x000fe20000800000 */
[----:B------:R-:W4:Y:S01]  /*9bf0*/  SHFL.BFLY PT, R12, R136, 0x1, 0x1f ;  /* 0x0c201f00880c7f89 */ /* 0x000f2200000e0000 */
[----:B------:R-:W-:Y:S01]  /*9c00*/  FMNMX.FTZ R0, R250, R0, !PT ;  /* 0x00000000fa007209 */ /* 0x000fe20007810000 */
[----:B------:R-:W-:Y:S02]  /*9c10*/  @P5 IMAD.IADD R5, R11, 0x1, R5 ;  /* 0x000000010b055824 */ /* 0x000fe400078e0205 */
[--C-:B------:R-:W-:Y:S01]  /*9c20*/  FFMA.FTZ R237, R96, c[0x0][0x2d0], -R6.reuse ;  /* 0x0000b40060ed7a23 */ /* 0x100fe20000010806 */
[----:B------:R-:W-:Y:S01]  /*9c30*/  FMNMX.FTZ R0, R249, R0, !PT ;  /* 0x00000000f9007209 */ /* 0x000fe20007810000 */
[----:B------:R-:W-:Y:S01]  /*9c40*/  @P5 IMAD R5, R5, 0x70, RZ ;  /* 0x0000007005055824 */ /* 0x000fe200078e02ff */
[----:B------:R-:W-:Y:S01]  /*9c50*/  MOV R96, R47 ;  /* 0x0000002f00607202 */ /* 0x000fe20000000f00 */
[--C-:B------:R-:W-:Y:S01]  /*9c60*/  FFMA.FTZ R236, R101, c[0x0][0x2d0], -R6.reuse ;  /* 0x0000b40065ec7a23 */ /* 0x100fe20000010806 */
[----:B------:R-:W-:Y:S01]  /*9c70*/  FMNMX.FTZ R0, R226, R0, !PT ;  /* 0x00000000e2007209 */ /* 0x000fe20007810000 */
[--C-:B------:R-:W-:Y:S01]  /*9c80*/  FFMA.FTZ R241, R113, c[0x0][0x2d0], -R6.reuse ;  /* 0x0000b40071f17a23 */ /* 0x100fe20000010806 */
[----:B-1----:R-:W-:Y:S01]  /*9c90*/  FMNMX.FTZ R135, R4, R135, !PT ;  /* 0x0000008704877209 */ /* 0x002fe20007810000 */
[----:B------:R-:W-:Y:S01]  /*9ca0*/  MUFU.EX2 R113, R87 ;  /* 0x0000005700717308 */ /* 0x000fe20000000800 */
[----:B------:R-:W-:Y:S01]  /*9cb0*/  FMNMX.FTZ R0, R71, R0, !PT ;  /* 0x0000000047007209 */ /* 0x000fe20007810000 */
[--C-:B------:R-:W-:Y:S01]  /*9cc0*/  FFMA.FTZ R90, R48, c[0x0][0x2d0], -R6.reuse ;  /* 0x0000b400305a7a23 */ /* 0x100fe20000010806 */
[----:B------:R-:W-:Y:S01]  /*9cd0*/  MOV R101, R30 ;  /* 0x0000001e00657202 */ /* 0x000fe20000000f00 */
[--C-:B------:R-:W-:Y:S02]  /*9ce0*/  FFMA.FTZ R89, R49, c[0x0][0x2d0], -R6.reuse ;  /* 0x0000b40031597a23 */ /* 0x100fe40000010806 */
[--C-:B------:R-:W-:Y:S02]  /*9cf0*/  FFMA.FTZ R106, R80, c[0x0][0x2d0], -R6.reuse ;  /* 0x0000b400506a7a23 */ /* 0x100fe40000010806 */
[--C-:B------:R-:W-:Y:S01]  /*9d00*/  FFMA.FTZ R24, R97, c[0x0][0x2d0], -R6.reuse ;  /* 0x0000b40061187a23 */ /* 0x100fe20000010806 */
[----:B---3--:R-:W1:Y:S01]  /*9d10*/  SHFL.BFLY PT, R2, R0, 0x2, 0x1f ;  /* 0x0c401f0000027f89 */ /* 0x008e6200000e0000 */
[--C-:B------:R-:W-:Y:S01]  /*9d20*/  FFMA.FTZ R83, R32, c[0x0][0x2d0], -R6.reuse ;  /* 0x0000b40020537a23 */ /* 0x100fe20000010806 */
[----:B----4-:R-:W-:Y:S01]  /*9d30*/  FMNMX.FTZ R136, R136, R12, !PT ;  /* 0x0000000c88887209 */ /* 0x010fe20007810000 */
[--C-:B------:R-:W-:Y:S02]  /*9d40*/  FFMA.FTZ R82, R33, c[0x0][0x2d0], -R6.reuse ;  /* 0x0000b40021527a23 */ /* 0x100fe40000010806 */
[--C-:B------:R-:W-:Y:S01]  /*9d50*/  FFMA.FTZ R105, R15, c[0x0][0x2d0], -R6.reuse ;  /* 0x0000b4000f697a23 */ /* 0x100fe20000010806 */
[C---:B------:R-:W-:Y:S01]  /*9d60*/  FSETP.NEU.FTZ.AND P2, PT, R136.reuse, -INF , PT ;  /* 0xff8000008800780b */ /* 0x040fe20003f5d000 */
[----:B------:R-:W-:Y:S01]  /*9d70*/  MUFU.EX2 R139, R82 ;  /* 0x00000052008b7308 */ /* 0x000fe20000000800 */
[----:B------:R-:W-:Y:S02]  /*9d80*/  FMUL.FTZ R85, R136, c[0x0][0x2d0] ;  /* 0x0000b40088557a20 */ /* 0x000fe40000410000 */
[----:B------:R-:W-:Y:S03]  /*9d90*/  IMAD.MOV.U32 R97, RZ, RZ, R63 ;  /* 0x000000ffff617224 */ /* 0x000fe600078e003f */
[----:B------:R-:W-:Y:S05]  /*9da0*/  FSEL R85, R85, RZ, P2 ;  /* 0x000000ff55557208 */ /* 0x000fea0001000000 */
[--C-:B------:R-:W-:Y:S02]  /*9db0*/  FFMA.FTZ R101, R101, c[0x0][0x2d0], -R85.reuse ;  /* 0x0000b40065657a23 */ /* 0x100fe40000010855 */
[----:B------:R-:W-:Y:S01]  /*9dc0*/  FFMA.FTZ R99, R99, c[0x0][0x2d0], -R85 ;  /* 0x0000b40063637a23 */ /* 0x000fe20000010855 */
[----:B-1----:R-:W-:Y:S01]  /*9dd0*/  FMNMX.FTZ R0, R0, R2, !PT ;  /* 0x0000000200007209 */ /* 0x002fe20007810000 */
[--C-:B------:R-:W-:Y:S02]  /*9de0*/  FFMA.FTZ R2, R17, c[0x0][0x2d0], -R6.reuse ;  /* 0x0000b40011027a23 */ /* 0x100fe40000010806 */
[--C-:B------:R-:W-:Y:S02]  /*9df0*/  FFMA.FTZ R17, R100, c[0x0][0x2d0], -R6.reuse ;  /* 0x0000b40064117a23 */ /* 0x100fe40000010806 */
[----:B------:R1:W-:Y:S01]  /*9e00*/  MUFU.EX2 R227, R2 ;  /* 0x0000000200e37308 */ /* 0x0003e20000000800 */
[----:B------:R-:W-:Y:S04]  /*9e10*/  IMAD.MOV.U32 R100, RZ, RZ, R29 ;  /* 0x000000ffff647224 */ /* 0x000fe800078e001d */
[----:B------:R-:W-:Y:S01]  /*9e20*/  FFMA.FTZ R100, R100, c[0x0][0x2d0], -R85 ;  /* 0x0000b40064647a23 */ /* 0x000fe20000010855 */
[----:B-1----:R-:W1:Y:S01]  /*9e30*/  SHFL.BFLY PT, R2, R0, 0x1, 0x1f ;  /* 0x0c201f0000027f89 */ /* 0x002e6200000e0000 */
[----:B--2---:R-:W-:Y:S02]  /*9e40*/  @P5 IMAD.MOV.U32 R9, RZ, RZ, R7 ;  /* 0x000000ffff095224 */ /* 0x004fe400078e0007 */
[----:B------:R-:W-:Y:S02]  /*9e50*/  FFMA.FTZ R7, R189, c[0x0][0x2d0], -R6 ;  /* 0x0000b400bd077a23 */ /* 0x000fe40000010806 */
[----:B------:R-:W-:Y:S02]  /*9e60*/  @P5 IMAD.WIDE.U32 R8, R10, 0x70, R8 ;  /* 0x000000700a085825 */ /* 0x000fe400078e0008 */
[----:B------:R2:W3:Y:S03]  /*9e70*/  MUFU.EX2 R220, R7 ;  /* 0x0000000700dc7308 */ /* 0x0004e60000000800 */
[C---:B------:R-:W-:Y:S02]  /*9e80*/  @P5 LEA R4, P0, R8.reuse, c[0x0][0x1c8], 0x1 ;  /* 0x0000720008045a11 */ /* 0x040fe400078008ff */
[----:B------:R-:W-:Y:S02]  /*9e90*/  @P5 IADD3 R5, R9, R5, RZ ;  /* 0x0000000509055210 */ /* 0x000fe40007ffe0ff */
[----:B------:R-:W4:Y:S02]  /*9ea0*/  SHFL.BFLY PT, R9, R135, 0x1, 0x1f ;  /* 0x0c201f0087097f89 */ /* 0x000f2400000e0000 */
[----:B------:R-:W-:Y:S01]  /*9eb0*/  @P5 LEA.HI.X R5, R8, c[0x0][0x1cc], R5, 0x1, P0 ;  /* 0x0000730008055a11 */ /* 0x000fe200000f0c05 */
[----:B------:R-:W-:Y:S01]  /*9ec0*/  @P5 IMAD.MOV.U32 R8, RZ, RZ, c[0x0][0x1e0] ;  /* 0x00007800ff085624 */ /* 0x000fe200078e00ff */
[----:B-1----:R-:W-:Y:S01]  /*9ed0*/  FMNMX.FTZ R70, R0, R2, !PT ;  /* 0x0000000200467209 */ /* 0x002fe20007810000 */
[--C-:B------:R-:W-:Y:S03]  /*9ee0*/  FFMA.FTZ R0, R19, c[0x0][0x2d0], -R85.reuse ;  /* 0x0000b40013007a23 */ /* 0x100fe60000010855 */
[----:B------:R1:W-:Y:S01]  /*9ef0*/  @P5 LDGSTS.E.BYPASS.LTC128B.128 [R246+0x3900], [R4.64], !P6 ;  /* 0x0390000004f65fae */ /* 0x0003e2000f101d48 */
[----:B------:R1:W-:Y:S01]  /*9f00*/  MUFU.EX2 R224, R0 ;  /* 0x0000000000e07308 */ /* 0x0003e20000000800 */
[----:B------:R-:W-:Y:S02]  /*9f10*/  FMUL.FTZ R88, R70, c[0x0][0x2d0] ;  /* 0x0000b40046587a20 */ /* 0x000fe40000410000 */
[----:B--2---:R-:W-:Y:S01]  /*9f20*/  FFMA.FTZ R7, R16, c[0x0][0x2d0], -R6 ;  /* 0x0000b40010077a23 */ /* 0x004fe20000010806 */
[----:B---3--:R-:W-:Y:S06]  /*9f30*/  F2FP.BF16.PACK_AB R72, R220, R192 ;  /* 0x000000c0dc48723e */ /* 0x008fec00000010ff */
[----:B------:R-:W2:Y:S01]  /*9f40*/  MUFU.EX2 R248, R7 ;  /* 0x0000000700f87308 */ /* 0x000ea20000000800 */
[----:B----4-:R-:W-:Y:S01]  /*9f50*/  FMNMX.FTZ R135, R135, R9, !PT ;  /* 0x0000000987877209 */ /* 0x010fe20007810000 */
[--C-:B------:R-:W-:Y:S03]  /*9f60*/  FFMA.FTZ R9, R190, c[0x0][0x2d0], -R85.reuse ;  /* 0x0000b400be097a23 */ /* 0x100fe60000010855 */
[C---:B------:R-:W-:Y:S01]  /*9f70*/  FSETP.NEU.FTZ.AND P1, PT, R135.reuse, -INF , PT ;  /* 0xff8000008700780b */ /* 0x040fe20003f3d000 */
[----:B------:R-:W-:Y:S04]  /*9f80*/  FMUL.FTZ R84, R135, c[0x0][0x2d0] ;  /* 0x0000b40087547a20 */ /* 0x000fe80000410000 */
[----:B------:R3:W-:Y:S01]  /*9f90*/  MUFU.EX2 R102, R9 ;  /* 0x0000000900667308 */ /* 0x0007e20000000800 */
[----:B------:R-:W-:Y:S05]  /*9fa0*/  FSEL R84, R84, RZ, P1 ;  /* 0x000000ff54547208 */ /* 0x000fea0000800000 */
[--C-:B-1----:R-:W-:Y:S02]  /*9fb0*/  FFMA.FTZ R0, R197, c[0x0][0x2d0], -R84.reuse ;  /* 0x0000b400c5007a23 */ /* 0x102fe40000010854 */
[----:B------:R-:W-:Y:S02]  /*9fc0*/  FFMA.FTZ R86, R245, c[0x0][0x2d0], -R84 ;  /* 0x0000b400f5567a23 */ /* 0x000fe40000010854 */
[----:B------:R1:W-:Y:S01]  /*9fd0*/  MUFU.EX2 R138, R0 ;  /* 0x00000000008a7308 */ /* 0x0003e20000000800 */
[----:B------:R-:W-:Y:S01]  /*9fe0*/  FFMA.FTZ R197, R64, c[0x0][0x2d0], -R6 ;  /* 0x0000b40040c57a23 */ /* 0x000fe20000010806 */
[----:B--2---:R-:W-:Y:S01]  /*9ff0*/  F2FP.BF16.PACK_AB R74, R227, R248 ;  /* 0x000000f8e34a723e */ /* 0x004fe200000010ff */
[----:B------:R-:W-:Y:S02]  /*a000*/  @P5 IMAD.MOV.U32 R7, RZ, RZ, 0x5 ;  /* 0x00000005ff075424 */ /* 0x000fe400078e00ff */
[--C-:B------:R-:W-:Y:S03]  /*a010*/  FFMA.FTZ R109, R109, c[0x0][0x2d0], -R84.reuse ;  /* 0x0000b4006d6d7a23 */ /* 0x100fe60000010854 */
[C---:B------:R-:W-:Y:S01]  /*a020*/  @P5 SHF.L.U64.HI R7, R8.reuse, R7, c[0x0][0x1e4] ;  /* 0x0000790008075619 */ /* 0x040fe20000010207 */
[----:B------:R-:W-:Y:S02]  /*a030*/  @P5 IMAD.SHL.U32 R8, R8, 0x20, RZ ;  /* 0x0000002008085824 */ /* 0x000fe400078e00ff */
[----:B---3--:R-:W-:Y:S03]  /*a040*/  FFMA.FTZ R9, R191, c[0x0][0x2d0], -R85 ;  /* 0x0000b400bf097a23 */ /* 0x008fe60000010855 */
[----:B------:R-:W-:Y:S01]  /*a050*/  @P5 IADD3 R4, P0, R4, R8, RZ ;  /* 0x0000000804045210 */ /* 0x000fe20007f1e0ff */
[----:B------:R2:W3:Y:S04]  /*a060*/  MUFU.EX2 R219, R9 ;  /* 0x0000000900db7308 */ /* 0x0004e80000000800 */
[----:B------:R-:W-:Y:S05]  /*a070*/  @P5 IMAD.X R5, R7, 0x1, R5, P0 ;  /* 0x0000000107055824 */ /* 0x000fea00000e0605 */
[----:B------:R4:W-:Y:S01]  /*a080*/  @P5 LDGSTS.E.BYPASS.LTC128B.128 [R246+0x4100], [R4.64], !P6 ;  /* 0x0410000004f65fae */ /* 0x0009e2000f101d48 */
[----:B-1----:R-:W-:Y:S02]  /*a090*/  FFMA.FTZ R0, R198, c[0x0][0x2d0], -R84 ;  /* 0x0000b400c6007a23 */ /* 0x002fe40000010854 */
[----:B------:R-:W-:Y:S02]  /*a0a0*/  FFMA.FTZ R198, R53, c[0x0][0x2d0], -R6 ;  /* 0x0000b40035c67a23 */ /* 0x000fe40000010806 */
[----:B------:R1:W1:Y:S01]  /*a0b0*/  MUFU.EX2 R191, R0 ;  /* 0x0000000000bf7308 */ /* 0x0002620000000800 */
[----:B--2---:R-:W-:Y:S01]  /*a0c0*/  FFMA.FTZ R9, R18, c[0x0][0x2d0], -R85 ;  /* 0x0000b40012097a23 */ /* 0x004fe20000010855 */
[----:B---3--:R-:W-:Y:S08]  /*a0d0*/  F2FP.BF16.PACK_AB R73, R219, R102 ;  /* 0x00000066db49723e */ /* 0x008ff000000010ff */
[----:B------:R-:W2:Y:S01]  /*a0e0*/  MUFU.EX2 R223, R9 ;  /* 0x0000000900df7308 */ /* 0x000ea20000000800 */
[----:B----4-:R-:W-:Y:S01]  /*a0f0*/  @P5 IADD3 R4, P0, R4, R8, RZ ;  /* 0x0000000804045210 */ /* 0x010fe20007f1e0ff */
[----:B-1----:R-:W-:Y:S01]  /*a100*/  FFMA.FTZ R0, R196, c[0x0][0x2d0], -R84 ;  /* 0x0000b400c4007a23 */ /* 0x002fe20000010854 */
[----:B------:R-:W-:Y:S01]  /*a110*/  F2FP.BF16.PACK_AB R64, R191, R138 ;  /* 0x0000008abf40723e */ /* 0x000fe200000010ff */
[----:B------:R-:W-:Y:S01]  /*a120*/  FFMA.FTZ R196, R65, c[0x0][0x2d0], -R6 ;  /* 0x0000b40041c47a23 */ /* 0x000fe20000010806 */
[----:B------:R-:W-:Y:S05]  /*a130*/  @P5 IADD3.X R5, R5, R7, RZ, P0, !PT ;  /* 0x0000000705055210 */ /* 0x000fea00007fe4ff */
[----:B------:R1:W-:Y:S01]  /*a140*/  MUFU.EX2 R218, R0 ;  /* 0x0000000000da7308 */ /* 0x0003e20000000800 */
[----:B------:R3:W-:Y:S01]  /*a150*/  @P5 LDGSTS.E.BYPASS.LTC128B.128 [R246+0x4900], [R4.64], !P6 ;  /* 0x0490000004f65fae */ /* 0x0007e2000f101d48 */
[----:B--2---:R-:W-:Y:S01]  /*a160*/  F2FP.BF16.PACK_AB R75, R224, R223 ;  /* 0x000000dfe04b723e */ /* 0x004fe200000010ff */
[----:B-1----:R-:W-:Y:S02]  /*a170*/  FFMA.FTZ R0, R199, c[0x0][0x2d0], -R84 ;  /* 0x0000b400c7007a23 */ /* 0x002fe40000010854 */
[----:B------:R-:W-:Y:S05]  /*a180*/  FFMA.FTZ R199, R52, c[0x0][0x2d0], -R6 ;  /* 0x0000b40034c77a23 */ /* 0x000fea0000010806 */
[----:B------:R1:W2:Y:S01]  /*a190*/  MUFU.EX2 R221, R0 ;  /* 0x0000000000dd7308 */ /* 0x0002a20000000800 */
[----:B---3--:R-:W-:Y:S05]  /*a1a0*/  @P5 IADD3 R4, P0, R4, R8, RZ ;  /* 0x0000000804045210 */ /* 0x008fea0007f1e0ff */
[--C-:B------:R-:W-:Y:S05]  /*a1b0*/  @P5 IMAD.X R5, R5, 0x1, R7.reuse, P0 ;  /* 0x0000000105055824 */ /* 0x100fea00000e0607 */
[----:B------:R3:W-:Y:S01]  /*a1c0*/  @P5 LDGSTS.E.BYPASS.LTC128B.128 [R246+0x5100], [R4.64], !P6 ;  /* 0x0510000004f65fae */ /* 0x0007e2000f101d48 */
[----:B-1----:R-:W-:Y:S02]  /*a1d0*/  FSEL R0, R137, RZ, P3 ;  /* 0x000000ff89007208 */ /* 0x002fe40001800000 */
[----:B--2---:R-:W-:Y:S02]  /*a1e0*/  F2FP.BF16.PACK_AB R66, R221, R218 ;  /* 0x000000dadd42723e */ /* 0x004fe400000010ff */
[-C--:B---3--:R-:W-:Y:S05]  /*a1f0*/  @P5 IADD3 R4, P0, R4, R8.reuse, RZ ;  /* 0x0000000804045210 */ /* 0x088fea0007f1e0ff */
[--C-:B------:R-:W-:Y:S05]  /*a200*/  @P5 IMAD.X R5, R5, 0x1, R7.reuse, P0 ;  /* 0x0000000105055824 */ /* 0x100fea00000e0607 */
[----:B------:R1:W-:Y:S02]  /*a210*/  @P5 LDGSTS.E.BYPASS.LTC128B.128 [R246+0x5900], [R4.64], !P6 ;  /* 0x0590000004f65fae */ /* 0x0003e4000f101d48 */
[-C--:B-1----:R-:W-:Y:S04]  /*a220*/  @P5 IADD3 R4, P0, R4, R8.reuse, RZ ;  /* 0x0000000804045210 */ /* 0x082fe80007f1e0ff */
[----:B------:R-:W-:Y:S01]  /*a230*/  @P5 IADD3 R8, P3, R4, R8, RZ ;  /* 0x0000000804085210 */ /* 0x000fe20007f7e0ff */
[--C-:B------:R-:W-:Y:S01]  /*a240*/  @P5 IMAD.X R5, R5, 0x1, R7.reuse, P0 ;  /* 0x0000000105055824 */ /* 0x100fe200000e0607 */
[----:B------:R-:W-:Y:S03]  /*a250*/  FSETP.NEU.FTZ.AND P0, PT, R70, -INF , PT ;  /* 0xff8000004600780b */ /* 0x000fe60003f1d000 */
[----:B------:R-:W-:Y:S01]  /*a260*/  @P5 IMAD.X R9, R5, 0x1, R7, P3 ;  /* 0x0000000105095824 */ /* 0x000fe200018e0607 */
[----:B------:R-:W-:Y:S01]  /*a270*/  FSEL R88, R88, RZ, P0 ;  /* 0x000000ff58587208 */ /* 0x000fe20000000000 */
[----:B------:R1:W-:Y:S04]  /*a280*/  @P5 LDGSTS.E.BYPASS.LTC128B.128 [R246+0x6100], [R4.64], !P6 ;  /* 0x0610000004f65fae */ /* 0x0003e8000f101d48 */
[--C-:B------:R-:W-:Y:S02]  /*a290*/  FFMA.FTZ R2, R200, c[0x0][0x2d0], -R88.reuse ;  /* 0x0000b400c8027a23 */ /* 0x100fe40000010858 */
[--C-:B------:R-:W-:Y:S02]  /*a2a0*/  FFMA.FTZ R7, R201, c[0x0][0x2d0], -R88.reuse ;  /* 0x0000b400c9077a23 */ /* 0x100fe40000010858 */
[----:B------:R2:W-:Y:S01]  /*a2b0*/  MUFU.EX2 R188, R2 ;  /* 0x0000000200bc7308 */ /* 0x0005e20000000800 */
[----:B------:R3:W-:Y:S01]  /*a2c0*/  @P5 LDGSTS.E.BYPASS.LTC128B.128 [R246+0x6900], [R8.64], !P6 ;  /* 0x0690000008f65fae */ /* 0x0007e2000f101d48 */
[--C-:B------:R-:W-:Y:S02]  /*a2d0*/  FFMA.FTZ R250, R250, c[0x0][0x2d0], -R88.reuse ;  /* 0x0000b400fafa7a23 */ /* 0x100fe40000010858 */
[--C-:B------:R-:W-:Y:S02]  /*a2e0*/  FFMA.FTZ R249, R249, c[0x0][0x2d0], -R88.reuse ;  /* 0x0000b400f9f97a23 */ /* 0x100fe40000010858 */
[----:B------:R-:W-:Y:S02]  /*a2f0*/  FFMA.FTZ R226, R226, c[0x0][0x2d0], -R88 ;  /* 0x0000b400e2e27a23 */ /* 0x000fe40000010858 */
[----:B------:R-:W-:Y:S01]  /*a300*/  FFMA.FTZ R200, R81, c[0x0][0x2d0], -R6 ;  /* 0x0000b40051c87a23 */ /* 0x000fe20000010806 */
[----:B------:R-:W4:Y:S01]  /*a310*/  LDSM.16.MT88.4 R20, [R229] ;  /* 0x00000000e514783b */ /* 0x000f220000004200 */
[----:B------:R-:W3:Y:S01]  /*a320*/  MUFU.EX2 R190, R7 ;  /* 0x0000000700be7308 */ /* 0x000ee20000000800 */
[----:B------:R-:W-:Y:S06]  /*a330*/  IMAD.MOV.U32 R201, RZ, RZ, R62 ;  /* 0x000000ffffc97224 */ /* 0x000fec00078e003e */
[----:B------:R-:W-:Y:S01]  /*a340*/  LDSM.16.MT88.4 R52, [R230] ;  /* 0x00000000e634783b */ /* 0x000fe20000004200 */
[----:B-1----:R-:W-:Y:S01]  /*a350*/  FADD.FTZ R5, -R0, R3 ;  /* 0x0000000300057221 */ /* 0x002fe20000010100 */
[----:B------:R-:W-:Y:S02]  /*a360*/  FSEL R3, R136, RZ, P2 ;  /* 0x000000ff88037208 */ /* 0x000fe40001000000 */
[----:B------:R-:W-:Y:S02]  /*a370*/  FSEL R0, R70, RZ, P0 ;  /* 0x000000ff46007208 */ /* 0x000fe40000000000 */
[----:B--2---:R-:W-:Y:S01]  /*a380*/  FSEL R2, R135, RZ, P1 ;  /* 0x000000ff87027208 */ /* 0x004fe20000800000 */
[----:B------:R-:W-:Y:S01]  /*a390*/  FADD.FTZ R4, -R3, R132 ;  /* 0x0000008403047221 */ /* 0x000fe20000010100 */
[----:B------:R-:W-:Y:S01]  /*a3a0*/  MOV R132, R59 ;  /* 0x0000003b00847202 */ /* 0x000fe20000000f00 */
[----:B------:R-:W0:Y:S02]  /*a3b0*/  LDGDEPBAR ;  /* 0x00000000000079af */ /* 0x000e240000000000 */
[----:B------:R-:W-:Y:S02]  /*a3c0*/  FADD.FTZ R3, -R2, R133 ;  /* 0x0000008502037221 */ /* 0x000fe40000010100 */
[----:B------:R-:W-:Y:S02]  /*a3d0*/  FADD.FTZ R2, -R0, R134 ;  /* 0x0000008600027221 */ /* 0x000fe40000010100 */
[----:B------:R-:W-:Y:S01]  /*a3e0*/  FMUL.FTZ R0, R5, c[0x0][0x2d0] ;  /* 0x0000b40005007a20 */ /* 0x000fe20000410000 */
[----:B---3--:R-:W-:Y:S03]  /*a3f0*/  F2FP.BF16.PACK_AB R65, R190, R188 ;  /* 0x000000bcbe41723e */ /* 0x008fe600000010ff */
[----:B------:R1:W2:Y:S02]  /*a400*/  MUFU.EX2 R69, R0 ;  /* 0x0000000000457308 */ /* 0x0002a40000000800 */
[----:B-1----:R-:W-:Y:S02]  /*a410*/  FMUL.FTZ R0, R4, c[0x0][0x2d0] ;  /* 0x0000b40004007a20 */ /* 0x002fe40000410000 */
[C---:B--2---:R-:W-:Y:S06]  /*a420*/  FMUL.FTZ R5, R69.reuse, R145 ;  /* 0x0000009145057220 */ /* 0x044fec0000410000 */
[----:B------:R1:W2:Y:S01]  /*a430*/  MUFU.EX2 R68, R0 ;  /* 0x0000000000447308 */ /* 0x0002a20000000800 */
[C---:B------:R-:W-:Y:S02]  /*a440*/  FMUL.FTZ R4, R69.reuse, R144 ;  /* 0x0000009045047220 */ /* 0x040fe40000410000 */
[C---:B------:R-:W-:Y:S01]  /*a450*/  FMUL.FTZ R16, R69.reuse, R152 ;  /* 0x0000009845107220 */ /* 0x040fe20000410000 */
[----:B------:R-:W-:Y:S01]  /*a460*/  MOV R152, R17 ;  /* 0x0000001100987202 */ /* 0x000fe20000000f00 */
[C---:B------:R-:W-:Y:S02]  /*a470*/  FMUL.FTZ R17, R69.reuse, R153 ;  /* 0x0000009945117220 */ /* 0x040fe40000410000 */
[----:B------:R-:W-:Y:S02]  /*a480*/  IMAD.MOV.U32 R144, RZ, RZ, R34 ;  /* 0x000000ffff907224 */ /* 0x000fe400078e0022 */
[C---:B------:R-:W-:Y:S02]  /*a490*/  FMUL.FTZ R32, R69.reuse, R168 ;  /* 0x000000a845207220 */ /* 0x040fe40000410000 */
[C---:B------:R-:W-:Y:S02]  /*a4a0*/  FMUL.FTZ R33, R69.reuse, R169 ;  /* 0x000000a945217220 */ /* 0x040fe40000410000 */
[----:B------:R-:W-:Y:S02]  /*a4b0*/  IMAD.MOV.U32 R153, RZ, RZ, R42 ;  /* 0x000000ffff997224 */ /* 0x000fe400078e002a */
[C---:B------:R-:W-:Y:S02]  /*a4c0*/  FMUL.FTZ R48, R69.reuse, R184 ;  /* 0x000000b845307220 */ /* 0x040fe40000410000 */
[----:B------:R-:W-:Y:S02]  /*a4d0*/  FMUL.FTZ R49, R69, R185 ;  /* 0x000000b945317220 */ /* 0x000fe40000410000 */
[----:B------:R-:W-:Y:S02]  /*a4e0*/  IMAD.MOV.U32 R145, RZ, RZ, R78 ;  /* 0x000000ffff917224 */ /* 0x000fe400078e004e */
[----:B-1----:R-:W-:Y:S02]  /*a4f0*/  FMUL.FTZ R0, R3, c[0x0][0x2d0] ;  /* 0x0000b40003007a20 */ /* 0x002fe40000410000 */
[C---:B--2---:R-:W-:Y:S02]  /*a500*/  FMUL.FTZ R6, R68.reuse, R146 ;  /* 0x0000009244067220 */ /* 0x044fe40000410000 */
[----:B------:R1:W2:Y:S01]  /*a510*/  MUFU.EX2 R3, R0 ;  /* 0x0000000000037308 */ /* 0x0002a20000000800 */
[C---:B------:R-:W-:Y:S02]  /*a520*/  FMUL.FTZ R7, R68.reuse, R147 ;  /* 0x0000009344077220 */ /* 0x040fe40000410000 */
[----:B------:R-:W-:Y:S02]  /*a530*/  IMAD.MOV.U32 R147, RZ, RZ, R26 ;  /* 0x000000ffff937224 */ /* 0x000fe400078e001a */
[C---:B------:R-:W-:Y:S02]  /*a540*/  FMUL.FTZ R18, R68.reuse, R154 ;  /* 0x0000009a44127220 */ /* 0x040fe40000410000 */
[C---:B------:R-:W-:Y:S01]  /*a550*/  FMUL.FTZ R19, R68.reuse, R155 ;  /* 0x0000009b44137220 */ /* 0x040fe20000410000 */
[-C--:B----4-:R-:W-:Y:S05]  /*a560*/  HMMA.16816.F32.BF16 R4, R72, R20.reuse, R4 ;  /* 0x000000144804723c */ /* 0x090fea0000041804 */
[----:B------:R-:W-:Y:S02]  /*a570*/  IMAD.MOV.U32 R155, RZ, RZ, R25 ;  /* 0x000000ffff9b7224 */ /* 0x000fe400078e0019 */
[----:B------:R-:W-:Y:S02]  /*a580*/  IMAD.MOV.U32 R154, RZ, RZ, R28 ;  /* 0x000000ffff9a7224 */ /* 0x000fe400078e001c */
[C---:B------:R-:W-:Y:S03]  /*a590*/  FMUL.FTZ R34, R68.reuse, R170 ;  /* 0x000000aa44227220 */ /* 0x040fe60000410000 */
[----:B------:R-:W-:Y:S02]  /*a5a0*/  FMUL.FTZ R35, R68, R171 ;  /* 0x000000ab44237220 */ /* 0x000fe40000410000 */
[----:B------:R-:W-:Y:S02]  /*a5b0*/  IMAD.MOV.U32 R146, RZ, RZ, R77 ;  /* 0x000000ffff927224 */ /* 0x000fe400078e004d */
[----:B-1----:R-:W-:Y:S02]  /*a5c0*/  FMUL.FTZ R0, R2, c[0x0][0x2d0] ;  /* 0x0000b40002007a20 */ /* 0x002fe40000410000 */
[----:B------:R-:W-:Y:S02]  /*a5d0*/  FFMA.FTZ R2, R204, c[0x0][0x2d0], -R88 ;  /* 0x0000b400cc027a23 */ /* 0x000fe40000010858 */
[C---:B--2---:R-:W-:Y:S01]  /*a5e0*/  FMUL.FTZ R13, R3.reuse, R149 ;  /* 0x00000095030d7220 */ /* 0x044fe20000410000 */
[----:B------:R-:W-:Y:S01]  /*a5f0*/  MOV R149, R27 ;  /* 0x0000001b00957202 */ /* 0x000fe20000000f00 */
[----:B------:R1:W-:Y:S01]  /*a600*/  MUFU.EX2 R133, R2 ;  /* 0x0000000200857308 */ /* 0x0003e20000000800 */
[C---:B------:R-:W-:Y:S02]  /*a610*/  FMUL.FTZ R8, R3.reuse, R140 ;  /* 0x0000008c03087220 */ /* 0x040fe40000410000 */
[C---:B------:R-:W-:Y:S02]  /*a620*/  FMUL.FTZ R9, R3.reuse, R141 ;  /* 0x0000008d03097220 */ /* 0x040fe40000410000 */
[C---:B------:R-:W-:Y:S02]  /*a630*/  FMUL.FTZ R12, R3.reuse, R148 ;  /* 0x00000094030c7220 */ /* 0x040fe40000410000 */
[C---:B------:R-:W-:Y:S02]  /*a640*/  FMUL.FTZ R25, R3.reuse, R161 ;  /* 0x000000a103197220 */ /* 0x040fe40000410000 */
[C---:B------:R-:W-:Y:S01]  /*a650*/  FMUL.FTZ R28, R3.reuse, R164 ;  /* 0x000000a4031c7220 */ /* 0x040fe20000410000 */
[----:B------:R-:W2:Y:S01]  /*a660*/  MUFU.EX2 R0, R0 ;  /* 0x0000000000007308 */ /* 0x000ea20000000800 */
[----:B------:R-:W-:Y:S02]  /*a670*/  IMAD.MOV.U32 R141, RZ, RZ, R67 ;  /* 0x000000ffff8d7224 */ /* 0x000fe400078e0043 */
[C---:B------:R-:W-:Y:S02]  /*a680*/  FMUL.FTZ R29, R3.reuse, R165 ;  /* 0x000000a5031d7220 */ /* 0x040fe40000410000 */
[----:B------:R-:W-:Y:S02]  /*a690*/  IMAD.MOV.U32 R140, RZ, RZ, R31 ;  /* 0x000000ffff8c7224 */ /* 0x000fe400078e001f */
[----:B------:R-:W-:Y:S02]  /*a6a0*/  IMAD.MOV.U32 R161, RZ, RZ, R50 ;  /* 0x000000ffffa17224 */ /* 0x000fe400078e0032 */
[----:B------:R-:W-:Y:S01]  /*a6b0*/  FMUL.FTZ R50, R68, R186 ;  /* 0x000000ba44327220 */ /* 0x000fe20000410000 */
[----:B------:R-:W-:Y:S01]  /*a6c0*/  MUFU.EX2 R148, R90 ;  /* 0x0000005a00947308 */ /* 0x000fe20000000800 */
[----:B------:R-:W-:Y:S02]  /*a6d0*/  IMAD.MOV.U32 R204, RZ, RZ, R76 ;  /* 0x000000ffffcc7224 */ /* 0x000fe400078e004c */
[----:B------:R-:W-:Y:S02]  /*a6e0*/  FMUL.FTZ R56, R3, R120 ;  /* 0x0000007803387220 */ /* 0x000fe40000410000 */
[----:B-1----:R-:W-:Y:S02]  /*a6f0*/  FFMA.FTZ R2, R203, c[0x0][0x2d0], -R88 ;  /* 0x0000b400cb027a23 */ /* 0x002fe40000010858 */
[C---:B------:R-:W-:Y:S02]  /*a700*/  FMUL.FTZ R57, R3.reuse, R121 ;  /* 0x0000007903397220 */ /* 0x040fe40000410000 */
[C---:B------:R-:W-:Y:S01]  /*a710*/  FMUL.FTZ R60, R3.reuse, R124 ;  /* 0x0000007c033c7220 */ /* 0x040fe20000410000 */
[----:B------:R-:W1:Y:S01]  /*a720*/  MUFU.EX2 R189, R2 ;  /* 0x0000000200bd7308 */ /* 0x000e620000000800 */
[----:B------:R-:W-:Y:S02]  /*a730*/  IMAD.MOV.U32 R203, RZ, RZ, R24 ;  /* 0x000000ffffcb7224 */ /* 0x000fe400078e0018 */
[----:B------:R-:W-:Y:S02]  /*a740*/  FMUL.FTZ R24, R3, R160 ;  /* 0x000000a003187220 */ /* 0x000fe40000410000 */
[C---:B--2---:R-:W-:Y:S02]  /*a750*/  FMUL.FTZ R26, R0.reuse, R162 ;  /* 0x000000a2001a7220 */ /* 0x044fe40000410000 */
[----:B------:R-:W-:Y:S02]  /*a760*/  IMAD.MOV.U32 R162, RZ, RZ, R39 ;  /* 0x000000ffffa27224 */ /* 0x000fe400078e0027 */
[C---:B------:R-:W-:Y:S02]  /*a770*/  FMUL.FTZ R27, R0.reuse, R163 ;  /* 0x000000a3001b7220 */ /* 0x040fe40000410000 */
[----:B------:R-:W-:Y:S02]  /*a780*/  IMAD.MOV.U32 R163, RZ, RZ, R38 ;  /* 0x000000ffffa37224 */ /* 0x000fe400078e0026 */
[----:B------:R-:W2:Y:S01]  /*a790*/  LDSM.16.MT88.4 R36, [R233] ;  /* 0x00000000e924783b */ /* 0x000ea20000004200 */
[C---:B------:R-:W-:Y:S02]  /*a7a0*/  FMUL.FTZ R10, R0.reuse, R142 ;  /* 0x0000008e000a7220 */ /* 0x040fe40000410000 */
[C---:B------:R-:W-:Y:S02]  /*a7b0*/  FMUL.FTZ R11, R0.reuse, R143 ;  /* 0x0000008f000b7220 */ /* 0x040fe40000410000 */
[C---:B------:R-:W-:Y:S02]  /*a7c0*/  FMUL.FTZ R14, R0.reuse, R150 ;  /* 0x00000096000e7220 */ /* 0x040fe40000410000 */
[C---:B------:R-:W-:Y:S02]  /*a7d0*/  FMUL.FTZ R15, R0.reuse, R151 ;  /* 0x00000097000f7220 */ /* 0x040fe40000410000 */
[----:B------:R-:W-:Y:S01]  /*a7e0*/  MUFU.EX2 R151, R89 ;  /* 0x0000005900977308 */ /* 0x000fe20000000800 */
[C---:B------:R-:W-:Y:S01]  /*a7f0*/  FMUL.FTZ R30, R0.reuse, R166 ;  /* 0x000000a6001e7220 */ /* 0x040fe20000410000 */
[----:B-1----:R-:W-:Y:S01]  /*a800*/  F2FP.BF16.PACK_AB R67, R189, R133 ;  /* 0x00000085bd43723e */ /* 0x002fe200000010ff */
[----:B------:R-:W-:Y:S02]  /*a810*/  FMUL.FTZ R31, R0, R167 ;  /* 0x000000a7001f7220 */ /* 0x000fe40000410000 */
[----:B------:R-:W-:Y:S02]  /*a820*/  FFMA.FTZ R2, R208, c[0x0][0x2d0], -R85 ;  /* 0x0000b400d0027a23 */ /* 0x000fe40000010855 */
[----:B------:R-:W-:Y:S02]  /*a830*/  IMAD.MOV.U32 R150, RZ, RZ, R79 ;  /* 0x000000ffff967224 */ /* 0x000fe400078e004f */
[C---:B------:R-:W-:Y:S01]  /*a840*/  HMMA.16816.F32.BF16 R8, R64.reuse, R20, R8 ;  /* 0x000000144008723c */ /* 0x040fe20000041808 */
[----:B------:R1:W-:Y:S01]  /*a850*/  MUFU.EX2 R111, R2 ;  /* 0x00000002006f7308 */ /* 0x0003e20000000800 */
[----:B------:R-:W3:Y:S02]  /*a860*/  LDSM.16.MT88.4 R76, [R232] ;  /* 0x00000000e84c783b */ /* 0x000ee40000004200 */
[C---:B------:R-:W-:Y:S02]  /*a870*/  FMUL.FTZ R42, R0.reuse, R178 ;  /* 0x000000b2002a7220 */ /* 0x040fe40000410000 */
[----:B------:R-:W-:Y:S02]  /*a880*/  IMAD.MOV.U32 R142, RZ, RZ, R43 ;  /* 0x000000ffff8e7224 */ /* 0x000fe400078e002b */
[-C--:B------:R-:W-:Y:S04]  /*a890*/  HMMA.16816.F32.BF16 R12, R64, R22.reuse, R12 ;  /* 0x00000016400c723c */ /* 0x080fe8000004180c */
[C---:B------:R-:W-:Y:S02]  /*a8a0*/  FMUL.FTZ R20, R69.reuse, R156 ;  /* 0x0000009c45147220 */ /* 0x040fe40000410000 */
[----:B------:R-:W-:Y:S02]  /*a8b0*/  FMUL.FTZ R21, R69, R157 ;  /* 0x0000009d45157220 */ /* 0x000fe40000410000 */
[C---:B------:R-:W-:Y:S04]  /*a8c0*/  HMMA.16816.F32.BF16 R16, R72.reuse, R22, R16 ;  /* 0x000000164810723c */ /* 0x040fe80000041810 */
[C---:B------:R-:W-:Y:S02]  /*a8d0*/  FMUL.FTZ R43, R0.reuse, R179 ;  /* 0x000000b3002b7220 */ /* 0x040fe40000410000 */
[----:B------:R-:W-:Y:S02]  /*a8e0*/  FMUL.FTZ R58, R0, R122 ;  /* 0x0000007a003a7220 */ /* 0x000fe40000410000 */
[C---:B------:R-:W-:Y:S04]  /*a8f0*/  FMUL.FTZ R22, R68.reuse, R158 ;  /* 0x0000009e44167220 */ /* 0x040fe80000410000 */
[----:B------:R-:W-:Y:S01]  /*a900*/  FMUL.FTZ R23, R68, R159 ;  /* 0x0000009f44177220 */ /* 0x000fe20000410000 */
[----:B------:R-:W-:Y:S01]  /*a910*/  MOV R159, R40 ;  /* 0x00000028009f7202 */ /* 0x000fe20000000f00 */
[C---:B------:R-:W-:Y:S02]  /*a920*/  FMUL.FTZ R40, R3.reuse, R176 ;  /* 0x000000b003287220 */ /* 0x040fe40000410000 */
[----:B------:R-:W-:Y:S02]  /*a930*/  IMAD.MOV.U32 R158, RZ, RZ, R41 ;  /* 0x000000ffff9e7224 */ /* 0x000fe400078e0029 */
[----:B------:R-:W-:Y:S01]  /*a940*/  FMUL.FTZ R41, R3, R177 ;  /* 0x000000b103297220 */ /* 0x000fe20000410000 */
[-C--:B--2---:R-:W-:Y:S03]  /*a950*/  HMMA.16816.F32.BF16 R20, R72, R36.reuse, R20 ;  /* 0x000000244814723c */ /* 0x084fe60000041814 */
[----:B-1----:R-:W-:Y:S02]  /*a960*/  FFMA.FTZ R2, R209, c[0x0][0x2d0], -R85 ;  /* 0x0000b400d1027a23 */ /* 0x002fe40000010855 */
[----:B------:R-:W-:Y:S02]  /*a970*/  IMAD.MOV.U32 R156, RZ, RZ, R45 ;  /* 0x000000ffff9c7224 */ /* 0x000fe400078e002d */
[C---:B------:R-:W-:Y:S01]  /*a980*/  FMUL.FTZ R45, R3.reuse, R181 ;  /* 0x000000b5032d7220 */ /* 0x040fe20000410000 */
[C---:B------:R-:W-:Y:S04]  /*a990*/  HMMA.16816.F32.BF16 R24, R64.reuse, R36, R24 ;  /* 0x000000244018723c */ /* 0x040fe80000041818 */
[----:B------:R-:W-:Y:S02]  /*a9a0*/  IMAD.MOV.U32 R157, RZ, RZ, R44 ;  /* 0x000000ffff9d7224 */ /* 0x000fe400078e002c */
[----:B------:R-:W-:Y:S02]  /*a9b0*/  FMUL.FTZ R44, R3, R180 ;  /* 0x000000b4032c7220 */ /* 0x000fe40000410000 */
[-C--:B------:R-:W-:Y:S04]  /*a9c0*/  HMMA.16816.F32.BF16 R28, R64, R38.reuse, R28 ;  /* 0x00000026401c723c */ /* 0x080fe8000004181c */
[C---:B------:R-:W-:Y:S02]  /*a9d0*/  FMUL.FTZ R36, R69.reuse, R172 ;  /* 0x000000ac45247220 */ /* 0x040fe40000410000 */
[----:B------:R-:W-:Y:S02]  /*a9e0*/  FMUL.FTZ R37, R69, R173 ;  /* 0x000000ad45257220 */ /* 0x000fe40000410000 */
[C---:B------:R-:W-:Y:S04]  /*a9f0*/  HMMA.16816.F32.BF16 R32, R72.reuse, R38, R32 ;  /* 0x000000264820723c */ /* 0x040fe80000041820 */
[C---:B------:R-:W-:Y:S02]  /*aa00*/  FMUL.FTZ R46, R0.reuse, R182 ;  /* 0x000000b6002e7220 */ /* 0x040fe40000410000 */
[----:B------:R-:W-:Y:S02]  /*aa10*/  FMUL.FTZ R47, R0, R183 ;  /* 0x000000b7002f7220 */ /* 0x000fe40000410000 */
[C---:B------:R-:W-:Y:S04]  /*aa20*/  FMUL.FTZ R38, R68.reuse, R174 ;  /* 0x000000ae44267220 */ /* 0x040fe80000410000 */
[C---:B------:R-:W-:Y:S02]  /*aa30*/  FMUL.FTZ R39, R68.reuse, R175 ;  /* 0x000000af44277220 */ /* 0x040fe40000410000 */
[----:B------:R-:W-:Y:S02]  /*aa40*/  IMAD.MOV.U32 R160, RZ, RZ, R51 ;  /* 0x000000ffffa07224 */ /* 0x000fe400078e0033 */
[----:B------:R-:W-:Y:S02]  /*aa50*/  FMUL.FTZ R51, R68, R187 ;  /* 0x000000bb44337220 */ /* 0x000fe40000410000 */
[C---:B------:R-:W-:Y:S01]  /*aa60*/  FMUL.FTZ R59, R0.reuse, R123 ;  /* 0x0000007b003b7220 */ /* 0x040fe20000410000 */
[-C--:B------:R-:W-:Y:S03]  /*aa70*/  HMMA.16816.F32.BF16 R36, R72, R52.reuse, R36 ;  /* 0x000000344824723c */ /* 0x080fe60000041824 */
[----:B------:R-:W-:Y:S02]  /*aa80*/  FMUL.FTZ R61, R3, R125 ;  /* 0x0000007d033d7220 */ /* 0x000fe40000410000 */
[----:B------:R-:W-:Y:S01]  /*aa90*/  MUFU.EX2 R125, R98 ;  /* 0x00000062007d7308 */ /* 0x000fe20000000800 */
[C---:B------:R-:W-:Y:S02]  /*aaa0*/  FMUL.FTZ R62, R0.reuse, R126 ;  /* 0x0000007e003e7220 */ /* 0x040fe40000410000 */
[C---:B------:R-:W-:Y:S04]  /*aab0*/  HMMA.16816.F32.BF16 R40, R64.reuse, R52, R40 ;  /* 0x000000344028723c */ /* 0x040fe80000041828 */
[----:B------:R-:W-:Y:S02]  /*aac0*/  FMUL.FTZ R63, R0, R127 ;  /* 0x0000007f003f7220 */ /* 0x000fe40000410000 */
[----:B------:R-:W-:Y:S01]  /*aad0*/  FFMA.FTZ R89, R243, c[0x0][0x2d0], -R85 ;  /* 0x0000b400f3597a23 */ /* 0x000fe20000010855 */
[----:B------:R-:W1:Y:S01]  /*aae0*/  MUFU.EX2 R126, R83 ;  /* 0x00000053007e7308 */ /* 0x000e620000000800 */
[C---:B------:R-:W-:Y:S01]  /*aaf0*/  FMUL.FTZ R52, R69.reuse, R116 ;  /* 0x0000007445347220 */ /* 0x040fe20000410000 */
[-C--:B------:R-:W-:Y:S03]  /*ab00*/  HMMA.16816.F32.BF16 R44, R64, R54.reuse, R44 ;  /* 0x00000036402c723c */ /* 0x080fe6000004182c */
[C---:B------:R-:W-:Y:S02]  /*ab10*/  FMUL.FTZ R53, R69.reuse, R117 ;  /* 0x0000007545357220 */ /* 0x040fe40000410000 */
[----:B------:R-:W-:Y:S03]  /*ab20*/  IMAD.MOV.U32 R177, RZ, RZ, R201 ;  /* 0x000000ffffb17224 */ /* 0x000fe600078e00c9 */
[----:B------:R2:W4:Y:S01]  /*ab30*/  MUFU.EX2 R116, R2 ;  /* 0x0000000200747308 */ /* 0x0005220000000800 */
[C---:B------:R-:W-:Y:S07]  /*ab40*/  HMMA.16816.F32.BF16 R48, R72.reuse, R54, R48 ;  /* 0x000000364830723c */ /* 0x040fee0000041830 */
[C---:B------:R-:W-:Y:S02]  /*ab50*/  FMUL.FTZ R55, R68.reuse, R119 ;  /* 0x0000007744377220 */ /* 0x040fe40000410000 */
[----:B------:R-:W-:Y:S07]  /*ab60*/  FMUL.FTZ R54, R68, R118 ;  /* 0x0000007644367220 */ /* 0x000fee0000410000 */
[-C--:B---3--:R-:W-:Y:S03]  /*ab70*/  HMMA.16816.F32.BF16 R52, R72, R76.reuse, R52 ;  /* 0x0000004c4834723c */ /* 0x088fe60000041834 */
[--C-:B--2---:R-:W-:Y:S05]  /*ab80*/  FFMA.FTZ R2, R206, c[0x0][0x2d0], -R85.reuse ;  /* 0x0000b400ce027a23 */ /* 0x104fea0000010855 */
[C---:B------:R-:W-:Y:S01]  /*ab90*/  HMMA.16816.F32.BF16 R56, R64.reuse, R76, R56 ;  /* 0x0000004c4038723c */ /* 0x040fe20000041838 */
[----:B------:R-:W-:Y:S07]  /*aba0*/  MUFU.EX2 R206, R99 ;  /* 0x0000006300ce7308 */ /* 0x000fee0000000800 */
[-C--:B------:R-:W-:Y:S03]  /*abb0*/  HMMA.16816.F32.BF16 R60, R64, R78.reuse, R60 ;  /* 0x0000004e403c723c */ /* 0x080fe6000004183c */
[----:B------:R2:W-:Y:S04]  /*abc0*/  MUFU.EX2 R122, R2 ;  /* 0x00000002007a7308 */ /* 0x0005e80000000800 */
[C---:B------:R-:W-:Y:S02]  /*abd0*/  FMUL.FTZ R67, R68.reuse, R131 ;  /* 0x0000008344437220 */ /* 0x040fe40000410000 */
[C---:B------:R-:W-:Y:S03]  /*abe0*/  FMUL.FTZ R64, R69.reuse, R128 ;  /* 0x0000008045407220 */ /* 0x040fe60000410000 */
[----:B------:R-:W-:Y:S01]  /*abf0*/  FMUL.FTZ R65, R69, R129 ;  /* 0x0000008145417220 */ /* 0x000fe20000410000 */
[----:B------:R-:W-:Y:S01]  /*ac00*/  MUFU.EX2 R128, R91 ;  /* 0x0000005b00807308 */ /* 0x000fe20000000800 */
[----:B------:R-:W-:Y:S07]  /*ac10*/  FMUL.FTZ R66, R68, R130 ;  /* 0x0000008244427220 */ /* 0x000fee0000410000 */
[----:B------:R-:W-:Y:S01]  /*ac20*/  HMMA.16816.F32.BF16 R64, R72, R78, R64 ;  /* 0x0000004e4840723c */ /* 0x000fe20000041840 */
[----:B------:R-:W3:Y:S03]  /*ac30*/  LDSM.16.MT88.4 R76, [R229+0x800] ;  /* 0x00080000e54c783b */ /* 0x000ee60000004200 */
[--C-:B--2---:R-:W-:Y:S03]  /*ac40*/  FFMA.FTZ R2, R207, c[0x0][0x2d0], -R85.reuse ;  /* 0x0000b400cf027a23 */ /* 0x104fe60000010855 */
[----:B------:R-:W-:Y:S02]  /*ac50*/  F2FP.BF16.PACK_AB R72, R115, R113 ;  /* 0x000000717348723e */ /* 0x000fe400000010ff */
[----:B-1----:R-:W-:Y:S01]  /*ac60*/  F2FP.BF16.PACK_AB R74, R139, R126 ;  /* 0x0000007e8b4a723e */ /* 0x002fe200000010ff */
[----:B------:R1:W2:Y:S02]  /*ac70*/  MUFU.EX2 R134, R2 ;  /* 0x0000000200867308 */ /* 0x0002a40000000800 */
[----:B----4-:R-:W-:Y:S01]  /*ac80*/  F2FP.BF16.PACK_AB R73, R116, R111 ;  /* 0x0000006f7449723e */ /* 0x010fe200000010ff */
[--C-:B-1----:R-:W-:Y:S01]  /*ac90*/  FFMA.FTZ R2, R211, c[0x0][0x2d0], -R84.reuse ;  /* 0x0000b400d3027a23 */ /* 0x102fe20000010854 */
[----:B--2---:R-:W-:Y:S06]  /*aca0*/  F2FP.BF16.PACK_AB R75, R134, R122 ;  /* 0x0000007a864b723e */ /* 0x004fec00000010ff */
[----:B------:R1:W-:Y:S01]  /*acb0*/  MUFU.EX2 R114, R2 ;  /* 0x0000000200727308 */ /* 0x0003e20000000800 */
[-C--:B---3--:R-:W-:Y:S03]  /*acc0*/  HMMA.16816.F32.BF16 R4, R72, R76.reuse, R4 ;  /* 0x0000004c4804723c */ /* 0x088fe60000041804 */
[--C-:B-1----:R-:W-:Y:S06]  /*acd0*/  FFMA.FTZ R2, R212, c[0x0][0x2d0], -R84.reuse ;  /* 0x0000b400d4027a23 */ /* 0x102fec0000010854 */
[----:B------:R-:W-:Y:S10]  /*ace0*/  MUFU.EX2 R212, R89 ;  /* 0x0000005900d47308 */ /* 0x000ff40000000800 */
[----:B------:R1:W2:Y:S02]  /*acf0*/  MUFU.EX2 R117, R2 ;  /* 0x0000000200757308 */ /* 0x0002a40000000800 */
[--C-:B-1----:R-:W-:Y:S01]  /*ad00*/  FFMA.FTZ R2, R210, c[0x0][0x2d0], -R84.reuse ;  /* 0x0000b400d2027a23 */ /* 0x102fe20000010854 */
[----:B--2---:R-:W-:Y:S07]  /*ad10*/  F2FP.BF16.PACK_AB R80, R117, R114 ;  /* 0x000000727550723e */ /* 0x004fee00000010ff */
[----:B------:R1:W-:Y:S02]  /*ad20*/  MUFU.EX2 R119, R2 ;  /* 0x0000000200777308 */ /* 0x0003e40000000800 */
[----:B-1----:R-:W-:Y:S08]  /*ad30*/  FFMA.FTZ R2, R213, c[0x0][0x2d0], -R84 ;  /* 0x0000b400d5027a23 */ /* 0x002ff00000010854 */
[----:B------:R-:W-:Y:S10]  /*ad40*/  MUFU.EX2 R213, R200 ;  /* 0x000000c800d57308 */ /* 0x000ff40000000800 */
[----:B------:R1:W2:Y:S02]  /*ad50*/  MUFU.EX2 R143, R2 ;  /* 0x00000002008f7308 */ /* 0x0002a40000000800 */
[--C-:B-1----:R-:W-:Y:S01]  /*ad60*/  FFMA.FTZ R2, R215, c[0x0][0x2d0], -R88.reuse ;  /* 0x0000b400d7027a23 */ /* 0x102fe20000010858 */
[----:B--2---:R-:W-:Y:S07]  /*ad70*/  F2FP.BF16.PACK_AB R82, R143, R119 ;  /* 0x000000778f52723e */ /* 0x004fee00000010ff */
[----:B------:R1:W-:Y:S02]  /*ad80*/  MUFU.EX2 R108, R2 ;  /* 0x00000002006c7308 */ /* 0x0003e40000000800 */
[--C-:B-1----:R-:W-:Y:S08]  /*ad90*/  FFMA.FTZ R2, R217, c[0x0][0x2d0], -R88.reuse ;  /* 0x0000b400d9027a23 */ /* 0x102ff00000010858 */
[----:B------:R1:W2:Y:S02]  /*ada0*/  MUFU.EX2 R110, R2 ;  /* 0x00000002006e7308 */ /* 0x0002a40000000800 */
[--C-:B-1----:R-:W-:Y:S01]  /*adb0*/  FFMA.FTZ R2, R214, c[0x0][0x2d0], -R88.reuse ;  /* 0x0000b400d6027a23 */ /* 0x102fe20000010858 */
[----:B--2---:R-:W-:Y:S07]  /*adc0*/  F2FP.BF16.PACK_AB R81, R110, R108 ;  /* 0x0000006c6e51723e */ /* 0x004fee00000010ff */
[----:B------:R-:W-:Y:S10]  /*add0*/  MUFU.EX2 R214, R197 ;  /* 0x000000c500d67308 */ /* 0x000ff40000000800 */
[----:B------:R1:W-:Y:S02]  /*ade0*/  MUFU.EX2 R112, R2 ;  /* 0x0000000200707308 */ /* 0x0003e40000000800 */
[----:B-1----:R-:W-:Y:S08]  /*adf0*/  FFMA.FTZ R2, R216, c[0x0][0x2d0], -R88 ;  /* 0x0000b400d8027a23 */ /* 0x002ff00000010858 */
[----:B------:R-:W-:Y:S10]  /*ae00*/  MUFU.EX2 R216, R196 ;  /* 0x000000c400d87308 */ /* 0x000ff40000000800 */
[----:B------:R1:W2:Y:S02]  /*ae10*/  MUFU.EX2 R131, R2 ;  /* 0x0000000200837308 */ /* 0x0002a40000000800 */
[----:B-1----:R-:W-:Y:S01]  /*ae20*/  FFMA.FTZ R2, R163, c[0x0][0x2d0], -R85 ;  /* 0x0000b400a3027a23 */ /* 0x002fe20000010855 */
[----:B--2---:R-:W-:Y:S01]  /*ae30*/  F2FP.BF16.PACK_AB R83, R131, R112 ;  /* 0x000000708353723e */ /* 0x004fe200000010ff */
[----:B------:R-:W-:Y:S01]  /*ae40*/  IMAD.MOV.U32 R163, RZ, RZ, R162 ;  /* 0x000000ffffa37224 */ /* 0x000fe200078e00a2 */
[----:B------:R-:W-:Y:S05]  /*ae50*/  MOV R162, R161 ;  /* 0x000000a100a27202 */ /* 0x000fea0000000f00 */
[----:B------:R1:W-:Y:S01]  /*ae60*/  MUFU.EX2 R124, R2 ;  /* 0x00000002007c7308 */ /* 0x0003e20000000800 */
[----:B------:R-:W-:Y:S02]  /*ae70*/  IMAD.MOV.U32 R161, RZ, RZ, R160 ;  /* 0x000000ffffa17224 */ /* 0x000fe400078e00a0 */
[----:B------:R-:W-:Y:S01]  /*ae80*/  IMAD.MOV.U32 R160, RZ, RZ, R159 ;  /* 0x000000ffffa07224 */ /* 0x000fe200078e009f */
[C---:B------:R-:W-:Y:S04]  /*ae90*/  HMMA.16816.F32.BF16 R8, R80.reuse, R76, R8 ;  /* 0x0000004c5008723c */ /* 0x040fe80000041808 */
[----:B------:R-:W-:Y:S02]  /*aea0*/  IMAD.MOV.U32 R159, RZ, RZ, R158 ;  /* 0x000000ffff9f7224 */ /* 0x000fe400078e009e */
[----:B------:R-:W-:Y:S01]  /*aeb0*/  IMAD.MOV.U32 R158, RZ, RZ, R157 ;  /* 0x000000ffff9e7224 */ /* 0x000fe200078e009d */
[----:B------:R-:W-:Y:S01]  /*aec0*/  MOV R157, R156 ;  /* 0x0000009c009d7202 */ /* 0x000fe20000000f00 */
[-C--:B------:R-:W-:Y:S04]  /*aed0*/  HMMA.16816.F32.BF16 R12, R80, R78.reuse, R12 ;  /* 0x0000004e500c723c */ /* 0x080fe8000004180c */
[----:B------:R-:W-:Y:S02]  /*aee0*/  IMAD.MOV.U32 R156, RZ, RZ, R153 ;  /* 0x000000ffff9c7224 */ /* 0x000fe400078e0099 */
[----:B------:R-:W-:Y:S02]  /*aef0*/  IMAD.MOV.U32 R153, RZ, RZ, R150 ;  /* 0x000000ffff997224 */ /* 0x000fe400078e0096 */
[C---:B------:R-:W-:Y:S01]  /*af00*/  HMMA.16816.F32.BF16 R16, R72.reuse, R78, R16 ;  /* 0x0000004e4810723c */ /* 0x040fe20000041810 */
[----:B------:R-:W2:Y:S03]  /*af10*/  LDSM.16.MT88.4 R76, [R233+0x800] ;  /* 0x00080000e94c783b */ /* 0x000ea60000004200 */
[----:B------:R-:W-:Y:S02]  /*af20*/  IMAD.MOV.U32 R150, RZ, RZ, R142 ;  /* 0x000000ffff967224 */ /* 0x000fe400078e008e */
[----:B------:R-:W-:Y:S01]  /*af30*/  IMAD.MOV.U32 R142, RZ, RZ, R141 ;  /* 0x000000ffff8e7224 */ /* 0x000fe200078e008d */
[----:B------:R-:W-:Y:S01]  /*af40*/  MOV R141, R140 ;  /* 0x0000008c008d7202 */ /* 0x000fe20000000f00 */
[----:B------:R-:W-:Y:S04]  /*af50*/  IMAD.MOV.U32 R140, RZ, RZ, R132 ;  /* 0x000000ffff8c7224 */ /* 0x000fe800078e0084 */
[----:B------:R-:W-:Y:S02]  /*af60*/  IMAD.MOV.U32 R132, RZ, RZ, R107 ;  /* 0x000000ffff847224 */ /* 0x000fe400078e006b */
[----:B------:R-:W3:Y:S01]  /*af70*/  LDL.LU R107, [R1] ;  /* 0x00000000016b7983 */ /* 0x000ee20000300800 */
[----:B-1----:R-:W-:Y:S02]  /*af80*/  FFMA.FTZ R2, R163, c[0x0][0x2d0], -R85 ;  /* 0x0000b400a3027a23 */ /* 0x002fe40000010855 */
[----:B------:R-:W-:Y:S02]  /*af90*/  IMAD.MOV.U32 R163, RZ, RZ, R162 ;  /* 0x000000ffffa37224 */ /* 0x000fe400078e00a2 */
[----:B------:R-:W-:Y:S01]  /*afa0*/  IMAD.MOV.U32 R162, RZ, RZ, R161 ;  /* 0x000000ffffa27224 */ /* 0x000fe200078e00a1 */
[----:B------:R-:W-:Y:S01]  /*afb0*/  MOV R161, R160 ;  /* 0x000000a000a17202 */ /* 0x000fe20000000f00 */
[----:B------:R-:W-:Y:S01]  /*afc0*/  IMAD.MOV.U32 R160, RZ, RZ, R159 ;  /* 0x000000ffffa07224 */ /* 0x000fe200078e009f */
[----:B------:R1:W4:Y:S01]  /*afd0*/  MUFU.EX2 R127, R2 ;  /* 0x00000002007f7308 */ /* 0x0003220000000800 */
[----:B------:R-:W-:Y:S02]  /*afe0*/  IMAD.MOV.U32 R159, RZ, RZ, R158 ;  /* 0x000000ffff9f7224 */ /* 0x000fe400078e009e */
[----:B------:R-:W-:Y:S02]  /*aff0*/  IMAD.MOV.U32 R158, RZ, RZ, R157 ;  /* 0x000000ffff9e7224 */ /* 0x000fe400078e009d */
[----:B------:R-:W-:Y:S01]  /*b000*/  IMAD.MOV.U32 R157, RZ, RZ, R156 ;  /* 0x000000ffff9d7224 */ /* 0x000fe200078e009c */
[----:B------:R-:W-:Y:S01]  /*b010*/  MOV R156, R150 ;  /* 0x00000096009c7202 */ /* 0x000fe20000000f00 */
[----:B------:R-:W-:Y:S02]  /*b020*/  IMAD.MOV.U32 R150, RZ, RZ, R142 ;  /* 0x000000ffff967224 */ /* 0x000fe400078e008e */
[----:B------:R-:W-:Y:S02]  /*b030*/  IMAD.MOV.U32 R142, RZ, RZ, R141 ;  /* 0x000000ffff8e7224 */ /* 0x000fe400078e008d */
[----:B------:R-:W-:Y:S02]  /*b040*/  IMAD.MOV.U32 R141, RZ, RZ, R146 ;  /* 0x000000ffff8d7224 */ /* 0x000fe400078e0092 */
[----:B------:R-:W3:Y:S01]  /*b050*/  LDL.LU R146, [R1+0xc] ;  /* 0x00000c0001927983 */ /* 0x000ee20000300800 */
[----:B------:R-:W-:Y:S02]  /*b060*/  IMAD.MOV.U32 R164, RZ, RZ, R162 ;  /* 0x000000ffffa47224 */ /* 0x000fe400078e00a2 */
[----:B------:R-:W-:Y:S02]  /*b070*/  IMAD.MOV.U32 R162, RZ, RZ, R160 ;  /* 0x000000ffffa27224 */ /* 0x000fe400078e00a0 */
[----:B------:R-:W-:Y:S01]  /*b080*/  IMAD.MOV.U32 R160, RZ, RZ, R158 ;  /* 0x000000ffffa07224 */ /* 0x000fe200078e009e */
[-C--:B--2---:R-:W-:Y:S03]  /*b090*/  HMMA.16816.F32.BF16 R20, R72, R76.reuse, R20 ;  /* 0x0000004c4814723c */ /* 0x084fe60000041814 */
[----:B------:R-:W-:Y:S02]  /*b0a0*/  IMAD.MOV.U32 R158, RZ, RZ, R156 ;  /* 0x000000ffff9e7224 */ /* 0x000fe400078e009c */
[----:B-1----:R-:W-:Y:S01]  /*b0b0*/  FFMA.FTZ R2, R163, c[0x0][0x2d0], -R85 ;  /* 0x0000b400a3027a23 */ /* 0x002fe20000010855 */
[----:B------:R-:W-:Y:S01]  /*b0c0*/  MOV R163, R161 ;  /* 0x000000a100a37202 */ /* 0x000fe20000000f00 */
[----:B------:R-:W-:Y:S01]  /*b0d0*/  IMAD.MOV.U32 R156, RZ, RZ, R142 ;  /* 0x000000ffff9c7224 */ /* 0x000fe200078e008e */
[C---:B------:R-:W-:Y:S04]  /*b0e0*/  HMMA.16816.F32.BF16 R24, R80.reuse, R76, R24 ;  /* 0x0000004c5018723c */ /* 0x040fe80000041818 */
[----:B------:R-:W-:Y:S01]  /*b0f0*/  IMAD.MOV.U32 R161, RZ, RZ, R159 ;  /* 0x000000ffffa17224 */ /* 0x000fe200078e009f */
[----:B------:R-:W-:Y:S01]  /*b100*/  MOV R159, R157 ;  /* 0x0000009d009f7202 */ /* 0x000fe20000000f00 */
[----:B------:R-:W-:Y:S02]  /*b110*/  IMAD.MOV.U32 R157, RZ, RZ, R150 ;  /* 0x000000ffff9d7224 */ /* 0x000fe400078e0096 */
[-C--:B------:R-:W-:Y:S04]  /*b120*/  HMMA.16816.F32.BF16 R28, R80, R78.reuse, R28 ;  /* 0x0000004e501c723c */ /* 0x080fe8000004181c */
[----:B------:R-:W-:Y:S02]  /*b130*/  IMAD.MOV.U32 R150, RZ, RZ, R96 ;  /* 0x000000ffff967224 */ /* 0x000fe400078e0060 */
[----:B------:R-:W-:Y:S01]  /*b140*/  IMAD.MOV.U32 R165, RZ, RZ, R163 ;  /* 0x000000ffffa57224 */ /* 0x000fe200078e00a3 */
[----:B------:R-:W-:Y:S01]  /*b150*/  MOV R163, R161 ;  /* 0x000000a100a37202 */ /* 0x000fe20000000f00 */
[C---:B------:R-:W-:Y:S01]  /*b160*/  HMMA.16816.F32.BF16 R32, R72.reuse, R78, R32 ;  /* 0x0000004e4820723c */ /* 0x040fe20000041820 */
[----:B------:R-:W2:Y:S03]  /*b170*/  LDL.LU R96, [R1+0x8] ;  /* 0x0000080001607983 */ /* 0x000ea60000300800 */
[----:B------:R-:W-:Y:S01]  /*b180*/  IMAD.MOV.U32 R161, RZ, RZ, R159 ;  /* 0x000000ffffa17224 */ /* 0x000fe200078e009f */
[----:B------:R-:W-:Y:S01]  /*b190*/  MOV R159, R157 ;  /* 0x0000009d009f7202 */ /* 0x000fe20000000f00 */
[----:B------:R-:W-:Y:S01]  /*b1a0*/  IMAD.MOV.U32 R157, RZ, RZ, R150 ;  /* 0x000000ffff9d7224 */ /* 0x000fe200078e0096 */
[----:B------:R-:W1:Y:S01]  /*b1b0*/  LDSM.16.MT88.4 R76, [R230+0x800] ;  /* 0x00080000e64c783b */ /* 0x000e620000004200 */
[--C-:B------:R-:W-:Y:S06]  /*b1c0*/  FFMA.FTZ R132, R132, c[0x0][0x2d0], -R84.reuse ;  /* 0x0000b40084847a23 */ /* 0x100fec0000010854 */
[----:B------:R-:W-:Y:S01]  /*b1d0*/  MUFU.EX2 R132, R132 ;  /* 0x0000008400847308 */ /* 0x000fe20000000800 */
        /* <DEDUP_REMOVED lines=8> */
[----:B------:R-:W-:Y:S01]  /*b260*/  HMMA.16816.F32.BF16 R64, R72, R78, R64 ;  /* 0x0000004e4840723c */ /* 0x000fe20000041840 */
[----:B------:R-:W1:Y:S06]  /*b270*/  LDSM.16.MT88.4 R76, [R229+0x1000] ;  /* 0x00100000e54c783b */ /* 0x000e6c0000004200 */
[----:B------:R-:W-:Y:S02]  /*b280*/  F2FP.BF16.PACK_AB R74, R151, R148 ;  /* 0x00000094974a723e */ /* 0x000fe400000010ff */
[----:B----4-:R-:W-:Y:S03]  /*b290*/  F2FP.BF16.PACK_AB R73, R127, R124 ;  /* 0x0000007c7f49723e */ /* 0x010fe600000010ff */
[----:B---3--:R-:W-:Y:S01]  /*b2a0*/  FFMA.FTZ R107, R107, c[0x0][0x2d0], -R84 ;  /* 0x0000b4006b6b7a23 */ /* 0x008fe20000010854 */
[----:B------:R-:W-:Y:S02]  /*b2b0*/  MOV R142, R146 ;  /* 0x00000092008e7202 */ /* 0x000fe40000000f00 */
[----:B------:R3:W-:Y:S02]  /*b2c0*/  MUFU.EX2 R146, R2 ;  /* 0x0000000200927308 */ /* 0x0007e40000000800 */
[----:B------:R-:W-:Y:S04]  /*b2d0*/  MOV R181, R142 ;  /* 0x0000008e00b57202 */ /* 0x000fe80000000f00 */
[----:B------:R-:W-:Y:S04]  /*b2e0*/  MOV R185, R181 ;  /* 0x000000b500b97202 */ /* 0x000fe80000000f00 */
[----:B------:R-:W-:Y:S01]  /*b2f0*/  MUFU.EX2 R142, R199 ;  /* 0x000000c7008e7308 */ /* 0x000fe20000000800 */
[----:B---3--:R-:W-:Y:S02]  /*b300*/  FFMA.FTZ R2, R164, c[0x0][0x2d0], -R85 ;  /* 0x0000b400a4027a23 */ /* 0x008fe40000010855 */
[----:B------:R-:W-:Y:S07]  /*b310*/  IMAD.MOV.U32 R164, RZ, RZ, R162 ;  /* 0x000000ffffa47224 */ /* 0x000fee00078e00a2 */
[----:B------:R3:W4:Y:S01]  /*b320*/  MUFU.EX2 R150, R2 ;  /* 0x0000000200967308 */ /* 0x0007220000000800 */
[----:B------:R-:W-:Y:S02]  /*b330*/  IMAD.MOV.U32 R162, RZ, RZ, R160 ;  /* 0x000000ffffa27224 */ /* 0x000fe400078e00a0 */
[----:B------:R-:W-:Y:S02]  /*b340*/  IMAD.MOV.U32 R160, RZ, RZ, R158 ;  /* 0x000000ffffa07224 */ /* 0x000fe400078e009e */
[----:B------:R-:W-:Y:S02]  /*b350*/  IMAD.MOV.U32 R158, RZ, RZ, R156 ;  /* 0x000000ffff9e7224 */ /* 0x000fe400078e009c */
[----:B------:R-:W-:Y:S01]  /*b360*/  IMAD.MOV.U32 R156, RZ, RZ, R204 ;  /* 0x000000ffff9c7224 */ /* 0x000fe200078e00cc */
[----:B------:R-:W-:Y:S01]  /*b370*/  MOV R204, R242 ;  /* 0x000000f200cc7202 */ /* 0x000fe20000000f00 */
[--C-:B--2---:R-:W-:Y:S01]  /*b380*/  FFMA.FTZ R96, R96, c[0x0][0x2d0], -R84.reuse ;  /* 0x0000b40060607a23 */ /* 0x104fe20000010854 */
[----:B------:R-:W2:Y:S01]  /*b390*/  LDL.LU R242, [R1+0xd4] ;  /* 0x0000d40001f27983 */ /* 0x000ea20000300800 */
[----:B---3--:R-:W-:Y:S01]  /*b3a0*/  FFMA.FTZ R2, R165, c[0x0][0x2d0], -R84 ;  /* 0x0000b400a5027a23 */ /* 0x008fe20000010854 */
[----:B----4-:R-:W-:Y:S01]  /*b3b0*/  F2FP.BF16.PACK_AB R75, R150, R146 ;  /* 0x00000092964b723e */ /* 0x010fe200000010ff */
[----:B------:R-:W-:Y:S02]  /*b3c0*/  IMAD.MOV.U32 R165, RZ, RZ, R164 ;  /* 0x000000ffffa57224 */ /* 0x000fe400078e00a4 */
[----:B------:R3:W-:Y:S01]  /*b3d0*/  MUFU.EX2 R121, R2 ;  /* 0x0000000200797308 */ /* 0x0007e20000000800 */
[----:B------:R-:W-:Y:S02]  /*b3e0*/  IMAD.MOV.U32 R164, RZ, RZ, R163 ;  /* 0x000000ffffa47224 */ /* 0x000fe400078e00a3 */
[----:B------:R-:W-:Y:S01]  /*b3f0*/  IMAD.MOV.U32 R163, RZ, RZ, R162 ;  /* 0x000000ffffa37224 */ /* 0x000fe200078e00a2 */
[----:B------:R-:W-:Y:S01]  /*b400*/  MOV R162, R161 ;  /* 0x000000a100a27202 */ /* 0x000fe20000000f00 */
[----:B------:R-:W-:Y:S02]  /*b410*/  IMAD.MOV.U32 R161, RZ, RZ, R160 ;  /* 0x000000ffffa17224 */ /* 0x000fe400078e00a0 */
[----:B------:R-:W-:Y:S02]  /*b420*/  IMAD.MOV.U32 R160, RZ, RZ, R159 ;  /* 0x000000ffffa07224 */ /* 0x000fe400078e009f */
[----:B------:R-:W-:Y:S01]  /*b430*/  IMAD.MOV.U32 R159, RZ, RZ, R158 ;  /* 0x000000ffff9f7224 */ /* 0x000fe200078e009e */
[----:B------:R-:W-:Y:S01]  /*b440*/  MOV R158, R157 ;  /* 0x0000009d009e7202 */ /* 0x000fe20000000f00 */
[----:B------:R-:W-:Y:S02]  /*b450*/  IMAD.MOV.U32 R157, RZ, RZ, R156 ;  /* 0x000000ffff9d7224 */ /* 0x000fe400078e009c */
[----:B------:R-:W-:Y:S02]  /*b460*/  IMAD.MOV.U32 R156, RZ, RZ, R241 ;  /* 0x000000ffff9c7224 */ /* 0x000fe400078e00f1 */
[----:B------:R-:W4:Y:S01]  /*b470*/  LDL.LU R241, [R1+0xd0] ;  /* 0x0000d00001f17983 */ /* 0x000f220000300800 */
[----:B---3--:R-:W-:Y:S02]  /*b480*/  FFMA.FTZ R2, R165, c[0x0][0x2d0], -R84 ;  /* 0x0000b400a5027a23 */ /* 0x008fe40000010854 */
[----:B------:R-:W-:Y:S01]  /*b490*/  IMAD.MOV.U32 R165, RZ, RZ, R164 ;  /* 0x000000ffffa57224 */ /* 0x000fe200078e00a4 */
[----:B------:R-:W-:Y:S01]  /*b4a0*/  MOV R164, R163 ;  /* 0x000000a300a47202 */ /* 0x000fe20000000f00 */
[----:B------:R3:W-:Y:S01]  /*b4b0*/  MUFU.EX2 R129, R2 ;  /* 0x0000000200817308 */ /* 0x0007e20000000800 */
[----:B------:R-:W-:Y:S02]  /*b4c0*/  IMAD.MOV.U32 R163, RZ, RZ, R162 ;  /* 0x000000ffffa37224 */ /* 0x000fe400078e00a2 */
[----:B------:R-:W-:Y:S02]  /*b4d0*/  IMAD.MOV.U32 R162, RZ, RZ, R161 ;  /* 0x000000ffffa27224 */ /* 0x000fe400078e00a1 */
        /* <DEDUP_REMOVED lines=8> */
[----:B------:R-:W-:Y:S02]  /*b560*/  IMAD.MOV.U32 R155, RZ, RZ, R231 ;  /* 0x000000ffff9b7224 */ /* 0x000fe400078e00e7 */
[----:B------:R-:W-:Y:S01]  /*b570*/  IMAD.MOV.U32 R162, RZ, RZ, R160 ;  /* 0x000000ffffa27224 */ /* 0x000fe200078e00a0 */
[----:B------:R-:W-:Y:S01]  /*b580*/  MOV R160, R158 ;  /* 0x0000009e00a07202 */ /* 0x000fe20000000f00 */
[----:B------:R-:W-:Y:S01]  /*b590*/  IMAD.MOV.U32 R158, RZ, RZ, R155 ;  /* 0x000000ffff9e7224 */ /* 0x000fe200078e009b */
[----:B------:R-:W-:Y:S01]  /*b5a0*/  MOV R155, R237 ;  /* 0x000000ed009b7202 */ /* 0x000fe20000000f00 */
[----:B------:R1:W5:Y:S01]  /*b5b0*/  LDL.LU R231, [R1+0xcc] ;  /* 0x0000cc0001e77983 */ /* 0x0003620000300800 */
[--C-:B---3--:R-:W-:Y:S03]  /*b5c0*/  FFMA.FTZ R2, R165, c[0x0][0x2d0], -R84.reuse ;  /* 0x0000b400a5027a23 */ /* 0x108fe60000010854 */
[----:B------:R3:W5:Y:S01]  /*b5d0*/  LDL.LU R237, [R1+0xc8] ;  /* 0x0000c80001ed7983 */ /* 0x0007620000300800 */
[----:B------:R-:W-:Y:S02]  /*b5e0*/  IMAD.MOV.U32 R165, RZ, RZ, R163 ;  /* 0x000000ffffa57224 */ /* 0x000fe400078e00a3 */
[----:B------:R-:W-:Y:S02]  /*b5f0*/  IMAD.MOV.U32 R163, RZ, RZ, R161 ;  /* 0x000000ffffa37224 */ /* 0x000fe400078e00a1 */
[----:B------:R-:W-:Y:S02]  /*b600*/  IMAD.MOV.U32 R161, RZ, RZ, R159 ;  /* 0x000000ffffa17224 */ /* 0x000fe400078e009f */
[----:B------:R-:W-:Y:S02]  /*b610*/  IMAD.MOV.U32 R159, RZ, RZ, R157 ;  /* 0x000000ffff9f7224 */ /* 0x000fe400078e009d */
[----:B------:R-:W-:Y:S02]  /*b620*/  IMAD.MOV.U32 R157, RZ, RZ, R147 ;  /* 0x000000ffff9d7224 */ /* 0x000fe400078e0093 */
[----:B------:R1:W-:Y:S01]  /*b630*/  MUFU.EX2 R147, R2 ;  /* 0x0000000200937308 */ /* 0x0003e20000000800 */
[----:B------:R-:W-:Y:S02]  /*b640*/  IMAD.MOV.U32 R167, RZ, RZ, R165 ;  /* 0x000000ffffa77224 */ /* 0x000fe400078e00a5 */
[----:B------:R-:W-:Y:S02]  /*b650*/  IMAD.MOV.U32 R165, RZ, RZ, R163 ;  /* 0x000000ffffa57224 */ /* 0x000fe400078e00a3 */
[----:B------:R-:W-:Y:S02]  /*b660*/  IMAD.MOV.U32 R163, RZ, RZ, R161 ;  /* 0x000000ffffa37224 */ /* 0x000fe400078e00a1 */
[----:B------:R-:W-:Y:S02]  /*b670*/  IMAD.MOV.U32 R161, RZ, RZ, R159 ;  /* 0x000000ffffa17224 */ /* 0x000fe400078e009f */
[----:B------:R-:W-:Y:S02]  /*b680*/  IMAD.MOV.U32 R159, RZ, RZ, R157 ;  /* 0x000000ffff9f7224 */ /* 0x000fe400078e009d */
[----:B------:R-:W-:Y:S02]  /*b690*/  IMAD.MOV.U32 R157, RZ, RZ, R149 ;  /* 0x000000ffff9d7224 */ /* 0x000fe400078e0095 */
[----:B-1----:R-:W-:Y:S02]  /*b6a0*/  FFMA.FTZ R2, R166, c[0x0][0x2d0], -R84 ;  /* 0x0000b400a6027a23 */ /* 0x002fe40000010854 */
[----:B------:R-:W-:Y:S01]  /*b6b0*/  IMAD.MOV.U32 R166, RZ, RZ, R164 ;  /* 0x000000ffffa67224 */ /* 0x000fe200078e00a4 */
[----:B------:R-:W-:Y:S01]  /*b6c0*/  MOV R164, R162 ;  /* 0x000000a200a47202 */ /* 0x000fe20000000f00 */
[----:B------:R1:W1:Y:S01]  /*b6d0*/  MUFU.EX2 R149, R2 ;  /* 0x0000000200957308 */ /* 0x0002620000000800 */
[----:B------:R-:W-:Y:S01]  /*b6e0*/  IMAD.MOV.U32 R162, RZ, RZ, R160 ;  /* 0x000000ffffa27224 */ /* 0x000fe200078e00a0 */
[----:B------:R-:W-:Y:S01]  /*b6f0*/  MOV R160, R158 ;  /* 0x0000009e00a07202 */ /* 0x000fe20000000f00 */
[----:B------:R-:W-:Y:S01]  /*b700*/  IMAD.MOV.U32 R158, RZ, RZ, R155 ;  /* 0x000000ffff9e7224 */ /* 0x000fe200078e009b */
[----:B------:R-:W-:Y:S02]  /*b710*/  MOV R155, R234 ;  /* 0x000000ea009b7202 */ /* 0x000fe40000000f00 */
[----:B------:R3:W5:Y:S01]  /*b720*/  LDL.LU R234, [R1+0xc4] ;  /* 0x0000c40001ea7983 */ /* 0x0007620000300800 */
[----:B-1----:R-:W-:Y:S01]  /*b730*/  FFMA.FTZ R2, R167, c[0x0][0x2d0], -R88 ;  /* 0x0000b400a7027a23 */ /* 0x002fe20000010858 */
[----:B------:R-:W-:Y:S01]  /*b740*/  F2FP.BF16.PACK_AB R82, R149, R147 ;  /* 0x000000939552723e */ /* 0x000fe200000010ff */
        /* <DEDUP_REMOVED lines=13> */
[----:B------:R-:W-:Y:S01]  /*b820*/  FFMA.FTZ R87, R166, c[0x0][0x2d0], -R85 ;  /* 0x0000b400a6577a23 */ /* 0x000fe20000010855 */
[----:B------:R3:W5:Y:S01]  /*b830*/  LDL.LU R236, [R1+0xc0] ;  /* 0x0000c00001ec7983 */ /* 0x0007620000300800 */
[----:B------:R-:W-:Y:S02]  /*b840*/  IMAD.MOV.U32 R166, RZ, RZ, R165 ;  /* 0x000000ffffa67224 */ /* 0x000fe400078e00a5 */
[----:B------:R-:W-:Y:S01]  /*b850*/  IMAD.MOV.U32 R165, RZ, RZ, R164 ;  /* 0x000000ffffa57224 */ /* 0x000fe200078e00a4 */
[----:B------:R-:W-:Y:S01]  /*b860*/  MUFU.EX2 R215, R87 ;  /* 0x0000005700d77308 */ /* 0x000fe20000000800 */
[----:B------:R-:W-:Y:S01]  /*b870*/  IMAD.MOV.U32 R164, RZ, RZ, R163 ;  /* 0x000000ffffa47224 */ /* 0x000fe200078e00a3 */
[----:B------:R-:W-:Y:S01]  /*b880*/  MOV R163, R162 ;  /* 0x000000a200a37202 */ /* 0x000fe20000000f00 */
[----:B------:R-:W-:Y:S01]  /*b890*/  IMAD.MOV.U32 R162, RZ, RZ, R160 ;  /* 0x000000ffffa27224 */ /* 0x000fe200078e00a0 */
[----:B------:R-:W-:Y:S01]  /*b8a0*/  MOV R174, R165 ;  /* 0x000000a500ae7202 */ /* 0x000fe20000000f00 */
        /* <DEDUP_REMOVED lines=8> */
[----:B------:R-:W-:Y:S01]  /*b930*/  IMAD.MOV.U32 R145, RZ, RZ, R106 ;  /* 0x000000ffff917224 */ /* 0x000fe200078e006a */
[----:B------:R-:W-:Y:S01]  /*b940*/  MOV R170, R154 ;  /* 0x0000009a00aa7202 */ /* 0x000fe20000000f00 */
[--C-:B-1----:R-:W-:Y:S02]  /*b950*/  FFMA.FTZ R2, R240, c[0x0][0x2d0], -R88.reuse ;  /* 0x0000b400f0027a23 */ /* 0x102fe40000010858 */
[----:B------:R-:W-:Y:S01]  /*b960*/  IMAD.MOV.U32 R172, RZ, RZ, R145 ;  /* 0x000000ffffac7224 */ /* 0x000fe200078e0091 */
[----:B------:R3:W5:Y:S01]  /*b970*/  LDL.LU R240, [R1+0xbc] ;  /* 0x0000bc0001f07983 */ /* 0x0007620000300800 */
[----:B------:R1:W-:Y:S01]  /*b980*/  MUFU.EX2 R145, R2 ;  /* 0x0000000200917308 */ /* 0x0003e20000000800 */
[----:B------:R-:W-:Y:S01]  /*b990*/  FFMA.FTZ R72, R167, c[0x0][0x2d0], -R88 ;  /* 0x0000b400a7487a23 */ /* 0x000fe20000010858 */
[----:B------:R-:W-:Y:S01]  /*b9a0*/  MOV R167, R159 ;  /* 0x0000009f00a77202 */ /* 0x000fe20000000f00 */
[----:B------:R-:W-:Y:S02]  /*b9b0*/  IMAD.MOV.U32 R173, RZ, RZ, R164 ;  /* 0x000000ffffad7224 */ /* 0x000fe400078e00a4 */
[----:B------:R-:W-:Y:S02]  /*b9c0*/  IMAD.MOV.U32 R106, RZ, RZ, R244 ;  /* 0x000000ffff6a7224 */ /* 0x000fe400078e00f4 */
[--C-:B------:R-:W-:Y:S02]  /*b9d0*/  FFMA.FTZ R154, R93, c[0x0][0x2d0], -R85.reuse ;  /* 0x0000b4005d9a7a23 */ /* 0x100fe40000010855 */
[----:B------:R-:W-:Y:S01]  /*b9e0*/  FFMA.FTZ R98, R166, c[0x0][0x2d0], -R85 ;  /* 0x0000b400a6627a23 */ /* 0x000fe20000010855 */
[----:B------:R-:W3:Y:S01]  /*b9f0*/  MUFU.EX2 R123, R72 ;  /* 0x00000048007b7308 */ /* 0x000ee20000000800 */
[----:B------:R-:W-:Y:S02]  /*ba00*/  IMAD.MOV.U32 R165, RZ, RZ, R163 ;  /* 0x000000ffffa57224 */ /* 0x000fe400078e00a3 */
[----:B------:R-:W-:Y:S02]  /*ba10*/  IMAD.MOV.U32 R168, RZ, RZ, R158 ;  /* 0x000000ffffa87224 */ /* 0x000fe400078e009e */
[----:B------:R-:W-:Y:S02]  /*ba20*/  IMAD.MOV.U32 R169, RZ, RZ, R157 ;  /* 0x000000ffffa97224 */ /* 0x000fe400078e009d */
[----:B------:R-:W-:Y:S02]  /*ba30*/  IMAD.MOV.U32 R163, RZ, RZ, R155 ;  /* 0x000000ffffa37224 */ /* 0x000fe400078e009b */
[----:B------:R-:W-:Y:S01]  /*ba40*/  FFMA.FTZ R155, R92, c[0x0][0x2d0], -R85 ;  /* 0x0000b4005c9b7a23 */ /* 0x000fe20000010855 */
[----:B------:R-:W-:Y:S01]  /*ba50*/  MUFU.EX2 R211, R98 ;  /* 0x0000006200d37308 */ /* 0x000fe20000000800 */
[----:B------:R-:W-:Y:S02]  /*ba60*/  IMAD.MOV.U32 R164, RZ, RZ, R153 ;  /* 0x000000ffffa47224 */ /* 0x000fe400078e0099 */
[----:B------:R-:W-:Y:S02]  /*ba70*/  FFMA.FTZ R153, R94, c[0x0][0x2d0], -R85 ;  /* 0x0000b4005e997a23 */ /* 0x000fe40000010855 */
[----:B-1----:R-:W-:Y:S01]  /*ba80*/  FFMA.FTZ R2, R174, c[0x0][0x2d0], -R88 ;  /* 0x0000b400ae027a23 */ /* 0x002fe20000010858 */
[----:B------:R-:W-:Y:S01]  /*ba90*/  MOV R174, R173 ;  /* 0x000000ad00ae7202 */ /* 0x000fe20000000f00 */
[----:B------:R-:W-:Y:S02]  /*baa0*/  IMAD.MOV.U32 R173, RZ, RZ, R141 ;  /* 0x000000ffffad7224 */ /* 0x000fe400078e008d */
[----:B------:R-:W-:Y:S02]  /*bab0*/  IMAD.MOV.U32 R141, RZ, RZ, R140 ;  /* 0x000000ffff8d7224 */ /* 0x000fe400078e008c */
[----:B------:R-:W-:Y:S01]  /*bac0*/  IMAD.MOV.U32 R140, RZ, RZ, R144 ;  /* 0x000000ffff8c7224 */ /* 0x000fe200078e0090 */
[----:B------:R-:W-:Y:S01]  /*bad0*/  MOV R144, R97 ;  /* 0x0000006100907202 */ /* 0x000fe20000000f00 */
[----:B------:R-:W-:Y:S01]  /*bae0*/  IMAD.MOV.U32 R171, RZ, RZ, R152 ;  /* 0x000000ffffab7224 */ /* 0x000fe200078e0098 */
[----:B---3--:R-:W-:Y:S01]  /*baf0*/  F2FP.BF16.PACK_AB R81, R123, R118 ;  /* 0x000000767b51723e */ /* 0x008fe200000010ff */
[----:B------:R-:W-:Y:S02]  /*bb00*/  FFMA.FTZ R152, R95, c[0x0][0x2d0], -R85 ;  /* 0x0000b4005f987a23 */ /* 0x000fe40000010855 */
[----:B------:R-:W-:Y:S02]  /*bb10*/  IMAD.MOV.U32 R159, RZ, RZ, R105 ;  /* 0x000000ffff9f7224 */ /* 0x000fe400078e0069 */
[----:B------:R-:W-:Y:S02]  /*bb20*/  IMAD.MOV.U32 R158, RZ, RZ, R104 ;  /* 0x000000ffff9e7224 */ /* 0x000fe400078e0068 */
[----:B------:R-:W-:Y:S02]  /*bb30*/  IMAD.MOV.U32 R157, RZ, RZ, R103 ;  /* 0x000000ffff9d7224 */ /* 0x000fe400078e0067 */
[--C-:B------:R-:W-:Y:S02]  /*bb40*/  FFMA.FTZ R103, R252, c[0x0][0x2d0], -R85.reuse ;  /* 0x0000b400fc677a23 */ /* 0x100fe40000010855 */
[--C-:B------:R-:W-:Y:S02]  /*bb50*/  FFMA.FTZ R104, R251, c[0x0][0x2d0], -R85.reuse ;  /* 0x0000b400fb687a23 */ /* 0x100fe40000010855 */
[----:B------:R-:W-:Y:S02]  /*bb60*/  FFMA.FTZ R105, R225, c[0x0][0x2d0], -R85 ;  /* 0x0000b400e1697a23 */ /* 0x000fe40000010855 */
[----:B------:R-:W-:Y:S02]  /*bb70*/  IMAD.MOV.U32 R175, RZ, RZ, R174 ;  /* 0x000000ffffaf7224 */ /* 0x000fe400078e00ae */
[----:B------:R-:W-:Y:S02]  /*bb80*/  IMAD.MOV.U32 R174, RZ, RZ, R173 ;  /* 0x000000ffffae7224 */ /* 0x000fe400078e00ad */
[----:B------:R-:W-:Y:S01]  /*bb90*/  IMAD.MOV.U32 R173, RZ, RZ, R140 ;  /* 0x000000ffffad7224 */ /* 0x000fe200078e008c */
[----:B------:R-:W-:Y:S01]  /*bba0*/  MOV R140, R144 ;  /* 0x00000090008c7202 */ /* 0x000fe20000000f00 */
[----:B------:R-:W-:Y:S01]  /*bbb0*/  IMAD.MOV.U32 R166, RZ, RZ, R160 ;  /* 0x000000ffffa67224 */ /* 0x000fe200078e00a0 */
[----:B------:R-:W-:Y:S01]  /*bbc0*/  MOV R160, R106 ;  /* 0x0000006a00a07202 */ /* 0x000fe20000000f00 */
[----:B------:R-:W-:Y:S01]  /*bbd0*/  FFMA.FTZ R106, R222, c[0x0][0x2d0], -R85 ;  /* 0x0000b400de6a7a23 */ /* 0x000fe20000010855 */
[----:B------:R-:W1:Y:S01]  /*bbe0*/  MUFU.EX2 R144, R2 ;  /* 0x0000000200907308 */ /* 0x000e620000000800 */
[--C-:B------:R-:W-:Y:S02]  /*bbf0*/  FFMA.FTZ R92, R239, c[0x0][0x2d0], -R84.reuse ;  /* 0x0000b400ef5c7a23 */ /* 0x100fe40000010854 */
[--C-:B------:R-:W-:Y:S02]  /*bc00*/  FFMA.FTZ R93, R228, c[0x0][0x2d0], -R84.reuse ;  /* 0x0000b400e45d7a23 */ /* 0x100fe40000010854 */
[--C-:B------:R-:W-:Y:S02]  /*bc10*/  FFMA.FTZ R97, R235, c[0x0][0x2d0], -R84.reuse ;  /* 0x0000b400eb617a23 */ /* 0x100fe40000010854 */
[----:B------:R-:W-:Y:S02]  /*bc20*/  FFMA.FTZ R94, R174, c[0x0][0x2d0], -R84 ;  /* 0x0000b400ae5e7a23 */ /* 0x000fe40000010854 */
[----:B------:R-:W-:Y:S01]  /*bc30*/  IMAD.MOV.U32 R174, RZ, RZ, R172 ;  /* 0x000000ffffae7224 */ /* 0x000fe200078e00ac */
[----:B------:R-:W-:Y:S01]  /*bc40*/  MUFU.EX2 R178, R92 ;  /* 0x0000005c00b27308 */ /* 0x000fe20000000800 */
[----:B------:R-:W-:Y:S02]  /*bc50*/  IMAD.MOV.U32 R172, RZ, RZ, R157 ;  /* 0x000000ffffac7224 */ /* 0x000fe400078e009d */
[----:B------:R-:W-:Y:S02]  /*bc60*/  IMAD.MOV.U32 R183, RZ, RZ, R140 ;  /* 0x000000ffffb77224 */ /* 0x000fe400078e008c */
[----:B------:R-:W-:Y:S02]  /*bc70*/  IMAD.MOV.U32 R176, RZ, RZ, R159 ;  /* 0x000000ffffb07224 */ /* 0x000fe400078e009f */
[----:B------:R-:W-:Y:S02]  /*bc80*/  FFMA.FTZ R95, R175, c[0x0][0x2d0], -R84 ;  /* 0x0000b400af5f7a23 */ /* 0x000fe40000010854 */
[----:B------:R-:W-:Y:S01]  /*bc90*/  IMAD.MOV.U32 R180, RZ, RZ, R176 ;  /* 0x000000ffffb47224 */ /* 0x000fe200078e00b0 */
[----:B------:R-:W-:Y:S01]  /*bca0*/  MUFU.EX2 R140, R86 ;  /* 0x00000056008c7308 */ /* 0x000fe20000000800 */
[----:B------:R-:W-:Y:S02]  /*bcb0*/  IMAD.MOV.U32 R176, RZ, RZ, R141 ;  /* 0x000000ffffb07224 */ /* 0x000fe400078e008d */
[--C-:B------:R-:W-:Y:S01]  /*bcc0*/  FFMA.FTZ R130, R173, c[0x0][0x2d0], -R84.reuse ;  /* 0x0000b400ad827a23 */ /* 0x100fe20000010854 */
[----:B-1----:R-:W-:Y:S01]  /*bcd0*/  F2FP.BF16.PACK_AB R83, R144, R145 ;  /* 0x000000919053723e */ /* 0x002fe200000010ff */
[--C-:B------:R-:W-:Y:S01]  /*bce0*/  FFMA.FTZ R157, R205, c[0x0][0x2d0], -R84.reuse ;  /* 0x0000b400cd9d7a23 */ /* 0x100fe20000010854 */
[----:B------:R-:W-:Y:S01]  /*bcf0*/  MOV R173, R158 ;  /* 0x0000009e00ad7202 */ /* 0x000fe20000000f00 */
[--C-:B------:R-:W-:Y:S02]  /*bd00*/  FFMA.FTZ R158, R195, c[0x0][0x2d0], -R84.reuse ;  /* 0x0000b400c39e7a23 */ /* 0x100fe40000010854 */
[----:B------:R-:W-:Y:S01]  /*bd10*/  FFMA.FTZ R159, R194, c[0x0][0x2d0], -R84 ;  /* 0x0000b400c29f7a23 */ /* 0x000fe20000010854 */
[----:B------:R-:W-:Y:S01]  /*bd20*/  MUFU.EX2 R201, R93 ;  /* 0x0000005d00c97308 */ /* 0x000fe20000000800 */
[----:B------:R-:W-:Y:S02]  /*bd30*/  IMAD.MOV.U32 R175, RZ, RZ, R160 ;  /* 0x000000ffffaf7224 */ /* 0x000fe400078e00a0 */
[----:B------:R-:W-:Y:S02]  /*bd40*/  FFMA.FTZ R160, R193, c[0x0][0x2d0], -R84 ;  /* 0x0000b400c1a07a23 */ /* 0x000fe40000010854 */
[----:B------:R-:W-:Y:S02]  /*bd50*/  IMAD.MOV.U32 R184, RZ, RZ, R175 ;  /* 0x000000ffffb87224 */ /* 0x000fe400078e00af */
[----:B------:R-:W-:Y:S01]  /*bd60*/  IMAD.MOV.U32 R175, RZ, RZ, R171 ;  /* 0x000000ffffaf7224 */ /* 0x000fe200078e00ab */
[----:B------:R-:W-:Y:S01]  /*bd70*/  MOV R171, R169 ;  /* 0x000000a900ab7202 */ /* 0x000fe20000000f00 */
[----:B------:R-:W-:Y:S01]  /*bd80*/  IMAD.MOV.U32 R169, RZ, RZ, R167 ;  /* 0x000000ffffa97224 */ /* 0x000fe200078e00a7 */
[----:B------:R-:W-:Y:S01]  /*bd90*/  MUFU.EX2 R207, R95 ;  /* 0x0000005f00cf7308 */ /* 0x000fe20000000800 */
[----:B------:R-:W-:Y:S02]  /*bda0*/  IMAD.MOV.U32 R182, RZ, RZ, R173 ;  /* 0x000000ffffb67224 */ /* 0x000fe400078e00ad */
[----:B------:R-:W-:Y:S07]  /*bdb0*/  IMAD.MOV.U32 R167, RZ, RZ, R204 ;  /* 0x000000ffffa77224 */ /* 0x000fee00078e00cc */
[----:B------:R1:W-:Y:S01]  /*bdc0*/  MUFU.EX2 R209, R94 ;  /* 0x0000005e00d17308 */ /* 0x0003e20000000800 */
[--C-:B--2---:R-:W-:Y:S09]  /*bdd0*/  FFMA.FTZ R90, R242, c[0x0][0x2d0], -R85.reuse ;  /* 0x0000b400f25a7a23 */ /* 0x104ff20000010855 */
[----:B------:R-:W-:Y:S10]  /*bde0*/  MUFU.EX2 R200, R169 ;  /* 0x000000a900c87308 */ /* 0x000ff40000000800 */
[----:B------:R-:W-:Y:S01]  /*bdf0*/  MUFU.EX2 R210, R90 ;  /* 0x0000005a00d27308 */ /* 0x000fe20000000800 */
[----:B-1----:R-:W-:Y:S09]  /*be00*/  LDSM.16.MT88.4 R92, [R230+0x1800] ;  /* 0x00180000e65c783b */ /* 0x002ff20000004200 */
[----:B------:R1:W-:Y:S10]  /*be10*/  MUFU.EX2 R204, R100 ;  /* 0x0000006400cc7308 */ /* 0x0003f40000000800 */
[----:B------:R-:W-:Y:S01]  /*be20*/  MUFU.EX2 R194, R103 ;  /* 0x0000006700c27308 */ /* 0x000fe20000000800 */
[----:B----4-:R-:W-:Y:S02]  /*be30*/  FFMA.FTZ R91, R241, c[0x0][0x2d0], -R85 ;  /* 0x0000b400f15b7a23 */ /* 0x010fe40000010855 */
[----:B------:R2:W5:Y:S01]  /*be40*/  LDL.LU R241, [R1+0xb8] ;  /* 0x0000b80001f17983 */ /* 0x0005620000300800 */
[----:B------:R-:W-:Y:S03]  /*be50*/  FFMA.FTZ R85, R238, c[0x0][0x2d0], -R84 ;  /* 0x0000b400ee557a23 */ /* 0x000fe60000010854 */
[----:B------:R2:W5:Y:S03]  /*be60*/  LDL.LU R242, [R1+0xb4] ;  /* 0x0000b40001f27983 */ /* 0x0005660000300800 */
[----:B------:R3:W4:Y:S01]  /*be70*/  MUFU.EX2 R179, R85 ;  /* 0x0000005500b37308 */ /* 0x0007220000000800 */
[----:B------:R2:W5:Y:S01]  /*be80*/  LDL.LU R243, [R1+0xb0] ;  /* 0x0000b00001f37983 */ /* 0x0005620000300800 */
[--C-:B-1----:R-:W-:Y:S03]  /*be90*/  FFMA.FTZ R100, R156, c[0x0][0x2d0], -R88.reuse ;  /* 0x0000b4009c647a23 */ /* 0x102fe60000010858 */
[----:B------:R2:W5:Y:S01]  /*bea0*/  LDL.LU R244, [R1+0xac] ;  /* 0x0000ac0001f47983 */ /* 0x0005620000300800 */
[----:B------:R-:W-:Y:S03]  /*beb0*/  FFMA.FTZ R156, R71, c[0x0][0x2d0], -R88 ;  /* 0x0000b400479c7a23 */ /* 0x000fe60000010858 */
[----:B------:R2:W5:Y:S01]  /*bec0*/  LDL.LU R245, [R1+0xa8] ;  /* 0x0000a80001f57983 */ /* 0x0005620000300800 */
[----:B------:R-:W-:Y:S03]  /*bed0*/  MUFU.EX2 R141, R91 ;  /* 0x0000005b008d7308 */ /* 0x000fe60000000800 */
[----:B------:R2:W5:Y:S04]  /*bee0*/  LDL.LU R238, [R1+0xa4] ;  /* 0x0000a40001ee7983 */ /* 0x0005680000300800 */
[----:B------:R2:W5:Y:S03]  /*bef0*/  LDL.LU R239, [R1+0xa0] ;  /* 0x0000a00001ef7983 */ /* 0x0005660000300800 */
[----:B------:R-:W-:Y:S01]  /*bf00*/  MUFU.EX2 R103, R153 ;  /* 0x0000009900677308 */ /* 0x000fe20000000800 */
[----:B------:R2:W5:Y:S04]  /*bf10*/  LDL.LU R228, [R1+0x9c] ;  /* 0x00009c0001e47983 */ /* 0x0005680000300800 */
[----:B------:R2:W5:Y:S04]  /*bf20*/  LDL.LU R235, [R1+0x98] ;  /* 0x0000980001eb7983 */ /* 0x0005680000300800 */
[----:B------:R-:W2:Y:S01]  /*bf30*/  LDL.LU R72, [R1+0x10] ;  /* 0x0000100001487983 */ /* 0x000ea20000300800 */
[----:B------:R1:W-:Y:S03]  /*bf40*/  MUFU.EX2 R208, R174 ;  /* 0x000000ae00d07308 */ /* 0x0003e60000000800 */
[----:B------:R-:W4:Y:S04]  /*bf50*/  LDL.LU R80, [R1+0x18] ;  /* 0x0000180001507983 */ /* 0x000f280000300800 */
[----:B------:R-:W4:Y:S03]  /*bf60*/  LDL.LU R2, [R1+0x14] ;  /* 0x0000140001027983 */ /* 0x000f260000300800 */
[----:B------:R-:W-:Y:S01]  /*bf70*/  MUFU.EX2 R173, R198 ;  /* 0x000000c600ad7308 */ /* 0x000fe20000000800 */
[----:B---3--:R-:W-:Y:S09]  /*bf80*/  LDSM.16.MT88.4 R84, [R232+0x1000] ;  /* 0x00100000e854783b */ /* 0x008ff20000004200 */
[----:B------:R-:W-:Y:S01]  /*bf90*/  MUFU.EX2 R205, R180 ;  /* 0x000000b400cd7308 */ /* 0x000fe20000000800 */
[----:B-1----:R-:W-:Y:S02]  /*bfa0*/  IMAD.MOV.U32 R174, RZ, RZ, R170 ;  /* 0x000000ffffae7224 */ /* 0x002fe400078e00aa */
[----:B------:R-:W-:Y:S02]  /*bfb0*/  IMAD.MOV.U32 R170, RZ, RZ, R168 ;  /* 0x000000ffffaa7224 */ /* 0x000fe400078e00a8 */
[----:B------:R-:W-:Y:S01]  /*bfc0*/  IMAD.MOV.U32 R168, RZ, RZ, R165 ;  /* 0x000000ffffa87224 */ /* 0x000fe200078e00a5 */
[----:B------:R-:W-:Y:S01]  /*bfd0*/  MOV R165, R203 ;  /* 0x000000cb00a57202 */ /* 0x000fe20000000f00 */
[--C-:B------:R-:W-:Y:S03]  /*bfe0*/  FFMA.FTZ R98, R170, c[0x0][0x2d0], -R88.reuse ;  /* 0x0000b400aa627a23 */ /* 0x100fe60000010858 */
[----:B------:R1:W-:Y:S01]  /*bff0*/  MUFU.EX2 R180, R97 ;  /* 0x0000006100b47308 */ /* 0x0003e20000000800 */
[--C-:B------:R-:W-:Y:S09]  /*c000*/  FFMA.FTZ R99, R168, c[0x0][0x2d0], -R88.reuse ;  /* 0x0000b400a8637a23 */ /* 0x100ff20000010858 */
[----:B------:R-:W-:Y:S10]  /*c010*/  MUFU.EX2 R203, R96 ;  /* 0x0000006000cb7308 */ /* 0x000ff40000000800 */
[----:B------:R-:W-:Y:S01]  /*c020*/  MUFU.EX2 R197, R167 ;  /* 0x000000a700c57308 */ /* 0x000fe20000000800 */
[----:B-1----:R-:W-:Y:S02]  /*c030*/  FFMA.FTZ R97, R171, c[0x0][0x2d0], -R88 ;  /* 0x0000b400ab617a23 */ /* 0x002fe40000010858 */
[----:B------:R-:W-:Y:S07]  /*c040*/  LDSM.16.MT88.4 R168, [R233+0x3000] ;  /* 0x00300000e9a8783b */ /* 0x000fee0000004200 */
[----:B------:R-:W-:Y:S10]  /*c050*/  MUFU.EX2 R193, R104 ;  /* 0x0000006800c17308 */ /* 0x000ff40000000800 */
[----:B------:R-:W-:Y:S10]  /*c060*/  MUFU.EX2 R104, R162 ;  /* 0x000000a200687308 */ /* 0x000ff40000000800 */
[----:B------:R-:W-:Y:S10]  /*c070*/  MUFU.EX2 R120, R98 ;  /* 0x0000006200787308 */ /* 0x000ff40000000800 */
[----:B------:R-:W-:Y:S01]  /*c080*/  MUFU.EX2 R98, R158 ;  /* 0x0000009e00627308 */ /* 0x000fe20000000800 */
[----:B--2---:R-:W-:Y:S01]  /*c090*/  FFMA.FTZ R69, R69, R72, R192 ;  /* 0x0000004845457223 */ /* 0x004fe200000100c0 */
[----:B------:R-:W-:Y:S08]  /*c0a0*/  F2FP.BF16.PACK_AB R72, R128, R125 ;  /* 0x0000007d8048723e */ /* 0x000ff000000010ff */
[----:B------:R-:W-:Y:S01]  /*c0b0*/  MUFU.EX2 R192, R166 ;  /* 0x000000a600c07308 */ /* 0x000fe20000000800 */
[----:B----4-:R-:W-:Y:S01]  /*c0c0*/  FFMA.FTZ R102, R68, R80, R102 ;  /* 0x0000005044667223 */ /* 0x010fe20000010066 */
[----:B------:R-:W-:Y:S01]  /*c0d0*/  F2FP.BF16.PACK_AB R80, R129, R121 ;  /* 0x000000798150723e */ /* 0x000fe200000010ff */
[-C--:B------:R-:W-:Y:S03]  /*c0e0*/  HMMA.16816.F32.BF16 R4, R72, R76.reuse, R4 ;  /* 0x0000004c4804723c */ /* 0x080fe60000041804 */
[----:B------:R-:W-:Y:S02]  /*c0f0*/  FFMA.FTZ R68, R3, R2, R138 ;  /* 0x0000000203447223 */ /* 0x000fe4000001008a */
[----:B------:R-:W2:Y:S01]  /*c100*/  LDL.LU R3, [R1+0x1c] ;  /* 0x00001c0001037983 */ /* 0x000ea20000300800 */
[----:B------:R-:W-:Y:S01]  /*c110*/  FFMA.FTZ R2, R172, c[0x0][0x2d0], -R88 ;  /* 0x0000b400ac027a23 */ /* 0x000fe20000010858 */
[----:B------:R-:W-:Y:S01]  /*c120*/  MUFU.EX2 R138, R109 ;  /* 0x0000006d008a7308 */ /* 0x000fe20000000800 */
[C---:B------:R-:W-:Y:S04]  /*c130*/  HMMA.16816.F32.BF16 R8, R80.reuse, R76, R8 ;  /* 0x0000004c5008723c */ /* 0x040fe80000041808 */
[----:B------:R-:W-:Y:S04]  /*c140*/  FADD.FTZ R68, R191, R68 ;  /* 0x00000044bf447221 */ /* 0x000fe80000010000 */
[-C--:B------:R-:W-:Y:S01]  /*c150*/  HMMA.16816.F32.BF16 R12, R80, R78.reuse, R12 ;  /* 0x0000004e500c723c */ /* 0x080fe2000004180c */
[----:B------:R1:W-:Y:S03]  /*c160*/  MUFU.EX2 R172, R2 ;  /* 0x0000000200ac7308 */ /* 0x0003e60000000800 */
[----:B------:R-:W-:Y:S04]  /*c170*/  FADD.FTZ R68, R218, R68 ;  /* 0x00000044da447221 */ /* 0x000fe80000010000 */
[C---:B------:R-:W-:Y:S01]  /*c180*/  HMMA.16816.F32.BF16 R16, R72.reuse, R78, R16 ;  /* 0x0000004e4810723c */ /* 0x040fe20000041810 */
[----:B------:R-:W3:Y:S02]  /*c190*/  LDSM.16.MT88.4 R76, [R233+0x1000] ;  /* 0x00100000e94c783b */ /* 0x000ee40000004200 */
[----:B------:R-:W-:Y:S10]  /*c1a0*/  MUFU.EX2 R191, R165 ;  /* 0x000000a500bf7308 */ /* 0x000ff40000000800 */
[----:B------:R-:W-:Y:S01]  /*c1b0*/  MUFU.EX2 R109, R99 ;  /* 0x00000063006d7308 */ /* 0x000fe20000000800 */
[--C-:B-1----:R-:W-:Y:S09]  /*c1c0*/  FFMA.FTZ R2, R176, c[0x0][0x2d0], -R88.reuse ;  /* 0x0000b400b0027a23 */ /* 0x102ff20000010858 */
[----:B------:R1:W4:Y:S10]  /*c1d0*/  MUFU.EX2 R176, R2 ;  /* 0x0000000200b07308 */ /* 0x0003340000000800 */
[----:B------:R-:W-:Y:S01]  /*c1e0*/  MUFU.EX2 R99, R157 ;  /* 0x0000009d00637308 */ /* 0x000fe20000000800 */
[-C--:B---3--:R-:W-:Y:S03]  /*c1f0*/  HMMA.16816.F32.BF16 R20, R72, R76.reuse, R20 ;  /* 0x0000004c4814723c */ /* 0x088fe60000041814 */
[--C-:B-1----:R-:W-:Y:S05]  /*c200*/  FFMA.FTZ R2, R177, c[0x0][0x2d0], -R88.reuse ;  /* 0x0000b400b1027a23 */ /* 0x102fea0000010858 */
[C---:B------:R-:W-:Y:S01]  /*c210*/  HMMA.16816.F32.BF16 R24, R80.reuse, R76, R24 ;  /* 0x0000004c5018723c */ /* 0x040fe20000041818 */
[----:B------:R1:W-:Y:S07]  /*c220*/  MUFU.EX2 R177, R2 ;  /* 0x0000000200b17308 */ /* 0x0003ee0000000800 */
[-C--:B------:R-:W-:Y:S08]  /*c230*/  HMMA.16816.F32.BF16 R28, R80, R78.reuse, R28 ;  /* 0x0000004e501c723c */ /* 0x080ff0000004181c */
[C---:B------:R-:W-:Y:S01]  /*c240*/  HMMA.16816.F32.BF16 R32, R72.reuse, R78, R32 ;  /* 0x0000004e4820723c */ /* 0x040fe20000041820 */
[----:B------:R-:W3:Y:S03]  /*c250*/  LDSM.16.MT88.4 R76, [R230+0x1000] ;  /* 0x00100000e64c783b */ /* 0x000ee60000004200 */
[--C-:B-1----:R-:W-:Y:S02]  /*c260*/  FFMA.FTZ R2, R183, c[0x0][0x2d0], -R88.reuse ;  /* 0x0000b400b7027a23 */ /* 0x102fe40000010858 */
[----:B------:R-:W-:Y:S10]  /*c270*/  MUFU.EX2 R183, R182 ;  /* 0x000000b600b77308 */ /* 0x000ff40000000800 */
[----:B------:R1:W1:Y:S10]  /*c280*/  MUFU.EX2 R181, R2 ;  /* 0x0000000200b57308 */ /* 0x0002740000000800 */
[----:B------:R-:W-:Y:S01]  /*c290*/  MUFU.EX2 R182, R101 ;  /* 0x0000006500b67308 */ /* 0x000fe20000000800 */
[-C--:B---3--:R-:W-:Y:S09]  /*c2a0*/  HMMA.16816.F32.BF16 R36, R72, R76.reuse, R36 ;  /* 0x0000004c4824723c */ /* 0x088ff20000041824 */
[----:B------:R-:W-:Y:S03]  /*c2b0*/  MUFU.EX2 R101, R154 ;  /* 0x0000009a00657308 */ /* 0x000fe60000000800 */
[----:B-1----:R-:W-:Y:S01]  /*c2c0*/  FFMA.FTZ R2, R185, c[0x0][0x2d0], -R88 ;  /* 0x0000b400b9027a23 */ /* 0x002fe20000010858 */
[C---:B------:R-:W-:Y:S06]  /*c2d0*/  HMMA.16816.F32.BF16 R40, R80.reuse, R76, R40 ;  /* 0x0000004c5028723c */ /* 0x040fec0000041828 */
[----:B------:R1:W-:Y:S02]  /*c2e0*/  MUFU.EX2 R196, R2 ;  /* 0x0000000200c47308 */ /* 0x0003e40000000800 */
[-C--:B------:R-:W-:Y:S08]  /*c2f0*/  HMMA.16816.F32.BF16 R44, R80, R78.reuse, R44 ;  /* 0x0000004e502c723c */ /* 0x080ff0000004182c */
[C---:B------:R-:W-:Y:S01]  /*c300*/  HMMA.16816.F32.BF16 R48, R72.reuse, R78, R48 ;  /* 0x0000004e4830723c */ /* 0x040fe20000041830 */
[----:B------:R-:W3:Y:S07]  /*c310*/  LDSM.16.MT88.4 R76, [R229+0x1800] ;  /* 0x00180000e54c783b */ /* 0x000eee0000004200 */
[-C--:B------:R-:W-:Y:S04]  /*c320*/  HMMA.16816.F32.BF16 R52, R72, R84.reuse, R52 ;  /* 0x000000544834723c */ /* 0x080fe80000041834 */
[----:B-1----:R-:W-:Y:S04]  /*c330*/  FADD.FTZ R2, R220, R69 ;  /* 0x00000045dc027221 */ /* 0x002fe80000010000 */
[C---:B------:R-:W-:Y:S04]  /*c340*/  HMMA.16816.F32.BF16 R56, R80.reuse, R84, R56 ;  /* 0x000000545038723c */ /* 0x040fe80000041838 */
[----:B------:R-:W-:Y:S04]  /*c350*/  FADD.FTZ R2, R248, R2 ;  /* 0x00000002f8027221 */ /* 0x000fe80000010000 */
[-C--:B------:R-:W-:Y:S04]  /*c360*/  HMMA.16816.F32.BF16 R60, R80, R86.reuse, R60 ;  /* 0x00000056503c723c */ /* 0x080fe8000004183c */
[----:B------:R-:W-:Y:S02]  /*c370*/  FADD.FTZ R96, R227, R2 ;  /* 0x00000002e3607221 */ /* 0x000fe40000010000 */
[----:B------:R-:W-:Y:S01]  /*c380*/  FADD.FTZ R2, R221, R68 ;  /* 0x00000044dd027221 */ /* 0x000fe20000010000 */
[----:B------:R-:W-:Y:S01]  /*c390*/  F2FP.BF16.PACK_AB R80, R179, R140 ;  /* 0x0000008cb350723e */ /* 0x000fe200000010ff */
[----:B------:R-:W-:Y:S01]  /*c3a0*/  HMMA.16816.F32.BF16 R64, R72, R86, R64 ;  /* 0x000000564840723c */ /* 0x000fe20000041840 */
[----:B------:R-:W-:Y:S03]  /*c3b0*/  LDSM.16.MT88.4 R84, [R232+0x1800] ;  /* 0x00180000e854783b */ /* 0x000fe60000004200 */
[----:B------:R-:W-:Y:S01]  /*c3c0*/  F2FP.BF16.PACK_AB R82, R201, R178 ;  /* 0x000000b2c952723e */ /* 0x000fe200000010ff */
[----:B------:R-:W-:Y:S01]  /*c3d0*/  FADD.FTZ R2, R114, R2 ;  /* 0x0000000272027221 */ /* 0x000fe20000010000 */
[----:B----4-:R-:W-:Y:S02]  /*c3e0*/  F2FP.BF16.PACK_AB R81, R176, R172 ;  /* 0x000000acb051723e */ /* 0x010fe400000010ff */
[----:B------:R-:W-:Y:S01]  /*c3f0*/  F2FP.BF16.PACK_AB R72, R173, R142 ;  /* 0x0000008ead48723e */ /* 0x000fe200000010ff */
[----:B------:R-:W-:Y:S03]  /*c400*/  FADD.FTZ R2, R117, R2 ;  /* 0x0000000275027221 */ /* 0x000fe60000010000 */
        /* <DEDUP_REMOVED lines=8> */
[----:B------:R-:W-:Y:S03]  /*c490*/  LDSM.16.MT88.4 R76, [R229+0x2000] ;  /* 0x00200000e54c783b */ /* 0x000fe60000004200 */
[----:B--2---:R-:W-:Y:S02]  /*c4a0*/  FFMA.FTZ R3, R0, R3, R188 ;  /* 0x0000000300037223 */ /* 0x004fe400000100bc */
[--C-:B------:R-:W-:Y:S01]  /*c4b0*/  FFMA.FTZ R0, R184, c[0x0][0x2d0], -R88.reuse ;  /* 0x0000b400b8007a23 */ /* 0x100fe20000010858 */
[----:B------:R-:W-:Y:S02]  /*c4c0*/  MUFU.EX2 R188, R107 ;  /* 0x0000006b00bc7308 */ /* 0x000fe40000000800 */
[----:B------:R-:W-:Y:S03]  /*c4d0*/  LDSM.16.MT88.4 R184, [R230+0x3000] ;  /* 0x00300000e6b8783b */ /* 0x000fe60000004200 */
[----:B------:R-:W-:Y:S04]  /*c4e0*/  FADD.FTZ R3, R190, R3 ;  /* 0x00000003be037221 */ /* 0x000fe80000010000 */
[----:B------:R-:W-:Y:S01]  /*c4f0*/  FADD.FTZ R3, R133, R3 ;  /* 0x0000000385037221 */ /* 0x000fe20000010000 */
[----:B------:R1:W-:Y:S03]  /*c500*/  MUFU.EX2 R195, R0 ;  /* 0x0000000000c37308 */ /* 0x0003e60000000800 */
[----:B------:R-:W-:Y:S04]  /*c510*/  FADD.FTZ R69, R189, R3 ;  /* 0x00000003bd457221 */ /* 0x000fe80000010000 */
[----:B------:R-:W-:Y:S03]  /*c520*/  FADD.FTZ R69, R108, R69 ;  /* 0x000000456c457221 */ /* 0x000fe60000010000 */
[----:B------:R-:W-:Y:S10]  /*c530*/  MUFU.EX2 R190, R105 ;  /* 0x0000006900be7308 */ /* 0x000ff40000000800 */
[----:B------:R-:W-:Y:S01]  /*c540*/  MUFU.EX2 R105, R152 ;  /* 0x0000009800697308 */ /* 0x000fe20000000800 */
[--C-:B-1----:R-:W-:Y:S09]  /*c550*/  FFMA.FTZ R0, R175, c[0x0][0x2d0], -R88.reuse ;  /* 0x0000b400af007a23 */ /* 0x102ff20000010858 */
[----:B------:R1:W-:Y:S10]  /*c560*/  MUFU.EX2 R198, R0 ;  /* 0x0000000000c67308 */ /* 0x0003f40000000800 */
[----:B------:R-:W-:Y:S10]  /*c570*/  MUFU.EX2 R108, R100 ;  /* 0x00000064006c7308 */ /* 0x000ff40000000800 */
[----:B------:R2:W3:Y:S01]  /*c580*/  MUFU.EX2 R100, R155 ;  /* 0x0000009b00647308 */ /* 0x0004e20000000800 */
[----:B-1----:R-:W-:Y:S02]  /*c590*/  FFMA.FTZ R0, R174, c[0x0][0x2d0], -R88 ;  /* 0x0000b400ae007a23 */ /* 0x002fe40000010858 */
[----:B------:R-:W1:Y:S07]  /*c5a0*/  LDSM.16.MT88.4 R88, [R233+0x1800] ;  /* 0x00180000e958783b */ /* 0x000e6e0000004200 */
[----:B------:R4:W-:Y:S10]  /*c5b0*/  MUFU.EX2 R199, R0 ;  /* 0x0000000000c77308 */ /* 0x0009f40000000800 */
[----:B------:R-:W-:Y:S01]  /*c5c0*/  MUFU.EX2 R189, R106 ;  /* 0x0000006a00bd7308 */ /* 0x000fe20000000800 */
[----:B--2---:R-:W-:Y:S09]  /*c5d0*/  LDSM.16.MT88.4 R152, [R229+0x3000] ;  /* 0x00300000e598783b */ /* 0x004ff20000004200 */
[----:B------:R-:W-:Y:S01]  /*c5e0*/  MUFU.EX2 R107, R164 ;  /* 0x000000a4006b7308 */ /* 0x000fe20000000800 */
[----:B----4-:R-:W-:Y:S04]  /*c5f0*/  FADD.FTZ R0, R219, R102 ;  /* 0x00000066db007221 */ /* 0x010fe80000010000 */
[----:B------:R-:W-:Y:S05]  /*c600*/  FADD.FTZ R0, R223, R0 ;  /* 0x00000000df007221 */ /* 0x000fea0000010000 */
[----:B------:R-:W2:Y:S01]  /*c610*/  MUFU.EX2 R102, R161 ;  /* 0x000000a100667308 */ /* 0x000ea20000000800 */
[----:B------:R-:W-:Y:S02]  /*c620*/  FADD.FTZ R71, R224, R0 ;  /* 0x00000000e0477221 */ /* 0x000fe40000010000 */
[----:B------:R-:W-:Y:S01]  /*c630*/  FADD.FTZ R0, R113, R96 ;  /* 0x0000006071007221 */ /* 0x000fe20000010000 */
[-C--:B-1----:R-:W-:Y:S03]  /*c640*/  HMMA.16816.F32.BF16 R20, R72, R88.reuse, R20 ;  /* 0x000000584814723c */ /* 0x082fe60000041814 */
[----:B------:R-:W-:Y:S03]  /*c650*/  FADD.FTZ R68, R115, R0 ;  /* 0x0000000073447221 */ /* 0x000fe60000010000 */
[----:B------:R-:W1:Y:S01]  /*c660*/  MUFU.EX2 R106, R163 ;  /* 0x000000a3006a7308 */ /* 0x000e620000000800 */
[----:B------:R-:W-:Y:S02]  /*c670*/  FADD.FTZ R0, R110, R69 ;  /* 0x000000456e007221 */ /* 0x000fe40000010000 */
[----:B------:R-:W4:Y:S01]  /*c680*/  LDL R110, [R1+0x30] ;  /* 0x00003000016e7983 */ /* 0x000f220000100800 */
[C---:B------:R-:W-:Y:S04]  /*c690*/  HMMA.16816.F32.BF16 R24, R80.reuse, R88, R24 ;  /* 0x000000585018723c */ /* 0x040fe80000041818 */
[----:B------:R-:W-:Y:S02]  /*c6a0*/  FADD.FTZ R69, R112, R0 ;  /* 0x0000000070457221 */ /* 0x000fe40000010000 */
[----:B------:R-:W-:Y:S01]  /*c6b0*/  FADD.FTZ R3, R111, R71 ;  /* 0x000000476f037221 */ /* 0x000fe20000010000 */
[----:B------:R-:W-:Y:S01]  /*c6c0*/  MUFU.EX2 R133, R97 ;  /* 0x0000006100857308 */ /* 0x000fe20000000800 */
[-C--:B------:R-:W-:Y:S04]  /*c6d0*/  HMMA.16816.F32.BF16 R28, R80, R90.reuse, R28 ;  /* 0x0000005a501c723c */ /* 0x080fe8000004181c */
[----:B------:R-:W-:Y:S02]  /*c6e0*/  FADD.FTZ R71, R119, R2 ;  /* 0x0000000277477221 */ /* 0x000fe40000010000 */
[----:B------:R-:W-:Y:S02]  /*c6f0*/  FADD.FTZ R3, R116, R3 ;  /* 0x0000000374037221 */ /* 0x000fe40000010000 */
[C---:B------:R-:W-:Y:S01]  /*c700*/  HMMA.16816.F32.BF16 R32, R72.reuse, R90, R32 ;  /* 0x0000005a4820723c */ /* 0x040fe20000041820 */
[----:B------:R-:W1:Y:S01]  /*c710*/  LDSM.16.MT88.4 R88, [R233+0x2000] ;  /* 0x00200000e958783b */ /* 0x000e620000004200 */
[----:B------:R2:W-:Y:S02]  /*c720*/  MUFU.EX2 R111, R130 ;  /* 0x00000082006f7308 */ /* 0x0005e40000000800 */
[----:B------:R-:W-:Y:S02]  /*c730*/  FADD.FTZ R3, R122, R3 ;  /* 0x000000037a037221 */ /* 0x000fe40000010000 */
[----:B------:R-:W-:Y:S02]  /*c740*/  FADD.FTZ R68, R126, R68 ;  /* 0x000000447e447221 */ /* 0x000fe40000010000 */
[-C--:B------:R-:W-:Y:S04]  /*c750*/  HMMA.16816.F32.BF16 R36, R72, R92.reuse, R36 ;  /* 0x0000005c4824723c */ /* 0x080fe80000041824 */
[----:B------:R-:W-:Y:S02]  /*c760*/  FADD.FTZ R0, R134, R3 ;  /* 0x0000000386007221 */ /* 0x000fe40000010000 */
[----:B------:R-:W-:Y:S01]  /*c770*/  FADD.FTZ R3, R131, R69 ;  /* 0x0000004583037221 */ /* 0x000fe20000010000 */
[----:B---3--:R-:W-:Y:S01]  /*c780*/  F2FP.BF16.PACK_AB R131, R100, R101 ;  /* 0x000000656483723e */ /* 0x008fe200000010ff */
[C---:B------:R-:W-:Y:S01]  /*c790*/  HMMA.16816.F32.BF16 R40, R80.reuse, R92, R40 ;  /* 0x0000005c5028723c */ /* 0x040fe20000041828 */
[----:B------:R-:W-:Y:S03]  /*c7a0*/  MUFU.EX2 R69, R156 ;  /* 0x0000009c00457308 */ /* 0x000fe60000000800 */
[----:B------:R-:W-:Y:S02]  /*c7b0*/  FADD.FTZ R3, R118, R3 ;  /* 0x0000000376037221 */ /* 0x000fe40000010000 */
[----:B------:R-:W-:Y:S01]  /*c7c0*/  FADD.FTZ R0, R124, R0 ;  /* 0x000000007c007221 */ /* 0x000fe20000010000 */
[----:B------:R-:W-:Y:S01]  /*c7d0*/  F2FP.BF16.PACK_AB R124, R98, R99 ;  /* 0x00000063627c723e */ /* 0x000fe200000010ff */
[-C--:B------:R-:W-:Y:S04]  /*c7e0*/  HMMA.16816.F32.BF16 R44, R80, R94.reuse, R44 ;  /* 0x0000005e502c723c */ /* 0x080fe8000004182c */
[----:B--2---:R-:W-:Y:S01]  /*c7f0*/  F2FP.BF16.PACK_AB R130, R102, R104 ;  /* 0x000000686682723e */ /* 0x004fe200000010ff */
[----:B------:R-:W-:Y:S02]  /*c800*/  FADD.FTZ R96, R127, R0 ;  /* 0x000000007f607221 */ /* 0x000fe40000010000 */
[----:B------:R-:W-:Y:S01]  /*c810*/  FADD.FTZ R0, R123, R3 ;  /* 0x000000037b007221 */ /* 0x000fe20000010000 */
[C---:B------:R-:W-:Y:S01]  /*c820*/  HMMA.16816.F32.BF16 R48, R72.reuse, R94, R48 ;  /* 0x0000005e4830723c */ /* 0x040fe20000041830 */
[----:B------:R-:W2:Y:S03]  /*c830*/  LDSM.16.MT88.4 R92, [R230+0x2000] ;  /* 0x00200000e65c783b */ /* 0x000ea60000004200 */
[----:B------:R-:W-:Y:S02]  /*c840*/  FADD.FTZ R0, R145, R0 ;  /* 0x0000000091007221 */ /* 0x000fe40000010000 */
[----:B------:R-:W-:Y:S02]  /*c850*/  FADD.FTZ R3, R146, R96 ;  /* 0x0000006092037221 */ /* 0x000fe40000010000 */
[-C--:B------:R-:W-:Y:S04]  /*c860*/  HMMA.16816.F32.BF16 R52, R72, R84.reuse, R52 ;  /* 0x000000544834723c */ /* 0x080fe80000041834 */
[----:B------:R-:W-:Y:S02]  /*c870*/  FADD.FTZ R0, R144, R0 ;  /* 0x0000000090007221 */ /* 0x000fe40000010000 */
[----:B------:R-:W-:Y:S02]  /*c880*/  FADD.FTZ R2, R139, R68 ;  /* 0x000000448b027221 */ /* 0x000fe40000010000 */
[C---:B------:R-:W-:Y:S04]  /*c890*/  HMMA.16816.F32.BF16 R56, R80.reuse, R84, R56 ;  /* 0x000000545038723c */ /* 0x040fe80000041838 */
[----:B------:R-:W-:Y:S02]  /*c8a0*/  FADD.FTZ R68, R143, R71 ;  /* 0x000000478f447221 */ /* 0x000fe40000010000 */
[----:B------:R-:W3:Y:S01]  /*c8b0*/  MUFU.EX2 R71, R226 ;  /* 0x000000e200477308 */ /* 0x000ee20000000800 */
[----:B------:R-:W-:Y:S01]  /*c8c0*/  FADD.FTZ R2, R125, R2 ;  /* 0x000000027d027221 */ /* 0x000fe20000010000 */
[-C--:B------:R-:W-:Y:S04]  /*c8d0*/  HMMA.16816.F32.BF16 R60, R80, R86.reuse, R60 ;  /* 0x00000056503c723c */ /* 0x080fe8000004183c */
[----:B------:R-:W-:Y:S01]  /*c8e0*/  FADD.FTZ R97, R128, R2 ;  /* 0x0000000280617221 */ /* 0x000fe20000010000 */
[----:B-1----:R-:W-:Y:S01]  /*c8f0*/  F2FP.BF16.PACK_AB R128, R106, R107 ;  /* 0x0000006b6a80723e */ /* 0x002fe200000010ff */
        /* <DEDUP_REMOVED lines=20> */
[----:B---3--:R-:W-:Y:S01]  /*ca40*/  F2FP.BF16.PACK_AB R127, R69, R71 ;  /* 0x00000047457f723e */ /* 0x008fe200000010ff */
        /* <DEDUP_REMOVED lines=10> */
[----:B------:R-:W3:Y:S07]  /*caf0*/  LDSM.16.MT88.4 R76, [R229+0x2800] ;  /* 0x00280000e54c783b */ /* 0x000eee0000004200 */
[-C--:B------:R-:W-:Y:S08]  /*cb00*/  HMMA.16816.F32.BF16 R20, R72, R88.reuse, R20 ;  /* 0x000000584814723c */ /* 0x080ff00000041814 */
[C---:B------:R-:W-:Y:S08]  /*cb10*/  HMMA.16816.F32.BF16 R24, R80.reuse, R88, R24 ;  /* 0x000000585018723c */ /* 0x040ff00000041818 */
[-C--:B------:R-:W-:Y:S08]  /*cb20*/  HMMA.16816.F32.BF16 R28, R80, R90.reuse, R28 ;  /* 0x0000005a501c723c */ /* 0x080ff0000004181c */
[C---:B------:R-:W-:Y:S01]  /*cb30*/  HMMA.16816.F32.BF16 R32, R72.reuse, R90, R32 ;  /* 0x0000005a4820723c */ /* 0x040fe20000041820 */
[----:B------:R-:W3:Y:S07]  /*cb40*/  LDSM.16.MT88.4 R88, [R233+0x2800] ;  /* 0x00280000e958783b */ /* 0x000eee0000004200 */
[-C--:B--2---:R-:W-:Y:S08]  /*cb50*/  HMMA.16816.F32.BF16 R36, R72, R92.reuse, R36 ;  /* 0x0000005c4824723c */ /* 0x084ff00000041824 */
[C---:B------:R-:W-:Y:S08]  /*cb60*/  HMMA.16816.F32.BF16 R40, R80.reuse, R92, R40 ;  /* 0x0000005c5028723c */ /* 0x040ff00000041828 */
[-C--:B------:R-:W-:Y:S08]  /*cb70*/  HMMA.16816.F32.BF16 R44, R80, R94.reuse, R44 ;  /* 0x0000005e502c723c */ /* 0x080ff0000004182c */
[C---:B------:R-:W-:Y:S01]  /*cb80*/  HMMA.16816.F32.BF16 R48, R72.reuse, R94, R48 ;  /* 0x0000005e4830723c */ /* 0x040fe20000041830 */
[----:B------:R-:W2:Y:S07]  /*cb90*/  LDSM.16.MT88.4 R92, [R230+0x2800] ;  /* 0x00280000e65c783b */ /* 0x000eae0000004200 */
[-C--:B-1----:R-:W-:Y:S08]  /*cba0*/  HMMA.16816.F32.BF16 R52, R72, R84.reuse, R52 ;  /* 0x000000544834723c */ /* 0x082ff00000041834 */
        /* <DEDUP_REMOVED lines=13> */
[C---:B------:R-:W-:Y:S01]  /*cc80*/  HMMA.16816.F32.BF16 R8, R80.reuse, R76, R8 ;  /* 0x0000004c5008723c */ /* 0x040fe20000041808 */
[----:B------:R-:W-:Y:S07]  /*cc90*/  MUFU.EX2 R76, R160 ;  /* 0x000000a0004c7308 */ /* 0x000fee0000000800 */
[-C--:B------:R-:W-:Y:S03]  /*cca0*/  HMMA.16816.F32.BF16 R12, R80, R78.reuse, R12 ;  /* 0x0000004e500c723c */ /* 0x080fe6000004180c */
[----:B------:R-:W3:Y:S05]  /*ccb0*/  MUFU.EX2 R77, R159 ;  /* 0x0000009f004d7308 */ /* 0x000eea0000000800 */
[C---:B------:R-:W-:Y:S05]  /*ccc0*/  HMMA.16816.F32.BF16 R16, R72.reuse, R78, R16 ;  /* 0x0000004e4810723c */ /* 0x040fea0000041810 */
[----:B------:R-:W-:Y:S03]  /*ccd0*/  MUFU.EX2 R78, R249 ;  /* 0x000000f9004e7308 */ /* 0x000fe60000000800 */
[-C--:B------:R-:W-:Y:S07]  /*cce0*/  HMMA.16816.F32.BF16 R20, R72, R88.reuse, R20 ;  /* 0x000000584814723c */ /* 0x080fee0000041814 */
[----:B------:R-:W1:Y:S01]  /*ccf0*/  MUFU.EX2 R79, R250 ;  /* 0x000000fa004f7308 */ /* 0x000e620000000800 */
[C---:B------:R-:W-:Y:S04]  /*cd00*/  HMMA.16816.F32.BF16 R24, R80.reuse, R88, R24 ;  /* 0x000000585018723c */ /* 0x040fe80000041818 */
[----:B---3--:R-:W-:Y:S04]  /*cd10*/  F2FP.BF16.PACK_AB R126, R76, R77 ;  /* 0x0000004d4c7e723e */ /* 0x008fe800000010ff */
[-C--:B------:R-:W-:Y:S03]  /*cd20*/  HMMA.16816.F32.BF16 R28, R80, R90.reuse, R28 ;  /* 0x0000005a501c723c */ /* 0x080fe6000004181c */
[----:B----4-:R-:W-:Y:S01]  /*cd30*/  ISETP.GT.AND P0, PT, R202, R110, PT ;  /* 0x0000006eca00720c */ /* 0x010fe20003f04270 */
[----:B------:R-:W-:Y:S04]  /*cd40*/  IMAD.MOV.U32 R202, RZ, RZ, R247 ;  /* 0x000000ffffca7224 */ /* 0x000fe800078e00f7 */
[C---:B------:R-:W-:Y:S04]  /*cd50*/  HMMA.16816.F32.BF16 R32, R72.reuse, R90, R32 ;  /* 0x0000005a4820723c */ /* 0x040fe80000041820 */
[----:B-1----:R-:W-:Y:S04]  /*cd60*/  F2FP.BF16.PACK_AB R125, R78, R79 ;  /* 0x0000004f4e7d723e */ /* 0x002fe800000010ff */
        /* <DEDUP_REMOVED lines=90> */
.L_x_1252:
[----:B--2---:R-:W-:-:S13]  /*d310*/  ISETP.GE.AND P0, PT, R247, RZ, PT ;  /* 0x000000fff700720c */ /* 0x004fda0003f06270 */
[----:B------:R-:W-:Y:S05]  /*d320*/  @!P0 BRA `(.L_x_1254) ;  /* 0x0000403000008947 */ /* 0x000fea0003800000 */
[----:B------:R-:W-:Y:S01]  /*d330*/  IMAD.MOV.U32 R3, RZ, RZ, R136 ;  /* 0x000000ffff037224 */ /* 0x000fe200078e0088 */
[----:B------:R-:W-:Y:S01]  /*d340*/  MOV R138, R70 ;  /* 0x00000046008a7202 */ /* 0x000fe20000000f00 */
[----:B------:R-:W-:Y:S01]  /*d350*/  IMAD.MOV.U32 R0, RZ, RZ, R137 ;  /* 0x000000ffff007224 */ /* 0x000fe200078e0089 */
[----:B------:R-:W-:Y:S02]  /*d360*/  MOV R132, R135 ;  /* 0x0000008700847202 */ /* 0x000fe40000000f00 */
.L_x_1255:
[----:B------:R-:W2:Y:S01]  /*d370*/  LDL R76, [R1+0x4c] ;  /* 0x00004c00014c7983 */ /* 0x000ea20000100800 */
[----:B------:R-:W-:Y:S04]  /*d380*/  DEPBAR.LE SB0, 0x0 ;  /* 0x000080000000791a */ /* 0x000fe80000000000 */
[----:B------:R-:W3:Y:S01]  /*d390*/  LDL.64 R74, [R1+0x40] ;  /* 0x00004000014a7983 */ /* 0x000ee20000100a00 */
[----:B------:R-:W-:Y:S01]  /*d3a0*/  WARPSYNC 0xffffffff ;  /* 0xffffffff00007948 */ /* 0x000fe20003800000 */
[----:B------:R-:W-:Y:S01]  /*d3b0*/  SHF.R.S32.HI R2, RZ, 0x1f, R247 ;  /* 0x0000001fff027819 */ /* 0x000fe200000114f7 */
[C---:B------:R-:W-:Y:S01]  /*d3c0*/  IMAD.WIDE.U32 R72, R247.reuse, c[0x0][0x208], RZ ;  /* 0x00008200f7487a25 */ /* 0x040fe200078e00ff */
[----:B------:R-:W-:Y:S02]  /*d3d0*/  MOV R78, c[0x0][0x208] ;  /* 0x00008200004e7a02 */ /* 0x000fe40000000f00 */
[----:B------:R-:W-:Y:S01]  /*d3e0*/  BAR.SYNC.DEFER_BLOCKING 0x0 ;  /* 0x0000000000007b1d */ /* 0x000fe20000010000 */
[----:B------:R-:W-:Y:S01]  /*d3f0*/  IMAD R2, R2, c[0x0][0x208], RZ ;  /* 0x0000820002027a24 */ /* 0x000fe200078e02ff */
[----:B------:R-:W-:Y:S02]  /*d400*/  SHF.L.U32 R104, R78, 0x5, RZ ;  /* 0x000000054e687819 */ /* 0x000fe400000006ff */
[----:B------:R-:W-:Y:S01]  /*d410*/  MOV R252, 0x5 ;  /* 0x0000000500fc7802 */ /* 0x000fe20000000f00 */
[----:B------:R-:W-:Y:S05]  /*d420*/  IMAD R2, R247, c[0x0][0x20c], R2 ;  /* 0x00008300f7027a24 */ /* 0x000fea00078e0202 */
[----:B------:R-:W-:Y:S05]  /*d430*/  IADD3 R2, R73, R2, RZ ;  /* 0x0000000249027210 */ /* 0x000fea0007ffe0ff */
[----:B------:R-:W-:Y:S01]  /*d440*/  IMAD R2, R2, 0x70, RZ ;  /* 0x0000007002027824 */ /* 0x000fe200078e02ff */
[----:B-----5:R-:W-:Y:S08]  /*d450*/  LDSM.16.M88.4 R112, [R235] ;  /* 0x00000000eb70783b */ /* 0x020ff00000000200 */
[----:B------:R-:W1:Y:S08]  /*d460*/  LDSM.16.M88.4 R16, [R228] ;  /* 0x00000000e410783b */ /* 0x000e700000000200 */
[----:B------:R-:W4:Y:S08]  /*d470*/  LDSM.16.M88.4 R108, [R235+0x2000] ;  /* 0x00200000eb6c783b */ /* 0x000f300000000200 */
[----:B------:R-:W4:Y:S08]  /*d480*/  LDSM.16.M88.4 R32, [R228+0x800] ;  /* 0x00080000e420783b */ /* 0x000f300000000200 */
[----:B------:R-:W4:Y:S08]  /*d490*/  LDSM.16.M88.4 R48, [R228+0x1000] ;  /* 0x00100000e430783b */ /* 0x000f300000000200 */
[----:B------:R-:W4:Y:S01]  /*d4a0*/  LDSM.16.M88.4 R64, [R228+0x1800] ;  /* 0x00180000e440783b */ /* 0x000f220000000200 */
[-C--:B-1----:R-:W-:Y:S07]  /*d4b0*/  HMMA.16816.F32.BF16 R4, R112, R16.reuse, RZ ;  /* 0x000000107004723c */ /* 0x082fee00000418ff */
[----:B------:R-:W1:Y:S01]  /*d4c0*/  LDSM.16.M88.4 R80, [R228+0x2000] ;  /* 0x00200000e450783b */ /* 0x000e620000000200 */
[C---:B----4-:R-:W-:Y:S07]  /*d4d0*/  HMMA.16816.F32.BF16 R8, R108.reuse, R16, RZ ;  /* 0x000000106c08723c */ /* 0x050fee00000418ff */
[----:B------:R-:W4:Y:S01]  /*d4e0*/  LDSM.16.M88.4 R96, [R228+0x2800] ;  /* 0x00280000e460783b */ /* 0x000f220000000200 */
[-C--:B------:R-:W-:Y:S07]  /*d4f0*/  HMMA.16816.F32.BF16 R12, R108, R18.reuse, RZ ;  /* 0x000000126c0c723c */ /* 0x080fee00000418ff */
[----:B------:R-:W1:Y:S01]  /*d500*/  LDSM.16.M88.4 R188, [R228+0x3000] ;  /* 0x00300000e4bc783b */ /* 0x000e620000000200 */
[C---:B------:R-:W-:Y:S07]  /*d510*/  HMMA.16816.F32.BF16 R16, R112.reuse, R18, RZ ;  /* 0x000000127010723c */ /* 0x040fee00000418ff */
[----:B------:R-:W-:Y:S01]  /*d520*/  LDSM.16.M88.4 R192, [R238] ;  /* 0x00000000eec0783b */ /* 0x000fe20000000200 */
[-C--:B------:R-:W-:Y:S07]  /*d530*/  HMMA.16816.F32.BF16 R20, R112, R32.reuse, RZ ;  /* 0x000000207014723c */ /* 0x080fee00000418ff */
[----:B------:R-:W1:Y:S01]  /*d540*/  LDSM.16.M88.4 R196, [R239] ;  /* 0x00000000efc4783b */ /* 0x000e620000000200 */
[C---:B------:R-:W-:Y:S07]  /*d550*/  HMMA.16816.F32.BF16 R24, R108.reuse, R32, RZ ;  /* 0x000000206c18723c */ /* 0x040fee00000418ff */
[----:B------:R-:W1:Y:S01]  /*d560*/  LDSM.16.M88.4 R200, [R238+0x2000] ;  /* 0x00200000eec8783b */ /* 0x000e620000000200 */
[-C--:B------:R-:W-:Y:S07]  /*d570*/  HMMA.16816.F32.BF16 R28, R108, R34.reuse, RZ ;  /* 0x000000226c1c723c */ /* 0x080fee00000418ff */
[----:B------:R-:W1:Y:S01]  /*d580*/  LDSM.16.M88.4 R204, [R245] ;  /* 0x00000000f5cc783b */ /* 0x000e620000000200 */
[C---:B------:R-:W-:Y:S07]  /*d590*/  HMMA.16816.F32.BF16 R32, R112.reuse, R34, RZ ;  /* 0x000000227020723c */ /* 0x040fee00000418ff */
[----:B------:R-:W1:Y:S01]  /*d5a0*/  LDSM.16.M88.4 R208, [R244] ;  /* 0x00000000f4d0783b */ /* 0x000e620000000200 */
[-C--:B------:R-:W-:Y:S07]  /*d5b0*/  HMMA.16816.F32.BF16 R36, R112, R48.reuse, RZ ;  /* 0x000000307024723c */ /* 0x080fee00000418ff */
[----:B------:R-:W1:Y:S01]  /*d5c0*/  LDSM.16.M88.4 R212, [R243] ;  /* 0x00000000f3d4783b */ /* 0x000e620000000200 */
[C---:B------:R-:W-:Y:S07]  /*d5d0*/  HMMA.16816.F32.BF16 R40, R108.reuse, R48, RZ ;  /* 0x000000306c28723c */ /* 0x040fee00000418ff */
[----:B------:R-:W1:Y:S01]  /*d5e0*/  LDSM.16.M88.4 R216, [R242] ;  /* 0x00000000f2d8783b */ /* 0x000e620000000200 */
[-C--:B------:R-:W-:Y:S07]  /*d5f0*/  HMMA.16816.F32.BF16 R44, R108, R50.reuse, RZ ;  /* 0x000000326c2c723c */ /* 0x080fee00000418ff */
[----:B------:R-:W1:Y:S01]  /*d600*/  LDSM.16.M88.4 R220, [R241] ;  /* 0x00000000f1dc783b */ /* 0x000e620000000200 */
[C---:B------:R-:W-:Y:S07]  /*d610*/  HMMA.16816.F32.BF16 R48, R112.reuse, R50, RZ ;  /* 0x000000327030723c */ /* 0x040fee00000418ff */
[----:B------:R-:W2:Y:S01]  /*d620*/  LDSM.16.M88.4 R224, [R240] ;  /* 0x00000000f0e0783b */ /* 0x000ea20000000200 */
[-C--:B------:R-:W-:Y:S08]  /*d630*/  HMMA.16816.F32.BF16 R52, R112, R64.reuse, RZ ;  /* 0x000000407034723c */ /* 0x080ff000000418ff */
[C---:B------:R-:W-:Y:S08]  /*d640*/  HMMA.16816.F32.BF16 R56, R108.reuse, R64, RZ ;  /* 0x000000406c38723c */ /* 0x040ff000000418ff */
[-C--:B------:R-:W-:Y:S08]  /*d650*/  HMMA.16816.F32.BF16 R60, R108, R66.reuse, RZ ;  /* 0x000000426c3c723c */ /* 0x080ff000000418ff */
[C---:B------:R-:W-:Y:S08]  /*d660*/  HMMA.16816.F32.BF16 R64, R112.reuse, R66, RZ ;  /* 0x000000427040723c */ /* 0x040ff000000418ff */
[-C--:B-1----:R-:W-:Y:S01]  /*d670*/  HMMA.16816.F32.BF16 R68, R112, R80.reuse, RZ ;  /* 0x000000507044723c */ /* 0x082fe200000418ff */
[----:B--2---:R-:W-:Y:S03]  /*d680*/  MOV R77, R76 ;  /* 0x0000004c004d7202 */ /* 0x004fe60000000f00 */
[----:B---3--:R-:W-:Y:S05]  /*d690*/  MOV R76, R74 ;  /* 0x0000004a004c7202 */ /* 0x008fea0000000f00 */
[----:B------:R-:W-:Y:S02]  /*d6a0*/  IMAD.WIDE.U32 R76, R72, 0x70, R76 ;  /* 0x00000070484c7825 */ /* 0x000fe400078e004c */
[C---:B------:R-:W-:Y:S03]  /*d6b0*/  HMMA.16816.F32.BF16 R72, R108.reuse, R80, RZ ;  /* 0x000000506c48723c */ /* 0x040fe600000418ff */
[----:B------:R-:W-:Y:S02]  /*d6c0*/  LEA R90, P0, R76, c[0x0][0x1f8], 0x1 ;  /* 0x00007e004c5a7a11 */ /* 0x000fe400078008ff */
[----:B------:R-:W-:Y:S02]  /*d6d0*/  IADD3 R2, R77, R2, RZ ;  /* 0x000000024d027210 */ /* 0x000fe40007ffe0ff */
[----:B------:R-:W-:Y:S02]  /*d6e0*/  IADD3 R88, P1, R90, R104, RZ ;  /* 0x000000685a587210 */ /* 0x000fe40007f3e0ff */
[----:B------:R-:W-:Y:S03]  /*d6f0*/  LEA.HI.X R91, R76, c[0x0][0x1fc], R2, 0x1, P0 ;  /* 0x00007f004c5b7a11 */ /* 0x000fe600000f0c02 */
[----:B------:R-:W-:Y:S02]  /*d700*/  SHF.L.U64.HI R2, R78, R252, c[0x0][0x20c] ;  /* 0x000083004e027619 */ /* 0x000fe400000102fc */
[-C--:B------:R-:W-:Y:S01]  /*d710*/  HMMA.16816.F32.BF16 R76, R108, R82.reuse, RZ ;  /* 0x000000526c4c723c */ /* 0x080fe200000418ff */
[----:B------:R-:W-:Y:S01]  /*d720*/  @!PT LDS RZ, [RZ] ;  /* 0x00000000fffff984 */ /* 0x000fe20000000800 */
[----:B------:R-:W-:Y:S01]  /*d730*/  @!PT LDS RZ, [RZ] ;  /* 0x00000000fffff984 */ /* 0x000fe20000000800 */
[----:B------:R-:W-:Y:S01]  /*d740*/  @!PT LDS RZ, [RZ] ;  /* 0x00000000fffff984 */ /* 0x000fe20000000800 */
[----:B------:R1:W-:Y:S01]  /*d750*/  LDGSTS.E.BYPASS.LTC128B.128 [R246+0x100], [R90.64], !P6 ;  /* 0x001000005af67fae */ /* 0x0003e2000f101d48 */
[----:B------:R-:W-:Y:S02]  /*d760*/  IADD3.X R89, R91, R2, RZ, P1, !PT ;  /* 0x000000025b597210 */ /* 0x000fe40000ffe4ff */
[----:B------:R-:W-:Y:S04]  /*d770*/  IADD3 R94, P0, R88, R104, RZ ;  /* 0x00000068585e7210 */ /* 0x000fe80007f1e0ff */
[C---:B------:R-:W-:Y:S01]  /*d780*/  HMMA.16816.F32.BF16 R80, R112.reuse, R82, RZ ;  /* 0x000000527050723c */ /* 0x040fe200000418ff */
[----:B------:R1:W-:Y:S03]  /*d790*/  LDGSTS.E.BYPASS.LTC128B.128 [R246+0x900], [R88.64], !P6 ;  /* 0x0090000058f67fae */ /* 0x0003e6000f101d48 */
[----:B------:R-:W-:Y:S02]  /*d7a0*/  IADD3.X R95, R89, R2, RZ, P0, !PT ;  /* 0x00000002595f7210 */ /* 0x000fe400007fe4ff */
[----:B------:R-:W-:Y:S02]  /*d7b0*/  IADD3 R92, P1, R94, R104, RZ ;  /* 0x000000685e5c7210 */ /* 0x000fe40007f3e0ff */
[-C--:B----4-:R-:W-:Y:S01]  /*d7c0*/  HMMA.16816.F32.BF16 R84, R112, R96.reuse, RZ ;  /* 0x000000607054723c */ /* 0x090fe200000418ff */
[----:B------:R2:W-:Y:S03]  /*d7d0*/  LDGSTS.E.BYPASS.LTC128B.128 [R246+0x1100], [R94.64], !P6 ;  /* 0x011000005ef67fae */ /* 0x0005e6000f101d48 */
[----:B------:R-:W-:Y:S02]  /*d7e0*/  IADD3.X R93, R95, R2, RZ, P1, !PT ;  /* 0x000000025f5d7210 */ /* 0x000fe40000ffe4ff */
[----:B------:R-:W-:Y:S03]  /*d7f0*/  IADD3 R102, P0, R92, R104, RZ ;  /* 0x000000685c667210 */ /* 0x000fe60007f1e0ff */
[----:B------:R2:W-:Y:S03]  /*d800*/  LDGSTS.E.BYPASS.LTC128B.128 [R246+0x1900], [R92.64], !P6 ;  /* 0x019000005cf67fae */ /* 0x0005e6000f101d48 */
[----:B------:R-:W-:Y:S02]  /*d810*/  IADD3.X R103, R93, R2, RZ, P0, !PT ;  /* 0x000000025d677210 */ /* 0x000fe400007fe4ff */
[----:B------:R-:W-:Y:S03]  /*d820*/  IADD3 R100, P0, R102, R104, RZ ;  /* 0x0000006866647210 */ /* 0x000fe60007f1e0ff */
[----:B------:R3:W-:Y:S01]  /*d830*/  LDGSTS.E.BYPASS.LTC128B.128 [R246+0x2100], [R102.64], !P6 ;  /* 0x0210000066f67fae */ /* 0x0007e2000f101d48 */
[----:B------:R-:W-:Y:S01]  /*d840*/  IADD3.X R101, R103, R2, RZ, P0, !PT ;  /* 0x0000000267657210 */ /* 0x000fe200007fe4ff */
[C---:B-1----:R-:W-:Y:S06]  /*d850*/  HMMA.16816.F32.BF16 R88, R108.reuse, R96, RZ ;  /* 0x000000606c58723c */ /* 0x042fec00000418ff */
[----:B------:R1:W-:Y:S02]  /*d860*/  LDGSTS.E.BYPASS.LTC128B.128 [R246+0x2900], [R100.64], !P6 ;  /* 0x0290000064f67fae */ /* 0x0003e4000f101d48 */
[-C--:B--2---:R-:W-:Y:S08]  /*d870*/  HMMA.16816.F32.BF16 R92, R108, R98.reuse, RZ ;  /* 0x000000626c5c723c */ /* 0x084ff000000418ff */
[C---:B------:R-:W-:Y:S04]  /*d880*/  HMMA.16816.F32.BF16 R96, R112.reuse, R98, RZ ;  /* 0x000000627060723c */ /* 0x040fe800000418ff */
[----:B---3--:R-:W-:Y:S04]  /*d890*/  IADD3 R102, P0, R100, R104, RZ ;  /* 0x0000006864667210 */ /* 0x008fe80007f1e0ff */
        /* <DEDUP_REMOVED lines=129> */
[C---:B------:R-:W-:Y:S01]  /*e0b0*/  HMMA.16816.F32.BF16 R72, R200.reuse, R204, R72 ;  /* 0x000000ccc848723c */ /* 0x040fe20000041848 */
[----:B------:R-:W2:Y:S03]  /*e0c0*/  LDL.64 R204, [R1+0x38] ;  /* 0x0000380001cc7983 */ /* 0x000ea60000100a00 */
[----:B------:R-:W-:Y:S02]  /*e0d0*/  FMNMX.FTZ R133, R39, R133, !PT ;  /* 0x0000008527857209 */ /* 0x000fe40007810000 */
[----:B------:R-:W-:Y:S02]  /*e0e0*/  FMNMX.FTZ R134, R28, R134, !PT ;  /* 0x000000861c867209 */ /* 0x000fe40007810000 */
[-C--:B------:R-:W-:Y:S04]  /*e0f0*/  HMMA.16816.F32.BF16 R76, R200, R206.reuse, R76 ;  /* 0x000000cec84c723c */ /* 0x080fe8000004184c */
[----:B------:R-:W-:Y:S02]  /*e100*/  FMNMX.FTZ R2, R52, R2, !PT ;  /* 0x0000000234027209 */ /* 0x000fe40007810000 */
[----:B------:R-:W-:Y:S02]  /*e110*/  FMNMX.FTZ R134, R29, R134, !PT ;  /* 0x000000861d867209 */ /* 0x000fe40007810000 */
[C---:B------:R-:W-:Y:S01]  /*e120*/  HMMA.16816.F32.BF16 R80, R192.reuse, R206, R80 ;  /* 0x000000cec050723c */ /* 0x040fe20000041850 */
[----:B------:R-:W4:Y:S03]  /*e130*/  LDL R207, [R1+0x48] ;  /* 0x0000480001cf7983 */ /* 0x000f260000100800 */
        /* <DEDUP_REMOVED lines=81> */
[----:B---3--:R-:W-:Y:S02]  /*e650*/  FMNMX.FTZ R2, R2, R136, !PT ;  /* 0x0000008802027209 */ /* 0x008fe40007810000 */
[----:B------:R-:W-:Y:S02]  /*e660*/  FMNMX.FTZ R133, R108, R133, !PT ;  /* 0x000000856c857209 */ /* 0x000fe40007810000 */
[----:B------:R-:W-:Y:S01]  /*e670*/  FMNMX.FTZ R134, R78, R134, !PT ;  /* 0x000000864e867209 */ /* 0x000fe20007810000 */
[----:B------:R-:W3:Y:S01]  /*e680*/  SHFL.BFLY PT, R136, R2, 0x1, 0x1f ;  /* 0x0c201f0002887f89 */ /* 0x000ee200000e0000 */
[----:B------:R-:W-:Y:S02]  /*e690*/  FMNMX.FTZ R133, R109, R133, !PT ;  /* 0x000000856d857209 */ /* 0x000fe40007810000 */
        /* <DEDUP_REMOVED lines=11> */
[----:B---3--:R-:W-:Y:S01]  /*e750*/  FMNMX.FTZ R136, R2, R136, !PT ;  /* 0x0000008802887209 */ /* 0x008fe20007810000 */
[----:B------:R-:W-:Y:S01]  /*e760*/  FMUL.FTZ R2, R0, c[0x0][0x2d0] ;  /* 0x0000b40000027a20 */ /* 0x000fe20000410000 */
[----:B------:R-:W-:Y:S01]  /*e770*/  FMNMX.FTZ R0, R107, R134, !PT ;  /* 0x000000866b007209 */ /* 0x000fe20007810000 */
[----:B------:R1:W-:Y:S01]  /*e780*/  MUFU.EX2 R217, R4 ;  /* 0x0000000400d97308 */ /* 0x0003e20000000800 */
[--C-:B------:R-:W-:Y:S02]  /*e790*/  FFMA.FTZ R20, R20, c[0x0][0x2d0], -R139.reuse ;  /* 0x0000b40014147a23 */ /* 0x100fe4000001088b */
[--C-:B------:R-:W-:Y:S01]  /*e7a0*/  FFMA.FTZ R21, R21, c[0x0][0x2d0], -R139.reuse ;  /* 0x0000b40015157a23 */ /* 0x100fe2000001088b */
[----:B------:R-:W-:Y:S01]  /*e7b0*/  FMNMX.FTZ R133, R133, R135, !PT ;  /* 0x0000008785857209 */ /* 0x000fe20007810000 */
[--C-:B------:R-:W-:Y:S01]  /*e7c0*/  FFMA.FTZ R36, R36, c[0x0][0x2d0], -R139.reuse ;  /* 0x0000b40024247a23 */ /* 0x100fe2000001088b */
[----:B------:R-:W-:Y:S01]  /*e7d0*/  FMNMX.FTZ R0, R110, R0, !PT ;  /* 0x000000006e007209 */ /* 0x000fe20007810000 */
[--C-:B------:R-:W-:Y:S02]  /*e7e0*/  FFMA.FTZ R37, R37, c[0x0][0x2d0], -R139.reuse ;  /* 0x0000b40025257a23 */ /* 0x100fe4000001088b */
[--C-:B------:R-:W-:Y:S01]  /*e7f0*/  FFMA.FTZ R64, R64, c[0x0][0x2d0], -R139.reuse ;  /* 0x0000b40040407a23 */ /* 0x100fe2000001088b */
[----:B------:R3:W3:Y:S01]  /*e800*/  MUFU.EX2 R134, R2 ;  /* 0x0000000200867308 */ /* 0x0006e20000000800 */
[----:B------:R-:W3:Y:S01]  /*e810*/  SHFL.BFLY PT, R135, R133, 0x1, 0x1f ;  /* 0x0c201f0085877f89 */ /* 0x000ee200000e0000 */
[----:B------:R-:W-:Y:S01]  /*e820*/  FMNMX.FTZ R0, R111, R0, !PT ;  /* 0x000000006f007209 */ /* 0x000fe20007810000 */
[----:B------:R-:W-:Y:S02]  /*e830*/  FMUL.FTZ R188, R136, c[0x0][0x2d0] ;  /* 0x0000b40088bc7a20 */ /* 0x000fe40000410000 */
[----:B------:R-:W-:Y:S02]  /*e840*/  FFMA.FTZ R5, R5, c[0x0][0x2d0], -R139 ;  /* 0x0000b40005057a23 */ /* 0x000fe4000001088b */
[--C-:B------:R-:W-:Y:S02]  /*e850*/  FFMA.FTZ R6, R6, c[0x0][0x2d0], -R188.reuse ;  /* 0x0000b40006067a23 */ /* 0x100fe400000108bc */
[--C-:B------:R-:W-:Y:S01]  /*e860*/  FFMA.FTZ R22, R22, c[0x0][0x2d0], -R188.reuse ;  /* 0x0000b40016167a23 */ /* 0x100fe200000108bc */
[----:B------:R-:W-:Y:S01]  /*e870*/  MUFU.EX2 R218, R5 ;  /* 0x0000000500da7308 */ /* 0x000fe20000000800 */
[--C-:B------:R-:W-:Y:S02]  /*e880*/  FFMA.FTZ R23, R23, c[0x0][0x2d0], -R188.reuse ;  /* 0x0000b40017177a23 */ /* 0x100fe400000108bc */
[--C-:B------:R-:W-:Y:S01]  /*e890*/  FFMA.FTZ R38, R38, c[0x0][0x2d0], -R188.reuse ;  /* 0x0000b40026267a23 */ /* 0x100fe200000108bc */
[----:B-1----:R-:W-:Y:S01]  /*e8a0*/  @P0 SHF.R.S32.HI R4, RZ, 0x1f, R247 ;  /* 0x0000001fff040819 */ /* 0x002fe200000114f7 */
[--C-:B------:R-:W-:Y:S02]  /*e8b0*/  FFMA.FTZ R39, R39, c[0x0][0x2d0], -R188.reuse ;  /* 0x0000b40027277a23 */ /* 0x100fe400000108bc */
[----:B------:R-:W-:Y:S02]  /*e8c0*/  FFMA.FTZ R65, R65, c[0x0][0x2d0], -R139 ;  /* 0x0000b40041417a23 */ /* 0x000fe4000001088b */
[--C-:B------:R-:W-:Y:S01]  /*e8d0*/  FFMA.FTZ R66, R66, c[0x0][0x2d0], -R188.reuse ;  /* 0x0000b40042427a23 */ /* 0x100fe200000108bc */
[----:B------:R1:W-:Y:S01]  /*e8e0*/  MUFU.EX2 R215, R6 ;  /* 0x0000000600d77308 */ /* 0x0003e20000000800 */
[--C-:B------:R-:W-:Y:S02]  /*e8f0*/  FFMA.FTZ R7, R7, c[0x0][0x2d0], -R188.reuse ;  /* 0x0000b40007077a23 */ /* 0x100fe400000108bc */
[--C-:B------:R-:W-:Y:S02]  /*e900*/  FFMA.FTZ R67, R67, c[0x0][0x2d0], -R188.reuse ;  /* 0x0000b40043437a23 */ /* 0x100fe400000108bc */
[----:B---3--:R-:W-:Y:S01]  /*e910*/  FADD.FTZ R2, -R136, R3 ;  /* 0x0000000388027221 */ /* 0x008fe20000010100 */
[----:B------:R-:W-:Y:S01]  /*e920*/  FMNMX.FTZ R135, R133, R135, !PT ;  /* 0x0000008785877209 */ /* 0x000fe20007810000 */
[----:B------:R-:W3:Y:S01]  /*e930*/  SHFL.BFLY PT, R3, R0, 0x2, 0x1f ;  /* 0x0c401f0000037f89 */ /* 0x000ee200000e0000 */
[--C-:B------:R-:W-:Y:S02]  /*e940*/  FFMA.FTZ R68, R68, c[0x0][0x2d0], -R139.reuse ;  /* 0x0000b40044447a23 */ /* 0x100fe4000001088b */
[----:B------:R-:W-:Y:S01]  /*e950*/  MUFU.EX2 R216, R7 ;  /* 0x0000000700d87308 */ /* 0x000fe20000000800 */
[----:B------:R-:W-:Y:S02]  /*e960*/  FMUL.FTZ R2, R2, c[0x0][0x2d0] ;  /* 0x0000b40002027a20 */ /* 0x000fe40000410000 */
[--C-:B------:R-:W-:Y:S02]  /*e970*/  FFMA.FTZ R69, R69, c[0x0][0x2d0], -R139.reuse ;  /* 0x0000b40045457a23 */ /* 0x100fe4000001088b */
[--C-:B------:R-:W-:Y:S02]  /*e980*/  FFMA.FTZ R70, R70, c[0x0][0x2d0], -R188.reuse ;  /* 0x0000b40046467a23 */ /* 0x100fe400000108bc */
[--C-:B------:R-:W-:Y:S02]  /*e990*/  FFMA.FTZ R71, R71, c[0x0][0x2d0], -R188.reuse ;  /* 0x0000b40047477a23 */ /* 0x100fe400000108bc */
[--C-:B------:R-:W-:Y:S01]  /*e9a0*/  FFMA.FTZ R16, R16, c[0x0][0x2d0], -R139.reuse ;  /* 0x0000b40010107a23 */ /* 0x100fe2000001088b */
[----:B------:R2:W2:Y:S01]  /*e9b0*/  MUFU.EX2 R133, R2 ;  /* 0x0000000200857308 */ /* 0x0004a20000000800 */
[--C-:B------:R-:W-:Y:S02]  /*e9c0*/  FFMA.FTZ R17, R17, c[0x0][0x2d0], -R139.reuse ;  /* 0x0000b40011117a23 */ /* 0x100fe4000001088b */
[----:B------:R-:W-:Y:S02]  /*e9d0*/  FFMA.FTZ R18, R18, c[0x0][0x2d0], -R188 ;  /* 0x0000b40012127a23 */ /* 0x000fe400000108bc */
[----:B-1----:R-:W-:Y:S02]  /*e9e0*/  @P0 IMAD R6, R4, c[0x0][0x1e0], RZ ;  /* 0x0000780004060a24 */ /* 0x002fe400078e02ff */
[C---:B------:R-:W-:Y:S03]  /*e9f0*/  @P0 IMAD.WIDE.U32 R4, R247.reuse, c[0x0][0x1e0], RZ ;  /* 0x00007800f7040a25 */ /* 0x040fe600078e00ff */
[----:B------:R-:W-:Y:S01]  /*ea00*/  MUFU.EX2 R249, R20 ;  /* 0x0000001400f97308 */ /* 0x000fe20000000800 */
[----:B---3--:R-:W-:Y:S01]  /*ea10*/  FMNMX.FTZ R0, R0, R3, !PT ;  /* 0x0000000300007209 */ /* 0x008fe20007810000 */
[----:B------:R-:W-:Y:S02]  /*ea20*/  @P0 IMAD R6, R247, c[0x0][0x1e4], R6 ;  /* 0x00007900f7060a24 */ /* 0x000fe400078e0206 */
[----:B------:R-:W-:Y:S02]  /*ea30*/  FFMA.FTZ R19, R19, c[0x0][0x2d0], -R188 ;  /* 0x0000b40013137a23 */ /* 0x000fe400000108bc */
[C---:B------:R-:W-:Y:S01]  /*ea40*/  FMUL.FTZ R116, R134.reuse, R116 ;  /* 0x0000007486747220 */ /* 0x040fe20000410000 */
[----:B------:R-:W-:Y:S01]  /*ea50*/  @P0 IADD3 R6, R5, R6, RZ ;  /* 0x0000000605060210 */ /* 0x000fe20007ffe0ff */
[----:B------:R-:W-:Y:S02]  /*ea60*/  FMUL.FTZ R117, R134, R117 ;  /* 0x0000007586757220 */ /* 0x000fe40000410000 */
[----:B------:R-:W-:Y:S01]  /*ea70*/  MUFU.EX2 R223, R21 ;  /* 0x0000001500df7308 */ /* 0x000fe20000000800 */
[--C-:B------:R-:W-:Y:S02]  /*ea80*/  FFMA.FTZ R52, R52, c[0x0][0x2d0], -R139.reuse ;  /* 0x0000b40034347a23 */ /* 0x100fe4000001088b */
[----:B------:R-:W-:Y:S02]  /*ea90*/  @P0 IMAD R6, R6, 0x70, RZ ;  /* 0x0000007006060824 */ /* 0x000fe400078e02ff */
[----:B--2---:R-:W-:Y:S02]  /*eaa0*/  FADD.FTZ R2, -R135, R132 ;  /* 0x0000008487027221 */ /* 0x004fe40000010100 */
[C---:B------:R-:W-:Y:S02]  /*eab0*/  FMUL.FTZ R118, R133.reuse, R118 ;  /* 0x0000007685767220 */ /* 0x040fe40000410000 */
[----:B------:R-:W-:Y:S01]  /*eac0*/  FMUL.FTZ R2, R2, c[0x0][0x2d0] ;  /* 0x0000b40002027a20 */ /* 0x000fe20000410000 */
[----:B------:R-:W-:Y:S01]  /*ead0*/  MUFU.EX2 R208, R22 ;  /* 0x0000001600d07308 */ /* 0x000fe20000000800 */
[----:B------:R-:W-:Y:S02]  /*eae0*/  FMUL.FTZ R119, R133, R119 ;  /* 0x0000007785777220 */ /* 0x000fe40000410000 */
[--C-:B------:R-:W-:Y:S02]  /*eaf0*/  FFMA.FTZ R53, R53, c[0x0][0x2d0], -R139.reuse ;  /* 0x0000b40035357a23 */ /* 0x100fe4000001088b */
[--C-:B------:R-:W-:Y:S02]  /*eb00*/  FFMA.FTZ R54, R54, c[0x0][0x2d0], -R188.reuse ;  /* 0x0000b40036367a23 */ /* 0x100fe400000108bc */
[--C-:B------:R-:W-:Y:S02]  /*eb10*/  FFMA.FTZ R55, R55, c[0x0][0x2d0], -R188.reuse ;  /* 0x0000b40037377a23 */ /* 0x100fe400000108bc */
[C---:B------:R-:W-:Y:S01]  /*eb20*/  FMUL.FTZ R128, R134.reuse, R128 ;  /* 0x0000008086807220 */ /* 0x040fe20000410000 */
[----:B------:R1:W2:Y:S01]  /*eb30*/  MUFU.EX2 R132, R2 ;  /* 0x0000000200847308 */ /* 0x0002a20000000800 */
[----:B------:R-:W-:Y:S02]  /*eb40*/  FMUL.FTZ R129, R134, R129 ;  /* 0x0000008186817220 */ /* 0x000fe40000410000 */
[C---:B------:R-:W-:Y:S02]  /*eb50*/  FMUL.FTZ R130, R133.reuse, R130 ;  /* 0x0000008285827220 */ /* 0x040fe40000410000 */
[----:B------:R-:W-:Y:S02]  /*eb60*/  FMUL.FTZ R131, R133, R131 ;  /* 0x0000008385837220 */ /* 0x000fe40000410000 */
[--C-:B------:R-:W-:Y:S02]  /*eb70*/  FFMA.FTZ R82, R82, c[0x0][0x2d0], -R188.reuse ;  /* 0x0000b40052527a23 */ /* 0x100fe400000108bc */
[--C-:B------:R-:W-:Y:S01]  /*eb80*/  FFMA.FTZ R83, R83, c[0x0][0x2d0], -R188.reuse ;  /* 0x0000b40053537a23 */ /* 0x100fe200000108bc */
[----:B------:R-:W-:Y:S01]  /*eb90*/  MUFU.EX2 R224, R23 ;  /* 0x0000001700e07308 */ /* 0x000fe20000000800 */
        /* <DEDUP_REMOVED lines=8> */
[----:B-1----:R-:W1:Y:S01]  /*ec20*/  SHFL.BFLY PT, R2, R0, 0x1, 0x1f ;  /* 0x0c201f0000027f89 */ /* 0x002e6200000e0000 */
[C---:B--2---:R-:W-:Y:S02]  /*ec30*/  FMUL.FTZ R120, R132.reuse, R120 ;  /* 0x0000007884787220 */ /* 0x044fe40000410000 */
[C---:B------:R-:W-:Y:S02]  /*ec40*/  FMUL.FTZ R121, R132.reuse, R121 ;  /* 0x0000007984797220 */ /* 0x040fe40000410000 */
[C---:B------:R-:W-:Y:S01]  /*ec50*/  FMUL.FTZ R124, R132.reuse, R124 ;  /* 0x0000007c847c7220 */ /* 0x040fe20000410000 */
[----:B------:R2:W-:Y:S01]  /*ec60*/  MUFU.EX2 R251, R17 ;  /* 0x0000001100fb7308 */ /* 0x0005e20000000800 */
[----:B------:R-:W-:Y:S02]  /*ec70*/  FMUL.FTZ R125, R132, R125 ;  /* 0x0000007d847d7220 */ /* 0x000fe40000410000 */
[--C-:B------:R-:W-:Y:S02]  /*ec80*/  FFMA.FTZ R80, R80, c[0x0][0x2d0], -R139.reuse ;  /* 0x0000b40050507a23 */ /* 0x100fe4000001088b */
[--C-:B------:R-:W-:Y:S02]  /*ec90*/  FFMA.FTZ R33, R33, c[0x0][0x2d0], -R139.reuse ;  /* 0x0000b40021217a23 */ /* 0x100fe4000001088b */
[--C-:B------:R-:W-:Y:S02]  /*eca0*/  FFMA.FTZ R81, R81, c[0x0][0x2d0], -R139.reuse ;  /* 0x0000b40051517a23 */ /* 0x100fe4000001088b */
[--C-:B------:R-:W-:Y:S01]  /*ecb0*/  FFMA.FTZ R96, R96, c[0x0][0x2d0], -R139.reuse ;  /* 0x0000b40060607a23 */ /* 0x100fe2000001088b */
[----:B------:R4:W-:Y:S01]  /*ecc0*/  MUFU.EX2 R248, R18 ;  /* 0x0000001200f87308 */ /* 0x0009e20000000800 */
[--C-:B------:R-:W-:Y:S02]  /*ecd0*/  FFMA.FTZ R97, R97, c[0x0][0x2d0], -R139.reuse ;  /* 0x0000b40061617a23 */ /* 0x100fe4000001088b */
[--C-:B------:R-:W-:Y:S02]  /*ece0*/  FFMA.FTZ R98, R98, c[0x0][0x2d0], -R188.reuse ;  /* 0x0000b40062627a23 */ /* 0x100fe400000108bc */
[----:B---3--:R-:W-:Y:S02]  /*ecf0*/  FMUL.FTZ R16, R134, R152 ;  /* 0x0000009886107220 */ /* 0x008fe40000410000 */
[----:B------:R-:W-:Y:S01]  /*ed00*/  FFMA.FTZ R99, R99, c[0x0][0x2d0], -R188 ;  /* 0x0000b40063637a23 */ /* 0x000fe200000108bc */
[----:B-1----:R-:W-:Y:S01]  /*ed10*/  FMNMX.FTZ R2, R0, R2, !PT ;  /* 0x0000000200027209 */ /* 0x002fe20007810000 */
[--C-:B------:R-:W-:Y:S01]  /*ed20*/  FFMA.FTZ R84, R84, c[0x0][0x2d0], -R139.reuse ;  /* 0x0000b40054547a23 */ /* 0x100fe2000001088b */
[----:B------:R1:W-:Y:S01]  /*ed30*/  MUFU.EX2 R250, R19 ;  /* 0x0000001300fa7308 */ /* 0x0003e20000000800 */
[----:B------:R-:W-:Y:S02]  /*ed40*/  FFMA.FTZ R85, R85, c[0x0][0x2d0], -R139 ;  /* 0x0000b40055557a23 */ /* 0x000fe4000001088b */
[C---:B------:R-:W-:Y:S02]  /*ed50*/  FMUL.FTZ R3, R2.reuse, c[0x0][0x2d0] ;  /* 0x0000b40002037a20 */ /* 0x040fe40000410000 */
[----:B------:R-:W-:Y:S02]  /*ed60*/  FADD.FTZ R0, -R2, R138 ;  /* 0x0000008a02007221 */ /* 0x000fe40000010100 */
[--C-:B------:R-:W-:Y:S02]  /*ed70*/  FFMA.FTZ R10, R10, c[0x0][0x2d0], -R3.reuse ;  /* 0x0000b4000a0a7a23 */ /* 0x100fe40000010803 */
[--C-:B------:R-:W-:Y:S01]  /*ed80*/  FFMA.FTZ R11, R11, c[0x0][0x2d0], -R3.reuse ;  /* 0x0000b4000b0b7a23 */ /* 0x100fe20000010803 */
[----:B------:R-:W-:Y:S01]  /*ed90*/  MUFU.EX2 R198, R36 ;  /* 0x0000002400c67308 */ /* 0x000fe20000000800 */
[----:B--2---:R-:W-:Y:S02]  /*eda0*/  FMUL.FTZ R17, R134, R153 ;  /* 0x0000009986117220 */ /* 0x004fe40000410000 */
[--C-:B------:R-:W-:Y:S02]  /*edb0*/  FFMA.FTZ R58, R58, c[0x0][0x2d0], -R3.reuse ;  /* 0x0000b4003a3a7a23 */ /* 0x100fe40000010803 */
[----:B----4-:R-:W-:Y:S02]  /*edc0*/  FMUL.FTZ R18, R133, R154 ;  /* 0x0000009a85127220 */ /* 0x010fe40000410000 */
[--C-:B------:R-:W-:Y:S02]  /*edd0*/  FFMA.FTZ R59, R59, c[0x0][0x2d0], -R3.reuse ;  /* 0x0000b4003b3b7a23 */ /* 0x100fe40000010803 */
[--C-:B------:R-:W-:Y:S01]  /*ede0*/  FFMA.FTZ R74, R74, c[0x0][0x2d0], -R3.reuse ;  /* 0x0000b4004a4a7a23 */ /* 0x100fe20000010803 */
[----:B------:R2:W-:Y:S01]  /*edf0*/  MUFU.EX2 R189, R10 ;  /* 0x0000000a00bd7308 */ /* 0x0005e20000000800 */
[--C-:B------:R-:W-:Y:S02]  /*ee00*/  FFMA.FTZ R75, R75, c[0x0][0x2d0], -R3.reuse ;  /* 0x0000b4004b4b7a23 */ /* 0x100fe40000010803 */
[----:B------:R-:W-:Y:S02]  /*ee10*/  FMUL.FTZ R138, R135, c[0x0][0x2d0] ;  /* 0x0000b400878a7a20 */ /* 0x000fe40000410000 */
        /* <DEDUP_REMOVED lines=13> */
[--C-:B------:R-:W-:Y:S02]  /*eef0*/  FFMA.FTZ R13, R13, c[0x0][0x2d0], -R138.reuse ;  /* 0x0000b4000d0d7a23 */ /* 0x100fe4000001088a */
[--C-:B------:R-:W-:Y:S02]  /*ef00*/  FFMA.FTZ R60, R60, c[0x0][0x2d0], -R138.reuse ;  /* 0x0000b4003c3c7a23 */ /* 0x100fe4000001088a */
[----:B------:R-:W-:Y:S01]  /*ef10*/  FFMA.FTZ R61, R61, c[0x0][0x2d0], -R138 ;  /* 0x0000b4003d3d7a23 */ /* 0x000fe2000001088a */
[----:B------:R-:W-:Y:S01]  /*ef20*/  MUFU.EX2 R202, R37 ;  /* 0x0000002500ca7308 */ /* 0x000fe20000000800 */
[--C-:B------:R-:W-:Y:S02]  /*ef30*/  FFMA.FTZ R62, R62, c[0x0][0x2d0], -R3.reuse ;  /* 0x0000b4003e3e7a23 */ /* 0x100fe40000010803 */
[--C-:B------:R-:W-:Y:S01]  /*ef40*/  FFMA.FTZ R63, R63, c[0x0][0x2d0], -R3.reuse ;  /* 0x0000b4003f3f7a23 */ /* 0x100fe20000010803 */
[----:B-1----:R-:W-:Y:S01]  /*ef50*/  @P0 MOV R11, R207 ;  /* 0x000000cf000b0202 */ /* 0x002fe20000000f00 */
[----:B------:R-:W-:Y:S02]  /*ef60*/  FFMA.FTZ R78, R78, c[0x0][0x2d0], -R3 ;  /* 0x0000b4004e4e7a23 */ /* 0x000fe40000010803 */
[----:B------:R-:W-:Y:S02]  /*ef70*/  FMUL.FTZ R0, R0, c[0x0][0x2d0] ;  /* 0x0000b40000007a20 */ /* 0x000fe40000410000 */
[----:B------:R-:W-:Y:S01]  /*ef80*/  @P0 IMAD.WIDE.U32 R10, R4, 0x70, R10 ;  /* 0x00000070040a0825 */ /* 0x000fe200078e000a */
[----:B------:R1:W-:Y:S01]  /*ef90*/  MUFU.EX2 R213, R9 ;  /* 0x0000000900d57308 */ /* 0x0003e20000000800 */
[----:B------:R-:W-:Y:S02]  /*efa0*/  @P0 MOV R4, c[0x0][0x1e0] ;  /* 0x0000780000040a02 */ /* 0x000fe40000000f00 */
[--C-:B------:R-:W-:Y:S01]  /*efb0*/  FFMA.FTZ R24, R24, c[0x0][0x2d0], -R138.reuse ;  /* 0x0000b40018187a23 */ /* 0x100fe2000001088a */
[----:B---3--:R-:W-:Y:S01]  /*efc0*/  @P0 LEA R8, P2, R10, c[0x0][0x1c8], 0x1 ;  /* 0x000072000a080a11 */ /* 0x008fe200078408ff */
[--C-:B------:R-:W-:Y:S01]  /*efd0*/  FFMA.FTZ R25, R25, c[0x0][0x2d0], -R138.reuse ;  /* 0x0000b40019197a23 */ /* 0x100fe2000001088a */
[----:B------:R-:W-:Y:S01]  /*efe0*/  @P0 IADD3 R7, R11, R6, RZ ;  /* 0x000000060b070210 */ /* 0x000fe20007ffe0ff */
[--C-:B------:R-:W-:Y:S01]  /*eff0*/  FFMA.FTZ R26, R26, c[0x0][0x2d0], -R3.reuse ;  /* 0x0000b4001a1a7a23 */ /* 0x100fe20000010803 */
[C---:B------:R-:W-:Y:S01]  /*f000*/  @P0 SHF.L.U32 R5, R4.reuse, 0x5, RZ ;  /* 0x0000000504050819 */ /* 0x040fe200000006ff */
[--C-:B------:R-:W-:Y:S01]  /*f010*/  FFMA.FTZ R27, R27, c[0x0][0x2d0], -R3.reuse ;  /* 0x0000b4001b1b7a23 */ /* 0x100fe20000010803 */
[----:B------:R-:W-:Y:S01]  /*f020*/  MUFU.EX2 R192, R38 ;  /* 0x0000002600c07308 */ /* 0x000fe20000000800 */
[----:B------:R-:W-:Y:S01]  /*f030*/  @P0 SHF.L.U64.HI R4, R4, R252, c[0x0][0x1e4] ;  /* 0x0000790004040619 */ /* 0x000fe200000102fc */
[--C-:B------:R-:W-:Y:S01]  /*f040*/  FFMA.FTZ R28, R28, c[0x0][0x2d0], -R138.reuse ;  /* 0x0000b4001c1c7a23 */ /* 0x100fe2000001088a */
[-C--:B------:R-:W-:Y:S01]  /*f050*/  @P0 IADD3 R6, P1, R8, R5.reuse, RZ ;  /* 0x0000000508060210 */ /* 0x080fe20007f3e0ff */
[--C-:B------:R-:W-:Y:S02]  /*f060*/  FFMA.FTZ R29, R29, c[0x0][0x2d0], -R138.reuse ;  /* 0x0000b4001d1d7a23 */ /* 0x100fe4000001088a */
[--C-:B------:R-:W-:Y:S02]  /*f070*/  FFMA.FTZ R30, R30, c[0x0][0x2d0], -R3.reuse ;  /* 0x0000b4001e1e7a23 */ /* 0x100fe40000010803 */
[----:B------:R-:W-:Y:S02]  /*f080*/  FFMA.FTZ R31, R31, c[0x0][0x2d0], -R3 ;  /* 0x0000b4001f1f7a23 */ /* 0x000fe40000010803 */
[----:B------:R2:W-:Y:S01]  /*f090*/  MUFU.EX2 R226, R12 ;  /* 0x0000000c00e27308 */ /* 0x0005e20000000800 */
[--C-:B------:R-:W-:Y:S02]  /*f0a0*/  FFMA.FTZ R40, R40, c[0x0][0x2d0], -R138.reuse ;  /* 0x0000b40028287a23 */ /* 0x100fe4000001088a */
[--C-:B------:R-:W-:Y:S01]  /*f0b0*/  FFMA.FTZ R41, R41, c[0x0][0x2d0], -R138.reuse ;  /* 0x0000b40029297a23 */ /* 0x100fe2000001088a */
[----:B-1----:R-:W-:Y:S01]  /*f0c0*/  @P0 LEA.HI.X R9, R10, c[0x0][0x1cc], R7, 0x1, P2 ;  /* 0x000073000a090a11 */ /* 0x002fe200010f0c07 */
[--C-:B------:R-:W-:Y:S02]  /*f0d0*/  FFMA.FTZ R42, R42, c[0x0][0x2d0], -R3.reuse ;  /* 0x0000b4002a2a7a23 */ /* 0x100fe40000010803 */
[--C-:B------:R-:W-:Y:S01]  /*f0e0*/  FFMA.FTZ R43, R43, c[0x0][0x2d0], -R3.reuse ;  /* 0x0000b4002b2b7a23 */ /* 0x100fe20000010803 */
[-C--:B------:R-:W-:Y:S01]  /*f0f0*/  @P0 IADD3.X R7, R9, R4.reuse, RZ, P1, !PT ;  /* 0x0000000409070210 */ /* 0x080fe20000ffe4ff */
[----:B------:R1:W-:Y:S01]  /*f100*/  @P0 LDGSTS.E.BYPASS.LTC128B.128 [R246+0x3900], [R8.64], !P6 ;  /* 0x0390000008f60fae */ /* 0x0003e2000f101d48 */
[----:B------:R-:W-:Y:S01]  /*f110*/  MUFU.EX2 R199, R39 ;  /* 0x0000002700c77308 */ /* 0x000fe20000000800 */
[--C-:B------:R-:W-:Y:S02]  /*f120*/  FFMA.FTZ R44, R44, c[0x0][0x2d0], -R138.reuse ;  /* 0x0000b4002c2c7a23 */ /* 0x100fe4000001088a */
[--C-:B------:R-:W-:Y:S02]  /*f130*/  FFMA.FTZ R45, R45, c[0x0][0x2d0], -R138.reuse ;  /* 0x0000b4002d2d7a23 */ /* 0x100fe4000001088a */
[--C-:B------:R-:W-:Y:S02]  /*f140*/  FFMA.FTZ R46, R46, c[0x0][0x2d0], -R3.reuse ;  /* 0x0000b4002e2e7a23 */ /* 0x100fe40000010803 */
[----:B------:R3:W-:Y:S01]  /*f150*/  @P0 LDGSTS.E.BYPASS.LTC128B.128 [R246+0x4100], [R6.64], !P6 ;  /* 0x0410000006f60fae */ /* 0x0007e2000f101d48 */
[--C-:B------:R-:W-:Y:S02]  /*f160*/  FFMA.FTZ R47, R47, c[0x0][0x2d0], -R3.reuse ;  /* 0x0000b4002f2f7a23 */ /* 0x100fe40000010803 */
[----:B------:R4:W-:Y:S01]  /*f170*/  MUFU.EX2 R227, R13 ;  /* 0x0000000d00e37308 */ /* 0x0009e20000000800 */
[--C-:B------:R-:W-:Y:S02]  /*f180*/  FFMA.FTZ R79, R79, c[0x0][0x2d0], -R3.reuse ;  /* 0x0000b4004f4f7a23 */ /* 0x100fe40000010803 */
[--C-:B------:R-:W-:Y:S01]  /*f190*/  FFMA.FTZ R90, R90, c[0x0][0x2d0], -R3.reuse ;  /* 0x0000b4005a5a7a23 */ /* 0x100fe20000010803 */
[-C--:B--2---:R-:W-:Y:S01]  /*f1a0*/  @P0 IADD3 R12, P3, R6, R5.reuse, RZ ;  /* 0x00000005060c0210 */ /* 0x084fe20007f7e0ff */
[--C-:B------:R-:W-:Y:S02]  /*f1b0*/  FFMA.FTZ R91, R91, c[0x0][0x2d0], -R3.reuse ;  /* 0x0000b4005b5b7a23 */ /* 0x100fe40000010803 */
[--C-:B------:R-:W-:Y:S01]  /*f1c0*/  FFMA.FTZ R94, R94, c[0x0][0x2d0], -R3.reuse ;  /* 0x0000b4005e5e7a23 */ /* 0x100fe20000010803 */
[-C--:B------:R-:W-:Y:S01]  /*f1d0*/  @P0 IADD3 R10, P2, R12, R5.reuse, RZ ;  /* 0x000000050c0a0210 */ /* 0x080fe20007f5e0ff */
[--C-:B------:R-:W-:Y:S01]  /*f1e0*/  FFMA.FTZ R95, R95, c[0x0][0x2d0], -R3.reuse ;  /* 0x0000b4005f5f7a23 */ /* 0x100fe20000010803 */
[----:B------:R-:W2:Y:S01]  /*f1f0*/  MUFU.EX2 R0, R0 ;  /* 0x0000000000007308 */ /* 0x000ea20000000800 */
[--C-:B------:R-:W-:Y:S02]  /*f200*/  FFMA.FTZ R107, R107, c[0x0][0x2d0], -R3.reuse ;  /* 0x0000b4006b6b7a23 */ /* 0x100fe40000010803 */
[----:B------:R-:W-:Y:S02]  /*f210*/  FFMA.FTZ R110, R110, c[0x0][0x2d0], -R3 ;  /* 0x0000b4006e6e7a23 */ /* 0x000fe40000010803 */
[--C-:B------:R-:W-:Y:S01]  /*f220*/  FFMA.FTZ R76, R76, c[0x0][0x2d0], -R138.reuse ;  /* 0x0000b4004c4c7a23 */ /* 0x100fe2000001088a */
[-C--:B-1----:R-:W-:Y:S01]  /*f230*/  @P0 IADD3 R8, P1, R10, R5.reuse, RZ ;  /* 0x000000050a080210 */ /* 0x082fe20007f3e0ff */
[----:B------:R-:W-:Y:S02]  /*f240*/  FFMA.FTZ R77, R77, c[0x0][0x2d0], -R138 ;  /* 0x0000b4004d4d7a23 */ /* 0x000fe4000001088a */
[--C-:B------:R-:W-:Y:S01]  /*f250*/  FFMA.FTZ R86, R86, c[0x0][0x2d0], -R188.reuse ;  /* 0x0000b40056567a23 */ /* 0x100fe200000108bc */
[----:B------:R1:W-:Y:S01]  /*f260*/  MUFU.EX2 R191, R14 ;  /* 0x0000000e00bf7308 */ /* 0x0003e20000000800 */
[----:B------:R-:W-:Y:S02]  /*f270*/  FFMA.FTZ R87, R87, c[0x0][0x2d0], -R188 ;  /* 0x0000b40057577a23 */ /* 0x000fe400000108bc */
[--C-:B------:R-:W-:Y:S01]  /*f280*/  FFMA.FTZ R100, R100, c[0x0][0x2d0], -R139.reuse ;  /* 0x0000b40064647a23 */ /* 0x100fe2000001088b */
[-C--:B----4-:R-:W-:Y:S01]  /*f290*/  @P0 IADD3.X R13, R7, R4.reuse, RZ, P3, !PT ;  /* 0x00000004070d0210 */ /* 0x090fe20001ffe4ff */
[--C-:B------:R-:W-:Y:S02]  /*f2a0*/  FFMA.FTZ R101, R101, c[0x0][0x2d0], -R139.reuse ;  /* 0x0000b40065657a23 */ /* 0x100fe4000001088b */
[--C-:B------:R-:W-:Y:S01]  /*f2b0*/  FFMA.FTZ R112, R112, c[0x0][0x2d0], -R139.reuse ;  /* 0x0000b40070707a23 */ /* 0x100fe2000001088b */
[-C--:B------:R-:W-:Y:S01]  /*f2c0*/  @P0 IADD3.X R11, R13, R4.reuse, RZ, P2, !PT ;  /* 0x000000040d0b0210 */ /* 0x080fe200017fe4ff */
[----:B------:R4:W-:Y:S01]  /*f2d0*/  @P0 LDGSTS.E.BYPASS.LTC128B.128 [R246+0x4900], [R12.64], !P6 ;  /* 0x049000000cf60fae */ /* 0x0009e2000f101d48 */
[----:B---3--:R-:W-:Y:S01]  /*f2e0*/  @P0 IADD3 R6, P2, R8, R5, RZ ;  /* 0x0000000508060210 */ /* 0x008fe20007f5e0ff */
[----:B------:R3:W3:Y:S01]  /*f2f0*/  MUFU.EX2 R193, R15 ;  /* 0x0000000f00c17308 */ /* 0x0006e20000000800 */
[----:B------:R-:W-:Y:S01]  /*f300*/  @P0 IADD3.X R9, R11, R4, RZ, P1, !PT ;  /* 0x000000040b090210 */ /* 0x000fe20000ffe4ff */
[----:B------:R-:W-:Y:S02]  /*f310*/  FFMA.FTZ R139, R113, c[0x0][0x2d0], -R139 ;  /* 0x0000b400718b7a23 */ /* 0x000fe4000001088b */
[C---:B--2---:R-:W-:Y:S01]  /*f320*/  FMUL.FTZ R126, R0.reuse, R126 ;  /* 0x0000007e007e7220 */ /* 0x044fe20000410000 */
[----:B------:R-:W-:Y:S01]  /*f330*/  @P0 IADD3.X R7, R9, R4, RZ, P2, !PT ;  /* 0x0000000409070210 */ /* 0x000fe200017fe4ff */
[----:B------:R2:W-:Y:S01]  /*f340*/  @P0 LDGSTS.E.BYPASS.LTC128B.128 [R246+0x5100], [R10.64], !P6 ;  /* 0x051000000af60fae */ /* 0x0005e2000f101d48 */
[C---:B------:R-:W-:Y:S02]  /*f350*/  FMUL.FTZ R127, R0.reuse, R127 ;  /* 0x0000007f007f7220 */ /* 0x040fe40000410000 */
[C---:B------:R-:W-:Y:S01]  /*f360*/  FMUL.FTZ R122, R0.reuse, R122 ;  /* 0x0000007a007a7220 */ /* 0x040fe20000410000 */
[----:B------:R2:W-:Y:S01]  /*f370*/  MUFU.EX2 R209, R24 ;  /* 0x0000001800d17308 */ /* 0x0005e20000000800 */
[C---:B------:R-:W-:Y:S02]  /*f380*/  FMUL.FTZ R123, R0.reuse, R123 ;  /* 0x0000007b007b7220 */ /* 0x040fe40000410000 */
[----:B-1----:R-:W-:Y:S01]  /*f390*/  FMUL.FTZ R14, R0, R150 ;  /* 0x00000096000e7220 */ /* 0x002fe20000410000 */
[----:B------:R1:W-:Y:S01]  /*f3a0*/  @P0 LDGSTS.E.BYPASS.LTC128B.128 [R246+0x5900], [R8.64], !P6 ;  /* 0x0590000008f60fae */ /* 0x0003e2000f101d48 */
[--C-:B------:R-:W-:Y:S02]  /*f3b0*/  FFMA.FTZ R88, R88, c[0x0][0x2d0], -R138.reuse ;  /* 0x0000b40058587a23 */ /* 0x100fe4000001088a */
[--C-:B------:R-:W-:Y:S02]  /*f3c0*/  FFMA.FTZ R89, R89, c[0x0][0x2d0], -R138.reuse ;  /* 0x0000b40059597a23 */ /* 0x100fe4000001088a */
[--C-:B------:R-:W-:Y:S01]  /*f3d0*/  FFMA.FTZ R92, R92, c[0x0][0x2d0], -R138.reuse ;  /* 0x0000b4005c5c7a23 */ /* 0x100fe2000001088a */
[----:B------:R1:W-:Y:S01]  /*f3e0*/  MUFU.EX2 R220, R25 ;  /* 0x0000001900dc7308 */ /* 0x0003e20000000800 */
[----:B------:R-:W-:Y:S01]  /*f3f0*/  FFMA.FTZ R93, R93, c[0x0][0x2d0], -R138 ;  /* 0x0000b4005d5d7a23 */ /* 0x000fe2000001088a */
[----:B------:R1:W-:Y:S01]  /*f400*/  @P0 LDGSTS.E.BYPASS.LTC128B.128 [R246+0x6100], [R6.64], !P6 ;  /* 0x0610000006f60fae */ /* 0x0003e2000f101d48 */
[--C-:B------:R-:W-:Y:S01]  /*f410*/  FFMA.FTZ R102, R102, c[0x0][0x2d0], -R188.reuse ;  /* 0x0000b40066667a23 */ /* 0x100fe200000108bc */
[----:B----4-:R-:W-:Y:S01]  /*f420*/  @P0 IADD3 R12, P1, R6, R5, RZ ;  /* 0x00000005060c0210 */ /* 0x010fe20007f3e0ff */
[----:B------:R-:W-:Y:S01]  /*f430*/  FMUL.FTZ R5, R134, R145 ;  /* 0x0000009186057220 */ /* 0x000fe20000410000 */
[----:B------:R-:W-:Y:S01]  /*f440*/  F2FP.BF16.PACK_AB R145, R216, R215 ;  /* 0x000000d7d891723e */ /* 0x000fe200000010ff */
[----:B---3--:R-:W-:Y:S01]  /*f450*/  FMUL.FTZ R15, R0, R151 ;  /* 0x00000097000f7220 */ /* 0x008fe20000410000 */
[----:B------:R-:W-:Y:S01]  /*f460*/  @P0 IADD3.X R13, R7, R4, RZ, P1, !PT ;  /* 0x00000004070d0210 */ /* 0x000fe20000ffe4ff */
[----:B------:R-:W-:Y:S01]  /*f470*/  FMUL.FTZ R4, R134, R144 ;  /* 0x0000009086047220 */ /* 0x000fe20000410000 */
[----:B------:R-:W-:Y:S01]  /*f480*/  F2FP.BF16.PACK_AB R144, R218, R217 ;  /* 0x000000d9da90723e */ /* 0x000fe200000010ff */
[----:B------:R3:W-:Y:S01]  /*f490*/  MUFU.EX2 R194, R26 ;  /* 0x0000001a00c27308 */ /* 0x0007e20000000800 */
[C---:B--2---:R-:W-:Y:S01]  /*f4a0*/  FMUL.FTZ R10, R0.reuse, R142 ;  /* 0x0000008e000a7220 */ /* 0x044fe20000410000 */
[----:B------:R2:W-:Y:S01]  /*f4b0*/  @P0 LDGSTS.E.BYPASS.LTC128B.128 [R246+0x6900], [R12.64], !P6 ;  /* 0x069000000cf60fae */ /* 0x0005e2000f101d48 */
[----:B------:R-:W-:Y:S01]  /*f4c0*/  F2FP.BF16.PACK_AB R142, R227, R226 ;  /* 0x000000e2e38e723e */ /* 0x000fe200000010ff */
[----:B------:R-:W-:Y:S01]  /*f4d0*/  FMUL.FTZ R11, R0, R143 ;  /* 0x0000008f000b7220 */ /* 0x000fe20000410000 */
[----:B------:R-:W-:Y:S01]  /*f4e0*/  F2FP.BF16.PACK_AB R143, R193, R191 ;  /* 0x000000bfc18f723e */ /* 0x000fe200000010ff */
[C---:B------:R-:W-:Y:S02]  /*f4f0*/  FMUL.FTZ R24, R132.reuse, R160 ;  /* 0x000000a084187220 */ /* 0x040fe40000410000 */
[----:B------:R-:W-:Y:S02]  /*f500*/  FFMA.FTZ R103, R103, c[0x0][0x2d0], -R188 ;  /* 0x0000b40067677a23 */ /* 0x000fe400000108bc */
[----:B------:R-:W4:Y:S01]  /*f510*/  LDSM.16.MT88.4 R20, [R229] ;  /* 0x00000000e514783b */ /* 0x000f220000004200 */
[C---:B-1----:R-:W-:Y:S01]  /*f520*/  FMUL.FTZ R8, R132.reuse, R140 ;  /* 0x0000008c84087220 */ /* 0x042fe20000410000 */
[----:B------:R-:W-:Y:S01]  /*f530*/  F2FP.BF16.PACK_AB R140, R213, R212 ;  /* 0x000000d4d58c723e */ /* 0x000fe200000010ff */
[----:B------:R-:W-:Y:S01]  /*f540*/  FMUL.FTZ R9, R132, R141 ;  /* 0x0000008d84097220 */ /* 0x000fe20000410000 */
[----:B------:R-:W-:Y:S01]  /*f550*/  F2FP.BF16.PACK_AB R141, R190, R189 ;  /* 0x000000bdbe8d723e */ /* 0x000fe200000010ff */
[----:B------:R1:W-:Y:S01]  /*f560*/  MUFU.EX2 R195, R27 ;  /* 0x0000001b00c37308 */ /* 0x0003e20000000800 */
[----:B------:R-:W-:Y:S02]  /*f570*/  FMUL.FTZ R25, R132, R161 ;  /* 0x000000a184197220 */ /* 0x000fe40000410000 */
[----:B------:R-:W-:Y:S01]  /*f580*/  FMUL.FTZ R6, R133, R146 ;  /* 0x0000009285067220 */ /* 0x000fe20000410000 */
[----:B------:R-:W-:Y:S01]  /*f590*/  F2FP.BF16.PACK_AB R146, R251, R221 ;  /* 0x000000ddfb92723e */ /* 0x000fe200000010ff */
[C---:B------:R-:W-:Y:S01]  /*f5a0*/  FMUL.FTZ R7, R133.reuse, R147 ;  /* 0x0000009385077220 */ /* 0x040fe20000410000 */
[----:B------:R-:W-:Y:S01]  /*f5b0*/  F2FP.BF16.PACK_AB R147, R250, R248 ;  /* 0x000000f8fa93723e */ /* 0x000fe200000010ff */
[----:B------:R-:W4:Y:S01]  /*f5c0*/  LDSM.16.MT88.4 R36, [R233] ;  /* 0x00000000e924783b */ /* 0x000f220000004200 */
[--C-:B------:R-:W-:Y:S02]  /*f5d0*/  FFMA.FTZ R108, R108, c[0x0][0x2d0], -R138.reuse ;  /* 0x0000b4006c6c7a23 */ /* 0x100fe4000001088a */
[----:B------:R-:W-:Y:S01]  /*f5e0*/  MUFU.EX2 R204, R72 ;  /* 0x0000004800cc7308 */ /* 0x000fe20000000800 */
[----:B---3--:R-:W-:Y:S02]  /*f5f0*/  FMUL.FTZ R26, R0, R162 ;  /* 0x000000a2001a7220 */ /* 0x008fe40000410000 */
[C---:B--2---:R-:W-:Y:S02]  /*f600*/  FMUL.FTZ R12, R132.reuse, R148 ;  /* 0x00000094840c7220 */ /* 0x044fe40000410000 */
[----:B------:R-:W-:Y:S01]  /*f610*/  LDSM.16.MT88.4 R152, [R232] ;  /* 0x00000000e898783b */ /* 0x000fe20000004200 */
[----:B------:R-:W-:Y:S04]  /*f620*/  FMUL.FTZ R13, R132, R149 ;  /* 0x00000095840d7220 */ /* 0x000fe80000410000 */
[----:B------:R-:W-:Y:S03]  /*f630*/  MUFU.EX2 R203, R73 ;  /* 0x0000004900cb7308 */ /* 0x000fe60000000800 */
[----:B------:R-:W2:Y:S01]  /*f640*/  LDSM.16.MT88.4 R148, [R230] ;  /* 0x00000000e694783b */ /* 0x000ea20000004200 */
[----:B-1----:R-:W-:Y:S06]  /*f650*/  FMUL.FTZ R27, R0, R163 ;  /* 0x000000a3001b7220 */ /* 0x002fec0000410000 */
[----:B------:R1:W-:Y:S01]  /*f660*/  MUFU.EX2 R222, R29 ;  /* 0x0000001d00de7308 */ /* 0x0003e20000000800 */
[----:B------:R-:W0:Y:S01]  /*f670*/  LDGDEPBAR ;  /* 0x00000000000079af */ /* 0x000e220000000000 */
[-C--:B----4-:R-:W-:Y:S08]  /*f680*/  HMMA.16816.F32.BF16 R4, R144, R20.reuse, R4 ;  /* 0x000000149004723c */ /* 0x090ff00000041804 */
[----:B------:R-:W-:Y:S01]  /*f690*/  MUFU.EX2 R211, R32 ;  /* 0x0000002000d37308 */ /* 0x000fe20000000800 */
[C---:B------:R-:W-:Y:S09]  /*f6a0*/  HMMA.16816.F32.BF16 R8, R140.reuse, R20, R8 ;  /* 0x000000148c08723c */ /* 0x040ff20000041808 */
[----:B------:R-:W-:Y:S01]  /*f6b0*/  MUFU.EX2 R210, R34 ;  /* 0x0000002200d27308 */ /* 0x000fe20000000800 */
[-C--:B------:R-:W-:Y:S03]  /*f6c0*/  HMMA.16816.F32.BF16 R12, R140, R22.reuse, R12 ;  /* 0x000000168c0c723c */ /* 0x080fe6000004180c */
[C---:B------:R-:W-:Y:S02]  /*f6d0*/  FMUL.FTZ R20, R134.reuse, R156 ;  /* 0x0000009c86147220 */ /* 0x040fe40000410000 */
[----:B------:R-:W-:Y:S03]  /*f6e0*/  FMUL.FTZ R21, R134, R157 ;  /* 0x0000009d86157220 */ /* 0x000fe60000410000 */
[C---:B------:R-:W-:Y:S01]  /*f6f0*/  HMMA.16816.F32.BF16 R16, R144.reuse, R22, R16 ;  /* 0x000000169010723c */ /* 0x040fe20000041810 */
[----:B------:R3:W4:Y:S03]  /*f700*/  MUFU.EX2 R225, R28 ;  /* 0x0000001c00e17308 */ /* 0x0007260000000800 */
[C---:B-1----:R-:W-:Y:S01]  /*f710*/  FMUL.FTZ R29, R132.reuse, R165 ;  /* 0x000000a5841d7220 */ /* 0x042fe20000410000 */
[----:B------:R-:W-:Y:S02]  /*f720*/  MOV R165, R202 ;  /* 0x000000ca00a57202 */ /* 0x000fe40000000f00 */
[C---:B------:R-:W-:Y:S02]  /*f730*/  FMUL.FTZ R22, R133.reuse, R158 ;  /* 0x0000009e85167220 */ /* 0x040fe40000410000 */
[C---:B------:R-:W-:Y:S02]  /*f740*/  FMUL.FTZ R23, R133.reuse, R159 ;  /* 0x0000009f85177220 */ /* 0x040fe40000410000 */
[----:B------:R1:W-:Y:S05]  /*f750*/  MUFU.EX2 R197, R30 ;  /* 0x0000001e00c57308 */ /* 0x0003ea0000000800 */
[-C--:B------:R-:W-:Y:S05]  /*f760*/  HMMA.16816.F32.BF16 R20, R144, R36.reuse, R20 ;  /* 0x000000249014723c */ /* 0x080fea0000041814 */
[----:B------:R2:W-:Y:S03]  /*f770*/  MUFU.EX2 R196, R31 ;  /* 0x0000001f00c47308 */ /* 0x0005e60000000800 */
[C---:B------:R-:W-:Y:S04]  /*f780*/  HMMA.16816.F32.BF16 R24, R140.reuse, R36, R24 ;  /* 0x000000248c18723c */ /* 0x040fe80000041818 */
[----:B---3--:R-:W-:Y:S01]  /*f790*/  FMUL.FTZ R28, R132, R164 ;  /* 0x000000a4841c7220 */ /* 0x008fe20000410000 */
[----:B----4-:R-:W-:Y:S02]  /*f7a0*/  MOV R162, R225 ;  /* 0x000000e100a27202 */ /* 0x010fe40000000f00 */
[----:B------:R-:W3:Y:S01]  /*f7b0*/  MUFU.EX2 R219, R35 ;  /* 0x0000002300db7308 */ /* 0x000ee20000000800 */
[----:B------:R-:W-:Y:S04]  /*f7c0*/  FMUL.FTZ R36, R134, R172 ;  /* 0x000000ac86247220 */ /* 0x000fe80000410000 */
[----:B-1----:R-:W-:Y:S02]  /*f7d0*/  FMUL.FTZ R30, R0, R166 ;  /* 0x000000a6001e7220 */ /* 0x002fe40000410000 */
[----:B------:R-:W-:Y:S03]  /*f7e0*/  FMUL.FTZ R37, R134, R173 ;  /* 0x000000ad86257220 */ /* 0x000fe60000410000 */
[----:B------:R-:W1:Y:S01]  /*f7f0*/  MUFU.EX2 R214, R33 ;  /* 0x0000002100d67308 */ /* 0x000e620000000800 */
[----:B--2---:R-:W-:Y:S01]  /*f800*/  FMUL.FTZ R31, R0, R167 ;  /* 0x000000a7001f7220 */ /* 0x004fe20000410000 */
[----:B------:R-:W-:Y:S08]  /*f810*/  MOV R167, R192 ;  /* 0x000000c000a77202 */ /* 0x000ff00000000f00 */
[----:B------:R-:W2:Y:S01]  /*f820*/  MUFU.EX2 R32, R48 ;  /* 0x0000003000207308 */ /* 0x000ea20000000800 */
[-C--:B------:R-:W-:Y:S03]  /*f830*/  HMMA.16816.F32.BF16 R28, R140, R38.reuse, R28 ;  /* 0x000000268c1c723c */ /* 0x080fe6000004181c */
[----:B---3--:R-:W-:Y:S06]  /*f840*/  MOV R160, R219 ;  /* 0x000000db00a07202 */ /* 0x008fec0000000f00 */
[----:B------:R-:W3:Y:S03]  /*f850*/  MUFU.EX2 R35, R49 ;  /* 0x0000003100237308 */ /* 0x000ee60000000800 */
[----:B-1----:R-:W-:Y:S07]  /*f860*/  MOV R161, R214 ;  /* 0x000000d600a17202 */ /* 0x002fee0000000f00 */
[----:B------:R-:W1:Y:S01]  /*f870*/  MUFU.EX2 R33, R50 ;  /* 0x0000003200217308 */ /* 0x000e620000000800 */
[----:B--2---:R-:W-:Y:S01]  /*f880*/  MOV R163, R32 ;  /* 0x0000002000a37202 */ /* 0x004fe20000000f00 */
[C---:B------:R-:W-:Y:S01]  /*f890*/  FMUL.FTZ R32, R134.reuse, R168 ;  /* 0x000000a886207220 */ /* 0x040fe20000410000 */
[----:B------:R-:W-:Y:S01]  /*f8a0*/  MOV R168, R208 ;  /* 0x000000d000a87202 */ /* 0x000fe20000000f00 */
[C---:B------:R-:W-:Y:S01]  /*f8b0*/  FMUL.FTZ R48, R134.reuse, R184 ;  /* 0x000000b886307220 */ /* 0x040fe20000410000 */
[----:B------:R-:W-:Y:S05]  /*f8c0*/  MOV R184, R210 ;  /* 0x000000d200b87202 */ /* 0x000fea0000000f00 */
[----:B------:R-:W2:Y:S01]  /*f8d0*/  MUFU.EX2 R34, R51 ;  /* 0x0000003300227308 */ /* 0x000ea20000000800 */
[----:B---3--:R-:W-:Y:S01]  /*f8e0*/  MOV R156, R35 ;  /* 0x00000023009c7202 */ /* 0x008fe20000000f00 */
[C---:B------:R-:W-:Y:S01]  /*f8f0*/  FMUL.FTZ R35, R133.reuse, R171 ;  /* 0x000000ab85237220 */ /* 0x040fe20000410000 */
[----:B------:R-:W-:Y:S01]  /*f900*/  MOV R171, R224 ;  /* 0x000000e000ab7202 */ /* 0x000fe20000000f00 */
[C---:B------:R-:W-:Y:S06]  /*f910*/  FMUL.FTZ R49, R134.reuse, R185 ;  /* 0x000000b986317220 */ /* 0x040fec0000410000 */
[----:B------:R3:W4:Y:S01]  /*f920*/  MUFU.EX2 R200, R41 ;  /* 0x0000002900c87308 */ /* 0x0007220000000800 */
[----:B-1----:R-:W-:Y:S01]  /*f930*/  MOV R159, R33 ;  /* 0x00000021009f7202 */ /* 0x002fe20000000f00 */
[----:B------:R-:W-:Y:S01]  /*f940*/  FMUL.FTZ R33, R134, R169 ;  /* 0x000000a986217220 */ /* 0x000fe20000410000 */
[----:B------:R-:W-:Y:S01]  /*f950*/  MOV R169, R209 ;  /* 0x000000d100a97202 */ /* 0x000fe20000000f00 */
[C---:B------:R-:W-:Y:S01]  /*f960*/  FMUL.FTZ R50, R133.reuse, R186 ;  /* 0x000000ba85327220 */ /* 0x040fe20000410000 */
[----:B------:R-:W-:Y:S05]  /*f970*/  MOV R186, R199 ;  /* 0x000000c700ba7202 */ /* 0x000fea0000000f00 */
[----:B------:R1:W-:Y:S01]  /*f980*/  MUFU.EX2 R164, R42 ;  /* 0x0000002a00a47308 */ /* 0x0003e20000000800 */
[----:B--2---:R-:W-:Y:S01]  /*f990*/  MOV R157, R34 ;  /* 0x00000022009d7202 */ /* 0x004fe20000000f00 */
[C---:B------:R-:W-:Y:S01]  /*f9a0*/  FMUL.FTZ R34, R133.reuse, R170 ;  /* 0x000000aa85227220 */ /* 0x040fe20000410000 */
[----:B------:R-:W-:Y:S01]  /*f9b0*/  MOV R170, R223 ;  /* 0x000000df00aa7202 */ /* 0x000fe20000000f00 */
[C---:B------:R-:W-:Y:S01]  /*f9c0*/  FMUL.FTZ R51, R133.reuse, R187 ;  /* 0x000000bb85337220 */ /* 0x040fe20000410000 */
[----:B------:R-:W-:Y:S05]  /*f9d0*/  MOV R187, R211 ;  /* 0x000000d300bb7202 */ /* 0x000fea0000000f00 */
[----:B------:R2:W-:Y:S01]  /*f9e0*/  MUFU.EX2 R192, R43 ;  /* 0x0000002b00c07308 */ /* 0x0005e20000000800 */
[C---:B------:R-:W-:Y:S04]  /*f9f0*/  HMMA.16816.F32.BF16 R32, R144.reuse, R38, R32 ;  /* 0x000000269020723c */ /* 0x040fe80000041820 */
[----:B---3--:R-:W-:Y:S01]  /*fa00*/  FMUL.FTZ R41, R132, R177 ;  /* 0x000000b184297220 */ /* 0x008fe20000410000 */
[----:B----4-:R-:W-:Y:S02]  /*fa10*/  MOV R185, R200 ;  /* 0x000000c800b97202 */ /* 0x010fe40000000f00 */
[C---:B------:R-:W-:Y:S02]  /*fa20*/  FMUL.FTZ R38, R133.reuse, R174 ;  /* 0x000000ae85267220 */ /* 0x040fe40000410000 */
[----:B------:R3:W4:Y:S03]  /*fa30*/  MUFU.EX2 R201, R40 ;  /* 0x0000002800c97308 */ /* 0x0007260000000800 */
[----:B------:R-:W-:Y:S02]  /*fa40*/  FMUL.FTZ R39, R133, R175 ;  /* 0x000000af85277220 */ /* 0x000fe40000410000 */
[C---:B-1----:R-:W-:Y:S05]  /*fa50*/  FMUL.FTZ R42, R0.reuse, R178 ;  /* 0x000000b2002a7220 */ /* 0x042fea0000410000 */
[-C--:B------:R-:W-:Y:S01]  /*fa60*/  HMMA.16816.F32.BF16 R36, R144, R148.reuse, R36 ;  /* 0x000000949024723c */ /* 0x080fe20000041824 */
[----:B------:R1:W-:Y:S02]  /*fa70*/  MUFU.EX2 R252, R44 ;  /* 0x0000002c00fc7308 */ /* 0x0003e40000000800 */
[----:B--2---:R-:W-:Y:S08]  /*fa80*/  FMUL.FTZ R43, R0, R179 ;  /* 0x000000b3002b7220 */ /* 0x004ff00000410000 */
[----:B------:R2:W2:Y:S01]  /*fa90*/  MUFU.EX2 R158, R45 ;  /* 0x0000002d009e7308 */ /* 0x0004a20000000800 */
[C---:B---3--:R-:W-:Y:S01]  /*faa0*/  FMUL.FTZ R40, R132.reuse, R176 ;  /* 0x000000b084287220 */ /* 0x048fe20000410000 */
[----:B----4-:R-:W-:Y:S08]  /*fab0*/  MOV R166, R201 ;  /* 0x000000c900a67202 */ /* 0x010ff00000000f00 */
[----:B------:R3:W-:Y:S01]  /*fac0*/  MUFU.EX2 R172, R46 ;  /* 0x0000002e00ac7308 */ /* 0x0007e20000000800 */
[C---:B------:R-:W-:Y:S04]  /*fad0*/  HMMA.16816.F32.BF16 R40, R140.reuse, R148, R40 ;  /* 0x000000948c28723c */ /* 0x040fe80000041828 */
[C---:B-1----:R-:W-:Y:S05]  /*fae0*/  FMUL.FTZ R44, R132.reuse, R180 ;  /* 0x000000b4842c7220 */ /* 0x042fea0000410000 */
[----:B------:R1:W3:Y:S03]  /*faf0*/  MUFU.EX2 R173, R47 ;  /* 0x0000002f00ad7308 */ /* 0x0002e60000000800 */
[----:B--2---:R-:W-:Y:S07]  /*fb00*/  FMUL.FTZ R45, R132, R181 ;  /* 0x000000b5842d7220 */ /* 0x004fee0000410000 */
[----:B------:R2:W-:Y:S01]  /*fb10*/  MUFU.EX2 R225, R52 ;  /* 0x0000003400e17308 */ /* 0x0005e20000000800 */
[C---:B---3--:R-:W-:Y:S09]  /*fb20*/  FMUL.FTZ R46, R0.reuse, R182 ;  /* 0x000000b6002e7220 */ /* 0x048ff20000410000 */
[----:B------:R3:W-:Y:S01]  /*fb30*/  MUFU.EX2 R224, R53 ;  /* 0x0000003500e07308 */ /* 0x0007e20000000800 */
[----:B-1----:R-:W-:Y:S09]  /*fb40*/  FMUL.FTZ R47, R0, R183 ;  /* 0x000000b7002f7220 */ /* 0x002ff20000410000 */
[----:B------:R-:W-:Y:S01]  /*fb50*/  MUFU.EX2 R223, R64 ;  /* 0x0000004000df7308 */ /* 0x000fe20000000800 */
[-C--:B------:R-:W-:Y:S03]  /*fb60*/  HMMA.16816.F32.BF16 R44, R140, R150.reuse, R44 ;  /* 0x000000968c2c723c */ /* 0x080fe6000004182c */
[----:B--2---:R-:W-:Y:S05]  /*fb70*/  F2FP.BF16.PACK_AB R52, R170, R249 ;  /* 0x000000f9aa34723e */ /* 0x004fea00000010ff */
[C---:B------:R-:W-:Y:S01]  /*fb80*/  HMMA.16816.F32.BF16 R48, R144.reuse, R150, R48 ;  /* 0x000000969030723c */ /* 0x040fe20000041830 */
[----:B------:R-:W1:Y:S01]  /*fb90*/  LDSM.16.MT88.4 R148, [R229+0x800] ;  /* 0x00080000e594783b */ /* 0x000e620000004200 */
[----:B------:R-:W-:Y:S02]  /*fba0*/  MUFU.EX2 R179, R66 ;  /* 0x0000004200b37308 */ /* 0x000fe40000000800 */
[----:B---3--:R-:W-:Y:S04]  /*fbb0*/  F2FP.BF16.PACK_AB R53, R171, R168 ;  /* 0x000000a8ab35723e */ /* 0x008fe800000010ff */
[-C--:B------:R-:W-:Y:S04]  /*fbc0*/  HMMA.16816.F32.BF16 R116, R144, R152.reuse, R116 ;  /* 0x000000989074723c */ /* 0x080fe80000041874 */
[----:B------:R-:W-:Y:S04]  /*fbd0*/  MUFU.EX2 R219, R67 ;  /* 0x0000004300db7308 */ /* 0x000fe80000000800 */
[C---:B------:R-:W-:Y:S06]  /*fbe0*/  HMMA.16816.F32.BF16 R120, R140.reuse, R152, R120 ;  /* 0x000000988c78723c */ /* 0x040fec0000041878 */
[----:B------:R2:W-:Y:S01]  /*fbf0*/  MUFU.EX2 R175, R54 ;  /* 0x0000003600af7308 */ /* 0x0005e20000000800 */
[----:B------:R-:W-:Y:S01]  /*fc00*/  MOV R153, R220 ;  /* 0x000000dc00997202 */ /* 0x000fe20000000f00 */
[-C--:B------:R-:W-:Y:S04]  /*fc10*/  HMMA.16816.F32.BF16 R124, R140, R154.reuse, R124 ;  /* 0x0000009a8c7c723c */ /* 0x080fe8000004187c */
[----:B------:R-:W-:Y:S03]  /*fc20*/  MOV R152, R222 ;  /* 0x000000de00987202 */ /* 0x000fe60000000f00 */
[----:B------:R-:W-:Y:S01]  /*fc30*/  F2FP.BF16.PACK_AB R140, R153, R169 ;  /* 0x000000a9998c723e */ /* 0x000fe200000010ff */
[----:B------:R-:W-:Y:S01]  /*fc40*/  HMMA.16816.F32.BF16 R128, R144, R154, R128 ;  /* 0x0000009a9080723c */ /* 0x000fe20000041880 */
[----:B------:R3:W-:Y:S01]  /*fc50*/  MUFU.EX2 R220, R55 ;  /* 0x0000003700dc7308 */ /* 0x0007e20000000800 */
[----:B------:R-:W3:Y:S02]  /*fc60*/  LDSM.16.MT88.4 R144, [R233+0x800] ;  /* 0x00080000e990783b */ /* 0x000ee40000004200 */
[----:B------:R-:W-:Y:S02]  /*fc70*/  F2FP.BF16.PACK_AB R142, R152, R162 ;  /* 0x000000a2988e723e */ /* 0x000fe400000010ff */
[----:B------:R-:W-:Y:S02]  /*fc80*/  F2FP.BF16.PACK_AB R141, R195, R194 ;  /* 0x000000c2c38d723e */ /* 0x000fe400000010ff */
[----:B------:R-:W-:Y:S02]  /*fc90*/  F2FP.BF16.PACK_AB R143, R196, R197 ;  /* 0x000000c5c48f723e */ /* 0x000fe400000010ff */
[----:B------:R-:W4:Y:S01]  /*fca0*/  LDL.LU R155, [R1+0x18] ;  /* 0x00001800019b7983 */ /* 0x000f220000300800 */
[----:B------:R3:W-:Y:S01]  /*fcb0*/  MUFU.EX2 R222, R65 ;  /* 0x0000004100de7308 */ /* 0x0007e20000000800 */
[----:B--2---:R-:W-:Y:S02]  /*fcc0*/  F2FP.BF16.PACK_AB R54, R161, R187 ;  /* 0x000000bba136723e */ /* 0x004fe400000010ff */
[----:B------:R-:W2:Y:S07]  /*fcd0*/  LDL.LU R154, [R1+0x14] ;  /* 0x00001400019a7983 */ /* 0x000eae0000300800 */
[----:B------:R-:W-:Y:S01]  /*fce0*/  MUFU.EX2 R174, R56 ;  /* 0x0000003800ae7308 */ /* 0x000fe20000000800 */
[----:B---3--:R-:W-:Y:S09]  /*fcf0*/  F2FP.BF16.PACK_AB R55, R160, R184 ;  /* 0x000000b8a037723e */ /* 0x008ff200000010ff */
[----:B------:R-:W3:Y:S01]  /*fd00*/  MUFU.EX2 R178, R57 ;  /* 0x0000003900b27308 */ /* 0x000ee20000000800 */
[-C--:B-1----:R-:W-:Y:S01]  /*fd10*/  HMMA.16816.F32.BF16 R4, R52, R148.reuse, R4 ;  /* 0x000000943404723c */ /* 0x082fe20000041804 */
[----:B------:R-:W1:Y:S07]  /*fd20*/  LDSM.16.MT88.4 R64, [R230+0x800] ;  /* 0x00080000e640783b */ /* 0x000e6e0000004200 */
[C---:B------:R-:W-:Y:S01]  /*fd30*/  HMMA.16816.F32.BF16 R8, R140.reuse, R148, R8 ;  /* 0x000000948c08723c */ /* 0x040fe20000041808 */
[----:B------:R-:W-:Y:S07]  /*fd40*/  MUFU.EX2 R177, R58 ;  /* 0x0000003a00b17308 */ /* 0x000fee0000000800 */
[-C--:B------:R-:W-:Y:S03]  /*fd50*/  HMMA.16816.F32.BF16 R12, R140, R150.reuse, R12 ;  /* 0x000000968c0c723c */ /* 0x080fe6000004180c */
[----:B------:R1:W1:Y:S05]  /*fd60*/  MUFU.EX2 R176, R59 ;  /* 0x0000003b00b07308 */ /* 0x00026a0000000800 */
[C---:B------:R-:W-:Y:S01]  /*fd70*/  HMMA.16816.F32.BF16 R16, R52.reuse, R150, R16 ;  /* 0x000000963410723c */ /* 0x040fe20000041810 */
[----:B------:R-:W3:Y:S04]  /*fd80*/  LDSM.16.MT88.4 R148, [R232+0x800] ;  /* 0x00080000e894783b */ /* 0x000ee80000004200 */
[----:B------:R-:W-:Y:S03]  /*fd90*/  MUFU.EX2 R182, R68 ;  /* 0x0000004400b67308 */ /* 0x000fe60000000800 */
[-C--:B------:R-:W-:Y:S07]  /*fda0*/  HMMA.16816.F32.BF16 R20, R52, R144.reuse, R20 ;  /* 0x000000903414723c */ /* 0x080fee0000041814 */
[----:B------:R-:W-:Y:S01]  /*fdb0*/  MUFU.EX2 R211, R69 ;  /* 0x0000004500d37308 */ /* 0x000fe20000000800 */
[C---:B------:R-:W-:Y:S01]  /*fdc0*/  HMMA.16816.F32.BF16 R24, R140.reuse, R144, R24 ;  /* 0x000000908c18723c */ /* 0x040fe20000041818 */
[----:B------:R-:W2:Y:S04]  /*fdd0*/  LDL.LU R145, [R1+0x1c] ;  /* 0x00001c0001917983 */ /* 0x000ea80000300800 */
[----:B-1----:R-:W1:Y:S02]  /*fde0*/  LDSM.16.MT88.4 R56, [R229+0x1000] ;  /* 0x00100000e538783b */ /* 0x002e640000004200 */
[----:B------:R-:W-:Y:S01]  /*fdf0*/  MOV R144, R198 ;  /* 0x000000c600907202 */ /* 0x000fe20000000f00 */
[-C--:B------:R-:W-:Y:S01]  /*fe00*/  HMMA.16816.F32.BF16 R28, R140, R146.reuse, R28 ;  /* 0x000000928c1c723c */ /* 0x080fe2000004181c */
[----:B------:R-:W-:Y:S07]  /*fe10*/  MUFU.EX2 R210, R70 ;  /* 0x0000004600d27308 */ /* 0x000fee0000000800 */
[C---:B------:R-:W-:Y:S01]  /*fe20*/  HMMA.16816.F32.BF16 R32, R52.reuse, R146, R32 ;  /* 0x000000923420723c */ /* 0x040fe20000041820 */
[----:B------:R-:W2:Y:S02]  /*fe30*/  LDL.LU R147, [R1+0x10] ;  /* 0x0000100001937983 */ /* 0x000ea40000300800 */
[----:B------:R3:W-:Y:S04]  /*fe40*/  MUFU.EX2 R209, R71 ;  /* 0x0000004700d17308 */ /* 0x0007e80000000800 */
[----:B------:R-:W-:Y:S01]  /*fe50*/  MOV R146, R171 ;  /* 0x000000ab00927202 */ /* 0x000fe20000000f00 */
[-C--:B------:R-:W-:Y:S05]  /*fe60*/  HMMA.16816.F32.BF16 R36, R52, R64.reuse, R36 ;  /* 0x000000403424723c */ /* 0x080fea0000041824 */
[----:B------:R1:W-:Y:S03]  /*fe70*/  MUFU.EX2 R214, R60 ;  /* 0x0000003c00d67308 */ /* 0x0003e60000000800 */
[C---:B------:R-:W-:Y:S07]  /*fe80*/  HMMA.16816.F32.BF16 R40, R140.reuse, R64, R40 ;  /* 0x000000408c28723c */ /* 0x040fee0000041828 */
[----:B------:R1:W1:Y:S01]  /*fe90*/  MUFU.EX2 R183, R61 ;  /* 0x0000003d00b77308 */ /* 0x0002620000000800 */
[-C--:B------:R-:W-:Y:S01]  /*fea0*/  HMMA.16816.F32.BF16 R44, R140, R66.reuse, R44 ;  /* 0x000000428c2c723c */ /* 0x080fe2000004182c */
[----:B---3--:R-:W-:Y:S07]  /*feb0*/  LDSM.16.MT88.4 R68, [R230+0x1000] ;  /* 0x00100000e644783b */ /* 0x008fee0000004200 */
[C---:B------:R-:W-:Y:S01]  /*fec0*/  HMMA.16816.F32.BF16 R48, R52.reuse, R66, R48 ;  /* 0x000000423430723c */ /* 0x040fe20000041830 */
[----:B------:R3:W-:Y:S01]  /*fed0*/  MUFU.EX2 R181, R62 ;  /* 0x0000003e00b57308 */ /* 0x0007e20000000800 */
[----:B------:R-:W3:Y:S02]  /*fee0*/  LDSM.16.MT88.4 R64, [R233+0x1000] ;  /* 0x00100000e940783b */ /* 0x000ee40000004200 */
[----:B-1----:R-:W-:Y:S04]  /*fef0*/  F2FP.BF16.PACK_AB R60, R185, R166 ;  /* 0x000000a6b93c723e */ /* 0x002fe800000010ff */
[-C--:B------:R-:W-:Y:S03]  /*ff00*/  HMMA.16816.F32.BF16 R116, R52, R148.reuse, R116 ;  /* 0x000000943474723c */ /* 0x080fe60000041874 */
[----:B------:R1:W1:Y:S01]  /*ff10*/  MUFU.EX2 R180, R63 ;  /* 0x0000003f00b47308 */ /* 0x0002620000000800 */
[----:B------:R-:W-:Y:S04]  /*ff20*/  F2FP.BF16.PACK_AB R61, R192, R164 ;  /* 0x000000a4c03d723e */ /* 0x000fe800000010ff */
[C---:B------:R-:W-:Y:S05]  /*ff30*/  HMMA.16816.F32.BF16 R120, R140.reuse, R148, R120 ;  /* 0x000000948c78723c */ /* 0x040fea0000041878 */
[----:B------:R-:W-:Y:S02]  /*ff40*/  MUFU.EX2 R206, R82 ;  /* 0x0000005200ce7308 */ /* 0x000fe40000000800 */
[----:B------:R-:W-:Y:S01]  /*ff50*/  MOV R148, R169 ;  /* 0x000000a900947202 */ /* 0x000fe20000000f00 */
[-C--:B------:R-:W-:Y:S04]  /*ff60*/  HMMA.16816.F32.BF16 R124, R140, R150.reuse, R124 ;  /* 0x000000968c7c723c */ /* 0x080fe8000004187c */
[----:B---3--:R-:W-:Y:S02]  /*ff70*/  F2FP.BF16.PACK_AB R62, R158, R252 ;  /* 0x000000fc9e3e723e */ /* 0x008fe400000010ff */
[----:B------:R-:W-:Y:S01]  /*ff80*/  MOV R149, R170 ;  /* 0x000000aa00957202 */ /* 0x000fe20000000f00 */
[----:B------:R-:W-:Y:S01]  /*ff90*/  MUFU.EX2 R82, R75 ;  /* 0x0000004b00527308 */ /* 0x000fe20000000800 */
[----:B------:R-:W-:Y:S04]  /*ffa0*/  HMMA.16816.F32.BF16 R128, R52, R150, R128 ;  /* 0x000000963480723c */ /* 0x000fe80000041880 */
[----:B-1----:R-:W-:Y:S02]  /*ffb0*/  F2FP.BF16.PACK_AB R63, R173, R172 ;  /* 0x000000acad3f723e */ /* 0x002fe400000010ff */
[----:B------:R-:W-:Y:S02]  /*ffc0*/  MOV R143, R168 ;  /* 0x000000a8008f7202 */ /* 0x000fe40000000f00 */
[----:B------:R-:W-:Y:S01]  /*ffd0*/  F2FP.BF16.PACK_AB R53, R186, R167 ;  /* 0x000000a7ba35723e */ /* 0x000fe200000010ff */
[----:B------:R-:W-:Y:S01]  /*ffe0*/  LDSM.16.MT88.4 R168, [R233+0x3000] ;  /* 0x00300000e9a8783b */ /* 0x000fe20000004200 */
[----:B------:R-:W-:Y:S02]  /*fff0*/  MUFU.EX2 R205, R83 ;  /* 0x0000005300cd7308 */ /* 0x000fe40000000800 */
[----:B------:R-:W-:Y:S02]  /*10000*/  F2FP.BF16.PACK_AB R52, R165, R144 ;  /* 0x00000090a534723e */ /* 0x000fe400000010ff */
[----:B------:R-:W-:Y:S02]  /*10010*/  F2FP.BF16.PACK_AB R54, R156, R163 ;  /* 0x000000a39c36723e */ /* 0x000fe400000010ff */
[----:B------:R-:W-:Y:S04]  /*10020*/  F2FP.BF16.PACK_AB R55, R157, R159 ;  /* 0x0000009f9d37723e */ /* 0x000fe800000010ff */
[----:B------:R1:W3:Y:S03]  /*10030*/  MUFU.EX2 R83, R74 ;  /* 0x0000004a00537308 */ /* 0x0002e60000000800 */
[-C--:B------:R-:W-:Y:S07]  /*10040*/  HMMA.16816.F32.BF16 R4, R52, R56.reuse, R4 ;  /* 0x000000383404723c */ /* 0x080fee0000041804 */
        /* <DEDUP_REMOVED lines=14> */
[----:B------:R-:W2:Y:S01]  /*10130*/  LDSM.16.MT88.4 R64, [R229+0x1800] ;  /* 0x00180000e540783b */ /* 0x000ea20000004200 */
[----:B------:R-:W1:Y:S06]  /*10140*/  MUFU.EX2 R201, R77 ;  /* 0x0000004d00c97308 */ /* 0x000e6c0000000800 */
[-C--:B------:R-:W-:Y:S04]  /*10150*/  HMMA.16816.F32.BF16 R36, R52, R68.reuse, R36 ;  /* 0x000000443424723c */ /* 0x080fe80000041824 */
[----:B------:R1:W1:Y:S04]  /*10160*/  MUFU.EX2 R81, R79 ;  /* 0x0000004f00517308 */ /* 0x0002680000000800 */
[C---:B------:R-:W-:Y:S06]  /*10170*/  HMMA.16816.F32.BF16 R40, R60.reuse, R68, R40 ;  /* 0x000000443c28723c */ /* 0x040fec0000041828 */
[----:B------:R3:W-:Y:S02]  /*10180*/  MUFU.EX2 R200, R84 ;  /* 0x0000005400c87308 */ /* 0x0007e40000000800 */
[-C--:B------:R-:W-:Y:S08]  /*10190*/  HMMA.16816.F32.BF16 R44, R60, R70.reuse, R44 ;  /* 0x000000463c2c723c */ /* 0x080ff0000004182c */
[C---:B------:R-:W-:Y:S01]  /*101a0*/  HMMA.16816.F32.BF16 R48, R52.reuse, R70, R48 ;  /* 0x000000463430723c */ /* 0x040fe20000041830 */
[----:B------:R-:W-:Y:S01]  /*101b0*/  LDSM.16.MT88.4 R68, [R230+0x1800] ;  /* 0x00180000e644783b */ /* 0x000fe20000004200 */
[----:B------:R3:W-:Y:S02]  /*101c0*/  MUFU.EX2 R199, R85 ;  /* 0x0000005500c77308 */ /* 0x0007e40000000800 */
[--C-:B-1----:R-:W-:Y:S01]  /*101d0*/  FFMA.FTZ R79, R106, c[0x0][0x2d0], -R3.reuse ;  /* 0x0000b4006a4f7a23 */ /* 0x102fe20000010803 */
[----:B------:R-:W-:Y:S01]  /*101e0*/  MOV R106, R185 ;  /* 0x000000b9006a7202 */ /* 0x000fe20000000f00 */
[----:B------:R-:W-:Y:S01]  /*101f0*/  FFMA.FTZ R3, R111, c[0x0][0x2d0], -R3 ;  /* 0x0000b4006f037a23 */ /* 0x000fe20000010803 */
[----:B------:R-:W-:Y:S01]  /*10200*/  MOV R111, R186 ;  /* 0x000000ba006f7202 */ /* 0x000fe20000000f00 */
[-C--:B------:R-:W-:Y:S04]  /*10210*/  HMMA.16816.F32.BF16 R116, R52, R56.reuse, R116 ;  /* 0x000000383474723c */ /* 0x080fe80000041874 */
[----:B------:R1:W-:Y:S01]  /*10220*/  MUFU.EX2 R198, R86 ;  /* 0x0000005600c67308 */ /* 0x0003e20000000800 */
[--C-:B---3--:R-:W-:Y:S01]  /*10230*/  FFMA.FTZ R84, R105, c[0x0][0x2d0], -R138.reuse ;  /* 0x0000b40069547a23 */ /* 0x108fe2000001088a */
[----:B------:R-:W-:Y:S02]  /*10240*/  MOV R105, R159 ;  /* 0x0000009f00697202 */ /* 0x000fe40000000f00 */
[C---:B------:R-:W-:Y:S06]  /*10250*/  HMMA.16816.F32.BF16 R120, R60.reuse, R56, R120 ;  /* 0x000000383c78723c */ /* 0x040fec0000041878 */
[----:B------:R-:W-:Y:S01]  /*10260*/  MUFU.EX2 R84, R84 ;  /* 0x0000005400547308 */ /* 0x000fe20000000800 */
[----:B------:R-:W-:Y:S01]  /*10270*/  F2FP.BF16.PACK_AB R56, R178, R174 ;  /* 0x000000aeb238723e */ /* 0x000fe200000010ff */
[-C--:B------:R-:W-:Y:S01]  /*10280*/  HMMA.16816.F32.BF16 R124, R60, R58.reuse, R124 ;  /* 0x0000003a3c7c723c */ /* 0x080fe2000004187c */
[----:B------:R-:W3:Y:S03]  /*10290*/  LDSM.16.MT88.4 R60, [R233+0x1800] ;  /* 0x00180000e93c783b */ /* 0x000ee60000004200 */
[----:B------:R-:W-:Y:S01]  /*102a0*/  F2FP.BF16.PACK_AB R57, R176, R177 ;  /* 0x000000b1b039723e */ /* 0x000fe200000010ff */
[--C-:B------:R-:W-:Y:S01]  /*102b0*/  FFMA.FTZ R85, R104, c[0x0][0x2d0], -R138.reuse ;  /* 0x0000b40068557a23 */ /* 0x100fe2000001088a */
[----:B------:R-:W-:Y:S01]  /*102c0*/  MOV R104, R156 ;  /* 0x0000009c00687202 */ /* 0x000fe20000000f00 */
[----:B------:R-:W-:Y:S01]  /*102d0*/  FFMA.FTZ R138, R109, c[0x0][0x2d0], -R138 ;  /* 0x0000b4006d8a7a23 */ /* 0x000fe2000001088a */
[----:B------:R-:W-:Y:S01]  /*102e0*/  HMMA.16816.F32.BF16 R128, R52, R58, R128 ;  /* 0x0000003a3480723c */ /* 0x000fe20000041880 */
[----:B------:R-:W-:Y:S03]  /*102f0*/  MUFU.EX2 R113, R87 ;  /* 0x0000005700717308 */ /* 0x000fe60000000800 */
[----:B------:R-:W-:Y:S01]  /*10300*/  MOV R109, R163 ;  /* 0x000000a3006d7202 */ /* 0x000fe20000000f00 */
[--C-:B-1----:R-:W-:Y:S01]  /*10310*/  FFMA.FTZ R86, R114, c[0x0][0x2d0], -R188.reuse ;  /* 0x0000b40072567a23 */ /* 0x102fe200000108bc */
[----:B------:R-:W-:Y:S01]  /*10320*/  MOV R114, R158 ;  /* 0x0000009e00727202 */ /* 0x000fe20000000f00 */
[----:B------:R-:W-:Y:S01]  /*10330*/  FFMA.FTZ R188, R115, c[0x0][0x2d0], -R188 ;  /* 0x0000b40073bc7a23 */ /* 0x000fe200000108bc */
[----:B------:R-:W-:Y:S03]  /*10340*/  F2FP.BF16.PACK_AB R52, R224, R225 ;  /* 0x000000e1e034723e */ /* 0x000fe600000010ff */
[----:B------:R-:W-:Y:S01]  /*10350*/  MUFU.EX2 R138, R138 ;  /* 0x0000008a008a7308 */ /* 0x000fe20000000800 */
[----:B------:R-:W-:Y:S02]  /*10360*/  F2FP.BF16.PACK_AB R54, R222, R223 ;  /* 0x000000dfde36723e */ /* 0x000fe400000010ff */
[----:B------:R-:W-:Y:S01]  /*10370*/  F2FP.BF16.PACK_AB R53, R220, R175 ;  /* 0x000000afdc35723e */ /* 0x000fe200000010ff */
[----:B----4-:R-:W-:Y:S01]  /*10380*/  FFMA.FTZ R133, R133, R155, R215 ;  /* 0x0000009b85857223 */ /* 0x010fe200000100d7 */
[----:B------:R-:W-:Y:S02]  /*10390*/  F2FP.BF16.PACK_AB R55, R219, R179 ;  /* 0x000000b3db37723e */ /* 0x000fe400000010ff */
[----:B------:R-:W-:Y:S01]  /*103a0*/  F2FP.BF16.PACK_AB R58, R183, R214 ;  /* 0x000000d6b73a723e */ /* 0x000fe200000010ff */
[----:B------:R-:W-:Y:S01]  /*103b0*/  FADD.FTZ R133, R216, R133 ;  /* 0x00000085d8857221 */ /* 0x000fe20000010000 */
[----:B------:R-:W-:Y:S01]  /*103c0*/  F2FP.BF16.PACK_AB R59, R180, R181 ;  /* 0x000000b5b43b723e */ /* 0x000fe200000010ff */
[----:B--2---:R-:W-:Y:S01]  /*103d0*/  FFMA.FTZ R132, R132, R154, R212 ;  /* 0x0000009a84847223 */ /* 0x004fe200000100d4 */
[----:B------:R-:W-:Y:S01]  /*103e0*/  MUFU.EX2 R188, R188 ;  /* 0x000000bc00bc7308 */ /* 0x000fe20000000800 */
[-C--:B------:R-:W-:Y:S03]  /*103f0*/  HMMA.16816.F32.BF16 R4, R52, R64.reuse, R4 ;  /* 0x000000403404723c */ /* 0x080fe60000041804 */
[----:B------:R-:W-:Y:S01]  /*10400*/  FADD.FTZ R132, R213, R132 ;  /* 0x00000084d5847221 */ /* 0x000fe20000010000 */
[----:B------:R-:W-:Y:S04]  /*10410*/  MOV R115, R157 ;  /* 0x0000009d00737202 */ /* 0x000fe80000000f00 */
[C---:B------:R-:W-:Y:S01]  /*10420*/  HMMA.16816.F32.BF16 R8, R56.reuse, R64, R8 ;  /* 0x000000403808723c */ /* 0x040fe20000041808 */
[----:B------:R-:W-:Y:S07]  /*10430*/  MUFU.EX2 R87, R112 ;  /* 0x0000007000577308 */ /* 0x000fee0000000800 */
[-C--:B------:R-:W-:Y:S03]  /*10440*/  HMMA.16816.F32.BF16 R12, R56, R66.reuse, R12 ;  /* 0x00000042380c723c */ /* 0x080fe6000004180c */
[----:B------:R-:W-:Y:S05]  /*10450*/  MUFU.EX2 R86, R86 ;  /* 0x0000005600567308 */ /* 0x000fea0000000800 */
[C---:B------:R-:W-:Y:S01]  /*10460*/  HMMA.16816.F32.BF16 R16, R52.reuse, R66, R16 ;  /* 0x000000423410723c */ /* 0x040fe20000041810 */
[----:B------:R-:W-:Y:S04]  /*10470*/  LDSM.16.MT88.4 R64, [R233+0x2000] ;  /* 0x00200000e940783b */ /* 0x000fe80000004200 */
[----:B------:R-:W-:Y:S03]  /*10480*/  MUFU.EX2 R96, R96 ;  /* 0x0000006000607308 */ /* 0x000fe60000000800 */
[-C--:B---3--:R-:W-:Y:S07]  /*10490*/  HMMA.16816.F32.BF16 R20, R52, R60.reuse, R20 ;  /* 0x0000003c3414723c */ /* 0x088fee0000041814 */
[----:B------:R-:W-:Y:S01]  /*104a0*/  MUFU.EX2 R97, R97 ;  /* 0x0000006100617308 */ /* 0x000fe20000000800 */
[C---:B------:R-:W-:Y:S08]  /*104b0*/  HMMA.16816.F32.BF16 R24, R56.reuse, R60, R24 ;  /* 0x0000003c3818723c */ /* 0x040ff00000041818 */
[-C--:B------:R-:W-:Y:S01]  /*104c0*/  HMMA.16816.F32.BF16 R28, R56, R62.reuse, R28 ;  /* 0x0000003e381c723c */ /* 0x080fe2000004181c */
[----:B------:R-:W-:Y:S03]  /*104d0*/  MUFU.EX2 R98, R98 ;  /* 0x0000006200627308 */ /* 0x000fe60000000800 */
[----:B------:R-:W-:Y:S04]  /*104e0*/  FFMA.FTZ R0, R0, R145, R189 ;  /* 0x0000009100007223 */ /* 0x000fe800000100bd */
[C---:B------:R-:W-:Y:S01]  /*104f0*/  HMMA.16816.F32.BF16 R32, R52.reuse, R62, R32 ;  /* 0x0000003e3420723c */ /* 0x040fe20000041820 */
[----:B------:R-:W1:Y:S02]  /*10500*/  LDSM.16.MT88.4 R60, [R229+0x2000] ;  /* 0x00200000e53c783b */ /* 0x000e640000004200 */
[----:B------:R-:W-:Y:S01]  /*10510*/  MUFU.EX2 R99, R99 ;  /* 0x0000006300637308 */ /* 0x000fe20000000800 */
[----:B------:R-:W-:Y:S01]  /*10520*/  MOV R145, R152 ;  /* 0x0000009800917202 */ /* 0x000fe20000000f00 */
[----:B------:R-:W-:Y:S02]  /*10530*/  FADD.FTZ R76, R190, R0 ;  /* 0x00000000be4c7221 */ /* 0x000fe40000010000 */
[----:B------:R-:W-:Y:S01]  /*10540*/  FADD.FTZ R0, R226, R132 ;  /* 0x00000084e2007221 */ /* 0x000fe20000010000 */
[-C--:B------:R-:W-:Y:S04]  /*10550*/  HMMA.16816.F32.BF16 R36, R52, R68.reuse, R36 ;  /* 0x000000443424723c */ /* 0x080fe80000041824 */
[----:B------:R-:W-:Y:S01]  /*10560*/  FADD.FTZ R0, R227, R0 ;  /* 0x00000000e3007221 */ /* 0x000fe20000010000 */
[----:B------:R-:W-:Y:S01]  /*10570*/  MOV R215, R145 ;  /* 0x0000009100d77202 */ /* 0x000fe20000000f00 */
[----:B------:R-:W-:Y:S01]  /*10580*/  MUFU.EX2 R88, R88 ;  /* 0x0000005800587308 */ /* 0x000fe20000000800 */
[----:B------:R-:W-:Y:S01]  /*10590*/  FFMA.FTZ R134, R134, R147, R217 ;  /* 0x0000009386867223 */ /* 0x000fe200000100d9 */
[C---:B------:R-:W-:Y:S04]  /*105a0*/  HMMA.16816.F32.BF16 R40, R56.reuse, R68, R40 ;  /* 0x000000443828723c */ /* 0x040fe80000041828 */
[----:B------:R-:W-:Y:S01]  /*105b0*/  MOV R147, R153 ;  /* 0x0000009900937202 */ /* 0x000fe20000000f00 */
[----:B------:R-:W-:Y:S01]  /*105c0*/  FADD.FTZ R0, R148, R0 ;  /* 0x0000000094007221 */ /* 0x000fe20000010000 */
[----:B------:R-:W-:Y:S01]  /*105d0*/  LDSM.16.MT88.4 R152, [R229+0x3000] ;  /* 0x00300000e598783b */ /* 0x000fe20000004200 */
[----:B------:R-:W-:Y:S01]  /*105e0*/  MOV R217, R144 ;  /* 0x0000009000d97202 */ /* 0x000fe20000000f00 */
[-C--:B------:R-:W-:Y:S01]  /*105f0*/  HMMA.16816.F32.BF16 R44, R56, R70.reuse, R44 ;  /* 0x00000046382c723c */ /* 0x080fe2000004182c */
[----:B------:R-:W-:Y:S03]  /*10600*/  MUFU.EX2 R89, R89 ;  /* 0x0000005900597308 */ /* 0x000fe60000000800 */
[----:B------:R-:W-:Y:S01]  /*10610*/  FADD.FTZ R134, R218, R134 ;  /* 0x00000086da867221 */ /* 0x000fe20000010000 */
[----:B------:R-:W-:Y:S03]  /*10620*/  MOV R132, R135 ;  /* 0x0000008700847202 */ /* 0x000fe60000000f00 */
[C---:B------:R-:W-:Y:S01]  /*10630*/  HMMA.16816.F32.BF16 R48, R52.reuse, R70, R48 ;  /* 0x000000463430723c */ /* 0x040fe20000041830 */
[----:B------:R-:W2:Y:S02]  /*10640*/  LDSM.16.MT88.4 R68, [R230+0x2000] ;  /* 0x00200000e644783b */ /* 0x000ea40000004200 */
[----:B------:R-:W-:Y:S01]  /*10650*/  MUFU.EX2 R90, R90 ;  /* 0x0000005a005a7308 */ /* 0x000fe20000000800 */
[----:B------:R-:W-:Y:S04]  /*10660*/  FADD.FTZ R134, R221, R134 ;  /* 0x00000086dd867221 */ /* 0x000fe80000010000 */
[-C--:B------:R-:W-:Y:S05]  /*10670*/  HMMA.16816.F32.BF16 R116, R52, R72.reuse, R116 ;  /* 0x000000483474723c */ /* 0x080fea0000041874 */
[----:B------:R-:W-:Y:S03]  /*10680*/  MUFU.EX2 R91, R91 ;  /* 0x0000005b005b7308 */ /* 0x000fe60000000800 */
[C---:B------:R-:W-:Y:S07]  /*10690*/  HMMA.16816.F32.BF16 R120, R56.reuse, R72, R120 ;  /* 0x000000483878723c */ /* 0x040fee0000041878 */
[----:B------:R-:W-:Y:S01]  /*106a0*/  MUFU.EX2 R92, R92 ;  /* 0x0000005c005c7308 */ /* 0x000fe20000000800 */
[-C--:B------:R-:W-:Y:S07]  /*106b0*/  HMMA.16816.F32.BF16 R124, R56, R74.reuse, R124 ;  /* 0x0000004a387c723c */ /* 0x080fee000004187c */
        /* <DEDUP_REMOVED lines=11> */
[----:B------:R-:W-:Y:S05]  /*10770*/  F2FP.BF16.PACK_AB R59, R81, R80 ;  /* 0x00000050513b723e */ /* 0x000fea00000010ff */
[-C--:B-1----:R-:W-:Y:S01]  /*10780*/  HMMA.16816.F32.BF16 R4, R52, R60.reuse, R4 ;  /* 0x0000003c3404723c */ /* 0x082fe20000041804 */
[----:B------:R-:W1:Y:S07]  /*10790*/  MUFU.EX2 R95, R95 ;  /* 0x0000005f005f7308 */ /* 0x000e6e0000000800 */
[C---:B------:R-:W-:Y:S03]  /*107a0*/  HMMA.16816.F32.BF16 R8, R56.reuse, R60, R8 ;  /* 0x0000003c3808723c */ /* 0x040fe60000041808 */
[----:B------:R-:W-:Y:S05]  /*107b0*/  MUFU.EX2 R100, R100 ;  /* 0x0000006400647308 */ /* 0x000fea0000000800 */
[-C--:B------:R-:W-:Y:S05]  /*107c0*/  HMMA.16816.F32.BF16 R12, R56, R62.reuse, R12 ;  /* 0x0000003e380c723c */ /* 0x080fea000004180c */
[----:B------:R-:W-:Y:S03]  /*107d0*/  MUFU.EX2 R101, R101 ;  /* 0x0000006500657308 */ /* 0x000fe60000000800 */
[C---:B------:R-:W-:Y:S01]  /*107e0*/  HMMA.16816.F32.BF16 R16, R52.reuse, R62, R16 ;  /* 0x0000003e3410723c */ /* 0x040fe20000041810 */
[----:B------:R-:W1:Y:S06]  /*107f0*/  LDSM.16.MT88.4 R60, [R229+0x2800] ;  /* 0x00280000e53c783b */ /* 0x000e6c0000004200 */
[----:B------:R-:W-:Y:S01]  /*10800*/  MUFU.EX2 R102, R102 ;  /* 0x0000006600667308 */ /* 0x000fe20000000800 */
[-C--:B------:R-:W-:Y:S08]  /*10810*/  HMMA.16816.F32.BF16 R20, R52, R64.reuse, R20 ;  /* 0x000000403414723c */ /* 0x080ff00000041814 */
[C---:B------:R-:W-:Y:S01]  /*10820*/  HMMA.16816.F32.BF16 R24, R56.reuse, R64, R24 ;  /* 0x000000403818723c */ /* 0x040fe20000041818 */
[----:B------:R-:W-:Y:S07]  /*10830*/  MUFU.EX2 R103, R103 ;  /* 0x0000006700677308 */ /* 0x000fee0000000800 */
[-C--:B------:R-:W-:Y:S03]  /*10840*/  HMMA.16816.F32.BF16 R28, R56, R66.reuse, R28 ;  /* 0x00000042381c723c */ /* 0x080fe6000004181c */
[----:B------:R-:W-:Y:S05]  /*10850*/  MUFU.EX2 R85, R85 ;  /* 0x0000005500557308 */ /* 0x000fea0000000800 */
[C---:B------:R-:W-:Y:S01]  /*10860*/  HMMA.16816.F32.BF16 R32, R52.reuse, R66, R32 ;  /* 0x000000423420723c */ /* 0x040fe20000041820 */
[----:B------:R-:W1:Y:S04]  /*10870*/  LDSM.16.MT88.4 R64, [R233+0x2800] ;  /* 0x00280000e940783b */ /* 0x000e680000004200 */
[----:B------:R-:W-:Y:S03]  /*10880*/  MUFU.EX2 R79, R79 ;  /* 0x0000004f004f7308 */ /* 0x000fe60000000800 */
[-C--:B--2---:R-:W-:Y:S08]  /*10890*/  HMMA.16816.F32.BF16 R36, R52, R68.reuse, R36 ;  /* 0x000000443424723c */ /* 0x084ff00000041824 */
[C---:B------:R-:W-:Y:S07]  /*108a0*/  HMMA.16816.F32.BF16 R40, R56.reuse, R68, R40 ;  /* 0x000000443828723c */ /* 0x040fee0000041828 */
[----:B------:R-:W-:Y:S01]  /*108b0*/  FADD.FTZ R68, R248, R133 ;  /* 0x00000085f8447221 */ /* 0x000fe20000010000 */
[-C--:B------:R-:W-:Y:S04]  /*108c0*/  HMMA.16816.F32.BF16 R44, R56, R70.reuse, R44 ;  /* 0x00000046382c723c */ /* 0x080fe8000004182c */
[----:B------:R-:W-:Y:S04]  /*108d0*/  FADD.FTZ R78, R250, R68 ;  /* 0x00000044fa4e7221 */ /* 0x000fe80000010000 */
[C---:B------:R-:W-:Y:S01]  /*108e0*/  HMMA.16816.F32.BF16 R48, R52.reuse, R70, R48 ;  /* 0x000000463430723c */ /* 0x040fe20000041830 */
[----:B------:R-:W2:Y:S07]  /*108f0*/  LDSM.16.MT88.4 R68, [R230+0x2800] ;  /* 0x00280000e644783b */ /* 0x000eae0000004200 */
[-C--:B---3--:R-:W-:Y:S08]  /*10900*/  HMMA.16816.F32.BF16 R116, R52, R72.reuse, R116 ;  /* 0x000000483474723c */ /* 0x088ff00000041874 */
[C---:B------:R-:W-:Y:S08]  /*10910*/  HMMA.16816.F32.BF16 R120, R56.reuse, R72, R120 ;  /* 0x000000483878723c */ /* 0x040ff00000041878 */
[-C--:B------:R-:W-:Y:S07]  /*10920*/  HMMA.16816.F32.BF16 R124, R56, R74.reuse, R124 ;  /* 0x0000004a387c723c */ /* 0x080fee000004187c */
[----:B----4-:R-:W-:Y:S01]  /*10930*/  F2FP.BF16.PACK_AB R58, R93, R92 ;  /* 0x0000005c5d3a723e */ /* 0x010fe200000010ff */
[----:B------:R-:W-:Y:S01]  /*10940*/  HMMA.16816.F32.BF16 R128, R52, R74, R128 ;  /* 0x0000004a3480723c */ /* 0x000fe20000041880 */
[----:B------:R-:W3:Y:S03]  /*10950*/  LDSM.16.MT88.4 R72, [R232+0x2800] ;  /* 0x00280000e848783b */ /* 0x000ee60000004200 */
[----:B------:R-:W-:Y:S01]  /*10960*/  FADD.FTZ R57, R191, R76 ;  /* 0x0000004cbf397221 */ /* 0x000fe20000010000 */
[----:B-1----:R-:W-:Y:S01]  /*10970*/  F2FP.BF16.PACK_AB R59, R95, R94 ;  /* 0x0000005e5f3b723e */ /* 0x002fe200000010ff */
[----:B------:R-:W-:Y:S01]  /*10980*/  FADD.FTZ R56, R251, R134 ;  /* 0x00000086fb387221 */ /* 0x000fe20000010000 */
[----:B------:R-:W-:Y:S01]  /*10990*/  F2FP.BF16.PACK_AB R52, R199, R200 ;  /* 0x000000c8c734723e */ /* 0x000fe200000010ff */
[----:B------:R-:W-:Y:S01]  /*109a0*/  FADD.FTZ R77, R193, R57 ;  /* 0x00000039c14d7221 */ /* 0x000fe20000010000 */
[----:B------:R-:W-:Y:S03]  /*109b0*/  F2FP.BF16.PACK_AB R53, R113, R198 ;  /* 0x000000c67135723e */ /* 0x000fe600000010ff */
[----:B------:R-:W-:Y:S01]  /*109c0*/  F2FP.BF16.PACK_AB R54, R97, R96 ;  /* 0x000000606136723e */ /* 0x000fe200000010ff */
[----:B------:R-:W-:Y:S01]  /*109d0*/  FADD.FTZ R76, R249, R56 ;  /* 0x00000038f94c7221 */ /* 0x000fe20000010000 */
[----:B------:R-:W-:Y:S02]  /*109e0*/  F2FP.BF16.PACK_AB R55, R99, R98 ;  /* 0x000000626337723e */ /* 0x000fe400000010ff */
[----:B------:R-:W-:Y:S02]  /*109f0*/  F2FP.BF16.PACK_AB R56, R89, R88 ;  /* 0x000000585938723e */ /* 0x000fe400000010ff */
[----:B------:R-:W-:Y:S03]  /*10a00*/  F2FP.BF16.PACK_AB R57, R91, R90 ;  /* 0x0000005a5b39723e */ /* 0x000fe600000010ff */
[-C--:B------:R-:W-:Y:S08]  /*10a10*/  HMMA.16816.F32.BF16 R4, R52, R60.reuse, R4 ;  /* 0x0000003c3404723c */ /* 0x080ff00000041804 */
[C---:B------:R-:W-:Y:S08]  /*10a20*/  HMMA.16816.F32.BF16 R8, R56.reuse, R60, R8 ;  /* 0x0000003c3808723c */ /* 0x040ff00000041808 */
[-C--:B------:R-:W-:Y:S08]  /*10a30*/  HMMA.16816.F32.BF16 R12, R56, R62.reuse, R12 ;  /* 0x0000003e380c723c */ /* 0x080ff0000004180c */
[C---:B------:R-:W-:Y:S01]  /*10a40*/  HMMA.16816.F32.BF16 R16, R52.reuse, R62, R16 ;  /* 0x0000003e3410723c */ /* 0x040fe20000041810 */
[----:B------:R1:W-:Y:S06]  /*10a50*/  MUFU.EX2 R63, R3 ;  /* 0x00000003003f7308 */ /* 0x0003ec0000000800 */
[----:B------:R-:W-:Y:S01]  /*10a60*/  FADD.FTZ R62, R147, R0 ;  /* 0x00000000933e7221 */ /* 0x000fe20000010000 */
[-C--:B------:R-:W-:Y:S08]  /*10a70*/  HMMA.16816.F32.BF16 R20, R52, R64.reuse, R20 ;  /* 0x000000403414723c */ /* 0x080ff00000041814 */
[C---:B------:R-:W-:Y:S01]  /*10a80*/  HMMA.16816.F32.BF16 R24, R56.reuse, R64, R24 ;  /* 0x000000403818723c */ /* 0x040fe20000041818 */
[----:B------:R-:W-:Y:S07]  /*10a90*/  MUFU.EX2 R64, R110 ;  /* 0x0000006e00407308 */ /* 0x000fee0000000800 */
[-C--:B------:R-:W-:Y:S03]  /*10aa0*/  HMMA.16816.F32.BF16 R28, R56, R66.reuse, R28 ;  /* 0x00000042381c723c */ /* 0x080fe6000004181c */
[----:B------:R-:W-:Y:S01]  /*10ab0*/  MUFU.EX2 R65, R107 ;  /* 0x0000006b00417308 */ /* 0x000fe20000000800 */
[----:B-1----:R-:W-:Y:S04]  /*10ac0*/  FADD.FTZ R3, R143, R78 ;  /* 0x0000004e8f037221 */ /* 0x002fe80000010000 */
[C---:B------:R-:W-:Y:S04]  /*10ad0*/  HMMA.16816.F32.BF16 R32, R52.reuse, R66, R32 ;  /* 0x000000423420723c */ /* 0x040fe80000041820 */
[----:B------:R-:W-:Y:S01]  /*10ae0*/  FADD.FTZ R3, R146, R3 ;  /* 0x0000000392037221 */ /* 0x000fe20000010000 */
[----:B------:R-:W1:Y:S03]  /*10af0*/  MUFU.EX2 R66, R108 ;  /* 0x0000006c00427308 */ /* 0x000e660000000800 */
[-C--:B--2---:R-:W-:Y:S04]  /*10b00*/  HMMA.16816.F32.BF16 R36, R52, R68.reuse, R36 ;  /* 0x000000443424723c */ /* 0x084fe80000041824 */
[----:B------:R-:W-:Y:S04]  /*10b10*/  FADD.FTZ R60, R184, R3 ;  /* 0x00000003b83c7221 */ /* 0x000fe80000010000 */
[C---:B------:R-:W-:Y:S08]  /*10b20*/  HMMA.16816.F32.BF16 R40, R56.reuse, R68, R40 ;  /* 0x000000443828723c */ /* 0x040ff00000041828 */
[-C--:B------:R-:W-:Y:S08]  /*10b30*/  HMMA.16816.F32.BF16 R44, R56, R70.reuse, R44 ;  /* 0x00000046382c723c */ /* 0x080ff0000004182c */
[C---:B------:R-:W-:Y:S07]  /*10b40*/  HMMA.16816.F32.BF16 R48, R52.reuse, R70, R48 ;  /* 0x000000463430723c */ /* 0x040fee0000041830 */
[----:B------:R-:W-:Y:S01]  /*10b50*/  MOV R70, R2 ;  /* 0x0000000200467202 */ /* 0x000fe20000000f00 */
[-C--:B---3--:R-:W-:Y:S08]  /*10b60*/  HMMA.16816.F32.BF16 R116, R52, R72.reuse, R116 ;  /* 0x000000483474723c */ /* 0x088ff00000041874 */
[C---:B------:R-:W-:Y:S08]  /*10b70*/  HMMA.16816.F32.BF16 R120, R56.reuse, R72, R120 ;  /* 0x000000483878723c */ /* 0x040ff00000041878 */
[-C--:B------:R-:W-:Y:S07]  /*10b80*/  HMMA.16816.F32.BF16 R124, R56, R74.reuse, R124 ;  /* 0x0000004a387c723c */ /* 0x080fee000004187c */
[----:B------:R-:W-:Y:S01]  /*10b90*/  FADD.FTZ R57, R194, R77 ;  /* 0x0000004dc2397221 */ /* 0x000fe20000010000 */
[----:B------:R-:W-:Y:S04]  /*10ba0*/  HMMA.16816.F32.BF16 R128, R52, R74, R128 ;  /* 0x0000004a3480723c */ /* 0x000fe80000041880 */
[----:B------:R-:W-:Y:S01]  /*10bb0*/  FADD.FTZ R56, R149, R76 ;  /* 0x0000004c95387221 */ /* 0x000fe20000010000 */
[----:B-1----:R-:W-:Y:S01]  /*10bc0*/  F2FP.BF16.PACK_AB R58, R138, R66 ;  /* 0x000000428a3a723e */ /* 0x002fe200000010ff */
[----:B------:R-:W-:Y:S01]  /*10bd0*/  FADD.FTZ R61, R195, R57 ;  /* 0x00000039c33d7221 */ /* 0x000fe20000010000 */
[----:B------:R-:W-:Y:S01]  /*10be0*/  F2FP.BF16.PACK_AB R52, R101, R100 ;  /* 0x000000646534723e */ /* 0x000fe200000010ff */
[----:B------:R-:W-:Y:S01]  /*10bf0*/  FADD.FTZ R0, R187, R56 ;  /* 0x00000038bb007221 */ /* 0x000fe20000010000 */
[----:B------:R-:W-:Y:S01]  /*10c00*/  F2FP.BF16.PACK_AB R53, R103, R102 ;  /* 0x000000666735723e */ /* 0x000fe200000010ff */
[----:B------:R-:W1:Y:S02]  /*10c10*/  LDSM.16.MT88.4 R184, [R230+0x3000] ;  /* 0x00300000e6b8783b */ /* 0x000e640000004200 */
[----:B------:R-:W-:Y:S01]  /*10c20*/  FADD.FTZ R3, R197, R61 ;  /* 0x0000003dc5037221 */ /* 0x000fe20000010000 */
[----:B------:R-:W-:Y:S01]  /*10c30*/  F2FP.BF16.PACK_AB R54, R139, R87 ;  /* 0x000000578b36723e */ /* 0x000fe200000010ff */
[----:B------:R-:W-:Y:S01]  /*10c40*/  FADD.FTZ R0, R161, R0 ;  /* 0x00000000a1007221 */ /* 0x000fe20000010000 */
[----:B------:R-:W-:Y:S01]  /*10c50*/  F2FP.BF16.PACK_AB R55, R188, R86 ;  /* 0x00000056bc37723e */ /* 0x000fe200000010ff */
[----:B------:R-:W-:Y:S01]  /*10c60*/  FADD.FTZ R3, R196, R3 ;  /* 0x00000003c4037221 */ /* 0x000fe20000010000 */
[----:B------:R-:W-:Y:S01]  /*10c70*/  F2FP.BF16.PACK_AB R56, R84, R85 ;  /* 0x000000555438723e */ /* 0x000fe200000010ff */
[----:B------:R-:W-:Y:S01]  /*10c80*/  FADD.FTZ R0, R217, R0 ;  /* 0x00000000d9007221 */ /* 0x000fe20000010000 */
[----:B------:R-:W-:Y:S02]  /*10c90*/  F2FP.BF16.PACK_AB R57, R65, R79 ;  /* 0x0000004f4139723e */ /* 0x000fe400000010ff */
[----:B------:R-:W-:Y:S01]  /*10ca0*/  F2FP.BF16.PACK_AB R59, R63, R64 ;  /* 0x000000403f3b723e */ /* 0x000fe200000010ff */
[-C--:B------:R-:W-:Y:S07]  /*10cb0*/  HMMA.16816.F32.BF16 R144, R52, R152.reuse, R4 ;  /* 0x000000983490723c */ /* 0x080fee0000041804 */
        /* <DEDUP_REMOVED lines=17> */
[----:B------:R-:W2:Y:S01]  /*10dd0*/  LDSM.16.MT88.4 R4, [R232+0x3000] ;  /* 0x00300000e804783b */ /* 0x000ea20000004200 */
        /* <DEDUP_REMOVED lines=88> */
.L_x_1254:
[----:B------:R-:W-:Y:S02]  /*11360*/  MOV R10, 0x1f ;  /* 0x0000001f000a7802 */ /* 0x000fe40000000f00 */
[----:B------:R-:W-:Y:S01]  /*11370*/  MOV R7, 0xffffffff ;  /* 0xffffffff00077802 */ /* 0x000fe20000000f00 */
[----:B------:R-:W-:Y:S05]  /*11380*/  BRA.DIV ~URZ, `(.L_x_1256) ;  /* 0x00002a427f007947 */ /* 0x000fea000b800000 */
[----:B------:R-:W2:Y:S04]  /*11390*/  LDL R0, [R1+0x10] ;  /* 0x0000100001007983 */ /* 0x000ea80000100800 */
[----:B--2---:R1:W2:Y:S02]  /*113a0*/  SHFL.BFLY PT, R2, R0, 0x2, 0x1f ;  /* 0x0c401f0000027f89 */ /* 0x0042a400000e0000 */
.L_x_1294:
        /* <DEDUP_REMOVED lines=19> */
.L_x_1295:
        /* <DEDUP_REMOVED lines=102> */
.L_x_1223:
        /* <DEDUP_REMOVED lines=19> */
.L_x_1259:
[----:B-1----:R-:W-:Y:S05]  /*11c70*/  BSYNC B0 ;  /* 0x0000000000007941 */ /* 0x002fea0003800000 */
.L_x_1258:
        /* <DEDUP_REMOVED lines=88> */
[----:B------:R-:W-:Y:S05]  /*12200*/  CALL.REL.NOINC `($__internal_3_$__cuda_sm70_shflsync_idx_p) ;  /* 0x0000260000007944 */ /* 0x000fea0003c00000 */
.L_x_1262:
        /* <DEDUP_REMOVED lines=162> */
.L_x_1261:
        /* <DEDUP_REMOVED lines=40> */
.L_x_1265:
[----:B------:R-:W-:Y:S05]  /*12eb0*/  BSYNC B0 ;  /* 0x0000000000007941 */ /* 0x000fea0003800000 */
.L_x_1264:
        /* <DEDUP_REMOVED lines=37> */
.L_x_1296:
[----:B------:R-:W-:Y:S05]  /*13110*/  BRA.DIV ~URZ, `(.L_x_1267) ;  /* 0x00000ff27f007947 */ /* 0x000fea000b800000 */
[----:B------:R3:W4:Y:S02]  /*13120*/  SHFL.IDX PT, R4, R3, RZ, 0x181f ;  /* 0x00181fff03047589 */ /* 0x00072400000e0000 */
.L_x_1297:
        /* <DEDUP_REMOVED lines=10> */
.L_x_1298:
        /* <DEDUP_REMOVED lines=8> */
.L_x_1299:
[----:B------:R-:W-:Y:S05]  /*13250*/  BRA.DIV ~URZ, `(.L_x_1270) ;  /* 0x000010627f007947 */ /* 0x000fea000b800000 */
[----:B-1----:R1:W2:Y:S02]  /*13260*/  SHFL.IDX PT, R4, R3, 0x2, 0x181f ;  /* 0x00581f0003047f89 */ /* 0x0022a400000e0000 */
.L_x_1300:
        /* <DEDUP_REMOVED lines=9> */
.L_x_1301:
        /* <DEDUP_REMOVED lines=8> */
.L_x_1302:
[----:B------:R-:W-:Y:S05]  /*13380*/  BRA.DIV ~URZ, `(.L_x_1273) ;  /* 0x000010e27f007947 */ /* 0x000fea000b800000 */
[----:B--2---:R2:W1:Y:S02]  /*13390*/  SHFL.IDX PT, R4, R3, 0x4, 0x181f ;  /* 0x00981f0003047f89 */ /* 0x00446400000e0000 */
.L_x_1303:
        /* <DEDUP_REMOVED lines=9> */
.L_x_1304:
        /* <DEDUP_REMOVED lines=8> */
.L_x_1305:
[----:B------:R-:W-:Y:S05]  /*134b0*/  BRA.DIV ~URZ, `(.L_x_1276) ;  /* 0x000011627f007947 */ /* 0x000fea000b800000 */
[----:B--2---:R2:W3:Y:S02]  /*134c0*/  SHFL.IDX PT, R4, R3, 0x6, 0x181f ;  /* 0x00d81f0003047f89 */ /* 0x0044e400000e0000 */
.L_x_1306:
        /* <DEDUP_REMOVED lines=9> */
.L_x_1307:
[----:B------:R-:W4:Y:S01]  /*13560*/  LDL.64 R6, [R1+0x28] ;  /* 0x0000280001067983 */ /* 0x000f220000100a00 */
[----:B------:R-:W-:-:S04]  /*13570*/  IADD3 R0, R0, 0x70, RZ ;  /* 0x0000007000007810 */ /* 0x000fc80007ffe0ff */
[----:B------:R-:W-:-:S13]  /*13580*/  ISETP.GE.OR P1, PT, R0, R11, P0 ;  /* 0x0000000b0000720c */ /* 0x000fda0000726670 */
[----:B-12-4-:R-:W-:-:S04]  /*13590*/  @!P1 LEA R2, P0, R6, R3, 0x1 ;  /* 0x0000000306029211 */ /* 0x016fc800078008ff */
[----:B---3--:R-:W-:-:S05]  /*135a0*/  @!P1 LEA.HI.X R3, R6, R4, R7, 0x1, P0 ;  /* 0x0000000406039211 */ /* 0x008fca00000f0c07 */
[----:B------:R1:W-:Y:S04]  /*135b0*/  @!P1 ST.E.128 [R2.64], RZ ;  /* 0x000000ff02009985 */ /* 0x0003e8000c101d08 */
.L_x_1263:
[----:B------:R-:W-:Y:S05]  /*135c0*/  BSYNC B1 ;  /* 0x0000000000017941 */ /* 0x000fea0003800000 */
.L_x_1260:
        /* <DEDUP_REMOVED lines=10> */
.L_x_1308:
[----:B------:R-:W-:Y:S01]  /*13670*/  WARPSYNC 0xffffffff ;  /* 0xffffffff00007948 */ /* 0x000fe20003800000 */
[----:B------:R-:W-:Y:S06]  /*13680*/  BAR.SYNC.DEFER_BLOCKING 0x4, 0x80 ;  /* 0x0102000000007b1d */ /* 0x000fec0000010000 */
[----:B----4-:R4:W-:Y:S04]  /*13690*/  STL [R1+0x60], R0 ;  /* 0x0000600001007387 */ /* 0x0109e80000100800 */
[----:B------:R4:W-:Y:S04]  /*136a0*/  @!P6 STS [0xb100], R47 ;  /* 0x00b1002fff00e388 */ /* 0x0009e80000000800 */
[----:B------:R-:W-:Y:S06]  /*136b0*/  BAR.ARV 0x5, 0x80 ;  /* 0x0142000000007b1d */ /* 0x000fec0000002000 */
.L_x_1278:
[----:B---34-:R-:W3:Y:S02]  /*136c0*/  LDL R0, [R1+0x60] ;  /* 0x0000600001007983 */ /* 0x018ee40000100800 */
[----:B---3--:R-:W-:-:S13]  /*136d0*/  ISETP.GE.AND P0, PT, R0, c[0x0][0x538], PT ;  /* 0x00014e0000007a0c */ /* 0x008fda0003f06270 */
[----:B-12---:R-:W-:Y:S01]  /*136e0*/  @P0 CALL.REL.NOINC `(.L_x_1280) ;  /* 0x0000001000000944 */ /* 0x006fe20003c00000 */
[----:B------:R-:W-:Y:S05]  /*136f0*/  BRA `(.L_x_1281) ;  /* 0xfffed27000007947 */ /* 0x000fea000383ffff */
.L_x_1280:
[----:B------:R-:W-:Y:S05]  /*13700*/  EXIT ;  /* 0x000000000000794d */ /* 0x000fea0003800000 */
.L_x_1224:
[----:B------:R-:W-:Y:S01]  /*13710*/  IMAD.MOV.U32 R10, RZ, RZ, R2 ;  /* 0x000000ffff0a7224 */ /* 0x000fe200078e0002 */
[----:B-1----:R-:W-:Y:S01]  /*13720*/  MOV R8, RZ ;  /* 0x000000ff00087202 */ /* 0x002fe20000000f00 */
[----:B------:R-:W-:Y:S01]  /*13730*/  IMAD.MOV.U32 R7, RZ, RZ, 0x181f ;  /* 0x0000181fff077424 */ /* 0x000fe200078e00ff */
[----:B------:R-:W-:Y:S02]  /*13740*/  MOV R9, 0x13760 ;  /* 0x0001376000097802 */ /* 0x000fe40000000f00 */
[----:B------:R-:W-:Y:S05]  /*13750*/  CALL.REL.NOINC `($__internal_3_$__cuda_sm70_shflsync_idx_p) ;  /* 0x000010b000007944 */ /* 0x000fea0003c00000 */
[----:B------:R-:W-:Y:S01]  /*13760*/  MOV R5, R7 ;  /* 0x0000000700057202 */ /* 0x000fe20000000f00 */
[----:B------:R-:W-:Y:S05]  /*13770*/  BRA `(.L_x_1282) ;  /* 0xfffeddf000007947 */ /* 0x000fea000383ffff */
.L_x_1225:
[----:B------:R-:W-:Y:S01]  /*13780*/  IMAD.MOV.U32 R10, RZ, RZ, R3 ;  /* 0x000000ffff0a7224 */ /* 0x000fe200078e0003 */
[----:B-1----:R-:W-:Y:S01]  /*13790*/  MOV R8, RZ ;  /* 0x000000ff00087202 */ /* 0x002fe20000000f00 */
[----:B------:R-:W-:Y:S01]  /*137a0*/  IMAD.MOV.U32 R7, RZ, RZ, 0x181f ;  /* 0x0000181fff077424 */ /* 0x000fe200078e00ff */
[----:B------:R-:W-:Y:S02]  /*137b0*/  MOV R9, 0x137d0 ;  /* 0x000137d000097802 */ /* 0x000fe40000000f00 */
[----:B--23--:R-:W-:Y:S05]  /*137c0*/  CALL.REL.NOINC `($__internal_3_$__cuda_sm70_shflsync_idx_p) ;  /* 0x0000104000007944 */ /* 0x00cfea0003c00000 */
[----:B------:R-:W-:Y:S01]  /*137d0*/  MOV R4, R7 ;  /* 0x0000000700047202 */ /* 0x000fe20000000f00 */
[----:B------:R-:W-:Y:S05]  /*137e0*/  BRA `(.L_x_1283) ;  /* 0xfffedda000007947 */ /* 0x000fea000383ffff */
.L_x_1228:
[----:B------:R-:W-:Y:S01]  /*137f0*/  IMAD.MOV.U32 R10, RZ, RZ, R2 ;  /* 0x000000ffff0a7224 */ /* 0x000fe200078e0002 */
[----:B------:R-:W-:Y:S01]  /*13800*/  MOV R8, 0x1 ;  /* 0x0000000100087802 */ /* 0x000fe20000000f00 */
[----:B------:R-:W-:Y:S01]  /*13810*/  IMAD.MOV.U32 R7, RZ, RZ, 0x181f ;  /* 0x0000181fff077424 */ /* 0x000fe200078e00ff */
[----:B------:R-:W-:-:S02]  /*13820*/  MOV R9, 0x13840 ;  /* 0x0001384000097802 */ /* 0x000fc40000000f00 */
[----:B-1234-:R-:W-:Y:S05]  /*13830*/  CALL.REL.NOINC `($__internal_3_$__cuda_sm70_shflsync_idx_p) ;  /* 0x00000fd000007944 */ /* 0x01efea0003c00000 */
[----:B------:R-:W-:Y:S01]  /*13840*/  IMAD.MOV.U32 R6, RZ, RZ, R7 ;  /* 0x000000ffff067224 */ /* 0x000fe200078e0007 */
[----:B------:R-:W-:Y:S01]  /*13850*/  MOV R8, 0x1 ;  /* 0x0000000100087802 */ /* 0x000fe20000000f00 */
[----:B------:R-:W-:Y:S01]  /*13860*/  IMAD.MOV.U32 R10, RZ, RZ, R3 ;  /* 0x000000ffff0a7224 */ /* 0x000fe200078e0003 */
[----:B------:R-:W-:-:S02]  /*13870*/  MOV R7, 0x181f ;  /* 0x0000181f00077802 */ /* 0x000fc40000000f00 */
[----:B------:R-:W-:Y:S02]  /*13880*/  MOV R9, 0x138a0 ;  /* 0x000138a000097802 */ /* 0x000fe40000000f00 */
[----:B------:R-:W-:Y:S05]  /*13890*/  CALL.REL.NOINC `($__internal_3_$__cuda_sm70_shflsync_idx_p) ;  /* 0x00000f7000007944 */ /* 0x000fea0003c00000 */
[----:B------:R-:W-:Y:S01]  /*138a0*/  MOV R4, R7 ;  /* 0x0000000700047202 */ /* 0x000fe20000000f00 */
[----:B------:R-:W-:Y:S05]  /*138b0*/  BRA `(.L_x_1284) ;  /* 0xfffeddd000007947 */ /* 0x000fea000383ffff */
.L_x_1231:
[----:B------:R-:W-:Y:S01]  /*138c0*/  IMAD.MOV.U32 R10, RZ, RZ, R2 ;  /* 0x000000ffff0a7224 */ /* 0x000fe200078e0002 */
[----:B------:R-:W-:Y:S01]  /*138d0*/  MOV R8, 0x2 ;  /* 0x0000000200087802 */ /* 0x000fe20000000f00 */
[----:B------:R-:W-:Y:S01]  /*138e0*/  IMAD.MOV.U32 R7, RZ, RZ, 0x181f ;  /* 0x0000181fff077424 */ /* 0x000fe200078e00ff */
[----:B------:R-:W-:Y:S02]  /*138f0*/  MOV R9, 0x13910 ;  /* 0x0001391000097802 */ /* 0x000fe40000000f00 */
[----:B-123--:R-:W-:Y:S05]  /*13900*/  CALL.REL.NOINC `($__internal_3_$__cuda_sm70_shflsync_idx_p) ;  /* 0x00000f0000007944 */ /* 0x00efea0003c00000 */
[----:B------:R-:W-:Y:S01]  /*13910*/  MOV R6, R7 ;  /* 0x0000000700067202 */ /* 0x000fe20000000f00 */
[----:B------:R-:W-:Y:S05]  /*13920*/  BRA `(.L_x_1285) ;  /* 0xfffede4000007947 */ /* 0x000fea000383ffff */
.L_x_1232:
[----:B------:R-:W-:Y:S01]  /*13930*/  IMAD.MOV.U32 R10, RZ, RZ, R3 ;  /* 0x000000ffff0a7224 */ /* 0x000fe200078e0003 */
[----:B------:R-:W-:Y:S01]  /*13940*/  MOV R8, 0x2 ;  /* 0x0000000200087802 */ /* 0x000fe20000000f00 */
[----:B------:R-:W-:Y:S01]  /*13950*/  IMAD.MOV.U32 R7, RZ, RZ, 0x181f ;  /* 0x0000181fff077424 */ /* 0x000fe200078e00ff */
[----:B------:R-:W-:Y:S02]  /*13960*/  MOV R9, 0x13980 ;  /* 0x0001398000097802 */ /* 0x000fe40000000f00 */
[----:B-1234-:R-:W-:Y:S05]  /*13970*/  CALL.REL.NOINC `($__internal_3_$__cuda_sm70_shflsync_idx_p) ;  /* 0x00000e9000007944 */ /* 0x01efea0003c00000 */
[----:B------:R-:W-:Y:S01]  /*13980*/  MOV R4, R7 ;  /* 0x0000000700047202 */ /* 0x000fe20000000f00 */
[----:B------:R-:W-:Y:S05]  /*13990*/  BRA `(.L_x_1286) ;  /* 0xfffeddf000007947 */ /* 0x000fea000383ffff */
.L_x_1235:
        /* <DEDUP_REMOVED lines=13> */
.L_x_1238:
[----:B------:R-:W-:Y:S01]  /*13a70*/  IMAD.MOV.U32 R10, RZ, RZ, R2 ;  /* 0x000000ffff0a7224 */ /* 0x000fe200078e0002 */
[----:B------:R-:W-:Y:S01]  /*13a80*/  MOV R8, 0x4 ;  /* 0x0000000400087802 */ /* 0x000fe20000000f00 */
[----:B------:R-:W-:Y:S01]  /*13a90*/  IMAD.MOV.U32 R7, RZ, RZ, 0x181f ;  /* 0x0000181fff077424 */ /* 0x000fe200078e00ff */
[----:B------:R-:W-:Y:S02]  /*13aa0*/  MOV R9, 0x13ac0 ;  /* 0x00013ac000097802 */ /* 0x000fe40000000f00 */
[----:B-1234-:R-:W-:Y:S05]  /*13ab0*/  CALL.REL.NOINC `($__internal_3_$__cuda_sm70_shflsync_idx_p) ;  /* 0x00000d5000007944 */ /* 0x01efea0003c00000 */
[----:B------:R-:W-:Y:S01]  /*13ac0*/  MOV R6, R7 ;  /* 0x0000000700067202 */ /* 0x000fe20000000f00 */
[----:B------:R-:W-:Y:S05]  /*13ad0*/  BRA `(.L_x_1288) ;  /* 0xfffede8000007947 */ /* 0x000fea000383ffff */
.L_x_1239:
[----:B------:R-:W-:Y:S01]  /*13ae0*/  IMAD.MOV.U32 R10, RZ, RZ, R3 ;  /* 0x000000ffff0a7224 */ /* 0x000fe200078e0003 */
[----:B------:R-:W-:Y:S01]  /*13af0*/  MOV R8, 0x4 ;  /* 0x0000000400087802 */ /* 0x000fe20000000f00 */
[----:B------:R-:W-:Y:S01]  /*13b00*/  IMAD.MOV.U32 R7, RZ, RZ, 0x181f ;  /* 0x0000181fff077424 */ /* 0x000fe200078e00ff */
[----:B------:R-:W-:Y:S02]  /*13b10*/  MOV R9, 0x13b30 ;  /* 0x00013b3000097802 */ /* 0x000fe40000000f00 */
[----:B-1234-:R-:W-:Y:S05]  /*13b20*/  CALL.REL.NOINC `($__internal_3_$__cuda_sm70_shflsync_idx_p) ;  /* 0x00000ce000007944 */ /* 0x01efea0003c00000 */
[----:B------:R-:W-:Y:S01]  /*13b30*/  MOV R4, R7 ;  /* 0x0000000700047202 */ /* 0x000fe20000000f00 */
[----:B------:R-:W-:Y:S05]  /*13b40*/  BRA `(.L_x_1289) ;  /* 0xfffede3000007947 */ /* 0x000fea000383ffff */
.L_x_1242:
        /* <DEDUP_REMOVED lines=13> */
.L_x_1245:
[----:B------:R-:W-:Y:S01]  /*13c20*/  IMAD.MOV.U32 R10, RZ, RZ, R2 ;  /* 0x000000ffff0a7224 */ /* 0x000fe200078e0002 */
[----:B------:R-:W-:Y:S01]  /*13c30*/  MOV R8, 0x6 ;  /* 0x0000000600087802 */ /* 0x000fe20000000f00 */
[----:B------:R-:W-:Y:S01]  /*13c40*/  IMAD.MOV.U32 R7, RZ, RZ, 0x181f ;  /* 0x0000181fff077424 */ /* 0x000fe200078e00ff */
[----:B------:R-:W-:Y:S02]  /*13c50*/  MOV R9, 0x13c70 ;  /* 0x00013c7000097802 */ /* 0x000fe40000000f00 */
[----:B-1234-:R-:W-:Y:S05]  /*13c60*/  CALL.REL.NOINC `($__internal_3_$__cuda_sm70_shflsync_idx_p) ;  /* 0x00000ba000007944 */ /* 0x01efea0003c00000 */
[----:B------:R-:W-:Y:S01]  /*13c70*/  MOV R6, R7 ;  /* 0x0000000700067202 */ /* 0x000fe20000000f00 */
[----:B------:R-:W-:Y:S05]  /*13c80*/  BRA `(.L_x_1291) ;  /* 0xfffedec000007947 */ /* 0x000fea000383ffff */
.L_x_1246:
[----:B------:R-:W-:Y:S01]  /*13c90*/  IMAD.MOV.U32 R10, RZ, RZ, R3 ;  /* 0x000000ffff0a7224 */ /* 0x000fe200078e0003 */
[----:B------:R-:W-:Y:S01]  /*13ca0*/  MOV R8, 0x6 ;  /* 0x0000000600087802 */ /* 0x000fe20000000f00 */
[----:B------:R-:W-:Y:S01]  /*13cb0*/  IMAD.MOV.U32 R7, RZ, RZ, 0x181f ;  /* 0x0000181fff077424 */ /* 0x000fe200078e00ff */
[----:B------:R-:W-:Y:S02]  /*13cc0*/  MOV R9, 0x13ce0 ;  /* 0x00013ce000097802 */ /* 0x000fe40000000f00 */
[----:B-1234-:R-:W-:Y:S05]  /*13cd0*/  CALL.REL.NOINC `($__internal_3_$__cuda_sm70_shflsync_idx_p) ;  /* 0x00000b3000007944 */ /* 0x01efea0003c00000 */
[----:B------:R-:W-:Y:S01]  /*13ce0*/  MOV R4, R7 ;  /* 0x0000000700047202 */ /* 0x000fe20000000f00 */
[----:B------:R-:W-:Y:S05]  /*13cf0*/  BRA `(.L_x_1292) ;  /* 0xfffede7000007947 */ /* 0x000fea000383ffff */
.L_x_1249:
        /* <DEDUP_REMOVED lines=13> */
.L_x_1256:
[----:B------:R1:W5:Y:S01]  /*13dd0*/  LDL R0, [R1+0x10] ;  /* 0x0000100001007983 */ /* 0x0003620000100800 */
[----:B------:R-:W-:Y:S02]  /*13de0*/  MOV R3, 0x2 ;  /* 0x0000000200037802 */ /* 0x000fe40000000f00 */
[----:B------:R-:W-:Y:S02]  /*13df0*/  MOV R8, 0x13e10 ;  /* 0x00013e1000087802 */ /* 0x000fe40000000f00 */
[----:B-1---5:R-:W-:Y:S05]  /*13e00*/  CALL.REL.NOINC `($__internal_2_$__cuda_sm70_shflsync_bfly_p) ;  /* 0x000009c000007944 */ /* 0x022fea0003c00000 */
[----:B--2---:R-:W-:Y:S01]  /*13e10*/  MOV R2, R3 ;  /* 0x0000000300027202 */ /* 0x004fe20000000f00 */
[----:B-1----:R-:W-:Y:S05]  /*13e20*/  BRA `(.L_x_1294) ;  /* 0xffffd58000007947 */ /* 0x002fea000383ffff */
.L_x_1257:
[----:B------:R-:W-:Y:S01]  /*13e30*/  IMAD.MOV.U32 R0, RZ, RZ, R2 ;  /* 0x000000ffff007224 */ /* 0x000fe200078e0002 */
[----:B------:R-:W-:Y:S02]  /*13e40*/  MOV R3, 0x1 ;  /* 0x0000000100037802 */ /* 0x000fe40000000f00 */
[----:B------:R-:W-:Y:S02]  /*13e50*/  MOV R8, 0x13e70 ;  /* 0x00013e7000087802 */ /* 0x000fe40000000f00 */
[----:B-----5:R-:W-:Y:S05]  /*13e60*/  CALL.REL.NOINC `($__internal_2_$__cuda_sm70_shflsync_bfly_p) ;  /* 0x0000096000007944 */ /* 0x020fea0003c00000 */
[----:B-1----:R1:W5:Y:S01]  /*13e70*/  LDL R0, [R1+0x18] ;  /* 0x0000180001007983 */ /* 0x0023620000100800 */
[----:B--2---:R-:W-:Y:S01]  /*13e80*/  FADD.FTZ R2, R2, R3 ;  /* 0x0000000302027221 */ /* 0x004fe20000010000 */
[----:B------:R-:W-:-:S02]  /*13e90*/  MOV R3, 0x2 ;  /* 0x0000000200037802 */ /* 0x000fc40000000f00 */
[----:B------:R-:W-:Y:S02]  /*13ea0*/  MOV R8, 0x13ec0 ;  /* 0x00013ec000087802 */ /* 0x000fe40000000f00 */
[----:B-1---5:R-:W-:Y:S05]  /*13eb0*/  CALL.REL.NOINC `($__internal_2_$__cuda_sm70_shflsync_bfly_p) ;  /* 0x0000091000007944 */ /* 0x022fea0003c00000 */
[----:B-1----:R-:W3:Y:S01]  /*13ec0*/  LDL.LU R0, [R1+0x18] ;  /* 0x0000180001007983 */ /* 0x002ee20000300800 */
[----:B------:R-:W-:Y:S01]  /*13ed0*/  MOV R8, 0x13f20 ;  /* 0x00013f2000087802 */ /* 0x000fe20000000f00 */
[----:B--23--:R-:W-:Y:S01]  /*13ee0*/  FADD.FTZ R4, R0, R3 ;  /* 0x0000000300047221 */ /* 0x00cfe20000010000 */
[----:B------:R-:W-:-:S04]  /*13ef0*/  MOV R3, 0x1 ;  /* 0x0000000100037802 */ /* 0x000fc80000000f00 */
[----:B------:R-:W-:Y:S02]  /*13f00*/  MOV R0, R4 ;  /* 0x0000000400007202 */ /* 0x000fe40000000f00 */
[----:B------:R-:W-:Y:S05]  /*13f10*/  CALL.REL.NOINC `($__internal_2_$__cuda_sm70_shflsync_bfly_p) ;  /* 0x000008b000007944 */ /* 0x000fea0003c00000 */
[----:B-1----:R1:W5:Y:S01]  /*13f20*/  LDL R0, [R1+0x14] ;  /* 0x0000140001007983 */ /* 0x0023620000100800 */
[----:B--2---:R-:W-:Y:S01]  /*13f30*/  FADD.FTZ R4, R4, R3 ;  /* 0x0000000304047221 */ /* 0x004fe20000010000 */
[----:B------:R-:W-:Y:S02]  /*13f40*/  MOV R3, 0x2 ;  /* 0x0000000200037802 */ /* 0x000fe40000000f00 */
        /* <DEDUP_REMOVED lines=19> */
[----:B--2---:R-:W-:Y:S01]  /*14080*/  MOV R8, R3 ;  /* 0x0000000300087202 */ /* 0x004fe20000000f00 */
[----:B-1----:R-:W-:Y:S05]  /*14090*/  BRA `(.L_x_1295) ;  /* 0xffffd44000007947 */ /* 0x002fea000383ffff */
.L_x_1266:
[----:B------:R-:W-:Y:S01]  /*140a0*/  IMAD.MOV.U32 R10, RZ, RZ, R2 ;  /* 0x000000ffff0a7224 */ /* 0x000fe200078e0002 */
[----:B------:R-:W-:Y:S01]  /*140b0*/  MOV R8, RZ ;  /* 0x000000ff00087202 */ /* 0x000fe20000000f00 */
[----:B------:R-:W-:Y:S01]  /*140c0*/  IMAD.MOV.U32 R7, RZ, RZ, 0x181f ;  /* 0x0000181fff077424 */ /* 0x000fe200078e00ff */
[----:B------:R-:W-:Y:S02]  /*140d0*/  MOV R9, 0x140f0 ;  /* 0x000140f000097802 */ /* 0x000fe40000000f00 */
[----:B------:R-:W-:Y:S05]  /*140e0*/  CALL.REL.NOINC `($__internal_3_$__cuda_sm70_shflsync_idx_p) ;  /* 0x0000072000007944 */ /* 0x000fea0003c00000 */
[----:B------:R-:W-:Y:S01]  /*140f0*/  MOV R5, R7 ;  /* 0x0000000700057202 */ /* 0x000fe20000000f00 */
[----:B------:R-:W-:Y:S05]  /*14100*/  BRA `(.L_x_1296) ;  /* 0xfffff00000007947 */ /* 0x000fea000383ffff */
.L_x_1267:
[----:B------:R-:W-:Y:S01]  /*14110*/  IMAD.MOV.U32 R10, RZ, RZ, R3 ;  /* 0x000000ffff0a7224 */ /* 0x000fe200078e0003 */
[----:B------:R-:W-:Y:S01]  /*14120*/  MOV R8, RZ ;  /* 0x000000ff00087202 */ /* 0x000fe20000000f00 */
[----:B------:R-:W-:Y:S01]  /*14130*/  IMAD.MOV.U32 R7, RZ, RZ, 0x181f ;  /* 0x0000181fff077424 */ /* 0x000fe200078e00ff */
[----:B------:R-:W-:Y:S02]  /*14140*/  MOV R9, 0x14160 ;  /* 0x0001416000097802 */ /* 0x000fe40000000f00 */
[----:B-12---:R-:W-:Y:S05]  /*14150*/  CALL.REL.NOINC `($__internal_3_$__cuda_sm70_shflsync_idx_p) ;  /* 0x000006b000007944 */ /* 0x006fea0003c00000 */
[----:B------:R-:W-:Y:S01]  /*14160*/  MOV R4, R7 ;  /* 0x0000000700047202 */ /* 0x000fe20000000f00 */
[----:B------:R-:W-:Y:S05]  /*14170*/  BRA `(.L_x_1297) ;  /* 0xffffefb000007947 */ /* 0x000fea000383ffff */
.L_x_1268:
[----:B------:R-:W-:Y:S01]  /*14180*/  IMAD.MOV.U32 R10, RZ, RZ, R2 ;  /* 0x000000ffff0a7224 */ /* 0x000fe200078e0002 */
[----:B------:R-:W-:Y:S01]  /*14190*/  MOV R8, 0x1 ;  /* 0x0000000100087802 */ /* 0x000fe20000000f00 */
[----:B------:R-:W-:Y:S01]  /*141a0*/  IMAD.MOV.U32 R7, RZ, RZ, 0x181f ;  /* 0x0000181fff077424 */ /* 0x000fe200078e00ff */
[----:B------:R-:W-:-:S02]  /*141b0*/  MOV R9, 0x141d0 ;  /* 0x000141d000097802 */ /* 0x000fc40000000f00 */
[----:B-123--:R-:W-:Y:S05]  /*141c0*/  CALL.REL.NOINC `($__internal_3_$__cuda_sm70_shflsync_idx_p) ;  /* 0x0000064000007944 */ /* 0x00efea0003c00000 */
        /* <DEDUP_REMOVED lines=8> */
.L_x_1269:
[----:B------:R-:W-:Y:S01]  /*14250*/  IMAD.MOV.U32 R10, RZ, RZ, R2 ;  /* 0x000000ffff0a7224 */ /* 0x000fe200078e0002 */
[----:B------:R-:W-:Y:S01]  /*14260*/  MOV R8, 0x2 ;  /* 0x0000000200087802 */ /* 0x000fe20000000f00 */
[----:B------:R-:W-:Y:S01]  /*14270*/  IMAD.MOV.U32 R7, RZ, RZ, 0x181f ;  /* 0x0000181fff077424 */ /* 0x000fe200078e00ff */
[----:B------:R-:W-:Y:S02]  /*14280*/  MOV R9, 0x142a0 ;  /* 0x000142a000097802 */ /* 0x000fe40000000f00 */
[----:B-1-34-:R-:W-:Y:S05]  /*14290*/  CALL.REL.NOINC `($__internal_3_$__cuda_sm70_shflsync_idx_p) ;  /* 0x0000057000007944 */ /* 0x01afea0003c00000 */
[----:B------:R-:W-:Y:S01]  /*142a0*/  MOV R6, R7 ;  /* 0x0000000700067202 */ /* 0x000fe20000000f00 */
[----:B------:R-:W-:Y:S05]  /*142b0*/  BRA `(.L_x_1299) ;  /* 0xffffef9000007947 */ /* 0x000fea000383ffff */
.L_x_1270:
[----:B------:R-:W-:Y:S01]  /*142c0*/  IMAD.MOV.U32 R10, RZ, RZ, R3 ;  /* 0x000000ffff0a7224 */ /* 0x000fe200078e0003 */
[----:B------:R-:W-:Y:S01]  /*142d0*/  MOV R8, 0x2 ;  /* 0x0000000200087802 */ /* 0x000fe20000000f00 */
[----:B------:R-:W-:Y:S01]  /*142e0*/  IMAD.MOV.U32 R7, RZ, RZ, 0x181f ;  /* 0x0000181fff077424 */ /* 0x000fe200078e00ff */
[----:B------:R-:W-:Y:S02]  /*142f0*/  MOV R9, 0x14310 ;  /* 0x0001431000097802 */ /* 0x000fe40000000f00 */
[----:B-1234-:R-:W-:Y:S05]  /*14300*/  CALL.REL.NOINC `($__internal_3_$__cuda_sm70_shflsync_idx_p) ;  /* 0x0000050000007944 */ /* 0x01efea0003c00000 */
[----:B------:R-:W-:Y:S01]  /*14310*/  MOV R4, R7 ;  /* 0x0000000700047202 */ /* 0x000fe20000000f00 */
[----:B------:R-:W-:Y:S05]  /*14320*/  BRA `(.L_x_1300) ;  /* 0xffffef4000007947 */ /* 0x000fea000383ffff */
.L_x_1271:
        /* <DEDUP_REMOVED lines=13> */
.L_x_1272:
[----:B------:R-:W-:Y:S01]  /*14400*/  IMAD.MOV.U32 R10, RZ, RZ, R2 ;  /* 0x000000ffff0a7224 */ /* 0x000fe200078e0002 */
[----:B------:R-:W-:Y:S01]  /*14410*/  MOV R8, 0x4 ;  /* 0x0000000400087802 */ /* 0x000fe20000000f00 */
[----:B------:R-:W-:Y:S01]  /*14420*/  IMAD.MOV.U32 R7, RZ, RZ, 0x181f ;  /* 0x0000181fff077424 */ /* 0x000fe200078e00ff */
[----:B------:R-:W-:Y:S02]  /*14430*/  MOV R9, 0x14450 ;  /* 0x0001445000097802 */ /* 0x000fe40000000f00 */
[----:B-1234-:R-:W-:Y:S05]  /*14440*/  CALL.REL.NOINC `($__internal_3_$__cuda_sm70_shflsync_idx_p) ;  /* 0x000003c000007944 */ /* 0x01efea0003c00000 */
[----:B------:R-:W-:Y:S01]  /*14450*/  MOV R6, R7 ;  /* 0x0000000700067202 */ /* 0x000fe20000000f00 */
[----:B------:R-:W-:Y:S05]  /*14460*/  BRA `(.L_x_1302) ;  /* 0xffffef1000007947 */ /* 0x000fea000383ffff */
.L_x_1273:
[----:B------:R-:W-:Y:S01]  /*14470*/  IMAD.MOV.U32 R10, RZ, RZ, R3 ;  /* 0x000000ffff0a7224 */ /* 0x000fe200078e0003 */
[----:B------:R-:W-:Y:S01]  /*14480*/  MOV R8, 0x4 ;  /* 0x0000000400087802 */ /* 0x000fe20000000f00 */
[----:B------:R-:W-:Y:S01]  /*14490*/  IMAD.MOV.U32 R7, RZ, RZ, 0x181f ;  /* 0x0000181fff077424 */ /* 0x000fe200078e00ff */
[----:B------:R-:W-:Y:S02]  /*144a0*/  MOV R9, 0x144c0 ;  /* 0x000144c000097802 */ /* 0x000fe40000000f00 */
[----:B-1234-:R-:W-:Y:S05]  /*144b0*/  CALL.REL.NOINC `($__internal_3_$__cuda_sm70_shflsync_idx_p) ;  /* 0x0000035000007944 */ /* 0x01efea0003c00000 */
[----:B------:R-:W-:Y:S01]  /*144c0*/  MOV R4, R7 ;  /* 0x0000000700047202 */ /* 0x000fe20000000f00 */
[----:B------:R-:W-:Y:S05]  /*144d0*/  BRA `(.L_x_1303) ;  /* 0xffffeec000007947 */ /* 0x000fea000383ffff */
.L_x_1274:
        /* <DEDUP_REMOVED lines=13> */
.L_x_1275:
[----:B------:R-:W-:Y:S01]  /*145b0*/  IMAD.MOV.U32 R10, RZ, RZ, R2 ;  /* 0x000000ffff0a7224 */ /* 0x000fe200078e0002 */
[----:B------:R-:W-:Y:S01]  /*145c0*/  MOV R8, 0x6 ;  /* 0x0000000600087802 */ /* 0x000fe20000000f00 */
[----:B------:R-:W-:Y:S01]  /*145d0*/  IMAD.MOV.U32 R7, RZ, RZ, 0x181f ;  /* 0x0000181fff077424 */ /* 0x000fe200078e00ff */
[----:B------:R-:W-:Y:S02]  /*145e0*/  MOV R9, 0x14600 ;  /* 0x0001460000097802 */ /* 0x000fe40000000f00 */
[----:B-12-4-:R-:W-:Y:S05]  /*145f0*/  CALL.REL.NOINC `($__internal_3_$__cuda_sm70_shflsync_idx_p) ;  /* 0x0000021000007944 */ /* 0x016fea0003c00000 */
[----:B------:R-:W-:Y:S01]  /*14600*/  MOV R6, R7 ;  /* 0x0000000700067202 */ /* 0x000fe20000000f00 */
[----:B------:R-:W-:Y:S05]  /*14610*/  BRA `(.L_x_1305) ;  /* 0xffffee9000007947 */ /* 0x000fea000383ffff */
.L_x_1276:
[----:B------:R-:W-:Y:S01]  /*14620*/  IMAD.MOV.U32 R10, RZ, RZ, R3 ;  /* 0x000000ffff0a7224 */ /* 0x000fe200078e0003 */
[----:B------:R-:W-:Y:S01]  /*14630*/  MOV R8, 0x6 ;  /* 0x0000000600087802 */ /* 0x000fe20000000f00 */
[----:B------:R-:W-:Y:S01]  /*14640*/  IMAD.MOV.U32 R7, RZ, RZ, 0x181f ;  /* 0x0000181fff077424 */ /* 0x000fe200078e00ff */
[----:B------:R-:W-:Y:S02]  /*14650*/  MOV R9, 0x14670 ;  /* 0x0001467000097802 */ /* 0x000fe40000000f00 */
[----:B-1234-:R-:W-:Y:S05]  /*14660*/  CALL.REL.NOINC `($__internal_3_$__cuda_sm70_shflsync_idx_p) ;  /* 0x000001a000007944 */ /* 0x01efea0003c00000 */
[----:B------:R-:W-:Y:S01]  /*14670*/  MOV R4, R7 ;  /* 0x0000000700047202 */ /* 0x000fe20000000f00 */
[----:B------:R-:W-:Y:S05]  /*14680*/  BRA `(.L_x_1306) ;  /* 0xffffee4000007947 */ /* 0x000fea000383ffff */
.L_x_1277:
[----:B------:R-:W-:Y:S01]  /*14690*/  IMAD.MOV.U32 R10, RZ, RZ, R2 ;  /* 0x000000ffff0a7224 */ /* 0x000fe200078e0002 */
[----:B------:R-:W-:Y:S01]  /*146a0*/  MOV R8, 0x7 ;  /* 0x0000000700087802 */ /* 0x000fe20000000f00 */
[----:B------:R-:W-:Y:S01]  /*146b0*/  IMAD.MOV.U32 R7, RZ, RZ, 0x181f ;  /* 0x0000181fff077424 */ /* 0x000fe200078e00ff */
[----:B------:R-:W-:-:S02]  /*146c0*/  MOV R9, 0x146e0 ;  /* 0x000146e000097802 */ /* 0x000fc40000000f00 */
[----:B-12-4-:R-:W-:Y:S05]  /*146d0*/  CALL.REL.NOINC `($__internal_3_$__cuda_sm70_shflsync_idx_p) ;  /* 0x0000013000007944 */ /* 0x016fea0003c00000 */
        /* <DEDUP_REMOVED lines=8> */
.L_x_1279:
[----:B------:R-:W-:Y:S01]  /*14760*/  IMAD.MOV.U32 R10, RZ, RZ, R47 ;  /* 0x000000ffff0a7224 */ /* 0x000fe200078e002f */
[----:B--2---:R-:W-:Y:S01]  /*14770*/  MOV R8, RZ ;  /* 0x000000ff00087202 */ /* 0x004fe20000000f00 */
[----:B------:R-:W-:Y:S01]  /*14780*/  IMAD.MOV.U32 R7, RZ, RZ, 0x1f ;  /* 0x0000001fff077424 */ /* 0x000fe200078e00ff */
[----:B------:R-:W-:Y:S02]  /*14790*/  MOV R9, 0x147b0 ;  /* 0x000147b000097802 */ /* 0x000fe40000000f00 */
[----:B-1-3--:R-:W-:Y:S05]  /*147a0*/  CALL.REL.NOINC `($__internal_3_$__cuda_sm70_shflsync_idx_p) ;  /* 0x0000006000007944 */ /* 0x00afea0003c00000 */
[----:B------:R-:W-:Y:S01]  /*147b0*/  MOV R0, R7 ;  /* 0x0000000700007202 */ /* 0x000fe20000000f00 */
[----:B------:R-:W-:Y:S05]  /*147c0*/  BRA `(.L_x_1308) ;  /* 0xffffeea000007947 */ /* 0x000fea000383ffff */
        .weak           $__internal_2_$__cuda_sm70_shflsync_bfly_p
        .type           $__internal_2_$__cuda_sm70_shflsync_bfly_p,@function
        .size           $__internal_2_$__cuda_sm70_shflsync_bfly_p,($__internal_3_$__cuda_sm70_shflsync_idx_p - $__internal_2_$__cuda_sm70_shflsync_bfly_p)
$__internal_2_$__cuda_sm70_shflsync_bfly_p:
[----:B------:R-:W-:Y:S01]  /*147d0*/  MOV R9, 0x0 ;  /* 0x0000000000097802 */ /* 0x000fe20000000f00 */
[----:B------:R-:W-:Y:S04]  /*147e0*/  WARPSYNC R7 ;  /* 0x0000000700007348 */ /* 0x000fe80003800000 */
[----:B------:R1:W2:Y:S01]  /*147f0*/  SHFL.BFLY PT, R3, R0, R3, R10 ;  /* 0x0c00000300037389 */ /* 0x0002a200000e000a */
[----:B------:R-:W-:Y:S05]  /*14800*/  RET.REL.NODEC R8 `(_ZN7cutlass13device_kernelIN5flash19enable_sm80_to_sm89INS1_16FlashAttnFwdSm80INS1_25CollectiveMainloopFwdSm80ILi4ELi1ELb0EN4cute5tupleIJNS5_1CILi128EEENS7_ILi112EEENS7_ILi64EEEEEELi64ENS_10bfloat16_tEfNS_4arch4Sm80ELb1ELb0ELb0ELb0ELb0ELb0ELb1ELb0EEENS1_21CollectiveEpilogueFwdINS6_IJS8_SA_S9_EEENS6_IJNS7_ILi1EEESI_SI_EEESC_SE_Li128ELb0ELb1ELb0ELb0EEENS1_30DynamicPersistentTileSchedulerILi128ELi128ELb0ELb1ELb0EEEEEEEEEvNT_6ParamsE) ;  /* 0xfffeb7f008007950 */ /* 0x000fea0003c3ffff */
        .weak           $__internal_3_$__cuda_sm70_shflsync_idx_p
        .type           $__internal_3_$__cuda_sm70_shflsync_idx_p,@function
        .size           $__internal_3_$__cuda_sm70_shflsync_idx_p,(.L_x_1487 - $__internal_3_$__cuda_sm70_shflsync_idx_p)
$__internal_3_$__cuda_sm70_shflsync_idx_p:
[----:B------:R-:W-:-:S04]  /*14810*/  MOV R12, 0xffffffff ;  /* 0xffffffff000c7802 */ /* 0x000fc80000000f00 */
[----:B------:R-:W-:Y:S04]  /*14820*/  WARPSYNC R12 ;  /* 0x0000000c00007348 */ /* 0x000fe80003800000 */
[----:B------:R1:W2:Y:S02]  /*14830*/  SHFL.IDX PT, R7, R10, R8, R7 ;  /* 0x000000080a077389 */ /* 0x0002a400000e0007 */
[----:B-1----:R-:W-:Y:S02]  /*14840*/  MOV R8, R9 ;  /* 0x0000000900087202 */ /* 0x002fe40000000f00 */
[----:B------:R-:W-:-:S04]  /*14850*/  MOV R9, 0x0 ;  /* 0x0000000000097802 */ /* 0x000fc80000000f00 */
[----:B--2---:R-:W-:Y:S05]  /*14860*/  RET.REL.NODEC R8 `(_ZN7cutlass13device_kernelIN5flash19enable_sm80_to_sm89INS1_16FlashAttnFwdSm80INS1_25CollectiveMainloopFwdSm80ILi4ELi1ELb0EN4cute5tupleIJNS5_1CILi128EEENS7_ILi112EEENS7_ILi64EEEEEELi64ENS_10bfloat16_tEfNS_4arch4Sm80ELb1ELb0ELb0ELb0ELb0ELb0ELb1ELb0EEENS1_21CollectiveEpilogueFwdINS6_IJS8_SA_S9_EEENS6_IJNS7_ILi1EEESI_SI_EEESC_SE_Li128ELb0ELb1ELb0ELb0EEENS1_30DynamicPersistentTileSchedulerILi128ELi128ELb0ELb1ELb0EEEEEEEEEvNT_6ParamsE) ;  /* 0xfffeb79008007950 */ /* 0x004fea0003c3ffff */
.L_x_1309:
        /* <DEDUP_REMOVED lines=9> */
.L_x_1487:


//--------------------- .text._ZN7cutlass13device_kernelIN5flash19enable_sm80_to_sm89INS1_16FlashAttnFwdSm80INS1_25CollectiveMainloopFwdSm80ILi4ELi1ELb0EN4cute5tupleIJNS5_1CILi128EEENS7_ILi112EEENS7_ILi64EEEEEELi64ENS_10bfloat16_tEfNS_4arch4Sm80ELb1ELb0ELb0ELb1ELb0ELb0ELb1ELb0EEENS1_21CollectiveEpilogueFwdINS6_IJS8_SA_S9_EEENS6_IJNS7_ILi1EEESI_SI_EEESC_SE_Li128ELb1ELb1ELb0ELb0EEENS1_19SingleTileSchedulerILb1ELb0ELb1ELi128EEEEEEEEEvNT_6ParamsE --------------------------
	.section	.text._ZN7cutlass13device_kernelIN5flash19enable_sm80_to_sm89INS1_16FlashAttnFwdSm80INS1_25CollectiveMainloopFwdSm80ILi4ELi1ELb0EN4cute5tupleIJNS5_1CILi128EEENS7_ILi112EEENS7_ILi64EEEEEELi64ENS_10bfloat16_tEfNS_4arch4Sm80ELb1ELb0ELb0ELb1ELb0ELb0ELb1ELb0EEENS1_21CollectiveEpilogueFwdINS6_IJS8_SA_S9_EEENS6_IJNS7_ILi1EEESI_SI_EEESC_SE_Li128ELb1ELb1ELb0ELb0EEENS1_19SingleTileSchedulerILb1ELb0ELb1ELi128EEEEEEEEEvNT_6ParamsE,"ax",@progbits
	.sectioninfo	@"SHI_REGISTERS=255"
	.align	128
.text._ZN7cutlass13device_kernelIN5flash19enable_sm80_to_sm89INS1_16FlashAttnFwdSm80INS1_25CollectiveMainloopFwdSm80ILi4ELi1ELb0EN4cute5tupleIJNS5_1CILi128EEENS7_ILi112EEENS7_ILi64EEEEEELi64ENS_10bfloat16_tEfNS_4arch4Sm80ELb1ELb0ELb0ELb1ELb0ELb0ELb1ELb0EEENS1_21CollectiveEpilogueFwdINS6_IJS8_SA_S9_EEENS6_IJNS7_ILi1EEESI_SI_EEESC_SE_Li128ELb1ELb1ELb0ELb0EEENS1_19SingleTileSchedulerILb1ELb0ELb1ELi128EEEEEEEEEvNT_6ParamsE:
        .type           _ZN7cutlass13device_kernelIN5flash19enable_sm80_to_sm89INS1_16FlashAttnFwdSm80INS1_25CollectiveMainloopFwdSm80ILi4ELi1ELb0EN4cute5tupleIJNS5_1CILi128EEENS7_ILi112EEENS7_ILi64EEEEEELi64ENS_10bfloat16_tEfNS_4arch4Sm80ELb1ELb0ELb0ELb1ELb0ELb0ELb1ELb0EEENS1_21CollectiveEpilogueFwdINS6_IJS8_SA_S9_EEENS6_IJNS7_ILi1EEESI_SI_EEESC_SE_Li128ELb1ELb1ELb0ELb0EEENS1_19SingleTileSchedulerILb1ELb0ELb1ELi128EEEEEEEEEvNT_6ParamsE,@function
        .size           _ZN7cutlass13device_kernelIN5flash19enable_sm80_to_sm89INS1_16FlashAttnFwdSm80INS1_25CollectiveMainloopFwdSm80ILi4ELi1ELb0EN4cute5tupleIJNS5_1CILi128EEENS7_ILi112EEENS7_ILi64EEEEEELi64ENS_10bfloat16_tEfNS_4arch4Sm80ELb1ELb0ELb0ELb1ELb0ELb0ELb1ELb0EEENS1_21CollectiveEpilogueFwdINS6_IJS8_SA_S9_EEENS6_IJNS7_ILi1EEESI_SI_EEESC_SE_Li128ELb1ELb1ELb0ELb0EEENS1_19SingleTileSchedulerILb1ELb0ELb1ELi128EEEEEEEEEvNT_6ParamsE,(.L_x_1490 - _ZN7cutlass13device_kernelIN5flash19enable_sm80_to_sm89INS1_16FlashAttnFwdSm80INS1_25CollectiveMainloopFwdSm80ILi4ELi1ELb0EN4cute5tupleIJNS5_1CILi128EEENS7_ILi112EEENS7_ILi64EEEEEELi64ENS_10bfloat16_tEfNS_4arch4Sm80ELb1ELb0ELb0ELb1ELb0ELb0ELb1ELb0EEENS1_21CollectiveEpilogueFwdINS6_IJS8_SA_S9_EEENS6_IJNS7_ILi1EEESI_SI_EEESC_SE_Li128ELb1ELb1ELb0ELb0EEENS1_19SingleTileSchedulerILb1ELb0ELb1ELi128EEEEEEEEEvNT_6ParamsE)
        .other          _ZN7cutlass13device_kernelIN5flash19enable_sm80_to_sm89INS1_16FlashAttnFwdSm80INS1_25CollectiveMainloopFwdSm80ILi4ELi1ELb0EN4cute5tupleIJNS5_1CILi128EEENS7_ILi112EEENS7_ILi64EEEEEELi64ENS_10bfloat16_tEfNS_4arch4Sm80ELb1ELb0ELb0ELb1ELb0ELb0ELb1ELb0EEENS1_21CollectiveEpilogueFwdINS6_IJS8_SA_S9_EEENS6_IJNS7_ILi1EEESI_SI_EEESC_SE_Li128ELb1ELb1ELb0ELb0EEENS1_19SingleTileSchedulerILb1ELb0ELb1ELi128EEEEEEEEEvNT_6ParamsE,@"STO_CUDA_ENTRY STV_DEFAULT"
_ZN7cutlass13device_kernelIN5flash19enable_sm80_to_sm89INS1_16FlashAttnFwdSm80INS1_25CollectiveMainloopFwdSm80ILi4ELi1ELb0EN4cute5tupleIJNS5_1CILi128EEENS7_ILi112EEENS7_ILi64EEEEEELi64ENS_10bfloat16_tEfNS_4arch4Sm80ELb1ELb0ELb0ELb1ELb0ELb0ELb1ELb0EEENS1_21CollectiveEpilogueFwdINS6_IJS8_SA_S9_EEENS6_IJNS7_ILi1EEESI_SI_EEESC_SE_Li128ELb1ELb1ELb0ELb0EEENS1_19SingleTileSchedulerILb1ELb0ELb1ELi128EEEEEEEEEvNT_6ParamsE:
        /* <DEDUP_REMOVED lines=17> */
.L_x_1311:
        /* <DEDUP_REMOVED lines=8> */
.L_x_1313:
[----:B------:R-:W-:-:S04]  /*0190*/  MOV R0, c[0x0][0x54c] ;  /* 0x0001530000007a02 */ /* 0x000fc80000000f00 */
.L_x_1312:
[----:B------:R-:W-:Y:S01]  /*01a0*/  USHF.L.U32 UR4, UR4, 0x7, URZ ;  /* 0x0000000704047899 */ /* 0x000fe2000800063f */
[----:B-----5:R-:W-:-:S05]  /*01b0*/  IMAD R0, R0, c[0x0][0x548], RZ ;  /* 0x0001520000007a24 */ /* 0x020fca00078e02ff */
[----:B------:R-:W-:-:S04]  /*01c0*/  MOV R10, UR4 ;  /* 0x00000004000a7c02 */ /* 0x000fc80008000f00 */
[----:B------:R-:W-:-:S04]  /*01d0*/  ISETP.GE.AND P0, PT, R10, R0, PT ;  /* 0x000000000a00720c */ /* 0x000fc80003f06270 */
[----:B------:R-:W-:-:S05]  /*01e0*/  SEL R0, R5, 0xffffffff, !P0 ;  /* 0xffffffff05007807 */ /* 0x000fca0004000000 */
[----:B------:R2:W-:Y:S01]  /*01f0*/  STL [R1+0x70], R0 ;  /* 0x0000700001007387 */ /* 0x0005e20000100800 */
[----:B------:R-:W-:Y:S05]  /*0200*/  BRA `(.L_x_1314) ;  /* 0x0000014000007947 */ /* 0x000fea0003800000 */
.L_x_1310:
[----:B------:R-:W-:-:S04]  /*0210*/  ISETP.NE.U32.AND P0, PT, RZ, c[0x0][0x568], PT ;  /* 0x00015a00ff007a0c */ /* 0x000fc80003f05070 */
[----:B------:R-:W-:-:S13]  /*0220*/  ISETP.NE.AND.EX P0, PT, RZ, c[0x0][0x56c], PT, P0 ;  /* 0x00015b00ff007a0c */ /* 0x000fda0003f05300 */
[----:B------:R-:W-:Y:S05]  /*0230*/  @!P0 BRA `(.L_x_1315) ;  /* 0x0000002000008947 */ /* 0x000fea0003800000 */
[----:B------:R1:W5:Y:S01]  /*0240*/  LDG.E R0, [R2.64] ;  /* 0x0000000a02007981 */ /* 0x000362000c1e1900 */
[----:B------:R-:W-:Y:S05]  /*0250*/  BRA `(.L_x_1316) ;  /* 0x0000009000007947 */ /* 0x000fea0003800000 */
.L_x_1315:
        /* <DEDUP_REMOVED lines=8> */
.L_x_1317:
[----:B------:R-:W-:-:S04]  /*02e0*/  MOV R0, c[0x0][0x54c] ;  /* 0x0001530000007a02 */ /* 0x000fc80000000f00 */
.L_x_1316:
[----:B------:R-:W-:Y:S01]  /*02f0*/  USHF.L.U32 UR4, UR4, 0x7, URZ ;  /* 0x0000000704047899 */ /* 0x000fe2000800063f */
[----:B-----5:R-:W-:-:S05]  /*0300*/  IMAD R0, R0, c[0x0][0x548], RZ ;  /* 0x0001520000007a24 */ /* 0x020fca00078e02ff */
[----:B------:R-:W-:-:S04]  /*0310*/  MOV R10, UR4 ;  /* 0x00000004000a7c02 */ /* 0x000fc80008000f00 */
[----:B------:R-:W-:-:S04]  /*0320*/  ISETP.GE.AND P0, PT, R10, R0, PT ;  /* 0x000000000a00720c */ /* 0x000fc80003f06270 */
[----:B------:R-:W-:-:S05]  /*0330*/  SEL R0, R5, 0xffffffff, !P0 ;  /* 0xffffffff05007807 */ /* 0x000fca0004000000 */
[----:B------:R2:W-:Y:S04]  /*0340*/  STL [R1+0x70], R0 ;  /* 0x0000700001007387 */ /* 0x0005e80000100800 */
.L_x_1314:
        /* <DEDUP_REMOVED lines=31> */
.L_x_1318:
[----:B------:R-:W-:-:S04]  /*0540*/  ISETP.NE.U32.AND P0, PT, RZ, c[0x0][0x368], PT ;  /* 0x0000da00ff007a0c */ /* 0x000fc80003f05070 */
[----:B------:R-:W-:-:S13]  /*0550*/  ISETP.NE.AND.EX P0, PT, RZ, c[0x0][0x36c], PT, P0 ;  /* 0x0000db00ff007a0c */ /* 0x000fda0003f05300 */
[----:B------:R-:W-:Y:S05]  /*0560*/  @!P0 BRA `(.L_x_1319) ;  /* 0x0000003000008947 */ /* 0x000fea0003800000 */
[----:B---3--:R-:W-:-:S05]  /*0570*/  IMAD.WIDE R2, R41, R17, c[0x0][0x368] ;  /* 0x0000da0029027625 */ /* 0x008fca00078e0211 */
[----:B------:R2:W5:Y:S01]  /*0580*/  LDG.E R6, [R2.64] ;  /* 0x0000000a02067981 */ /* 0x000562000c1e1900 */
[----:B------:R-:W-:Y:S05]  /*0590*/  BRA `(.L_x_1320) ;  /* 0x0000004000007947 */ /* 0x000fea0003800000 */
.L_x_1319:
[----:B------:R-:W-:Y:S05]  /*05a0*/  @!P1 BRA `(.L_x_1320) ;  /* 0x0000003000009947 */ /* 0x000fea0003800000 */
[----:B------:R2:W4:Y:S04]  /*05b0*/  LDG.E R6, [R2.64] ;  /* 0x0000000a02067981 */ /* 0x000528000c1e1900 */
[----:B--23--:R-:W4:Y:S02]  /*05c0*/  LDG.E R2, [R2.64+0x4] ;  /* 0x0000040a02027981 */ /* 0x00cf24000c1e1900 */
[----:B----4-:R-:W-:-:S03]  /*05d0*/  IADD3 R6, -R6, R2, RZ ;  /* 0x0000000206067210 */ /* 0x010fc60007ffe1ff */
.L_x_1320:
        /* <DEDUP_REMOVED lines=17> */
[----:B------:R-:W-:Y:S01]  /*06f0*/  CS2R R12, SRZ ;  /* 0x00000000000c7805 */ /* 0x000fe2000001ff00 */
[----:B------:R-:W-:Y:S01]  /*0700*/  @P4 IADD3 R0, R246, 0x7f, RZ ;  /* 0x0000007ff6004810 */ /* 0x000fe20007ffe0ff */
[----:B------:R-:W-:Y:S01]  /*0710*/  IMAD.MOV.U32 R130, RZ, RZ, RZ ;  /* 0x000000ffff827224 */ /* 0x000fe200078e00ff */
[----:B------:R-:W-:Y:S01]  /*0720*/  MOV R128, RZ ;  /* 0x000000ff00807202 */ /* 0x000fe20000000f00 */
[----:B------:R-:W-:Y:S01]  /*0730*/  IMAD.MOV.U32 R186, RZ, RZ, RZ ;  /* 0x000000ffffba7224 */ /* 0x000fe200078e00ff */
[----:B------:R-:W-:Y:S01]  /*0740*/  CS2R R18, SRZ ;  /* 0x0000000000127805 */ /* 0x000fe2000001ff00 */
[----:B------:R-:W-:Y:S01]  /*0750*/  @P4 IMAD.HI.U32 R0, R0, c[0x0][0x2c8], RZ ;  /* 0x0000b20000004a27 */ /* 0x000fe200078e00ff */
[----:B------:R-:W-:Y:S01]  /*0760*/  CS2R R26, SRZ ;  /* 0x00000000001a7805 */ /* 0x000fe2000001ff00 */
[----:B------:R-:W-:Y:S01]  /*0770*/  MOV R182, RZ ;  /* 0x000000ff00b67202 */ /* 0x000fe20000000f00 */
[----:B------:R-:W-:Y:S01]  /*0780*/  CS2R R20, SRZ ;  /* 0x0000000000147805 */ /* 0x000fe2000001ff00 */
[----:B------:R-:W-:Y:S01]  /*0790*/  IMAD.MOV.U32 R184, RZ, RZ, RZ ;  /* 0x000000ffffb87224 */ /* 0x000fe200078e00ff */
[----:B------:R-:W-:Y:S01]  /*07a0*/  @P4 SHF.R.U32.HI R2, RZ, c[0x0][0x2cc], R0 ;  /* 0x0000b300ff024a19 */ /* 0x000fe20000011600 */
[----:B------:R-:W-:Y:S01]  /*07b0*/  IMAD.MOV.U32 R180, RZ, RZ, RZ ;  /* 0x000000ffffb47224 */ /* 0x000fe200078e00ff */
[----:B------:R-:W-:Y:S01]  /*07c0*/  SHF.R.U32.HI R0, RZ, 0x1f, R4 ;  /* 0x0000001fff007819 */ /* 0x000fe20000011604 */
[----:B------:R-:W-:Y:S01]  /*07d0*/  IMAD.MOV.U32 R16, RZ, RZ, RZ ;  /* 0x000000ffff107224 */ /* 0x000fe200078e00ff */
[----:B------:R-:W-:Y:S01]  /*07e0*/  MOV R126, RZ ;  /* 0x000000ff007e7202 */ /* 0x000fe20000000f00 */
[----:B------:R-:W-:Y:S01]  /*07f0*/  IMAD.IADD R3, R3, 0x1, R2 ;  /* 0x0000000103037824 */ /* 0x000fe200078e0202 */
[----:B------:R-:W-:Y:S01]  /*0800*/  MOV R2, RZ ;  /* 0x000000ff00027202 */ /* 0x000fe20000000f00 */
[----:B------:R-:W-:Y:S01]  /*0810*/  IMAD.MOV.U32 R124, RZ, RZ, RZ ;  /* 0x000000ffff7c7224 */ /* 0x000fe200078e00ff */
[----:B------:R-:W-:Y:S01]  /*0820*/  LEA.HI.SX32 R0, R4, R0, 0x1a ;  /* 0x0000000004007211 */ /* 0x000fe200078fd2ff */
[----:B------:R-:W-:Y:S01]  /*0830*/  IMAD.MOV.U32 R122, RZ, RZ, RZ ;  /* 0x000000ffff7a7224 */ /* 0x000fe200078e00ff */
[----:B------:R-:W-:Y:S01]  /*0840*/  CS2R R22, SRZ ;  /* 0x0000000000167805 */ /* 0x000fe2000001ff00 */
[----:B------:R-:W-:Y:S01]  /*0850*/  IMAD.HI R2, R3, -0x6db6db6d, R2 ;  /* 0x9249249303027827 */ /* 0x000fe200078e0202 */
[----:B------:R-:W-:Y:S01]  /*0860*/  MOV R120, RZ ;  /* 0x000000ff00787202 */ /* 0x000fe20000000f00 */
[----:B------:R-:W-:Y:S01]  /*0870*/  CS2R R24, SRZ ;  /* 0x0000000000187805 */ /* 0x000fe2000001ff00 */
[----:B------:R-:W-:Y:S01]  /*0880*/  CS2R R174, SRZ ;  /* 0x0000000000ae7805 */ /* 0x000fe2000001ff00 */
[----:B------:R-:W-:Y:S01]  /*0890*/  IMAD.MOV.U32 R118, RZ, RZ, RZ ;  /* 0x000000ffff767224 */ /* 0x000fe200078e00ff */
[----:B------:R-:W-:Y:S01]  /*08a0*/  SHF.R.U32.HI R3, RZ, 0x1f, R2 ;  /* 0x0000001fff037819 */ /* 0x000fe20000011602 */
[----:B------:R-:W-:Y:S01]  /*08b0*/  IMAD.MOV.U32 R116, RZ, RZ, RZ ;  /* 0x000000ffff747224 */ /* 0x000fe200078e00ff */
[----:B------:R-:W-:Y:S01]  /*08c0*/  CS2R R30, SRZ ;  /* 0x00000000001e7805 */ /* 0x000fe2000001ff00 */
[----:B------:R-:W-:Y:S01]  /*08d0*/  MOV R172, RZ ;  /* 0x000000ff00ac7202 */ /* 0x000fe20000000f00 */
[----:B------:R-:W-:Y:S01]  /*08e0*/  IMAD.MOV.U32 R178, RZ, RZ, RZ ;  /* 0x000000ffffb27224 */ /* 0x000fe200078e00ff */
[----:B------:R-:W-:Y:S01]  /*08f0*/  LEA.HI.SX32 R2, R2, R3, 0x1a ;  /* 0x0000000302027211 */ /* 0x000fe200078fd2ff */
[----:B------:R-:W-:Y:S01]  /*0900*/  CS2R R170, SRZ ;  /* 0x0000000000aa7805 */ /* 0x000fe2000001ff00 */
[----:B------:R-:W-:Y:S01]  /*0910*/  MOV R176, RZ ;  /* 0x000000ff00b07202 */ /* 0x000fe20000000f00 */
[----:B------:R-:W-:Y:S01]  /*0920*/  CS2R R32, SRZ ;  /* 0x0000000000207805 */ /* 0x000fe2000001ff00 */
[----:B------:R-:W-:Y:S01]  /*0930*/  IMNMX R46, R0, R2, PT ;  /* 0x00000002002e7217 */ /* 0x000fe20003800200 */
[----:B------:R-:W-:Y:S01]  /*0940*/  IMAD.MOV.U32 R168, RZ, RZ, RZ ;  /* 0x000000ffffa87224 */ /* 0x000fe200078e00ff */
[----:B------:R-:W-:Y:S01]  /*0950*/  CS2R R28, SRZ ;  /* 0x00000000001c7805 */ /* 0x000fe2000001ff00 */
[----:B------:R-:W-:Y:S01]  /*0960*/  MOV R166, RZ ;  /* 0x000000ff00a67202 */ /* 0x000fe20000000f00 */
[----:B------:R-:W-:Y:S01]  /*0970*/  IMAD.MOV.U32 R164, RZ, RZ, RZ ;  /* 0x000000ffffa47224 */ /* 0x000fe200078e00ff */
[----:B------:R2:W-:Y:S01]  /*0980*/  STL [R1+0x8], R46 ;  /* 0x0000082e01007387 */ /* 0x0005e20000100800 */
[----:B------:R-:W-:Y:S01]  /*0990*/  ISETP.GE.AND P3, PT, R46, 0x1, PT ;  /* 0x000000012e00780c */ /* 0x000fe20003f66270 */
[----:B------:R-:W-:Y:S01]  /*09a0*/  CS2R R158, SRZ ;  /* 0x00000000009e7805 */ /* 0x000fe2000001ff00 */
[----:B------:R-:W-:Y:S01]  /*09b0*/  MOV R156, RZ ;  /* 0x000000ff009c7202 */ /* 0x000fe20000000f00 */
        /* <DEDUP_REMOVED lines=129> */
.L_x_1323:
[----:B-1--4-:R-:W-:Y:S05]  /*11d0*/  BSYNC B0 ;  /* 0x0000000000007941 */ /* 0x012fea0003800000 */
.L_x_1322:
        /* <DEDUP_REMOVED lines=11> */
.L_x_1325:
[----:B------:R-:W-:Y:S05]  /*1290*/  BSYNC B0 ;  /* 0x0000000000007941 */ /* 0x000fea0003800000 */
.L_x_1324:
        /* <DEDUP_REMOVED lines=11> */
.L_x_1327:
[----:B------:R-:W-:Y:S05]  /*1350*/  BSYNC B0 ;  /* 0x0000000000007941 */ /* 0x000fea0003800000 */
.L_x_1326:
        /* <DEDUP_REMOVED lines=11> */
.L_x_1329:
[----:B------:R-:W-:Y:S05]  /*1410*/  BSYNC B0 ;  /* 0x0000000000007941 */ /* 0x000fea0003800000 */
.L_x_1328:
        /* <DEDUP_REMOVED lines=11> */
.L_x_1331:
[----:B------:R-:W-:Y:S05]  /*14d0*/  BSYNC B0 ;  /* 0x0000000000007941 */ /* 0x000fea0003800000 */
.L_x_1330:
        /* <DEDUP_REMOVED lines=11> */
.L_x_1333:
[----:B------:R-:W-:Y:S05]  /*1590*/  BSYNC B0 ;  /* 0x0000000000007941 */ /* 0x000fea0003800000 */
.L_x_1332:
        /* <DEDUP_REMOVED lines=11> */
.L_x_1335:
[----:B------:R-:W-:Y:S05]  /*1650*/  BSYNC B0 ;  /* 0x0000000000007941 */ /* 0x000fea0003800000 */
.L_x_1334:
        /* <DEDUP_REMOVED lines=23> */
[----:B-----5:R-:W-:Y:S01]  /*17d0*/  @!P6 LEA R8, P0, R20, R8, 0x1 ;  /* 0x000000081408e211 */ /* 0x020fe200078008ff */
        /* <DEDUP_REMOVED lines=21> */
[C---:B------:R-:W-:Y:S02]  /*1930*/  @P2 LEA R0, P1, R251.reuse, R6, 0x4 ;  /* 0x00000006fb002211 */ /* 0x040fe400078220ff */
        /* <DEDUP_REMOVED lines=83> */
[----:B------:R-:W-:Y:S01]  /*1e70*/  IMAD R236, R2, 0x2, R235 ;  /* 0x0000000202ec7824 */ /* 0x000fe200078e02eb */
[C---:B------:R-:W-:Y:S01]  /*1e80*/  IADD3 R242, R238.reuse, 0x1800, RZ ;  /* 0x00001800eef27810 */ /* 0x040fe20007ffe0ff */
[----:B------:R-:W-:Y:S01]  /*1e90*/  IMAD.IADD R0, R7, 0x1, R0 ;  /* 0x0000000107007824 */ /* 0x000fe200078e0200 */
[----:B------:R-:W-:Y:S01]  /*1ea0*/  IADD3 R241, R238, 0x2000, RZ ;  /* 0x00002000eef17810 */ /* 0x000fe20007ffe0ff */
[----:B------:R-:W-:Y:S01]  /*1eb0*/  IMAD.WIDE.U32 R6, R6, 0x70, R100 ;  /* 0x0000007006067825 */ /* 0x000fe200078e0064 */
[----:B------:R-:W-:-:S02]  /*1ec0*/  IADD3 R240, R238, 0x2800, RZ ;  /* 0x00002800eef07810 */ /* 0x000fc40007ffe0ff */
[----:B------:R-:W-:Y:S01]  /*1ed0*/  IADD3 R239, R238, 0x3000, RZ ;  /* 0x00003000eeef7810 */ /* 0x000fe20007ffe0ff */
        /* <DEDUP_REMOVED lines=40> */
[----:B------:R-:W1:Y:S01]  /*2160*/  LDSM.16.M88.4 R16, [R237+0x9100] ;  /* 0x00910000ed10783b */ /* 0x000e620000000200 */
[----:B------:R-:W-:Y:S02]  /*2170*/  IADD3.X R13, R15, UR8, RZ, P0, !PT ;  /* 0x000000080f0d7c10 */ /* 0x000fe400087fe4ff */
[----:B------:R-:W-:Y:S02]  /*2180*/  ISETP.LT.OR P1, PT, R44, 0x11, P2 ;  /* 0x000000112c00780c */ /* 0x000fe40001721670 */
[----:B------:R-:W-:Y:S02]  /*2190*/  IADD3.X R7, R13, UR8, RZ, P3, !PT ;  /* 0x000000080d077c10 */ /* 0x000fe40009ffe4ff */
[----:B------:R-:W-:Y:S01]  /*21a0*/  HMMA.16816.F32.BF16 R80, R8, R36, RZ ;  /* 0x000000240850723c */ /* 0x000fe200000418ff */
[----:B------:R-:W-:-:S02]  /*21b0*/  IADD3 R20, P0, R6, UR9, RZ ;  /* 0x0000000906147c10 */ /* 0x000fc4000ff1e0ff */
[C---:B------:R-:W-:Y:S02]  /*21c0*/  ISETP.LT.OR P3, PT, R44.reuse, 0x21, P2 ;  /* 0x000000212c00780c */ /* 0x040fe40001761670 */
[----:B------:R-:W-:Y:S02]  /*21d0*/  IADD3.X R21, R7, UR8, RZ, P0, !PT ;  /* 0x0000000807157c10 */ /* 0x000fe400087fe4ff */
[C---:B------:R-:W-:Y:S01]  /*21e0*/  ISETP.LT.OR P0, PT, R44.reuse, 0x31, P2 ;  /* 0x000000312c00780c */ /* 0x040fe20001701670 */
        /* <DEDUP_REMOVED lines=43> */
[----:B------:R-:W2:Y:S02]  /*24a0*/  LDSM.16.M88.4 R64, [R233+0x5900] ;  /* 0x00590000e940783b */ /* 0x000ea40000000200 */
[C---:B------:R-:W-:Y:S02]  /*24b0*/  HMMA.16816.F32.BF16 R204, R16.reuse, R50, R120 ;  /* 0x0000003210cc723c */ /* 0x040fe40000041878 */
[----:B------:R-:W3:Y:S04]  /*24c0*/  LDSM.16.M88.4 R80, [R233+0x3900] ;  /* 0x00390000e950783b */ /* 0x000ee80000000200 */
[----:B------:R-:W2:Y:S02]  /*24d0*/  LDSM.16.M88.4 R72, [R233+0x4900] ;  /* 0x00490000e948783b */ /* 0x000ea40000000200 */
        /* <DEDUP_REMOVED lines=36> */
[----:B---3--:R-:W-:Y:S01]  /*2720*/  HMMA.16816.F32.BF16 R136, R20, R82, R24 ;  /* 0x000000521488723c */ /* 0x008fe20000041818 */
[----:B------:R-:W3:Y:S01]  /*2730*/  LDSM.16.M88.4 R24, [R232+0x3000] ;  /* 0x00300000e818783b */ /* 0x000ee20000000200 */
[----:B------:R-:W-:-:S06]  /*2740*/  DEPBAR.LE SB0, 0x0 ;  /* 0x000080000000791a */ /* 0x000fcc0000000000 */
[C---:B------:R-:W-:Y:S08]  /*2750*/  HMMA.16816.F32.BF16 R160, R20.reuse, R72, R104 ;  /* 0x0000004814a0723c */ /* 0x040ff00000041868 */
        /* <DEDUP_REMOVED lines=55> */
[----:B------:R-:W2:Y:S01]  /*2ad0*/  LDL.64 R224, [R1+0x40] ;  /* 0x0000400001e07983 */ /* 0x000ea20000100a00 */
[----:B------:R-:W-:Y:S01]  /*2ae0*/  IMAD.MOV.U32 R226, RZ, RZ, 0x70 ;  /* 0x00000070ffe27424 */ /* 0x000fe200078e00ff */
[----:B------:R-:W-:Y:S01]  /*2af0*/  IADD3 R3, R3, -0x2, RZ ;  /* 0xfffffffe03037810 */ /* 0x000fe20007ffe0ff */
[----:B------:R-:W-:-:S02]  /*2b00*/  IMAD.SHL.U32 R16, R251, 0x20, RZ ;  /* 0x00000020fb107824 */ /* 0x000fc400078e00ff */
[----:B------:R-:W-:Y:S01]  /*2b10*/  IMAD.WIDE.U32 R226, R226, c[0x0][0x1e0], RZ ;  /* 0x00007800e2e27a25 */ /* 0x000fe200078e00ff */
[----:B------:R-:W-:-:S03]  /*2b20*/  SHF.R.S32.HI R6, RZ, 0x1f, R3 ;  /* 0x0000001fff067819 */ /* 0x000fc60000011403 */
        /* <DEDUP_REMOVED lines=29> */
.L_x_1336:
[----:B---3--:R-:W2:Y:S04]  /*2d00*/  LDL R12, [R1+0x64] ;  /* 0x00006400010c7983 */ /* 0x008ea80000100800 */
[----:B------:R-:W3:Y:S01]  /*2d10*/  LDL R189, [R1+0x60] ;  /* 0x0000600001bd7983 */ /* 0x000ee20000100800 */
[----:B------:R-:W-:-:S02]  /*2d20*/  LOP3.LUT R3, R247, 0xffffffe0, RZ, 0xc0, !PT ;  /* 0xffffffe0f7037812 */ /* 0x000fc400078ec0ff */
[----:B------:R-:W-:Y:S02]  /*2d30*/  LEA.HI R6, R249, R250, RZ, 0x2 ;  /* 0x000000faf9067211 */ /* 0x000fe400078f10ff */
[----:B------:R-:W-:Y:S01]  /*2d40*/  SHF.R.S32.HI R7, RZ, 0x1f, R146 ;  /* 0x0000001fff077819 */ /* 0x000fe20000011492 */
[----:B------:R-:W-:Y:S01]  /*2d50*/  IMAD.IADD R5, R250, 0x1, -R3 ;  /* 0x00000001fa057824 */ /* 0x000fe200078e0a03 */
[----:B------:R-:W-:Y:S01]  /*2d60*/  LOP3.LUT R3, R6, 0xfffffffc, RZ, 0xc0, !PT ;  /* 0xfffffffc06037812 */ /* 0x000fe200078ec0ff */
[----:B------:R-:W-:Y:S01]  /*2d70*/  IMAD.SHL.U32 R228, R0, 0x2, RZ ;  /* 0x0000000200e47824 */ /* 0x000fe200078e00ff */
[----:B------:R-:W-:Y:S01]  /*2d80*/  LEA.HI R7, R7, R146, RZ, 0x2 ;  /* 0x0000009207077211 */ /* 0x000fe200078f10ff */
[----:B------:R-:W0:Y:S01]  /*2d90*/  LDGDEPBAR ;  /* 0x00000000000079af */ /* 0x000e220000000000 */
[----:B------:R-:W-:Y:S01]  /*2da0*/  SHF.R.S32.HI R9, RZ, 0x1f, R5 ;  /* 0x0000001fff097819 */ /* 0x000fe20000011405 */
[----:B------:R-:W-:Y:S01]  /*2db0*/  IMAD.IADD R6, R250, 0x1, -R3 ;  /* 0x00000001fa067824 */ /* 0x000fe200078e0a03 */
[----:B------:R-:W-:Y:S01]  /*2dc0*/  LOP3.LUT R8, R7, 0xffffffc, RZ, 0xc0, !PT ;  /* 0x0ffffffc07087812 */ /* 0x000fe200078ec0ff */
[----:B------:R-:W-:Y:S01]  /*2dd0*/  STL [R1+0xac], R245 ;  /* 0x0000acf501007387 */ /* 0x000fe20000100800 */
[----:B------:R-:W-:-:S02]  /*2de0*/  LEA.HI R7, R9, R5, RZ, 0x2 ;  /* 0x0000000509077211 */ /* 0x000fc400078f10ff */
[----:B------:R-:W-:Y:S01]  /*2df0*/  LEA.HI R3, R6, R6, RZ, 0x1 ;  /* 0x0000000606037211 */ /* 0x000fe200078f08ff */
[----:B------:R-:W-:Y:S01]  /*2e00*/  IMAD.IADD R9, R146, 0x1, -R8 ;  /* 0x0000000192097824 */ /* 0x000fe200078e0a08 */
[----:B------:R-:W-:Y:S01]  /*2e10*/  LEA.HI.SX32 R8, R7, R246, 0x1e ;  /* 0x000000f607087211 */ /* 0x000fe200078ff2ff */
[----:B------:R-:W-:Y:S01]  /*2e20*/  IMAD R229, R4, 0x2, R228 ;  /* 0x0000000204e57824 */ /* 0x000fe200078e02e4 */
[----:B------:R-:W-:Y:S01]  /*2e30*/  LDSM.16.MT88.4 R20, [R228+0x100] ;  /* 0x00010000e414783b */ /* 0x000fe20000004200 */
[C---:B------:R-:W-:Y:S01]  /*2e40*/  IMAD.SHL.U32 R10, R3.reuse, 0x20, RZ ;  /* 0x00000020030a7824 */ /* 0x040fe200078e00ff */
[----:B------:R-:W-:Y:S01]  /*2e50*/  LOP3.LUT R11, R3, 0x1ffffffe, RZ, 0xc0, !PT ;  /* 0x1ffffffe030b7812 */ /* 0x000fe200078ec0ff */
[----:B------:R-:W-:-:S03]  /*2e60*/  IMAD R3, R9, 0x10, R8 ;  /* 0x0000001009037824 */ /* 0x000fc600078e0208 */
[----:B------:R-:W-:Y:S01]  /*2e70*/  LOP3.LUT R8, R10, 0xffffffc0, RZ, 0xc0, !PT ;  /* 0xffffffc00a087812 */ /* 0x000fe200078ec0ff */
[----:B------:R-:W-:-:S04]  /*2e80*/  IMAD.IADD R6, R6, 0x1, -R11 ;  /* 0x0000000106067824 */ /* 0x000fc800078e0a0b */
[----:B------:R-:W-:-:S04]  /*2e90*/  IMAD.IADD R3, R8, 0x1, R3 ;  /* 0x0000000108037824 */ /* 0x000fc800078e0203 */
[----:B------:R-:W-:-:S04]  /*2ea0*/  IMAD R13, R6, 0x8, R3 ;  /* 0x00000008060d7824 */ /* 0x000fc800078e0203 */
[----:B------:R-:W-:-:S04]  /*2eb0*/  @P4 IMAD.HI.U32 R6, R13, c[0x0][0x2c8], RZ ;  /* 0x0000b2000d064a27 */ /* 0x000fc800078e00ff */
[----:B------:R-:W-:Y:S01]  /*2ec0*/  IMAD.MOV.U32 R3, RZ, RZ, R13 ;  /* 0x000000ffff037224 */ /* 0x000fe200078e000d */
[----:B------:R-:W-:-:S05]  /*2ed0*/  @P4 SHF.R.U32.HI R3, RZ, c[0x0][0x2cc], R6 ;  /* 0x0000b300ff034a19 */ /* 0x000fca0000011606 */
[----:B------:R-:W1:Y:S04]  /*2ee0*/  SHFL.IDX PT, R6, R3, 0x2, 0x1c1f ;  /* 0x005c1f0003067f89 */ /* 0x000e6800000e0000 */
[----:B------:R-:W4:Y:S04]  /*2ef0*/  SHFL.IDX PT, R8, R3, RZ, 0x1c1f ;  /* 0x001c1fff03087589 */ /* 0x000f2800000e0000 */
[----:B------:R-:W1:Y:S04]  /*2f00*/  SHFL.IDX PT, R9, R3, 0x3, 0x1c1f ;  /* 0x007c1f0003097f89 */ /* 0x000e6800000e0000 */
[----:B------:R1:W2:Y:S04]  /*2f10*/  SHFL.IDX PT, R10, R3, 0x1, 0x1c1f ;  /* 0x003c1f00030a7f89 */ /* 0x0002a800000e0000 */
[----:B------:R-:W-:Y:S04]  /*2f20*/  STL [R1+0xa8], R244 ;  /* 0x0000a8f401007387 */ /* 0x000fe80000100800 */
[----:B------:R-:W-:Y:S04]  /*2f30*/  STL [R1+0xa4], R243 ;  /* 0x0000a4f301007387 */ /* 0x000fe80000100800 */
[----:B------:R-:W-:Y:S01]  /*2f40*/  STL [R1+0xa0], R242 ;  /* 0x0000a0f201007387 */ /* 0x000fe20000100800 */
[----:B-1----:R-:W-:-:S03]  /*2f50*/  LOP3.LUT R3, R7, 0x7ffffffc, RZ, 0xc0, !PT ;  /* 0x7ffffffc07037812 */ /* 0x002fc600078ec0ff */
[----:B------:R-:W-:Y:S02]  /*2f60*/  STL [R1+0x9c], R241 ;  /* 0x00009cf101007387 */ /* 0x000fe40000100800 */
[----:B------:R-:W-:Y:S02]  /*2f70*/  IMAD.IADD R3, R5, 0x1, -R3 ;  /* 0x0000000105037824 */ /* 0x000fe400078e0a03 */
[----:B------:R-:W-:Y:S02]  /*2f80*/  STL [R1+0x98], R240 ;  /* 0x000098f001007387 */ /* 0x000fe40000100800 */
[----:B------:R-:W-:Y:S02]  /*2f90*/  IMAD.SHL.U32 R5, R3, 0x2, RZ ;  /* 0x0000000203057824 */ /* 0x000fe400078e00ff */
        /* <DEDUP_REMOVED lines=11> */
[----:B------:R1:W-:Y:S01]  /*3050*/  STL [R1+0x54], R5 ;  /* 0x0000540501007387 */ /* 0x0003e20000100800 */
[----:B--2---:R-:W-:-:S05]  /*3060*/  IMAD.IADD R7, R12, 0x1, R145 ;  /* 0x000000010c077824 */ /* 0x004fca00078e0291 */
[----:B------:R-:W-:Y:S01]  /*3070*/  IADD3 R3, -R5, 0x1, R7 ;  /* 0x0000000105037810 */ /* 0x000fe20007ffe107 */
[----:B------:R-:W-:-:S04]  /*3080*/  IMAD.IADD R7, R7, 0x1, -R5 ;  /* 0x0000000107077824 */ /* 0x000fc800078e0a05 */
[----:B---3--:R-:W-:-:S04]  /*3090*/  IMAD.IADD R3, R3, 0x1, -R189 ;  /* 0x0000000103037824 */ /* 0x008fc800078e0abd */
[C---:B-1----:R-:W-:Y:S02]  /*30a0*/  IMAD.IADD R5, R3.reuse, 0x1, R6 ;  /* 0x0000000103057824 */ /* 0x042fe400078e0206 */
[C---:B----4-:R-:W-:Y:S02]  /*30b0*/  IMAD.IADD R6, R3.reuse, 0x1, R8 ;  /* 0x0000000103067824 */ /* 0x050fe400078e0208 */
[----:B------:R-:W-:Y:S01]  /*30c0*/  IMAD.IADD R8, R3, 0x1, R9 ;  /* 0x0000000103087824 */ /* 0x000fe200078e0209 */
[----:B------:R-:W-:Y:S01]  /*30d0*/  IMNMX R5, R7, R5, PT ;  /* 0x0000000507057217 */ /* 0x000fe20003800200 */
[----:B------:R-:W-:-:S03]  /*30e0*/  IMAD.IADD R9, R3, 0x1, R10 ;  /* 0x0000000103097824 */ /* 0x000fc600078e020a */
[----:B------:R-:W-:Y:S02]  /*30f0*/  IMNMX R3, R7, R8, PT ;  /* 0x0000000807037217 */ /* 0x000fe40003800200 */
[----:B------:R-:W-:Y:S02]  /*3100*/  ISETP.GT.AND P3, PT, R5, RZ, PT ;  /* 0x000000ff0500720c */ /* 0x000fe40003f64270 */
[----:B------:R-:W-:Y:S02]  /*3110*/  ISETP.GT.AND P0, PT, R3, 0x1, PT ;  /* 0x000000010300780c */ /* 0x000fe40003f04270 */
[----:B------:R-:W-:Y:S02]  /*3120*/  FSEL R14, R168, -INF , P3 ;  /* 0xff800000a80e7808 */ /* 0x000fe40001800000 */
[----:B------:R-:W-:Y:S02]  /*3130*/  FSEL R19, R171, -INF , P0 ;  /* 0xff800000ab137808 */ /* 0x000fe40000000000 */
[----:B------:R-:W-:-:S02]  /*3140*/  ISETP.GT.AND P1, PT, R3, RZ, PT ;  /* 0x000000ff0300720c */ /* 0x000fc40003f24270 */
[----:B------:R-:W-:Y:S02]  /*3150*/  ISETP.GT.AND P3, PT, R5, 0x8, PT ;  /* 0x000000080500780c */ /* 0x000fe40003f64270 */
[----:B------:R-:W-:Y:S02]  /*3160*/  ISETP.GT.AND P0, PT, R3, 0x9, PT ;  /* 0x000000090300780c */ /* 0x000fe40003f04270 */
[----:B------:R-:W-:Y:S02]  /*3170*/  FSEL R18, R170, -INF , P1 ;  /* 0xff800000aa127808 */ /* 0x000fe40000800000 */
[----:B------:R-:W-:Y:S02]  /*3180*/  FSEL R16, R136, -INF , P3 ;  /* 0xff80000088107808 */ /* 0x000fe40001800000 */
[----:B------:R-:W-:Y:S02]  /*3190*/  FSEL R28, R139, -INF , P0 ;  /* 0xff8000008b1c7808 */ /* 0x000fe40000000000 */
[----:B------:R-:W-:-:S02]  /*31a0*/  ISETP.GT.AND P2, PT, R5, 0x1, PT ;  /* 0x000000010500780c */ /* 0x000fc40003f44270 */
[----:B------:R-:W-:Y:S02]  /*31b0*/  ISETP.GT.AND P1, PT, R3, 0x8, PT ;  /* 0x000000080300780c */ /* 0x000fe40003f24270 */
[----:B------:R-:W-:Y:S02]  /*31c0*/  ISETP.GT.AND P3, PT, R5, 0x10, PT ;  /* 0x000000100500780c */ /* 0x000fe40003f64270 */
[----:B------:R-:W-:Y:S02]  /*31d0*/  ISETP.GT.AND P0, PT, R3, 0x11, PT ;  /* 0x000000110300780c */ /* 0x000fe40003f04270 */
[----:B------:R-:W-:Y:S02]  /*31e0*/  FSEL R15, R169, -INF , P2 ;  /* 0xff800000a90f7808 */ /* 0x000fe40001000000 */
[----:B------:R-:W-:Y:S02]  /*31f0*/  FSEL R24, R138, -INF , P1 ;  /* 0xff8000008a187808 */ /* 0x000fe40000800000 */
[----:B------:R-:W-:-:S02]  /*3200*/  FSEL R29, R164, -INF , P3 ;  /* 0xff800000a41d7808 */ /* 0x000fc40001800000 */
[----:B------:R-:W-:Y:S02]  /*3210*/  FSEL R34, R167, -INF , P0 ;  /* 0xff800000a7227808 */ /* 0x000fe40000000000 */
[----:B------:R-:W-:Y:S02]  /*3220*/  ISETP.GT.AND P2, PT, R5, 0x9, PT ;  /* 0x000000090500780c */ /* 0x000fe40003f44270 */
[----:B------:R-:W-:Y:S02]  /*3230*/  ISETP.GT.AND P1, PT, R3, 0x10, PT ;  /* 0x000000100300780c */ /* 0x000fe40003f24270 */
[----:B------:R-:W-:Y:S02]  /*3240*/  ISETP.GT.AND P3, PT, R5, 0x18, PT ;  /* 0x000000180500780c */ /* 0x000fe40003f64270 */
[----:B------:R-:W-:Y:S02]  /*3250*/  ISETP.GT.AND P0, PT, R3, 0x19, PT ;  /* 0x000000190300780c */ /* 0x000fe40003f04270 */
[----:B------:R-:W-:-:S02]  /*3260*/  FSEL R17, R137, -INF , P2 ;  /* 0xff80000089117808 */ /* 0x000fc40001000000 */
[----:B------:R-:W-:Y:S02]  /*3270*/  FSEL R33, R166, -INF , P1 ;  /* 0xff800000a6217808 */ /* 0x000fe40000800000 */
[----:B------:R-:W-:Y:S02]  /*3280*/  FSEL R31, R132, -INF , P3 ;  /* 0xff800000841f7808 */ /* 0x000fe40001800000 */
[----:B------:R-:W-:Y:S02]  /*3290*/  FSEL R76, R135, -INF , P0 ;  /* 0xff800000874c7808 */ /* 0x000fe40000000000 */
[----:B------:R-:W-:Y:S02]  /*32a0*/  ISETP.GT.AND P2, PT, R5, 0x11, PT ;  /* 0x000000110500780c */ /* 0x000fe40003f44270 */
[----:B------:R-:W-:Y:S02]  /*32b0*/  ISETP.GT.AND P1, PT, R3, 0x18, PT ;  /* 0x000000180300780c */ /* 0x000fe40003f24270 */
[----:B------:R-:W-:-:S02]  /*32c0*/  ISETP.GT.AND P3, PT, R5, 0x20, PT ;  /* 0x000000200500780c */ /* 0x000fc40003f64270 */
[----:B------:R-:W-:Y:S02]  /*32d0*/  ISETP.GT.AND P0, PT, R3, 0x21, PT ;  /* 0x000000210300780c */ /* 0x000fe40003f04270 */
[----:B------:R-:W-:Y:S02]  /*32e0*/  FSEL R30, R165, -INF , P2 ;  /* 0xff800000a51e7808 */ /* 0x000fe40001000000 */
[----:B------:R-:W-:Y:S02]  /*32f0*/  FSEL R35, R134, -INF , P1 ;  /* 0xff80000086237808 */ /* 0x000fe40000800000 */
[----:B------:R-:W-:Y:S02]  /*3300*/  FSEL R132, R160, -INF , P3 ;  /* 0xff800000a0847808 */ /* 0x000fe40001800000 */
[----:B------:R-:W-:Y:S02]  /*3310*/  FSEL R141, R163, -INF , P0 ;  /* 0xff800000a38d7808 */ /* 0x000fe40000000000 */
[----:B------:R-:W-:-:S02]  /*3320*/  ISETP.GT.AND P2, PT, R5, 0x19, PT ;  /* 0x000000190500780c */ /* 0x000fc40003f44270 */
[----:B------:R-:W-:Y:S02]  /*3330*/  ISETP.GT.AND P1, PT, R3, 0x20, PT ;  /* 0x000000200300780c */ /* 0x000fe40003f24270 */
[----:B------:R-:W-:Y:S02]  /*3340*/  ISETP.GT.AND P3, PT, R5, 0x28, PT ;  /* 0x000000280500780c */ /* 0x000fe40003f64270 */
[----:B------:R-:W-:Y:S02]  /*3350*/  ISETP.GT.AND P0, PT, R3, 0x29, PT ;  /* 0x000000290300780c */ /* 0x000fe40003f04270 */
[----:B------:R-:W-:Y:S02]  /*3360*/  IMNMX R6, R7, R6, PT ;  /* 0x0000000607067217 */ /* 0x000fe40003800200 */
[----:B------:R-:W-:Y:S02]  /*3370*/  FSEL R32, R133, -INF , P2 ;  /* 0xff80000085207808 */ /* 0x000fe40001000000 */
[----:B------:R-:W-:-:S02]  /*3380*/  FSEL R136, R162, -INF , P1 ;  /* 0xff800000a2887808 */ /* 0x000fc40000800000 */
[----:B------:R-:W-:Y:S02]  /*3390*/  FSEL R134, R128, -INF , P3 ;  /* 0xff80000080867808 */ /* 0x000fe40001800000 */
[----:B------:R-:W-:Y:S02]  /*33a0*/  FSEL R145, R131, -INF , P0 ;  /* 0xff80000083917808 */ /* 0x000fe40000000000 */
[----:B------:R-:W-:Y:S02]  /*33b0*/  ISETP.GT.AND P2, PT, R5, 0x21, PT ;  /* 0x000000210500780c */ /* 0x000fe40003f44270 */
[----:B------:R-:W-:Y:S02]  /*33c0*/  ISETP.GT.AND P1, PT, R3, 0x28, PT ;  /* 0x000000280300780c */ /* 0x000fe40003f24270 */
[C---:B------:R-:W-:Y:S02]  /*33d0*/  ISETP.GT.AND P3, PT, R6.reuse, RZ, PT ;  /* 0x000000ff0600720c */ /* 0x040fe40003f64270 */
[----:B------:R-:W-:-:S02]  /*33e0*/  ISETP.GT.AND P0, PT, R6, 0x8, PT ;  /* 0x000000080600780c */ /* 0x000fc40003f04270 */
[----:B------:R-:W-:Y:S02]  /*33f0*/  FSEL R133, R161, -INF , P2 ;  /* 0xff800000a1857808 */ /* 0x000fe40001000000 */
[----:B------:R-:W-:Y:S02]  /*3400*/  FSEL R144, R130, -INF , P1 ;  /* 0xff80000082907808 */ /* 0x000fe40000800000 */
[----:B------:R-:W-:Y:S02]  /*3410*/  FSEL R10, R104, -INF , P3 ;  /* 0xff800000680a7808 */ /* 0x000fe40001800000 */
[----:B------:R-:W-:Y:S02]  /*3420*/  FSEL R12, R100, -INF , P0 ;  /* 0xff800000640c7808 */ /* 0x000fe40000000000 */
[----:B------:R-:W-:Y:S02]  /*3430*/  ISETP.GT.AND P2, PT, R5, 0x29, PT ;  /* 0x000000290500780c */ /* 0x000fe40003f44270 */
[----:B------:R-:W-:-:S02]  /*3440*/  ISETP.GT.AND P1, PT, R6, 0x9, PT ;  /* 0x000000090600780c */ /* 0x000fc40003f24270 */
[C---:B------:R-:W-:Y:S02]  /*3450*/  ISETP.GT.AND P3, PT, R6.reuse, 0x10, PT ;  /* 0x000000100600780c */ /* 0x040fe40003f64270 */
[----:B------:R-:W-:Y:S02]  /*3460*/  ISETP.GT.AND P0, PT, R6, 0x18, PT ;  /* 0x000000180600780c */ /* 0x000fe40003f04270 */
[----:B------:R-:W-:Y:S02]  /*3470*/  FSEL R135, R129, -INF , P2 ;  /* 0xff80000081877808 */ /* 0x000fe40001000000 */
[----:B------:R-:W-:Y:S02]  /*3480*/  FSEL R13, R101, -INF , P1 ;  /* 0xff800000650d7808 */ /* 0x000fe40000800000 */
[----:B------:R-:W-:Y:S02]  /*3490*/  FSEL R84, R96, -INF , P3 ;  /* 0xff80000060547808 */ /* 0x000fe40001800000 */
[----:B------:R-:W-:-:S02]  /*34a0*/  FSEL R87, R88, -INF , P0 ;  /* 0xff80000058577808 */ /* 0x000fc40000000000 */
[C---:B------:R-:W-:Y:S02]  /*34b0*/  ISETP.GT.AND P2, PT, R6.reuse, 0x1, PT ;  /* 0x000000010600780c */ /* 0x040fe40003f44270 */
[C---:B------:R-:W-:Y:S02]  /*34c0*/  ISETP.GT.AND P1, PT, R6.reuse, 0x19, PT ;  /* 0x000000190600780c */ /* 0x040fe40003f24270 */
[C---:B------:R-:W-:Y:S02]  /*34d0*/  ISETP.GT.AND P3, PT, R6.reuse, 0x20, PT ;  /* 0x000000200600780c */ /* 0x040fe40003f64270 */
[----:B------:R-:W-:Y:S02]  /*34e0*/  ISETP.GT.AND P0, PT, R6, 0x28, PT ;  /* 0x000000280600780c */ /* 0x000fe40003f04270 */
        /* <DEDUP_REMOVED lines=8> */
[----:B------:R-:W-:Y:S02]  /*3570*/  FSEL R85, R97, -INF , P2 ;  /* 0xff80000061557808 */ /* 0x000fe40001000000 */
        /* <DEDUP_REMOVED lines=20> */
[----:B------:R-:W-:Y:S02]  /*36c0*/  ISETP.GT.AND P1, PT, R6, 0x59, PT ;  /* 0x000000590600780c */ /* 0x000fe40003f24270 */
[----:B------:R-:W-:Y:S02]  /*36d0*/  ISETP.GT.AND P0, PT, R5, 0x31, PT ;  /* 0x000000310500780c */ /* 0x000fe40003f04270 */
        /* <DEDUP_REMOVED lines=10> */
[----:B------:R-:W-:-:S04]  /*3780*/  FMNMX.FTZ R6, R10, R11, !PT ;  /* 0x0000000b0a067209 */ /* 0x000fc80007810000 */
[----:B------:R-:W-:-:S04]  /*3790*/  FMNMX.FTZ R6, R12, R6, !PT ;  /* 0x000000060c067209 */ /* 0x000fc80007810000 */
[----:B------:R-:W-:-:S04]  /*37a0*/  FMNMX.FTZ R6, R13, R6, !PT ;  /* 0x000000060d067209 */ /* 0x000fc80007810000 */
[----:B------:R-:W-:-:S04]  /*37b0*/  FMNMX.FTZ R6, R84, R6, !PT ;  /* 0x0000000654067209 */ /* 0x000fc80007810000 */
[----:B------:R-:W-:Y:S02]  /*37c0*/  FMNMX.FTZ R6, R85, R6, !PT ;  /* 0x0000000655067209 */ /* 0x000fe40007810000 */
[----:B------:R-:W-:Y:S02]  /*37d0*/  FSEL R214, R57, -INF , P2 ;  /* 0xff80000039d67808 */ /* 0x000fe40001000000 */
[----:B------:R-:W-:Y:S02]  /*37e0*/  FMNMX.FTZ R6, R87, R6, !PT ;  /* 0x0000000657067209 */ /* 0x000fe40007810000 */
[----:B------:R-:W-:Y:S02]  /*37f0*/  ISETP.GT.AND P2, PT, R5, 0x30, PT ;  /* 0x000000300500780c */ /* 0x000fe40003f44270 */
[----:B------:R-:W-:Y:S02]  /*3800*/  FMNMX.FTZ R6, R88, R6, !PT ;  /* 0x0000000658067209 */ /* 0x000fe40007810000 */
[----:B------:R-:W-:-:S02]  /*3810*/  FSEL R160, R152, -INF , P2 ;  /* 0xff80000098a07808 */ /* 0x000fc40001000000 */
[----:B------:R-:W-:Y:S02]  /*3820*/  ISETP.GT.AND P2, PT, R3, 0x31, PT ;  /* 0x000000310300780c */ /* 0x000fe40003f44270 */
[----:B------:R-:W-:Y:S02]  /*3830*/  IMNMX R7, R7, R9, PT ;  /* 0x0000000907077217 */ /* 0x000fe40003800200 */
[----:B------:R-:W-:Y:S02]  /*3840*/  FMNMX.FTZ R6, R130, R6, !PT ;  /* 0x0000000682067209 */ /* 0x000fe40007810000 */
[----:B------:R-:W-:Y:S02]  /*3850*/  FMNMX.FTZ R8, R14, R15, !PT ;  /* 0x0000000f0e087209 */ /* 0x000fe40007810000 */
[----:B------:R-:W-:Y:S02]  /*3860*/  FSEL R166, R155, -INF , P2 ;  /* 0xff8000009ba67808 */ /* 0x000fe40001000000 */
[----:B------:R-:W-:-:S02]  /*3870*/  FSEL R197, R41, -INF , P1 ;  /* 0xff80000029c57808 */ /* 0x000fc40000800000 */
[----:B------:R-:W-:Y:S02]  /*3880*/  ISETP.GT.AND P2, PT, R7, RZ, PT ;  /* 0x000000ff0700720c */ /* 0x000fe40003f44270 */
[----:B------:R-:W-:Y:S02]  /*3890*/  ISETP.GT.AND P1, PT, R5, 0x38, PT ;  /* 0x000000380500780c */ /* 0x000fe40003f24270 */
[----:B------:R-:W-:Y:S02]  /*38a0*/  FMNMX.FTZ R6, R129, R6, !PT ;  /* 0x0000000681067209 */ /* 0x000fe40007810000 */
[----:B------:R-:W-:Y:S02]  /*38b0*/  FMNMX.FTZ R8, R16, R8, !PT ;  /* 0x0000000810087209 */ /* 0x000fe40007810000 */
[----:B------:R-:W-:Y:S02]  /*38c0*/  FSEL R241, R36, -INF , P0 ;  /* 0xff80000024f17808 */ /* 0x000fe40000000000 */
[----:B------:R-:W-:-:S02]  /*38d0*/  FSEL R240, R37, -INF , P3 ;  /* 0xff80000025f07808 */ /* 0x000fc40001800000 */
[----:B------:R-:W-:Y:S02]  /*38e0*/  FSEL R86, R106, -INF , P2 ;  /* 0xff8000006a567808 */ /* 0x000fe40001000000 */
[----:B------:R-:W-:Y:S02]  /*38f0*/  FSEL R152, R124, -INF , P1 ;  /* 0xff8000007c987808 */ /* 0x000fe40000800000 */
[----:B------:R-:W-:Y:S02]  /*3900*/  FMNMX.FTZ R6, R128, R6, !PT ;  /* 0x0000000680067209 */ /* 0x000fe40007810000 */
[C---:B------:R-:W-:Y:S02]  /*3910*/  ISETP.GT.AND P0, PT, R5.reuse, 0x39, PT ;  /* 0x000000390500780c */ /* 0x040fe40003f04270 */
        /* <DEDUP_REMOVED lines=9> */
[C---:B------:R-:W-:Y:S02]  /*39b0*/  ISETP.GT.AND P0, PT, R5.reuse, 0x49, PT ;  /* 0x000000490500780c */ /* 0x040fe40003f04270 */
[C---:B------:R-:W-:Y:S02]  /*39c0*/  ISETP.GT.AND P3, PT, R5.reuse, 0x50, PT ;  /* 0x000000500500780c */ /* 0x040fe40003f64270 */
[C---:B------:R-:W-:Y:S02]  /*39d0*/  ISETP.GT.AND P2, PT, R5.reuse, 0x51, PT ;  /* 0x000000510500780c */ /* 0x040fe40003f44270 */
[----:B------:R-:W-:Y:S02]  /*39e0*/  ISETP.GT.AND P1, PT, R5, 0x58, PT ;  /* 0x000000580500780c */ /* 0x000fe40003f24270 */
[----:B------:R-:W-:-:S02]  /*39f0*/  FMNMX.FTZ R8, R29, R8, !PT ;  /* 0x000000081d087209 */ /* 0x000fc40007810000 */
[----:B------:R-:W-:Y:S02]  /*3a00*/  FMNMX.FTZ R6, R165, R6, !PT ;  /* 0x00000006a5067209 */ /* 0x000fe40007810000 */
        /* <DEDUP_REMOVED lines=35> */
[----:B------:R-:W-:Y:S02]  /*3c40*/  ISETP.GT.AND P0, PT, R3, 0x38, PT ;  /* 0x000000380300780c */ /* 0x000fe40003f04270 */
[----:B------:R-:W-:Y:S02]  /*3c50*/  FMNMX.FTZ R8, R33, R8, !PT ;  /* 0x0000000821087209 */ /* 0x000fe40007810000 */
[----:B------:R-:W-:Y:S02]  /*3c60*/  FMNMX.FTZ R5, R211, R5, !PT ;  /* 0x00000005d3057209 */ /* 0x000fe40007810000 */
[----:B------:R-:W-:Y:S02]  /*3c70*/  FMNMX.FTZ R6, R169, R6, !PT ;  /* 0x00000006a9067209 */ /* 0x000fe40007810000 */
[----:B------:R-:W-:Y:S02]  /*3c80*/  FSEL R148, R126, -INF , P0 ;  /* 0xff8000007e947808 */ /* 0x000fe40000000000 */
[----:B------:R-:W-:-:S02]  /*3c90*/  FMNMX.FTZ R8, R34, R8, !PT ;  /* 0x0000000822087209 */ /* 0x000fc40007810000 */
[----:B------:R-:W-:Y:S02]  /*3ca0*/  FMNMX.FTZ R5, R200, R5, !PT ;  /* 0x00000005c8057209 */ /* 0x000fe40007810000 */
[----:B------:R-:W-:Y:S02]  /*3cb0*/  ISETP.GT.AND P0, PT, R3, 0x39, PT ;  /* 0x000000390300780c */ /* 0x000fe40003f04270 */
        /* <DEDUP_REMOVED lines=10> */
[----:B------:R-:W-:Y:S02]  /*3d60*/  ISETP.GT.AND P0, PT, R3, 0x41, PT ;  /* 0x000000410300780c */ /* 0x000fe40003f04270 */
[----:B------:R-:W-:Y:S02]  /*3d70*/  FMNMX.FTZ R8, R136, R8, !PT ;  /* 0x0000000888087209 */ /* 0x000fe40007810000 */
[----:B------:R-:W-:Y:S02]  /*3d80*/  FMNMX.FTZ R5, R240, R5, !PT ;  /* 0x00000005f0057209 */ /* 0x000fe40007810000 */
[----:B------:R-:W-:Y:S02]  /*3d90*/  FMNMX.FTZ R6, R188, R6, !PT ;  /* 0x00000006bc067209 */ /* 0x000fe40007810000 */
[----:B------:R-:W-:Y:S01]  /*3da0*/  FSEL R168, R151, -INF , P0 ;  /* 0xff80000097a87808 */ /* 0x000fe20000000000 */
[----:B------:R-:W1:Y:S01]  /*3db0*/  SHFL.BFLY PT, R9, R5, 0x2, 0x1f ;  /* 0x0c401f0005097f89 */ /* 0x000e6200000e0000 */
[----:B------:R-:W-:-:S02]  /*3dc0*/  ISETP.GT.AND P0, PT, R3, 0x48, PT ;  /* 0x000000480300780c */ /* 0x000fc40003f04270 */
[----:B------:R-:W-:Y:S02]  /*3dd0*/  FMNMX.FTZ R8, R141, R8, !PT ;  /* 0x000000088d087209 */ /* 0x000fe40007810000 */
[----:B------:R-:W-:Y:S02]  /*3de0*/  FMNMX.FTZ R6, R190, R6, !PT ;  /* 0x00000006be067209 */ /* 0x000fe40007810000 */
[----:B------:R-:W-:Y:S02]  /*3df0*/  FSEL R167, R122, -INF , P0 ;  /* 0xff8000007aa77808 */ /* 0x000fe40000000000 */
[----:B------:R-:W-:Y:S02]  /*3e00*/  FMNMX.FTZ R8, R144, R8, !PT ;  /* 0x0000000890087209 */ /* 0x000fe40007810000 */
[----:B------:R-:W-:Y:S02]  /*3e10*/  ISETP.GT.AND P0, PT, R3, 0x49, PT ;  /* 0x000000490300780c */ /* 0x000fe40003f04270 */
[----:B------:R-:W-:-:S02]  /*3e20*/  FMNMX.FTZ R6, R192, R6, !PT ;  /* 0x00000006c0067209 */ /* 0x000fc40007810000 */
[----:B------:R-:W-:Y:S02]  /*3e30*/  FMNMX.FTZ R8, R145, R8, !PT ;  /* 0x0000000891087209 */ /* 0x000fe40007810000 */
[----:B------:R-:W-:Y:S02]  /*3e40*/  FSEL R156, R123, -INF , P0 ;  /* 0xff8000007b9c7808 */ /* 0x000fe40000000000 */
[----:B------:R-:W-:Y:S02]  /*3e50*/  ISETP.GT.AND P0, PT, R3, 0x50, PT ;  /* 0x000000500300780c */ /* 0x000fe40003f04270 */
[----:B------:R-:W-:Y:S02]  /*3e60*/  FSEL R245, R112, -INF , P5 ;  /* 0xff80000070f57808 */ /* 0x000fe40002800000 */
[----:B------:R-:W-:Y:S02]  /*3e70*/  FMNMX.FTZ R6, R195, R6, !PT ;  /* 0x00000006c3067209 */ /* 0x000fe40007810000 */
[----:B------:R-:W-:-:S02]  /*3e80*/  FMNMX.FTZ R8, R154, R8, !PT ;  /* 0x000000089a087209 */ /* 0x000fc40007810000 */
[----:B------:R-:W-:Y:S02]  /*3e90*/  FSEL R184, R158, -INF , P0 ;  /* 0xff8000009eb87808 */ /* 0x000fe40000000000 */
[----:B------:R-:W-:Y:S02]  /*3ea0*/  FSEL R244, R113, -INF , P3 ;  /* 0xff80000071f47808 */ /* 0x000fe40001800000 */
[----:B------:R-:W-:Y:S02]  /*3eb0*/  FMNMX.FTZ R6, R245, R6, !PT ;  /* 0x00000006f5067209 */ /* 0x000fe40007810000 */
[----:B------:R-:W-:Y:S02]  /*3ec0*/  ISETP.GT.AND P0, PT, R3, 0x51, PT ;  /* 0x000000510300780c */ /* 0x000fe40003f04270 */
[----:B------:R-:W-:Y:S02]  /*3ed0*/  FMNMX.FTZ R8, R166, R8, !PT ;  /* 0x00000008a6087209 */ /* 0x000fe40007810000 */
[----:B------:R-:W-:-:S02]  /*3ee0*/  FSEL R237, R108, -INF , P2 ;  /* 0xff8000006ced7808 */ /* 0x000fc40001000000 */
[----:B------:R-:W-:Y:S02]  /*3ef0*/  FMNMX.FTZ R6, R244, R6, !PT ;  /* 0x00000006f4067209 */ /* 0x000fe40007810000 */
[----:B------:R-:W-:Y:S02]  /*3f00*/  FSEL R185, R159, -INF , P0 ;  /* 0xff8000009fb97808 */ /* 0x000fe40000000000 */
[----:B------:R-:W-:Y:S02]  /*3f10*/  FMNMX.FTZ R8, R148, R8, !PT ;  /* 0x0000000894087209 */ /* 0x000fe40007810000 */
[----:B------:R-:W-:Y:S02]  /*3f20*/  ISETP.GT.AND P0, PT, R3, 0x58, PT ;  /* 0x000000580300780c */ /* 0x000fe40003f04270 */
[----:B------:R-:W-:Y:S02]  /*3f30*/  FSEL R236, R109, -INF , P1 ;  /* 0xff8000006dec7808 */ /* 0x000fe40000800000 */
[----:B------:R-:W-:-:S02]  /*3f40*/  FMNMX.FTZ R6, R237, R6, !PT ;  /* 0x00000006ed067209 */ /* 0x000fc40007810000 */
[----:B------:R-:W-:Y:S02]  /*3f50*/  FMNMX.FTZ R8, R146, R8, !PT ;  /* 0x0000000892087209 */ /* 0x000fe40007810000 */
[----:B------:R-:W-:Y:S02]  /*3f60*/  FSEL R179, R118, -INF , P0 ;  /* 0xff80000076b37808 */ /* 0x000fe40000000000 */
[C---:B------:R-:W-:Y:S02]  /*3f70*/  ISETP.GT.AND P5, PT, R3.reuse, 0x59, PT ;  /* 0x000000590300780c */ /* 0x040fe40003fa4270 */
[C---:B------:R-:W-:Y:S02]  /*3f80*/  ISETP.GT.AND P3, PT, R3.reuse, 0x60, PT ;  /* 0x000000600300780c */ /* 0x040fe40003f64270 */
[C---:B------:R-:W-:Y:S02]  /*3f90*/  ISETP.GT.AND P2, PT, R3.reuse, 0x61, PT ;  /* 0x000000610300780c */ /* 0x040fe40003f44270 */
[----:B------:R-:W-:-:S02]  /*3fa0*/  ISETP.GT.AND P1, PT, R3, 0x68, PT ;  /* 0x000000680300780c */ /* 0x000fc40003f24270 */
[----:B------:R-:W-:Y:S02]  /*3fb0*/  ISETP.GT.AND P0, PT, R3, 0x69, PT ;  /* 0x000000690300780c */ /* 0x000fe40003f04270 */
[----:B-1----:R-:W-:Y:S02]  /*3fc0*/  FMNMX.FTZ R143, R5, R9, !PT ;  /* 0x00000009058f7209 */ /* 0x002fe40007810000 */
[----:B------:R-:W-:Y:S02]  /*3fd0*/  FMNMX.FTZ R3, R236, R6, !PT ;  /* 0x00000006ec037209 */ /* 0x000fe40007810000 */
[----:B------:R-:W-:Y:S01]  /*3fe0*/  FMNMX.FTZ R8, R157, R8, !PT ;  /* 0x000000089d087209 */ /* 0x000fe20007810000 */
[----:B------:R-:W1:Y:S03]  /*3ff0*/  SHFL.BFLY PT, R6, R143, 0x1, 0x1f ;  /* 0x0c201f008f067f89 */ /* 0x000e6600000e0000 */
[----:B------:R-:W-:Y:S01]  /*4000*/  FMNMX.FTZ R8, R168, R8, !PT ;  /* 0x00000008a8087209 */ /* 0x000fe20007810000 */
[----:B------:R-:W2:Y:S03]  /*4010*/  SHFL.BFLY PT, R5, R3, 0x2, 0x1f ;  /* 0x0c401f0003057f89 */ /* 0x000ea600000e0000 */
[----:B------:R-:W-:-:S04]  /*4020*/  FMNMX.FTZ R70, R167, R8, !PT ;  /* 0x00000008a7467209 */ /* 0x000fc80007810000 */
[----:B------:R-:W-:-:S04]  /*4030*/  FMNMX.FTZ R70, R156, R70, !PT ;  /* 0x000000469c467209 */ /* 0x000fc80007810000 */
[----:B------:R-:W-:-:S04]  /*4040*/  FMNMX.FTZ R70, R184, R70, !PT ;  /* 0x00000046b8467209 */ /* 0x000fc80007810000 */
[----:B------:R-:W-:Y:S01]  /*4050*/  FMNMX.FTZ R70, R185, R70, !PT ;  /* 0x00000046b9467209 */ /* 0x000fe20007810000 */
[----:B------:R3:W-:Y:S01]  /*4060*/  STL [R1+0xb4], R241 ;  /* 0x0000b4f101007387 */ /* 0x0007e20000100800 */
[----:B------:R-:W-:Y:S02]  /*4070*/  FSEL R183, R119, -INF , P5 ;  /* 0xff80000077b77808 */ /* 0x000fe40002800000 */
[----:B------:R-:W-:Y:S02]  /*4080*/  FMNMX.FTZ R70, R179, R70, !PT ;  /* 0x00000046b3467209 */ /* 0x000fe40007810000 */
[----:B-1----:R-:W-:Y:S02]  /*4090*/  FMNMX.FTZ R143, R143, R6, !PT ;  /* 0x000000068f8f7209 */ /* 0x002fe40007810000 */
[----:B------:R-:W-:Y:S02]  /*40a0*/  FSEL R235, R114, -INF , P3 ;  /* 0xff80000072eb7808 */ /* 0x000fe40001800000 */
[----:B--2---:R-:W-:-:S02]  /*40b0*/  FMNMX.FTZ R3, R3, R5, !PT ;  /* 0x0000000503037209 */ /* 0x004fc40007810000 */
[----:B------:R-:W-:Y:S01]  /*40c0*/  FMNMX.FTZ R70, R183, R70, !PT ;  /* 0x00000046b7467209 */ /* 0x000fe20007810000 */
[----:B------:R-:W-:Y:S01]  /*40d0*/  FMUL.FTZ R6, R143, c[0x0][0x2d0] ;  /* 0x0000b4008f067a20 */ /* 0x000fe20000410000 */
[----:B------:R-:W-:Y:S01]  /*40e0*/  ISETP.GT.AND P5, PT, R7, 0x1, PT ;  /* 0x000000010700780c */ /* 0x000fe20003fa4270 */
[----:B------:R-:W1:Y:S01]  /*40f0*/  SHFL.BFLY PT, R140, R3, 0x1, 0x1f ;  /* 0x0c201f00038c7f89 */ /* 0x000e6200000e0000 */
[----:B------:R-:W-:Y:S02]  /*4100*/  FSEL R234, R115, -INF , P2 ;  /* 0xff80000073ea7808 */ /* 0x000fe40001000000 */
[----:B------:R-:W-:Y:S02]  /*4110*/  FMNMX.FTZ R70, R235, R70, !PT ;  /* 0x00000046eb467209 */ /* 0x000fe40007810000 */
[----:B---3--:R-:W-:Y:S02]  /*4120*/  FSEL R241, R111, -INF , P0 ;  /* 0xff8000006ff17808 */ /* 0x008fe40000000000 */
[----:B------:R-:W-:-:S04]  /*4130*/  ISETP.GT.AND P0, PT, R7, 0x19, PT ;  /* 0x000000190700780c */ /* 0x000fc80003f04270 */
[----:B------:R-:W-:Y:S02]  /*4140*/  FSEL R83, R91, -INF , P0 ;  /* 0xff8000005b537808 */ /* 0x000fe40000000000 */
[----:B------:R-:W-:Y:S02]  /*4150*/  FSETP.NEU.FTZ.AND P0, PT, R143, -INF , PT ;  /* 0xff8000008f00780b */ /* 0x000fe40003f1d000 */
[----:B------:R-:W-:Y:S02]  /*4160*/  FSEL R81, R107, -INF , P5 ;  /* 0xff8000006b517808 */ /* 0x000fe40002800000 */
[----:B------:R-:W-:Y:S02]  /*4170*/  ISETP.GT.AND P3, PT, R7, 0x8, PT ;  /* 0x000000080700780c */ /* 0x000fe40003f64270 */
[----:B------:R-:W-:Y:S02]  /*4180*/  FSEL R233, R110, -INF , P1 ;  /* 0xff8000006ee97808 */ /* 0x000fe40000800000 */
[----:B------:R-:W-:-:S02]  /*4190*/  FMNMX.FTZ R70, R234, R70, !PT ;  /* 0x00000046ea467209 */ /* 0x000fc40007810000 */
[----:B------:R-:W-:Y:S02]  /*41a0*/  FSEL R6, R6, RZ, P0 ;  /* 0x000000ff06067208 */ /* 0x000fe40000000000 */
[----:B------:R-:W-:Y:S02]  /*41b0*/  ISETP.GT.AND P2, PT, R7, 0x9, PT ;  /* 0x000000090700780c */ /* 0x000fe40003f44270 */
[----:B------:R-:W-:Y:S02]  /*41c0*/  FSEL R80, R102, -INF , P3 ;  /* 0xff80000066507808 */ /* 0x000fe40001800000 */
[----:B------:R-:W-:Y:S01]  /*41d0*/  FMNMX.FTZ R5, R86, R81, !PT ;  /* 0x0000005156057209 */ /* 0x000fe20007810000 */
[----:B------:R-:W-:Y:S01]  /*41e0*/  FFMA.FTZ R8, R10, c[0x0][0x2d0], -R6 ;  /* 0x0000b4000a087a23 */ /* 0x000fe20000010806 */
[----:B------:R-:W-:Y:S02]  /*41f0*/  FMNMX.FTZ R70, R233, R70, !PT ;  /* 0x00000046e9467209 */ /* 0x000fe40007810000 */
[----:B------:R-:W-:-:S02]  /*4200*/  FSEL R71, R103, -INF , P2 ;  /* 0xff80000067477808 */ /* 0x000fc40001000000 */
[----:B------:R-:W-:Y:S02]  /*4210*/  ISETP.GT.AND P3, PT, R7, 0x10, PT ;  /* 0x000000100700780c */ /* 0x000fe40003f64270 */
[----:B------:R-:W-:Y:S01]  /*4220*/  FMNMX.FTZ R5, R80, R5, !PT ;  /* 0x0000000550057209 */ /* 0x000fe20007810000 */
[----:B------:R2:W-:Y:S01]  /*4230*/  MUFU.EX2 R213, R8 ;  /* 0x0000000800d57308 */ /* 0x0005e20000000800 */
[----:B------:R-:W-:Y:S02]  /*4240*/  FMNMX.FTZ R70, R241, R70, !PT ;  /* 0x00000046f1467209 */ /* 0x000fe40007810000 */
[C---:B------:R-:W-:Y:S02]  /*4250*/  ISETP.GT.AND P2, PT, R7.reuse, 0x11, PT ;  /* 0x000000110700780c */ /* 0x040fe40003f44270 */
[----:B------:R-:W-:Y:S01]  /*4260*/  FSEL R68, R98, -INF , P3 ;  /* 0xff80000062447808 */ /* 0x000fe20001800000 */
[----:B------:R-:W3:Y:S01]  /*4270*/  SHFL.BFLY PT, R9, R70, 0x2, 0x1f ;  /* 0x0c401f0046097f89 */ /* 0x000ee200000e0000 */
[----:B------:R-:W-:-:S02]  /*4280*/  ISETP.GT.AND P1, PT, R7, 0x18, PT ;  /* 0x000000180700780c */ /* 0x000fc40003f24270 */
[----:B------:R-:W-:Y:S02]  /*4290*/  FSEL R69, R99, -INF , P2 ;  /* 0xff80000063457808 */ /* 0x000fe40001000000 */
[----:B--2---:R-:W-:Y:S01]  /*42a0*/  FMNMX.FTZ R8, R71, R5, !PT ;  /* 0x0000000547087209 */ /* 0x004fe20007810000 */
[----:B------:R-:W-:-:S03]  /*42b0*/  FFMA.FTZ R5, R11, c[0x0][0x2d0], -R6 ;  /* 0x0000b4000b057a23 */ /* 0x000fc60000010806 */
[----:B------:R-:W-:Y:S01]  /*42c0*/  FMNMX.FTZ R8, R68, R8, !PT ;  /* 0x0000000844087209 */ /* 0x000fe20007810000 */
[----:B------:R2:W-:Y:S01]  /*42d0*/  MUFU.EX2 R180, R5 ;  /* 0x0000000500b47308 */ /* 0x0005e20000000800 */
[----:B------:R-:W-:Y:S02]  /*42e0*/  FSEL R82, R90, -INF , P1 ;  /* 0xff8000005a527808 */ /* 0x000fe40000800000 */
[----:B-1----:R-:W-:Y:S01]  /*42f0*/  FMNMX.FTZ R140, R3, R140, !PT ;  /* 0x0000008c038c7209 */ /* 0x002fe20007810000 */
[----:B------:R-:W-:Y:S01]  /*4300*/  FFMA.FTZ R3, R12, c[0x0][0x2d0], -R6 ;  /* 0x0000b4000c037a23 */ /* 0x000fe20000010806 */
[C---:B------:R-:W-:Y:S02]  /*4310*/  ISETP.GT.AND P5, PT, R7.reuse, 0x20, PT ;  /* 0x000000200700780c */ /* 0x040fe40003fa4270 */
[----:B------:R-:W-:Y:S01]  /*4320*/  ISETP.GT.AND P0, PT, R7, 0x31, PT ;  /* 0x000000310700780c */ /* 0x000fe20003f04270 */
[----:B------:R1:W-:Y:S01]  /*4330*/  MUFU.EX2 R238, R3 ;  /* 0x0000000300ee7308 */ /* 0x0003e20000000800 */
[----:B--2---:R-:W-:-:S04]  /*4340*/  FMNMX.FTZ R5, R69, R8, !PT ;  /* 0x0000000845057209 */ /* 0x004fc80007810000 */
[----:B------:R-:W-:Y:S02]  /*4350*/  FMNMX.FTZ R5, R82, R5, !PT ;  /* 0x0000000552057209 */ /* 0x000fe40007810000 */
[----:B------:R-:W-:Y:S02]  /*4360*/  ISETP.GT.AND P3, PT, R7, 0x21, PT ;  /* 0x000000210700780c */ /* 0x000fe40003f64270 */
[----:B------:R-:W-:Y:S02]  /*4370*/  FSEL R89, R94, -INF , P5 ;  /* 0xff8000005e597808 */ /* 0x000fe40002800000 */
[----:B-1----:R-:W-:Y:S02]  /*4380*/  FMNMX.FTZ R3, R83, R5, !PT ;  /* 0x0000000553037209 */ /* 0x002fe40007810000 */
[----:B------:R-:W-:Y:S02]  /*4390*/  FSEL R138, R75, -INF , P0 ;  /* 0xff8000004b8a7808 */ /* 0x000fe40000000000 */
[----:B------:R-:W-:-:S02]  /*43a0*/  ISETP.GT.AND P0, PT, R7, 0x39, PT ;  /* 0x000000390700780c */ /* 0x000fc40003f04270 */
[----:B------:R-:W-:Y:S02]  /*43b0*/  ISETP.GT.AND P2, PT, R7, 0x28, PT ;  /* 0x000000280700780c */ /* 0x000fe40003f44270 */
[----:B------:R-:W-:Y:S02]  /*43c0*/  FSEL R90, R95, -INF , P3 ;  /* 0xff8000005f5a7808 */ /* 0x000fe40001800000 */
[----:B------:R-:W-:Y:S01]  /*43d0*/  FMNMX.FTZ R3, R89, R3, !PT ;  /* 0x0000000359037209 */ /* 0x000fe20007810000 */
[----:B------:R-:W-:Y:S01]  /*43e0*/  FMUL.FTZ R5, R140, c[0x0][0x2d0] ;  /* 0x0000b4008c057a20 */ /* 0x000fe20000410000 */
[----:B------:R-:W-:Y:S02]  /*43f0*/  ISETP.GT.AND P1, PT, R7, 0x29, PT ;  /* 0x000000290700780c */ /* 0x000fe40003f24270 */
[----:B------:R-:W-:Y:S02]  /*4400*/  FSEL R137, R47, -INF , P0 ;  /* 0xff8000002f897808 */ /* 0x000fe40000000000 */
[----:B------:R-:W-:-:S02]  /*4410*/  FSEL R91, R50, -INF , P2 ;  /* 0xff800000325b7808 */ /* 0x000fc40001000000 */
[----:B------:R-:W-:Y:S02]  /*4420*/  FSETP.NEU.FTZ.AND P0, PT, R140, -INF , PT ;  /* 0xff8000008c00780b */ /* 0x000fe40003f1d000 */
[----:B------:R-:W-:Y:S01]  /*4430*/  FMNMX.FTZ R3, R90, R3, !PT ;  /* 0x000000035a037209 */ /* 0x000fe20007810000 */
[----:B------:R-:W-:Y:S01]  /*4440*/  FFMA.FTZ R8, R13, c[0x0][0x2d0], -R6 ;  /* 0x0000b4000d087a23 */ /* 0x000fe20000010806 */
[----:B------:R-:W-:Y:S02]  /*4450*/  FSEL R104, R51, -INF , P1 ;  /* 0xff80000033687808 */ /* 0x000fe40000800000 */
[----:B---3--:R-:W-:Y:S02]  /*4460*/  FMNMX.FTZ R70, R70, R9, !PT ;  /* 0x0000000946467209 */ /* 0x008fe40007810000 */
[----:B------:R-:W-:Y:S02]  /*4470*/  FSEL R5, R5, RZ, P0 ;  /* 0x000000ff05057208 */ /* 0x000fe40000000000 */
[----:B------:R-:W-:-:S02]  /*4480*/  FMNMX.FTZ R3, R91, R3, !PT ;  /* 0x000000035b037209 */ /* 0x000fc40007810000 */
[C---:B------:R-:W-:Y:S01]  /*4490*/  ISETP.GT.AND P1, PT, R7.reuse, 0x30, PT ;  /* 0x000000300700780c */ /* 0x040fe20003f24270 */
[----:B------:R-:W1:Y:S01]  /*44a0*/  SHFL.BFLY PT, R9, R70, 0x1, 0x1f ;  /* 0x0c201f0046097f89 */ /* 0x000e6200000e0000 */
[----:B------:R2:W-:Y:S01]  /*44b0*/  MUFU.EX2 R243, R8 ;  /* 0x0000000800f37308 */ /* 0x0005e20000000800 */
[----:B------:R-:W-:Y:S02]  /*44c0*/  FMNMX.FTZ R3, R104, R3, !PT ;  /* 0x0000000368037209 */ /* 0x000fe40007810000 */
[----:B------:R-:W-:Y:S01]  /*44d0*/  FSEL R139, R74, -INF , P1 ;  /* 0xff8000004a8b7808 */ /* 0x000fe20000800000 */
[C---:B------:R-:W-:Y:S01]  /*44e0*/  IMAD R231, R2.reuse, 0x2, R228 ;  /* 0x0000000202e77824 */ /* 0x040fe200078e02e4 */
[----:B------:R-:W-:Y:S01]  /*44f0*/  ISETP.GT.AND P1, PT, R7, 0x38, PT ;  /* 0x000000380700780c */ /* 0x000fe20003f24270 */
[----:B------:R-:W-:Y:S01]  /*4500*/  IMAD R230, R2, 0x2, R229 ;  /* 0x0000000202e67824 */ /* 0x000fe200078e02e5 */
[----:B------:R-:W-:Y:S01]  /*4510*/  FMNMX.FTZ R3, R139, R3, !PT ;  /* 0x000000038b037209 */ /* 0x000fe20007810000 */
[----:B------:R-:W-:Y:S01]  /*4520*/  LDSM.16.MT88.4 R48, [R228+0x900] ;  /* 0x00090000e430783b */ /* 0x000fe20000004200 */
[----:B------:R-:W-:Y:S01]  /*4530*/  FSEL R131, R46, -INF , P1 ;  /* 0xff8000002e837808 */ /* 0x000fe20000800000 */
[----:B--2---:R-:W-:Y:S01]  /*4540*/  FFMA.FTZ R8, R14, c[0x0][0x2d0], -R5 ;  /* 0x0000b4000e087a23 */ /* 0x004fe20000010805 */
[----:B------:R-:W-:Y:S01]  /*4550*/  FMNMX.FTZ R3, R138, R3, !PT ;  /* 0x000000038a037209 */ /* 0x000fe20007810000 */
[----:B------:R-:W-:Y:S02]  /*4560*/  LDSM.16.MT88.4 R44, [R230+0x100] ;  /* 0x00010000e62c783b */ /* 0x000fe40000004200 */
[----:B------:R2:W-:Y:S01]  /*4570*/  MUFU.EX2 R198, R8 ;  /* 0x0000000800c67308 */ /* 0x0005e20000000800 */
[----:B------:R-:W-:Y:S01]  /*4580*/  ISETP.GT.AND P2, PT, R7, 0x40, PT ;  /* 0x000000400700780c */ /* 0x000fe20003f44270 */
[----:B------:R-:W-:Y:S01]  /*4590*/  LDSM.16.MT88.4 R72, [R229+0x900] ;  /* 0x00090000e548783b */ /* 0x000fe20000004200 */
[----:B------:R-:W-:-:S02]  /*45a0*/  FMNMX.FTZ R3, R131, R3, !PT ;  /* 0x0000000383037209 */ /* 0x000fc40007810000 */
[----:B------:R-:W-:Y:S01]  /*45b0*/  ISETP.GT.AND P1, PT, R7, 0x41, PT ;  /* 0x000000410700780c */ /* 0x000fe20003f24270 */
[----:B--2---:R-:W-:-:S04]  /*45c0*/  FFMA.FTZ R8, R15, c[0x0][0x2d0], -R5 ;  /* 0x0000b4000f087a23 */ /* 0x004fc80000010805 */
[----:B------:R2:W-:Y:S01]  /*45d0*/  MUFU.EX2 R232, R8 ;  /* 0x0000000800e87308 */ /* 0x0005e20000000800 */
[----:B------:R-:W-:Y:S02]  /*45e0*/  FSEL R149, R62, -INF , P2 ;  /* 0xff8000003e957808 */ /* 0x000fe40001000000 */
[----:B------:R-:W-:Y:S02]  /*45f0*/  FSEL R150, R63, -INF , P1 ;  /* 0xff8000003f967808 */ /* 0x000fe40000800000 */
[C---:B------:R-:W-:Y:S02]  /*4600*/  ISETP.GT.AND P1, PT, R7.reuse, 0x48, PT ;  /* 0x000000480700780c */ /* 0x040fe40003f24270 */
[----:B------:R-:W-:Y:S01]  /*4610*/  ISETP.GT.AND P0, PT, R7, 0x49, PT ;  /* 0x000000490700780c */ /* 0x000fe20003f04270 */
[----:B--2---:R-:W-:-:S04]  /*4620*/  FFMA.FTZ R8, R16, c[0x0][0x2d0], -R5 ;  /* 0x0000b40010087a23 */ /* 0x004fc80000010805 */
[----:B------:R2:W3:Y:S01]  /*4630*/  MUFU.EX2 R25, R8 ;  /* 0x0000000800197308 */ /* 0x0004e20000000800 */
[----:B------:R-:W-:Y:S02]  /*4640*/  FSEL R151, R66, -INF , P1 ;  /* 0xff80000042977808 */ /* 0x000fe40000800000 */
[----:B------:R-:W-:Y:S02]  /*4650*/  FSEL R155, R67, -INF , P0 ;  /* 0xff800000439b7808 */ /* 0x000fe40000000000 */
[----:B-1----:R-:W-:Y:S02]  /*4660*/  FMNMX.FTZ R70, R70, R9, !PT ;  /* 0x0000000946467209 */ /* 0x002fe40007810000 */
[----:B------:R-:W-:Y:S01]  /*4670*/  ISETP.GT.AND P1, PT, R7, 0x50, PT ;  /* 0x000000500700780c */ /* 0x000fe20003f24270 */
[----:B------:R-:W-:Y:S01]  /*4680*/  LDSM.16.MT88.4 R64, [R231+0x900] ;  /* 0x00090000e740783b */ /* 0x000fe20000004200 */
[----:B--2---:R-:W-:-:S04]  /*4690*/  FMNMX.FTZ R8, R137, R3, !PT ;  /* 0x0000000389087209 */ /* 0x004fc80007810000 */
[----:B------:R-:W-:Y:S02]  /*46a0*/  FMNMX.FTZ R8, R149, R8, !PT ;  /* 0x0000000895087209 */ /* 0x000fe40007810000 */
[----:B------:R-:W-:Y:S02]  /*46b0*/  ISETP.GT.AND P0, PT, R7, 0x51, PT ;  /* 0x000000510700780c */ /* 0x000fe40003f04270 */
[----:B------:R-:W-:Y:S01]  /*46c0*/  FMNMX.FTZ R8, R150, R8, !PT ;  /* 0x0000000896087209 */ /* 0x000fe20007810000 */
[----:B------:R-:W-:Y:S01]  /*46d0*/  FMUL.FTZ R3, R70, c[0x0][0x2d0] ;  /* 0x0000b40046037a20 */ /* 0x000fe20000410000 */
[----:B------:R-:W-:Y:S02]  /*46e0*/  FSEL R177, R58, -INF , P1 ;  /* 0xff8000003ab17808 */ /* 0x000fe40000800000 */
[----:B------:R-:W-:Y:S02]  /*46f0*/  FMNMX.FTZ R8, R151, R8, !PT ;  /* 0x0000000897087209 */ /* 0x000fe40007810000 */
[----:B------:R-:W-:-:S02]  /*4700*/  FSEL R178, R59, -INF , P0 ;  /* 0xff8000003bb27808 */ /* 0x000fc40000000000 */
[----:B------:R-:W-:Y:S02]  /*4710*/  ISETP.GT.AND P0, PT, R7, 0x58, PT ;  /* 0x000000580700780c */ /* 0x000fe40003f04270 */
[----:B------:R-:W-:Y:S02]  /*4720*/  FSETP.NEU.FTZ.AND P1, PT, R70, -INF , PT ;  /* 0xff8000004600780b */ /* 0x000fe40003f3d000 */
[----:B------:R-:W-:Y:S02]  /*4730*/  FMNMX.FTZ R8, R155, R8, !PT ;  /* 0x000000089b087209 */ /* 0x000fe40007810000 */
[----:B------:R-:W-:Y:S02]  /*4740*/  FSEL R3, R3, RZ, P1 ;  /* 0x000000ff03037208 */ /* 0x000fe40000800000 */
[----:B------:R-:W-:Y:S02]  /*4750*/  FSEL R159, R54, -INF , P0 ;  /* 0xff800000369f7808 */ /* 0x000fe40000000000 */
[----:B------:R-:W-:-:S02]  /*4760*/  ISETP.GT.AND P5, PT, R7, 0x59, PT ;  /* 0x000000590700780c */ /* 0x000fc40003fa4270 */
[C---:B------:R-:W-:Y:S02]  /*4770*/  ISETP.GT.AND P3, PT, R7.reuse, 0x60, PT ;  /* 0x000000600700780c */ /* 0x040fe40003f64270 */
[C---:B------:R-:W-:Y:S02]  /*4780*/  ISETP.GT.AND P2, PT, R7.reuse, 0x61, PT ;  /* 0x000000610700780c */ /* 0x040fe40003f44270 */
[C---:B------:R-:W-:Y:S02]  /*4790*/  ISETP.GT.AND P1, PT, R7.reuse, 0x68, PT ;  /* 0x000000680700780c */ /* 0x040fe40003f24270 */
[----:B------:R-:W-:Y:S02]  /*47a0*/  ISETP.GT.AND P0, PT, R7, 0x69, PT ;  /* 0x000000690700780c */ /* 0x000fe40003f04270 */
[----:B------:R-:W-:Y:S01]  /*47b0*/  FMNMX.FTZ R7, R177, R8, !PT ;  /* 0x00000008b1077209 */ /* 0x000fe20007810000 */
[----:B------:R-:W-:-:S03]  /*47c0*/  FFMA.FTZ R0, R19, c[0x0][0x2d0], -R3 ;  /* 0x0000b40013007a23 */ /* 0x000fc60000010803 */
[----:B------:R-:W-:Y:S01]  /*47d0*/  FMNMX.FTZ R7, R178, R7, !PT ;  /* 0x00000007b2077209 */ /* 0x000fe20007810000 */
[----:B------:R1:W-:Y:S01]  /*47e0*/  MUFU.EX2 R147, R0 ;  /* 0x0000000000937308 */ /* 0x0003e20000000800 */
[----:B------:R-:W-:Y:S02]  /*47f0*/  FSEL R158, R55, -INF , P5 ;  /* 0xff800000379e7808 */ /* 0x000fe40002800000 */
[----:B------:R-:W-:Y:S02]  /*4800*/  FMNMX.FTZ R4, R159, R7, !PT ;  /* 0x000000079f047209 */ /* 0x000fe40007810000 */
[----:B------:R-:W-:Y:S02]  /*4810*/  FSEL R242, R42, -INF , P3 ;  /* 0xff8000002af27808 */ /* 0x000fe40001800000 */
[----:B------:R-:W-:Y:S02]  /*4820*/  FMNMX.FTZ R4, R158, R4, !PT ;  /* 0x000000049e047209 */ /* 0x000fe40007810000 */
[----:B------:R-:W-:Y:S01]  /*4830*/  FSEL R252, R43, -INF , P2 ;  /* 0xff8000002bfc7808 */ /* 0x000fe20001000000 */
[----:B-1----:R-:W-:Y:S01]  /*4840*/  FFMA.FTZ R0, R24, c[0x0][0x2d0], -R3 ;  /* 0x0000b40018007a23 */ /* 0x002fe20000010803 */
[----:B------:R-:W-:-:S02]  /*4850*/  FMNMX.FTZ R2, R242, R4, !PT ;  /* 0x00000004f2027209 */ /* 0x000fc40007810000 */
[----:B------:R-:W-:Y:S01]  /*4860*/  FSEL R196, R38, -INF , P1 ;  /* 0xff80000026c47808 */ /* 0x000fe20000800000 */
[----:B------:R1:W-:Y:S01]  /*4870*/  MUFU.EX2 R193, R0 ;  /* 0x0000000000c17308 */ /* 0x0003e20000000800 */
[----:B------:R-:W-:Y:S01]  /*4880*/  FSEL R251, R39, -INF , P0 ;  /* 0xff80000027fb7808 */ /* 0x000fe20000000000 */
[----:B---3--:R-:W-:Y:S01]  /*4890*/  IMAD.MOV.U32 R7, RZ, RZ, R25 ;  /* 0x000000ffff077224 */ /* 0x008fe200078e0019 */
[----:B------:R-:W-:Y:S04]  /*48a0*/  LDSM.16.MT88.4 R40, [R229+0x100] ;  /* 0x00010000e528783b */ /* 0x000fe80000004200 */
[----:B------:R-:W-:Y:S01]  /*48b0*/  LDSM.16.MT88.4 R24, [R231+0x100] ;  /* 0x00010000e718783b */ /* 0x000fe20000004200 */
[----:B-1----:R-:W-:-:S04]  /*48c0*/  FFMA.FTZ R0, R28, c[0x0][0x2d0], -R3 ;  /* 0x0000b4001c007a23 */ /* 0x002fc80000010803 */
[----:B------:R1:W-:Y:S02]  /*48d0*/  MUFU.EX2 R106, R0 ;  /* 0x00000000006a7308 */ /* 0x0003e40000000800 */
[----:B-1----:R-:W-:-:S04]  /*48e0*/  FMNMX.FTZ R0, R252, R2, !PT ;  /* 0x00000002fc007209 */ /* 0x002fc80007810000 */
[----:B------:R-:W-:-:S04]  /*48f0*/  FMNMX.FTZ R0, R196, R0, !PT ;  /* 0x00000000c4007209 */ /* 0x000fc80007810000 */
[----:B------:R-:W-:-:S05]  /*4900*/  FMNMX.FTZ R0, R251, R0, !PT ;  /* 0x00000000fb007209 */ /* 0x000fca0007810000 */
[----:B------:R-:W1:Y:S01]  /*4910*/  SHFL.BFLY PT, R4, R0, 0x2, 0x1f ;  /* 0x0c401f0000047f89 */ /* 0x000e6200000e0000 */
[----:B------:R-:W-:-:S04]  /*4920*/  FFMA.FTZ R2, R29, c[0x0][0x2d0], -R5 ;  /* 0x0000b4001d027a23 */ /* 0x000fc80000010805 */
[----:B------:R2:W-:Y:S02]  /*4930*/  MUFU.EX2 R239, R2 ;  /* 0x0000000200ef7308 */ /* 0x0005e40000000800 */
[----:B--2---:R-:W-:-:S06]  /*4940*/  FFMA.FTZ R2, R30, c[0x0][0x2d0], -R5 ;  /* 0x0000b4001e027a23 */ /* 0x004fcc0000010805 */
[----:B------:R2:W-:Y:S01]  /*4950*/  MUFU.EX2 R204, R2 ;  /* 0x0000000200cc7308 */ /* 0x0005e20000000800 */
[----:B-1----:R-:W-:Y:S01]  /*4960*/  FMNMX.FTZ R0, R0, R4, !PT ;  /* 0x0000000400007209 */ /* 0x002fe20007810000 */
[----:B--2---:R-:W-:-:S06]  /*4970*/  FFMA.FTZ R2, R31, c[0x0][0x2d0], -R5 ;  /* 0x0000b4001f027a23 */ /* 0x004fcc0000010805 */
[----:B------:R1:W-:Y:S01]  /*4980*/  MUFU.EX2 R209, R2 ;  /* 0x0000000200d17308 */ /* 0x0003e20000000800 */
[----:B------:R-:W2:Y:S01]  /*4990*/  SHFL.BFLY PT, R4, R0, 0x1, 0x1f ;  /* 0x0c201f0000047f89 */ /* 0x000ea200000e0000 */
[----:B-1----:R-:W-:-:S06]  /*49a0*/  FFMA.FTZ R2, R32, c[0x0][0x2d0], -R5 ;  /* 0x0000b40020027a23 */ /* 0x002fcc0000010805 */
[----:B------:R1:W-:Y:S02]  /*49b0*/  MUFU.EX2 R246, R2 ;  /* 0x0000000200f67308 */ /* 0x0003e40000000800 */
[----:B-1----:R-:W-:-:S06]  /*49c0*/  FFMA.FTZ R2, R33, c[0x0][0x2d0], -R3 ;  /* 0x0000b40021027a23 */ /* 0x002fcc0000010803 */
[----:B------:R1:W-:Y:S02]  /*49d0*/  MUFU.EX2 R201, R2 ;  /* 0x0000000200c97308 */ /* 0x0003e40000000800 */
[----:B-1----:R-:W-:-:S06]  /*49e0*/  FFMA.FTZ R2, R34, c[0x0][0x2d0], -R3 ;  /* 0x0000b40022027a23 */ /* 0x002fcc0000010803 */
[----:B------:R1:W-:Y:S01]  /*49f0*/  MUFU.EX2 R205, R2 ;  /* 0x0000000200cd7308 */ /* 0x0003e20000000800 */
[----:B--2---:R-:W-:Y:S01]  /*4a00*/  FMNMX.FTZ R142, R0, R4, !PT ;  /* 0x00000004008e7209 */ /* 0x004fe20007810000 */
[----:B-1----:R-:W-:-:S06]  /*4a10*/  FFMA.FTZ R2, R35, c[0x0][0x2d0], -R3 ;  /* 0x0000b40023027a23 */ /* 0x002fcc0000010803 */
[----:B------:R1:W-:Y:S01]  /*4a20*/  MUFU.EX2 R210, R2 ;  /* 0x0000000200d27308 */ /* 0x0003e20000000800 */
[----:B------:R-:W-:Y:S02]  /*4a30*/  FMUL.FTZ R0, R142, c[0x0][0x2d0] ;  /* 0x0000b4008e007a20 */ /* 0x000fe40000410000 */
[----:B-1----:R-:W-:Y:S01]  /*4a40*/  FFMA.FTZ R2, R76, c[0x0][0x2d0], -R3 ;  /* 0x0000b4004c027a23 */ /* 0x002fe20000010803 */
[----:B------:R-:W-:Y:S01]  /*4a50*/  FSETP.NEU.FTZ.AND P0, PT, R142, -INF , PT ;  /* 0xff8000008e00780b */ /* 0x000fe20003f1d000 */
[----:B------:R-:W-:Y:S01]  /*4a60*/  IMAD.MOV.U32 R4, RZ, RZ, R180 ;  /* 0x000000ffff047224 */ /* 0x000fe200078e00b4 */
[----:B------:R-:W1:Y:S02]  /*4a70*/  LDSM.16.MT88.4 R76, [R230+0x900] ;  /* 0x00090000e64c783b */ /* 0x000e640000004200 */
[----:B------:R2:W-:Y:S01]  /*4a80*/  MUFU.EX2 R194, R2 ;  /* 0x0000000200c27308 */ /* 0x0005e20000000800 */
[----:B------:R-:W-:Y:S01]  /*4a90*/  FSEL R0, R0, RZ, P0 ;  /* 0x000000ff00007208 */ /* 0x000fe20000000000 */
[----:B--2---:R-:W-:-:S06]  /*4aa0*/  FFMA.FTZ R2, R84, c[0x0][0x2d0], -R6 ;  /* 0x0000b40054027a23 */ /* 0x004fcc0000010806 */
[----:B------:R2:W-:Y:S02]  /*4ab0*/  MUFU.EX2 R107, R2 ;  /* 0x00000002006b7308 */ /* 0x0005e40000000800 */
        /* <DEDUP_REMOVED lines=37> */
[----:B------:R2:W-:Y:S01]  /*4d10*/  MUFU.EX2 R247, R2 ;  /* 0x0000000200f77308 */ /* 0x0005e20000000800 */
[----:B------:R-:W-:Y:S02]  /*4d20*/  FFMA.FTZ R9, R17, c[0x0][0x2d0], -R5 ;  /* 0x0000b40011097a23 */ /* 0x000fe40000010805 */
[----:B--2---:R-:W-:-:S05]  /*4d30*/  FFMA.FTZ R2, R136, c[0x0][0x2d0], -R3 ;  /* 0x0000b40088027a23 */ /* 0x004fca0000010803 */
[----:B------:R2:W-:Y:S02]  /*4d40*/  MUFU.EX2 R227, R2 ;  /* 0x0000000200e37308 */ /* 0x0005e40000000800 */
[----:B--2---:R-:W-:-:S06]  /*4d50*/  FFMA.FTZ R2, R141, c[0x0][0x2d0], -R3 ;  /* 0x0000b4008d027a23 */ /* 0x004fcc0000010803 */
[----:B------:R2:W-:Y:S02]  /*4d60*/  MUFU.EX2 R226, R2 ;  /* 0x0000000200e27308 */ /* 0x0005e40000000800 */
[----:B--2---:R-:W-:-:S06]  /*4d70*/  FFMA.FTZ R2, R144, c[0x0][0x2d0], -R3 ;  /* 0x0000b40090027a23 */ /* 0x004fcc0000010803 */
[----:B------:R2:W-:Y:S08]  /*4d80*/  MUFU.EX2 R225, R2 ;  /* 0x0000000200e17308 */ /* 0x0005f00000000800 */
[----:B------:R3:W4:Y:S01]  /*4d90*/  MUFU.EX2 R215, R9 ;  /* 0x0000000900d77308 */ /* 0x0007220000000800 */
[----:B--2---:R-:W-:-:S07]  /*4da0*/  FFMA.FTZ R2, R145, c[0x0][0x2d0], -R3 ;  /* 0x0000b40091027a23 */ /* 0x004fce0000010803 */
[----:B------:R2:W-:Y:S01]  /*4db0*/  MUFU.EX2 R224, R2 ;  /* 0x0000000200e07308 */ /* 0x0005e20000000800 */
[----:B---3--:R-:W-:-:S07]  /*4dc0*/  FFMA.FTZ R9, R18, c[0x0][0x2d0], -R3 ;  /* 0x0000b40012097a23 */ /* 0x008fce0000010803 */
[----:B------:R-:W3:Y:S01]  /*4dd0*/  MUFU.EX2 R199, R9 ;  /* 0x0000000900c77308 */ /* 0x000ee20000000800 */
[----:B--2---:R-:W-:-:S07]  /*4de0*/  FFMA.FTZ R2, R89, c[0x0][0x2d0], -R0 ;  /* 0x0000b40059027a23 */ /* 0x004fce0000010800 */
[----:B------:R2:W-:Y:S01]  /*4df0*/  MUFU.EX2 R222, R2 ;  /* 0x0000000200de7308 */ /* 0x0005e20000000800 */
[----:B------:R-:W-:Y:S01]  /*4e00*/  F2FP.BF16.PACK_AB R8, R232, R198 ;  /* 0x000000c6e808723e */ /* 0x000fe200000010ff */
[----:B--2---:R-:W-:-:S06]  /*4e10*/  FFMA.FTZ R2, R90, c[0x0][0x2d0], -R0 ;  /* 0x0000b4005a027a23 */ /* 0x004fcc0000010800 */
[----:B------:R2:W1:Y:S01]  /*4e20*/  MUFU.EX2 R223, R2 ;  /* 0x0000000200df7308 */ /* 0x0004620000000800 */
[----:B----4-:R-:W-:Y:S02]  /*4e30*/  F2FP.BF16.PACK_AB R10, R215, R7 ;  /* 0x00000007d70a723e */ /* 0x010fe400000010ff */
[----:B---3--:R-:W-:Y:S02]  /*4e40*/  F2FP.BF16.PACK_AB R9, R147, R199 ;  /* 0x000000c79309723e */ /* 0x008fe400000010ff */
[----:B------:R-:W-:Y:S01]  /*4e50*/  F2FP.BF16.PACK_AB R11, R106, R193 ;  /* 0x000000c16a0b723e */ /* 0x000fe200000010ff */
[----:B--2---:R-:W-:-:S04]  /*4e60*/  FFMA.FTZ R2, R91, c[0x0][0x2d0], -R0 ;  /* 0x0000b4005b027a23 */ /* 0x004fc80000010800 */
[----:B------:R2:W-:Y:S01]  /*4e70*/  MUFU.EX2 R221, R2 ;  /* 0x0000000200dd7308 */ /* 0x0005e20000000800 */
[----:B------:R-:W-:Y:S01]  /*4e80*/  IMAD.MOV.U32 R132, RZ, RZ, R216 ;  /* 0x000000ffff847224 */ /* 0x000fe200078e00d8 */
[----:B------:R-:W-:Y:S01]  /*4e90*/  HMMA.16816.F32.BF16 R52, R8, R20, RZ ;  /* 0x000000140834723c */ /* 0x000fe200000418ff */
[----:B--2---:R-:W-:-:S05]  /*4ea0*/  FFMA.FTZ R2, R104, c[0x0][0x2d0], -R0 ;  /* 0x0000b40068027a23 */ /* 0x004fca0000010800 */
[----:B------:R2:W3:Y:S02]  /*4eb0*/  MUFU.EX2 R220, R2 ;  /* 0x0000000200dc7308 */ /* 0x0004e40000000800 */
[C---:B------:R-:W-:Y:S08]  /*4ec0*/  HMMA.16816.F32.BF16 R60, R8.reuse, R24, RZ ;  /* 0x00000018083c723c */ /* 0x040ff000000418ff */
[----:B------:R-:W-:Y:S01]  /*4ed0*/  HMMA.16816.F32.BF16 R56, R8, R40, RZ ;  /* 0x000000280838723c */ /* 0x000fe200000418ff */
[----:B--2---:R-:W-:-:S07]  /*4ee0*/  FFMA.FTZ R2, R165, c[0x0][0x2d0], -R6 ;  /* 0x0000b400a5027a23 */ /* 0x004fce0000010806 */
[C---:B------:R-:W-:Y:S01]  /*4ef0*/  HMMA.16816.F32.BF16 R16, R8.reuse, R44, RZ ;  /* 0x0000002c0810723c */ /* 0x040fe200000418ff */
[----:B------:R2:W-:Y:S07]  /*4f00*/  MUFU.EX2 R216, R2 ;  /* 0x0000000200d87308 */ /* 0x0005ee0000000800 */
[C---:B------:R-:W-:Y:S08]  /*4f10*/  HMMA.16816.F32.BF16 R36, R8.reuse, R22, RZ ;  /* 0x000000160824723c */ /* 0x040ff000000418ff */
[----:B------:R-:W-:Y:S01]  /*4f20*/  HMMA.16816.F32.BF16 R32, R8, R26, RZ ;  /* 0x0000001a0820723c */ /* 0x000fe200000418ff */
[----:B--2---:R-:W-:-:S07]  /*4f30*/  FFMA.FTZ R2, R164, c[0x0][0x2d0], -R6 ;  /* 0x0000b400a4027a23 */ /* 0x004fce0000010806 */
[C---:B------:R-:W-:Y:S01]  /*4f40*/  HMMA.16816.F32.BF16 R28, R8.reuse, R42, RZ ;  /* 0x0000002a081c723c */ /* 0x040fe200000418ff */
[----:B------:R2:W-:Y:S07]  /*4f50*/  MUFU.EX2 R217, R2 ;  /* 0x0000000200d97308 */ /* 0x0005ee0000000800 */
[----:B------:R-:W-:Y:S01]  /*4f60*/  HMMA.16816.F32.BF16 R8, R8, R46, RZ ;  /* 0x0000002e0808723c */ /* 0x000fe200000418ff */
[----:B--2---:R-:W-:-:S04]  /*4f70*/  FFMA.FTZ R2, R163, c[0x0][0x2d0], -R6 ;  /* 0x0000b400a3027a23 */ /* 0x004fc80000010806 */
[----:B------:R2:W-:Y:S01]  /*4f80*/  MUFU.EX2 R218, R2 ;  /* 0x0000000200da7308 */ /* 0x0005e20000000800 */
[----:B------:R-:W-:Y:S01]  /*4f90*/  IMAD.MOV.U32 R68, RZ, RZ, R214 ;  /* 0x000000ffff447224 */ /* 0x000fe200078e00d6 */
[----:B------:R-:W-:Y:S02]  /*4fa0*/  F2FP.BF16.PACK_AB R12, R204, R239 ;  /* 0x000000efcc0c723e */ /* 0x000fe400000010ff */
[----:B------:R-:W-:Y:S02]  /*4fb0*/  F2FP.BF16.PACK_AB R13, R205, R201 ;  /* 0x000000c9cd0d723e */ /* 0x000fe400000010ff */
[----:B------:R-:W-:Y:S01]  /*4fc0*/  F2FP.BF16.PACK_AB R14, R246, R209 ;  /* 0x000000d1f60e723e */ /* 0x000fe200000010ff */
[----:B--2---:R-:W-:-:S04]  /*4fd0*/  FFMA.FTZ R2, R162, c[0x0][0x2d0], -R6 ;  /* 0x0000b400a2027a23 */ /* 0x004fc80000010806 */
[----:B------:R2:W-:Y:S01]  /*4fe0*/  MUFU.EX2 R219, R2 ;  /* 0x0000000200db7308 */ /* 0x0005e20000000800 */
[----:B------:R-:W-:Y:S01]  /*4ff0*/  F2FP.BF16.PACK_AB R15, R194, R210 ;  /* 0x000000d2c20f723e */ /* 0x000fe200000010ff */
[----:B------:R-:W-:Y:S02]  /*5000*/  IMAD.MOV.U32 R141, RZ, RZ, R215 ;  /* 0x000000ffff8d7224 */ /* 0x000fe400078e00d7 */
[----:B--2---:R-:W-:-:S04]  /*5010*/  FFMA.FTZ R2, R160, c[0x0][0x2d0], -R5 ;  /* 0x0000b400a0027a23 */ /* 0x004fc80000010805 */
[----:B------:R2:W-:Y:S01]  /*5020*/  MUFU.EX2 R214, R2 ;  /* 0x0000000200d67308 */ /* 0x0005e20000000800 */
[----:B-1----:R-:W-:Y:S01]  /*5030*/  HMMA.16816.F32.BF16 R100, R12, R78, R8 ;  /* 0x0000004e0c64723c */ /* 0x002fe20000041808 */
[----:B------:R-:W-:-:S06]  /*5040*/  IMAD.MOV.U32 R163, RZ, RZ, R213 ;  /* 0x000000ffffa37224 */ /* 0x000fcc00078e00d5 */
[----:B------:R-:W-:Y:S01]  /*5050*/  F2FP.BF16.PACK_AB R8, R4, R213 ;  /* 0x000000d50408723e */ /* 0x000fe200000010ff */
[----:B--2---:R-:W-:-:S04]  /*5060*/  FFMA.FTZ R2, R161, c[0x0][0x2d0], -R5 ;  /* 0x0000b400a1027a23 */ /* 0x004fc80000010805 */
[----:B------:R1:W2:Y:S02]  /*5070*/  MUFU.EX2 R215, R2 ;  /* 0x0000000200d77308 */ /* 0x0002a40000000800 */
[----:B-1----:R-:W-:-:S06]  /*5080*/  FFMA.FTZ R2, R152, c[0x0][0x2d0], -R5 ;  /* 0x0000b40098027a23 */ /* 0x002fcc0000010805 */
[----:B------:R1:W-:Y:S01]  /*5090*/  MUFU.EX2 R213, R2 ;  /* 0x0000000200d57308 */ /* 0x0003e20000000800 */
[----:B------:R-:W-:Y:S02]  /*50a0*/  F2FP.BF16.PACK_AB R10, R243, R238 ;  /* 0x000000eef30a723e */ /* 0x000fe400000010ff */
[----:B------:R-:W-:Y:S01]  /*50b0*/  F2FP.BF16.PACK_AB R9, R181, R182 ;  /* 0x000000b6b509723e */ /* 0x000fe200000010ff */
[----:B-1----:R-:W-:Y:S02]  /*50c0*/  FFMA.FTZ R2, R153, c[0x0][0x2d0], -R5 ;  /* 0x0000b40099027a23 */ /* 0x002fe40000010805 */
[----:B------:R-:W-:Y:S02]  /*50d0*/  IMAD.MOV.U32 R153, RZ, RZ, R212 ;  /* 0x000000ffff997224 */ /* 0x000fe400078e00d4 */
[----:B------:R1:W-:Y:S01]  /*50e0*/  MUFU.EX2 R212, R2 ;  /* 0x0000000200d47308 */ /* 0x0003e20000000800 */
[----:B------:R-:W-:Y:S02]  /*50f0*/  F2FP.BF16.PACK_AB R11, R187, R180 ;  /* 0x000000b4bb0b723e */ /* 0x000fe400000010ff */
[----:B------:R-:W-:Y:S01]  /*5100*/  MOV R136, R210 ;  /* 0x000000d200887202 */ /* 0x000fe20000000f00 */
[----:B-1----:R-:W-:-:S02]  /*5110*/  FFMA.FTZ R2, R154, c[0x0][0x2d0], -R3 ;  /* 0x0000b4009a027a23 */ /* 0x002fc40000010803 */
[----:B------:R-:W-:Y:S02]  /*5120*/  IMAD.MOV.U32 R154, RZ, RZ, R211 ;  /* 0x000000ffff9a7224 */ /* 0x000fe400078e00d3 */
[----:B------:R1:W-:Y:S01]  /*5130*/  MUFU.EX2 R211, R2 ;  /* 0x0000000200d37308 */ /* 0x0003e20000000800 */
[----:B------:R-:W-:Y:S01]  /*5140*/  IMAD.MOV.U32 R165, RZ, RZ, R209 ;  /* 0x000000ffffa57224 */ /* 0x000fe200078e00d1 */
[----:B------:R-:W-:Y:S01]  /*5150*/  HMMA.16816.F32.BF16 R120, R12, R48, R52 ;  /* 0x000000300c78723c */ /* 0x000fe20000041834 */
[----:B------:R-:W-:Y:S02]  /*5160*/  IMAD.MOV.U32 R164, RZ, RZ, R208 ;  /* 0x000000ffffa47224 */ /* 0x000fe400078e00d0 */
[----:B-1----:R-:W-:-:S04]  /*5170*/  FFMA.FTZ R2, R166, c[0x0][0x2d0], -R3 ;  /* 0x0000b400a6027a23 */ /* 0x002fc80000010803 */
[----:B------:R1:W4:Y:S01]  /*5180*/  MUFU.EX2 R210, R2 ;  /* 0x0000000200d27308 */ /* 0x0003220000000800 */
[C---:B------:R-:W-:Y:S08]  /*5190*/  HMMA.16816.F32.BF16 R112, R12.reuse, R64, R60 ;  /* 0x000000400c70723c */ /* 0x040ff0000004183c */
[----:B------:R-:W-:Y:S01]  /*51a0*/  HMMA.16816.F32.BF16 R108, R12, R72, R56 ;  /* 0x000000480c6c723c */ /* 0x000fe20000041838 */
[----:B-1----:R-:W-:-:S07]  /*51b0*/  FFMA.FTZ R2, R148, c[0x0][0x2d0], -R3 ;  /* 0x0000b40094027a23 */ /* 0x002fce0000010803 */
[C---:B------:R-:W-:Y:S01]  /*51c0*/  HMMA.16816.F32.BF16 R124, R12.reuse, R76, R16 ;  /* 0x0000004c0c7c723c */ /* 0x040fe20000041810 */
[----:B------:R1:W-:Y:S07]  /*51d0*/  MUFU.EX2 R209, R2 ;  /* 0x0000000200d17308 */ /* 0x0003ee0000000800 */
[C---:B------:R-:W-:Y:S08]  /*51e0*/  HMMA.16816.F32.BF16 R96, R12.reuse, R50, R36 ;  /* 0x000000320c60723c */ /* 0x040ff00000041824 */
[----:B------:R-:W-:Y:S01]  /*51f0*/  HMMA.16816.F32.BF16 R92, R12, R66, R32 ;  /* 0x000000420c5c723c */ /* 0x000fe20000041820 */
[----:B-1----:R-:W-:-:S07]  /*5200*/  FFMA.FTZ R2, R146, c[0x0][0x2d0], -R3 ;  /* 0x0000b40092027a23 */ /* 0x002fce0000010803 */
[----:B------:R-:W-:Y:S08]  /*5210*/  HMMA.16816.F32.BF16 R116, R12, R74, R28 ;  /* 0x0000004a0c74723c */ /* 0x000ff0000004181c */
[C---:B------:R-:W-:Y:S08]  /*5220*/  HMMA.16816.F32.BF16 R12, R8.reuse, R20, RZ ;  /* 0x00000014080c723c */ /* 0x040ff000000418ff */
[C---:B------:R-:W-:Y:S08]  /*5230*/  HMMA.16816.F32.BF16 R32, R8.reuse, R22, RZ ;  /* 0x000000160820723c */ /* 0x040ff000000418ff */
[C---:B------:R-:W-:Y:S08]  /*5240*/  HMMA.16816.F32.BF16 R16, R8.reuse, R24, RZ ;  /* 0x000000180810723c */ /* 0x040ff000000418ff */
[----:B------:R-:W-:Y:S01]  /*5250*/  HMMA.16816.F32.BF16 R28, R8, R26, RZ ;  /* 0x0000001a081c723c */ /* 0x000fe200000418ff */
[----:B------:R-:W-:-:S07]  /*5260*/  IMAD.MOV.U32 R166, RZ, RZ, R206 ;  /* 0x000000ffffa67224 */ /* 0x000fce00078e00ce */
[C---:B------:R-:W-:Y:S08]  /*5270*/  HMMA.16816.F32.BF16 R20, R8.reuse, R40, RZ ;  /* 0x000000280814723c */ /* 0x040ff000000418ff */
[C---:B------:R-:W-:Y:S08]  /*5280*/  HMMA.16816.F32.BF16 R24, R8.reuse, R44, RZ ;  /* 0x0000002c0818723c */ /* 0x040ff000000418ff */
[C---:B------:R-:W-:Y:S08]  /*5290*/  HMMA.16816.F32.BF16 R40, R8.reuse, R42, RZ ;  /* 0x0000002a0828723c */ /* 0x040ff000000418ff */
[----:B------:R-:W-:Y:S07]  /*52a0*/  HMMA.16816.F32.BF16 R44, R8, R46, RZ ;  /* 0x0000002e082c723c */ /* 0x000fee00000418ff */
[----:B------:R-:W-:-:S02]  /*52b0*/  F2FP.BF16.PACK_AB R11, R71, R208 ;  /* 0x000000d0470b723e */ /* 0x000fc400000010ff */
[----:B------:R1:W1:Y:S01]  /*52c0*/  MUFU.EX2 R208, R2 ;  /* 0x0000000200d07308 */ /* 0x0002620000000800 */
[----:B------:R-:W-:Y:S01]  /*52d0*/  F2FP.BF16.PACK_AB R10, R207, R206 ;  /* 0x000000cecf0a723e */ /* 0x000fe200000010ff */
[----:B------:R-:W-:Y:S02]  /*52e0*/  IMAD.MOV.U32 R161, RZ, RZ, R207 ;  /* 0x000000ffffa17224 */ /* 0x000fe400078e00cf */
[----:B-1----:R-:W-:-:S04]  /*52f0*/  FFMA.FTZ R2, R139, c[0x0][0x2d0], -R0 ;  /* 0x0000b4008b027a23 */ /* 0x002fc80000010800 */
[----:B------:R1:W-:Y:S01]  /*5300*/  MUFU.EX2 R206, R2 ;  /* 0x0000000200ce7308 */ /* 0x0003e20000000800 */
[----:B------:R-:W-:Y:S02]  /*5310*/  IMAD.MOV.U32 R148, RZ, RZ, R205 ;  /* 0x000000ffff947224 */ /* 0x000fe400078e00cd */
[----:B------:R-:W-:Y:S02]  /*5320*/  IMAD.MOV.U32 R146, RZ, RZ, R204 ;  /* 0x000000ffff927224 */ /* 0x000fe400078e00cc */
[----:B-1----:R-:W-:-:S04]  /*5330*/  FFMA.FTZ R2, R138, c[0x0][0x2d0], -R0 ;  /* 0x0000b4008a027a23 */ /* 0x002fc80000010800 */
[----:B------:R1:W1:Y:S02]  /*5340*/  MUFU.EX2 R207, R2 ;  /* 0x0000000200cf7308 */ /* 0x0002640000000800 */
[----:B-1----:R-:W-:-:S06]  /*5350*/  FFMA.FTZ R2, R131, c[0x0][0x2d0], -R0 ;  /* 0x0000b40083027a23 */ /* 0x002fcc0000010800 */
[----:B------:R1:W-:Y:S01]  /*5360*/  MUFU.EX2 R205, R2 ;  /* 0x0000000200cd7308 */ /* 0x0003e20000000800 */
[----:B------:R-:W-:Y:S02]  /*5370*/  IMAD.MOV.U32 R131, RZ, RZ, R201 ;  /* 0x000000ffff837224 */ /* 0x000fe400078e00c9 */
[----:B-1----:R-:W-:-:S05]  /*5380*/  FFMA.FTZ R2, R137, c[0x0][0x2d0], -R0 ;  /* 0x0000b40089027a23 */ /* 0x002fca0000010800 */
[----:B------:R1:W1:Y:S01]  /*5390*/  MUFU.EX2 R204, R2 ;  /* 0x0000000200cc7308 */ /* 0x0002620000000800 */
[----:B------:R-:W-:Y:S01]  /*53a0*/  IMAD.MOV.U32 R137, RZ, RZ, R200 ;  /* 0x000000ffff897224 */ /* 0x000fe200078e00c8 */
[----:B------:R-:W-:Y:S01]  /*53b0*/  F2FP.BF16.PACK_AB R8, R202, R107 ;  /* 0x0000006bca08723e */ /* 0x000fe200000010ff */
[----:B------:R-:W-:Y:S02]  /*53c0*/  IMAD.MOV.U32 R138, RZ, RZ, R202 ;  /* 0x000000ffff8a7224 */ /* 0x000fe400078e00ca */
[----:B-1----:R-:W-:-:S04]  /*53d0*/  FFMA.FTZ R2, R173, c[0x0][0x2d0], -R6 ;  /* 0x0000b400ad027a23 */ /* 0x002fc80000010806 */
[----:B------:R1:W-:Y:S01]  /*53e0*/  MUFU.EX2 R200, R2 ;  /* 0x0000000200c87308 */ /* 0x0003e20000000800 */
[----:B------:R-:W-:Y:S01]  /*53f0*/  F2FP.BF16.PACK_AB R9, R203, R186 ;  /* 0x000000bacb09723e */ /* 0x000fe200000010ff */
[----:B------:R-:W-:Y:S02]  /*5400*/  IMAD.MOV.U32 R139, RZ, RZ, R203 ;  /* 0x000000ffff8b7224 */ /* 0x000fe400078e00cb */
[----:B-1----:R-:W-:-:S04]  /*5410*/  FFMA.FTZ R2, R174, c[0x0][0x2d0], -R6 ;  /* 0x0000b400ae027a23 */ /* 0x002fc80000010806 */
[----:B------:R1:W-:Y:S01]  /*5420*/  MUFU.EX2 R201, R2 ;  /* 0x0000000200c97308 */ /* 0x0003e20000000800 */
[----:B------:R-:W-:Y:S02]  /*5430*/  IMAD.MOV.U32 R160, RZ, RZ, R198 ;  /* 0x000000ffffa07224 */ /* 0x000fe400078e00c6 */
[----:B-1----:R-:W-:-:S05]  /*5440*/  FFMA.FTZ R2, R175, c[0x0][0x2d0], -R6 ;  /* 0x0000b400af027a23 */ /* 0x002fca0000010806 */
        /* <DEDUP_REMOVED lines=9> */
[----:B------:R1:W1:Y:S01]  /*54e0*/  MUFU.EX2 R199, R2 ;  /* 0x0000000200c77308 */ /* 0x0002620000000800 */
        /* <DEDUP_REMOVED lines=16> */
[----:B------:R-:W-:Y:S02]  /*55f0*/  IMAD.MOV.U32 R68, RZ, RZ, R191 ;  /* 0x000000ffff447224 */ /* 0x000fe400078e00bf */
[----:B-1----:R-:W-:-:S04]  /*5600*/  FFMA.FTZ R2, R156, c[0x0][0x2d0], -R3 ;  /* 0x0000b4009c027a23 */ /* 0x002fc80000010803 */
[----:B------:R1:W1:Y:S01]  /*5610*/  MUFU.EX2 R192, R2 ;  /* 0x0000000200c07308 */ /* 0x0002620000000800 */
[----:B------:R-:W-:Y:S02]  /*5620*/  IMAD.MOV.U32 R176, RZ, RZ, R190 ;  /* 0x000000ffffb07224 */ /* 0x000fe400078e00be */
[----:B-1----:R-:W-:-:S05]  /*5630*/  FFMA.FTZ R2, R149, c[0x0][0x2d0], -R0 ;  /* 0x0000b40095027a23 */ /* 0x002fca0000010800 */
[----:B------:R1:W-:Y:S01]  /*5640*/  MUFU.EX2 R188, R2 ;  /* 0x0000000200bc7308 */ /* 0x0003e20000000800 */
[----:B------:R-:W-:Y:S02]  /*5650*/  IMAD.MOV.U32 R133, RZ, RZ, R189 ;  /* 0x000000ffff857224 */ /* 0x000fe400078e00bd */
[----:B-1----:R-:W-:-:S05]  /*5660*/  FFMA.FTZ R2, R150, c[0x0][0x2d0], -R0 ;  /* 0x0000b40096027a23 */ /* 0x002fca0000010800 */
[----:B------:R1:W1:Y:S01]  /*5670*/  MUFU.EX2 R191, R2 ;  /* 0x0000000200bf7308 */ /* 0x0002620000000800 */
[----:B------:R-:W-:Y:S02]  /*5680*/  IMAD.MOV.U32 R170, RZ, RZ, R176 ;  /* 0x000000ffffaa7224 */ /* 0x000fe400078e00b0 */
[----:B------:R-:W-:Y:S02]  /*5690*/  IMAD.MOV.U32 R176, RZ, RZ, R174 ;  /* 0x000000ffffb07224 */ /* 0x000fe400078e00ae */
[----:B-1----:R-:W-:-:S04]  /*56a0*/  FFMA.FTZ R2, R151, c[0x0][0x2d0], -R0 ;  /* 0x0000b40097027a23 */ /* 0x002fc80000010800 */
[----:B------:R1:W-:Y:S01]  /*56b0*/  MUFU.EX2 R190, R2 ;  /* 0x0000000200be7308 */ /* 0x0003e20000000800 */
[----:B------:R-:W-:Y:S02]  /*56c0*/  IMAD.MOV.U32 R144, RZ, RZ, R85 ;  /* 0x000000ffff907224 */ /* 0x000fe400078e0055 */
[----:B------:R-:W-:Y:S02]  /*56d0*/  IMAD.MOV.U32 R174, RZ, RZ, R173 ;  /* 0x000000ffffae7224 */ /* 0x000fe400078e00ad */
[----:B------:R-:W-:Y:S02]  /*56e0*/  IMAD.MOV.U32 R173, RZ, RZ, R131 ;  /* 0x000000ffffad7224 */ /* 0x000fe400078e0083 */
[----:B-1----:R-:W-:-:S04]  /*56f0*/  FFMA.FTZ R2, R155, c[0x0][0x2d0], -R0 ;  /* 0x0000b4009b027a23 */ /* 0x002fc80000010800 */
[----:B------:R1:W1:Y:S01]  /*5700*/  MUFU.EX2 R189, R2 ;  /* 0x0000000200bd7308 */ /* 0x0002620000000800 */
[----:B------:R-:W-:Y:S02]  /*5710*/  IMAD.MOV.U32 R135, RZ, RZ, R106 ;  /* 0x000000ffff877224 */ /* 0x000fe400078e006a */
[----:B------:R-:W-:Y:S02]  /*5720*/  IMAD.MOV.U32 R131, RZ, RZ, R154 ;  /* 0x000000ffff837224 */ /* 0x000fe400078e009a */
[----:B------:R-:W-:Y:S02]  /*5730*/  IMAD.MOV.U32 R154, RZ, RZ, R152 ;  /* 0x000000ffff9a7224 */ /* 0x000fe400078e0098 */
[----:B------:R-:W-:Y:S02]  /*5740*/  IMAD.MOV.U32 R134, RZ, RZ, R107 ;  /* 0x000000ffff867224 */ /* 0x000fe400078e006b */
[----:B-1----:R-:W-:Y:S02]  /*5750*/  FFMA.FTZ R2, R169, c[0x0][0x2d0], -R5 ;  /* 0x0000b400a9027a23 */ /* 0x002fe40000010805 */
[----:B------:R-:W-:-:S02]  /*5760*/  IMAD.MOV.U32 R169, RZ, RZ, R175 ;  /* 0x000000ffffa97224 */ /* 0x000fc400078e00af */
[----:B------:R-:W-:Y:S02]  /*5770*/  IMAD.MOV.U32 R175, RZ, RZ, R137 ;  /* 0x000000ffffaf7224 */ /* 0x000fe400078e0089 */
[----:B------:R-:W-:Y:S01]  /*5780*/  IMAD.MOV.U32 R137, RZ, RZ, R138 ;  /* 0x000000ffff897224 */ /* 0x000fe200078e008a */
[----:B------:R-:W-:Y:S01]  /*5790*/  MOV R138, R139 ;  /* 0x0000008b008a7202 */ /* 0x000fe20000000f00 */
[----:B------:R-:W-:Y:S02]  /*57a0*/  IMAD.MOV.U32 R139, RZ, RZ, R146 ;  /* 0x000000ffff8b7224 */ /* 0x000fe400078e0092 */
[----:B------:R-:W-:Y:S02]  /*57b0*/  IMAD.MOV.U32 R146, RZ, RZ, R153 ;  /* 0x000000ffff927224 */ /* 0x000fe400078e0099 */
[----:B------:R-:W-:Y:S02]  /*57c0*/  IMAD.MOV.U32 R153, RZ, RZ, R144 ;  /* 0x000000ffff997224 */ /* 0x000fe400078e0090 */
[----:B------:R-:W-:-:S02]  /*57d0*/  IMAD.MOV.U32 R152, RZ, RZ, R141 ;  /* 0x000000ffff987224 */ /* 0x000fc400078e008d */
[----:B------:R-:W-:Y:S02]  /*57e0*/  IMAD.MOV.U32 R171, RZ, RZ, R169 ;  /* 0x000000ffffab7224 */ /* 0x000fe400078e00a9 */
[----:B------:R-:W-:Y:S02]  /*57f0*/  IMAD.MOV.U32 R141, RZ, RZ, R135 ;  /* 0x000000ffff8d7224 */ /* 0x000fe400078e0087 */
[----:B------:R-:W-:Y:S02]  /*5800*/  IMAD.MOV.U32 R169, RZ, RZ, R131 ;  /* 0x000000ffffa97224 */ /* 0x000fe400078e0083 */
[----:B------:R-:W-:Y:S02]  /*5810*/  IMAD.MOV.U32 R131, RZ, RZ, R154 ;  /* 0x000000ffff837224 */ /* 0x000fe400078e009a */
[----:B------:R-:W-:Y:S02]  /*5820*/  IMAD.MOV.U32 R154, RZ, RZ, R153 ;  /* 0x000000ffff9a7224 */ /* 0x000fe400078e0099 */
[----:B------:R-:W-:-:S02]  /*5830*/  IMAD.MOV.U32 R153, RZ, RZ, R152 ;  /* 0x000000ffff997224 */ /* 0x000fc400078e0098 */
[----:B------:R-:W-:Y:S02]  /*5840*/  IMAD.MOV.U32 R135, RZ, RZ, R134 ;  /* 0x000000ffff877224 */ /* 0x000fe400078e0086 */
[----:B------:R-:W-:Y:S01]  /*5850*/  IMAD.MOV.U32 R152, RZ, RZ, R141 ;  /* 0x000000ffff987224 */ /* 0x000fe200078e008d */
[----:B------:R-:W4:Y:S01]  /*5860*/  LDL R134, [R1+0x64] ;  /* 0x0000640001867983 */ /* 0x000f220000100800 */
[----:B------:R-:W-:-:S03]  /*5870*/  IMAD.MOV.U32 R141, RZ, RZ, R241 ;  /* 0x000000ffff8d7224 */ /* 0x000fc600078e00f1 */
[----:B------:R-:W4:Y:S01]  /*5880*/  LDL.LU R241, [R1+0xb4] ;  /* 0x0000b40001f17983 */ /* 0x000f220000300800 */
[C---:B------:R-:W-:Y:S03]  /*5890*/  HMMA.16816.F32.BF16 R60, R8.reuse, R48, R12 ;  /* 0x00000030083c723c */ /* 0x040fe6000004180c */
[----:B------:R-:W-:Y:S05]  /*58a0*/  LDSM.16.MT88.4 R12, [R229+0x1100] ;  /* 0x00110000e50c783b */ /* 0x000fea0000004200 */
[C---:B------:R-:W-:Y:S01]  /*58b0*/  HMMA.16816.F32.BF16 R56, R8.reuse, R64, R16 ;  /* 0x000000400838723c */ /* 0x040fe20000041810 */
[----:B------:R-:W-:Y:S07]  /*58c0*/  LDSM.16.MT88.4 R16, [R231+0x1100] ;  /* 0x00110000e710783b */ /* 0x000fee0000004200 */
[C---:B------:R-:W-:Y:S01]  /*58d0*/  HMMA.16816.F32.BF16 R52, R8.reuse, R72, R20 ;  /* 0x000000480834723c */ /* 0x040fe20000041814 */
[----:B------:R-:W1:Y:S07]  /*58e0*/  LDSM.16.MT88.4 R20, [R228+0x1100] ;  /* 0x00110000e414783b */ /* 0x000e6e0000004200 */
[C---:B------:R-:W-:Y:S01]  /*58f0*/  HMMA.16816.F32.BF16 R80, R8.reuse, R76, R24 ;  /* 0x0000004c0850723c */ /* 0x040fe20000041818 */
[----:B------:R-:W1:Y:S07]  /*5900*/  LDSM.16.MT88.4 R24, [R230+0x1100] ;  /* 0x00110000e618783b */ /* 0x000e6e0000004200 */
[C---:B------:R-:W-:Y:S08]  /*5910*/  HMMA.16816.F32.BF16 R36, R8.reuse, R50, R32 ;  /* 0x000000320824723c */ /* 0x040ff00000041820 */
[C---:B------:R-:W-:Y:S08]  /*5920*/  HMMA.16816.F32.BF16 R28, R8.reuse, R66, R28 ;  /* 0x00000042081c723c */ /* 0x040ff0000004181c */
[C---:B------:R-:W-:Y:S08]  /*5930*/  HMMA.16816.F32.BF16 R32, R8.reuse, R74, R40 ;  /* 0x0000004a0820723c */ /* 0x040ff00000041828 */
[----:B------:R-:W-:Y:S01]  /*5940*/  HMMA.16816.F32.BF16 R44, R8, R78, R44 ;  /* 0x0000004e082c723c */ /* 0x000fe2000004182c */
[----:B------:R-:W-:-:S06]  /*5950*/  IMAD.MOV.U32 R145, RZ, RZ, R84 ;  /* 0x000000ffff917224 */ /* 0x000fcc00078e0054 */
[----:B------:R-:W-:Y:S02]  /*5960*/  F2FP.BF16.PACK_AB R8, R250, R249 ;  /* 0x000000f9fa08723e */ /* 0x000fe400000010ff */
[----:B------:R-:W-:Y:S02]  /*5970*/  F2FP.BF16.PACK_AB R9, R226, R227 ;  /* 0x000000e3e209723e */ /* 0x000fe400000010ff */
[----:B------:R-:W-:Y:S02]  /*5980*/  F2FP.BF16.PACK_AB R10, R247, R248 ;  /* 0x000000f8f70a723e */ /* 0x000fe400000010ff */
[----:B------:R-:W-:-:S07]  /*5990*/  F2FP.BF16.PACK_AB R11, R224, R225 ;  /* 0x000000e1e00b723e */ /* 0x000fce00000010ff */
[C---:B-1----:R-:W-:Y:S08]  /*59a0*/  HMMA.16816.F32.BF16 R48, R8.reuse, R20, R120 ;  /* 0x000000140830723c */ /* 0x042ff00000041878 */
[C---:B------:R-:W-:Y:S08]  /*59b0*/  HMMA.16816.F32.BF16 R84, R8.reuse, R16, R112 ;  /* 0x000000100854723c */ /* 0x040ff00000041870 */
[C---:B------:R-:W-:Y:S08]  /*59c0*/  HMMA.16816.F32.BF16 R104, R8.reuse, R12, R108 ;  /* 0x0000000c0868723c */ /* 0x040ff0000004186c */
[C---:B------:R-:W-:Y:S08]  /*59d0*/  HMMA.16816.F32.BF16 R124, R8.reuse, R24, R124 ;  /* 0x00000018087c723c */ /* 0x040ff0000004187c */
[C---:B------:R-:W-:Y:S08]  /*59e0*/  HMMA.16816.F32.BF16 R76, R8.reuse, R22, R96 ;  /* 0x00000016084c723c */ /* 0x040ff00000041860 */
[C---:B------:R-:W-:Y:S08]  /*59f0*/  HMMA.16816.F32.BF16 R92, R8.reuse, R18, R92 ;  /* 0x00000012085c723c */ /* 0x040ff0000004185c */
[C---:B------:R-:W-:Y:S08]  /*5a00*/  HMMA.16816.F32.BF16 R116, R8.reuse, R14, R116 ;  /* 0x0000000e0874723c */ /* 0x040ff00000041874 */
[----:B------:R-:W-:Y:S07]  /*5a10*/  HMMA.16816.F32.BF16 R100, R8, R26, R100 ;  /* 0x0000001a0864723c */ /* 0x000fee0000041864 */
[----:B------:R-:W-:-:S02]  /*5a20*/  F2FP.BF16.PACK_AB R8, R144, R145 ;  /* 0x000000919008723e */ /* 0x000fc400000010ff */
[----:B------:R-:W-:Y:S02]  /*5a30*/  F2FP.BF16.PACK_AB R9, R223, R222 ;  /* 0x000000dedf09723e */ /* 0x000fe400000010ff */
[----:B------:R-:W-:Y:S02]  /*5a40*/  F2FP.BF16.PACK_AB R10, R132, R128 ;  /* 0x00000080840a723e */ /* 0x000fe400000010ff */
[----:B---3--:R-:W-:-:S07]  /*5a50*/  F2FP.BF16.PACK_AB R11, R220, R221 ;  /* 0x000000dddc0b723e */ /* 0x008fce00000010ff */
[C---:B------:R-:W-:Y:S08]  /*5a60*/  HMMA.16816.F32.BF16 R96, R8.reuse, R20, R60 ;  /* 0x000000140860723c */ /* 0x040ff0000004183c */
[C---:B------:R-:W-:Y:S01]  /*5a70*/  HMMA.16816.F32.BF16 R88, R8.reuse, R22, R36 ;  /* 0x000000160858723c */ /* 0x040fe20000041824 */
[----:B------:R-:W1:Y:S07]  /*5a80*/  LDSM.16.MT88.4 R20, [R228+0x1900] ;  /* 0x00190000e414783b */ /* 0x000e6e0000004200 */
[C---:B------:R-:W-:Y:S08]  /*5a90*/  HMMA.16816.F32.BF16 R64, R8.reuse, R18, R28 ;  /* 0x000000120840723c */ /* 0x040ff0000004181c */
[C---:B------:R-:W-:Y:S01]  /*5aa0*/  HMMA.16816.F32.BF16 R72, R8.reuse, R16, R56 ;  /* 0x000000100848723c */ /* 0x040fe20000041838 */
[----:B------:R-:W3:Y:S07]  /*5ab0*/  LDSM.16.MT88.4 R16, [R231+0x1900] ;  /* 0x00190000e710783b */ /* 0x000eee0000004200 */
[C---:B------:R-:W-:Y:S08]  /*5ac0*/  HMMA.16816.F32.BF16 R40, R8.reuse, R12, R52 ;  /* 0x0000000c0828723c */ /* 0x040ff00000041834 */
[C---:B------:R-:W-:Y:S01]  /*5ad0*/  HMMA.16816.F32.BF16 R32, R8.reuse, R14, R32 ;  /* 0x0000000e0820723c */ /* 0x040fe20000041820 */
[----:B------:R-:W3:Y:S07]  /*5ae0*/  LDSM.16.MT88.4 R12, [R229+0x1900] ;  /* 0x00190000e50c783b */ /* 0x000eee0000004200 */
[C---:B------:R-:W-:Y:S08]  /*5af0*/  HMMA.16816.F32.BF16 R36, R8.reuse, R24, R80 ;  /* 0x000000180824723c */ /* 0x040ff00000041850 */
[----:B------:R-:W-:Y:S01]  /*5b00*/  HMMA.16816.F32.BF16 R28, R8, R26, R44 ;  /* 0x0000001a081c723c */ /* 0x000fe2000004182c */
[----:B------:R-:W4:Y:S06]  /*5b10*/  LDSM.16.MT88.4 R24, [R230+0x1900] ;  /* 0x00190000e618783b */ /* 0x000f2c0000004200 */
[----:B--2---:R-:W-:-:S02]  /*5b20*/  F2FP.BF16.PACK_AB R8, R215, R214 ;  /* 0x000000d6d708723e */ /* 0x004fc400000010ff */
[----:B----4-:R-:W-:Y:S02]  /*5b30*/  F2FP.BF16.PACK_AB R9, R210, R211 ;  /* 0x000000d3d209723e */ /* 0x010fe400000010ff */
[----:B------:R-:W-:Y:S02]  /*5b40*/  F2FP.BF16.PACK_AB R10, R212, R213 ;  /* 0x000000d5d40a723e */ /* 0x000fe400000010ff */
[----:B------:R-:W-:-:S07]  /*5b50*/  F2FP.BF16.PACK_AB R11, R208, R209 ;  /* 0x000000d1d00b723e */ /* 0x000fce00000010ff */
[C---:B-1----:R-:W-:Y:S08]  /*5b60*/  HMMA.16816.F32.BF16 R52, R8.reuse, R20, R48 ;  /* 0x000000140834723c */ /* 0x042ff00000041830 */
[C---:B------:R-:W-:Y:S08]  /*5b70*/  HMMA.16816.F32.BF16 R48, R8.reuse, R22, R76 ;  /* 0x000000160830723c */ /* 0x040ff0000004184c */
[C---:B---3--:R-:W-:Y:S08]  /*5b80*/  HMMA.16816.F32.BF16 R44, R8.reuse, R16, R84 ;  /* 0x00000010082c723c */ /* 0x048ff00000041854 */
        /* <DEDUP_REMOVED lines=8> */
[----:B------:R-:W-:-:S07]  /*5c10*/  F2FP.BF16.PACK_AB R11, R204, R205 ;  /* 0x000000cdcc0b723e */ /* 0x000fce00000010ff */
[C---:B------:R-:W-:Y:S08]  /*5c20*/  HMMA.16816.F32.BF16 R120, R8.reuse, R20, R96 ;  /* 0x000000140878723c */ /* 0x040ff00000041860 */
[C---:B------:R-:W-:Y:S01]  /*5c30*/  HMMA.16816.F32.BF16 R76, R8.reuse, R22, R88 ;  /* 0x00000016084c723c */ /* 0x040fe20000041858 */
[----:B------:R-:W1:Y:S07]  /*5c40*/  LDSM.16.MT88.4 R20, [R228+0x2100] ;  /* 0x00210000e414783b */ /* 0x000e6e0000004200 */
[C---:B------:R-:W-:Y:S08]  /*5c50*/  HMMA.16816.F32.BF16 R104, R8.reuse, R16, R72 ;  /* 0x000000100868723c */ /* 0x040ff00000041848 */
[C---:B------:R-:W-:Y:S01]  /*5c60*/  HMMA.16816.F32.BF16 R80, R8.reuse, R18, R64 ;  /* 0x000000120850723c */ /* 0x040fe20000041840 */
[----:B------:R-:W2:Y:S07]  /*5c70*/  LDSM.16.MT88.4 R16, [R231+0x2100] ;  /* 0x00210000e710783b */ /* 0x000eae0000004200 */
[C---:B------:R-:W-:Y:S08]  /*5c80*/  HMMA.16816.F32.BF16 R100, R8.reuse, R12, R40 ;  /* 0x0000000c0864723c */ /* 0x040ff00000041828 */
[C---:B------:R-:W-:Y:S01]  /*5c90*/  HMMA.16816.F32.BF16 R40, R8.reuse, R14, R32 ;  /* 0x0000000e0828723c */ /* 0x040fe20000041820 */
[----:B------:R-:W3:Y:S07]  /*5ca0*/  LDSM.16.MT88.4 R12, [R229+0x2100] ;  /* 0x00210000e50c783b */ /* 0x000eee0000004200 */
[C---:B------:R-:W-:Y:S08]  /*5cb0*/  HMMA.16816.F32.BF16 R96, R8.reuse, R24, R36 ;  /* 0x000000180860723c */ /* 0x040ff00000041824 */
[----:B------:R-:W-:Y:S01]  /*5cc0*/  HMMA.16816.F32.BF16 R84, R8, R26, R28 ;  /* 0x0000001a0854723c */ /* 0x000fe2000004181c */
[----:B------:R-:W2:Y:S01]  /*5cd0*/  LDSM.16.MT88.4 R24, [R230+0x2100] ;  /* 0x00210000e618783b */ /* 0x000ea20000004200 */
[----:B------:R1:W-:Y:S03]  /*5ce0*/  MUFU.EX2 R144, R2 ;  /* 0x0000000200907308 */ /* 0x0003e60000000800 */
[----:B------:R-:W-:Y:S02]  /*5cf0*/  LDSM.16.MT88.4 R28, [R228+0x2900] ;  /* 0x00290000e41c783b */ /* 0x000fe40000004200 */
[----:B------:R-:W-:-:S02]  /*5d00*/  F2FP.BF16.PACK_AB R8, R199, R198 ;  /* 0x000000c6c708723e */ /* 0x000fc400000010ff */
[----:B------:R-:W-:Y:S02]  /*5d10*/  F2FP.BF16.PACK_AB R9, R194, R195 ;  /* 0x000000c3c209723e */ /* 0x000fe400000010ff */
[----:B------:R-:W-:Y:S02]  /*5d20*/  F2FP.BF16.PACK_AB R10, R196, R197 ;  /* 0x000000c5c40a723e */ /* 0x000fe400000010ff */
[----:B------:R-:W-:Y:S01]  /*5d30*/  F2FP.BF16.PACK_AB R11, R192, R193 ;  /* 0x000000c1c00b723e */ /* 0x000fe200000010ff */
[----:B-1----:R-:W-:Y:S02]  /*5d40*/  FFMA.FTZ R2, R170, c[0x0][0x2d0], -R5 ;  /* 0x0000b400aa027a23 */ /* 0x002fe40000010805 */
[----:B------:R-:W-:Y:S02]  /*5d50*/  IMAD.MOV.U32 R170, RZ, RZ, R176 ;  /* 0x000000ffffaa7224 */ /* 0x000fe400078e00b0 */
[----:B------:R-:W-:Y:S02]  /*5d60*/  IMAD.MOV.U32 R176, RZ, RZ, R173 ;  /* 0x000000ffffb07224 */ /* 0x000fe400078e00ad */
[----:B------:R-:W-:-:S02]  /*5d70*/  IMAD.MOV.U32 R173, RZ, RZ, R146 ;  /* 0x000000ffffad7224 */ /* 0x000fc400078e0092 */
[----:B------:R1:W1:Y:S01]  /*5d80*/  MUFU.EX2 R146, R2 ;  /* 0x0000000200927308 */ /* 0x0002620000000800 */
[----:B------:R-:W-:Y:S01]  /*5d90*/  HMMA.16816.F32.BF16 R92, R8, R22, R48 ;  /* 0x00000016085c723c */ /* 0x000fe20000041830 */
[----:B------:R-:W-:Y:S02]  /*5da0*/  IMAD.MOV.U32 R67, RZ, RZ, R170 ;  /* 0x000000ffff437224 */ /* 0x000fe400078e00aa */
[----:B------:R-:W-:Y:S02]  /*5db0*/  IMAD.MOV.U32 R170, RZ, RZ, R131 ;  /* 0x000000ffffaa7224 */ /* 0x000fe400078e0083 */
[----:B------:R-:W-:-:S03]  /*5dc0*/  IMAD.MOV.U32 R131, RZ, RZ, R141 ;  /* 0x000000ffff837224 */ /* 0x000fc600078e008d */
[C---:B------:R-:W-:Y:S01]  /*5dd0*/  HMMA.16816.F32.BF16 R108, R8.reuse, R20, R52 ;  /* 0x00000014086c723c */ /* 0x040fe20000041834 */
[----:B-1----:R-:W-:Y:S02]  /*5de0*/  FFMA.FTZ R2, R171, c[0x0][0x2d0], -R5 ;  /* 0x0000b400ab027a23 */ /* 0x002fe40000010805 */
[----:B------:R-:W-:Y:S02]  /*5df0*/  IMAD.MOV.U32 R171, RZ, RZ, R173 ;  /* 0x000000ffffab7224 */ /* 0x000fe400078e00ad */
[----:B------:R-:W-:Y:S02]  /*5e00*/  IMAD.MOV.U32 R173, RZ, RZ, R68 ;  /* 0x000000ffffad7224 */ /* 0x000fe400078e0044 */
[----:B------:R-:W-:Y:S02]  /*5e10*/  IMAD.MOV.U32 R68, RZ, RZ, R246 ;  /* 0x000000ffff447224 */ /* 0x000fe400078e00f6 */
[----:B------:R-:W4:Y:S01]  /*5e20*/  LDL.LU R246, [R1+0xb0] ;  /* 0x0000b00001f67983 */ /* 0x000f220000300800 */
[----:B--2---:R-:W-:Y:S01]  /*5e30*/  HMMA.16816.F32.BF16 R48, R8, R18, R56 ;  /* 0x000000120830723c */ /* 0x004fe20000041838 */
[----:B------:R1:W-:Y:S01]  /*5e40*/  MUFU.EX2 R141, R2 ;  /* 0x00000002008d7308 */ /* 0x0003e20000000800 */
[----:B------:R-:W-:-:S02]  /*5e50*/  IMAD.MOV.U32 R172, RZ, RZ, R171 ;  /* 0x000000ffffac7224 */ /* 0x000fc400078e00ab */
[----:B------:R-:W-:-:S04]  /*5e60*/  IMAD.MOV.U32 R171, RZ, RZ, R170 ;  /* 0x000000ffffab7224 */ /* 0x000fc800078e00aa */
[----:B------:R-:W-:Y:S01]  /*5e70*/  HMMA.16816.F32.BF16 R32, R8, R16, R44 ;  /* 0x000000100820723c */ /* 0x000fe2000004182c */
[----:B------:R-:W-:Y:S02]  /*5e80*/  IMAD.MOV.U32 R170, RZ, RZ, R173 ;  /* 0x000000ffffaa7224 */ /* 0x000fe400078e00ad */
[----:B------:R-:W-:-:S05]  /*5e90*/  IMAD.MOV.U32 R173, RZ, RZ, R145 ;  /* 0x000000ffffad7224 */ /* 0x000fca00078e0091 */
[----:B---3--:R-:W-:Y:S01]  /*5ea0*/  HMMA.16816.F32.BF16 R52, R8, R12, R60 ;  /* 0x0000000c0834723c */ /* 0x008fe2000004183c */
[----:B-1----:R-:W-:-:S07]  /*5eb0*/  FFMA.FTZ R2, R67, c[0x0][0x2d0], -R5 ;  /* 0x0000b40043027a23 */ /* 0x002fce0000010805 */
[C---:B------:R-:W-:Y:S01]  /*5ec0*/  HMMA.16816.F32.BF16 R56, R8.reuse, R14, R116 ;  /* 0x0000000e0838723c */ /* 0x040fe20000041874 */
[----:B------:R1:W-:Y:S07]  /*5ed0*/  MUFU.EX2 R145, R2 ;  /* 0x0000000200917308 */ /* 0x0003ee0000000800 */
[C---:B------:R-:W-:Y:S08]  /*5ee0*/  HMMA.16816.F32.BF16 R72, R8.reuse, R24, R124 ;  /* 0x000000180848723c */ /* 0x040ff0000004187c */
[----:B------:R-:W-:Y:S01]  /*5ef0*/  HMMA.16816.F32.BF16 R88, R8, R26, R112 ;  /* 0x0000001a0858723c */ /* 0x000fe20000041870 */
[----:B-1----:R-:W-:Y:S01]  /*5f00*/  FFMA.FTZ R2, R184, c[0x0][0x2d0], -R3 ;  /* 0x0000b400b8027a23 */ /* 0x002fe20000010803 */
[----:B------:R-:W-:Y:S05]  /*5f10*/  LDSM.16.MT88.4 R124, [R229+0x3100] ;  /* 0x00310000e57c783b */ /* 0x000fea0000004200 */
[----:B------:R-:W-:-:S02]  /*5f20*/  F2FP.BF16.PACK_AB R8, R201, R200 ;  /* 0x000000c8c908723e */ /* 0x000fc400000010ff */
[----:B------:R-:W-:Y:S02]  /*5f30*/  F2FP.BF16.PACK_AB R9, R191, R188 ;  /* 0x000000bcbf09723e */ /* 0x000fe400000010ff */
[----:B------:R-:W-:Y:S02]  /*5f40*/  F2FP.BF16.PACK_AB R10, R203, R202 ;  /* 0x000000cacb0a723e */ /* 0x000fe400000010ff */
[----:B------:R-:W-:-:S07]  /*5f50*/  F2FP.BF16.PACK_AB R11, R189, R190 ;  /* 0x000000bebd0b723e */ /* 0x000fce00000010ff */
[C---:B------:R-:W-:Y:S08]  /*5f60*/  HMMA.16816.F32.BF16 R112, R8.reuse, R20, R120 ;  /* 0x000000140870723c */ /* 0x040ff00000041878 */
[C---:B------:R-:W-:Y:S01]  /*5f70*/  HMMA.16816.F32.BF16 R76, R8.reuse, R22, R76 ;  /* 0x00000016084c723c */ /* 0x040fe2000004184c */
[----:B------:R-:W1:Y:S07]  /*5f80*/  LDSM.16.MT88.4 R20, [R231+0x2900] ;  /* 0x00290000e714783b */ /* 0x000e6e0000004200 */
[C---:B------:R-:W-:Y:S01]  /*5f90*/  HMMA.16816.F32.BF16 R64, R8.reuse, R16, R104 ;  /* 0x000000100840723c */ /* 0x040fe20000041868 */
[----:B------:R2:W-:Y:S07]  /*5fa0*/  MUFU.EX2 R105, R2 ;  /* 0x0000000200697308 */ /* 0x0005ee0000000800 */
[----:B------:R-:W-:Y:S01]  /*5fb0*/  HMMA.16816.F32.BF16 R36, R8, R12, R100 ;  /* 0x0000000c0824723c */ /* 0x000fe20000041864 */
[----:B--2---:R-:W-:-:S04]  /*5fc0*/  FFMA.FTZ R2, R185, c[0x0][0x2d0], -R3 ;  /* 0x0000b400b9027a23 */ /* 0x004fc80000010803 */
[----:B------:R2:W3:Y:S03]  /*5fd0*/  MUFU.EX2 R104, R2 ;  /* 0x0000000200687308 */ /* 0x0004e60000000800 */
[----:B------:R-:W-:Y:S01]  /*5fe0*/  HMMA.16816.F32.BF16 R60, R8, R24, R96 ;  /* 0x00000018083c723c */ /* 0x000fe20000041860 */
[----:B--2---:R-:W-:-:S04]  /*5ff0*/  FFMA.FTZ R2, R179, c[0x0][0x2d0], -R3 ;  /* 0x0000b400b3027a23 */ /* 0x004fc80000010803 */
[----:B------:R2:W-:Y:S03]  /*6000*/  MUFU.EX2 R101, R2 ;  /* 0x0000000200657308 */ /* 0x0005e60000000800 */
[----:B------:R-:W-:Y:S01]  /*6010*/  HMMA.16816.F32.BF16 R44, R8, R18, R80 ;  /* 0x00000012082c723c */ /* 0x000fe20000041850 */
[----:B------:R-:W1:Y:S01]  /*6020*/  LDSM.16.MT88.4 R16, [R229+0x2900] ;  /* 0x00290000e510783b */ /* 0x000e620000004200 */
[----:B--2---:R-:W-:-:S04]  /*6030*/  FFMA.FTZ R2, R183, c[0x0][0x2d0], -R3 ;  /* 0x0000b400b7027a23 */ /* 0x004fc80000010803 */
[----:B------:R2:W1:Y:S02]  /*6040*/  MUFU.EX2 R100, R2 ;  /* 0x0000000200647308 */ /* 0x0004640000000800 */
[----:B------:R-:W-:Y:S01]  /*6050*/  HMMA.16816.F32.BF16 R80, R8, R26, R84 ;  /* 0x0000001a0850723c */ /* 0x000fe20000041854 */
[----:B--2---:R-:W-:Y:S02]  /*6060*/  FFMA.FTZ R2, R172, c[0x0][0x2d0], -R6 ;  /* 0x0000b400ac027a23 */ /* 0x004fe40000010806 */
[----:B------:R-:W-:Y:S01]  /*6070*/  IMAD.MOV.U32 R172, RZ, RZ, R171 ;  /* 0x000000ffffac7224 */ /* 0x000fe200078e00ab */
[----:B------:R-:W-:Y:S01]  /*6080*/  MOV R171, R170 ;  /* 0x000000aa00ab7202 */ /* 0x000fe20000000f00 */
[----:B------:R-:W-:Y:S01]  /*6090*/  IMAD.MOV.U32 R170, RZ, RZ, R169 ;  /* 0x000000ffffaa7224 */ /* 0x000fe200078e00a9 */
[----:B------:R2:W-:Y:S01]  /*60a0*/  MUFU.EX2 R96, R2 ;  /* 0x0000000200607308 */ /* 0x0005e20000000800 */
[----:B------:R-:W-:Y:S02]  /*60b0*/  IMAD.MOV.U32 R169, RZ, RZ, R175 ;  /* 0x000000ffffa97224 */ /* 0x000fe400078e00af */
[----:B------:R-:W-:-:S02]  /*60c0*/  IMAD.MOV.U32 R175, RZ, RZ, R174 ;  /* 0x000000ffffaf7224 */ /* 0x000fc400078e00ae */
[----:B------:R-:W-:Y:S01]  /*60d0*/  IMAD.MOV.U32 R174, RZ, RZ, R245 ;  /* 0x000000ffffae7224 */ /* 0x000fe200078e00f5 */
[----:B------:R-:W-:Y:S01]  /*60e0*/  HMMA.16816.F32.BF16 R40, R8, R14, R40 ;  /* 0x0000000e0828723c */ /* 0x000fe20000041828 */
[----:B------:R-:W4:Y:S01]  /*60f0*/  LDSM.16.MT88.4 R12, [R230+0x2900] ;  /* 0x00290000e60c783b */ /* 0x000f220000004200 */
[----:B------:R-:W-:Y:S02]  /*6100*/  IMAD.MOV.U32 R149, RZ, RZ, R68 ;  /* 0x000000ffff957224 */ /* 0x000fe400078e0044 */
[----:B------:R-:W-:Y:S01]  /*6110*/  IMAD.MOV.U32 R167, RZ, RZ, R71 ;  /* 0x000000ffffa77224 */ /* 0x000fe200078e0047 */
[----:B------:R1:W5:Y:S01]  /*6120*/  LDL.LU R245, [R1+0xac] ;  /* 0x0000ac0001f57983 */ /* 0x0003620000300800 */
[----:B--2---:R-:W-:Y:S02]  /*6130*/  FFMA.FTZ R2, R172, c[0x0][0x2d0], -R6 ;  /* 0x0000b400ac027a23 */ /* 0x004fe40000010806 */
[----:B------:R-:W-:Y:S02]  /*6140*/  IMAD.MOV.U32 R172, RZ, RZ, R171 ;  /* 0x000000ffffac7224 */ /* 0x000fe400078e00ab */
[----:B------:R-:W-:Y:S01]  /*6150*/  IMAD.MOV.U32 R171, RZ, RZ, R170 ;  /* 0x000000ffffab7224 */ /* 0x000fe200078e00aa */
[----:B------:R2:W2:Y:S01]  /*6160*/  MUFU.EX2 R85, R2 ;  /* 0x0000000200557308 */ /* 0x0004a20000000800 */
[----:B------:R-:W-:-:S02]  /*6170*/  IMAD.MOV.U32 R170, RZ, RZ, R169 ;  /* 0x000000ffffaa7224 */ /* 0x000fc400078e00a9 */
[----:B------:R-:W-:Y:S02]  /*6180*/  IMAD.MOV.U32 R169, RZ, RZ, R175 ;  /* 0x000000ffffa97224 */ /* 0x000fe400078e00af */
[----:B------:R-:W-:Y:S02]  /*6190*/  IMAD.MOV.U32 R175, RZ, RZ, R174 ;  /* 0x000000ffffaf7224 */ /* 0x000fe400078e00ae */
[----:B------:R-:W-:Y:S01]  /*61a0*/  IMAD.MOV.U32 R174, RZ, RZ, R244 ;  /* 0x000000ffffae7224 */ /* 0x000fe200078e00f4 */
[----:B------:R-:W-:Y:S01]  /*61b0*/  F2FP.BF16.PACK_AB R8, R146, R144 ;  /* 0x000000909208723e */ /* 0x000fe200000010ff */
[----:B------:R-:W-:Y:S01]  /*61c0*/  IMAD.MOV.U32 R156, RZ, RZ, R69 ;  /* 0x000000ffff9c7224 */ /* 0x000fe200078e0045 */
[----:B---3--:R-:W-:Y:S01]  /*61d0*/  F2FP.BF16.PACK_AB R9, R104, R105 ;  /* 0x000000696809723e */ /* 0x008fe200000010ff */
[----:B------:R-:W-:Y:S01]  /*61e0*/  IMAD.MOV.U32 R157, RZ, RZ, R173 ;  /* 0x000000ffff9d7224 */ /* 0x000fe200078e00ad */
[----:B------:R-:W-:Y:S01]  /*61f0*/  F2FP.BF16.PACK_AB R10, R145, R141 ;  /* 0x0000008d910a723e */ /* 0x000fe200000010ff */
[--C-:B------:R-:W-:Y:S01]  /*6200*/  FFMA.FTZ R25, R235, c[0x0][0x2d0], -R3.reuse ;  /* 0x0000b400eb197a23 */ /* 0x100fe20000010803 */
[----:B-1----:R-:W-:Y:S01]  /*6210*/  F2FP.BF16.PACK_AB R11, R100, R101 ;  /* 0x00000065640b723e */ /* 0x002fe200000010ff */
[----:B------:R-:W-:Y:S01]  /*6220*/  FFMA.FTZ R24, R234, c[0x0][0x2d0], -R3 ;  /* 0x0000b400ea187a23 */ /* 0x000fe20000010803 */
        /* <DEDUP_REMOVED lines=8> */
[----:B------:R-:W-:-:S02]  /*62b0*/  IMAD.MOV.U32 R174, RZ, RZ, R131 ;  /* 0x000000ffffae7224 */ /* 0x000fc400078e0083 */
[----:B------:R-:W-:Y:S02]  /*62c0*/  IMAD.MOV.U32 R118, RZ, RZ, R171 ;  /* 0x000000ffff767224 */ /* 0x000fe400078e00ab */
[----:B------:R-:W-:Y:S02]  /*62d0*/  IMAD.MOV.U32 R119, RZ, RZ, R170 ;  /* 0x000000ffff777224 */ /* 0x000fe400078e00aa */
[----:B--2---:R-:W-:Y:S02]  /*62e0*/  FFMA.FTZ R2, R172, c[0x0][0x2d0], -R6 ;  /* 0x0000b400ac027a23 */ /* 0x004fe40000010806 */
[----:B------:R-:W-:Y:S02]  /*62f0*/  IMAD.MOV.U32 R155, RZ, RZ, R169 ;  /* 0x000000ffff9b7224 */ /* 0x000fe400078e00a9 */
[----:B------:R2:W3:Y:S01]  /*6300*/  MUFU.EX2 R84, R2 ;  /* 0x0000000200547308 */ /* 0x0004e20000000800 */
[----:B------:R-:W-:Y:S01]  /*6310*/  IMAD.MOV.U32 R151, RZ, RZ, R175 ;  /* 0x000000ffff977224 */ /* 0x000fe200078e00af */
[----:B------:R-:W-:Y:S01]  /*6320*/  HMMA.16816.F32.BF16 R168, R8, R20, R32 ;  /* 0x0000001408a8723c */ /* 0x000fe20000041820 */
[----:B------:R-:W-:-:S06]  /*6330*/  IMAD.MOV.U32 R150, RZ, RZ, R174 ;  /* 0x000000ffff967224 */ /* 0x000fcc00078e00ae */
[----:B------:R-:W-:Y:S02]  /*6340*/  FFMA.FTZ R34, R118, c[0x0][0x2d0], -R6 ;  /* 0x0000b40076227a23 */ /* 0x000fe40000010806 */
[----:B------:R-:W-:Y:S02]  /*6350*/  IMAD.MOV.U32 R118, RZ, RZ, R119 ;  /* 0x000000ffff767224 */ /* 0x000fe400078e0077 */
[----:B------:R-:W-:Y:S02]  /*6360*/  IMAD.MOV.U32 R119, RZ, RZ, R155 ;  /* 0x000000ffff777224 */ /* 0x000fe400078e009b */
[----:B--2---:R-:W-:Y:S02]  /*6370*/  FFMA.FTZ R2, R177, c[0x0][0x2d0], -R0 ;  /* 0x0000b400b1027a23 */ /* 0x004fe40000010800 */
[----:B------:R-:W-:Y:S01]  /*6380*/  IMAD.MOV.U32 R155, RZ, RZ, R151 ;  /* 0x000000ffff9b7224 */ /* 0x000fe200078e0097 */
[----:B------:R-:W-:Y:S01]  /*6390*/  MOV R151, R150 ;  /* 0x0000009600977202 */ /* 0x000fe20000000f00 */
[----:B------:R2:W-:Y:S01]  /*63a0*/  MUFU.EX2 R71, R2 ;  /* 0x0000000200477308 */ /* 0x0005e20000000800 */
[----:B------:R-:W-:-:S02]  /*63b0*/  IMAD.MOV.U32 R150, RZ, RZ, R149 ;  /* 0x000000ffff967224 */ /* 0x000fc400078e0095 */
[----:B------:R-:W-:Y:S02]  /*63c0*/  IMAD.MOV.U32 R149, RZ, RZ, R167 ;  /* 0x000000ffff957224 */ /* 0x000fe400078e00a7 */
[----:B------:R-:W-:Y:S02]  /*63d0*/  IMAD.MOV.U32 R167, RZ, RZ, R176 ;  /* 0x000000ffffa77224 */ /* 0x000fe400078e00b0 */
[----:B------:R-:W-:Y:S02]  /*63e0*/  IMAD.MOV.U32 R176, RZ, RZ, R137 ;  /* 0x000000ffffb07224 */ /* 0x000fe400078e0089 */
[----:B------:R-:W-:Y:S02]  /*63f0*/  IMAD.MOV.U32 R137, RZ, RZ, R138 ;  /* 0x000000ffff897224 */ /* 0x000fe400078e008a */
[----:B--2---:R-:W-:Y:S02]  /*6400*/  FFMA.FTZ R2, R178, c[0x0][0x2d0], -R0 ;  /* 0x0000b400b2027a23 */ /* 0x004fe40000010800 */
[----:B------:R-:W-:-:S02]  /*6410*/  IMAD.MOV.U32 R138, RZ, RZ, R139 ;  /* 0x000000ffff8a7224 */ /* 0x000fc400078e008b */
[----:B------:R2:W1:Y:S01]  /*6420*/  MUFU.EX2 R69, R2 ;  /* 0x0000000200457308 */ /* 0x0004620000000800 */
[----:B------:R-:W-:Y:S02]  /*6430*/  FFMA.FTZ R35, R118, c[0x0][0x2d0], -R6 ;  /* 0x0000b40076237a23 */ /* 0x000fe40000010806 */
[----:B------:R-:W-:Y:S02]  /*6440*/  IMAD.MOV.U32 R139, RZ, RZ, R148 ;  /* 0x000000ffff8b7224 */ /* 0x000fe400078e0094 */
[----:B------:R-:W-:Y:S02]  /*6450*/  IMAD.MOV.U32 R118, RZ, RZ, R119 ;  /* 0x000000ffff767224 */ /* 0x000fe400078e0077 */
[----:B------:R-:W-:Y:S02]  /*6460*/  IMAD.MOV.U32 R148, RZ, RZ, R166 ;  /* 0x000000ffff947224 */ /* 0x000fe400078e00a6 */
[----:B------:R-:W-:Y:S02]  /*6470*/  IMAD.MOV.U32 R119, RZ, RZ, R155 ;  /* 0x000000ffff777224 */ /* 0x000fe400078e009b */
[----:B------:R-:W-:-:S02]  /*6480*/  IMAD.MOV.U32 R166, RZ, RZ, R161 ;  /* 0x000000ffffa67224 */ /* 0x000fc400078e00a1 */
[----:B--2---:R-:W-:Y:S02]  /*6490*/  FFMA.FTZ R2, R159, c[0x0][0x2d0], -R0 ;  /* 0x0000b4009f027a23 */ /* 0x004fe40000010800 */
[----:B------:R-:W-:Y:S02]  /*64a0*/  IMAD.MOV.U32 R155, RZ, RZ, R151 ;  /* 0x000000ffff9b7224 */ /* 0x000fe400078e0097 */
[----:B------:R2:W-:Y:S01]  /*64b0*/  MUFU.EX2 R68, R2 ;  /* 0x0000000200447308 */ /* 0x0005e20000000800 */
[----:B------:R-:W-:Y:S02]  /*64c0*/  IMAD.MOV.U32 R161, RZ, RZ, R242 ;  /* 0x000000ffffa17224 */ /* 0x000fe400078e00f2 */
[----:B------:R-:W-:Y:S02]  /*64d0*/  IMAD.MOV.U32 R151, RZ, RZ, R150 ;  /* 0x000000ffff977224 */ /* 0x000fe400078e0096 */
[----:B------:R-:W-:Y:S01]  /*64e0*/  IMAD.MOV.U32 R150, RZ, RZ, R149 ;  /* 0x000000ffff967224 */ /* 0x000fe200078e0095 */
[----:B------:R-:W-:Y:S01]  /*64f0*/  HMMA.16816.F32.BF16 R172, R8, R22, R48 ;  /* 0x0000001608ac723c */ /* 0x000fe20000041830 */
[----:B------:R-:W-:-:S02]  /*6500*/  IMAD.MOV.U32 R149, RZ, RZ, R167 ;  /* 0x000000ffff957224 */ /* 0x000fc400078e00a7 */
[----:B------:R-:W-:Y:S02]  /*6510*/  IMAD.MOV.U32 R167, RZ, RZ, R176 ;  /* 0x000000ffffa77224 */ /* 0x000fe400078e00b0 */
[----:B------:R-:W-:Y:S02]  /*6520*/  IMAD.MOV.U32 R176, RZ, RZ, R161 ;  /* 0x000000ffffb07224 */ /* 0x000fe400078e00a1 */
[----:B--2---:R-:W-:Y:S02]  /*6530*/  FFMA.FTZ R2, R158, c[0x0][0x2d0], -R0 ;  /* 0x0000b4009e027a23 */ /* 0x004fe40000010800 */
[----:B------:R-:W-:Y:S02]  /*6540*/  IMAD.MOV.U32 R161, RZ, RZ, R160 ;  /* 0x000000ffffa17224 */ /* 0x000fe400078e00a0 */
[----:B------:R2:W1:Y:S01]  /*6550*/  MUFU.EX2 R51, R2 ;  /* 0x0000000200337308 */ /* 0x0004620000000800 */
[----:B------:R-:W-:Y:S02]  /*6560*/  IMAD.MOV.U32 R160, RZ, RZ, R129 ;  /* 0x000000ffffa07224 */ /* 0x000fe400078e0081 */
[----:B------:R-:W-:Y:S01]  /*6570*/  FFMA.FTZ R33, R233, c[0x0][0x2d0], -R3 ;  /* 0x0000b400e9217a23 */ /* 0x000fe20000010803 */
[----:B------:R-:W-:Y:S01]  /*6580*/  HMMA.16816.F32.BF16 R108, R8, R28, R108 ;  /* 0x0000001c086c723c */ /* 0x000fe2000004186c */
[----:B------:R-:W-:-:S02]  /*6590*/  IMAD.MOV.U32 R123, RZ, RZ, R163 ;  /* 0x000000ffff7b7224 */ /* 0x000fc400078e00a3 */
[----:B--2---:R-:W-:Y:S02]  /*65a0*/  FFMA.FTZ R2, R118, c[0x0][0x2d0], -R5 ;  /* 0x0000b40076027a23 */ /* 0x004fe40000010805 */
[----:B------:R-:W-:Y:S02]  /*65b0*/  IMAD.MOV.U32 R118, RZ, RZ, R119 ;  /* 0x000000ffff767224 */ /* 0x000fe400078e0077 */
[----:B------:R-:W-:Y:S02]  /*65c0*/  IMAD.MOV.U32 R119, RZ, RZ, R155 ;  /* 0x000000ffff777224 */ /* 0x000fe400078e009b */
[----:B------:R-:W-:Y:S02]  /*65d0*/  IMAD.MOV.U32 R155, RZ, RZ, R176 ;  /* 0x000000ffff9b7224 */ /* 0x000fe400078e00b0 */
[----:B------:R-:W-:Y:S02]  /*65e0*/  IMAD.MOV.U32 R176, RZ, RZ, R161 ;  /* 0x000000ffffb07224 */ /* 0x000fe400078e00a1 */
[----:B------:R-:W-:-:S02]  /*65f0*/  IMAD.MOV.U32 R161, RZ, RZ, R160 ;  /* 0x000000ffffa17224 */ /* 0x000fc400078e00a0 */
[----:B------:R-:W-:Y:S02]  /*6600*/  IMAD.MOV.U32 R160, RZ, RZ, R162 ;  /* 0x000000ffffa07224 */ /* 0x000fe400078e00a2 */
[----:B------:R-:W-:Y:S02]  /*6610*/  IMAD.MOV.U32 R121, RZ, RZ, R155 ;  /* 0x000000ffff797224 */ /* 0x000fe400078e009b */
[----:B------:R-:W-:Y:S01]  /*6620*/  IMAD.MOV.U32 R122, RZ, RZ, R160 ;  /* 0x000000ffff7a7224 */ /* 0x000fe200078e00a0 */
[----:B------:R-:W-:Y:S01]  /*6630*/  HMMA.16816.F32.BF16 R92, R8, R30, R92 ;  /* 0x0000001e085c723c */ /* 0x000fe2000004185c */
[----:B------:R-:W-:Y:S02]  /*6640*/  FFMA.FTZ R3, R119, c[0x0][0x2d0], -R3 ;  /* 0x0000b40077037a23 */ /* 0x000fe40000010803 */
[----:B------:R-:W-:Y:S02]  /*6650*/  IMAD.MOV.U32 R119, RZ, RZ, R4 ;  /* 0x000000ffff777224 */ /* 0x000fe400078e0004 */
[----:B------:R-:W-:-:S03]  /*6660*/  IMAD.MOV.U32 R155, RZ, RZ, R7 ;  /* 0x000000ffff9b7224 */ /* 0x000fc600078e0007 */
[C---:B------:R-:W-:Y:S01]  /*6670*/  HMMA.16816.F32.BF16 R52, R8.reuse, R16, R52 ;  /* 0x000000100834723c */ /* 0x040fe20000041834 */
[----:B------:R-:W-:Y:S02]  /*6680*/  IMAD.MOV.U32 R131, RZ, RZ, R243 ;  /* 0x000000ffff837224 */ /* 0x000fe400078e00f3 */
[----:B------:R2:W5:Y:S05]  /*6690*/  LDL.LU R243, [R1+0xa4] ;  /* 0x0000a40001f37983 */ /* 0x00056a0000300800 */
[----:B------:R-:W-:Y:S01]  /*66a0*/  HMMA.16816.F32.BF16 R56, R8, R18, R56 ;  /* 0x000000120838723c */ /* 0x000fe20000041838 */
[----:B------:R2:W5:Y:S01]  /*66b0*/  LDL.LU R242, [R1+0xa0] ;  /* 0x0000a00001f27983 */ /* 0x0005620000300800 */
[----:B------:R-:W-:-:S06]  /*66c0*/  FFMA.FTZ R48, R241, c[0x0][0x2d0], -R6 ;  /* 0x0000b400f1307a23 */ /* 0x000fcc0000010806 */
[----:B----4-:R-:W-:Y:S01]  /*66d0*/  HMMA.16816.F32.BF16 R72, R8, R12, R72 ;  /* 0x0000000c0848723c */ /* 0x010fe20000041848 */
[----:B------:R2:W5:Y:S01]  /*66e0*/  LDL.LU R241, [R1+0x9c] ;  /* 0x00009c0001f17983 */ /* 0x0005620000300800 */
[----:B------:R-:W-:-:S06]  /*66f0*/  FFMA.FTZ R49, R240, c[0x0][0x2d0], -R6 ;  /* 0x0000b400f0317a23 */ /* 0x000fcc0000010806 */
[----:B------:R-:W-:Y:S01]  /*6700*/  HMMA.16816.F32.BF16 R88, R8, R14, R88 ;  /* 0x0000000e0858723c */ /* 0x000fe20000041858 */
[----:B------:R2:W5:Y:S06]  /*6710*/  LDL.LU R240, [R1+0x98] ;  /* 0x0000980001f07983 */ /* 0x00056c0000300800 */
[----:B------:R-:W-:Y:S02]  /*6720*/  FFMA.FTZ R8, R121, c[0x0][0x2d0], -R0 ;  /* 0x0000b40079087a23 */ /* 0x000fe40000010800 */
[----:B------:R-:W-:Y:S02]  /*6730*/  IMAD.MOV.U32 R121, RZ, RZ, R122 ;  /* 0x000000ffff797224 */ /* 0x000fe400078e007a */
[----:B------:R-:W-:-:S02]  /*6740*/  IMAD.MOV.U32 R122, RZ, RZ, R123 ;  /* 0x000000ffff7a7224 */ /* 0x000fc400078e007b */
[----:B------:R-:W-:Y:S02]  /*6750*/  IMAD.MOV.U32 R123, RZ, RZ, R119 ;  /* 0x000000ffff7b7224 */ /* 0x000fe400078e0077 */
[----:B------:R-:W-:Y:S02]  /*6760*/  IMAD.MOV.U32 R119, RZ, RZ, R155 ;  /* 0x000000ffff777224 */ /* 0x000fe400078e009b */
[----:B------:R-:W-:Y:S02]  /*6770*/  IMAD.MOV.U32 R155, RZ, RZ, R156 ;  /* 0x000000ffff9b7224 */ /* 0x000fe400078e009c */
[----:B------:R-:W-:Y:S02]  /*6780*/  IMAD.MOV.U32 R129, RZ, RZ, R239 ;  /* 0x000000ffff817224 */ /* 0x000fe400078e00ef */
[----:B------:R-:W-:Y:S01]  /*6790*/  IMAD.MOV.U32 R156, RZ, RZ, R157 ;  /* 0x000000ffff9c7224 */ /* 0x000fe200078e009d */
[----:B------:R2:W5:Y:S01]  /*67a0*/  LDL.LU R239, [R1+0x94] ;  /* 0x0000940001ef7983 */ /* 0x0005620000300800 */
[----:B------:R-:W-:-:S02]  /*67b0*/  IMAD.MOV.U32 R162, RZ, RZ, R238 ;  /* 0x000000ffffa27224 */ /* 0x000fc400078e00ee */
[----:B------:R-:W-:Y:S01]  /*67c0*/  IMAD.MOV.U32 R157, RZ, RZ, R131 ;  /* 0x000000ffff9d7224 */ /* 0x000fe200078e0083 */
[----:B------:R2:W5:Y:S01]  /*67d0*/  LDL.LU R238, [R1+0x90] ;  /* 0x0000900001ee7983 */ /* 0x0005620000300800 */
[--C-:B------:R-:W-:Y:S02]  /*67e0*/  FFMA.FTZ R27, R237, c[0x0][0x2d0], -R5.reuse ;  /* 0x0000b400ed1b7a23 */ /* 0x100fe40000010805 */
[----:B------:R-:W-:Y:S01]  /*67f0*/  IMAD.MOV.U32 R131, RZ, RZ, R154 ;  /* 0x000000ffff837224 */ /* 0x000fe200078e009a */
[----:B------:R2:W5:Y:S01]  /*6800*/  LDL.LU R237, [R1+0x8c] ;  /* 0x00008c0001ed7983 */ /* 0x0005620000300800 */
[----:B------:R-:W-:Y:S02]  /*6810*/  FFMA.FTZ R26, R236, c[0x0][0x2d0], -R5 ;  /* 0x0000b400ec1a7a23 */ /* 0x000fe40000010805 */
[----:B------:R-:W-:Y:S01]  /*6820*/  IMAD.MOV.U32 R154, RZ, RZ, R153 ;  /* 0x000000ffff9a7224 */ /* 0x000fe200078e0099 */
[----:B------:R2:W5:Y:S01]  /*6830*/  LDL.LU R236, [R1+0x88] ;  /* 0x0000880001ec7983 */ /* 0x0005620000300800 */
[----:B------:R-:W-:-:S02]  /*6840*/  IMAD.MOV.U32 R153, RZ, RZ, R152 ;  /* 0x000000ffff997224 */ /* 0x000fc400078e0098 */
[----:B------:R-:W-:Y:S01]  /*6850*/  IMAD.MOV.U32 R152, RZ, RZ, R135 ;  /* 0x000000ffff987224 */ /* 0x000fe200078e0087 */
[----:B------:R2:W5:Y:S01]  /*6860*/  LDL.LU R235, [R1+0x84] ;  /* 0x0000840001eb7983 */ /* 0x0005620000300800 */
[----:B------:R-:W-:Y:S02]  /*6870*/  IMAD.MOV.U32 R135, RZ, RZ, R134 ;  /* 0x000000ffff877224 */ /* 0x000fe400078e0086 */
[----:B------:R-:W-:Y:S01]  /*6880*/  IMAD.MOV.U32 R134, RZ, RZ, R133 ;  /* 0x000000ffff867224 */ /* 0x000fe200078e0085 */
[----:B------:R2:W5:Y:S04]  /*6890*/  LDL.LU R234, [R1+0x80] ;  /* 0x0000800001ea7983 */ /* 0x0005680000300800 */
[----:B------:R2:W5:Y:S04]  /*68a0*/  LDL.LU R233, [R1+0x7c] ;  /* 0x00007c0001e97983 */ /* 0x0005680000300800 */
[----:B------:R-:W4:Y:S01]  /*68b0*/  LDL.LU R133, [R1+0x8] ;  /* 0x0000080001857983 */ /* 0x000f220000300800 */
[----:B------:R-:W-:Y:S01]  /*68c0*/  FFMA.FTZ R32, R118, c[0x0][0x2d0], -R5 ;  /* 0x0000b40076207a23 */ /* 0x000fe20000010805 */
[----:B------:R-:W-:-:S02]  /*68d0*/  MOV R116, R176 ;  /* 0x000000b000747202 */ /* 0x000fc40000000f00 */
[----:B------:R-:W-:Y:S02]  /*68e0*/  F2FP.BF16.PACK_AB R4, R85, R96 ;  /* 0x000000605504723e */ /* 0x000fe400000010ff */
[----:B---3--:R-:W-:Y:S02]  /*68f0*/  F2FP.BF16.PACK_AB R6, R84, R86 ;  /* 0x000000565406723e */ /* 0x008fe400000010ff */
[----:B-1----:R-:W-:Y:S02]  /*6900*/  F2FP.BF16.PACK_AB R5, R69, R71 ;  /* 0x000000474505723e */ /* 0x002fe400000010ff */
[----:B------:R-:W-:Y:S01]  /*6910*/  F2FP.BF16.PACK_AB R7, R51, R68 ;  /* 0x000000443307723e */ /* 0x000fe200000010ff */
[--C-:B------:R-:W-:Y:S02]  /*6920*/  FFMA.FTZ R10, R121, c[0x0][0x2d0], -R0.reuse ;  /* 0x0000b400790a7a23 */ /* 0x100fe40000010800 */
[----:B------:R-:W-:Y:S02]  /*6930*/  IMAD.MOV.U32 R120, RZ, RZ, R123 ;  /* 0x000000ffff787224 */ /* 0x000fe400078e007b */
[----:B------:R-:W-:Y:S01]  /*6940*/  FFMA.FTZ R9, R252, c[0x0][0x2d0], -R0 ;  /* 0x0000b400fc097a23 */ /* 0x000fe20000010800 */
[----:B------:R-:W-:Y:S01]  /*6950*/  MOV R98, R154 ;  /* 0x0000009a00627202 */ /* 0x000fe20000000f00 */
[----:B------:R-:W-:Y:S01]  /*6960*/  IMAD.MOV.U32 R121, RZ, RZ, R122 ;  /* 0x000000ffff797224 */ /* 0x000fe200078e007a */
[----:B------:R1:W-:Y:S01]  /*6970*/  MUFU.EX2 R50, R2 ;  /* 0x0000000200327308 */ /* 0x0003e20000000800 */
[----:B------:R-:W-:Y:S01]  /*6980*/  IMAD.MOV.U32 R123, RZ, RZ, R116 ;  /* 0x000000ffff7b7224 */ /* 0x000fe200078e0074 */
[----:B------:R-:W-:Y:S01]  /*6990*/  LDSM.16.MT88.4 R176, [R231+0x3100] ;  /* 0x00310000e7b0783b */ /* 0x000fe20000004200 */
[----:B------:R-:W-:Y:S01]  /*69a0*/  IMAD.MOV.U32 R122, RZ, RZ, R232 ;  /* 0x000000ffff7a7224 */ /* 0x000fe200078e00e8 */
[----:B------:R-:W-:Y:S01]  /*69b0*/  HMMA.16816.F32.BF16 R60, R4, R12, R60 ;  /* 0x0000000c043c723c */ /* 0x000fe2000004183c */
[----:B------:R-:W-:Y:S01]  /*69c0*/  IMAD.MOV.U32 R103, RZ, RZ, R129 ;  /* 0x000000ffff677224 */ /* 0x000fe200078e0081 */
[----:B------:R2:W5:Y:S05]  /*69d0*/  LDL.LU R232, [R1+0x78] ;  /* 0x0000780001e87983 */ /* 0x00056a0000300800 */
[----:B------:R-:W-:-:S02]  /*69e0*/  FFMA.FTZ R12, R251, c[0x0][0x2d0], -R0 ;  /* 0x0000b400fb0c7a23 */ /* 0x000fc40000010800 */
[----:B------:R-:W-:Y:S01]  /*69f0*/  FADD.FTZ R0, R123, R122 ;  /* 0x0000007a7b007221 */ /* 0x000fe20000010000 */
[----:B------:R-:W-:Y:S03]  /*6a00*/  HMMA.16816.F32.BF16 R64, R4, R20, R64 ;  /* 0x000000140440723c */ /* 0x000fe60000041840 */
[----:B------:R-:W-:Y:S01]  /*6a10*/  FADD.FTZ R0, R119, R0 ;  /* 0x0000000077007221 */ /* 0x000fe20000010000 */
[----:B------:R3:W-:Y:S01]  /*6a20*/  MUFU.EX2 R21, R3 ;  /* 0x0000000300157308 */ /* 0x0007e20000000800 */
[----:B------:R-:W-:Y:S02]  /*6a30*/  IMAD.MOV.U32 R117, RZ, RZ, R161 ;  /* 0x000000ffff757224 */ /* 0x000fe400078e00a1 */
[----:B------:R-:W-:Y:S02]  /*6a40*/  FADD.FTZ R0, R98, R0 ;  /* 0x0000000062007221 */ /* 0x000fe40000010000 */
[----:B------:R-:W-:-:S02]  /*6a50*/  IMAD.MOV.U32 R118, RZ, RZ, R162 ;  /* 0x000000ffff767224 */ /* 0x000fc400078e00a2 */
[----:B------:R-:W-:Y:S01]  /*6a60*/  IMAD.MOV.U32 R116, RZ, RZ, R147 ;  /* 0x000000ffff747224 */ /* 0x000fe200078e0093 */
[----:B------:R-:W-:Y:S01]  /*6a70*/  HMMA.16816.F32.BF16 R112, R4, R28, R112 ;  /* 0x0000001c0470723c */ /* 0x000fe20000041870 */
[----:B-1----:R-:W-:Y:S02]  /*6a80*/  FADD.FTZ R2, R182, R181 ;  /* 0x000000b5b6027221 */ /* 0x002fe40000010000 */
[----:B------:R-:W-:-:S05]  /*6a90*/  IMAD.MOV.U32 R97, RZ, RZ, R157 ;  /* 0x000000ffff617224 */ /* 0x000fca00078e009d */
[----:B------:R-:W-:Y:S01]  /*6aa0*/  HMMA.16816.F32.BF16 R76, R4, R30, R76 ;  /* 0x0000001e044c723c */ /* 0x000fe2000004184c */
[----:B---3--:R-:W-:-:S07]  /*6ab0*/  FADD.FTZ R3, R121, R120 ;  /* 0x0000007879037221 */ /* 0x008fce0000010000 */
[----:B------:R-:W-:Y:S01]  /*6ac0*/  HMMA.16816.F32.BF16 R44, R4, R22, R44 ;  /* 0x00000016042c723c */ /* 0x000fe2000004182c */
[----:B------:R-:W-:-:S07]  /*6ad0*/  FADD.FTZ R11, R117, R116 ;  /* 0x00000074750b7221 */ /* 0x000fce0000010000 */
[----:B------:R-:W-:Y:S01]  /*6ae0*/  HMMA.16816.F32.BF16 R36, R4, R16, R36 ;  /* 0x000000100424723c */ /* 0x000fe20000041824 */
[----:B------:R-:W-:-:S07]  /*6af0*/  FADD.FTZ R3, R118, R3 ;  /* 0x0000000376037221 */ /* 0x000fce0000010000 */
[----:B------:R-:W-:Y:S01]  /*6b00*/  HMMA.16816.F32.BF16 R40, R4, R18, R40 ;  /* 0x000000120428723c */ /* 0x000fe20000041828 */
[----:B------:R-:W-:-:S07]  /*6b10*/  FADD.FTZ R2, R180, R2 ;  /* 0x00000002b4027221 */ /* 0x000fce0000010000 */
[----:B------:R-:W-:Y:S01]  /*6b20*/  HMMA.16816.F32.BF16 R80, R4, R14, R80 ;  /* 0x0000000e0450723c */ /* 0x000fe20000041850 */
[----:B------:R-:W-:Y:S02]  /*6b30*/  IMAD.MOV.U32 R99, RZ, RZ, R153 ;  /* 0x000000ffff637224 */ /* 0x000fe400078e0099 */
[----:B------:R-:W-:Y:S02]  /*6b40*/  IMAD.MOV.U32 R102, RZ, RZ, R152 ;  /* 0x000000ffff667224 */ /* 0x000fe400078e0098 */
[----:B------:R-:W-:Y:S02]  /*6b50*/  IMAD.MOV.U32 R107, RZ, RZ, R134 ;  /* 0x000000ffff6b7224 */ /* 0x000fe400078e0086 */
[----:B------:R-:W-:Y:S01]  /*6b60*/  IMAD.MOV.U32 R185, RZ, RZ, R131 ;  /* 0x000000ffffb97224 */ /* 0x000fe200078e0083 */
[----:B------:R1:W-:Y:S01]  /*6b70*/  MUFU.EX2 R22, R33 ;  /* 0x0000002100167308 */ /* 0x0003e20000000800 */
[----:B------:R-:W-:Y:S01]  /*6b80*/  FADD.FTZ R6, R103, R0 ;  /* 0x0000000067067221 */ /* 0x000fe20000010000 */
[----:B------:R-:W3:Y:S01]  /*6b90*/  LDSM.16.MT88.4 R160, [R228+0x3100] ;  /* 0x00310000e4a0783b */ /* 0x000ee20000004200 */
[----:B------:R-:W-:-:S03]  /*6ba0*/  @P4 IMAD.HI.U32 R0, R246, c[0x0][0x2c8], RZ ;  /* 0x0000b200f6004a27 */ /* 0x000fc600078e00ff */
[----:B------:R-:W2:Y:S01]  /*6bb0*/  LDSM.16.MT88.4 R16, [R230+0x3100] ;  /* 0x00310000e610783b */ /* 0x000ea20000004200 */
[----:B------:R-:W-:Y:S01]  /*6bc0*/  IMAD.MOV.U32 R116, RZ, RZ, R135 ;  /* 0x000000ffff747224 */ /* 0x000fe200078e0087 */
[----:B------:R-:W-:Y:S01]  /*6bd0*/  @P4 SHF.R.U32.HI R246, RZ, c[0x0][0x2cc], R0 ;  /* 0x0000b300fff64a19 */ /* 0x000fe20000011600 */
[----:B------:R-:W-:Y:S02]  /*6be0*/  FADD.FTZ R4, R130, R11 ;  /* 0x0000000b82047221 */ /* 0x000fe40000010000 */
[----:B------:R-:W-:Y:S02]  /*6bf0*/  IMAD.MOV.U32 R184, RZ, RZ, R156 ;  /* 0x000000ffffb87224 */ /* 0x000fe400078e009c */
[----:B------:R-:W-:Y:S02]  /*6c00*/  IMAD.MOV.U32 R251, RZ, RZ, R149 ;  /* 0x000000fffffb7224 */ /* 0x000fe400078e0095 */
[----:B------:R-:W-:Y:S02]  /*6c10*/  IMAD.MOV.U32 R252, RZ, RZ, R167 ;  /* 0x000000fffffc7224 */ /* 0x000fe400078e00a7 */
[----:B------:R-:W-:-:S02]  /*6c20*/  IMAD.MOV.U32 R106, RZ, RZ, R155 ;  /* 0x000000ffff6a7224 */ /* 0x000fc400078e009b */
[----:B------:R-:W-:Y:S01]  /*6c30*/  IMAD.MOV.U32 R87, RZ, RZ, R150 ;  /* 0x000000ffff577224 */ /* 0x000fe200078e0096 */
[----:B------:R-:W1:Y:S01]  /*6c40*/  MUFU.EX2 R20, R34 ;  /* 0x0000002200147308 */ /* 0x000e620000000800 */
[----:B------:R-:W-:Y:S01]  /*6c50*/  FADD.FTZ R3, R97, R3 ;  /* 0x0000000361037221 */ /* 0x000fe20000010000 */
[----:B------:R2:W5:Y:S01]  /*6c60*/  LDL.LU R147, [R1+0x74] ;  /* 0x0000740001937983 */ /* 0x0005620000300800 */
[----:B------:R-:W-:Y:S02]  /*6c70*/  FADD.FTZ R2, R187, R2 ;  /* 0x00000002bb027221 */ /* 0x000fe40000010000 */
[----:B------:R-:W-:Y:S02]  /*6c80*/  FADD.FTZ R7, R99, R4 ;  /* 0x0000000463077221 */ /* 0x000fe40000010000 */
[----:B------:R-:W-:Y:S01]  /*6c90*/  FADD.FTZ R5, R102, R3 ;  /* 0x0000000366057221 */ /* 0x000fe20000010000 */
[----:B------:R-:W-:Y:S01]  /*6ca0*/  IADD3 R3, R246, R116, -R107 ;  /* 0x00000074f6037210 */ /* 0x000fe20007ffe86b */
[----:B------:R-:W-:-:S02]  /*6cb0*/  FADD.FTZ R4, R186, R2 ;  /* 0x00000002ba047221 */ /* 0x000fc40000010000 */
[----:B------:R-:W-:-:S04]  /*6cc0*/  IMAD.MOV.U32 R2, RZ, RZ, RZ ;  /* 0x000000ffff027224 */ /* 0x000fc800078e00ff */
[----:B------:R-:W-:Y:S01]  /*6cd0*/  IMAD.HI R2, R3, -0x6db6db6d, R2 ;  /* 0x9249249303027827 */ /* 0x000fe200078e0202 */
[----:B------:R2:W-:Y:S04]  /*6ce0*/  MUFU.EX2 R23, R24 ;  /* 0x0000001800177308 */ /* 0x0005e80000000800 */
[----:B------:R-:W-:Y:S01]  /*6cf0*/  SHF.R.U32.HI R0, RZ, 0x1f, R2 ;  /* 0x0000001fff007819 */ /* 0x000fe20000011602 */
[----:B-1----:R-:W-:Y:S02]  /*6d00*/  IMAD.MOV.U32 R33, RZ, RZ, R137 ;  /* 0x000000ffff217224 */ /* 0x002fe400078e0089 */
[----:B------:R-:W-:Y:S01]  /*6d10*/  IMAD.MOV.U32 R102, RZ, RZ, R185 ;  /* 0x000000ffff667224 */ /* 0x000fe200078e00b9 */
[----:B------:R-:W-:Y:S01]  /*6d20*/  LEA.HI.SX32 R11, R2, R0, 0x1a ;  /* 0x00000000020b7211 */ /* 0x000fe200078fd2ff */
[----:B------:R-:W-:-:S02]  /*6d30*/  IMAD.MOV.U32 R99, RZ, RZ, R184 ;  /* 0x000000ffff637224 */ /* 0x000fc400078e00b8 */
[----:B------:R-:W-:Y:S02]  /*6d40*/  IMAD.MOV.U32 R185, RZ, RZ, R139 ;  /* 0x000000ffffb97224 */ /* 0x000fe400078e008b */
[----:B------:R-:W-:Y:S02]  /*6d50*/  FADD.FTZ R2, R251, R7 ;  /* 0x00000007fb027221 */ /* 0x000fe40000010000 */
[----:B--2---:R-:W-:Y:S02]  /*6d60*/  IMAD.MOV.U32 R24, RZ, RZ, R138 ;  /* 0x000000ffff187224 */ /* 0x004fe400078e008a */
[----:B------:R-:W-:Y:S02]  /*6d70*/  IMAD.MOV.U32 R184, RZ, RZ, R148 ;  /* 0x000000ffffb87224 */ /* 0x000fe400078e0094 */
[----:B------:R-:W-:Y:S02]  /*6d80*/  FADD.FTZ R0, R252, R5 ;  /* 0x00000005fc007221 */ /* 0x000fe40000010000 */
[----:B------:R-:W-:-:S02]  /*6d90*/  IMAD.MOV.U32 R30, RZ, RZ, R164 ;  /* 0x000000ffff1e7224 */ /* 0x000fc400078e00a4 */
[----:B------:R-:W-:Y:S02]  /*6da0*/  FADD.FTZ R3, R33, R4 ;  /* 0x0000000421037221 */ /* 0x000fe40000010000 */
[----:B------:R-:W-:Y:S02]  /*6db0*/  IMAD.MOV.U32 R31, RZ, RZ, R165 ;  /* 0x000000ffff1f7224 */ /* 0x000fe400078e00a5 */
[----:B------:R-:W-:Y:S02]  /*6dc0*/  FADD.FTZ R6, R24, R6 ;  /* 0x0000000618067221 */ /* 0x000fe40000010000 */
[----:B------:R-:W-:Y:S02]  /*6dd0*/  IMAD.MOV.U32 R28, RZ, RZ, R136 ;  /* 0x000000ffff1c7224 */ /* 0x000fe400078e0088 */
[----:B------:R-:W-:Y:S02]  /*6de0*/  FADD.FTZ R5, R185, R2 ;  /* 0x00000002b9057221 */ /* 0x000fe40000010000 */
[----:B------:R-:W-:-:S02]  /*6df0*/  IMAD.MOV.U32 R29, RZ, RZ, R166 ;  /* 0x000000ffff1d7224 */ /* 0x000fc400078e00a6 */
[----:B------:R-:W-:Y:S02]  /*6e00*/  FADD.FTZ R4, R184, R0 ;  /* 0x00000000b8047221 */ /* 0x000fe40000010000 */
[----:B------:R-:W-:Y:S02]  /*6e10*/  FADD.FTZ R3, R30, R3 ;  /* 0x000000031e037221 */ /* 0x000fe40000010000 */
[----:B------:R-:W-:Y:S02]  /*6e20*/  IMAD.MOV.U32 R97, RZ, RZ, R151 ;  /* 0x000000ffff617224 */ /* 0x000fe400078e0097 */
        /* <DEDUP_REMOVED lines=12> */
[----:B------:R-:W-:Y:S02]  /*6ef0*/  IMAD.MOV.U32 R118, RZ, RZ, R132 ;  /* 0x000000ffff767224 */ /* 0x000fe400078e0084 */
[----:B------:R-:W-:Y:S02]  /*6f00*/  IMAD.MOV.U32 R103, RZ, RZ, R119 ;  /* 0x000000ffff677224 */ /* 0x000fe400078e0077 */
        /* <DEDUP_REMOVED lines=44> */
[----:B------:R-:W-:Y:S01]  /*71d0*/  FADD.FTZ R5, R192, R5 ;  /* 0x00000005c0057221 */ /* 0x000fe20000010000 */
[----:B------:R-:W1:Y:S01]  /*71e0*/  MUFU.EX2 R8, R8 ;  /* 0x0000000800087308 */ /* 0x000e620000000800 */
[----:B------:R-:W-:Y:S02]  /*71f0*/  FADD.FTZ R0, R96, R0 ;  /* 0x0000000060007221 */ /* 0x000fe40000010000 */
[----:B------:R-:W-:Y:S02]  /*7200*/  FADD.FTZ R3, R71, R3 ;  /* 0x0000000347037221 */ /* 0x000fe40000010000 */
[----:B------:R-:W-:Y:S02]  /*7210*/  FADD.FTZ R4, R144, R4 ;  /* 0x0000000490047221 */ /* 0x000fe40000010000 */
[----:B------:R-:W-:Y:S01]  /*7220*/  FADD.FTZ R5, R105, R5 ;  /* 0x0000000569057221 */ /* 0x000fe20000010000 */
[----:B------:R-:W2:Y:S01]  /*7230*/  MUFU.EX2 R25, R25 ;  /* 0x0000001900197308 */ /* 0x000ea20000000800 */
[----:B------:R-:W-:-:S02]  /*7240*/  FADD.FTZ R0, R85, R0 ;  /* 0x0000000055007221 */ /* 0x000fc40000010000 */
        /* <DEDUP_REMOVED lines=13> */
[----:B----4-:R-:W-:-:S05]  /*7320*/  IMAD.MOV.U32 R117, RZ, RZ, R133 ;  /* 0x000000ffff757224 */ /* 0x010fca00078e0085 */
[----:B------:R-:W4:Y:S01]  /*7330*/  MUFU.EX2 R10, R10 ;  /* 0x0000000a000a7308 */ /* 0x000f220000000800 */
[----:B------:R-:W-:Y:S02]  /*7340*/  FADD.FTZ R4, R145, R4 ;  /* 0x0000000491047221 */ /* 0x000fe40000010000 */
[----:B------:R-:W-:-:S05]  /*7350*/  FADD.FTZ R5, R100, R5 ;  /* 0x0000000564057221 */ /* 0x000fca0000010000 */
[----:B------:R-:W2:Y:S01]  /*7360*/  MUFU.EX2 R27, R27 ;  /* 0x0000001b001b7308 */ /* 0x000ea20000000800 */
[----:B------:R-:W-:Y:S02]  /*7370*/  FADD.FTZ R3, R20, R2 ;  /* 0x0000000214037221 */ /* 0x000fe40000010000 */
[----:B-1----:R-:W-:-:S05]  /*7380*/  FADD.FTZ R2, R8, R0 ;  /* 0x0000000008027221 */ /* 0x002fca0000010000 */
[----:B------:R-:W-:Y:S01]  /*7390*/  MUFU.EX2 R15, R49 ;  /* 0x00000031000f7308 */ /* 0x000fe20000000800 */
[----:B------:R-:W-:Y:S02]  /*73a0*/  IMAD.MOV.U32 R107, RZ, RZ, R117 ;  /* 0x000000ffff6b7224 */ /* 0x000fe400078e0075 */
[----:B------:R-:W-:-:S05]  /*73b0*/  FADD.FTZ R0, R50, R4 ;  /* 0x0000000432007221 */ /* 0x000fca0000010000 */
[----:B------:R-:W-:Y:S01]  /*73c0*/  MUFU.EX2 R12, R12 ;  /* 0x0000000c000c7308 */ /* 0x000fe20000000800 */
[----:B--2---:R-:W-:-:S07]  /*73d0*/  FADD.FTZ R4, R25, R5 ;  /* 0x0000000519047221 */ /* 0x004fce0000010000 */
[----:B------:R-:W1:Y:S01]  /*73e0*/  MUFU.EX2 R26, R26 ;  /* 0x0000001a001a7308 */ /* 0x000e620000000800 */
[----:B------:R-:W-:Y:S01]  /*73f0*/  FADD.FTZ R3, R13, R3 ;  /* 0x000000030d037221 */ /* 0x000fe20000010000 */
[----:B------:R-:W-:Y:S01]  /*7400*/  IMNMX R5, RZ, R11, !PT ;  /* 0x0000000bff057217 */ /* 0x000fe20007800200 */
[----:B------:R-:W-:Y:S01]  /*7410*/  FADD.FTZ R2, R9, R2 ;  /* 0x0000000209027221 */ /* 0x000fe20000010000 */
[----:B------:R-:W-:Y:S01]  /*7420*/  IADD3 R246, R107, -0x2, RZ ;  /* 0xfffffffe6bf67810 */ /* 0x000fe20007ffe0ff */
[----:B------:R-:W-:Y:S02]  /*7430*/  FADD.FTZ R0, R32, R0 ;  /* 0x0000000020007221 */ /* 0x000fe40000010000 */
[----:B------:R-:W-:Y:S02]  /*7440*/  FADD.FTZ R4, R23, R4 ;  /* 0x0000000417047221 */ /* 0x000fe40000010000 */
[----:B------:R-:W-:Y:S02]  /*7450*/  FADD.FTZ R3, R14, R3 ;  /* 0x000000030e037221 */ /* 0x000fe40000010000 */
[----:B----4-:R-:W-:Y:S01]  /*7460*/  FADD.FTZ R2, R10, R2 ;  /* 0x000000020a027221 */ /* 0x010fe20000010000 */
[----:B------:R2:W-:Y:S01]  /*7470*/  STL [R1+0x38], R5 ;  /* 0x0000380501007387 */ /* 0x0005e20000100800 */
[----:B------:R-:W-:Y:S01]  /*7480*/  FADD.FTZ R0, R27, R0 ;  /* 0x000000001b007221 */ /* 0x000fe20000010000 */
[----:B------:R-:W-:Y:S01]  /*7490*/  ISETP.GE.AND P0, PT, R246, R5, PT ;  /* 0x00000005f600720c */ /* 0x000fe20003f06270 */
[----:B------:R-:W-:Y:S01]  /*74a0*/  FADD.FTZ R4, R22, R4 ;  /* 0x0000000416047221 */ /* 0x000fe20000010000 */
[----:B------:R-:W-:-:S02]  /*74b0*/  F2FP.BF16.PACK_AB R132, R32, R50 ;  /* 0x000000322084723e */ /* 0x000fc400000010ff */
[----:B------:R-:W-:Y:S02]  /*74c0*/  F2FP.BF16.PACK_AB R133, R23, R25 ;  /* 0x000000191785723e */ /* 0x000fe400000010ff */
[----:B-1----:R-:W-:Y:S01]  /*74d0*/  F2FP.BF16.PACK_AB R134, R26, R27 ;  /* 0x0000001b1a86723e */ /* 0x002fe200000010ff */
[----:B--2---:R-:W-:Y:S02]  /*74e0*/  FADD.FTZ R5, R15, R3 ;  /* 0x000000030f057221 */ /* 0x004fe40000010000 */
[----:B------:R-:W-:Y:S02]  /*74f0*/  FADD.FTZ R3, R12, R2 ;  /* 0x000000020c037221 */ /* 0x000fe40000010000 */
[----:B------:R-:W-:Y:S02]  /*7500*/  FADD.FTZ R2, R26, R0 ;  /* 0x000000001a027221 */ /* 0x000fe40000010000 */
[C---:B------:R-:W-:Y:S01]  /*7510*/  FADD.FTZ R0, R21.reuse, R4 ;  /* 0x0000000415007221 */ /* 0x040fe20000010000 */
        /* <DEDUP_REMOVED lines=8> */
[----:B------:R-:W-:Y:S01]  /*75a0*/  F2FP.BF16.PACK_AB R139, R12, R10 ;  /* 0x0000000a0c8b723e */ /* 0x000fe200000010ff */
        /* <DEDUP_REMOVED lines=26> */
.L_x_1338:
[----:B------:R-:W-:Y:S04]  /*7750*/  DEPBAR.LE SB0, 0x0 ;  /* 0x000080000000791a */ /* 0x000fe80000000000 */
[----:B------:R-:W-:Y:S01]  /*7760*/  BAR.SYNC.DEFER_BLOCKING 0x0 ;  /* 0x0000000000007b1d */ /* 0x000fe20000010000 */
[C---:B------:R-:W-:Y:S02]  /*7770*/  ISETP.GE.AND P2, PT, R220.reuse, RZ, PT ;  /* 0x000000ffdc00720c */ /* 0x040fe40003f46270 */
[C---:B------:R-:W-:Y:S11]  /*7780*/  IADD3 R246, R220.reuse, -0x1, RZ ;  /* 0xffffffffdcf67810 */ /* 0x040ff60007ffe0ff */
[----:B-1----:R-:W-:Y:S01]  /*7790*/  @P2 SHF.R.S32.HI R0, RZ, 0x1f, R220 ;  /* 0x0000001fff002819 */ /* 0x002fe200000114dc */
[----:B------:R-:W-:Y:S04]  /*77a0*/  @P2 IMAD.WIDE.U32 R142, R220, c[0x0][0x208], RZ ;  /* 0x00008200dc8e2a25 */ /* 0x000fe800078e00ff */
[----:B------:R-:W-:Y:S04]  /*77b0*/  @P2 IMAD R0, R0, c[0x0][0x208], RZ ;  /* 0x0000820000002a24 */ /* 0x000fe800078e02ff */
[----:B------:R-:W-:Y:S01]  /*77c0*/  @P2 IMAD R0, R220, c[0x0][0x20c], R0 ;  /* 0x00008300dc002a24 */ /* 0x000fe200078e0200 */
[----:B-----5:R-:W-:Y:S03]  /*77d0*/  LDSM.16.M88.4 R112, [R234+0x7100] ;  /* 0x00710000ea70783b */ /* 0x020fe60000000200 */
[----:B------:R-:W-:Y:S04]  /*77e0*/  @P2 IMAD.IADD R0, R143, 0x1, R0 ;  /* 0x000000018f002824 */ /* 0x000fe800078e0200 */
[----:B------:R-:W-:Y:S01]  /*77f0*/  @P2 IMAD R0, R0, 0x70, RZ ;  /* 0x0000007000002824 */ /* 0x000fe200078e02ff */
[----:B------:R-:W1:Y:S08]  /*7800*/  LDSM.16.M88.4 R16, [R147+0x3900] ;  /* 0x003900009310783b */ /* 0x000e700000000200 */
[----:B------:R-:W2:Y:S08]  /*7810*/  LDSM.16.M88.4 R108, [R234+0x9100] ;  /* 0x00910000ea6c783b */ /* 0x000eb00000000200 */
[----:B------:R-:W3:Y:S08]  /*7820*/  LDSM.16.M88.4 R32, [R147+0x4100] ;  /* 0x004100009320783b */ /* 0x000ef00000000200 */
[----:B------:R-:W3:Y:S06]  /*7830*/  LDL.64 R224, [R1+0x58] ;  /* 0x0000580001e07983 */ /* 0x000eec0000100a00 */
[----:B------:R-:W3:Y:S08]  /*7840*/  LDSM.16.M88.4 R48, [R147+0x4900] ;  /* 0x004900009330783b */ /* 0x000ef00000000200 */
[----:B------:R-:W3:Y:S01]  /*7850*/  LDSM.16.M88.4 R64, [R147+0x5100] ;  /* 0x005100009340783b */ /* 0x000ee20000000200 */
[-C--:B-1----:R-:W-:Y:S07]  /*7860*/  HMMA.16816.F32.BF16 R4, R112, R16.reuse, RZ ;  /* 0x000000107004723c */ /* 0x082fee00000418ff */
[----:B------:R-:W3:Y:S01]  /*7870*/  LDL.64 R222, [R1+0x68] ;  /* 0x0000680001de7983 */ /* 0x000ee20000100a00 */
[C---:B--2---:R-:W-:Y:S05]  /*7880*/  HMMA.16816.F32.BF16 R8, R108.reuse, R16, RZ ;  /* 0x000000106c08723c */ /* 0x044fea00000418ff */
[----:B------:R-:W1:Y:S03]  /*7890*/  LDSM.16.M88.4 R80, [R147+0x5900] ;  /* 0x005900009350783b */ /* 0x000e660000000200 */
[-C--:B------:R-:W-:Y:S05]  /*78a0*/  HMMA.16816.F32.BF16 R12, R108, R18.reuse, RZ ;  /* 0x000000126c0c723c */ /* 0x080fea00000418ff */
[----:B------:R-:W2:Y:S03]  /*78b0*/  LDSM.16.M88.4 R96, [R147+0x6100] ;  /* 0x006100009360783b */ /* 0x000ea60000000200 */
[C---:B------:R-:W-:Y:S05]  /*78c0*/  HMMA.16816.F32.BF16 R16, R112.reuse, R18, RZ ;  /* 0x000000127010723c */ /* 0x040fea00000418ff */
[----:B------:R-:W1:Y:S03]  /*78d0*/  LDSM.16.M88.4 R188, [R147+0x6900] ;  /* 0x0069000093bc783b */ /* 0x000e660000000200 */
[-C--:B---3--:R-:W-:Y:S05]  /*78e0*/  HMMA.16816.F32.BF16 R20, R112, R32.reuse, RZ ;  /* 0x000000207014723c */ /* 0x088fea00000418ff */
[----:B------:R-:W-:Y:S03]  /*78f0*/  LDSM.16.M88.4 R192, [R237+0x7100] ;  /* 0x00710000edc0783b */ /* 0x000fe60000000200 */
[C---:B------:R-:W-:Y:S05]  /*7900*/  HMMA.16816.F32.BF16 R24, R108.reuse, R32, RZ ;  /* 0x000000206c18723c */ /* 0x040fea00000418ff */
[----:B------:R-:W3:Y:S03]  /*7910*/  LDSM.16.M88.4 R196, [R238] ;  /* 0x00000000eec4783b */ /* 0x000ee60000000200 */
[-C--:B------:R-:W-:Y:S05]  /*7920*/  HMMA.16816.F32.BF16 R28, R108, R34.reuse, RZ ;  /* 0x000000226c1c723c */ /* 0x080fea00000418ff */
[----:B------:R-:W1:Y:S03]  /*7930*/  LDSM.16.M88.4 R200, [R237+0x9100] ;  /* 0x00910000edc8783b */ /* 0x000e660000000200 */
[C---:B------:R-:W-:Y:S05]  /*7940*/  HMMA.16816.F32.BF16 R32, R112.reuse, R34, RZ ;  /* 0x000000227020723c */ /* 0x040fea00000418ff */
[----:B------:R-:W1:Y:S03]  /*7950*/  LDSM.16.M88.4 R204, [R244] ;  /* 0x00000000f4cc783b */ /* 0x000e660000000200 */
[-C--:B------:R-:W-:Y:S05]  /*7960*/  HMMA.16816.F32.BF16 R36, R112, R48.reuse, RZ ;  /* 0x000000307024723c */ /* 0x080fea00000418ff */
[----:B------:R-:W1:Y:S03]  /*7970*/  LDSM.16.M88.4 R208, [R243] ;  /* 0x00000000f3d0783b */ /* 0x000e660000000200 */
[C---:B------:R-:W-:Y:S05]  /*7980*/  HMMA.16816.F32.BF16 R40, R108.reuse, R48, RZ ;  /* 0x000000306c28723c */ /* 0x040fea00000418ff */
[----:B------:R-:W1:Y:S03]  /*7990*/  LDSM.16.M88.4 R212, [R242] ;  /* 0x00000000f2d4783b */ /* 0x000e660000000200 */
[-C--:B------:R-:W-:Y:S05]  /*79a0*/  HMMA.16816.F32.BF16 R44, R108, R50.reuse, RZ ;  /* 0x000000326c2c723c */ /* 0x080fea00000418ff */
[----:B------:R-:W1:Y:S03]  /*79b0*/  LDSM.16.M88.4 R216, [R241] ;  /* 0x00000000f1d8783b */ /* 0x000e660000000200 */
[C---:B------:R-:W-:Y:S05]  /*79c0*/  HMMA.16816.F32.BF16 R48, R112.reuse, R50, RZ ;  /* 0x000000327030723c */ /* 0x040fea00000418ff */
[----:B------:R-:W-:Y:S03]  /*79d0*/  STL [R1+0x74], R234 ;  /* 0x000074ea01007387 */ /* 0x000fe60000100800 */
[-C--:B------:R-:W-:Y:S01]  /*79e0*/  HMMA.16816.F32.BF16 R52, R112, R64.reuse, RZ ;  /* 0x000000407034723c */ /* 0x080fe200000418ff */
[----:B------:R1:W-:Y:S04]  /*79f0*/  STL [R1+0x78], R147 ;  /* 0x0000789301007387 */ /* 0x0003e80000100800 */
[----:B------:R-:W-:Y:S03]  /*7a00*/  STL [R1+0x7c], R238 ;  /* 0x00007cee01007387 */ /* 0x000fe60000100800 */
[C---:B------:R-:W-:Y:S01]  /*7a10*/  HMMA.16816.F32.BF16 R56, R108.reuse, R64, RZ ;  /* 0x000000406c38723c */ /* 0x040fe200000418ff */
[----:B------:R-:W-:Y:S04]  /*7a20*/  STL [R1+0x80], R237 ;  /* 0x000080ed01007387 */ /* 0x000fe80000100800 */
[----:B------:R-:W-:Y:S03]  /*7a30*/  STL [R1+0x84], R244 ;  /* 0x000084f401007387 */ /* 0x000fe60000100800 */
[-C--:B------:R-:W-:Y:S01]  /*7a40*/  HMMA.16816.F32.BF16 R60, R108, R66.reuse, RZ ;  /* 0x000000426c3c723c */ /* 0x080fe200000418ff */
[----:B------:R-:W-:Y:S04]  /*7a50*/  STL [R1+0x88], R243 ;  /* 0x000088f301007387 */ /* 0x000fe80000100800 */
[----:B------:R-:W-:Y:S03]  /*7a60*/  STL [R1+0x8c], R242 ;  /* 0x00008cf201007387 */ /* 0x000fe60000100800 */
[C---:B------:R-:W-:Y:S01]  /*7a70*/  HMMA.16816.F32.BF16 R64, R112.reuse, R66, RZ ;  /* 0x000000427040723c */ /* 0x040fe200000418ff */
[----:B------:R-:W-:Y:S04]  /*7a80*/  STL [R1+0x90], R241 ;  /* 0x000090f101007387 */ /* 0x000fe80000100800 */
[----:B------:R-:W-:Y:S03]  /*7a90*/  STL [R1+0x94], R240 ;  /* 0x000094f001007387 */ /* 0x000fe60000100800 */
[-C--:B-1----:R-:W-:Y:S01]  /*7aa0*/  HMMA.16816.F32.BF16 R68, R112, R80.reuse, RZ ;  /* 0x000000507044723c */ /* 0x082fe200000418ff */
[----:B------:R-:W4:Y:S04]  /*7ab0*/  LDL R2, [R1+0x3c] ;  /* 0x00003c0001027983 */ /* 0x000f280000100800 */
[----:B------:R-:W4:Y:S03]  /*7ac0*/  LDL R221, [R1+0x64] ;  /* 0x0000640001dd7983 */ /* 0x000f260000100800 */
[C---:B------:R-:W-:Y:S01]  /*7ad0*/  HMMA.16816.F32.BF16 R72, R108.reuse, R80, RZ ;  /* 0x000000506c48723c */ /* 0x040fe200000418ff */
[----:B------:R-:W4:Y:S07]  /*7ae0*/  LDL R147, [R1+0x60] ;  /* 0x0000600001937983 */ /* 0x000f2e0000100800 */
        /* <DEDUP_REMOVED lines=11> */
[-C--:B---3--:R-:W-:Y:S08]  /*7ba0*/  HMMA.16816.F32.BF16 R4, R192, R196.reuse, R4 ;  /* 0x000000c4c004723c */ /* 0x088ff00000041804 */
[C---:B------:R-:W-:Y:S08]  /*7bb0*/  HMMA.16816.F32.BF16 R8, R200.reuse, R196, R8 ;  /* 0x000000c4c808723c */ /* 0x040ff00000041808 */
[-C--:B------:R-:W-:Y:S08]  /*7bc0*/  HMMA.16816.F32.BF16 R12, R200, R198.reuse, R12 ;  /* 0x000000c6c80c723c */ /* 0x080ff0000004180c */
[C---:B------:R-:W-:Y:S01]  /*7bd0*/  HMMA.16816.F32.BF16 R16, R192.reuse, R198, R16 ;  /* 0x000000c6c010723c */ /* 0x040fe20000041810 */
[----:B------:R-:W2:Y:S07]  /*7be0*/  LDSM.16.M88.4 R196, [R239] ;  /* 0x00000000efc4783b */ /* 0x000eae0000000200 */
[-C--:B------:R-:W-:Y:S08]  /*7bf0*/  HMMA.16816.F32.BF16 R20, R192, R204.reuse, R20 ;  /* 0x000000ccc014723c */ /* 0x080ff00000041814 */
[C---:B------:R-:W-:Y:S08]  /*7c00*/  HMMA.16816.F32.BF16 R24, R200.reuse, R204, R24 ;  /* 0x000000ccc818723c */ /* 0x040ff00000041818 */
[-C--:B------:R-:W-:Y:S08]  /*7c10*/  HMMA.16816.F32.BF16 R28, R200, R206.reuse, R28 ;  /* 0x000000cec81c723c */ /* 0x080ff0000004181c */
[C---:B------:R-:W-:Y:S04]  /*7c20*/  HMMA.16816.F32.BF16 R32, R192.reuse, R206, R32 ;  /* 0x000000cec020723c */ /* 0x040fe80000041820 */
[----:B------:R-:W-:Y:S04]  /*7c30*/  @P2 IMAD.MOV.U32 R205, RZ, RZ, R225 ;  /* 0x000000ffffcd2224 */ /* 0x000fe800078e00e1 */
[-C--:B------:R-:W-:Y:S08]  /*7c40*/  HMMA.16816.F32.BF16 R36, R192, R208.reuse, R36 ;  /* 0x000000d0c024723c */ /* 0x080ff00000041824 */
[C---:B------:R-:W-:Y:S08]  /*7c50*/  HMMA.16816.F32.BF16 R40, R200.reuse, R208, R40 ;  /* 0x000000d0c828723c */ /* 0x040ff00000041828 */
[-C--:B------:R-:W-:Y:S04]  /*7c60*/  HMMA.16816.F32.BF16 R44, R200, R210.reuse, R44 ;  /* 0x000000d2c82c723c */ /* 0x080fe8000004182c */
[----:B------:R-:W-:Y:S02]  /*7c70*/  @P2 IMAD.MOV.U32 R204, RZ, RZ, R222 ;  /* 0x000000ffffcc2224 */ /* 0x000fe400078e00de */
[----:B------:R-:W3:Y:S02]  /*7c80*/  LDL R222, [R1+0x54] ;  /* 0x0000540001de7983 */ /* 0x000ee40000100800 */
[C---:B------:R-:W-:Y:S02]  /*7c90*/  HMMA.16816.F32.BF16 R48, R192.reuse, R210, R48 ;  /* 0x000000d2c030723c */ /* 0x040fe40000041830 */
[----:B------:R-:W-:Y:S02]  /*7ca0*/  STL [R1+0x98], R239 ;  /* 0x000098ef01007387 */ /* 0x000fe40000100800 */
[----:B------:R-:W-:Y:S02]  /*7cb0*/  @P2 IMAD.WIDE.U32 R204, R142, 0x70, R204 ;  /* 0x000000708ecc2825 */ /* 0x000fe400078e00cc */
[----:B------:R-:W-:Y:S02]  /*7cc0*/  STL [R1+0x9c], R235 ;  /* 0x00009ceb01007387 */ /* 0x000fe40000100800 */
[-C--:B------:R-:W-:Y:S02]  /*7cd0*/  HMMA.16816.F32.BF16 R52, R192, R212.reuse, R52 ;  /* 0x000000d4c034723c */ /* 0x080fe40000041834 */
[----:B------:R-:W-:Y:S02]  /*7ce0*/  STL [R1+0xa0], R233 ;  /* 0x0000a0e901007387 */ /* 0x000fe40000100800 */
[C---:B------:R-:W-:Y:S01]  /*7cf0*/  @P2 LEA R142, P0, R204.reuse, c[0x0][0x1f8], 0x1 ;  /* 0x00007e00cc8e2a11 */ /* 0x040fe200078008ff */
[----:B------:R-:W-:Y:S01]  /*7d00*/  @P2 IMAD.IADD R0, R205, 0x1, R0 ;  /* 0x00000001cd002824 */ /* 0x000fe200078e0200 */
[----:B------:R-:W-:Y:S02]  /*7d10*/  STL [R1+0xa4], R236 ;  /* 0x0000a4ec01007387 */ /* 0x000fe40000100800 */
[C---:B------:R-:W-:Y:S04]  /*7d20*/  HMMA.16816.F32.BF16 R56, R200.reuse, R212, R56 ;  /* 0x000000d4c838723c */ /* 0x040fe80000041838 */
[----:B------:R-:W-:Y:S02]  /*7d30*/  @P2 LEA.HI.X R143, R204, c[0x0][0x1fc], R0, 0x1, P0 ;  /* 0x00007f00cc8f2a11 */ /* 0x000fe400000f0c00 */
[----:B------:R1:W4:Y:S01]  /*7d40*/  LDL R0, [R1+0x50] ;  /* 0x0000500001007983 */ /* 0x0003220000100800 */
[----:B------:R-:W-:Y:S01]  /*7d50*/  @P2 IADD3 R208, P1, R142, UR9, RZ ;  /* 0x000000098ed02c10 */ /* 0x000fe2000ff3e0ff */
[-C--:B------:R-:W-:Y:S02]  /*7d60*/  HMMA.16816.F32.BF16 R60, R200, R214.reuse, R60 ;  /* 0x000000d6c83c723c */ /* 0x080fe4000004183c */
[----:B------:R-:W-:Y:S01]  /*7d70*/  @!PT LDS RZ, [RZ] ;  /* 0x00000000fffff984 */ /* 0x000fe20000000800 */
[----:B------:R-:W-:Y:S01]  /*7d80*/  @!PT LDS RZ, [RZ] ;  /* 0x00000000fffff984 */ /* 0x000fe20000000800 */
[----:B------:R-:W-:Y:S01]  /*7d90*/  @!PT LDS RZ, [RZ] ;  /* 0x00000000fffff984 */ /* 0x000fe20000000800 */
[----:B------:R1:W-:Y:S02]  /*7da0*/  @P2 LDGSTS.E.BYPASS.LTC128B.128 [R245+0x100], [R142.64], !P6 ;  /* 0x001000008ef52fae */ /* 0x0003e4000f101d4a */
[----:B------:R-:W-:Y:S02]  /*7db0*/  @P2 IADD3.X R209, R143, UR8, RZ, P1, !PT ;  /* 0x000000088fd12c10 */ /* 0x000fe40008ffe4ff */
[----:B------:R-:W-:Y:S02]  /*7dc0*/  @P2 IADD3 R206, P0, R208, UR9, RZ ;  /* 0x00000009d0ce2c10 */ /* 0x000fe4000ff1e0ff */
[C---:B------:R-:W-:Y:S02]  /*7dd0*/  HMMA.16816.F32.BF16 R64, R192.reuse, R214, R64 ;  /* 0x000000d6c040723c */ /* 0x040fe40000041840 */
[----:B------:R1:W-:Y:S02]  /*7de0*/  @P2 LDGSTS.E.BYPASS.LTC128B.128 [R245+0x900], [R208.64], !P6 ;  /* 0x00900000d0f52fae */ /* 0x0003e4000f101d4a */
[----:B------:R-:W-:Y:S02]  /*7df0*/  @P2 IADD3.X R207, R209, UR8, RZ, P0, !PT ;  /* 0x00000008d1cf2c10 */ /* 0x000fe400087fe4ff */
[----:B------:R-:W-:Y:S02]  /*7e00*/  @P2 IADD3 R204, P1, R206, UR9, RZ ;  /* 0x00000009cecc2c10 */ /* 0x000fe4000ff3e0ff */
[-C--:B------:R-:W-:Y:S02]  /*7e10*/  HMMA.16816.F32.BF16 R68, R192, R216.reuse, R68 ;  /* 0x000000d8c044723c */ /* 0x080fe40000041844 */
[----:B------:R1:W-:Y:S02]  /*7e20*/  @P2 LDGSTS.E.BYPASS.LTC128B.128 [R245+0x1100], [R206.64], !P6 ;  /* 0x01100000cef52fae */ /* 0x0003e4000f101d4a */
[----:B------:R-:W-:Y:S04]  /*7e30*/  @P2 IADD3.X R205, R207, UR8, RZ, P1, !PT ;  /* 0x00000008cfcd2c10 */ /* 0x000fe80008ffe4ff */
[C---:B------:R-:W-:Y:S02]  /*7e40*/  HMMA.16816.F32.BF16 R72, R200.reuse, R216, R72 ;  /* 0x000000d8c848723c */ /* 0x040fe40000041848 */
[----:B------:R2:W-:Y:S06]  /*7e50*/  @P2 LDGSTS.E.BYPASS.LTC128B.128 [R245+0x1900], [R204.64], !P6 ;  /* 0x01900000ccf52fae */ /* 0x0005ec000f101d4a */
[-C--:B------:R-:W-:Y:S02]  /*7e60*/  HMMA.16816.F32.BF16 R76, R200, R218.reuse, R76 ;  /* 0x000000dac84c723c */ /* 0x080fe4000004184c */
[----:B------:R-:W-:Y:S06]  /*7e70*/  STL [R1+0xa8], R232 ;  /* 0x0000a8e801007387 */ /* 0x000fec0000100800 */
[C---:B------:R-:W-:Y:S08]  /*7e80*/  HMMA.16816.F32.BF16 R80, R192.reuse, R218, R80 ;  /* 0x000000dac050723c */ /* 0x040ff00000041850 */
[-C--:B-1----:R-:W-:Y:S08]  /*7e90*/  HMMA.16816.F32.BF16 R84, R192, R188.reuse, R84 ;  /* 0x000000bcc054723c */ /* 0x082ff00000041854 */
[C---:B------:R-:W-:Y:S07]  /*7ea0*/  HMMA.16816.F32.BF16 R88, R200.reuse, R188, R88 ;  /* 0x000000bcc858723c */ /* 0x040fee0000041858 */
[----:B------:R-:W-:Y:S01]  /*7eb0*/  @P2 IADD3 R188, P0, R204, UR9, RZ ;  /* 0x00000009ccbc2c10 */ /* 0x000fe2000ff1e0ff */
[-C--:B------:R-:W-:Y:S04]  /*7ec0*/  HMMA.16816.F32.BF16 R92, R200, R190.reuse, R92 ;  /* 0x000000bec85c723c */ /* 0x080fe8000004185c */
[----:B------:R-:W-:Y:S02]  /*7ed0*/  @P2 IADD3.X R189, R205, UR8, RZ, P0, !PT ;  /* 0x00000008cdbd2c10 */ /* 0x000fe400087fe4ff */
[----:B------:R-:W-:Y:S02]  /*7ee0*/  @P2 IADD3 R142, P1, R188, UR9, RZ ;  /* 0x00000009bc8e2c10 */ /* 0x000fe4000ff3e0ff */
[C---:B------:R-:W-:Y:S01]  /*7ef0*/  HMMA.16816.F32.BF16 R96, R192.reuse, R190, R96 ;  /* 0x000000bec060723c */ /* 0x040fe20000041860 */
[----:B------:R1:W-:Y:S03]  /*7f00*/  @P2 LDGSTS.E.BYPASS.LTC128B.128 [R245+0x2100], [R188.64], !P6 ;  /* 0x02100000bcf52fae */ /* 0x0003e6000f101d4a */
[----:B------:R-:W-:Y:S02]  /*7f10*/  @P2 IADD3.X R143, R189, UR8, RZ, P1, !PT ;  /* 0x00000008bd8f2c10 */ /* 0x000fe40008ffe4ff */
[----:B------:R-:W-:Y:S02]  /*7f20*/  @P2 IADD3 R208, P0, R142, UR9, RZ ;  /* 0x000000098ed02c10 */ /* 0x000fe4000ff1e0ff */
[-C--:B--2---:R-:W-:Y:S01]  /*7f30*/  HMMA.16816.F32.BF16 R100, R192, R196.reuse, R100 ;  /* 0x000000c4c064723c */ /* 0x084fe20000041864 */
[----:B------:R2:W-:Y:S03]  /*7f40*/  @P2 LDGSTS.E.BYPASS.LTC128B.128 [R245+0x2900], [R142.64], !P6 ;  /* 0x029000008ef52fae */ /* 0x0005e6000f101d4a */
[----:B------:R-:W-:Y:S04]  /*7f50*/  @P2 IADD3.X R209, R143, UR8, RZ, P0, !PT ;  /* 0x000000088fd12c10 */ /* 0x000fe800087fe4ff */
[C---:B------:R-:W-:Y:S01]  /*7f60*/  HMMA.16816.F32.BF16 R104, R200.reuse, R196, R104 ;  /* 0x000000c4c868723c */ /* 0x040fe20000041868 */
[----:B------:R2:W-:Y:S07]  /*7f70*/  @P2 LDGSTS.E.BYPASS.LTC128B.128 [R245+0x3100], [R208.64], !P6 ;  /* 0x03100000d0f52fae */ /* 0x0005ee000f101d4a */
[-C--:B------:R-:W-:Y:S01]  /*7f80*/  HMMA.16816.F32.BF16 R108, R200, R198.reuse, R108 ;  /* 0x000000c6c86c723c */ /* 0x080fe2000004186c */
[----:B------:R-:W-:Y:S07]  /*7f90*/  LDSM.16.M88.4 R204, [R233+0x3900] ;  /* 0x00390000e9cc783b */ /* 0x000fee0000000200 */
[----:B------:R-:W-:Y:S01]  /*7fa0*/  HMMA.16816.F32.BF16 R112, R192, R198, R112 ;  /* 0x000000c6c070723c */ /* 0x000fe20000041870 */
[----:B-1----:R-:W1:Y:S03]  /*7fb0*/  LDSM.16.M88.4 R188, [R235+0x7100] ;  /* 0x00710000ebbc783b */ /* 0x002e660000000200 */
[----:B--2---:R-:W-:Y:S05]  /*7fc0*/  IMAD R142, R220, -0x70, RZ ;  /* 0xffffff90dc8e7824 */ /* 0x004fea00078e02ff */
[----:B------:R-:W-:Y:S08]  /*7fd0*/  LDSM.16.M88.4 R212, [R233+0x4100] ;  /* 0x00410000e9d4783b */ /* 0x000ff00000000200 */
[----:B------:R-:W2:Y:S08]  /*7fe0*/  LDSM.16.M88.4 R208, [R235+0x9100] ;  /* 0x00910000ebd0783b */ /* 0x000eb00000000200 */
[----:B------:R-:W0:Y:S08]  /*7ff0*/  LDGDEPBAR ;  /* 0x00000000000079af */ /* 0x000e300000000000 */
[----:B------:R-:W2:Y:S01]  /*8000*/  LDSM.16.M88.4 R216, [R233+0x4900] ;  /* 0x00490000e9d8783b */ /* 0x000ea20000000200 */
[-C--:B-1----:R-:W-:Y:S07]  /*8010*/  HMMA.16816.F32.BF16 R4, R188, R204.reuse, R4 ;  /* 0x000000ccbc04723c */ /* 0x082fee0000041804 */
[----:B------:R-:W1:Y:S08]  /*8020*/  LDSM.16.M88.4 R200, [R233+0x5100] ;  /* 0x00510000e9c8783b */ /* 0x000e700000000200 */
[----:B------:R-:W1:Y:S01]  /*8030*/  LDSM.16.M88.4 R192, [R233+0x5900] ;  /* 0x00590000e9c0783b */ /* 0x000e620000000200 */
[C---:B--2---:R-:W-:Y:S07]  /*8040*/  HMMA.16816.F32.BF16 R8, R208.reuse, R204, R8 ;  /* 0x000000ccd008723c */ /* 0x044fee0000041808 */
[----:B------:R-:W2:Y:S01]  /*8050*/  LDSM.16.M88.4 R196, [R233+0x6100] ;  /* 0x00610000e9c4783b */ /* 0x000ea20000000200 */
[-C--:B------:R-:W-:Y:S08]  /*8060*/  HMMA.16816.F32.BF16 R12, R208, R206.reuse, R12 ;  /* 0x000000ced00c723c */ /* 0x080ff0000004180c */
[C---:B------:R-:W-:Y:S01]  /*8070*/  HMMA.16816.F32.BF16 R16, R188.reuse, R206, R16 ;  /* 0x000000cebc10723c */ /* 0x040fe20000041810 */
[----:B------:R-:W1:Y:S07]  /*8080*/  LDSM.16.M88.4 R204, [R233+0x6900] ;  /* 0x00690000e9cc783b */ /* 0x000e6e0000000200 */
        /* <DEDUP_REMOVED lines=14> */
[----:B------:R-:W-:Y:S03]  /*8170*/  LDSM.16.M88.4 R200, [R236+0x7100] ;  /* 0x00710000ecc8783b */ /* 0x000fe60000000200 */
[----:B---3--:R-:W-:Y:S04]  /*8180*/  IADD3 R142, -R222, 0x1, R142 ;  /* 0x00000001de8e7810 */ /* 0x008fe80007ffe18e */
[-C--:B------:R-:W-:Y:S04]  /*8190*/  HMMA.16816.F32.BF16 R68, R188, R192.reuse, R68 ;  /* 0x000000c0bc44723c */ /* 0x080fe80000041844 */
[----:B----4-:R-:W-:Y:S04]  /*81a0*/  IADD3 R142, -R147, R142, R221 ;  /* 0x0000008e938e7210 */ /* 0x010fe80007ffe1dd */
[C---:B------:R-:W-:Y:S08]  /*81b0*/  HMMA.16816.F32.BF16 R72, R208.reuse, R192, R72 ;  /* 0x000000c0d048723c */ /* 0x040ff00000041848 */
[-C--:B------:R-:W-:Y:S04]  /*81c0*/  HMMA.16816.F32.BF16 R76, R208, R194.reuse, R76 ;  /* 0x000000c2d04c723c */ /* 0x080fe8000004184c */
[----:B------:R-:W-:Y:S04]  /*81d0*/  @P4 IMAD.MOV.U32 R0, RZ, RZ, R2 ;  /* 0x000000ffff004224 */ /* 0x000fe800078e0002 */
[C---:B------:R-:W-:Y:S01]  /*81e0*/  HMMA.16816.F32.BF16 R80, R188.reuse, R194, R80 ;  /* 0x000000c2bc50723c */ /* 0x040fe20000041850 */
[----:B------:R-:W-:Y:S07]  /*81f0*/  LDSM.16.M88.4 R192, [R232+0x800] ;  /* 0x00080000e8c0783b */ /* 0x000fee0000000200 */
[-C--:B--2---:R-:W-:Y:S01]  /*8200*/  HMMA.16816.F32.BF16 R84, R188, R196.reuse, R84 ;  /* 0x000000c4bc54723c */ /* 0x084fe20000041854 */
[----:B------:R-:W-:Y:S07]  /*8210*/  SHFL.IDX PT, R146, R0, 0x2, 0x1c1f ;  /* 0x005c1f0000927f89 */ /* 0x000fee00000e0000 */
[C---:B------:R-:W-:Y:S01]  /*8220*/  HMMA.16816.F32.BF16 R88, R208.reuse, R196, R88 ;  /* 0x000000c4d058723c */ /* 0x040fe20000041858 */
[----:B------:R-:W-:Y:S07]  /*8230*/  SHFL.IDX PT, R143, R0, 0x3, 0x1c1f ;  /* 0x007c1f00008f7f89 */ /* 0x000fee00000e0000 */
[-C--:B------:R-:W-:Y:S01]  /*8240*/  HMMA.16816.F32.BF16 R92, R208, R198.reuse, R92 ;  /* 0x000000c6d05c723c */ /* 0x080fe2000004185c */
[----:B------:R-:W1:Y:S07]  /*8250*/  SHFL.IDX PT, R2, R0, RZ, 0x1c1f ;  /* 0x001c1fff00027589 */ /* 0x000e6e00000e0000 */
[C---:B------:R-:W-:Y:S01]  /*8260*/  HMMA.16816.F32.BF16 R96, R188.reuse, R198, R96 ;  /* 0x000000c6bc60723c */ /* 0x040fe20000041860 */
[----:B------:R1:W2:Y:S07]  /*8270*/  SHFL.IDX PT, R140, R0, 0x1, 0x1c1f ;  /* 0x003c1f00008c7f89 */ /* 0x0002ae00000e0000 */
[-C--:B------:R-:W-:Y:S08]  /*8280*/  HMMA.16816.F32.BF16 R100, R188, R204.reuse, R100 ;  /* 0x000000ccbc64723c */ /* 0x080ff00000041864 */
[C---:B------:R-:W-:Y:S08]  /*8290*/  HMMA.16816.F32.BF16 R104, R208.reuse, R204, R104 ;  /* 0x000000ccd068723c */ /* 0x040ff00000041868 */
[-C--:B------:R-:W-:Y:S04]  /*82a0*/  HMMA.16816.F32.BF16 R108, R208, R206.reuse, R108 ;  /* 0x000000ced06c723c */ /* 0x080fe8000004186c */
[C---:B-1----:R-:W-:Y:S02]  /*82b0*/  IMAD.IADD R0, R142.reuse, 0x1, R2 ;  /* 0x000000018e007824 */ /* 0x042fe400078e0202 */
[----:B--2---:R-:W-:Y:S02]  /*82c0*/  IMAD.IADD R140, R142, 0x1, R140 ;  /* 0x000000018e8c7824 */ /* 0x004fe400078e028c */
[----:B------:R-:W-:Y:S01]  /*82d0*/  HMMA.16816.F32.BF16 R112, R188, R206, R112 ;  /* 0x000000cebc70723c */ /* 0x000fe20000041870 */
[----:B------:R-:W1:Y:S03]  /*82e0*/  LDSM.16.M88.4 R188, [R232+0x1000] ;  /* 0x00100000e8bc783b */ /* 0x000e660000000200 */
[----:B------:R-:W-:Y:S01]  /*82f0*/  ISETP.GT.AND P3, PT, R0, RZ, PT ;  /* 0x000000ff0000720c */ /* 0x000fe20003f64270 */
[----:B------:R-:W-:Y:S01]  /*8300*/  IMAD.IADD R2, R142, 0x1, R146 ;  /* 0x000000018e027824 */ /* 0x000fe200078e0292 */
[----:B------:R-:W-:Y:S01]  /*8310*/  ISETP.GT.AND P2, PT, R0, 0x1, PT ;  /* 0x000000010000780c */ /* 0x000fe20003f44270 */
[----:B------:R-:W-:Y:S01]  /*8320*/  IMAD.IADD R142, R142, 0x1, R143 ;  /* 0x000000018e8e7824 */ /* 0x000fe200078e028f */
[-C--:B------:R-:W-:Y:S05]  /*8330*/  HMMA.16816.F32.BF16 R4, R200, R212.reuse, R4 ;  /* 0x000000d4c804723c */ /* 0x080fea0000041804 */
[C---:B------:R-:W-:Y:S02]  /*8340*/  ISETP.GT.AND P1, PT, R140.reuse, RZ, PT ;  /* 0x000000ff8c00720c */ /* 0x040fe40003f24270 */
[----:B------:R-:W-:Y:S01]  /*8350*/  ISETP.GT.AND P0, PT, R140, 0x1, PT ;  /* 0x000000018c00780c */ /* 0x000fe20003f04270 */
[C---:B------:R-:W-:Y:S04]  /*8360*/  HMMA.16816.F32.BF16 R8, R216.reuse, R212, R8 ;  /* 0x000000d4d808723c */ /* 0x040fe80000041808 */
[----:B------:R-:W-:Y:S04]  /*8370*/  ISETP.GT.AND P5, PT, R0, 0x60, PT ;  /* 0x000000600000780c */ /* 0x000fe80003fa4270 */
[-C--:B------:R-:W-:Y:S08]  /*8380*/  HMMA.16816.F32.BF16 R12, R216, R214.reuse, R12 ;  /* 0x000000d6d80c723c */ /* 0x080ff0000004180c */
[C---:B------:R-:W-:Y:S04]  /*8390*/  HMMA.16816.F32.BF16 R16, R200.reuse, R214, R16 ;  /* 0x000000d6c810723c */ /* 0x040fe80000041810 */
[----:B------:R-:W-:Y:S02]  /*83a0*/  FSEL R146, R4, -INF , P3 ;  /* 0xff80000004927808 */ /* 0x000fe40001800000 */
[----:B------:R-:W-:Y:S02]  /*83b0*/  FSEL R196, R5, -INF , P2 ;  /* 0xff80000005c47808 */ /* 0x000fe40001000000 */
[-C--:B------:R-:W-:Y:S03]  /*83c0*/  HMMA.16816.F32.BF16 R20, R200, R192.reuse, R20 ;  /* 0x000000c0c814723c */ /* 0x080fe60000041814 */
[----:B------:R-:W-:Y:S02]  /*83d0*/  ISETP.GT.AND P3, PT, R2, RZ, PT ;  /* 0x000000ff0200720c */ /* 0x000fe40003f64270 */
[----:B------:R-:W-:Y:S02]  /*83e0*/  FSEL R198, R6, -INF , P1 ;  /* 0xff80000006c67808 */ /* 0x000fe40000800000 */
[----:B------:R-:W-:Y:S01]  /*83f0*/  FSEL R197, R7, -INF , P0 ;  /* 0xff80000007c57808 */ /* 0x000fe20000000000 */
[C---:B------:R-:W-:Y:S01]  /*8400*/  HMMA.16816.F32.BF16 R24, R216.reuse, R192, R24 ;  /* 0x000000c0d818723c */ /* 0x040fe20000041818 */
[----:B------:R-:W2:Y:S03]  /*8410*/  LDSM.16.M88.4 R4, [R232+0x1800] ;  /* 0x00180000e804783b */ /* 0x000ea60000000200 */
[----:B------:R-:W-:Y:S02]  /*8420*/  ISETP.GT.AND P2, PT, R2, 0x1, PT ;  /* 0x000000010200780c */ /* 0x000fe40003f44270 */
[C---:B------:R-:W-:Y:S02]  /*8430*/  ISETP.GT.AND P1, PT, R142.reuse, RZ, PT ;  /* 0x000000ff8e00720c */ /* 0x040fe40003f24270 */
[-C--:B------:R-:W-:Y:S03]  /*8440*/  HMMA.16816.F32.BF16 R28, R216, R194.reuse, R28 ;  /* 0x000000c2d81c723c */ /* 0x080fe6000004181c */
[----:B------:R-:W-:Y:S02]  /*8450*/  ISETP.GT.AND P0, PT, R142, 0x1, PT ;  /* 0x000000018e00780c */ /* 0x000fe40003f04270 */
[----:B------:R-:W-:Y:S02]  /*8460*/  FSEL R192, R8, -INF , P3 ;  /* 0xff80000008c07808 */ /* 0x000fe40001800000 */
[----:B------:R-:W-:Y:S01]  /*8470*/  FSEL R199, R9, -INF , P2 ;  /* 0xff80000009c77808 */ /* 0x000fe20001000000 */
[C---:B------:R-:W-:Y:S04]  /*8480*/  HMMA.16816.F32.BF16 R32, R200.reuse, R194, R32 ;  /* 0x000000c2c820723c */ /* 0x040fe80000041820 */
[----:B------:R-:W-:Y:S02]  /*8490*/  FSEL R205, R10, -INF , P1 ;  /* 0xff8000000acd7808 */ /* 0x000fe40000800000 */
[----:B------:R-:W-:Y:S02]  /*84a0*/  FSEL R204, R11, -INF , P0 ;  /* 0xff8000000bcc7808 */ /* 0x000fe40000000000 */
[-C--:B-1----:R-:W-:Y:S01]  /*84b0*/  HMMA.16816.F32.BF16 R36, R200, R188.reuse, R36 ;  /* 0x000000bcc824723c */ /* 0x082fe20000041824 */
[----:B------:R-:W1:Y:S02]  /*84c0*/  LDSM.16.M88.4 R8, [R232+0x2000] ;  /* 0x00200000e808783b */ /* 0x000e640000000200 */
[C---:B------:R-:W-:Y:S02]  /*84d0*/  ISETP.GT.AND P3, PT, R2.reuse, 0x8, PT ;  /* 0x000000080200780c */ /* 0x040fe40003f64270 */
[----:B------:R-:W-:Y:S02]  /*84e0*/  ISETP.GT.AND P2, PT, R2, 0x9, PT ;  /* 0x000000090200780c */ /* 0x000fe40003f44270 */
[----:B------:R-:W-:Y:S01]  /*84f0*/  FSEL R193, R12, -INF , P3 ;  /* 0xff8000000cc17808 */ /* 0x000fe20001800000 */
[C---:B------:R-:W-:Y:S04]  /*8500*/  HMMA.16816.F32.BF16 R40, R216.reuse, R188, R40 ;  /* 0x000000bcd828723c */ /* 0x040fe80000041828 */
[----:B------:R-:W-:Y:S02]  /*8510*/  ISETP.GT.AND P3, PT, R0, 0x8, PT ;  /* 0x000000080000780c */ /* 0x000fe40003f64270 */
[----:B------:R-:W-:Y:S02]  /*8520*/  FMNMX.FTZ R12, R146, R3, !PT ;  /* 0x00000003920c7209 */ /* 0x000fe40007810000 */
[-C--:B------:R-:W-:Y:S03]  /*8530*/  HMMA.16816.F32.BF16 R44, R216, R190.reuse, R44 ;  /* 0x000000bed82c723c */ /* 0x080fe6000004182c */
[C---:B------:R-:W-:Y:S02]  /*8540*/  ISETP.GT.AND P0, PT, R142.reuse, 0x9, PT ;  /* 0x000000098e00780c */ /* 0x040fe40003f04270 */
[----:B------:R-:W-:Y:S02]  /*8550*/  ISETP.GT.AND P1, PT, R142, 0x8, PT ;  /* 0x000000088e00780c */ /* 0x000fe40003f24270 */
[----:B------:R-:W-:Y:S01]  /*8560*/  FSEL R13, R13, -INF , P2 ;  /* 0xff8000000d0d7808 */ /* 0x000fe20001000000 */
[C---:B------:R-:W-:Y:S04]  /*8570*/  HMMA.16816.F32.BF16 R48, R200.reuse, R190, R48 ;  /* 0x000000bec830723c */ /* 0x040fe80000041830 */
[----:B------:R-:W-:Y:S02]  /*8580*/  FSEL R16, R16, -INF , P3 ;  /* 0xff80000010107808 */ /* 0x000fe40001800000 */
[C---:B------:R-:W-:Y:S02]  /*8590*/  ISETP.GT.AND P3, PT, R0.reuse, 0x10, PT ;  /* 0x000000100000780c */ /* 0x040fe40003f64270 */
[-C--:B--2---:R-:W-:Y:S03]  /*85a0*/  HMMA.16816.F32.BF16 R52, R200, R4.reuse, R52 ;  /* 0x00000004c834723c */ /* 0x084fe60000041834 */
[----:B------:R-:W-:Y:S02]  /*85b0*/  ISETP.GT.AND P2, PT, R0, 0x9, PT ;  /* 0x000000090000780c */ /* 0x000fe40003f44270 */
[----:B------:R-:W-:Y:S02]  /*85c0*/  FMNMX.FTZ R12, R196, R12, !PT ;  /* 0x0000000cc40c7209 */ /* 0x000fe40007810000 */
[----:B------:R-:W-:Y:S01]  /*85d0*/  FSEL R15, R15, -INF , P0 ;  /* 0xff8000000f0f7808 */ /* 0x000fe20000000000 */
[C---:B------:R-:W-:Y:S04]  /*85e0*/  HMMA.16816.F32.BF16 R56, R216.reuse, R4, R56 ;  /* 0x00000004d838723c */ /* 0x040fe80000041838 */
[----:B------:R-:W-:Y:S02]  /*85f0*/  ISETP.GT.AND P0, PT, R140, 0x9, PT ;  /* 0x000000098c00780c */ /* 0x000fe40003f04270 */
[----:B------:R-:W-:Y:S02]  /*8600*/  FSEL R20, R20, -INF , P3 ;  /* 0xff80000014147808 */ /* 0x000fe40001800000 */
[-C--:B------:R-:W-:Y:S03]  /*8610*/  HMMA.16816.F32.BF16 R60, R216, R6.reuse, R60 ;  /* 0x00000006d83c723c */ /* 0x080fe6000004183c */
[----:B------:R-:W-:Y:S02]  /*8620*/  ISETP.GT.AND P3, PT, R2, 0x10, PT ;  /* 0x000000100200780c */ /* 0x000fe40003f64270 */
[----:B------:R-:W-:Y:S02]  /*8630*/  FSEL R14, R14, -INF , P1 ;  /* 0xff8000000e0e7808 */ /* 0x000fe40000800000 */
[----:B------:R-:W-:Y:S01]  /*8640*/  FSEL R17, R17, -INF , P2 ;  /* 0xff80000011117808 */ /* 0x000fe20001000000 */
[C---:B------:R-:W-:Y:S01]  /*8650*/  HMMA.16816.F32.BF16 R64, R200.reuse, R6, R64 ;  /* 0x00000006c840723c */ /* 0x040fe20000041840 */
[----:B------:R-:W2:Y:S03]  /*8660*/  LDSM.16.M88.4 R4, [R232+0x2800] ;  /* 0x00280000e804783b */ /* 0x000ea60000000200 */
[----:B------:R-:W-:Y:S02]  /*8670*/  ISETP.GT.AND P2, PT, R0, 0x11, PT ;  /* 0x000000110000780c */ /* 0x000fe40003f44270 */
[----:B------:R-:W-:Y:S02]  /*8680*/  FMNMX.FTZ R12, R16, R12, !PT ;  /* 0x0000000c100c7209 */ /* 0x000fe40007810000 */
[-C--:B-1----:R-:W-:Y:S03]  /*8690*/  HMMA.16816.F32.BF16 R68, R200, R8.reuse, R68 ;  /* 0x00000008c844723c */ /* 0x082fe60000041844 */
[C---:B------:R-:W-:Y:S02]  /*86a0*/  ISETP.GT.AND P1, PT, R140.reuse, 0x8, PT ;  /* 0x000000088c00780c */ /* 0x040fe40003f24270 */
[----:B------:R-:W-:Y:S02]  /*86b0*/  FSEL R19, R19, -INF , P0 ;  /* 0xff80000013137808 */ /* 0x000fe40000000000 */
[----:B------:R-:W-:Y:S01]  /*86c0*/  ISETP.GT.AND P0, PT, R140, 0x11, PT ;  /* 0x000000118c00780c */ /* 0x000fe20003f04270 */
[C---:B------:R-:W-:Y:S04]  /*86d0*/  HMMA.16816.F32.BF16 R72, R216.reuse, R8, R72 ;  /* 0x00000008d848723c */ /* 0x040fe80000041848 */
[----:B------:R-:W-:Y:S02]  /*86e0*/  FSEL R21, R21, -INF , P2 ;  /* 0xff80000015157808 */ /* 0x000fe40001000000 */
[----:B------:R-:W-:Y:S02]  /*86f0*/  FSEL R18, R18, -INF , P1 ;  /* 0xff80000012127808 */ /* 0x000fe40000800000 */
[-C--:B------:R-:W-:Y:S03]  /*8700*/  HMMA.16816.F32.BF16 R76, R216, R10.reuse, R76 ;  /* 0x0000000ad84c723c */ /* 0x080fe6000004184c */
[----:B------:R-:W-:Y:S02]  /*8710*/  ISETP.GT.AND P1, PT, R140, 0x10, PT ;  /* 0x000000108c00780c */ /* 0x000fe40003f24270 */
[----:B------:R-:W-:Y:S02]  /*8720*/  ISETP.GT.AND P2, PT, R2, 0x11, PT ;  /* 0x000000110200780c */ /* 0x000fe40003f44270 */
[----:B------:R-:W-:Y:S01]  /*8730*/  FMNMX.FTZ R12, R17, R12, !PT ;  /* 0x0000000c110c7209 */ /* 0x000fe20007810000 */
[C---:B------:R-:W-:Y:S01]  /*8740*/  HMMA.16816.F32.BF16 R80, R200.reuse, R10, R80 ;  /* 0x0000000ac850723c */ /* 0x040fe20000041850 */
[----:B------:R-:W1:Y:S01]  /*8750*/  LDSM.16.M88.4 R8, [R232+0x3000] ;  /* 0x00300000e808783b */ /* 0x000e620000000200 */
[----:B------:R-:W-:Y:S04]  /*8760*/  DEPBAR.LE SB0, 0x0 ;  /* 0x000080000000791a */ /* 0x000fe80000000000 */
[----:B------:R-:W-:Y:S03]  /*8770*/  FSEL R24, R24, -INF , P3 ;  /* 0xff80000018187808 */ /* 0x000fe60001800000 */
[----:B------:R-:W-:Y:S01]  /*8780*/  BAR.SYNC.DEFER_BLOCKING 0x0 ;  /* 0x0000000000007b1d */ /* 0x000fe20000010000 */
[-C--:B--2---:R-:W-:Y:S05]  /*8790*/  HMMA.16816.F32.BF16 R84, R200, R4.reuse, R84 ;  /* 0x00000004c854723c */ /* 0x084fea0000041854 */
[----:B------:R-:W-:Y:S02]  /*87a0*/  ISETP.GT.AND P3, PT, R2, 0x18, PT ;  /* 0x000000180200780c */ /* 0x000fe40003f64270 */
[----:B------:R-:W-:Y:S01]  /*87b0*/  FSEL R23, R23, -INF , P0 ;  /* 0xff80000017177808 */ /* 0x000fe20000000000 */
[C---:B------:R-:W-:Y:S04]  /*87c0*/  HMMA.16816.F32.BF16 R88, R216.reuse, R4, R88 ;  /* 0x00000004d858723c */ /* 0x040fe80000041858 */
[----:B------:R-:W-:Y:S02]  /*87d0*/  ISETP.GT.AND P0, PT, R142, 0x11, PT ;  /* 0x000000118e00780c */ /* 0x000fe40003f04270 */
[----:B------:R-:W-:Y:S02]  /*87e0*/  FSEL R22, R22, -INF , P1 ;  /* 0xff80000016167808 */ /* 0x000fe40000800000 */
[----:B------:R-:W-:Y:S01]  /*87f0*/  FMNMX.FTZ R4, R20, R12, !PT ;  /* 0x0000000c14047209 */ /* 0x000fe20007810000 */
[-C--:B------:R-:W-:Y:S03]  /*8800*/  HMMA.16816.F32.BF16 R92, R216, R6.reuse, R92 ;  /* 0x00000006d85c723c */ /* 0x080fe6000004185c */
[----:B------:R-:W-:Y:S02]  /*8810*/  ISETP.GT.AND P1, PT, R142, 0x10, PT ;  /* 0x000000108e00780c */ /* 0x000fe40003f24270 */
[----:B------:R-:W-:Y:S02]  /*8820*/  FSEL R25, R25, -INF , P2 ;  /* 0xff80000019197808 */ /* 0x000fe40001000000 */
[----:B------:R-:W-:Y:S01]  /*8830*/  ISETP.GT.AND P2, PT, R2, 0x19, PT ;  /* 0x000000190200780c */ /* 0x000fe20003f44270 */
[C---:B------:R-:W-:Y:S04]  /*8840*/  HMMA.16816.F32.BF16 R96, R200.reuse, R6, R96 ;  /* 0x00000006c860723c */ /* 0x040fe80000041860 */
[----:B------:R-:W-:Y:S02]  /*8850*/  FSEL R28, R28, -INF , P3 ;  /* 0xff8000001c1c7808 */ /* 0x000fe40001800000 */
[----:B------:R-:W-:Y:S02]  /*8860*/  ISETP.GT.AND P3, PT, R0, 0x18, PT ;  /* 0x000000180000780c */ /* 0x000fe40003f64270 */
[----:B------:R-:W-:Y:S01]  /*8870*/  FSEL R27, R27, -INF , P0 ;  /* 0xff8000001b1b7808 */ /* 0x000fe20000000000 */
[-C--:B-1----:R-:W-:Y:S03]  /*8880*/  HMMA.16816.F32.BF16 R100, R200, R8.reuse, R100 ;  /* 0x00000008c864723c */ /* 0x082fe60000041864 */
[----:B------:R-:W-:Y:S02]  /*8890*/  ISETP.GT.AND P0, PT, R142, 0x19, PT ;  /* 0x000000198e00780c */ /* 0x000fe40003f04270 */
[----:B------:R-:W-:Y:S02]  /*88a0*/  FMNMX.FTZ R4, R21, R4, !PT ;  /* 0x0000000415047209 */ /* 0x000fe40007810000 */
[----:B------:R-:W-:Y:S01]  /*88b0*/  FSEL R32, R32, -INF , P3 ;  /* 0xff80000020207808 */ /* 0x000fe20001800000 */
[C---:B------:R-:W-:Y:S01]  /*88c0*/  HMMA.16816.F32.BF16 R104, R216.reuse, R8, R104 ;  /* 0x00000008d868723c */ /* 0x040fe20000041868 */
[----:B------:R-:W2:Y:S03]  /*88d0*/  LDL.64 R8, [R1+0x48] ;  /* 0x0000480001087983 */ /* 0x000ea60000100a00 */
[----:B------:R-:W-:Y:S02]  /*88e0*/  ISETP.GT.AND P3, PT, R0, 0x20, PT ;  /* 0x000000200000780c */ /* 0x000fe40003f64270 */
[----:B------:R-:W-:Y:S02]  /*88f0*/  FSEL R26, R26, -INF , P1 ;  /* 0xff8000001a1a7808 */ /* 0x000fe40000800000 */
[----:B------:R-:W-:Y:S01]  /*8900*/  ISETP.GT.AND P1, PT, R142, 0x18, PT ;  /* 0x000000188e00780c */ /* 0x000fe20003f24270 */
[-C--:B------:R-:W-:Y:S03]  /*8910*/  HMMA.16816.F32.BF16 R108, R216, R10.reuse, R108 ;  /* 0x0000000ad86c723c */ /* 0x080fe6000004186c */
[----:B------:R-:W-:Y:S02]  /*8920*/  FSEL R29, R29, -INF , P2 ;  /* 0xff8000001d1d7808 */ /* 0x000fe40001000000 */
[----:B------:R-:W-:Y:S02]  /*8930*/  ISETP.GT.AND P2, PT, R0, 0x19, PT ;  /* 0x000000190000780c */ /* 0x000fe40003f44270 */
[----:B------:R-:W-:Y:S01]  /*8940*/  FSEL R31, R31, -INF , P0 ;  /* 0xff8000001f1f7808 */ /* 0x000fe20000000000 */
[----:B------:R-:W-:Y:S01]  /*8950*/  HMMA.16816.F32.BF16 R112, R200, R10, R112 ;  /* 0x0000000ac870723c */ /* 0x000fe20000041870 */
[----:B------:R-:W3:Y:S03]  /*8960*/  LDL.64 R10, [R1+0x40] ;  /* 0x00004000010a7983 */ /* 0x000ee60000100a00 */
        /* <DEDUP_REMOVED lines=13> */
[----:B------:R-:W-:Y:S02]  /*8a40*/  ISETP.GT.AND P2, PT, R2, 0x21, PT ;  /* 0x000000210200780c */ /* 0x000fe40003f44270 */
[----:B------:R-:W-:Y:S02]  /*8a50*/  FMNMX.FTZ R4, R33, R4, !PT ;  /* 0x0000000421047209 */ /* 0x000fe40007810000 */
[----:B------:R-:W-:Y:S02]  /*8a60*/  FSEL R40, R40, -INF , P3 ;  /* 0xff80000028287808 */ /* 0x000fe40001800000 */
[----:B------:R-:W-:Y:S02]  /*8a70*/  ISETP.GT.AND P3, PT, R2, 0x28, PT ;  /* 0x000000280200780c */ /* 0x000fe40003f64270 */
[----:B------:R-:W-:Y:S02]  /*8a80*/  FSEL R39, R39, -INF , P0 ;  /* 0xff80000027277808 */ /* 0x000fe40000000000 */
[----:B------:R-:W-:Y:S02]  /*8a90*/  ISETP.GT.AND P0, PT, R142, 0x21, PT ;  /* 0x000000218e00780c */ /* 0x000fe40003f04270 */
[----:B------:R-:W-:Y:S02]  /*8aa0*/  FSEL R38, R38, -INF , P1 ;  /* 0xff80000026267808 */ /* 0x000fe40000800000 */
[----:B------:R-:W-:Y:S02]  /*8ab0*/  FMNMX.FTZ R4, R36, R4, !PT ;  /* 0x0000000424047209 */ /* 0x000fe40007810000 */
        /* <DEDUP_REMOVED lines=11> */
[C---:B------:R-:W-:Y:S02]  /*8b70*/  ISETP.GT.AND P3, PT, R0.reuse, 0x30, PT ;  /* 0x000000300000780c */ /* 0x040fe40003f64270 */
[----:B------:R-:W-:Y:S02]  /*8b80*/  FSEL R45, R45, -INF , P2 ;  /* 0xff8000002d2d7808 */ /* 0x000fe40001000000 */
[----:B------:R-:W-:Y:S02]  /*8b90*/  ISETP.GT.AND P2, PT, R0, 0x29, PT ;  /* 0x000000290000780c */ /* 0x000fe40003f44270 */
[----:B------:R-:W-:Y:S02]  /*8ba0*/  FSEL R188, R47, -INF , P0 ;  /* 0xff8000002fbc7808 */ /* 0x000fe40000000000 */
[----:B------:R-:W-:Y:S02]  /*8bb0*/  ISETP.GT.AND P0, PT, R140, 0x29, PT ;  /* 0x000000298c00780c */ /* 0x000fe40003f04270 */
[----:B------:R-:W-:Y:S02]  /*8bc0*/  FSEL R49, R49, -INF , P2 ;  /* 0xff80000031317808 */ /* 0x000fe40001000000 */
[----:B------:R-:W-:Y:S02]  /*8bd0*/  FSEL R47, R52, -INF , P3 ;  /* 0xff800000342f7808 */ /* 0x000fe40001800000 */
[----:B------:R-:W-:Y:S02]  /*8be0*/  ISETP.GT.AND P3, PT, R2, 0x30, PT ;  /* 0x000000300200780c */ /* 0x000fe40003f64270 */
[----:B------:R-:W-:Y:S02]  /*8bf0*/  FSEL R46, R46, -INF , P1 ;  /* 0xff8000002e2e7808 */ /* 0x000fe40000800000 */
[----:B------:R-:W-:Y:S02]  /*8c00*/  ISETP.GT.AND P1, PT, R140, 0x28, PT ;  /* 0x000000288c00780c */ /* 0x000fe40003f24270 */
        /* <DEDUP_REMOVED lines=24> */
[----:B------:R-:W-:Y:S02]  /*8d90*/  FSEL R221, R58, -INF , P1 ;  /* 0xff8000003add7808 */ /* 0x000fe40000800000 */
[----:B------:R-:W-:Y:S02]  /*8da0*/  ISETP.GT.AND P1, PT, R142, 0x38, PT ;  /* 0x000000388e00780c */ /* 0x000fe40003f24270 */
[C---:B------:R-:W-:Y:S02]  /*8db0*/  ISETP.GT.AND P2, PT, R0.reuse, 0x39, PT ;  /* 0x000000390000780c */ /* 0x040fe40003f44270 */
        /* <DEDUP_REMOVED lines=8> */
[----:B------:R-:W-:Y:S02]  /*8e40*/  ISETP.GT.AND P1, PT, R140, 0x38, PT ;  /* 0x000000388c00780c */ /* 0x000fe40003f24270 */
[----:B------:R-:W-:Y:S02]  /*8e50*/  ISETP.GT.AND P2, PT, R0, 0x41, PT ;  /* 0x000000410000780c */ /* 0x000fe40003f44270 */
[----:B------:R-:W-:Y:S02]  /*8e60*/  FMNMX.FTZ R4, R56, R4, !PT ;  /* 0x0000000438047209 */ /* 0x000fe40007810000 */
        /* <DEDUP_REMOVED lines=10> */
[----:B------:R-:W-:Y:S02]  /*8f10*/  FMNMX.FTZ R5, R197, R5, !PT ;  /* 0x00000005c5057209 */ /* 0x000fe40007810000 */
[----:B------:R-:W-:Y:S02]  /*8f20*/  FSEL R209, R71, -INF , P0 ;  /* 0xff80000047d17808 */ /* 0x000fe40000000000 */
[----:B------:R-:W-:Y:S02]  /*8f30*/  FSEL R210, R70, -INF , P1 ;  /* 0xff80000046d27808 */ /* 0x000fe40000800000 */
[----:B------:R-:W-:Y:S02]  /*8f40*/  ISETP.GT.AND P1, PT, R142, 0x40, PT ;  /* 0x000000408e00780c */ /* 0x000fe40003f24270 */
[----:B------:R-:W-:Y:S02]  /*8f50*/  FSEL R147, R73, -INF , P2 ;  /* 0xff80000049937808 */ /* 0x000fe40001000000 */
[----:B------:R-:W-:Y:S02]  /*8f60*/  ISETP.GT.AND P2, PT, R2, 0x49, PT ;  /* 0x000000490200780c */ /* 0x000fe40003f44270 */
[----:B------:R-:W-:Y:S01]  /*8f70*/  FSEL R58, R76, -INF , P3 ;  /* 0xff8000004c3a7808 */ /* 0x000fe20001800000 */
[----:B------:R-:W-:Y:S01]  /*8f80*/  IMAD.MOV.U32 R76, RZ, RZ, R210 ;  /* 0x000000ffff4c7224 */ /* 0x000fe200078e00d2 */
[----:B------:R-:W-:Y:S02]  /*8f90*/  FMNMX.FTZ R4, R251, R4, !PT ;  /* 0x00000004fb047209 */ /* 0x000fe40007810000 */
[----:B------:R-:W-:Y:S02]  /*8fa0*/  ISETP.GT.AND P3, PT, R0, 0x48, PT ;  /* 0x000000480000780c */ /* 0x000fe40003f64270 */
[----:B------:R-:W-:Y:S02]  /*8fb0*/  FMNMX.FTZ R5, R18, R5, !PT ;  /* 0x0000000512057209 */ /* 0x000fe40007810000 */
[----:B------:R-:W-:Y:S02]  /*8fc0*/  FSEL R53, R74, -INF , P1 ;  /* 0xff8000004a357808 */ /* 0x000fe40000800000 */
[----:B------:R-:W-:Y:S01]  /*8fd0*/  FSEL R52, R77, -INF , P2 ;  /* 0xff8000004d347808 */ /* 0x000fe20001000000 */
[----:B------:R-:W-:Y:S01]  /*8fe0*/  IMAD.MOV.U32 R77, RZ, RZ, R209 ;  /* 0x000000ffff4d7224 */ /* 0x000fe200078e00d1 */
[C---:B------:R-:W-:Y:S02]  /*8ff0*/  ISETP.GT.AND P0, PT, R142.reuse, 0x41, PT ;  /* 0x000000418e00780c */ /* 0x040fe40003f04270 */
[----:B------:R-:W-:Y:S02]  /*9000*/  ISETP.GT.AND P1, PT, R142, 0x48, PT ;  /* 0x000000488e00780c */ /* 0x000fe40003f24270 */
[----:B------:R-:W-:Y:S02]  /*9010*/  ISETP.GT.AND P2, PT, R0, 0x49, PT ;  /* 0x000000490000780c */ /* 0x000fe40003f44270 */
[----:B------:R-:W-:Y:S01]  /*9020*/  FSEL R209, R80, -INF , P3 ;  /* 0xff80000050d17808 */ /* 0x000fe20001800000 */
[----:B------:R-:W-:Y:S01]  /*9030*/  IMAD.MOV.U32 R80, RZ, RZ, R206 ;  /* 0x000000ffff507224 */ /* 0x000fe200078e00ce */
[----:B------:R-:W-:Y:S02]  /*9040*/  FMNMX.FTZ R4, R62, R4, !PT ;  /* 0x000000043e047209 */ /* 0x000fe40007810000 */
[----:B------:R-:W-:Y:S02]  /*9050*/  FMNMX.FTZ R5, R19, R5, !PT ;  /* 0x0000000513057209 */ /* 0x000fe40007810000 */
        /* <DEDUP_REMOVED lines=20> */
[----:B------:R-:W-:Y:S02]  /*91a0*/  FMNMX.FTZ R143, R213, R143, !PT ;  /* 0x0000008fd58f7209 */ /* 0x000fe40007810000 */
[----:B------:R-:W-:Y:S02]  /*91b0*/  ISETP.GT.AND P1, PT, R0, 0x58, PT ;  /* 0x000000580000780c */ /* 0x000fe40003f24270 */
[----:B------:R-:W-:Y:S02]  /*91c0*/  FMNMX.FTZ R5, R34, R5, !PT ;  /* 0x0000000522057209 */ /* 0x000fe40007810000 */
[----:B------:R-:W-:Y:S02]  /*91d0*/  FSEL R249, R87, -INF , P0 ;  /* 0xff80000057f97808 */ /* 0x000fe40000000000 */
[----:B------:R-:W-:Y:S02]  /*91e0*/  FSEL R206, R96, -INF , P1 ;  /* 0xff80000060ce7808 */ /* 0x000fe40000800000 */
[----:B------:R-:W-:Y:S02]  /*91f0*/  ISETP.GT.AND P0, PT, R0, 0x59, PT ;  /* 0x000000590000780c */ /* 0x000fe40003f04270 */
[----:B------:R-:W-:Y:S02]  /*9200*/  FMNMX.FTZ R143, R212, R143, !PT ;  /* 0x0000008fd48f7209 */ /* 0x000fe40007810000 */
[----:B------:R-:W-:Y:S02]  /*9210*/  FMNMX.FTZ R5, R35, R5, !PT ;  /* 0x0000000523057209 */ /* 0x000fe40007810000 */
[----:B------:R-:W-:Y:S02]  /*9220*/  FMNMX.FTZ R4, R192, R144, !PT ;  /* 0x00000090c0047209 */ /* 0x000fe40007810000 */
[----:B------:R-:W-:Y:S02]  /*9230*/  FSEL R202, R97, -INF , P0 ;  /* 0xff80000061ca7808 */ /* 0x000fe40000000000 */
[----:B------:R-:W-:Y:S02]  /*9240*/  FMNMX.FTZ R143, R206, R143, !PT ;  /* 0x0000008fce8f7209 */ /* 0x000fe40007810000 */
[----:B------:R-:W-:Y:S02]  /*9250*/  FMNMX.FTZ R5, R38, R5, !PT ;  /* 0x0000000526057209 */ /* 0x000fe40007810000 */
[----:B------:R-:W-:Y:S01]  /*9260*/  FMNMX.FTZ R4, R199, R4, !PT ;  /* 0x00000004c7047209 */ /* 0x000fe20007810000 */
[----:B--2---:R-:W-:Y:S01]  /*9270*/  IMAD.MOV.U32 R9, RZ, RZ, c[0x0][0x1e0] ;  /* 0x00007800ff097624 */ /* 0x004fe200078e00ff */
[----:B------:R-:W-:Y:S02]  /*9280*/  FSEL R201, R100, -INF , P5 ;  /* 0xff80000064c97808 */ /* 0x000fe40002800000 */
[----:B------:R-:W-:Y:S02]  /*9290*/  ISETP.GT.AND P3, PT, R0, 0x61, PT ;  /* 0x000000610000780c */ /* 0x000fe40003f64270 */
[----:B------:R-:W-:Y:S02]  /*92a0*/  FMNMX.FTZ R143, R202, R143, !PT ;  /* 0x0000008fca8f7209 */ /* 0x000fe40007810000 */
[----:B------:R-:W-:Y:S02]  /*92b0*/  FMNMX.FTZ R5, R39, R5, !PT ;  /* 0x0000000527057209 */ /* 0x000fe40007810000 */
[----:B------:R-:W-:Y:S02]  /*92c0*/  FMNMX.FTZ R4, R193, R4, !PT ;  /* 0x00000004c1047209 */ /* 0x000fe40007810000 */
[----:B------:R-:W-:Y:S02]  /*92d0*/  FSEL R200, R101, -INF , P3 ;  /* 0xff80000065c87808 */ /* 0x000fe40001800000 */
[----:B------:R-:W-:Y:S02]  /*92e0*/  ISETP.GT.AND P2, PT, R0, 0x68, PT ;  /* 0x000000680000780c */ /* 0x000fe40003f44270 */
[----:B------:R-:W-:Y:S01]  /*92f0*/  FMNMX.FTZ R143, R201, R143, !PT ;  /* 0x0000008fc98f7209 */ /* 0x000fe20007810000 */
[----:B---3--:R-:W-:Y:S01]  /*9300*/  IMAD.MOV.U32 R10, RZ, RZ, c[0x0][0x1e4] ;  /* 0x00007900ff0a7624 */ /* 0x008fe200078e00ff */
[----:B------:R-:W-:Y:S02]  /*9310*/  FMNMX.FTZ R4, R13, R4, !PT ;  /* 0x000000040d047209 */ /* 0x000fe40007810000 */
[----:B------:R-:W-:Y:S02]  /*9320*/  FMNMX.FTZ R5, R50, R5, !PT ;  /* 0x0000000532057209 */ /* 0x000fe40007810000 */
[----:B------:R-:W-:Y:S02]  /*9330*/  FSEL R195, R112, -INF , P2 ;  /* 0xff80000070c37808 */ /* 0x000fe40001000000 */
[----:B------:R-:W-:Y:S02]  /*9340*/  ISETP.GT.AND P1, PT, R0, 0x69, PT ;  /* 0x000000690000780c */ /* 0x000fe40003f24270 */
[----:B------:R-:W-:Y:S02]  /*9350*/  FMNMX.FTZ R143, R200, R143, !PT ;  /* 0x0000008fc88f7209 */ /* 0x000fe40007810000 */
        /* <DEDUP_REMOVED lines=27> */
[----:B------:R-:W-:Y:S02]  /*9510*/  ISETP.GT.AND P0, PT, R140, 0x58, PT ;  /* 0x000000588c00780c */ /* 0x000fe40003f04270 */
[----:B------:R-:W-:Y:S02]  /*9520*/  FMNMX.FTZ R4, R227, R4, !PT ;  /* 0x00000004e3047209 */ /* 0x000fe40007810000 */
[----:B------:R-:W-:Y:S02]  /*9530*/  FMNMX.FTZ R5, R46, R5, !PT ;  /* 0x000000052e057209 */ /* 0x000fe40007810000 */
[----:B------:R-:W-:Y:S02]  /*9540*/  FSEL R113, R98, -INF , P0 ;  /* 0xff80000062717808 */ /* 0x000fe40000000000 */
[C---:B------:R-:W-:Y:S02]  /*9550*/  ISETP.GT.AND P5, PT, R140.reuse, 0x59, PT ;  /* 0x000000598c00780c */ /* 0x040fe40003fa4270 */
[C---:B------:R-:W-:Y:S02]  /*9560*/  ISETP.GT.AND P3, PT, R140.reuse, 0x60, PT ;  /* 0x000000608c00780c */ /* 0x040fe40003f64270 */
[C---:B------:R-:W-:Y:S02]  /*9570*/  ISETP.GT.AND P2, PT, R140.reuse, 0x61, PT ;  /* 0x000000618c00780c */ /* 0x040fe40003f44270 */
[C---:B------:R-:W-:Y:S02]  /*9580*/  ISETP.GT.AND P1, PT, R140.reuse, 0x68, PT ;  /* 0x000000688c00780c */ /* 0x040fe40003f24270 */
[----:B------:R-:W-:Y:S02]  /*9590*/  ISETP.GT.AND P0, PT, R140, 0x69, PT ;  /* 0x000000698c00780c */ /* 0x000fe40003f04270 */
        /* <DEDUP_REMOVED lines=10> */
[----:B------:R-:W-:Y:S02]  /*9640*/  FSEL R100, R91, -INF , P0 ;  /* 0xff8000005b647808 */ /* 0x000fe40000000000 */
[----:B------:R-:W-:Y:S02]  /*9650*/  FMNMX.FTZ R0, R194, R0, !PT ;  /* 0x00000000c2007209 */ /* 0x000fe40007810000 */
[----:B------:R-:W-:Y:S02]  /*9660*/  FSEL R102, R102, -INF , P3 ;  /* 0xff80000066667808 */ /* 0x000fe40001800000 */
[----:B------:R-:W-:Y:S02]  /*9670*/  FSEL R103, R103, -INF , P2 ;  /* 0xff80000067677808 */ /* 0x000fe40001000000 */
[----:B------:R-:W-:Y:S02]  /*9680*/  FSEL R114, R114, -INF , P1 ;  /* 0xff80000072727808 */ /* 0x000fe40000800000 */
[C---:B------:R-:W-:Y:S02]  /*9690*/  ISETP.GT.AND P3, PT, R2.reuse, 0x50, PT ;  /* 0x000000500200780c */ /* 0x040fe40003f64270 */
[----:B------:R-:W-:Y:S02]  /*96a0*/  ISETP.GT.AND P2, PT, R2, 0x51, PT ;  /* 0x000000510200780c */ /* 0x000fe40003f44270 */
[----:B------:R-:W-:Y:S02]  /*96b0*/  ISETP.GT.AND P1, PT, R142, 0x50, PT ;  /* 0x000000508e00780c */ /* 0x000fe40003f24270 */
[----:B------:R-:W-:Y:S02]  /*96c0*/  ISETP.GT.AND P0, PT, R2, 0x58, PT ;  /* 0x000000580200780c */ /* 0x000fe40003f04270 */
[----:B------:R-:W-:Y:S02]  /*96d0*/  FMNMX.FTZ R4, R63, R4, !PT ;  /* 0x000000043f047209 */ /* 0x000fe40007810000 */
[----:B------:R-:W-:Y:S02]  /*96e0*/  FMNMX.FTZ R0, R76, R0, !PT ;  /* 0x000000004c007209 */ /* 0x000fe40007810000 */
[----:B------:R-:W-:Y:S01]  /*96f0*/  FSEL R112, R99, -INF , P5 ;  /* 0xff80000063707808 */ /* 0x000fe20002800000 */
[----:B------:R-:W-:Y:S01]  /*9700*/  IMAD.MOV.U32 R99, RZ, RZ, R147 ;  /* 0x000000ffff637224 */ /* 0x000fe200078e0093 */
[----:B------:R-:W-:Y:S02]  /*9710*/  FSEL R61, R88, -INF , P3 ;  /* 0xff800000583d7808 */ /* 0x000fe40001800000 */
[----:B------:R-:W-:Y:S02]  /*9720*/  FSEL R98, R89, -INF , P2 ;  /* 0xff80000059627808 */ /* 0x000fe40001000000 */
[----:B------:R-:W-:Y:S02]  /*9730*/  FSEL R7, R90, -INF , P1 ;  /* 0xff8000005a077808 */ /* 0x000fe40000800000 */
[C---:B------:R-:W-:Y:S02]  /*9740*/  ISETP.GT.AND P5, PT, R2.reuse, 0x59, PT ;  /* 0x000000590200780c */ /* 0x040fe40003fa4270 */
[C---:B------:R-:W-:Y:S02]  /*9750*/  ISETP.GT.AND P3, PT, R2.reuse, 0x60, PT ;  /* 0x000000600200780c */ /* 0x040fe40003f64270 */
[C---:B------:R-:W-:Y:S02]  /*9760*/  ISETP.GT.AND P2, PT, R2.reuse, 0x61, PT ;  /* 0x000000610200780c */ /* 0x040fe40003f44270 */
[----:B------:R-:W-:Y:S02]  /*9770*/  ISETP.GT.AND P1, PT, R2, 0x68, PT ;  /* 0x000000680200780c */ /* 0x000fe40003f24270 */
[----:B------:R-:W-:Y:S02]  /*9780*/  FSEL R225, R92, -INF , P0 ;  /* 0xff8000005ce17808 */ /* 0x000fe40000000000 */
[----:B------:R-:W-:Y:S02]  /*9790*/  ISETP.GT.AND P0, PT, R2, 0x69, PT ;  /* 0x000000690200780c */ /* 0x000fe40003f04270 */
[----:B------:R-:W-:Y:S02]  /*97a0*/  FMNMX.FTZ R2, R53, R4, !PT ;  /* 0x0000000435027209 */ /* 0x000fe40007810000 */
[----:B-1----:R-:W-:Y:S02]  /*97b0*/  FMNMX.FTZ R143, R143, R6, !PT ;  /* 0x000000068f8f7209 */ /* 0x002fe40007810000 */
[----:B------:R-:W-:Y:S02]  /*97c0*/  FMNMX.FTZ R0, R77, R0, !PT ;  /* 0x000000004d007209 */ /* 0x000fe40007810000 */
[----:B------:R-:W-:Y:S01]  /*97d0*/  FMNMX.FTZ R2, R59, R2, !PT ;  /* 0x000000023b027209 */ /* 0x000fe20007810000 */
[C---:B------:R-:W-:Y:S01]  /*97e0*/  FMUL.FTZ R92, R143.reuse, c[0x0][0x2d0] ;  /* 0x0000b4008f5c7a20 */ /* 0x040fe20000410000 */
[----:B------:R-:W-:Y:S01]  /*97f0*/  FSEL R217, R104, -INF , P3 ;  /* 0xff80000068d97808 */ /* 0x000fe20001800000 */
[----:B------:R-:W-:Y:S01]  /*9800*/  IMAD.MOV.U32 R104, RZ, RZ, R7 ;  /* 0x000000ffff687224 */ /* 0x000fe200078e0007 */
        /* <DEDUP_REMOVED lines=8> */
[----:B------:R-:W-:Y:S01]  /*9890*/  FFMA.FTZ R2, R146, c[0x0][0x2d0], -R92 ;  /* 0x0000b40092027a23 */ /* 0x000fe2000001085c */
[----:B------:R-:W-:Y:S01]  /*98a0*/  FMNMX.FTZ R0, R250, R0, !PT ;  /* 0x00000000fa007209 */ /* 0x000fe20007810000 */
[----:B------:R-:W-:Y:S01]  /*98b0*/  IMAD.MOV.U32 R146, RZ, RZ, R58 ;  /* 0x000000ffff927224 */ /* 0x000fe200078e003a */
[----:B------:R-:W-:Y:S01]  /*98c0*/  FMNMX.FTZ R140, R80, R140, !PT ;  /* 0x0000008c508c7209 */ /* 0x000fe20007810000 */
[----:B------:R1:W-:Y:S01]  /*98d0*/  MUFU.EX2 R224, R2 ;  /* 0x0000000200e07308 */ /* 0x0003e20000000800 */
[----:B------:R-:W-:Y:S02]  /*98e0*/  FMNMX.FTZ R0, R249, R0, !PT ;  /* 0x00000000f9007209 */ /* 0x000fe40007810000 */
[----:B------:R-:W-:Y:S01]  /*98f0*/  FSEL R211, R105, -INF , P2 ;  /* 0xff80000069d37808 */ /* 0x000fe20001000000 */
[----:B------:R-:W-:Y:S01]  /*9900*/  IMAD.MOV.U32 R105, RZ, RZ, R52 ;  /* 0x000000ffff697224 */ /* 0x000fe200078e0034 */
[----:B------:R-:W-:Y:S02]  /*9910*/  FMNMX.FTZ R0, R113, R0, !PT ;  /* 0x0000000071007209 */ /* 0x000fe40007810000 */
[----:B------:R-:W-:Y:S02]  /*9920*/  ISETP.GT.AND P2, PT, R142, 0x58, PT ;  /* 0x000000588e00780c */ /* 0x000fe40003f44270 */
[----:B------:R-:W-:Y:S02]  /*9930*/  FMNMX.FTZ R0, R112, R0, !PT ;  /* 0x0000000070007209 */ /* 0x000fe40007810000 */
[----:B------:R-:W-:Y:S02]  /*9940*/  FSEL R223, R94, -INF , P2 ;  /* 0xff8000005edf7808 */ /* 0x000fe40001000000 */
[----:B------:R-:W-:Y:S02]  /*9950*/  FMNMX.FTZ R0, R102, R0, !PT ;  /* 0x0000000066007209 */ /* 0x000fe40007810000 */
[----:B------:R-:W-:Y:S02]  /*9960*/  FMNMX.FTZ R4, R100, R4, !PT ;  /* 0x0000000464047209 */ /* 0x000fe40007810000 */
[----:B------:R-:W-:Y:S02]  /*9970*/  FMNMX.FTZ R0, R103, R0, !PT ;  /* 0x0000000067007209 */ /* 0x000fe40007810000 */
[----:B------:R-:W-:Y:S02]  /*9980*/  FSEL R203, R109, -INF , P0 ;  /* 0xff8000006dcb7808 */ /* 0x000fe40000000000 */
[----:B------:R-:W-:Y:S02]  /*9990*/  FMNMX.FTZ R0, R114, R0, !PT ;  /* 0x0000000072007209 */ /* 0x000fe40007810000 */
[----:B------:R-:W-:Y:S02]  /*99a0*/  ISETP.GT.AND P0, PT, R142, 0x59, PT ;  /* 0x000000598e00780c */ /* 0x000fe40003f04270 */
[----:B-1----:R-:W-:Y:S01]  /*99b0*/  FMNMX.FTZ R2, R223, R4, !PT ;  /* 0x00000004df027209 */ /* 0x002fe20007810000 */
[----:B------:R-:W-:Y:S01]  /*99c0*/  FFMA.FTZ R4, R196, c[0x0][0x2d0], -R92 ;  /* 0x0000b400c4047a23 */ /* 0x000fe2000001085c */
[----:B------:R-:W-:Y:S02]  /*99d0*/  FMNMX.FTZ R0, R115, R0, !PT ;  /* 0x0000000073007209 */ /* 0x000fe40007810000 */
[----:B------:R-:W-:Y:S01]  /*99e0*/  FSEL R218, R95, -INF , P0 ;  /* 0xff8000005fda7808 */ /* 0x000fe20000000000 */
[----:B------:R1:W-:Y:S01]  /*99f0*/  MUFU.EX2 R65, R4 ;  /* 0x0000000400417308 */ /* 0x0003e20000000800 */
[----:B------:R-:W-:Y:S01]  /*9a00*/  FSEL R210, R108, -INF , P1 ;  /* 0xff8000006cd27808 */ /* 0x000fe20000800000 */
[----:B------:R-:W2:Y:S01]  /*9a10*/  SHFL.BFLY PT, R5, R0, 0x2, 0x1f ;  /* 0x0c401f0000057f89 */ /* 0x000ea200000e0000 */
[C---:B------:R-:W-:Y:S01]  /*9a20*/  ISETP.GT.AND P1, PT, R142.reuse, 0x60, PT ;  /* 0x000000608e00780c */ /* 0x040fe20003f24270 */
[----:B------:R-:W-:Y:S01]  /*9a30*/  IMAD.MOV.U32 R95, RZ, RZ, R53 ;  /* 0x000000ffff5f7224 */ /* 0x000fe200078e0035 */
[----:B------:R-:W-:Y:S02]  /*9a40*/  ISETP.GT.AND P0, PT, R142, 0x61, PT ;  /* 0x000000618e00780c */ /* 0x000fe40003f04270 */
[----:B------:R-:W-:Y:S01]  /*9a50*/  FSEL R216, R106, -INF , P1 ;  /* 0xff8000006ad87808 */ /* 0x000fe20000800000 */
[----:B------:R-:W-:Y:S01]  /*9a60*/  IMAD.MOV.U32 R106, RZ, RZ, R78 ;  /* 0x000000ffff6a7224 */ /* 0x000fe200078e004e */
[----:B------:R-:W-:Y:S02]  /*9a70*/  FMNMX.FTZ R2, R218, R2, !PT ;  /* 0x00000002da027209 */ /* 0x000fe40007810000 */
[----:B------:R-:W-:Y:S01]  /*9a80*/  FSEL R215, R107, -INF , P0 ;  /* 0xff8000006bd77808 */ /* 0x000fe20000000000 */
[----:B------:R-:W-:Y:S01]  /*9a90*/  IMAD.MOV.U32 R107, RZ, RZ, R79 ;  /* 0x000000ffff6b7224 */ /* 0x000fe200078e004f */
[----:B------:R-:W-:Y:S02]  /*9aa0*/  FMNMX.FTZ R2, R216, R2, !PT ;  /* 0x00000002d8027209 */ /* 0x000fe40007810000 */
[C---:B------:R-:W-:Y:S02]  /*9ab0*/  ISETP.GT.AND P1, PT, R142.reuse, 0x68, PT ;  /* 0x000000688e00780c */ /* 0x040fe40003f24270 */
[----:B------:R-:W-:Y:S02]  /*9ac0*/  ISETP.GT.AND P0, PT, R142, 0x69, PT ;  /* 0x000000698e00780c */ /* 0x000fe40003f04270 */
[----:B------:R-:W-:Y:S02]  /*9ad0*/  FSEL R196, R110, -INF , P1 ;  /* 0xff8000006ec47808 */ /* 0x000fe40000800000 */
[----:B------:R-:W-:Y:S02]  /*9ae0*/  FSEL R219, R93, -INF , P5 ;  /* 0xff8000005ddb7808 */ /* 0x000fe40002800000 */
[----:B------:R-:W-:Y:S02]  /*9af0*/  FMNMX.FTZ R140, R99, R140, !PT ;  /* 0x0000008c638c7209 */ /* 0x000fe40007810000 */
[----:B-1----:R-:W-:Y:S01]  /*9b00*/  FMNMX.FTZ R4, R215, R2, !PT ;  /* 0x00000002d7047209 */ /* 0x002fe20007810000 */
[--C-:B------:R-:W-:Y:S01]  /*9b10*/  FFMA.FTZ R2, R16, c[0x0][0x2d0], -R92.reuse ;  /* 0x0000b40010027a23 */ /* 0x100fe2000001085c */
[----:B--2---:R-:W-:Y:S01]  /*9b20*/  FMNMX.FTZ R0, R0, R5, !PT ;  /* 0x0000000500007209 */ /* 0x004fe20007810000 */
[--C-:B------:R-:W-:Y:S01]  /*9b30*/  FFMA.FTZ R16, R20, c[0x0][0x2d0], -R92.reuse ;  /* 0x0000b40014107a23 */ /* 0x100fe2000001085c */
[----:B------:R-:W-:Y:S01]  /*9b40*/  ISETP.GE.AND P5, PT, R220, 0x1, PT ;  /* 0x00000001dc00780c */ /* 0x000fe20003fa6270 */
[----:B------:R1:W-:Y:S01]  /*9b50*/  MUFU.EX2 R54, R2 ;  /* 0x0000000200367308 */ /* 0x0003e20000000800 */
[----:B------:R-:W-:Y:S01]  /*9b60*/  FSEL R71, R111, -INF , P0 ;  /* 0xff8000006f477808 */ /* 0x000fe20000000000 */
[----:B------:R-:W2:Y:S01]  /*9b70*/  SHFL.BFLY PT, R6, R0, 0x1, 0x1f ;  /* 0x0c201f0000067f89 */ /* 0x000ea200000e0000 */
[----:B------:R-:W-:Y:S04]  /*9b80*/  FMNMX.FTZ R140, R58, R140, !PT ;  /* 0x0000008c3a8c7209 */ /* 0x000fe80007810000 */
[----:B------:R-:W-:Y:S04]  /*9b90*/  FMNMX.FTZ R140, R52, R140, !PT ;  /* 0x0000008c348c7209 */ /* 0x000fe80007810000 */
[----:B------:R-:W-:Y:S04]  /*9ba0*/  FMNMX.FTZ R140, R61, R140, !PT ;  /* 0x0000008c3d8c7209 */ /* 0x000fe80007810000 */
[----:B------:R-:W-:Y:S04]  /*9bb0*/  FMNMX.FTZ R140, R98, R140, !PT ;  /* 0x0000008c628c7209 */ /* 0x000fe80007810000 */
[----:B------:R-:W-:Y:S04]  /*9bc0*/  FMNMX.FTZ R140, R225, R140, !PT ;  /* 0x0000008ce18c7209 */ /* 0x000fe80007810000 */
[----:B------:R-:W-:Y:S01]  /*9bd0*/  FMNMX.FTZ R140, R219, R140, !PT ;  /* 0x0000008cdb8c7209 */ /* 0x000fe20007810000 */
[----:B-1----:R-:W-:Y:S01]  /*9be0*/  FFMA.FTZ R2, R17, c[0x0][0x2d0], -R92 ;  /* 0x0000b40011027a23 */ /* 0x002fe2000001085c */
[----:B--2---:R-:W-:Y:S01]  /*9bf0*/  FMNMX.FTZ R142, R0, R6, !PT ;  /* 0x00000006008e7209 */ /* 0x004fe20007810000 */
[----:B------:R-:W-:Y:S01]  /*9c00*/  @P5 IMAD.SHL.U32 R17, R9, 0x20, RZ ;  /* 0x0000002009115824 */ /* 0x000fe200078e00ff */
[----:B------:R-:W-:Y:S02]  /*9c10*/  FMNMX.FTZ R0, R196, R4, !PT ;  /* 0x00000004c4007209 */ /* 0x000fe40007810000 */
[----:B------:R-:W1:Y:S01]  /*9c20*/  MUFU.EX2 R4, R2 ;  /* 0x0000000200047308 */ /* 0x000e620000000800 */
[C---:B------:R-:W-:Y:S01]  /*9c30*/  FMUL.FTZ R93, R142.reuse, c[0x0][0x2d0] ;  /* 0x0000b4008e5d7a20 */ /* 0x040fe20000410000 */
[----:B------:R-:W-:Y:S02]  /*9c40*/  FSETP.NEU.FTZ.AND P2, PT, R142, -INF , PT ;  /* 0xff8000008e00780b */ /* 0x000fe40003f5d000 */
[----:B------:R-:W-:Y:S02]  /*9c50*/  FMNMX.FTZ R140, R217, R140, !PT ;  /* 0x0000008cd98c7209 */ /* 0x000fe40007810000 */
[----:B------:R-:W-:Y:S02]  /*9c60*/  FSEL R93, R93, RZ, P2 ;  /* 0x000000ff5d5d7208 */ /* 0x000fe40001000000 */
[----:B------:R-:W-:Y:S02]  /*9c70*/  FMNMX.FTZ R140, R211, R140, !PT ;  /* 0x0000008cd38c7209 */ /* 0x000fe40007810000 */
[----:B------:R-:W-:Y:S02]  /*9c80*/  FMNMX.FTZ R0, R71, R0, !PT ;  /* 0x0000000047007209 */ /* 0x000fe40007810000 */
[----:B------:R-:W-:Y:S04]  /*9c90*/  FMNMX.FTZ R140, R210, R140, !PT ;  /* 0x0000008cd28c7209 */ /* 0x000fe80007810000 */
[----:B------:R-:W-:Y:S05]  /*9ca0*/  FMNMX.FTZ R140, R203, R140, !PT ;  /* 0x0000008ccb8c7209 */ /* 0x000fea0007810000 */
[----:B------:R-:W2:Y:S08]  /*9cb0*/  SHFL.BFLY PT, R5, R140, 0x2, 0x1f ;  /* 0x0c401f008c057f89 */ /* 0x000eb000000e0000 */
[----:B-1----:R1:W-:Y:S04]  /*9cc0*/  STL [R1+0x10], R4 ;  /* 0x0000100401007387 */ /* 0x0023e80000100800 */
[----:B------:R-:W3:Y:S08]  /*9cd0*/  SHFL.BFLY PT, R2, R0, 0x2, 0x1f ;  /* 0x0c401f0000027f89 */ /* 0x000ef000000e0000 */
[----:B------:R-:W-:Y:S01]  /*9ce0*/  STL [R1+0xac], R220 ;  /* 0x0000acdc01007387 */ /* 0x000fe20000100800 */
[----:B--2---:R-:W-:Y:S03]  /*9cf0*/  FMNMX.FTZ R140, R140, R5, !PT ;  /* 0x000000058c8c7209 */ /* 0x004fe60007810000 */
[----:B------:R-:W-:Y:S01]  /*9d00*/  STL [R1+0xb0], R246 ;  /* 0x0000b0f601007387 */ /* 0x000fe20000100800 */
[----:B------:R-:W-:Y:S03]  /*9d10*/  @P5 SHF.R.S32.HI R5, RZ, 0x1f, R246 ;  /* 0x0000001fff055819 */ /* 0x000fe600000114f6 */
[----:B------:R-:W2:Y:S02]  /*9d20*/  SHFL.BFLY PT, R6, R140, 0x1, 0x1f ;  /* 0x0c201f008c067f89 */ /* 0x000ea400000e0000 */
[----:B------:R-:W-:Y:S02]  /*9d30*/  @P5 IMAD R5, R5, c[0x0][0x1e0], RZ ;  /* 0x0000780005055a24 */ /* 0x000fe400078e02ff */
[----:B-1----:R-:W-:Y:S02]  /*9d40*/  FFMA.FTZ R4, R198, c[0x0][0x2d0], -R93 ;  /* 0x0000b400c6047a23 */ /* 0x002fe4000001085d */
[----:B------:R-:W-:Y:S01]  /*9d50*/  @P5 IMAD R5, R246, c[0x0][0x1e4], R5 ;  /* 0x00007900f6055a24 */ /* 0x000fe200078e0205 */
[----:B---3--:R-:W-:Y:S01]  /*9d60*/  FMNMX.FTZ R0, R0, R2, !PT ;  /* 0x0000000200007209 */ /* 0x008fe20007810000 */
[----:B------:R1:W-:Y:S01]  /*9d70*/  MUFU.EX2 R111, R4 ;  /* 0x00000004006f7308 */ /* 0x0003e20000000800 */
[----:B------:R-:W-:Y:S03]  /*9d80*/  IMAD.MOV.U32 R198, RZ, RZ, R61 ;  /* 0x000000ffffc67224 */ /* 0x000fe600078e003d */
[----:B------:R-:W3:Y:S01]  /*9d90*/  SHFL.BFLY PT, R2, R0, 0x1, 0x1f ;  /* 0x0c201f0000027f89 */ /* 0x000ee200000e0000 */
[----:B--2---:R-:W-:Y:S01]  /*9da0*/  FMNMX.FTZ R140, R140, R6, !PT ;  /* 0x000000068c8c7209 */ /* 0x004fe20007810000 */
[----:B------:R-:W-:Y:S03]  /*9db0*/  @P5 IMAD.WIDE.U32 R6, R246, c[0x0][0x1e0], RZ ;  /* 0x00007800f6065a25 */ /* 0x000fe600078e00ff */
[C---:B------:R-:W-:Y:S01]  /*9dc0*/  FSETP.NEU.FTZ.AND P1, PT, R140.reuse, -INF , PT ;  /* 0xff8000008c00780b */ /* 0x040fe20003f3d000 */
[----:B------:R-:W-:Y:S02]  /*9dd0*/  FMUL.FTZ R96, R140, c[0x0][0x2d0] ;  /* 0x0000b4008c607a20 */ /* 0x000fe40000410000 */
[----:B------:R-:W-:Y:S02]  /*9de0*/  @P5 IMAD.IADD R7, R7, 0x1, R5 ;  /* 0x0000000107075824 */ /* 0x000fe400078e0205 */
[----:B-1----:R-:W-:Y:S01]  /*9df0*/  FFMA.FTZ R4, R197, c[0x0][0x2d0], -R93 ;  /* 0x0000b400c5047a23 */ /* 0x002fe2000001085d */
[----:B------:R-:W-:Y:S01]  /*9e00*/  FSEL R96, R96, RZ, P1 ;  /* 0x000000ff60607208 */ /* 0x000fe20000800000 */
[----:B------:R-:W-:Y:S01]  /*9e10*/  @P5 IMAD.MOV.U32 R5, RZ, RZ, R11 ;  /* 0x000000ffff055224 */ /* 0x000fe200078e000b */
[----:B---3--:R-:W-:Y:S01]  /*9e20*/  FMNMX.FTZ R70, R0, R2, !PT ;  /* 0x0000000200467209 */ /* 0x008fe20007810000 */
[----:B------:R1:W2:Y:S01]  /*9e30*/  MUFU.EX2 R197, R4 ;  /* 0x0000000400c57308 */ /* 0x0002a20000000800 */
[----:B------:R-:W-:Y:S02]  /*9e40*/  @P5 IMAD R7, R7, 0x70, RZ ;  /* 0x0000007007075824 */ /* 0x000fe400078e02ff */
[--C-:B------:R-:W-:Y:S02]  /*9e50*/  FFMA.FTZ R0, R193, c[0x0][0x2d0], -R96.reuse ;  /* 0x0000b400c1007a23 */ /* 0x100fe40000010860 */
[----:B------:R-:W-:Y:S02]  /*9e60*/  FMUL.FTZ R97, R70, c[0x0][0x2d0] ;  /* 0x0000b40046617a20 */ /* 0x000fe40000410000 */
[----:B------:R-:W-:Y:S05]  /*9e70*/  IMAD.MOV.U32 R193, RZ, RZ, R65 ;  /* 0x000000ffffc17224 */ /* 0x000fea00078e0041 */
[----:B------:R-:W-:Y:S01]  /*9e80*/  F2FP.BF16.PACK_AB R72, R193, R224 ;  /* 0x000000e0c148723e */ /* 0x000fe200000010ff */
[--C-:B-1----:R-:W-:Y:S01]  /*9e90*/  FFMA.FTZ R4, R18, c[0x0][0x2d0], -R93.reuse ;  /* 0x0000b40012047a23 */ /* 0x102fe2000001085d */
[----:B--2---:R-:W-:Y:S01]  /*9ea0*/  F2FP.BF16.PACK_AB R73, R197, R111 ;  /* 0x0000006fc549723e */ /* 0x004fe200000010ff */
[----:B------:R1:W-:Y:S10]  /*9eb0*/  MUFU.EX2 R18, R0 ;  /* 0x0000000000127308 */ /* 0x0003f40000000800 */
[----:B------:R2:W-:Y:S01]  /*9ec0*/  MUFU.EX2 R55, R4 ;  /* 0x0000000400377308 */ /* 0x0005e20000000800 */
[----:B-1----:R-:W-:Y:S09]  /*9ed0*/  FFMA.FTZ R0, R13, c[0x0][0x2d0], -R96 ;  /* 0x0000b4000d007a23 */ /* 0x002ff20000010860 */
[----:B------:R-:W-:Y:S01]  /*9ee0*/  MUFU.EX2 R2, R0 ;  /* 0x0000000000027308 */ /* 0x000fe20000000800 */
[----:B--2---:R-:W-:Y:S09]  /*9ef0*/  FFMA.FTZ R4, R19, c[0x0][0x2d0], -R93 ;  /* 0x0000b40013047a23 */ /* 0x004ff2000001085d */
[----:B------:R1:W2:Y:S02]  /*9f00*/  MUFU.EX2 R12, R4 ;  /* 0x00000004000c7308 */ /* 0x0002a40000000800 */
[----:B-1----:R-:W-:Y:S01]  /*9f10*/  @P5 IMAD.MOV.U32 R4, RZ, RZ, R8 ;  /* 0x000000ffff045224 */ /* 0x002fe200078e0008 */
[----:B--2---:R1:W-:Y:S01]  /*9f20*/  STL [R1+0xc], R12 ;  /* 0x00000c0c01007387 */ /* 0x0043e20000100800 */
[----:B------:R-:W-:Y:S02]  /*9f30*/  FFMA.FTZ R8, R192, c[0x0][0x2d0], -R96 ;  /* 0x0000b400c0087a23 */ /* 0x000fe40000010860 */
[----:B------:R-:W-:Y:S01]  /*9f40*/  @P5 IMAD.WIDE.U32 R4, R6, 0x70, R4 ;  /* 0x0000007006045825 */ /* 0x000fe200078e0004 */
[----:B------:R2:W-:Y:S03]  /*9f50*/  STL [R1+0x24], R2 ;  /* 0x0000240201007387 */ /* 0x0005e60000100800 */
[----:B------:R3:W-:Y:S01]  /*9f60*/  MUFU.EX2 R110, R8 ;  /* 0x00000008006e7308 */ /* 0x0007e20000000800 */
[----:B------:R-:W-:Y:S01]  /*9f70*/  @P5 IMAD.IADD R7, R5, 0x1, R7 ;  /* 0x0000000105075824 */ /* 0x000fe200078e0207 */
[C---:B------:R-:W-:Y:S04]  /*9f80*/  @P5 LEA R6, P0, R4.reuse, c[0x0][0x1c8], 0x1 ;  /* 0x0000720004065a11 */ /* 0x040fe800078008ff */
[----:B------:R-:W-:Y:S02]  /*9f90*/  @P5 LEA.HI.X R7, R4, c[0x0][0x1cc], R7, 0x1, P0 ;  /* 0x0000730004075a11 */ /* 0x000fe400000f0c07 */
[-C--:B------:R-:W-:Y:S03]  /*9fa0*/  @P5 IADD3 R4, P0, R6, R17.reuse, RZ ;  /* 0x0000001106045210 */ /* 0x080fe60007f1e0ff */
[----:B------:R4:W-:Y:S01]  /*9fb0*/  @P5 LDGSTS.E.BYPASS.LTC128B.128 [R245+0x3900], [R6.64], !P6 ;  /* 0x0390000006f55fae */ /* 0x0009e2000f101d4a */
[----:B-1----:R-:W-:Y:S01]  /*9fc0*/  @P5 SHF.L.U64.HI R12, R9, 0x5, R10 ;  /* 0x00000005090c5819 */ /* 0x002fe2000001020a */
[----:B---3--:R-:W-:Y:S04]  /*9fd0*/  FFMA.FTZ R8, R199, c[0x0][0x2d0], -R96 ;  /* 0x0000b400c7087a23 */ /* 0x008fe80000010860 */
[--C-:B------:R-:W-:Y:S01]  /*9fe0*/  @P5 IMAD.X R5, R7, 0x1, R12.reuse, P0 ;  /* 0x0000000107055824 */ /* 0x100fe200000e060c */
[----:B------:R1:W-:Y:S01]  /*9ff0*/  MUFU.EX2 R64, R8 ;  /* 0x0000000800407308 */ /* 0x0003e20000000800 */
[----:B------:R-:W-:Y:S03]  /*a000*/  IMAD.MOV.U32 R199, RZ, RZ, R59 ;  /* 0x000000ffffc77224 */ /* 0x000fe600078e003b */
[----:B------:R3:W-:Y:S01]  /*a010*/  @P5 LDGSTS.E.BYPASS.LTC128B.128 [R245+0x4100], [R4.64], !P6 ;  /* 0x0410000004f55fae */ /* 0x0007e2000f101d4a */
[-C--:B-1----:R-:W-:Y:S05]  /*a020*/  @P5 IADD3 R8, P0, R4, R17.reuse, RZ ;  /* 0x0000001104085210 */ /* 0x082fea0007f1e0ff */
[--C-:B------:R-:W-:Y:S01]  /*a030*/  @P5 IMAD.X R9, R5, 0x1, R12.reuse, P0 ;  /* 0x0000000105095824 */ /* 0x100fe200000e060c */
[-C--:B------:R-:W-:Y:S04]  /*a040*/  @P5 IADD3 R10, P0, R8, R17.reuse, RZ ;  /* 0x00000011080a5210 */ /* 0x080fe80007f1e0ff */
[----:B------:R1:W-:Y:S01]  /*a050*/  @P5 LDGSTS.E.BYPASS.LTC128B.128 [R245+0x4900], [R8.64], !P6 ;  /* 0x0490000008f55fae */ /* 0x0003e2000f101d4a */
[----:B------:R-:W-:Y:S01]  /*a060*/  @P5 IMAD.X R11, R9, 0x1, R12, P0 ;  /* 0x00000001090b5824 */ /* 0x000fe200000e060c */
[----:B------:R-:W-:Y:S04]  /*a070*/  FSETP.NEU.FTZ.AND P0, PT, R70, -INF , PT ;  /* 0xff8000004600780b */ /* 0x000fe80003f1d000 */
[----:B------:R-:W-:Y:S02]  /*a080*/  FSEL R97, R97, RZ, P0 ;  /* 0x000000ff61617208 */ /* 0x000fe40000000000 */
[----:B------:R1:W-:Y:S03]  /*a090*/  @P5 LDGSTS.E.BYPASS.LTC128B.128 [R245+0x5100], [R10.64], !P6 ;  /* 0x051000000af55fae */ /* 0x0003e6000f101d4a */
[--C-:B------:R-:W-:Y:S02]  /*a0a0*/  FFMA.FTZ R0, R205, c[0x0][0x2d0], -R97.reuse ;  /* 0x0000b400cd007a23 */ /* 0x100fe40000010861 */
[----:B------:R-:W-:Y:S02]  /*a0b0*/  FFMA.FTZ R94, R252, c[0x0][0x2d0], -R97 ;  /* 0x0000b400fc5e7a23 */ /* 0x000fe40000010861 */
[----:B------:R1:W-:Y:S01]  /*a0c0*/  MUFU.EX2 R109, R0 ;  /* 0x00000000006d7308 */ /* 0x0003e20000000800 */
[----:B------:R-:W-:Y:S02]  /*a0d0*/  IMAD.MOV.U32 R205, RZ, RZ, R63 ;  /* 0x000000ffffcd7224 */ /* 0x000fe400078e003f */
[--C-:B-1----:R-:W-:Y:S02]  /*a0e0*/  FFMA.FTZ R0, R204, c[0x0][0x2d0], -R97.reuse ;  /* 0x0000b400cc007a23 */ /* 0x102fe40000010861 */
[----:B------:R-:W-:Y:S05]  /*a0f0*/  IMAD.MOV.U32 R204, RZ, RZ, R62 ;  /* 0x000000ffffcc7224 */ /* 0x000fea00078e003e */
[----:B------:R1:W-:Y:S02]  /*a100*/  MUFU.EX2 R19, R0 ;  /* 0x0000000000137308 */ /* 0x0003e40000000800 */
[--C-:B-1----:R-:W-:Y:S02]  /*a110*/  FFMA.FTZ R0, R14, c[0x0][0x2d0], -R97.reuse ;  /* 0x0000b4000e007a23 */ /* 0x102fe40000010861 */
[--C-:B------:R-:W-:Y:S06]  /*a120*/  FFMA.FTZ R14, R32, c[0x0][0x2d0], -R92.reuse ;  /* 0x0000b400200e7a23 */ /* 0x100fec000001085c */
[----:B------:R1:W1:Y:S10]  /*a130*/  MUFU.EX2 R13, R0 ;  /* 0x00000000000d7308 */ /* 0x0002740000000800 */
[----:B------:R3:W-:Y:S01]  /*a140*/  MUFU.EX2 R235, R14 ;  /* 0x0000000e00eb7308 */ /* 0x0007e20000000800 */
[----:B-1----:R-:W-:Y:S01]  /*a150*/  FFMA.FTZ R0, R15, c[0x0][0x2d0], -R97 ;  /* 0x0000b4000f007a23 */ /* 0x002fe20000010861 */
[----:B------:R1:W-:Y:S01]  /*a160*/  STL [R1+0x8], R13 ;  /* 0x0000080d01007387 */ /* 0x0003e20000100800 */
[--C-:B------:R-:W-:Y:S07]  /*a170*/  FFMA.FTZ R15, R21, c[0x0][0x2d0], -R92.reuse ;  /* 0x0000b400150f7a23 */ /* 0x100fee000001085c */
[----:B--2---:R-:W2:Y:S01]  /*a180*/  MUFU.EX2 R2, R0 ;  /* 0x0000000000027308 */ /* 0x004ea20000000800 */
[--C-:B---3--:R-:W-:Y:S09]  /*a190*/  FFMA.FTZ R14, R36, c[0x0][0x2d0], -R92.reuse ;  /* 0x0000b400240e7a23 */ /* 0x108ff2000001085c */
[----:B------:R-:W3:Y:S10]  /*a1a0*/  MUFU.EX2 R0, R16 ;  /* 0x0000001000007308 */ /* 0x000ef40000000800 */
[----:B------:R-:W-:Y:S01]  /*a1b0*/  MUFU.EX2 R220, R15 ;  /* 0x0000000f00dc7308 */ /* 0x000fe20000000800 */
[--C-:B-1----:R-:W-:Y:S01]  /*a1c0*/  FFMA.FTZ R13, R33, c[0x0][0x2d0], -R92.reuse ;  /* 0x0000b400210d7a23 */ /* 0x102fe2000001085c */
[----:B--2---:R1:W-:Y:S08]  /*a1d0*/  STL [R1+0x20], R2 ;  /* 0x0000200201007387 */ /* 0x0043f00000100800 */
[----:B------:R-:W-:Y:S01]  /*a1e0*/  MUFU.EX2 R244, R14 ;  /* 0x0000000e00f47308 */ /* 0x000fe20000000800 */
[----:B---3--:R2:W-:Y:S09]  /*a1f0*/  STL [R1+0x1c], R0 ;  /* 0x00001c0001007387 */ /* 0x0085f20000100800 */
[----:B------:R3:W-:Y:S01]  /*a200*/  MUFU.EX2 R242, R13 ;  /* 0x0000000d00f27308 */ /* 0x0007e20000000800 */
[--C-:B-1----:R-:W-:Y:S09]  /*a210*/  FFMA.FTZ R2, R22, c[0x0][0x2d0], -R93.reuse ;  /* 0x0000b40016027a23 */ /* 0x102ff2000001085d */
[----:B------:R-:W1:Y:S01]  /*a220*/  MUFU.EX2 R2, R2 ;  /* 0x0000000200027308 */ /* 0x000e620000000800 */
[--C-:B--2---:R-:W-:Y:S02]  /*a230*/  FFMA.FTZ R0, R23, c[0x0][0x2d0], -R93.reuse ;  /* 0x0000b40017007a23 */ /* 0x104fe4000001085d */
[----:B---3--:R-:W-:Y:S07]  /*a240*/  FFMA.FTZ R13, R37, c[0x0][0x2d0], -R92 ;  /* 0x0000b400250d7a23 */ /* 0x008fee000001085c */
[----:B------:R2:W-:Y:S10]  /*a250*/  MUFU.EX2 R232, R0 ;  /* 0x0000000000e87308 */ /* 0x0005f40000000800 */
[----:B------:R-:W-:Y:S01]  /*a260*/  MUFU.EX2 R234, R13 ;  /* 0x0000000d00ea7308 */ /* 0x000fe20000000800 */
[----:B-1----:R1:W-:Y:S01]  /*a270*/  STL [R1+0x18], R2 ;  /* 0x0000180201007387 */ /* 0x0023e20000100800 */
[--C-:B--2---:R-:W-:Y:S08]  /*a280*/  FFMA.FTZ R0, R34, c[0x0][0x2d0], -R93.reuse ;  /* 0x0000b40022007a23 */ /* 0x104ff0000001085d */
[----:B------:R2:W-:Y:S02]  /*a290*/  MUFU.EX2 R239, R0 ;  /* 0x0000000000ef7308 */ /* 0x0005e40000000800 */
[----:B--2---:R-:W-:Y:S08]  /*a2a0*/  FFMA.FTZ R0, R35, c[0x0][0x2d0], -R93 ;  /* 0x0000b40023007a23 */ /* 0x004ff0000001085d */
[----:B------:R2:W-:Y:S02]  /*a2b0*/  MUFU.EX2 R243, R0 ;  /* 0x0000000000f37308 */ /* 0x0005e40000000800 */
[--C-:B--2---:R-:W-:Y:S08]  /*a2c0*/  FFMA.FTZ R0, R24, c[0x0][0x2d0], -R96.reuse ;  /* 0x0000b40018007a23 */ /* 0x104ff00000010860 */
[----:B-1----:R1:W2:Y:S02]  /*a2d0*/  MUFU.EX2 R2, R0 ;  /* 0x0000000000027308 */ /* 0x0022a40000000800 */
[--C-:B-1----:R-:W-:Y:S01]  /*a2e0*/  FFMA.FTZ R0, R25, c[0x0][0x2d0], -R96.reuse ;  /* 0x0000b40019007a23 */ /* 0x102fe20000010860 */
[----:B--2---:R1:W-:Y:S07]  /*a2f0*/  STL [R1+0x14], R2 ;  /* 0x0000140201007387 */ /* 0x0043ee0000100800 */
[----:B------:R2:W-:Y:S01]  /*a300*/  MUFU.EX2 R236, R0 ;  /* 0x0000000000ec7308 */ /* 0x0005e20000000800 */
[----:B------:R3:W-:Y:S01]  /*a310*/  STL [R1+0xb4], R143 ;  /* 0x0000b48f01007387 */ /* 0x0007e20000100800 */
[--C-:B-1----:R-:W-:Y:S02]  /*a320*/  FFMA.FTZ R2, R28, c[0x0][0x2d0], -R96.reuse ;  /* 0x0000b4001c027a23 */ /* 0x102fe40000010860 */
[----:B--2---:R-:W-:Y:S06]  /*a330*/  FFMA.FTZ R0, R26, c[0x0][0x2d0], -R97 ;  /* 0x0000b4001a007a23 */ /* 0x004fec0000010861 */
[----:B------:R1:W-:Y:S10]  /*a340*/  MUFU.EX2 R240, R2 ;  /* 0x0000000200f07308 */ /* 0x0003f40000000800 */
[----:B------:R2:W-:Y:S01]  /*a350*/  MUFU.EX2 R246, R0 ;  /* 0x0000000000f67308 */ /* 0x0005e20000000800 */
[----:B-1----:R-:W-:Y:S09]  /*a360*/  FFMA.FTZ R2, R38, c[0x0][0x2d0], -R93 ;  /* 0x0000b40026027a23 */ /* 0x002ff2000001085d */
[----:B------:R1:W-:Y:S01]  /*a370*/  MUFU.EX2 R237, R2 ;  /* 0x0000000200ed7308 */ /* 0x0003e20000000800 */
[--C-:B--2---:R-:W-:Y:S09]  /*a380*/  FFMA.FTZ R0, R27, c[0x0][0x2d0], -R97.reuse ;  /* 0x0000b4001b007a23 */ /* 0x104ff20000010861 */
[----:B------:R2:W-:Y:S01]  /*a390*/  MUFU.EX2 R233, R0 ;  /* 0x0000000000e97308 */ /* 0x0005e20000000800 */
[--C-:B-1----:R-:W-:Y:S09]  /*a3a0*/  FFMA.FTZ R2, R40, c[0x0][0x2d0], -R96.reuse ;  /* 0x0000b40028027a23 */ /* 0x102ff20000010860 */
[----:B------:R-:W-:Y:S01]  /*a3b0*/  MUFU.EX2 R238, R2 ;  /* 0x0000000200ee7308 */ /* 0x000fe20000000800 */
[----:B--2---:R-:W-:Y:S09]  /*a3c0*/  FFMA.FTZ R0, R29, c[0x0][0x2d0], -R96 ;  /* 0x0000b4001d007a23 */ /* 0x004ff20000010860 */
        /* <DEDUP_REMOVED lines=16> */
[----:B---3--:R-:W2:Y:S01]  /*a4d0*/  LDL.LU R143, [R1+0x20] ;  /* 0x00002000018f7983 */ /* 0x008ea20000300800 */
[-C--:B----4-:R-:W-:Y:S02]  /*a4e0*/  @P5 IADD3 R6, P3, R10, R17.reuse, RZ ;  /* 0x000000110a065210 */ /* 0x090fe40007f7e0ff */
[----:B------:R-:W-:Y:S01]  /*a4f0*/  FADD.FTZ R2, -R0, R3 ;  /* 0x0000000300027221 */ /* 0x000fe20000010100 */
[----:B------:R1:W-:Y:S01]  /*a500*/  STL [R1+0xb8], R142 ;  /* 0x0000b88e01007387 */ /* 0x0003e20000100800 */
[----:B------:R-:W-:Y:S01]  /*a510*/  FSEL R0, R142, RZ, P2 ;  /* 0x000000ff8e007208 */ /* 0x000fe20001000000 */
[--C-:B------:R-:W-:Y:S01]  /*a520*/  @P5 IMAD.X R7, R11, 0x1, R12.reuse, P3 ;  /* 0x000000010b075824 */ /* 0x100fe200018e060c */
[-C--:B------:R-:W-:Y:S01]  /*a530*/  @P5 IADD3 R4, P2, R6, R17.reuse, RZ ;  /* 0x0000001106045210 */ /* 0x080fe20007f5e0ff */
[----:B------:R-:W-:Y:S02]  /*a540*/  FMUL.FTZ R2, R2, c[0x0][0x2d0] ;  /* 0x0000b40002027a20 */ /* 0x000fe40000410000 */
[----:B------:R-:W-:Y:S01]  /*a550*/  FADD.FTZ R0, -R0, R141 ;  /* 0x0000008d00007221 */ /* 0x000fe20000010100 */
[----:B------:R3:W-:Y:S01]  /*a560*/  @P5 LDGSTS.E.BYPASS.LTC128B.128 [R245+0x5900], [R6.64], !P6 ;  /* 0x0590000006f55fae */ /* 0x0007e2000f101d4a */
[----:B------:R4:W4:Y:S01]  /*a570*/  MUFU.EX2 R69, R2 ;  /* 0x0000000200457308 */ /* 0x0009220000000800 */
[----:B------:R-:W-:Y:S01]  /*a580*/  @P5 IMAD.X R5, R7, 0x1, R12, P2 ;  /* 0x0000000107055824 */ /* 0x000fe200010e060c */
[----:B------:R-:W-:Y:S01]  /*a590*/  @P5 IADD3 R8, P3, R4, R17, RZ ;  /* 0x0000001104085210 */ /* 0x000fe20007f7e0ff */
[----:B------:R-:W-:Y:S02]  /*a5a0*/  FMUL.FTZ R0, R0, c[0x0][0x2d0] ;  /* 0x0000b40000007a20 */ /* 0x000fe40000410000 */
[----:B------:R-:W-:Y:S02]  /*a5b0*/  IMAD.MOV.U32 R141, RZ, RZ, R64 ;  /* 0x000000ffff8d7224 */ /* 0x000fe400078e0040 */
[----:B------:R3:W-:Y:S01]  /*a5c0*/  @P5 LDGSTS.E.BYPASS.LTC128B.128 [R245+0x6100], [R4.64], !P6 ;  /* 0x0610000004f55fae */ /* 0x0007e2000f101d4a */
[----:B------:R-:W-:Y:S02]  /*a5d0*/  @P5 IMAD.X R9, R5, 0x1, R12, P3 ;  /* 0x0000000105095824 */ /* 0x000fe400018e060c */
[----:B------:R3:W3:Y:S01]  /*a5e0*/  MUFU.EX2 R68, R0 ;  /* 0x0000000000447308 */ /* 0x0006e20000000800 */
[----:B------:R-:W-:Y:S04]  /*a5f0*/  F2FP.BF16.PACK_AB R64, R141, R110 ;  /* 0x0000006e8d40723e */ /* 0x000fe800000010ff */
[----:B------:R3:W-:Y:S08]  /*a600*/  @P5 LDGSTS.E.BYPASS.LTC128B.128 [R245+0x6900], [R8.64], !P6 ;  /* 0x0690000008f55fae */ /* 0x0007f0000f101d4a */
[----:B-1----:R-:W2:Y:S01]  /*a610*/  LDL.LU R142, [R1+0x24] ;  /* 0x00002400018e7983 */ /* 0x002ea20000300800 */
[----:B----4-:R-:W-:Y:S01]  /*a620*/  FSEL R2, R140, RZ, P1 ;  /* 0x000000ff8c027208 */ /* 0x010fe20000800000 */
[C---:B------:R-:W-:Y:S02]  /*a630*/  FMUL.FTZ R17, R69.reuse, R161 ;  /* 0x000000a145117220 */ /* 0x040fe40000410000 */
[----:B------:R1:W-:Y:S01]  /*a640*/  STL [R1+0xbc], R140 ;  /* 0x0000bc8c01007387 */ /* 0x0003e20000100800 */
[C---:B------:R-:W-:Y:S02]  /*a650*/  FMUL.FTZ R48, R69.reuse, R124 ;  /* 0x0000007c45307220 */ /* 0x040fe40000410000 */
[C---:B------:R-:W-:Y:S01]  /*a660*/  FMUL.FTZ R49, R69.reuse, R125 ;  /* 0x0000007d45317220 */ /* 0x040fe20000410000 */
[----:B------:R-:W4:Y:S01]  /*a670*/  LDSM.16.MT88.4 R20, [R228+0x100] ;  /* 0x00010000e414783b */ /* 0x000f220000004200 */
[----:B------:R-:W-:Y:S02]  /*a680*/  FFMA.FTZ R125, R114, c[0x0][0x2d0], -R93 ;  /* 0x0000b400727d7a23 */ /* 0x000fe4000001085d */
[----:B---3--:R-:W-:Y:S01]  /*a690*/  FADD.FTZ R0, -R2, R144 ;  /* 0x0000009002007221 */ /* 0x008fe20000010100 */
[----:B------:R-:W-:Y:S01]  /*a6a0*/  FSEL R2, R70, RZ, P0 ;  /* 0x000000ff46027208 */ /* 0x000fe20000000000 */
[C---:B------:R-:W-:Y:S02]  /*a6b0*/  FMUL.FTZ R5, R69.reuse, R149 ;  /* 0x0000009545057220 */ /* 0x040fe40000410000 */
[----:B------:R-:W-:Y:S01]  /*a6c0*/  FMUL.FTZ R0, R0, c[0x0][0x2d0] ;  /* 0x0000b40000007a20 */ /* 0x000fe20000410000 */
[----:B------:R-:W3:Y:S01]  /*a6d0*/  LDSM.16.MT88.4 R36, [R231+0x100] ;  /* 0x00010000e724783b */ /* 0x000ee20000004200 */
[----:B------:R-:W-:Y:S02]  /*a6e0*/  IMAD.MOV.U32 R149, RZ, RZ, R15 ;  /* 0x000000ffff957224 */ /* 0x000fe400078e000f */
[----:B------:R4:W4:Y:S01]  /*a6f0*/  MUFU.EX2 R3, R0 ;  /* 0x0000000000037308 */ /* 0x0009220000000800 */
[C---:B------:R-:W-:Y:S02]  /*a700*/  FMUL.FTZ R4, R69.reuse, R148 ;  /* 0x0000009445047220 */ /* 0x040fe40000410000 */
[C---:B------:R-:W-:Y:S02]  /*a710*/  FMUL.FTZ R6, R68.reuse, R150 ;  /* 0x0000009644067220 */ /* 0x040fe40000410000 */
[C---:B------:R-:W-:Y:S01]  /*a720*/  FMUL.FTZ R7, R68.reuse, R151 ;  /* 0x0000009744077220 */ /* 0x040fe20000410000 */
[----:B------:R-:W-:Y:S01]  /*a730*/  LDSM.16.MT88.4 R84, [R231+0x900] ;  /* 0x00090000e754783b */ /* 0x000fe20000004200 */
[----:B------:R-:W-:Y:S02]  /*a740*/  IMAD.MOV.U32 R144, RZ, RZ, R19 ;  /* 0x000000ffff907224 */ /* 0x000fe400078e0013 */
[----:B------:R-:W-:Y:S02]  /*a750*/  FMUL.FTZ R19, R68, R163 ;  /* 0x000000a344137220 */ /* 0x000fe40000410000 */
[----:B------:R-:W-:Y:S01]  /*a760*/  IMAD.MOV.U32 R148, RZ, RZ, R16 ;  /* 0x000000ffff947224 */ /* 0x000fe200078e0010 */
[----:B------:R-:W-:Y:S01]  /*a770*/  F2FP.BF16.PACK_AB R65, R144, R109 ;  /* 0x0000006d9041723e */ /* 0x000fe200000010ff */
[C---:B------:R-:W-:Y:S01]  /*a780*/  FMUL.FTZ R16, R69.reuse, R160 ;  /* 0x000000a045107220 */ /* 0x040fe20000410000 */
[----:B-1----:R-:W3:Y:S01]  /*a790*/  LDL.LU R140, [R1+0xc] ;  /* 0x00000c00018c7983 */ /* 0x002ee20000300800 */
[----:B------:R-:W-:Y:S02]  /*a7a0*/  IMAD.MOV.U32 R151, RZ, RZ, R34 ;  /* 0x000000ffff977224 */ /* 0x000fe400078e0022 */
[----:B------:R-:W-:Y:S01]  /*a7b0*/  IMAD.MOV.U32 R150, RZ, RZ, R33 ;  /* 0x000000ffff967224 */ /* 0x000fe200078e0021 */
[----:B------:R1:W-:Y:S01]  /*a7c0*/  STL [R1+0xc0], R245 ;  /* 0x0000c0f501007387 */ /* 0x0003e20000100800 */
[----:B------:R-:W-:Y:S02]  /*a7d0*/  FMUL.FTZ R33, R69, R177 ;  /* 0x000000b145217220 */ /* 0x000fe40000410000 */
[C---:B------:R-:W-:Y:S01]  /*a7e0*/  FMUL.FTZ R34, R68.reuse, R178 ;  /* 0x000000b244227220 */ /* 0x040fe20000410000 */
[----:B------:R-:W-:Y:S01]  /*a7f0*/  LDSM.16.MT88.4 R88, [R229+0x900] ;  /* 0x00090000e558783b */ /* 0x000fe20000004200 */
[----:B------:R-:W-:Y:S02]  /*a800*/  FMUL.FTZ R50, R68, R126 ;  /* 0x0000007e44327220 */ /* 0x000fe40000410000 */
[----:B----4-:R-:W-:Y:S02]  /*a810*/  FADD.FTZ R0, -R2, R145 ;  /* 0x0000009102007221 */ /* 0x010fe40000010100 */
[----:B------:R-:W-:Y:S02]  /*a820*/  FFMA.FTZ R2, R41, c[0x0][0x2d0], -R96 ;  /* 0x0000b40029027a23 */ /* 0x000fe40000010860 */
[----:B------:R-:W-:Y:S01]  /*a830*/  FMUL.FTZ R0, R0, c[0x0][0x2d0] ;  /* 0x0000b40000007a20 */ /* 0x000fe20000410000 */
[----:B------:R-:W0:Y:S01]  /*a840*/  LDGDEPBAR ;  /* 0x00000000000079af */ /* 0x000e220000000000 */
[----:B------:R4:W4:Y:S01]  /*a850*/  MUFU.EX2 R31, R2 ;  /* 0x00000002001f7308 */ /* 0x0009220000000800 */
[C---:B------:R-:W-:Y:S02]  /*a860*/  FMUL.FTZ R8, R3.reuse, R152 ;  /* 0x0000009803087220 */ /* 0x040fe40000410000 */
[----:B------:R-:W-:Y:S02]  /*a870*/  IMAD.MOV.U32 R145, RZ, RZ, R18 ;  /* 0x000000ffff917224 */ /* 0x000fe400078e0012 */
[C---:B------:R-:W-:Y:S02]  /*a880*/  FMUL.FTZ R9, R3.reuse, R153 ;  /* 0x0000009903097220 */ /* 0x040fe40000410000 */
[C---:B------:R-:W-:Y:S02]  /*a890*/  FMUL.FTZ R12, R3.reuse, R156 ;  /* 0x0000009c030c7220 */ /* 0x040fe40000410000 */
[C---:B------:R-:W-:Y:S01]  /*a8a0*/  FMUL.FTZ R13, R3.reuse, R157 ;  /* 0x0000009d030d7220 */ /* 0x040fe20000410000 */
[----:B------:R-:W4:Y:S01]  /*a8b0*/  MUFU.EX2 R0, R0 ;  /* 0x0000000000007308 */ /* 0x000f220000000800 */
[----:B------:R-:W-:Y:S01]  /*a8c0*/  FMUL.FTZ R18, R68, R162 ;  /* 0x000000a244127220 */ /* 0x000fe20000410000 */
[----:B-1----:R-:W3:Y:S01]  /*a8d0*/  LDL.LU R245, [R1+0x10] ;  /* 0x0000100001f57983 */ /* 0x002ee20000300800 */
[C---:B------:R-:W-:Y:S02]  /*a8e0*/  FMUL.FTZ R25, R3.reuse, R169 ;  /* 0x000000a903197220 */ /* 0x040fe40000410000 */
[----:B------:R-:W-:Y:S01]  /*a8f0*/  IMAD.MOV.U32 R156, RZ, RZ, R55 ;  /* 0x000000ffff9c7224 */ /* 0x000fe200078e0037 */
[----:B------:R1:W-:Y:S01]  /*a900*/  STL [R1+0xc4], R70 ;  /* 0x0000c44601007387 */ /* 0x0003e20000100800 */
[----:B------:R-:W-:Y:S02]  /*a910*/  IMAD.MOV.U32 R157, RZ, RZ, R54 ;  /* 0x000000ffff9d7224 */ /* 0x000fe400078e0036 */
[C---:B------:R-:W-:Y:S02]  /*a920*/  FMUL.FTZ R28, R3.reuse, R172 ;  /* 0x000000ac031c7220 */ /* 0x040fe40000410000 */
[----:B------:R-:W-:Y:S02]  /*a930*/  FMUL.FTZ R29, R3, R173 ;  /* 0x000000ad031d7220 */ /* 0x000fe40000410000 */
[----:B------:R-:W-:Y:S02]  /*a940*/  IMAD.MOV.U32 R173, RZ, RZ, R32 ;  /* 0x000000ffffad7224 */ /* 0x000fe400078e0020 */
[----:B----4-:R-:W-:Y:S02]  /*a950*/  FFMA.FTZ R2, R42, c[0x0][0x2d0], -R97 ;  /* 0x0000b4002a027a23 */ /* 0x010fe40000010861 */
[----:B------:R-:W-:Y:S02]  /*a960*/  IMAD.MOV.U32 R172, RZ, RZ, R31 ;  /* 0x000000ffffac7224 */ /* 0x000fe400078e001f */
[----:B------:R4:W-:Y:S01]  /*a970*/  MUFU.EX2 R147, R2 ;  /* 0x0000000200937308 */ /* 0x0009e20000000800 */
[----:B------:R-:W-:Y:S02]  /*a980*/  FMUL.FTZ R32, R69, R176 ;  /* 0x000000b045207220 */ /* 0x000fe40000410000 */
[----:B------:R-:W-:Y:S02]  /*a990*/  IMAD.MOV.U32 R176, RZ, RZ, R76 ;  /* 0x000000ffffb07224 */ /* 0x000fe400078e004c */
[C---:B------:R-:W-:Y:S02]  /*a9a0*/  FMUL.FTZ R14, R0.reuse, R158 ;  /* 0x0000009e000e7220 */ /* 0x040fe40000410000 */
[C---:B------:R-:W-:Y:S02]  /*a9b0*/  FMUL.FTZ R15, R0.reuse, R159 ;  /* 0x0000009f000f7220 */ /* 0x040fe40000410000 */
[C---:B------:R-:W-:Y:S02]  /*a9c0*/  FMUL.FTZ R10, R0.reuse, R154 ;  /* 0x0000009a000a7220 */ /* 0x040fe40000410000 */
[C---:B------:R-:W-:Y:S01]  /*a9d0*/  FMUL.FTZ R11, R0.reuse, R155 ;  /* 0x0000009b000b7220 */ /* 0x040fe20000410000 */
[----:B-1----:R-:W3:Y:S01]  /*a9e0*/  LDL.LU R70, [R1+0x8] ;  /* 0x0000080001467983 */ /* 0x002ee20000300800 */
[C---:B------:R-:W-:Y:S02]  /*a9f0*/  FMUL.FTZ R27, R0.reuse, R171 ;  /* 0x000000ab001b7220 */ /* 0x040fe40000410000 */
[C---:B------:R-:W-:Y:S01]  /*aa00*/  FMUL.FTZ R26, R0.reuse, R170 ;  /* 0x000000aa001a7220 */ /* 0x040fe20000410000 */
[----:B------:R-:W3:Y:S01]  /*aa10*/  LDL.LU R153, [R1+0x14] ;  /* 0x0000140001997983 */ /* 0x000ee20000300800 */
[C---:B------:R-:W-:Y:S02]  /*aa20*/  FMUL.FTZ R30, R0.reuse, R174 ;  /* 0x000000ae001e7220 */ /* 0x040fe40000410000 */
[C---:B------:R-:W-:Y:S01]  /*aa30*/  FMUL.FTZ R31, R0.reuse, R175 ;  /* 0x000000af001f7220 */ /* 0x040fe20000410000 */
[----:B------:R-:W3:Y:S01]  /*aa40*/  LDL.LU R154, [R1+0x18] ;  /* 0x00001800019a7983 */ /* 0x000ee20000300800 */
[----:B------:R-:W-:Y:S02]  /*aa50*/  IMAD.MOV.U32 R175, RZ, RZ, R77 ;  /* 0x000000ffffaf7224 */ /* 0x000fe400078e004d */
[C---:B------:R-:W-:Y:S01]  /*aa60*/  FMUL.FTZ R42, R0.reuse, R122 ;  /* 0x0000007a002a7220 */ /* 0x040fe20000410000 */
[----:B------:R-:W3:Y:S01]  /*aa70*/  LDL.LU R155, [R1+0x1c] ;  /* 0x00001c00019b7983 */ /* 0x000ee20000300800 */
[----:B----4-:R-:W-:Y:S02]  /*aa80*/  FFMA.FTZ R2, R43, c[0x0][0x2d0], -R97 ;  /* 0x0000b4002b027a23 */ /* 0x010fe40000010861 */
[----:B------:R-:W-:Y:S01]  /*aa90*/  FMUL.FTZ R43, R0, R123 ;  /* 0x0000007b002b7220 */ /* 0x000fe20000410000 */
[----:B------:R-:W-:Y:S01]  /*aaa0*/  LDSM.16.MT88.4 R76, [R230+0x100] ;  /* 0x00010000e64c783b */ /* 0x000fe20000004200 */
[----:B------:R1:W-:Y:S01]  /*aab0*/  MUFU.EX2 R152, R2 ;  /* 0x0000000200987308 */ /* 0x0003e20000000800 */
[C---:B------:R-:W-:Y:S02]  /*aac0*/  FMUL.FTZ R40, R3.reuse, R120 ;  /* 0x0000007803287220 */ /* 0x040fe40000410000 */
[C---:B------:R-:W-:Y:S02]  /*aad0*/  FMUL.FTZ R41, R3.reuse, R121 ;  /* 0x0000007903297220 */ /* 0x040fe40000410000 */
[----:B------:R-:W-:Y:S02]  /*aae0*/  FMUL.FTZ R51, R68, R127 ;  /* 0x0000007f44337220 */ /* 0x000fe40000410000 */
[C---:B------:R-:W-:Y:S02]  /*aaf0*/  FMUL.FTZ R58, R0.reuse, R130 ;  /* 0x00000082003a7220 */ /* 0x040fe40000410000 */
[C---:B------:R-:W-:Y:S02]  /*ab00*/  FMUL.FTZ R59, R0.reuse, R131 ;  /* 0x00000083003b7220 */ /* 0x040fe40000410000 */
[C---:B------:R-:W-:Y:S02]  /*ab10*/  FMUL.FTZ R62, R0.reuse, R134 ;  /* 0x00000086003e7220 */ /* 0x040fe40000410000 */
[----:B------:R-:W-:Y:S02]  /*ab20*/  FMUL.FTZ R63, R0, R135 ;  /* 0x00000087003f7220 */ /* 0x000fe40000410000 */
[----:B------:R-:W-:Y:S02]  /*ab30*/  FMUL.FTZ R61, R3, R133 ;  /* 0x00000085033d7220 */ /* 0x000fe40000410000 */
[----:B------:R-:W-:Y:S02]  /*ab40*/  FFMA.FTZ R126, R101, c[0x0][0x2d0], -R92 ;  /* 0x0000b400657e7a23 */ /* 0x000fe4000001085c */
[--C-:B------:R-:W-:Y:S02]  /*ab50*/  FFMA.FTZ R101, R249, c[0x0][0x2d0], -R93.reuse ;  /* 0x0000b400f9657a23 */ /* 0x100fe4000001085d */
[--C-:B------:R-:W-:Y:S02]  /*ab60*/  FFMA.FTZ R122, R103, c[0x0][0x2d0], -R93.reuse ;  /* 0x0000b400677a7a23 */ /* 0x100fe4000001085d */
[----:B------:R-:W-:Y:S02]  /*ab70*/  FFMA.FTZ R127, R115, c[0x0][0x2d0], -R93 ;  /* 0x0000b400737f7a23 */ /* 0x000fe4000001085d */
[--C-:B-1----:R-:W-:Y:S02]  /*ab80*/  FFMA.FTZ R2, R44, c[0x0][0x2d0], -R96.reuse ;  /* 0x0000b4002c027a23 */ /* 0x102fe40000010860 */
[----:B------:R-:W-:Y:S02]  /*ab90*/  FMUL.FTZ R44, R3, R180 ;  /* 0x000000b4032c7220 */ /* 0x000fe40000410000 */
[----:B------:R1:W-:Y:S01]  /*aba0*/  MUFU.EX2 R158, R2 ;  /* 0x00000002009e7308 */ /* 0x0003e20000000800 */
[----:B------:R-:W-:Y:S02]  /*abb0*/  FFMA.FTZ R124, R196, c[0x0][0x2d0], -R97 ;  /* 0x0000b400c47c7a23 */ /* 0x000fe40000010861 */
[--C-:B------:R-:W-:Y:S02]  /*abc0*/  FFMA.FTZ R103, R219, c[0x0][0x2d0], -R96.reuse ;  /* 0x0000b400db677a23 */ /* 0x100fe40000010860 */
[----:B------:R-:W-:Y:S02]  /*abd0*/  IMAD.MOV.U32 R219, RZ, RZ, R151 ;  /* 0x000000ffffdb7224 */ /* 0x000fe400078e0097 */
[--C-:B------:R-:W-:Y:S02]  /*abe0*/  FFMA.FTZ R121, R215, c[0x0][0x2d0], -R97.reuse ;  /* 0x0000b400d7797a23 */ /* 0x100fe40000010861 */
[--C-:B------:R-:W-:Y:S02]  /*abf0*/  FFMA.FTZ R120, R211, c[0x0][0x2d0], -R96.reuse ;  /* 0x0000b400d3787a23 */ /* 0x100fe40000010860 */
[--C-:B------:R-:W-:Y:S02]  /*ac00*/  FFMA.FTZ R123, R210, c[0x0][0x2d0], -R96.reuse ;  /* 0x0000b400d27b7a23 */ /* 0x100fe40000010860 */
[----:B-1----:R-:W-:Y:S02]  /*ac10*/  FFMA.FTZ R2, R45, c[0x0][0x2d0], -R96 ;  /* 0x0000b4002d027a23 */ /* 0x002fe40000010860 */
[----:B------:R-:W-:Y:S02]  /*ac20*/  FMUL.FTZ R45, R3, R181 ;  /* 0x000000b5032d7220 */ /* 0x000fe40000410000 */
[----:B------:R1:W-:Y:S02]  /*ac30*/  MUFU.EX2 R108, R2 ;  /* 0x00000002006c7308 */ /* 0x0003e40000000800 */
[--C-:B-1----:R-:W-:Y:S02]  /*ac40*/  FFMA.FTZ R2, R46, c[0x0][0x2d0], -R97.reuse ;  /* 0x0000b4002e027a23 */ /* 0x102fe40000010861 */
[----:B------:R-:W-:Y:S06]  /*ac50*/  FMUL.FTZ R46, R0, R182 ;  /* 0x000000b6002e7220 */ /* 0x000fec0000410000 */
[----:B------:R1:W4:Y:S02]  /*ac60*/  MUFU.EX2 R35, R2 ;  /* 0x0000000200237308 */ /* 0x0003240000000800 */
[----:B-1----:R-:W-:Y:S02]  /*ac70*/  FFMA.FTZ R2, R188, c[0x0][0x2d0], -R97 ;  /* 0x0000b400bc027a23 */ /* 0x002fe40000010861 */
[----:B----4-:R-:W-:Y:S06]  /*ac80*/  IMAD.MOV.U32 R174, RZ, RZ, R35 ;  /* 0x000000ffffae7224 */ /* 0x010fec00078e0023 */
[----:B------:R1:W4:Y:S01]  /*ac90*/  MUFU.EX2 R159, R2 ;  /* 0x00000002009f7308 */ /* 0x0003220000000800 */
[----:B------:R-:W-:Y:S02]  /*aca0*/  FMUL.FTZ R35, R68, R179 ;  /* 0x000000b344237220 */ /* 0x000fe40000410000 */
[----:B------:R-:W-:Y:S02]  /*acb0*/  IMAD.MOV.U32 R188, RZ, RZ, R80 ;  /* 0x000000ffffbc7224 */ /* 0x000fe400078e0050 */
[----:B------:R-:W-:Y:S01]  /*acc0*/  LDSM.16.MT88.4 R80, [R228+0x900] ;  /* 0x00090000e450783b */ /* 0x000fe20000004200 */
[----:B------:R-:W-:Y:S02]  /*acd0*/  IMAD.MOV.U32 R178, RZ, RZ, R174 ;  /* 0x000000ffffb27224 */ /* 0x000fe400078e00ae */
[----:B------:R-:W-:Y:S02]  /*ace0*/  IMAD.MOV.U32 R174, RZ, RZ, R199 ;  /* 0x000000ffffae7224 */ /* 0x000fe400078e00c7 */
[----:B------:R-:W-:Y:S02]  /*acf0*/  IMAD.MOV.U32 R179, RZ, RZ, R188 ;  /* 0x000000ffffb37224 */ /* 0x000fe400078e00bc */
[----:B------:R-:W-:Y:S02]  /*ad00*/  IMAD.MOV.U32 R188, RZ, RZ, R198 ;  /* 0x000000ffffbc7224 */ /* 0x000fe400078e00c6 */
[----:B-1----:R-:W-:Y:S02]  /*ad10*/  FFMA.FTZ R2, R47, c[0x0][0x2d0], -R92 ;  /* 0x0000b4002f027a23 */ /* 0x002fe4000001085c */
[----:B------:R-:W-:Y:S02]  /*ad20*/  FMUL.FTZ R47, R0, R183 ;  /* 0x000000b7002f7220 */ /* 0x000fe40000410000 */
[----:B----4-:R-:W-:Y:S01]  /*ad30*/  IMAD.MOV.U32 R177, RZ, RZ, R159 ;  /* 0x000000ffffb17224 */ /* 0x010fe200078e009f */
[----:B------:R-:W-:Y:S01]  /*ad40*/  MUFU.EX2 R183, R94 ;  /* 0x0000005e00b77308 */ /* 0x000fe20000000800 */
[----:B------:R-:W-:Y:S01]  /*ad50*/  IMAD.MOV.U32 R159, RZ, RZ, R193 ;  /* 0x000000ffff9f7224 */ /* 0x000fe200078e00c1 */
[----:B--2---:R-:W-:Y:S02]  /*ad60*/  F2FP.BF16.PACK_AB R66, R142, R145 ;  /* 0x000000918e42723e */ /* 0x004fe400000010ff */
[----:B---3--:R-:W-:Y:S02]  /*ad70*/  F2FP.BF16.PACK_AB R75, R140, R55 ;  /* 0x000000378c4b723e */ /* 0x008fe400000010ff */
[----:B------:R-:W-:Y:S02]  /*ad80*/  F2FP.BF16.PACK_AB R74, R245, R54 ;  /* 0x00000036f54a723e */ /* 0x000fe400000010ff */
[----:B------:R-:W1:Y:S05]  /*ad90*/  LDSM.16.MT88.4 R52, [R229+0x100] ;  /* 0x00010000e534783b */ /* 0x000e6a0000004200 */
[-C--:B------:R-:W-:Y:S05]  /*ada0*/  HMMA.16816.F32.BF16 R4, R72, R20.reuse, R4 ;  /* 0x000000144804723c */ /* 0x080fea0000041804 */
[----:B------:R-:W-:Y:S07]  /*adb0*/  F2FP.BF16.PACK_AB R67, R143, R70 ;  /* 0x000000468f43723e */ /* 0x000fee00000010ff */
[C---:B------:R-:W-:Y:S07]  /*adc0*/  HMMA.16816.F32.BF16 R8, R64.reuse, R20, R8 ;  /* 0x000000144008723c */ /* 0x040fee0000041808 */
[C---:B------:R-:W-:Y:S01]  /*add0*/  FMUL.FTZ R20, R69.reuse, R164 ;  /* 0x000000a445147220 */ /* 0x040fe20000410000 */
[-C--:B------:R-:W-:Y:S01]  /*ade0*/  HMMA.16816.F32.BF16 R12, R64, R22.reuse, R12 ;  /* 0x00000016400c723c */ /* 0x080fe2000004180c */
[----:B------:R2:W-:Y:S03]  /*adf0*/  MUFU.EX2 R164, R2 ;  /* 0x0000000200a47308 */ /* 0x0005e60000000800 */
[----:B------:R-:W-:Y:S02]  /*ae00*/  FMUL.FTZ R21, R69, R165 ;  /* 0x000000a545157220 */ /* 0x000fe40000410000 */
[----:B------:R-:W-:Y:S02]  /*ae10*/  IMAD.MOV.U32 R165, RZ, RZ, R24 ;  /* 0x000000ffffa57224 */ /* 0x000fe400078e0018 */
[C---:B------:R-:W-:Y:S04]  /*ae20*/  HMMA.16816.F32.BF16 R16, R72.reuse, R22, R16 ;  /* 0x000000164810723c */ /* 0x040fe80000041810 */
[----:B------:R-:W-:Y:S03]  /*ae30*/  FMUL.FTZ R24, R3, R168 ;  /* 0x000000a803187220 */ /* 0x000fe60000410000 */
[C---:B------:R-:W-:Y:S02]  /*ae40*/  FMUL.FTZ R23, R68.reuse, R167 ;  /* 0x000000a744177220 */ /* 0x040fe40000410000 */
[----:B------:R-:W-:Y:S07]  /*ae50*/  FMUL.FTZ R22, R68, R166 ;  /* 0x000000a644167220 */ /* 0x000fee0000410000 */
[-C--:B------:R-:W-:Y:S03]  /*ae60*/  HMMA.16816.F32.BF16 R20, R72, R36.reuse, R20 ;  /* 0x000000244814723c */ /* 0x080fe60000041814 */
[----:B--2---:R-:W-:Y:S02]  /*ae70*/  FFMA.FTZ R2, R189, c[0x0][0x2d0], -R92 ;  /* 0x0000b400bd027a23 */ /* 0x004fe4000001085c */
[----:B------:R-:W-:Y:S02]  /*ae80*/  IMAD.MOV.U32 R189, RZ, RZ, R165 ;  /* 0x000000ffffbd7224 */ /* 0x000fe400078e00a5 */
[----:B------:R2:W-:Y:S01]  /*ae90*/  MUFU.EX2 R168, R2 ;  /* 0x0000000200a87308 */ /* 0x0005e20000000800 */
[C---:B------:R-:W-:Y:S04]  /*aea0*/  HMMA.16816.F32.BF16 R24, R64.reuse, R36, R24 ;  /* 0x000000244018723c */ /* 0x040fe80000041818 */
[----:B------:R-:W-:Y:S02]  /*aeb0*/  IMAD.MOV.U32 R165, RZ, RZ, R106 ;  /* 0x000000ffffa57224 */ /* 0x000fe400078e006a */
[----:B------:R-:W-:Y:S02]  /*aec0*/  IMAD.MOV.U32 R106, RZ, RZ, R98 ;  /* 0x000000ffff6a7224 */ /* 0x000fe400078e0062 */
[-C--:B------:R-:W-:Y:S04]  /*aed0*/  HMMA.16816.F32.BF16 R28, R64, R38.reuse, R28 ;  /* 0x00000026401c723c */ /* 0x080fe8000004181c */
[--C-:B------:R-:W-:Y:S02]  /*aee0*/  FFMA.FTZ R98, R213, c[0x0][0x2d0], -R92.reuse ;  /* 0x0000b400d5627a23 */ /* 0x100fe4000001085c */
[C---:B------:R-:W-:Y:S02]  /*aef0*/  FMUL.FTZ R37, R69.reuse, R117 ;  /* 0x0000007545257220 */ /* 0x040fe40000410000 */
[C---:B------:R-:W-:Y:S04]  /*af00*/  HMMA.16816.F32.BF16 R32, R72.reuse, R38, R32 ;  /* 0x000000264820723c */ /* 0x040fe80000041820 */
[----:B------:R-:W-:Y:S02]  /*af10*/  FMUL.FTZ R36, R69, R116 ;  /* 0x0000007445247220 */ /* 0x000fe40000410000 */
[--C-:B------:R-:W-:Y:S02]  /*af20*/  FFMA.FTZ R117, R102, c[0x0][0x2d0], -R93.reuse ;  /* 0x0000b40066757a23 */ /* 0x100fe4000001085d */
[----:B--2---:R-:W-:Y:S04]  /*af30*/  FFMA.FTZ R2, R190, c[0x0][0x2d0], -R93 ;  /* 0x0000b400be027a23 */ /* 0x004fe8000001085d */
[----:B------:R2:W3:Y:S01]  /*af40*/  MUFU.EX2 R163, R2 ;  /* 0x0000000200a37308 */ /* 0x0004e20000000800 */
[C---:B------:R-:W-:Y:S02]  /*af50*/  FMUL.FTZ R39, R68.reuse, R119 ;  /* 0x0000007744277220 */ /* 0x040fe40000410000 */
[----:B------:R-:W-:Y:S02]  /*af60*/  FMUL.FTZ R38, R68, R118 ;  /* 0x0000007644267220 */ /* 0x000fe40000410000 */
[----:B------:R-:W-:Y:S02]  /*af70*/  FFMA.FTZ R119, R200, c[0x0][0x2d0], -R92 ;  /* 0x0000b400c8777a23 */ /* 0x000fe4000001085c */
[----:B------:R-:W-:Y:S02]  /*af80*/  FFMA.FTZ R102, R225, c[0x0][0x2d0], -R96 ;  /* 0x0000b400e1667a23 */ /* 0x000fe40000010860 */
[----:B------:R-:W-:Y:S01]  /*af90*/  IMAD.MOV.U32 R225, RZ, RZ, R150 ;  /* 0x000000ffffe17224 */ /* 0x000fe200078e0096 */
[-C--:B-1----:R-:W-:Y:S03]  /*afa0*/  HMMA.16816.F32.BF16 R36, R72, R52.reuse, R36 ;  /* 0x000000344824723c */ /* 0x082fe60000041824 */
[----:B------:R-:W-:Y:S02]  /*afb0*/  IMAD.MOV.U32 R200, RZ, RZ, R192 ;  /* 0x000000ffffc87224 */ /* 0x000fe400078e00c0 */
[----:B------:R-:W-:Y:S02]  /*afc0*/  FFMA.FTZ R118, R216, c[0x0][0x2d0], -R97 ;  /* 0x0000b400d8767a23 */ /* 0x000fe40000010861 */
[----:B------:R-:W-:Y:S01]  /*afd0*/  FFMA.FTZ R116, R217, c[0x0][0x2d0], -R96 ;  /* 0x0000b400d9747a23 */ /* 0x000fe20000010860 */
[C---:B------:R-:W-:Y:S04]  /*afe0*/  HMMA.16816.F32.BF16 R40, R64.reuse, R52, R40 ;  /* 0x000000344028723c */ /* 0x040fe80000041828 */
[----:B------:R-:W-:Y:S02]  /*aff0*/  IMAD.MOV.U32 R217, RZ, RZ, R152 ;  /* 0x000000ffffd97224 */ /* 0x000fe400078e0098 */
[----:B--2---:R-:W-:Y:S02]  /*b000*/  FFMA.FTZ R2, R191, c[0x0][0x2d0], -R93 ;  /* 0x0000b400bf027a23 */ /* 0x004fe4000001085d */
[-C--:B------:R-:W-:Y:S02]  /*b010*/  HMMA.16816.F32.BF16 R44, R64, R54.reuse, R44 ;  /* 0x00000036402c723c */ /* 0x080fe4000004182c */
[----:B------:R1:W-:Y:S02]  /*b020*/  MUFU.EX2 R167, R2 ;  /* 0x0000000200a77308 */ /* 0x0003e40000000800 */
[----:B---3--:R-:W-:Y:S02]  /*b030*/  IMAD.MOV.U32 R213, RZ, RZ, R163 ;  /* 0x000000ffffd57224 */ /* 0x008fe400078e00a3 */
[C---:B------:R-:W-:Y:S02]  /*b040*/  FMUL.FTZ R52, R69.reuse, R184 ;  /* 0x000000b845347220 */ /* 0x040fe40000410000 */
[C---:B------:R-:W-:Y:S04]  /*b050*/  HMMA.16816.F32.BF16 R48, R72.reuse, R54, R48 ;  /* 0x000000364830723c */ /* 0x040fe80000041830 */
[----:B------:R-:W-:Y:S01]  /*b060*/  FMUL.FTZ R53, R69, R185 ;  /* 0x000000b945357220 */ /* 0x000fe20000410000 */
[----:B------:R-:W-:Y:S02]  /*b070*/  MUFU.EX2 R184, R98 ;  /* 0x0000006200b87308 */ /* 0x000fe40000000800 */
[C---:B------:R-:W-:Y:S02]  /*b080*/  FMUL.FTZ R54, R68.reuse, R186 ;  /* 0x000000ba44367220 */ /* 0x040fe40000410000 */
[----:B------:R-:W-:Y:S07]  /*b090*/  FMUL.FTZ R55, R68, R187 ;  /* 0x000000bb44377220 */ /* 0x000fee0000410000 */
[-C--:B------:R-:W-:Y:S03]  /*b0a0*/  HMMA.16816.F32.BF16 R52, R72, R76.reuse, R52 ;  /* 0x0000004c4834723c */ /* 0x080fe60000041834 */
[--C-:B-1----:R-:W-:Y:S02]  /*b0b0*/  FFMA.FTZ R2, R56, c[0x0][0x2d0], -R92.reuse ;  /* 0x0000b40038027a23 */ /* 0x102fe4000001085c */
[----:B------:R-:W-:Y:S02]  /*b0c0*/  FMUL.FTZ R56, R3, R128 ;  /* 0x0000008003387220 */ /* 0x000fe40000410000 */
[----:B------:R1:W2:Y:S02]  /*b0d0*/  MUFU.EX2 R169, R2 ;  /* 0x0000000200a97308 */ /* 0x0002a40000000800 */
[----:B-1----:R-:W-:Y:S03]  /*b0e0*/  FFMA.FTZ R2, R57, c[0x0][0x2d0], -R92 ;  /* 0x0000b40039027a23 */ /* 0x002fe6000001085c */
[----:B------:R-:W-:Y:S05]  /*b0f0*/  FMUL.FTZ R57, R3, R129 ;  /* 0x0000008103397220 */ /* 0x000fea0000410000 */
[----:B------:R1:W-:Y:S01]  /*b100*/  MUFU.EX2 R171, R2 ;  /* 0x0000000200ab7308 */ /* 0x0003e20000000800 */
[----:B--2---:R-:W-:Y:S01]  /*b110*/  IMAD.MOV.U32 R252, RZ, RZ, R169 ;  /* 0x000000fffffc7224 */ /* 0x004fe200078e00a9 */
[C---:B------:R-:W-:Y:S08]  /*b120*/  HMMA.16816.F32.BF16 R56, R64.reuse, R76, R56 ;  /* 0x0000004c4038723c */ /* 0x040ff00000041838 */
[----:B------:R2:W-:Y:S01]  /*b130*/  MUFU.EX2 R129, R101 ;  /* 0x0000006500817308 */ /* 0x0005e20000000800 */
[----:B------:R-:W-:Y:S03]  /*b140*/  F2FP.BF16.PACK_AB R76, R236, R153 ;  /* 0x00000099ec4c723e */ /* 0x000fe600000010ff */
[----:B------:R-:W-:Y:S01]  /*b150*/  F2FP.BF16.PACK_AB R77, R233, R246 ;  /* 0x000000f6e94d723e */ /* 0x000fe200000010ff */
[----:B-1----:R-:W-:Y:S02]  /*b160*/  FFMA.FTZ R2, R60, c[0x0][0x2d0], -R93 ;  /* 0x0000b4003c027a23 */ /* 0x002fe4000001085d */
[----:B------:R-:W-:Y:S03]  /*b170*/  FMUL.FTZ R60, R3, R132 ;  /* 0x00000084033c7220 */ /* 0x000fe60000410000 */
[----:B------:R1:W-:Y:S04]  /*b180*/  MUFU.EX2 R166, R2 ;  /* 0x0000000200a67308 */ /* 0x0003e80000000800 */
[-C--:B------:R-:W-:Y:S03]  /*b190*/  HMMA.16816.F32.BF16 R60, R64, R78.reuse, R60 ;  /* 0x0000004e403c723c */ /* 0x080fe6000004183c */
[----:B--2---:R-:W-:Y:S04]  /*b1a0*/  FFMA.FTZ R101, R223, c[0x0][0x2d0], -R97 ;  /* 0x0000b400df657a23 */ /* 0x004fe80000010861 */
[C---:B------:R-:W-:Y:S02]  /*b1b0*/  FMUL.FTZ R64, R69.reuse, R136 ;  /* 0x0000008845407220 */ /* 0x040fe40000410000 */
[----:B------:R-:W-:Y:S03]  /*b1c0*/  FMUL.FTZ R65, R69, R137 ;  /* 0x0000008945417220 */ /* 0x000fe60000410000 */
[C---:B------:R-:W-:Y:S02]  /*b1d0*/  FMUL.FTZ R66, R68.reuse, R138 ;  /* 0x0000008a44427220 */ /* 0x040fe40000410000 */
[----:B------:R-:W-:Y:S02]  /*b1e0*/  FMUL.FTZ R67, R68, R139 ;  /* 0x0000008b44437220 */ /* 0x000fe40000410000 */
[----:B-1----:R-:W-:Y:S05]  /*b1f0*/  FFMA.FTZ R2, R194, c[0x0][0x2d0], -R93 ;  /* 0x0000b400c2027a23 */ /* 0x002fea000001085d */
[----:B------:R-:W-:Y:S01]  /*b200*/  HMMA.16816.F32.BF16 R64, R72, R78, R64 ;  /* 0x0000004e4840723c */ /* 0x000fe20000041840 */
[----:B------:R1:W2:Y:S06]  /*b210*/  MUFU.EX2 R170, R2 ;  /* 0x0000000200aa7308 */ /* 0x0002ac0000000800 */
[----:B------:R-:W-:Y:S02]  /*b220*/  F2FP.BF16.PACK_AB R72, R220, R155 ;  /* 0x0000009bdc48723e */ /* 0x000fe400000010ff */
[----:B------:R-:W-:Y:S03]  /*b230*/  F2FP.BF16.PACK_AB R73, R232, R154 ;  /* 0x0000009ae849723e */ /* 0x000fe600000010ff */
[----:B------:R-:W-:Y:S02]  /*b240*/  F2FP.BF16.PACK_AB R74, R242, R235 ;  /* 0x000000ebf24a723e */ /* 0x000fe400000010ff */
[----:B------:R-:W-:Y:S02]  /*b250*/  F2FP.BF16.PACK_AB R75, R243, R239 ;  /* 0x000000eff34b723e */ /* 0x000fe400000010ff */
[----:B------:R-:W-:Y:S02]  /*b260*/  F2FP.BF16.PACK_AB R78, R149, R240 ;  /* 0x000000f0954e723e */ /* 0x000fe400000010ff */
[----:B------:R-:W-:Y:S03]  /*b270*/  F2FP.BF16.PACK_AB R79, R148, R241 ;  /* 0x000000f1944f723e */ /* 0x000fe600000010ff */
[-C--:B------:R-:W-:Y:S03]  /*b280*/  HMMA.16816.F32.BF16 R4, R72, R80.reuse, R4 ;  /* 0x000000504804723c */ /* 0x080fe60000041804 */
[--C-:B-1----:R-:W-:Y:S05]  /*b290*/  FFMA.FTZ R2, R207, c[0x0][0x2d0], -R96.reuse ;  /* 0x0000b400cf027a23 */ /* 0x102fea0000010860 */
[C---:B------:R-:W-:Y:S01]  /*b2a0*/  HMMA.16816.F32.BF16 R8, R76.reuse, R80, R8 ;  /* 0x000000504c08723c */ /* 0x040fe20000041808 */
[----:B------:R1:W-:Y:S07]  /*b2b0*/  MUFU.EX2 R160, R2 ;  /* 0x0000000200a07308 */ /* 0x0003ee0000000800 */
[-C--:B------:R-:W-:Y:S08]  /*b2c0*/  HMMA.16816.F32.BF16 R12, R76, R82.reuse, R12 ;  /* 0x000000524c0c723c */ /* 0x080ff0000004180c */
[C---:B------:R-:W-:Y:S01]  /*b2d0*/  HMMA.16816.F32.BF16 R16, R72.reuse, R82, R16 ;  /* 0x000000524810723c */ /* 0x040fe20000041810 */
[----:B------:R-:W3:Y:S07]  /*b2e0*/  LDSM.16.MT88.4 R80, [R230+0x900] ;  /* 0x00090000e650783b */ /* 0x000eee0000004200 */
[-C--:B------:R-:W-:Y:S04]  /*b2f0*/  HMMA.16816.F32.BF16 R20, R72, R84.reuse, R20 ;  /* 0x000000544814723c */ /* 0x080fe80000041814 */
[----:B-1----:R-:W-:Y:S04]  /*b300*/  FFMA.FTZ R2, R208, c[0x0][0x2d0], -R96 ;  /* 0x0000b400d0027a23 */ /* 0x002fe80000010860 */
[C---:B------:R-:W-:Y:S01]  /*b310*/  HMMA.16816.F32.BF16 R24, R76.reuse, R84, R24 ;  /* 0x000000544c18723c */ /* 0x040fe20000041818 */
[----:B------:R1:W4:Y:S07]  /*b320*/  MUFU.EX2 R162, R2 ;  /* 0x0000000200a27308 */ /* 0x00032e0000000800 */
[-C--:B------:R-:W-:Y:S08]  /*b330*/  HMMA.16816.F32.BF16 R28, R76, R86.reuse, R28 ;  /* 0x000000564c1c723c */ /* 0x080ff0000004181c */
[C---:B------:R-:W-:Y:S01]  /*b340*/  HMMA.16816.F32.BF16 R32, R72.reuse, R86, R32 ;  /* 0x000000564820723c */ /* 0x040fe20000041820 */
[----:B------:R-:W2:Y:S07]  /*b350*/  LDSM.16.MT88.4 R84, [R228+0x1100] ;  /* 0x00110000e454783b */ /* 0x000eae0000004200 */
[-C--:B------:R-:W-:Y:S04]  /*b360*/  HMMA.16816.F32.BF16 R36, R72, R88.reuse, R36 ;  /* 0x000000584824723c */ /* 0x080fe80000041824 */
[--C-:B-1----:R-:W-:Y:S04]  /*b370*/  FFMA.FTZ R2, R221, c[0x0][0x2d0], -R97.reuse ;  /* 0x0000b400dd027a23 */ /* 0x102fe80000010861 */
[C---:B------:R-:W-:Y:S01]  /*b380*/  HMMA.16816.F32.BF16 R40, R76.reuse, R88, R40 ;  /* 0x000000584c28723c */ /* 0x040fe20000041828 */
[----:B------:R1:W1:Y:S07]  /*b390*/  MUFU.EX2 R161, R2 ;  /* 0x0000000200a17308 */ /* 0x00026e0000000800 */
[-C--:B------:R-:W-:Y:S08]  /*b3a0*/  HMMA.16816.F32.BF16 R44, R76, R90.reuse, R44 ;  /* 0x0000005a4c2c723c */ /* 0x080ff0000004182c */
[C---:B------:R-:W-:Y:S01]  /*b3b0*/  HMMA.16816.F32.BF16 R48, R72.reuse, R90, R48 ;  /* 0x0000005a4830723c */ /* 0x040fe20000041830 */
[----:B------:R-:W-:Y:S07]  /*b3c0*/  LDSM.16.MT88.4 R88, [R229+0x1100] ;  /* 0x00110000e558783b */ /* 0x000fee0000004200 */
[-C--:B---3--:R-:W-:Y:S04]  /*b3d0*/  HMMA.16816.F32.BF16 R52, R72, R80.reuse, R52 ;  /* 0x000000504834723c */ /* 0x088fe80000041834 */
[----:B-1----:R-:W-:Y:S02]  /*b3e0*/  FFMA.FTZ R2, R226, c[0x0][0x2d0], -R97 ;  /* 0x0000b400e2027a23 */ /* 0x002fe40000010861 */
[----:B--2---:R-:W-:Y:S02]  /*b3f0*/  IMAD.MOV.U32 R226, RZ, RZ, R170 ;  /* 0x000000ffffe27224 */ /* 0x004fe400078e00aa */
[C---:B------:R-:W-:Y:S01]  /*b400*/  HMMA.16816.F32.BF16 R56, R76.reuse, R80, R56 ;  /* 0x000000504c38723c */ /* 0x040fe20000041838 */
[----:B------:R1:W-:Y:S07]  /*b410*/  MUFU.EX2 R221, R2 ;  /* 0x0000000200dd7308 */ /* 0x0003ee0000000800 */
[-C--:B------:R-:W-:Y:S07]  /*b420*/  HMMA.16816.F32.BF16 R60, R76, R82.reuse, R60 ;  /* 0x000000524c3c723c */ /* 0x080fee000004183c */
[----:B------:R-:W-:Y:S01]  /*b430*/  FFMA.FTZ R76, R99, c[0x0][0x2d0], -R96 ;  /* 0x0000b400634c7a23 */ /* 0x000fe20000010860 */
[----:B------:R-:W-:Y:S01]  /*b440*/  HMMA.16816.F32.BF16 R64, R72, R82, R64 ;  /* 0x000000524840723c */ /* 0x000fe20000041840 */
[----:B------:R-:W2:Y:S02]  /*b450*/  LDSM.16.MT88.4 R80, [R231+0x1100] ;  /* 0x00110000e750783b */ /* 0x000ea40000004200 */
[----:B------:R3:W-:Y:S01]  /*b460*/  MUFU.EX2 R191, R76 ;  /* 0x0000004c00bf7308 */ /* 0x0007e20000000800 */
[----:B------:R-:W-:Y:S01]  /*b470*/  FFMA.FTZ R99, R250, c[0x0][0x2d0], -R93 ;  /* 0x0000b400fa637a23 */ /* 0x000fe2000001085d */
[----:B------:R-:W-:Y:S01]  /*b480*/  F2FP.BF16.PACK_AB R77, R152, R147 ;  /* 0x00000093984d723e */ /* 0x000fe200000010ff */
[----:B------:R-:W-:Y:S01]  /*b490*/  IMAD.MOV.U32 R250, RZ, RZ, R178 ;  /* 0x000000fffffa7224 */ /* 0x000fe200078e00b2 */
[----:B------:R-:W-:Y:S01]  /*b4a0*/  F2FP.BF16.PACK_AB R72, R234, R244 ;  /* 0x000000f4ea48723e */ /* 0x000fe200000010ff */
[--C-:B-1----:R-:W-:Y:S01]  /*b4b0*/  FFMA.FTZ R2, R227, c[0x0][0x2d0], -R96.reuse ;  /* 0x0000b400e3027a23 */ /* 0x102fe20000010860 */
[----:B------:R-:W-:Y:S04]  /*b4c0*/  F2FP.BF16.PACK_AB R73, R173, R237 ;  /* 0x000000edad49723e */ /* 0x000fe800000010ff */
[----:B------:R1:W-:Y:S01]  /*b4d0*/  MUFU.EX2 R208, R2 ;  /* 0x0000000200d07308 */ /* 0x0003e20000000800 */
[----:B------:R-:W-:Y:S01]  /*b4e0*/  F2FP.BF16.PACK_AB R74, R200, R151 ;  /* 0x00000097c84a723e */ /* 0x000fe200000010ff */
[----:B------:R-:W-:Y:S08]  /*b4f0*/  IMAD.MOV.U32 R227, RZ, RZ, R171 ;  /* 0x000000ffffe37224 */ /* 0x000ff000078e00ab */
[----:B------:R-:W-:Y:S01]  /*b500*/  MUFU.EX2 R130, R99 ;  /* 0x0000006300827308 */ /* 0x000fe20000000800 */
[----:B---3--:R-:W-:Y:S01]  /*b510*/  F2FP.BF16.PACK_AB R76, R172, R238 ;  /* 0x000000eeac4c723e */ /* 0x008fe200000010ff */
[----:B-1----:R-:W-:Y:S02]  /*b520*/  FFMA.FTZ R2, R248, c[0x0][0x2d0], -R96 ;  /* 0x0000b400f8027a23 */ /* 0x002fe40000010860 */
[----:B------:R-:W-:Y:S06]  /*b530*/  IMAD.MOV.U32 R248, RZ, RZ, R166 ;  /* 0x000000fffff87224 */ /* 0x000fec00078e00a6 */
[----:B------:R1:W-:Y:S02]  /*b540*/  MUFU.EX2 R207, R2 ;  /* 0x0000000200cf7308 */ /* 0x0003e40000000800 */
[----:B-1----:R-:W-:Y:S08]  /*b550*/  FFMA.FTZ R2, R205, c[0x0][0x2d0], -R97 ;  /* 0x0000b400cd027a23 */ /* 0x002ff00000010861 */
[----:B------:R1:W-:Y:S02]  /*b560*/  MUFU.EX2 R205, R2 ;  /* 0x0000000200cd7308 */ /* 0x0003e40000000800 */
[----:B-1----:R-:W-:Y:S02]  /*b570*/  FFMA.FTZ R2, R251, c[0x0][0x2d0], -R92 ;  /* 0x0000b400fb027a23 */ /* 0x002fe4000001085c */
[----:B----4-:R-:W-:Y:S06]  /*b580*/  IMAD.MOV.U32 R251, RZ, RZ, R162 ;  /* 0x000000fffffb7224 */ /* 0x010fec00078e00a2 */
[----:B------:R1:W-:Y:S02]  /*b590*/  MUFU.EX2 R182, R2 ;  /* 0x0000000200b67308 */ /* 0x0003e40000000800 */
[----:B-1----:R-:W-:Y:S08]  /*b5a0*/  FFMA.FTZ R2, R204, c[0x0][0x2d0], -R92 ;  /* 0x0000b400cc027a23 */ /* 0x002ff0000001085c */
[----:B------:R1:W-:Y:S02]  /*b5b0*/  MUFU.EX2 R204, R2 ;  /* 0x0000000200cc7308 */ /* 0x0003e40000000800 */
[----:B-1----:R-:W-:Y:S02]  /*b5c0*/  FFMA.FTZ R2, R176, c[0x0][0x2d0], -R93 ;  /* 0x0000b400b0027a23 */ /* 0x002fe4000001085d */
[----:B------:R-:W-:Y:S06]  /*b5d0*/  IMAD.MOV.U32 R176, RZ, RZ, R158 ;  /* 0x000000ffffb07224 */ /* 0x000fec00078e009e */
[----:B------:R1:W-:Y:S01]  /*b5e0*/  MUFU.EX2 R181, R2 ;  /* 0x0000000200b57308 */ /* 0x0003e20000000800 */
[----:B------:R-:W-:Y:S02]  /*b5f0*/  IMAD.MOV.U32 R158, RZ, RZ, R157 ;  /* 0x000000ffff9e7224 */ /* 0x000fe400078e009d */
[----:B------:R-:W-:Y:S02]  /*b600*/  IMAD.MOV.U32 R157, RZ, RZ, R156 ;  /* 0x000000ffff9d7224 */ /* 0x000fe400078e009c */
[----:B------:R-:W-:Y:S02]  /*b610*/  IMAD.MOV.U32 R156, RZ, RZ, R145 ;  /* 0x000000ffff9c7224 */ /* 0x000fe400078e0091 */
[----:B------:R-:W-:Y:S02]  /*b620*/  IMAD.MOV.U32 R145, RZ, RZ, R146 ;  /* 0x000000ffff917224 */ /* 0x000fe400078e0092 */
[----:B------:R-:W-:Y:S02]  /*b630*/  IMAD.MOV.U32 R146, RZ, RZ, R100 ;  /* 0x000000ffff927224 */ /* 0x000fe400078e0064 */
[----:B------:R-:W-:Y:S02]  /*b640*/  FFMA.FTZ R100, R212, c[0x0][0x2d0], -R92 ;  /* 0x0000b400d4647a23 */ /* 0x000fe4000001085c */
[----:B------:R-:W-:Y:S02]  /*b650*/  IMAD.MOV.U32 R212, RZ, RZ, R164 ;  /* 0x000000ffffd47224 */ /* 0x000fe400078e00a4 */
[----:B------:R-:W-:Y:S01]  /*b660*/  MUFU.EX2 R131, R100 ;  /* 0x0000006400837308 */ /* 0x000fe20000000800 */
[----:B-1----:R-:W-:Y:S02]  /*b670*/  FFMA.FTZ R2, R175, c[0x0][0x2d0], -R93 ;  /* 0x0000b400af027a23 */ /* 0x002fe4000001085d */
[----:B------:R-:W-:Y:S07]  /*b680*/  IMAD.MOV.U32 R175, RZ, RZ, R107 ;  /* 0x000000ffffaf7224 */ /* 0x000fee00078e006b */
[----:B------:R1:W-:Y:S01]  /*b690*/  MUFU.EX2 R199, R2 ;  /* 0x0000000200c77308 */ /* 0x0003e20000000800 */
[----:B------:R-:W-:Y:S02]  /*b6a0*/  IMAD.MOV.U32 R107, RZ, RZ, R104 ;  /* 0x000000ffff6b7224 */ /* 0x000fe400078e0068 */
[----:B------:R-:W-:Y:S02]  /*b6b0*/  FFMA.FTZ R104, R206, c[0x0][0x2d0], -R92 ;  /* 0x0000b400ce687a23 */ /* 0x000fe4000001085c */
[----:B------:R-:W-:Y:S02]  /*b6c0*/  IMAD.MOV.U32 R206, RZ, RZ, R177 ;  /* 0x000000ffffce7224 */ /* 0x000fe400078e00b1 */
[----:B------:R-:W-:Y:S02]  /*b6d0*/  IMAD.MOV.U32 R177, RZ, RZ, R176 ;  /* 0x000000ffffb17224 */ /* 0x000fe400078e00b0 */
[----:B------:R-:W-:Y:S01]  /*b6e0*/  IMAD.MOV.U32 R176, RZ, RZ, R165 ;  /* 0x000000ffffb07224 */ /* 0x000fe200078e00a5 */
[----:B------:R-:W-:Y:S01]  /*b6f0*/  F2FP.BF16.PACK_AB R79, R206, R250 ;  /* 0x000000face4f723e */ /* 0x000fe200000010ff */
[----:B------:R-:W-:Y:S02]  /*b700*/  IMAD.MOV.U32 R165, RZ, RZ, R145 ;  /* 0x000000ffffa57224 */ /* 0x000fe400078e0091 */
[----:B------:R-:W-:Y:S02]  /*b710*/  IMAD.MOV.U32 R145, RZ, RZ, R107 ;  /* 0x000000ffff917224 */ /* 0x000fe400078e006b */
[----:B------:R-:W-:Y:S02]  /*b720*/  IMAD.MOV.U32 R107, RZ, RZ, R106 ;  /* 0x000000ffff6b7224 */ /* 0x000fe400078e006a */
[----:B------:R-:W-:Y:S02]  /*b730*/  IMAD.MOV.U32 R106, RZ, RZ, R105 ;  /* 0x000000ffff6a7224 */ /* 0x000fe400078e0069 */
[----:B------:R-:W-:Y:S02]  /*b740*/  FFMA.FTZ R105, R202, c[0x0][0x2d0], -R92 ;  /* 0x0000b400ca697a23 */ /* 0x000fe4000001085c */
[----:B------:R-:W-:Y:S02]  /*b750*/  IMAD.MOV.U32 R202, RZ, RZ, R108 ;  /* 0x000000ffffca7224 */ /* 0x000fe400078e006c */
[--C-:B------:R-:W-:Y:S02]  /*b760*/  FFMA.FTZ R108, R201, c[0x0][0x2d0], -R92.reuse ;  /* 0x0000b400c96c7a23 */ /* 0x100fe4000001085c */
[----:B-1----:R-:W-:Y:S02]  /*b770*/  FFMA.FTZ R2, R209, c[0x0][0x2d0], -R92 ;  /* 0x0000b400d1027a23 */ /* 0x002fe4000001085c */
[----:B------:R-:W-:Y:S02]  /*b780*/  IMAD.MOV.U32 R201, RZ, RZ, R189 ;  /* 0x000000ffffc97224 */ /* 0x000fe400078e00bd */
[----:B------:R1:W-:Y:S01]  /*b790*/  MUFU.EX2 R194, R2 ;  /* 0x0000000200c27308 */ /* 0x0003e20000000800 */
[----:B------:R-:W-:Y:S02]  /*b7a0*/  IMAD.MOV.U32 R249, RZ, RZ, R177 ;  /* 0x000000fffff97224 */ /* 0x000fe400078e00b1 */
[----:B------:R-:W-:Y:S01]  /*b7b0*/  F2FP.BF16.PACK_AB R75, R201, R150 ;  /* 0x00000096c94b723e */ /* 0x000fe200000010ff */
[----:B------:R-:W-:Y:S02]  /*b7c0*/  IMAD.MOV.U32 R178, RZ, RZ, R165 ;  /* 0x000000ffffb27224 */ /* 0x000fe400078e00a5 */
[----:B------:R-:W-:Y:S01]  /*b7d0*/  IMAD.MOV.U32 R177, RZ, RZ, R106 ;  /* 0x000000ffffb17224 */ /* 0x000fe200078e006a */
[----:B------:R-:W-:Y:S01]  /*b7e0*/  F2FP.BF16.PACK_AB R78, R202, R249 ;  /* 0x000000f9ca4e723e */ /* 0x000fe200000010ff */
[----:B------:R-:W-:Y:S02]  /*b7f0*/  FFMA.FTZ R106, R113, c[0x0][0x2d0], -R93 ;  /* 0x0000b400716a7a23 */ /* 0x000fe4000001085d */
[-C--:B------:R-:W-:Y:S01]  /*b800*/  HMMA.16816.F32.BF16 R4, R72, R84.reuse, R4 ;  /* 0x000000544804723c */ /* 0x080fe20000041804 */
[----:B------:R-:W3:Y:S01]  /*b810*/  LDL.LU R113, [R1+0x28] ;  /* 0x0000280001717983 */ /* 0x000ee20000300800 */
[----:B------:R-:W-:Y:S01]  /*b820*/  MUFU.EX2 R108, R108 ;  /* 0x0000006c006c7308 */ /* 0x000fe20000000800 */
[----:B------:R-:W-:Y:S02]  /*b830*/  IMAD.MOV.U32 R165, RZ, RZ, R107 ;  /* 0x000000ffffa57224 */ /* 0x000fe400078e006b */
[----:B------:R-:W-:Y:S02]  /*b840*/  FFMA.FTZ R107, R112, c[0x0][0x2d0], -R93 ;  /* 0x0000b400706b7a23 */ /* 0x000fe4000001085d */
[----:B------:R-:W3:Y:S01]  /*b850*/  LDL.LU R112, [R1+0x30] ;  /* 0x0000300001707983 */ /* 0x000ee20000300800 */
[C---:B------:R-:W-:Y:S04]  /*b860*/  HMMA.16816.F32.BF16 R8, R76.reuse, R84, R8 ;  /* 0x000000544c08723c */ /* 0x040fe80000041808 */
[----:B------:R-:W-:Y:S02]  /*b870*/  FFMA.FTZ R98, R165, c[0x0][0x2d0], -R96 ;  /* 0x0000b400a5627a23 */ /* 0x000fe40000010860 */
[----:B-1----:R-:W-:Y:S02]  /*b880*/  FFMA.FTZ R2, R214, c[0x0][0x2d0], -R92 ;  /* 0x0000b400d6027a23 */ /* 0x002fe4000001085c */
[-C--:B------:R-:W-:Y:S01]  /*b890*/  HMMA.16816.F32.BF16 R12, R76, R86.reuse, R12 ;  /* 0x000000564c0c723c */ /* 0x080fe2000004180c */
[----:B------:R-:W-:Y:S03]  /*b8a0*/  MUFU.EX2 R115, R98 ;  /* 0x0000006200737308 */ /* 0x000fe60000000800 */
[----:B------:R-:W-:Y:S02]  /*b8b0*/  FFMA.FTZ R84, R178, c[0x0][0x2d0], -R96 ;  /* 0x0000b400b2547a23 */ /* 0x000fe40000010860 */
[----:B------:R-:W-:Y:S02]  /*b8c0*/  IMAD.MOV.U32 R214, RZ, RZ, R168 ;  /* 0x000000ffffd67224 */ /* 0x000fe400078e00a8 */
[C---:B------:R-:W-:Y:S03]  /*b8d0*/  HMMA.16816.F32.BF16 R16, R72.reuse, R86, R16 ;  /* 0x000000564810723c */ /* 0x040fe60000041810 */
[----:B------:R1:W-:Y:S01]  /*b8e0*/  MUFU.EX2 R198, R2 ;  /* 0x0000000200c67308 */ /* 0x0003e20000000800 */
[----:B------:R-:W-:Y:S02]  /*b8f0*/  IMAD.MOV.U32 R209, RZ, RZ, R167 ;  /* 0x000000ffffd17224 */ /* 0x000fe400078e00a7 */
[--C-:B------:R-:W-:Y:S02]  /*b900*/  FFMA.FTZ R100, R146, c[0x0][0x2d0], -R97.reuse ;  /* 0x0000b40092647a23 */ /* 0x100fe40000010861 */
[-C--:B--2---:R-:W-:Y:S04]  /*b910*/  HMMA.16816.F32.BF16 R20, R72, R80.reuse, R20 ;  /* 0x000000504814723c */ /* 0x084fe80000041814 */
[----:B------:R-:W-:Y:S01]  /*b920*/  FFMA.FTZ R99, R145, c[0x0][0x2d0], -R97 ;  /* 0x0000b40091637a23 */ /* 0x000fe20000010861 */
[----:B------:R2:W-:Y:S03]  /*b930*/  MUFU.EX2 R189, R84 ;  /* 0x0000005400bd7308 */ /* 0x0005e60000000800 */
[C---:B------:R-:W-:Y:S07]  /*b940*/  HMMA.16816.F32.BF16 R24, R76.reuse, R80, R24 ;  /* 0x000000504c18723c */ /* 0x040fee0000041818 */
[----:B------:R2:W-:Y:S01]  /*b950*/  MUFU.EX2 R146, R104 ;  /* 0x0000006800927308 */ /* 0x0005e20000000800 */
[-C--:B------:R-:W-:Y:S04]  /*b960*/  HMMA.16816.F32.BF16 R28, R76, R82.reuse, R28 ;  /* 0x000000524c1c723c */ /* 0x080fe8000004181c */
[----:B-1----:R-:W-:Y:S02]  /*b970*/  FFMA.FTZ R2, R222, c[0x0][0x2d0], -R93 ;  /* 0x0000b400de027a23 */ /* 0x002fe4000001085d */
[----:B------:R-:W-:Y:S02]  /*b980*/  IMAD.MOV.U32 R222, RZ, RZ, R161 ;  /* 0x000000ffffde7224 */ /* 0x000fe400078e00a1 */
[C---:B------:R-:W-:Y:S01]  /*b990*/  HMMA.16816.F32.BF16 R32, R72.reuse, R82, R32 ;  /* 0x000000524820723c */ /* 0x040fe20000041820 */
[----:B------:R1:W-:Y:S01]  /*b9a0*/  MUFU.EX2 R193, R2 ;  /* 0x0000000200c17308 */ /* 0x0003e20000000800 */
[----:B------:R-:W-:Y:S06]  /*b9b0*/  LDSM.16.MT88.4 R80, [R228+0x1900] ;  /* 0x00190000e450783b */ /* 0x000fec0000004200 */
[-C--:B------:R-:W-:Y:S02]  /*b9c0*/  HMMA.16816.F32.BF16 R36, R72, R88.reuse, R36 ;  /* 0x000000584824723c */ /* 0x080fe40000041824 */
[----:B--2---:R-:W-:Y:S01]  /*b9d0*/  LDSM.16.MT88.4 R84, [R231+0x1900] ;  /* 0x00190000e754783b */ /* 0x004fe20000004200 */
[----:B------:R-:W-:Y:S01]  /*b9e0*/  MUFU.EX2 R145, R105 ;  /* 0x0000006900917308 */ /* 0x000fe20000000800 */
[----:B------:R-:W-:Y:S04]  /*b9f0*/  FFMA.FTZ R104, R218, c[0x0][0x2d0], -R97 ;  /* 0x0000b400da687a23 */ /* 0x000fe80000010861 */
[C---:B------:R-:W-:Y:S05]  /*ba00*/  HMMA.16816.F32.BF16 R40, R76.reuse, R88, R40 ;  /* 0x000000584c28723c */ /* 0x040fea0000041828 */
[----:B------:R-:W-:Y:S03]  /*ba10*/  MUFU.EX2 R105, R195 ;  /* 0x000000c300697308 */ /* 0x000fe60000000800 */
[-C--:B------:R-:W-:Y:S04]  /*ba20*/  HMMA.16816.F32.BF16 R44, R76, R90.reuse, R44 ;  /* 0x0000005a4c2c723c */ /* 0x080fe8000004182c */
[----:B-1----:R-:W-:Y:S02]  /*ba30*/  FFMA.FTZ R2, R247, c[0x0][0x2d0], -R93 ;  /* 0x0000b400f7027a23 */ /* 0x002fe4000001085d */
[----:B------:R-:W-:Y:S01]  /*ba40*/  IMAD.MOV.U32 R247, RZ, RZ, R160 ;  /* 0x000000fffff77224 */ /* 0x000fe200078e00a0 */
[----:B------:R-:W-:Y:S01]  /*ba50*/  MUFU.EX2 R114, R99 ;  /* 0x0000006300727308 */ /* 0x000fe20000000800 */
[C---:B------:R-:W-:Y:S01]  /*ba60*/  HMMA.16816.F32.BF16 R48, R72.reuse, R90, R48 ;  /* 0x0000005a4830723c */ /* 0x040fe20000041830 */
[----:B------:R-:W-:Y:S03]  /*ba70*/  LDSM.16.MT88.4 R88, [R229+0x1900] ;  /* 0x00190000e558783b */ /* 0x000fe60000004200 */
[----:B------:R-:W-:Y:S05]  /*ba80*/  IMAD.MOV.U32 R160, RZ, RZ, R141 ;  /* 0x000000ffffa07224 */ /* 0x000fea00078e008d */
[----:B------:R1:W-:Y:S10]  /*ba90*/  MUFU.EX2 R192, R2 ;  /* 0x0000000200c07308 */ /* 0x0003f40000000800 */
[----:B------:R-:W-:Y:S10]  /*baa0*/  MUFU.EX2 R141, R107 ;  /* 0x0000006b008d7308 */ /* 0x000ff40000000800 */
[----:B------:R-:W2:Y:S01]  /*bab0*/  MUFU.EX2 R107, R119 ;  /* 0x00000077006b7308 */ /* 0x000ea20000000800 */
[----:B-1----:R-:W-:Y:S09]  /*bac0*/  FFMA.FTZ R2, R179, c[0x0][0x2d0], -R96 ;  /* 0x0000b400b3027a23 */ /* 0x002ff20000010860 */
[----:B------:R1:W-:Y:S10]  /*bad0*/  MUFU.EX2 R180, R2 ;  /* 0x0000000200b47308 */ /* 0x0003f40000000800 */
[----:B------:R-:W-:Y:S01]  /*bae0*/  MUFU.EX2 R99, R120 ;  /* 0x0000007800637308 */ /* 0x000fe20000000800 */
[----:B--2---:R-:W-:Y:S01]  /*baf0*/  F2FP.BF16.PACK_AB R136, R107, R108 ;  /* 0x0000006c6b88723e */ /* 0x004fe200000010ff */
[--C-:B-1----:R-:W-:Y:S02]  /*bb00*/  FFMA.FTZ R2, R95, c[0x0][0x2d0], -R97.reuse ;  /* 0x0000b4005f027a23 */ /* 0x102fe40000010861 */
[----:B------:R-:W1:Y:S06]  /*bb10*/  LDSM.16.MT88.4 R92, [R230+0x1100] ;  /* 0x00110000e65c783b */ /* 0x000e6c0000004200 */
[----:B------:R2:W-:Y:S02]  /*bb20*/  MUFU.EX2 R190, R2 ;  /* 0x0000000200be7308 */ /* 0x0005e40000000800 */
[--C-:B--2---:R-:W-:Y:S02]  /*bb30*/  FFMA.FTZ R2, R174, c[0x0][0x2d0], -R97.reuse ;  /* 0x0000b400ae027a23 */ /* 0x104fe40000010861 */
[----:B------:R-:W-:Y:S06]  /*bb40*/  IMAD.MOV.U32 R174, RZ, RZ, R188 ;  /* 0x000000ffffae7224 */ /* 0x000fec00078e00bc */
[----:B------:R2:W-:Y:S01]  /*bb50*/  MUFU.EX2 R188, R2 ;  /* 0x0000000200bc7308 */ /* 0x0005e20000000800 */
[-C--:B-1----:R-:W-:Y:S08]  /*bb60*/  HMMA.16816.F32.BF16 R52, R72, R92.reuse, R52 ;  /* 0x0000005c4834723c */ /* 0x082ff00000041834 */
[C---:B------:R-:W-:Y:S01]  /*bb70*/  HMMA.16816.F32.BF16 R56, R76.reuse, R92, R56 ;  /* 0x0000005c4c38723c */ /* 0x040fe20000041838 */
[----:B------:R-:W4:Y:S04]  /*bb80*/  LDL.LU R93, [R1+0x2c] ;  /* 0x00002c00015d7983 */ /* 0x000f280000300800 */
[----:B------:R-:W4:Y:S01]  /*bb90*/  LDL.LU R92, [R1+0x34] ;  /* 0x00003400015c7983 */ /* 0x000f220000300800 */
[--C-:B--2---:R-:W-:Y:S02]  /*bba0*/  FFMA.FTZ R2, R177, c[0x0][0x2d0], -R96.reuse ;  /* 0x0000b400b1027a23 */ /* 0x104fe40000010860 */
[-C--:B------:R-:W-:Y:S02]  /*bbb0*/  HMMA.16816.F32.BF16 R60, R76, R94.reuse, R60 ;  /* 0x0000005e4c3c723c */ /* 0x080fe4000004183c */
[----:B------:R1:W-:Y:S05]  /*bbc0*/  MUFU.EX2 R187, R2 ;  /* 0x0000000200bb7308 */ /* 0x0003ea0000000800 */
[----:B------:R-:W-:Y:S01]  /*bbd0*/  F2FP.BF16.PACK_AB R76, R251, R247 ;  /* 0x000000f7fb4c723e */ /* 0x000fe200000010ff */
[----:B------:R-:W-:Y:S04]  /*bbe0*/  HMMA.16816.F32.BF16 R64, R72, R94, R64 ;  /* 0x0000005e4840723c */ /* 0x000fe80000041840 */
        /* <DEDUP_REMOVED lines=8> */
[----:B------:R-:W-:Y:S02]  /*bc70*/  LDSM.16.MT88.4 R176, [R231+0x3100] ;  /* 0x00310000e7b0783b */ /* 0x000fe40000004200 */
[----:B------:R1:W-:Y:S02]  /*bc80*/  MUFU.EX2 R186, R2 ;  /* 0x0000000200ba7308 */ /* 0x0003e40000000800 */
[-C--:B------:R-:W-:Y:S08]  /*bc90*/  HMMA.16816.F32.BF16 R4, R72, R80.reuse, R4 ;  /* 0x000000504804723c */ /* 0x080ff00000041804 */
[C---:B------:R-:W-:Y:S08]  /*bca0*/  HMMA.16816.F32.BF16 R8, R76.reuse, R80, R8 ;  /* 0x000000504c08723c */ /* 0x040ff00000041808 */
[-C--:B------:R-:W-:Y:S04]  /*bcb0*/  HMMA.16816.F32.BF16 R12, R76, R82.reuse, R12 ;  /* 0x000000524c0c723c */ /* 0x080fe8000004180c */
[--C-:B-1----:R-:W-:Y:S04]  /*bcc0*/  FFMA.FTZ R2, R175, c[0x0][0x2d0], -R97.reuse ;  /* 0x0000b400af027a23 */ /* 0x102fe80000010861 */
[C---:B------:R-:W-:Y:S01]  /*bcd0*/  HMMA.16816.F32.BF16 R16, R72.reuse, R82, R16 ;  /* 0x000000524810723c */ /* 0x040fe20000041810 */
[----:B------:R-:W-:Y:S01]  /*bce0*/  LDSM.16.MT88.4 R80, [R228+0x2100] ;  /* 0x00210000e450783b */ /* 0x000fe20000004200 */
[----:B------:R1:W-:Y:S02]  /*bcf0*/  MUFU.EX2 R185, R2 ;  /* 0x0000000200b97308 */ /* 0x0003e40000000800 */
[----:B------:R-:W-:Y:S04]  /*bd00*/  FFMA.FTZ R97, R71, c[0x0][0x2d0], -R97 ;  /* 0x0000b40047617a23 */ /* 0x000fe80000010861 */
[-C--:B------:R-:W-:Y:S04]  /*bd10*/  HMMA.16816.F32.BF16 R20, R72, R84.reuse, R20 ;  /* 0x000000544814723c */ /* 0x080fe80000041814 */
[----:B------:R-:W-:Y:S04]  /*bd20*/  MUFU.EX2 R97, R97 ;  /* 0x0000006100617308 */ /* 0x000fe80000000800 */
[C---:B------:R-:W-:Y:S08]  /*bd30*/  HMMA.16816.F32.BF16 R24, R76.reuse, R84, R24 ;  /* 0x000000544c18723c */ /* 0x040ff00000041818 */
[-C--:B------:R-:W-:Y:S04]  /*bd40*/  HMMA.16816.F32.BF16 R28, R76, R86.reuse, R28 ;  /* 0x000000564c1c723c */ /* 0x080fe8000004181c */
[--C-:B-1----:R-:W-:Y:S02]  /*bd50*/  FFMA.FTZ R2, R174, c[0x0][0x2d0], -R96.reuse ;  /* 0x0000b400ae027a23 */ /* 0x102fe40000010860 */
[----:B------:R-:W-:Y:S02]  /*bd60*/  FFMA.FTZ R96, R203, c[0x0][0x2d0], -R96 ;  /* 0x0000b400cb607a23 */ /* 0x000fe40000010860 */
[C---:B------:R-:W-:Y:S01]  /*bd70*/  HMMA.16816.F32.BF16 R32, R72.reuse, R86, R32 ;  /* 0x000000564820723c */ /* 0x040fe20000041820 */
[----:B------:R-:W-:Y:S01]  /*bd80*/  LDSM.16.MT88.4 R84, [R231+0x2100] ;  /* 0x00210000e754783b */ /* 0x000fe20000004200 */
[----:B------:R-:W-:Y:S02]  /*bd90*/  MUFU.EX2 R128, R2 ;  /* 0x0000000200807308 */ /* 0x000fe40000000800 */
[----:B---3--:R-:W-:Y:S04]  /*bda0*/  FFMA.FTZ R69, R69, R113, R224 ;  /* 0x0000007145457223 */ /* 0x008fe800000100e0 */
[-C--:B------:R-:W-:Y:S04]  /*bdb0*/  HMMA.16816.F32.BF16 R36, R72, R88.reuse, R36 ;  /* 0x000000584824723c */ /* 0x080fe80000041824 */
[----:B------:R-:W-:Y:S01]  /*bdc0*/  MUFU.EX2 R96, R96 ;  /* 0x0000006000607308 */ /* 0x000fe20000000800 */
[----:B------:R-:W-:Y:S02]  /*bdd0*/  FADD.FTZ R69, R159, R69 ;  /* 0x000000459f457221 */ /* 0x000fe40000010000 */
[----:B------:R-:W-:Y:S01]  /*bde0*/  IMAD.MOV.U32 R159, RZ, RZ, R144 ;  /* 0x000000ffff9f7224 */ /* 0x000fe200078e0090 */
[C---:B------:R-:W-:Y:S04]  /*bdf0*/  HMMA.16816.F32.BF16 R40, R76.reuse, R88, R40 ;  /* 0x000000584c28723c */ /* 0x040fe80000041828 */
[----:B------:R-:W-:Y:S02]  /*be00*/  FFMA.FTZ R68, R68, R112, R111 ;  /* 0x0000007044447223 */ /* 0x000fe4000001006f */
[----:B------:R-:W-:Y:S02]  /*be10*/  MUFU.EX2 R144, R106 ;  /* 0x0000006a00907308 */ /* 0x000fe40000000800 */
[-C--:B------:R-:W-:Y:S08]  /*be20*/  HMMA.16816.F32.BF16 R44, R76, R90.reuse, R44 ;  /* 0x0000005a4c2c723c */ /* 0x080ff0000004182c */
[C---:B------:R-:W-:Y:S01]  /*be30*/  HMMA.16816.F32.BF16 R48, R72.reuse, R90, R48 ;  /* 0x0000005a4830723c */ /* 0x040fe20000041830 */
[----:B------:R-:W-:Y:S01]  /*be40*/  LDSM.16.MT88.4 R88, [R229+0x2100] ;  /* 0x00210000e558783b */ /* 0x000fe20000004200 */
[----:B------:R-:W-:Y:S10]  /*be50*/  MUFU.EX2 R112, R102 ;  /* 0x0000006600707308 */ /* 0x000ff40000000800 */
[----:B------:R-:W-:Y:S10]  /*be60*/  MUFU.EX2 R111, R103 ;  /* 0x00000067006f7308 */ /* 0x000ff40000000800 */
[----:B------:R-:W-:Y:S10]  /*be70*/  MUFU.EX2 R113, R100 ;  /* 0x0000006400717308 */ /* 0x000ff40000000800 */
[----:B------:R-:W-:Y:S10]  /*be80*/  MUFU.EX2 R106, R117 ;  /* 0x00000075006a7308 */ /* 0x000ff40000000800 */
[----:B------:R-:W1:Y:S10]  /*be90*/  MUFU.EX2 R103, R126 ;  /* 0x0000007e00677308 */ /* 0x000e740000000800 */
[----:B------:R-:W-:Y:S10]  /*bea0*/  MUFU.EX2 R102, R125 ;  /* 0x0000007d00667308 */ /* 0x000ff40000000800 */
[----:B------:R-:W2:Y:S01]  /*beb0*/  MUFU.EX2 R100, R116 ;  /* 0x0000007400647308 */ /* 0x000ea20000000800 */
[----:B-1----:R-:W-:Y:S02]  /*bec0*/  F2FP.BF16.PACK_AB R138, R103, R105 ;  /* 0x00000069678a723e */ /* 0x002fe400000010ff */
[----:B--2---:R-:W-:Y:S01]  /*bed0*/  F2FP.BF16.PACK_AB R132, R99, R100 ;  /* 0x000000646384723e */ /* 0x004fe200000010ff */
[----:B----4-:R-:W-:Y:S06]  /*bee0*/  FFMA.FTZ R71, R3, R93, R110 ;  /* 0x0000005d03477223 */ /* 0x010fec000001006e */
[----:B------:R-:W-:Y:S01]  /*bef0*/  MUFU.EX2 R110, R101 ;  /* 0x00000065006e7308 */ /* 0x000fe20000000800 */
[----:B------:R-:W-:Y:S02]  /*bf00*/  FADD.FTZ R3, R197, R68 ;  /* 0x00000044c5037221 */ /* 0x000fe40000010000 */
[----:B------:R-:W-:Y:S02]  /*bf10*/  FFMA.FTZ R0, R0, R92, R109 ;  /* 0x0000005c00007223 */ /* 0x000fe4000001006d */
[----:B------:R-:W1:Y:S01]  /*bf20*/  LDSM.16.MT88.4 R92, [R230+0x1900] ;  /* 0x00190000e65c783b */ /* 0x000e620000004200 */
[----:B------:R-:W-:Y:S02]  /*bf30*/  FADD.FTZ R2, R160, R71 ;  /* 0x00000047a0027221 */ /* 0x000fe40000010000 */
[----:B------:R-:W-:Y:S02]  /*bf40*/  FADD.FTZ R0, R159, R0 ;  /* 0x000000009f007221 */ /* 0x000fe40000010000 */
[----:B------:R-:W2:Y:S01]  /*bf50*/  MUFU.EX2 R101, R127 ;  /* 0x0000007f00657308 */ /* 0x000ea20000000800 */
[----:B------:R-:W-:Y:S02]  /*bf60*/  FADD.FTZ R68, R158, R69 ;  /* 0x000000459e447221 */ /* 0x000fe40000010000 */
[----:B------:R-:W-:Y:S01]  /*bf70*/  LDSM.16.MT88.4 R160, [R228+0x3100] ;  /* 0x00310000e4a0783b */ /* 0x000fe20000004200 */
[----:B------:R-:W-:Y:S02]  /*bf80*/  FADD.FTZ R0, R70, R0 ;  /* 0x0000000046007221 */ /* 0x000fe40000010000 */
[----:B------:R-:W-:Y:S02]  /*bf90*/  FADD.FTZ R68, R245, R68 ;  /* 0x00000044f5447221 */ /* 0x000fe40000010000 */
[----:B------:R-:W-:Y:S02]  /*bfa0*/  FADD.FTZ R0, R143, R0 ;  /* 0x000000008f007221 */ /* 0x000fe40000010000 */
[----:B------:R-:W3:Y:S01]  /*bfb0*/  MUFU.EX2 R71, R124 ;  /* 0x0000007c00477308 */ /* 0x000ee20000000800 */
[----:B------:R-:W4:Y:S01]  /*bfc0*/  LDL.LU R70, [R1+0xc4] ;  /* 0x0000c40001467983 */ /* 0x000f220000300800 */
[----:B------:R-:W-:Y:S02]  /*bfd0*/  FADD.FTZ R98, R246, R0 ;  /* 0x00000000f6627221 */ /* 0x000fe40000010000 */
[----:B------:R-:W-:Y:S01]  /*bfe0*/  FADD.FTZ R3, R157, R3 ;  /* 0x000000039d037221 */ /* 0x000fe20000010000 */
[----:B------:R4:W5:Y:S01]  /*bff0*/  LDL.LU R245, [R1+0xc0] ;  /* 0x0000c00001f57983 */ /* 0x0009620000300800 */
[----:B------:R-:W-:Y:S02]  /*c000*/  FADD.FTZ R2, R156, R2 ;  /* 0x000000029c027221 */ /* 0x000fe40000010000 */
[----:B------:R-:W-:Y:S02]  /*c010*/  FADD.FTZ R3, R140, R3 ;  /* 0x000000038c037221 */ /* 0x000fe40000010000 */
[----:B------:R-:W4:Y:S01]  /*c020*/  LDL.LU R140, [R1+0xbc] ;  /* 0x0000bc00018c7983 */ /* 0x000f220000300800 */
[----:B------:R-:W-:Y:S01]  /*c030*/  FADD.FTZ R2, R142, R2 ;  /* 0x000000028e027221 */ /* 0x000fe20000010000 */
[----:B------:R-:W-:Y:S01]  /*c040*/  MUFU.EX2 R109, R104 ;  /* 0x00000068006d7308 */ /* 0x000fe20000000800 */
[----:B------:R-:W-:Y:S01]  /*c050*/  FADD.FTZ R68, R155, R68 ;  /* 0x000000449b447221 */ /* 0x000fe20000010000 */
[----:B------:R-:W4:Y:S01]  /*c060*/  LDL.LU R142, [R1+0xb8] ;  /* 0x0000b800018e7983 */ /* 0x000f220000300800 */
[----:B------:R-:W-:Y:S01]  /*c070*/  FADD.FTZ R69, R153, R2 ;  /* 0x0000000299457221 */ /* 0x000fe20000010000 */
[----:B--2---:R-:W-:Y:S01]  /*c080*/  F2FP.BF16.PACK_AB R139, R101, R102 ;  /* 0x00000066658b723e */ /* 0x004fe200000010ff */
[----:B------:R-:W-:Y:S01]  /*c090*/  FADD.FTZ R2, R220, R68 ;  /* 0x00000044dc027221 */ /* 0x000fe20000010000 */
[----:B------:R-:W2:Y:S01]  /*c0a0*/  LDL.LU R143, [R1+0xb4] ;  /* 0x0000b400018f7983 */ /* 0x000ea20000300800 */
[----:B------:R-:W-:Y:S02]  /*c0b0*/  FADD.FTZ R68, R236, R69 ;  /* 0x00000045ec447221 */ /* 0x000fe40000010000 */
[----:B------:R-:W-:Y:S01]  /*c0c0*/  FADD.FTZ R2, R235, R2 ;  /* 0x00000002eb027221 */ /* 0x000fe20000010000 */
[----:B------:R-:W2:Y:S01]  /*c0d0*/  LDL.LU R246, [R1+0xb0] ;  /* 0x0000b00001f67983 */ /* 0x000ea20000300800 */
[----:B------:R-:W-:Y:S01]  /*c0e0*/  FADD.FTZ R68, R240, R68 ;  /* 0x00000044f0447221 */ /* 0x000fe20000010000 */
[----:B---3--:R-:W-:Y:S01]  /*c0f0*/  F2FP.BF16.PACK_AB R135, R97, R71 ;  /* 0x000000476187723e */ /* 0x008fe200000010ff */
[-C--:B-1----:R-:W-:Y:S01]  /*c100*/  HMMA.16816.F32.BF16 R52, R72, R92.reuse, R52 ;  /* 0x0000005c4834723c */ /* 0x082fe20000041834 */
[----:B------:R-:W-:Y:S01]  /*c110*/  LDSM.16.MT88.4 R124, [R229+0x3100] ;  /* 0x00310000e57c783b */ /* 0x000fe20000004200 */
[----:B------:R-:W1:Y:S01]  /*c120*/  MUFU.EX2 R104, R122 ;  /* 0x0000007a00687308 */ /* 0x000e620000000800 */
[----:B------:R-:W-:Y:S02]  /*c130*/  FADD.FTZ R69, R242, R2 ;  /* 0x00000002f2457221 */ /* 0x000fe40000010000 */
[----:B------:R-:W-:Y:S03]  /*c140*/  FADD.FTZ R3, R154, R3 ;  /* 0x000000039a037221 */ /* 0x000fe60000010000 */
[C---:B------:R-:W-:Y:S01]  /*c150*/  HMMA.16816.F32.BF16 R56, R76.reuse, R92, R56 ;  /* 0x0000005c4c38723c */ /* 0x040fe20000041838 */
[----:B------:R-:W3:Y:S03]  /*c160*/  LDL R117, [R1+0x38] ;  /* 0x0000380001757983 */ /* 0x000ee60000100800 */
[----:B------:R-:W-:Y:S01]  /*c170*/  FADD.FTZ R0, R232, R3 ;  /* 0x00000003e8007221 */ /* 0x000fe20000010000 */
[----:B------:R-:W3:Y:S01]  /*c180*/  LDL.LU R220, [R1+0xac] ;  /* 0x0000ac0001dc7983 */ /* 0x000ee20000300800 */
[----:B------:R-:W-:Y:S02]  /*c190*/  FADD.FTZ R3, R233, R98 ;  /* 0x00000062e9037221 */ /* 0x000fe40000010000 */
[-C--:B------:R-:W-:Y:S01]  /*c1a0*/  HMMA.16816.F32.BF16 R60, R76, R94.reuse, R60 ;  /* 0x0000005e4c3c723c */ /* 0x080fe2000004183c */
[----:B------:R1:W5:Y:S03]  /*c1b0*/  LDL.LU R232, [R1+0xa8] ;  /* 0x0000a80001e87983 */ /* 0x0003660000300800 */
[----:B------:R-:W-:Y:S01]  /*c1c0*/  FADD.FTZ R0, R239, R0 ;  /* 0x00000000ef007221 */ /* 0x000fe20000010000 */
[----:B------:R1:W5:Y:S01]  /*c1d0*/  LDL.LU R236, [R1+0xa4] ;  /* 0x0000a40001ec7983 */ /* 0x0003620000300800 */
        /* <DEDUP_REMOVED lines=9> */
[----:B------:R1:W5:Y:S03]  /*c270*/  LDL.LU R233, [R1+0xa0] ;  /* 0x0000a00001e97983 */ /* 0x0003660000300800 */
[----:B------:R-:W-:Y:S01]  /*c280*/  F2FP.BF16.PACK_AB R73, R199, R181 ;  /* 0x000000b5c749723e */ /* 0x000fe200000010ff */
[----:B------:R1:W5:Y:S01]  /*c290*/  LDL.LU R235, [R1+0x9c] ;  /* 0x00009c0001eb7983 */ /* 0x0003620000300800 */
[----:B------:R-:W-:Y:S01]  /*c2a0*/  F2FP.BF16.PACK_AB R74, R198, R194 ;  /* 0x000000c2c64a723e */ /* 0x000fe200000010ff */
        /* <DEDUP_REMOVED lines=8> */
[-C--:B------:R-:W-:Y:S02]  /*c330*/  HMMA.16816.F32.BF16 R4, R72, R80.reuse, R4 ;  /* 0x000000504804723c */ /* 0x080fe40000041804 */
[----:B------:R2:W5:Y:S01]  /*c340*/  LDL.LU R241, [R1+0x90] ;  /* 0x0000900001f17983 */ /* 0x0005620000300800 */
[----:B-1----:R-:W-:Y:S03]  /*c350*/  F2FP.BF16.PACK_AB R137, R104, R106 ;  /* 0x0000006a6889723e */ /* 0x002fe600000010ff */
[----:B------:R1:W5:Y:S02]  /*c360*/  LDL.LU R242, [R1+0x8c] ;  /* 0x00008c0001f27983 */ /* 0x0003640000300800 */
[C---:B------:R-:W-:Y:S02]  /*c370*/  HMMA.16816.F32.BF16 R8, R76.reuse, R80, R8 ;  /* 0x000000504c08723c */ /* 0x040fe40000041808 */
[----:B------:R1:W5:Y:S04]  /*c380*/  LDL.LU R243, [R1+0x88] ;  /* 0x0000880001f37983 */ /* 0x0003680000300800 */
[----:B------:R1:W5:Y:S02]  /*c390*/  LDL.LU R244, [R1+0x84] ;  /* 0x0000840001f47983 */ /* 0x0003640000300800 */
[-C--:B------:R-:W-:Y:S02]  /*c3a0*/  HMMA.16816.F32.BF16 R12, R76, R82.reuse, R12 ;  /* 0x000000524c0c723c */ /* 0x080fe4000004180c */
[----:B------:R1:W5:Y:S04]  /*c3b0*/  LDL.LU R237, [R1+0x80] ;  /* 0x0000800001ed7983 */ /* 0x0003680000300800 */
[----:B------:R1:W5:Y:S02]  /*c3c0*/  LDL.LU R238, [R1+0x7c] ;  /* 0x00007c0001ee7983 */ /* 0x0003640000300800 */
[C---:B------:R-:W-:Y:S02]  /*c3d0*/  HMMA.16816.F32.BF16 R16, R72.reuse, R82, R16 ;  /* 0x000000524810723c */ /* 0x040fe40000041810 */
[----:B------:R-:W1:Y:S06]  /*c3e0*/  LDSM.16.MT88.4 R80, [R228+0x2900] ;  /* 0x00290000e450783b */ /* 0x000e6c0000004200 */
        /* <DEDUP_REMOVED lines=24> */
[C---:B------:R-:W-:Y:S01]  /*c570*/  HMMA.16816.F32.BF16 R8, R76.reuse, R80, R8 ;  /* 0x000000504c08723c */ /* 0x040fe20000041808 */
[----:B------:R-:W-:Y:S07]  /*c580*/  MUFU.EX2 R81, R121 ;  /* 0x0000007900517308 */ /* 0x000fee0000000800 */
[-C--:B------:R-:W-:Y:S03]  /*c590*/  HMMA.16816.F32.BF16 R12, R76, R82.reuse, R12 ;  /* 0x000000524c0c723c */ /* 0x080fe6000004180c */
[----:B------:R-:W1:Y:S05]  /*c5a0*/  MUFU.EX2 R80, R123 ;  /* 0x0000007b00507308 */ /* 0x000e6a0000000800 */
[C---:B------:R-:W-:Y:S05]  /*c5b0*/  HMMA.16816.F32.BF16 R16, R72.reuse, R82, R16 ;  /* 0x000000524810723c */ /* 0x040fea0000041810 */
[----:B------:R-:W1:Y:S03]  /*c5c0*/  MUFU.EX2 R82, R118 ;  /* 0x0000007600527308 */ /* 0x000e660000000800 */
[-C--:B------:R-:W-:Y:S08]  /*c5d0*/  HMMA.16816.F32.BF16 R20, R72, R84.reuse, R20 ;  /* 0x000000544814723c */ /* 0x080ff00000041814 */
[C---:B------:R-:W-:Y:S04]  /*c5e0*/  HMMA.16816.F32.BF16 R24, R76.reuse, R84, R24 ;  /* 0x000000544c18723c */ /* 0x040fe80000041818 */
[----:B-1----:R-:W-:Y:S04]  /*c5f0*/  F2FP.BF16.PACK_AB R134, R96, R80 ;  /* 0x000000506086723e */ /* 0x002fe800000010ff */
[-C--:B------:R-:W-:Y:S04]  /*c600*/  HMMA.16816.F32.BF16 R28, R76, R86.reuse, R28 ;  /* 0x000000564c1c723c */ /* 0x080fe8000004181c */
[----:B------:R-:W-:Y:S04]  /*c610*/  F2FP.BF16.PACK_AB R133, R81, R82 ;  /* 0x000000525185723e */ /* 0x000fe800000010ff */
[C---:B------:R-:W-:Y:S08]  /*c620*/  HMMA.16816.F32.BF16 R32, R72.reuse, R86, R32 ;  /* 0x000000564820723c */ /* 0x040ff00000041820 */
[-C--:B------:R-:W-:Y:S08]  /*c630*/  HMMA.16816.F32.BF16 R36, R72, R88.reuse, R36 ;  /* 0x000000584824723c */ /* 0x080ff00000041824 */
[C---:B------:R-:W-:Y:S08]  /*c640*/  HMMA.16816.F32.BF16 R40, R76.reuse, R88, R40 ;  /* 0x000000584c28723c */ /* 0x040ff00000041828 */
[-C--:B------:R-:W-:Y:S08]  /*c650*/  HMMA.16816.F32.BF16 R44, R76, R90.reuse, R44 ;  /* 0x0000005a4c2c723c */ /* 0x080ff0000004182c */
[C---:B------:R-:W-:Y:S08]  /*c660*/  HMMA.16816.F32.BF16 R48, R72.reuse, R90, R48 ;  /* 0x0000005a4830723c */ /* 0x040ff00000041830 */
[-C--:B----4-:R-:W-:Y:S08]  /*c670*/  HMMA.16816.F32.BF16 R52, R72, R92.reuse, R52 ;  /* 0x0000005c4834723c */ /* 0x090ff00000041834 */
[C---:B------:R-:W-:Y:S08]  /*c680*/  HMMA.16816.F32.BF16 R56, R76.reuse, R92, R56 ;  /* 0x0000005c4c38723c */ /* 0x040ff00000041838 */
[-C--:B------:R-:W-:Y:S08]  /*c690*/  HMMA.16816.F32.BF16 R60, R76, R94.reuse, R60 ;  /* 0x0000005e4c3c723c */ /* 0x080ff0000004183c */
[----:B------:R-:W-:Y:S04]  /*c6a0*/  HMMA.16816.F32.BF16 R64, R72, R94, R64 ;  /* 0x0000005e4840723c */ /* 0x000fe80000041840 */
[----:B---3--:R-:W-:Y:S01]  /*c6b0*/  ISETP.GT.AND P0, PT, R220, R117, PT ;  /* 0x00000075dc00720c */ /* 0x008fe20003f04270 */
[----:B--2---:R-:W-:Y:S03]  /*c6c0*/  IMAD.MOV.U32 R220, RZ, RZ, R246 ;  /* 0x000000ffffdc7224 */ /* 0x004fe600078e00f6 */
[-C--:B------:R-:W-:Y:S07]  /*c6d0*/  HMMA.16816.F32.BF16 R148, R136, R160.reuse, R4 ;  /* 0x000000a08894723c */ /* 0x080fee0000041804 */
[----:B------:R-:W-:Y:S01]  /*c6e0*/  FADD.FTZ R7, R147, R68 ;  /* 0x0000004493077221 */ /* 0x000fe20000010000 */
[C---:B------:R-:W-:Y:S01]  /*c6f0*/  HMMA.16816.F32.BF16 R152, R132.reuse, R160, R8 ;  /* 0x000000a08498723c */ /* 0x040fe20000041808 */
[----:B------:R1:W5:Y:S03]  /*c700*/  LDL.LU R147, [R1+0x78] ;  /* 0x0000780001937983 */ /* 0x0003660000300800 */
[----:B------:R-:W-:Y:S02]  /*c710*/  FADD.FTZ R6, R234, R3 ;  /* 0x00000003ea067221 */ /* 0x000fe40000010000 */
[----:B------:R-:W-:Y:S01]  /*c720*/  FADD.FTZ R5, R173, R2 ;  /* 0x00000002ad057221 */ /* 0x000fe20000010000 */
[----:B------:R1:W5:Y:S01]  /*c730*/  LDL.LU R234, [R1+0x74] ;  /* 0x0000740001ea7983 */ /* 0x0003620000300800 */
        /* <DEDUP_REMOVED lines=91> */
[----:B------:R-:W-:Y:S02]  /*ccf0*/  IMAD.MOV.U32 R145, RZ, RZ, R70 ;  /* 0x000000ffff917224 */ /* 0x000fe400078e0046 */
[----:B------:R-:W-:Y:S01]  /*cd00*/  IMAD.MOV.U32 R141, RZ, RZ, R142 ;  /* 0x000000ffff8d7224 */ /* 0x000fe200078e008e */
[----:B------:R1:W-:Y:S01]  /*cd10*/  STL [R1+0x2c], R2 ;  /* 0x00002c0201007387 */ /* 0x0003e20000100800 */
[----:B------:R-:W-:Y:S03]  /*cd20*/  IMAD.MOV.U32 R144, RZ, RZ, R140 ;  /* 0x000000ffff907224 */ /* 0x000fe600078e008c */
[----:B------:R1:W-:Y:S01]  /*cd30*/  STL [R1+0x34], R0 ;  /* 0x0000340001007387 */ /* 0x0003e20000100800 */
[----:B--2---:R-:W-:Y:S01]  /*cd40*/  IMAD.MOV.U32 R3, RZ, RZ, R143 ;  /* 0x000000ffff037224 */ /* 0x004fe200078e008f */
[----:B------:R-:W-:-:S05]  /*cd50*/  @P0 BRA `(.L_x_1338) ;  /* 0xffffa9f000000947 */ /* 0x000fca000383ffff */
.L_x_1337:
[----:B-1----:R-:W-:-:S13]  /*cd60*/  ISETP.GE.AND P0, PT, R246, RZ, PT ;  /* 0x000000fff600720c */ /* 0x002fda0003f06270 */
[----:B------:R-:W-:Y:S05]  /*cd70*/  @!P0 BRA `(.L_x_1339) ;  /* 0x00003e4000008947 */ /* 0x000fea0003800000 */
[----:B------:R-:W2:Y:S01]  /*cd80*/  LDL.LU.64 R6, [R1+0x58] ;  /* 0x0000580001067983 */ /* 0x000ea20000300a00 */
[----:B------:R-:W-:Y:S01]  /*cd90*/  ULDC.64 UR4, c[0x0][0x208] ;  /* 0x0000820000047ab9 */ /* 0x000fe20000000a00 */
[----:B------:R-:W-:Y:S01]  /*cda0*/  MOV R3, R142 ;  /* 0x0000008e00037202 */ /* 0x000fe20000000f00 */
[----:B------:R-:W-:Y:S01]  /*cdb0*/  UIMAD.WIDE.U32 UR12, UR4, 0x70, URZ ;  /* 0x00000070040c78a5 */ /* 0x000fe2000f8e003f */
[----:B------:R-:W2:Y:S01]  /*cdc0*/  LDL.LU.64 R4, [R1+0x68] ;  /* 0x0000680001047983 */ /* 0x000ea20000300a00 */
[----:B------:R-:W-:Y:S01]  /*cdd0*/  UIMAD UR5, UR5, 0x70, URZ ;  /* 0x00000070050578a4 */ /* 0x000fe2000f8e023f */
[----:B------:R-:W-:Y:S01]  /*cde0*/  MOV R0, R143 ;  /* 0x0000008f00007202 */ /* 0x000fe20000000f00 */
[----:B------:R-:W-:Y:S01]  /*cdf0*/  ULDC.64 UR6, c[0x0][0x1e0] ;  /* 0x0000780000067ab9 */ /* 0x000fe20000000a00 */
[----:B------:R-:W-:Y:S01]  /*ce00*/  IMAD.MOV.U32 R146, RZ, RZ, R70 ;  /* 0x000000ffff927224 */ /* 0x000fe200078e0046 */
[----:B------:R-:W-:Y:S01]  /*ce10*/  MOV R141, R140 ;  /* 0x0000008c008d7202 */ /* 0x000fe20000000f00 */
[----:B------:R-:W-:-:S02]  /*ce20*/  USHF.L.U64.HI UR7, UR6, 0x5, UR7 ;  /* 0x0000000506077899 */ /* 0x000fc40008010207 */
[----:B------:R-:W-:Y:S02]  /*ce30*/  USHF.L.U32 UR6, UR6, 0x5, URZ ;  /* 0x0000000506067899 */ /* 0x000fe4000800063f */
[----:B------:R-:W-:Y:S01]  /*ce40*/  UIADD3 UR5, UR13, UR5, URZ ;  /* 0x000000050d057290 */ /* 0x000fe2000fffe03f */
[----:B--2---:R-:W-:-:S05]  /*ce50*/  IMAD.MOV.U32 R5, RZ, RZ, R7 ;  /* 0x000000ffff057224 */ /* 0x004fca00078e0007 */
[----:B------:R1:W-:Y:S04]  /*ce60*/  STL.64 [R1], R4 ;  /* 0x0000000401007387 */ /* 0x0003e80000100a00 */
.L_x_1340:
[----:B------:R-:W2:Y:S01]  /*ce70*/  LDL.64 R78, [R1] ;  /* 0x00000000014e7983 */ /* 0x000ea20000100a00 */
[----:B------:R-:W-:Y:S04]  /*ce80*/  DEPBAR.LE SB0, 0x0 ;  /* 0x000080000000791a */ /* 0x000fe80000000000 */
[----:B------:R-:W-:Y:S01]  /*ce90*/  SHF.R.S32.HI R76, RZ, 0x1f, R246 ;  /* 0x0000001fff4c7819 */ /* 0x000fe200000114f6 */
[----:B------:R-:W-:Y:S01]  /*cea0*/  BAR.SYNC.DEFER_BLOCKING 0x0 ;  /* 0x0000000000007b1d */ /* 0x000fe20000010000 */
[----:B------:R-:W-:Y:S04]  /*ceb0*/  IMAD R2, R246, UR5, RZ ;  /* 0x00000005f6027c24 */ /* 0x000fe8000f8e02ff */
[----:B------:R-:W-:Y:S03]  /*cec0*/  IMAD R2, R76, UR12, R2 ;  /* 0x0000000c4c027c24 */ /* 0x000fe6000f8e0202 */
        /* <DEDUP_REMOVED lines=30> */
[-C--:B------:R-:W-:Y:S08]  /*d0b0*/  HMMA.16816.F32.BF16 R52, R112, R64.reuse, RZ ;  /* 0x000000407034723c */ /* 0x080ff000000418ff */
[C---:B------:R-:W-:Y:S08]  /*d0c0*/  HMMA.16816.F32.BF16 R56, R108.reuse, R64, RZ ;  /* 0x000000406c38723c */ /* 0x040ff000000418ff */
[-C--:B------:R-:W-:Y:S08]  /*d0d0*/  HMMA.16816.F32.BF16 R60, R108, R66.reuse, RZ ;  /* 0x000000426c3c723c */ /* 0x080ff000000418ff */
[C---:B------:R-:W-:Y:S08]  /*d0e0*/  HMMA.16816.F32.BF16 R64, R112.reuse, R66, RZ ;  /* 0x000000427040723c */ /* 0x040ff000000418ff */
[-C--:B-1----:R-:W-:Y:S08]  /*d0f0*/  HMMA.16816.F32.BF16 R68, R112, R80.reuse, RZ ;  /* 0x000000507044723c */ /* 0x082ff000000418ff */
[C---:B------:R-:W-:Y:S04]  /*d100*/  HMMA.16816.F32.BF16 R72, R108.reuse, R80, RZ ;  /* 0x000000506c48723c */ /* 0x040fe800000418ff */
[----:B--2---:R-:W-:Y:S04]  /*d110*/  IMAD.WIDE.U32 R84, R246, UR12, R78 ;  /* 0x0000000cf6547c25 */ /* 0x004fe8000f8e004e */
[-C--:B------:R-:W-:Y:S01]  /*d120*/  HMMA.16816.F32.BF16 R76, R108, R82.reuse, RZ ;  /* 0x000000526c4c723c */ /* 0x080fe200000418ff */
[C---:B------:R-:W-:Y:S03]  /*d130*/  LEA R92, P0, R84.reuse, c[0x0][0x1f8], 0x1 ;  /* 0x00007e00545c7a11 */ /* 0x040fe600078008ff */
[----:B------:R-:W-:Y:S04]  /*d140*/  IADD3 R2, R85, R2, RZ ;  /* 0x0000000255027210 */ /* 0x000fe80007ffe0ff */
[C---:B------:R-:W-:Y:S04]  /*d150*/  HMMA.16816.F32.BF16 R80, R112.reuse, R82, RZ ;  /* 0x000000527050723c */ /* 0x040fe800000418ff */
[----:B------:R-:W-:Y:S02]  /*d160*/  LEA.HI.X R93, R84, c[0x0][0x1fc], R2, 0x1, P0 ;  /* 0x00007f00545d7a11 */ /* 0x000fe400000f0c02 */
[----:B------:R-:W-:Y:S02]  /*d170*/  IADD3 R102, P0, R92, UR9, RZ ;  /* 0x000000095c667c10 */ /* 0x000fe4000ff1e0ff */
[-C--:B---3--:R-:W-:Y:S01]  /*d180*/  HMMA.16816.F32.BF16 R84, R112, R96.reuse, RZ ;  /* 0x000000607054723c */ /* 0x088fe200000418ff */
        /* <DEDUP_REMOVED lines=9> */
[----:B------:R-:W-:Y:S03]  /*d220*/  IADD3 R106, P0, R100, UR9, RZ ;  /* 0x00000009646a7c10 */ /* 0x000fe6000ff1e0ff */
[----:B------:R4:W-:Y:S03]  /*d230*/  LDGSTS.E.BYPASS.LTC128B.128 [R245+0x1100], [R100.64], !P6 ;  /* 0x0110000064f57fae */ /* 0x0009e6000f101d4a */
[----:B------:R-:W-:Y:S02]  /*d240*/  IADD3.X R107, R101, UR8, RZ, P0, !PT ;  /* 0x00000008656b7c10 */ /* 0x000fe400087fe4ff */
[----:B------:R-:W-:Y:S03]  /*d250*/  IADD3 R104, P1, R106, UR9, RZ ;  /* 0x000000096a687c10 */ /* 0x000fe6000ff3e0ff */
[----:B------:R2:W-:Y:S01]  /*d260*/  LDGSTS.E.BYPASS.LTC128B.128 [R245+0x1900], [R106.64], !P6 ;  /* 0x019000006af57fae */ /* 0x0005e2000f101d4a */
[----:B------:R-:W-:Y:S01]  /*d270*/  IADD3.X R105, R107, UR8, RZ, P1, !PT ;  /* 0x000000086b697c10 */ /* 0x000fe20008ffe4ff */
[-C--:B-1----:R-:W-:Y:S01]  /*d280*/  HMMA.16816.F32.BF16 R92, R108, R98.reuse, RZ ;  /* 0x000000626c5c723c */ /* 0x082fe200000418ff */
[----:B------:R-:W-:Y:S05]  /*d290*/  IADD3 R142, P0, R104, UR9, RZ ;  /* 0x00000009688e7c10 */ /* 0x000fea000ff1e0ff */
[----:B------:R1:W-:Y:S01]  /*d2a0*/  LDGSTS.E.BYPASS.LTC128B.128 [R245+0x2100], [R104.64], !P6 ;  /* 0x0210000068f57fae */ /* 0x0003e2000f101d4a */
[----:B------:R-:W-:Y:S01]  /*d2b0*/  IADD3.X R143, R105, UR8, RZ, P0, !PT ;  /* 0x00000008698f7c10 */ /* 0x000fe200087fe4ff */
[C---:B------:R-:W-:Y:S06]  /*d2c0*/  HMMA.16816.F32.BF16 R96, R112.reuse, R98, RZ ;  /* 0x000000627060723c */ /* 0x040fec00000418ff */
[----:B------:R3:W-:Y:S02]  /*d2d0*/  LDGSTS.E.BYPASS.LTC128B.128 [R245+0x2900], [R142.64], !P6 ;  /* 0x029000008ef57fae */ /* 0x0007e4000f101d4a */
[-C--:B----4-:R-:W-:Y:S01]  /*d2e0*/  HMMA.16816.F32.BF16 R100, R112, R188.reuse, RZ ;  /* 0x000000bc7064723c */ /* 0x090fe200000418ff */
[----:B-1----:R-:W-:Y:S04]  /*d2f0*/  IADD3 R104, P0, R142, UR9, RZ ;  /* 0x000000098e687c10 */ /* 0x002fe8000ff1e0ff */
[----:B------:R-:W-:Y:S02]  /*d300*/  IADD3.X R105, R143, UR8, RZ, P0, !PT ;  /* 0x000000088f697c10 */ /* 0x000fe400087fe4ff */
[C---:B------:R-:W-:Y:S02]  /*d310*/  ISETP.GT.AND P0, PT, R246.reuse, RZ, PT ;  /* 0x000000fff600720c */ /* 0x040fe40003f04270 */
[----:B------:R-:W-:Y:S01]  /*d320*/  IADD3 R246, R246, -0x1, RZ ;  /* 0xfffffffff6f67810 */ /* 0x000fe20007ffe0ff */
[----:B------:R2:W-:Y:S08]  /*d330*/  LDGSTS.E.BYPASS.LTC128B.128 [R245+0x3100], [R104.64], !P6 ;  /* 0x0310000068f57fae */ /* 0x0005f0000f101d4a */
[----:B------:R-:W0:Y:S01]  /*d340*/  LDGDEPBAR ;  /* 0x00000000000079af */ /* 0x000e220000000000 */
[C---:B--2---:R-:W-:Y:S08]  /*d350*/  HMMA.16816.F32.BF16 R104, R108.reuse, R188, RZ ;  /* 0x000000bc6c68723c */ /* 0x044ff000000418ff */
        /* <DEDUP_REMOVED lines=35> */
[-C--:B------:R-:W-:Y:S01]  /*d590*/  HMMA.16816.F32.BF16 R108, R200, R226.reuse, R108 ;  /* 0x000000e2c86c723c */ /* 0x080fe2000004186c */
[----:B------:R-:W3:Y:S07]  /*d5a0*/  LDSM.16.M88.4 R200, [R233+0x6100] ;  /* 0x00610000e9c8783b */ /* 0x000eee0000000200 */
[----:B------:R-:W-:Y:S01]  /*d5b0*/  HMMA.16816.F32.BF16 R112, R192, R226, R112 ;  /* 0x000000e2c070723c */ /* 0x000fe20000041870 */
[----:B------:R-:W3:Y:S07]  /*d5c0*/  LDSM.16.M88.4 R192, [R233+0x6900] ;  /* 0x00690000e9c0783b */ /* 0x000eee0000000200 */
[-C--:B-1----:R-:W-:Y:S01]  /*d5d0*/  HMMA.16816.F32.BF16 R4, R188, R196.reuse, R4 ;  /* 0x000000c4bc04723c */ /* 0x082fe20000041804 */
[----:B------:R-:W-:Y:S07]  /*d5e0*/  LDSM.16.M88.4 R224, [R232+0x2000] ;  /* 0x00200000e8e0783b */ /* 0x000fee0000000200 */
[C---:B--2---:R-:W-:Y:S08]  /*d5f0*/  HMMA.16816.F32.BF16 R8, R204.reuse, R196, R8 ;  /* 0x000000c4cc08723c */ /* 0x044ff00000041808 */
[-C--:B------:R-:W-:Y:S08]  /*d600*/  HMMA.16816.F32.BF16 R12, R204, R198.reuse, R12 ;  /* 0x000000c6cc0c723c */ /* 0x080ff0000004180c */
[C---:B------:R-:W-:Y:S01]  /*d610*/  HMMA.16816.F32.BF16 R16, R188.reuse, R198, R16 ;  /* 0x000000c6bc10723c */ /* 0x040fe20000041810 */
[----:B------:R-:W-:Y:S07]  /*d620*/  LDSM.16.M88.4 R196, [R236+0x7100] ;  /* 0x00710000ecc4783b */ /* 0x000fee0000000200 */
[-C--:B----4-:R-:W-:Y:S08]  /*d630*/  HMMA.16816.F32.BF16 R20, R188, R208.reuse, R20 ;  /* 0x000000d0bc14723c */ /* 0x090ff00000041814 */
        /* <DEDUP_REMOVED lines=23> */
[----:B------:R-:W2:Y:S07]  /*d7b0*/  LDSM.16.M88.4 R200, [R236+0x9100] ;  /* 0x00910000ecc8783b */ /* 0x000eae0000000200 */
[-C--:B------:R-:W-:Y:S08]  /*d7c0*/  HMMA.16816.F32.BF16 R100, R188, R192.reuse, R100 ;  /* 0x000000c0bc64723c */ /* 0x080ff00000041864 */
[C---:B------:R-:W-:Y:S08]  /*d7d0*/  HMMA.16816.F32.BF16 R104, R204.reuse, R192, R104 ;  /* 0x000000c0cc68723c */ /* 0x040ff00000041868 */
[-C--:B------:R-:W-:Y:S08]  /*d7e0*/  HMMA.16816.F32.BF16 R108, R204, R194.reuse, R108 ;  /* 0x000000c2cc6c723c */ /* 0x080ff0000004186c */
[----:B------:R-:W-:Y:S01]  /*d7f0*/  HMMA.16816.F32.BF16 R112, R188, R194, R112 ;  /* 0x000000c2bc70723c */ /* 0x000fe20000041870 */
[----:B------:R-:W3:Y:S07]  /*d800*/  LDSM.16.M88.4 R188, [R232+0x2800] ;  /* 0x00280000e8bc783b */ /* 0x000eee0000000200 */
[-C--:B-1----:R-:W-:Y:S01]  /*d810*/  HMMA.16816.F32.BF16 R4, R196, R208.reuse, R4 ;  /* 0x000000d0c404723c */ /* 0x082fe20000041804 */
[----:B------:R-:W1:Y:S01]  /*d820*/  LDSM.16.M88.4 R192, [R232+0x3000] ;  /* 0x00300000e8c0783b */ /* 0x000e620000000200 */
[----:B------:R-:W-:Y:S06]  /*d830*/  DEPBAR.LE SB0, 0x0 ;  /* 0x000080000000791a */ /* 0x000fec0000000000 */
[C---:B--2---:R-:W-:Y:S01]  /*d840*/  HMMA.16816.F32.BF16 R8, R200.reuse, R208, R8 ;  /* 0x000000d0c808723c */ /* 0x044fe20000041808 */
[----:B------:R-:W-:Y:S07]  /*d850*/  BAR.SYNC.DEFER_BLOCKING 0x0 ;  /* 0x0000000000007b1d */ /* 0x000fee0000010000 */
[-C--:B------:R-:W-:Y:S08]  /*d860*/  HMMA.16816.F32.BF16 R12, R200, R210.reuse, R12 ;  /* 0x000000d2c80c723c */ /* 0x080ff0000004180c */
[C---:B------:R-:W-:Y:S04]  /*d870*/  HMMA.16816.F32.BF16 R16, R196.reuse, R210, R16 ;  /* 0x000000d2c410723c */ /* 0x040fe80000041810 */
[----:B------:R-:W-:Y:S02]  /*d880*/  FMNMX.FTZ R2, R4, R0, !PT ;  /* 0x0000000004027209 */ /* 0x000fe40007810000 */
[----:B------:R-:W-:Y:S02]  /*d890*/  FMNMX.FTZ R140, R6, R3, !PT ;  /* 0x00000003068c7209 */ /* 0x000fe40007810000 */
[-C--:B------:R-:W-:Y:S01]  /*d8a0*/  HMMA.16816.F32.BF16 R20, R196, R212.reuse, R20 ;  /* 0x000000d4c414723c */ /* 0x080fe20000041814 */
[----:B------:R-:W2:Y:S03]  /*d8b0*/  LDL.64 R210, [R1+0x48] ;  /* 0x0000480001d27983 */ /* 0x000ea60000100a00 */
[----:B------:R-:W-:Y:S02]  /*d8c0*/  FMNMX.FTZ R2, R5, R2, !PT ;  /* 0x0000000205027209 */ /* 0x000fe40007810000 */
[----:B------:R-:W-:Y:S02]  /*d8d0*/  FMNMX.FTZ R140, R7, R140, !PT ;  /* 0x0000008c078c7209 */ /* 0x000fe40007810000 */
[C---:B------:R-:W-:Y:S01]  /*d8e0*/  HMMA.16816.F32.BF16 R24, R200.reuse, R212, R24 ;  /* 0x000000d4c818723c */ /* 0x040fe20000041818 */
[----:B------:R-:W4:Y:S03]  /*d8f0*/  LDL.64 R212, [R1+0x40] ;  /* 0x0000400001d47983 */ /* 0x000f260000100a00 */
        /* <DEDUP_REMOVED lines=123> */
[----:B---3--:R-:W-:Y:S02]  /*e0b0*/  FMNMX.FTZ R2, R2, R145, !PT ;  /* 0x0000009102027209 */ /* 0x008fe40007810000 */
[----:B------:R-:W-:Y:S01]  /*e0c0*/  FMNMX.FTZ R142, R75, R142, !PT ;  /* 0x0000008e4b8e7209 */ /* 0x000fe20007810000 */
[----:B------:R-:W3:Y:S03]  /*e0d0*/  SHFL.BFLY PT, R144, R140, 0x2, 0x1f ;  /* 0x0c401f008c907f89 */ /* 0x000ee600000e0000 */
[----:B------:R-:W-:Y:S04]  /*e0e0*/  FMNMX.FTZ R142, R78, R142, !PT ;  /* 0x0000008e4e8e7209 */ /* 0x000fe80007810000 */
[----:B------:R-:W-:Y:S01]  /*e0f0*/  FMNMX.FTZ R142, R79, R142, !PT ;  /* 0x0000008e4f8e7209 */ /* 0x000fe20007810000 */
[----:B------:R-:W2:Y:S03]  /*e100*/  SHFL.BFLY PT, R145, R2, 0x1, 0x1f ;  /* 0x0c201f0002917f89 */ /* 0x000ea600000e0000 */
        /* <DEDUP_REMOVED lines=8> */
[----:B---3--:R-:W-:Y:S01]  /*e190*/  FMNMX.FTZ R140, R140, R144, !PT ;  /* 0x000000908c8c7209 */ /* 0x008fe20007810000 */
[--C-:B------:R-:W-:Y:S01]  /*e1a0*/  FFMA.FTZ R21, R21, c[0x0][0x2d0], -R192.reuse ;  /* 0x0000b40015157a23 */ /* 0x100fe200000108c0 */
[----:B------:R-:W-:Y:S01]  /*e1b0*/  FMNMX.FTZ R144, R106, R142, !PT ;  /* 0x0000008e6a907209 */ /* 0x000fe20007810000 */
[----:B------:R-:W-:Y:S01]  /*e1c0*/  MUFU.EX2 R251, R20 ;  /* 0x0000001400fb7308 */ /* 0x000fe20000000800 */
[--C-:B------:R-:W-:Y:S01]  /*e1d0*/  FFMA.FTZ R52, R52, c[0x0][0x2d0], -R192.reuse ;  /* 0x0000b40034347a23 */ /* 0x100fe200000108c0 */
[----:B------:R-:W1:Y:S01]  /*e1e0*/  SHFL.BFLY PT, R189, R140, 0x1, 0x1f ;  /* 0x0c201f008cbd7f89 */ /* 0x000e6200000e0000 */
[----:B--2---:R-:W-:Y:S01]  /*e1f0*/  FMNMX.FTZ R142, R2, R145, !PT ;  /* 0x00000091028e7209 */ /* 0x004fe20007810000 */
        /* <DEDUP_REMOVED lines=8> */
[----:B------:R-:W-:Y:S02]  /*e280*/  FMUL.FTZ R194, R142, c[0x0][0x2d0] ;  /* 0x0000b4008ec27a20 */ /* 0x000fe40000410000 */
[----:B------:R-:W-:Y:S02]  /*e290*/  FFMA.FTZ R16, R16, c[0x0][0x2d0], -R192 ;  /* 0x0000b40010107a23 */ /* 0x000fe400000108c0 */
[----:B------:R-:W-:Y:S02]  /*e2a0*/  FFMA.FTZ R22, R22, c[0x0][0x2d0], -R194 ;  /* 0x0000b40016167a23 */ /* 0x000fe400000108c2 */
        /* <DEDUP_REMOVED lines=12> */
[----:B------:R-:W-:Y:S02]  /*e370*/  FFMA.FTZ R7, R7, c[0x0][0x2d0], -R194 ;  /* 0x0000b40007077a23 */ /* 0x000fe400000108c2 */
[----:B------:R-:W-:Y:S01]  /*e380*/  MUFU.EX2 R216, R6 ;  /* 0x0000000600d87308 */ /* 0x000fe20000000800 */
[----:B------:R-:W-:Y:S02]  /*e390*/  FMUL.FTZ R2, R2, c[0x0][0x2d0] ;  /* 0x0000b40002027a20 */ /* 0x000fe40000410000 */
        /* <DEDUP_REMOVED lines=9> */
[--C-:B------:R-:W-:Y:S02]  /*e430*/  FFMA.FTZ R57, R57, c[0x0][0x2d0], -R193.reuse ;  /* 0x0000b40039397a23 */ /* 0x100fe400000108c1 */
[--C-:B------:R-:W-:Y:S01]  /*e440*/  FFMA.FTZ R60, R60, c[0x0][0x2d0], -R193.reuse ;  /* 0x0000b4003c3c7a23 */ /* 0x100fe200000108c1 */
[----:B------:R1:W1:Y:S01]  /*e450*/  MUFU.EX2 R144, R2 ;  /* 0x0000000200907308 */ /* 0x0002620000000800 */
[----:B--2---:R-:W-:Y:S01]  /*e460*/  FMNMX.FTZ R0, R0, R3, !PT ;  /* 0x0000000300007209 */ /* 0x004fe20007810000 */
[----:B------:R-:W-:Y:S02]  /*e470*/  FFMA.FTZ R5, R5, c[0x0][0x2d0], -R192 ;  /* 0x0000b40005057a23 */ /* 0x000fe400000108c0 */
[--C-:B------:R-:W-:Y:S02]  /*e480*/  FFMA.FTZ R61, R61, c[0x0][0x2d0], -R193.reuse ;  /* 0x0000b4003d3d7a23 */ /* 0x100fe400000108c1 */
[--C-:B------:R-:W-:Y:S02]  /*e490*/  FFMA.FTZ R18, R18, c[0x0][0x2d0], -R194.reuse ;  /* 0x0000b40012127a23 */ /* 0x100fe400000108c2 */
[----:B------:R-:W-:Y:S02]  /*e4a0*/  FFMA.FTZ R19, R19, c[0x0][0x2d0], -R194 ;  /* 0x0000b40013137a23 */ /* 0x000fe400000108c2 */
[----:B------:R2:W-:Y:S01]  /*e4b0*/  MUFU.EX2 R221, R5 ;  /* 0x0000000500dd7308 */ /* 0x0005e20000000800 */
[--C-:B------:R-:W-:Y:S02]  /*e4c0*/  FFMA.FTZ R8, R8, c[0x0][0x2d0], -R193.reuse ;  /* 0x0000b40008087a23 */ /* 0x100fe400000108c1 */
[--C-:B------:R-:W-:Y:S02]  /*e4d0*/  FFMA.FTZ R9, R9, c[0x0][0x2d0], -R193.reuse ;  /* 0x0000b40009097a23 */ /* 0x100fe400000108c1 */
[--C-:B------:R-:W-:Y:S02]  /*e4e0*/  FFMA.FTZ R12, R12, c[0x0][0x2d0], -R193.reuse ;  /* 0x0000b4000c0c7a23 */ /* 0x100fe400000108c1 */
[----:B------:R-:W-:Y:S02]  /*e4f0*/  FFMA.FTZ R13, R13, c[0x0][0x2d0], -R193 ;  /* 0x0000b4000d0d7a23 */ /* 0x000fe400000108c1 */
[--C-:B------:R-:W-:Y:S01]  /*e500*/  FFMA.FTZ R32, R32, c[0x0][0x2d0], -R192.reuse ;  /* 0x0000b40020207a23 */ /* 0x100fe200000108c0 */
[----:B------:R4:W-:Y:S01]  /*e510*/  MUFU.EX2 R215, R8 ;  /* 0x0000000800d77308 */ /* 0x0009e20000000800 */
[----:B------:R-:W-:Y:S02]  /*e520*/  FFMA.FTZ R33, R33, c[0x0][0x2d0], -R192 ;  /* 0x0000b40021217a23 */ /* 0x000fe400000108c0 */
[--C-:B------:R-:W-:Y:S02]  /*e530*/  FFMA.FTZ R34, R34, c[0x0][0x2d0], -R194.reuse ;  /* 0x0000b40022227a23 */ /* 0x100fe400000108c2 */
[----:B-1----:R-:W-:Y:S02]  /*e540*/  FADD.FTZ R2, -R140, R141 ;  /* 0x0000008d8c027221 */ /* 0x002fe40000010100 */
[----:B------:R-:W-:Y:S02]  /*e550*/  FFMA.FTZ R35, R35, c[0x0][0x2d0], -R194 ;  /* 0x0000b40023237a23 */ /* 0x000fe400000108c2 */
[----:B------:R-:W-:Y:S01]  /*e560*/  FMUL.FTZ R2, R2, c[0x0][0x2d0] ;  /* 0x0000b40002027a20 */ /* 0x000fe20000410000 */
[----:B------:R1:W-:Y:S01]  /*e570*/  MUFU.EX2 R249, R9 ;  /* 0x0000000900f97308 */ /* 0x0003e20000000800 */
[C---:B---3--:R-:W-:Y:S02]  /*e580*/  FMUL.FTZ R116, R145.reuse, R116 ;  /* 0x0000007491747220 */ /* 0x048fe40000410000 */
[C---:B------:R-:W-:Y:S02]  /*e590*/  FMUL.FTZ R117, R145.reuse, R117 ;  /* 0x0000007591757220 */ /* 0x040fe40000410000 */
[C---:B------:R-:W-:Y:S02]  /*e5a0*/  FMUL.FTZ R118, R144.reuse, R118 ;  /* 0x0000007690767220 */ /* 0x040fe40000410000 */
[----:B------:R-:W-:Y:S02]  /*e5b0*/  FMUL.FTZ R119, R144, R119 ;  /* 0x0000007790777220 */ /* 0x000fe40000410000 */
[C---:B------:R-:W-:Y:S01]  /*e5c0*/  FMUL.FTZ R124, R145.reuse, R124 ;  /* 0x0000007c917c7220 */ /* 0x040fe20000410000 */
[----:B------:R3:W3:Y:S01]  /*e5d0*/  MUFU.EX2 R141, R2 ;  /* 0x00000002008d7308 */ /* 0x0006e20000000800 */
[----:B------:R-:W-:Y:S02]  /*e5e0*/  @P0 IMAD R6, R4, c[0x0][0x1e0], RZ ;  /* 0x0000780004060a24 */ /* 0x000fe400078e02ff */
[C---:B--2---:R-:W-:Y:S01]  /*e5f0*/  @P0 IMAD.WIDE.U32 R4, R246.reuse, c[0x0][0x1e0], RZ ;  /* 0x00007800f6040a25 */ /* 0x044fe200078e00ff */
[----:B----4-:R-:W-:Y:S03]  /*e600*/  @P0 MOV R8, R210 ;  /* 0x000000d200080202 */ /* 0x010fe60000000f00 */
[----:B------:R-:W-:Y:S02]  /*e610*/  @P0 IMAD R6, R246, c[0x0][0x1e4], R6 ;  /* 0x00007900f6060a24 */ /* 0x000fe400078e0206 */
[----:B------:R-:W-:Y:S01]  /*e620*/  FMUL.FTZ R125, R145, R125 ;  /* 0x0000007d917d7220 */ /* 0x000fe20000410000 */
[----:B------:R-:W-:Y:S01]  /*e630*/  MUFU.EX2 R226, R22 ;  /* 0x0000001600e27308 */ /* 0x000fe20000000800 */
[C---:B------:R-:W-:Y:S01]  /*e640*/  FMUL.FTZ R126, R144.reuse, R126 ;  /* 0x0000007e907e7220 */ /* 0x040fe20000410000 */
[----:B------:R-:W-:Y:S01]  /*e650*/  @P0 IADD3 R6, R5, R6, RZ ;  /* 0x0000000605060210 */ /* 0x000fe20007ffe0ff */
[----:B------:R-:W-:Y:S01]  /*e660*/  FMUL.FTZ R127, R144, R127 ;  /* 0x0000007f907f7220 */ /* 0x000fe20000410000 */
[----:B-1----:R-:W-:Y:S01]  /*e670*/  @P0 MOV R9, R213 ;  /* 0x000000d500090202 */ /* 0x002fe20000000f00 */
[C---:B------:R-:W-:Y:S02]  /*e680*/  FMUL.FTZ R136, R145.reuse, R136 ;  /* 0x0000008891887220 */ /* 0x040fe40000410000 */
[----:B------:R-:W-:Y:S02]  /*e690*/  FMUL.FTZ R137, R145, R137 ;  /* 0x0000008991897220 */ /* 0x000fe40000410000 */
[----:B------:R-:W-:Y:S01]  /*e6a0*/  @P0 IMAD.WIDE.U32 R8, R4, 0x70, R8 ;  /* 0x0000007004080825 */ /* 0x000fe200078e0008 */
[----:B------:R-:W-:Y:S03]  /*e6b0*/  MUFU.EX2 R247, R23 ;  /* 0x0000001700f77308 */ /* 0x000fe60000000800 */
[----:B------:R-:W-:Y:S01]  /*e6c0*/  @P0 IMAD R4, R6, 0x70, RZ ;  /* 0x0000007006040824 */ /* 0x000fe200078e02ff */
[----:B---3--:R-:W1:Y:S01]  /*e6d0*/  SHFL.BFLY PT, R2, R0, 0x1, 0x1f ;  /* 0x0c201f0000027f89 */ /* 0x008e6200000e0000 */
[----:B------:R-:W-:Y:S01]  /*e6e0*/  @P0 LEA R6, P2, R8, c[0x0][0x1c8], 0x1 ;  /* 0x0000720008060a11 */ /* 0x000fe200078408ff */
[----:B------:R-:W-:Y:S02]  /*e6f0*/  FMUL.FTZ R120, R141, R120 ;  /* 0x000000788d787220 */ /* 0x000fe40000410000 */
[----:B------:R-:W-:Y:S01]  /*e700*/  @P0 IADD3 R5, R9, R4, RZ ;  /* 0x0000000409050210 */ /* 0x000fe20007ffe0ff */
[C---:B------:R-:W-:Y:S01]  /*e710*/  FMUL.FTZ R121, R141.reuse, R121 ;  /* 0x000000798d797220 */ /* 0x040fe20000410000 */
[----:B------:R2:W-:Y:S01]  /*e720*/  MUFU.EX2 R209, R16 ;  /* 0x0000001000d17308 */ /* 0x0005e20000000800 */
[----:B------:R-:W-:Y:S01]  /*e730*/  @P0 IADD3 R4, P1, R6, UR6, RZ ;  /* 0x0000000606040c10 */ /* 0x000fe2000ff3e0ff */
[C---:B------:R-:W-:Y:S01]  /*e740*/  FMUL.FTZ R128, R141.reuse, R128 ;  /* 0x000000808d807220 */ /* 0x040fe20000410000 */
[----:B------:R-:W-:Y:S01]  /*e750*/  @P0 LEA.HI.X R7, R8, c[0x0][0x1cc], R5, 0x1, P2 ;  /* 0x0000730008070a11 */ /* 0x000fe200010f0c05 */
[C---:B------:R-:W-:Y:S02]  /*e760*/  FMUL.FTZ R129, R141.reuse, R129 ;  /* 0x000000818d817220 */ /* 0x040fe40000410000 */
[----:B------:R-:W-:Y:S01]  /*e770*/  FMUL.FTZ R132, R141, R132 ;  /* 0x000000848d847220 */ /* 0x000fe20000410000 */
[----:B------:R-:W-:Y:S01]  /*e780*/  @P0 IADD3.X R5, R7, UR7, RZ, P1, !PT ;  /* 0x0000000707050c10 */ /* 0x000fe20008ffe4ff */
[----:B------:R3:W-:Y:S01]  /*e790*/  @P0 LDGSTS.E.BYPASS.LTC128B.128 [R245+0x3900], [R6.64], !P6 ;  /* 0x0390000006f50fae */ /* 0x0007e2000f101d4a */
[----:B------:R-:W-:Y:S01]  /*e7a0*/  FMUL.FTZ R133, R141, R133 ;  /* 0x000000858d857220 */ /* 0x000fe20000410000 */
[----:B------:R4:W-:Y:S01]  /*e7b0*/  MUFU.EX2 R205, R17 ;  /* 0x0000001100cd7308 */ /* 0x0009e20000000800 */
[C---:B------:R-:W-:Y:S02]  /*e7c0*/  FMUL.FTZ R138, R144.reuse, R138 ;  /* 0x0000008a908a7220 */ /* 0x040fe40000410000 */
[----:B------:R-:W-:Y:S02]  /*e7d0*/  FMUL.FTZ R139, R144, R139 ;  /* 0x0000008b908b7220 */ /* 0x000fe40000410000 */
[--C-:B------:R-:W-:Y:S01]  /*e7e0*/  FFMA.FTZ R24, R24, c[0x0][0x2d0], -R193.reuse ;  /* 0x0000b40018187a23 */ /* 0x100fe200000108c1 */
[----:B------:R3:W-:Y:S01]  /*e7f0*/  @P0 LDGSTS.E.BYPASS.LTC128B.128 [R245+0x4100], [R4.64], !P6 ;  /* 0x0410000004f50fae */ /* 0x0007e2000f101d4a */
[--C-:B------:R-:W-:Y:S01]  /*e800*/  FFMA.FTZ R25, R25, c[0x0][0x2d0], -R193.reuse ;  /* 0x0000b40019197a23 */ /* 0x100fe200000108c1 */
[----:B-1----:R-:W-:Y:S01]  /*e810*/  FMNMX.FTZ R2, R0, R2, !PT ;  /* 0x0000000200027209 */ /* 0x002fe20007810000 */
[--C-:B------:R-:W-:Y:S01]  /*e820*/  FFMA.FTZ R28, R28, c[0x0][0x2d0], -R193.reuse ;  /* 0x0000b4001c1c7a23 */ /* 0x100fe200000108c1 */
[----:B------:R1:W-:Y:S01]  /*e830*/  MUFU.EX2 R204, R18 ;  /* 0x0000001200cc7308 */ /* 0x0003e20000000800 */
[----:B------:R-:W-:Y:S02]  /*e840*/  FFMA.FTZ R29, R29, c[0x0][0x2d0], -R193 ;  /* 0x0000b4001d1d7a23 */ /* 0x000fe400000108c1 */
[C---:B------:R-:W-:Y:S02]  /*e850*/  FMUL.FTZ R3, R2.reuse, c[0x0][0x2d0] ;  /* 0x0000b40002037a20 */ /* 0x040fe40000410000 */
[----:B------:R-:W-:Y:S02]  /*e860*/  FADD.FTZ R0, -R2, R146 ;  /* 0x0000009202007221 */ /* 0x000fe40000010100 */
[--C-:B------:R-:W-:Y:S02]  /*e870*/  FFMA.FTZ R10, R10, c[0x0][0x2d0], -R3.reuse ;  /* 0x0000b4000a0a7a23 */ /* 0x100fe40000010803 */
[----:B--2---:R-:W-:Y:S01]  /*e880*/  FMUL.FTZ R16, R145, R160 ;  /* 0x000000a091107220 */ /* 0x004fe20000410000 */
[----:B------:R2:W-:Y:S01]  /*e890*/  MUFU.EX2 R206, R19 ;  /* 0x0000001300ce7308 */ /* 0x0005e20000000800 */
[--C-:B------:R-:W-:Y:S02]  /*e8a0*/  FFMA.FTZ R42, R42, c[0x0][0x2d0], -R3.reuse ;  /* 0x0000b4002a2a7a23 */ /* 0x100fe40000010803 */
[--C-:B------:R-:W-:Y:S02]  /*e8b0*/  FFMA.FTZ R43, R43, c[0x0][0x2d0], -R3.reuse ;  /* 0x0000b4002b2b7a23 */ /* 0x100fe40000010803 */
        /* <DEDUP_REMOVED lines=14> */
[----:B------:R-:W-:Y:S01]  /*e9a0*/  FMUL.FTZ R0, R0, c[0x0][0x2d0] ;  /* 0x0000b40000007a20 */ /* 0x000fe20000410000 */
[----:B------:R2:W-:Y:S01]  /*e9b0*/  MUFU.EX2 R200, R11 ;  /* 0x0000000b00c87308 */ /* 0x0005e20000000800 */
[--C-:B------:R-:W-:Y:S02]  /*e9c0*/  FFMA.FTZ R26, R26, c[0x0][0x2d0], -R3.reuse ;  /* 0x0000b4001a1a7a23 */ /* 0x100fe40000010803 */
[--C-:B------:R-:W-:Y:S01]  /*e9d0*/  FFMA.FTZ R27, R27, c[0x0][0x2d0], -R3.reuse ;  /* 0x0000b4001b1b7a23 */ /* 0x100fe20000010803 */
[----:B----4-:R-:W-:Y:S01]  /*e9e0*/  @P0 IADD3 R10, P3, R4, UR6, RZ ;  /* 0x00000006040a0c10 */ /* 0x010fe2000ff7e0ff */
[--C-:B------:R-:W-:Y:S02]  /*e9f0*/  FFMA.FTZ R30, R30, c[0x0][0x2d0], -R3.reuse ;  /* 0x0000b4001e1e7a23 */ /* 0x100fe40000010803 */
[----:B------:R-:W-:Y:S01]  /*ea00*/  FFMA.FTZ R31, R31, c[0x0][0x2d0], -R3 ;  /* 0x0000b4001f1f7a23 */ /* 0x000fe20000010803 */
[----:B------:R-:W-:Y:S01]  /*ea10*/  @P0 IADD3 R8, P2, R10, UR6, RZ ;  /* 0x000000060a080c10 */ /* 0x000fe2000ff5e0ff */
[--C-:B------:R-:W-:Y:S01]  /*ea20*/  FFMA.FTZ R48, R48, c[0x0][0x2d0], -R192.reuse ;  /* 0x0000b40030307a23 */ /* 0x100fe200000108c0 */
[----:B------:R-:W4:Y:S01]  /*ea30*/  MUFU.EX2 R0, R0 ;  /* 0x0000000000007308 */ /* 0x000f220000000800 */
[--C-:B------:R-:W-:Y:S01]  /*ea40*/  FFMA.FTZ R36, R36, c[0x0][0x2d0], -R192.reuse ;  /* 0x0000b40024247a23 */ /* 0x100fe200000108c0 */
[----:B---3--:R-:W-:Y:S01]  /*ea50*/  @P0 IADD3 R6, P1, R8, UR6, RZ ;  /* 0x0000000608060c10 */ /* 0x008fe2000ff3e0ff */
[----:B------:R-:W-:Y:S02]  /*ea60*/  FFMA.FTZ R37, R37, c[0x0][0x2d0], -R192 ;  /* 0x0000b40025257a23 */ /* 0x000fe400000108c0 */
[----:B-1----:R-:W-:Y:S02]  /*ea70*/  FMUL.FTZ R12, R141, R156 ;  /* 0x0000009c8d0c7220 */ /* 0x002fe40000410000 */
[----:B------:R-:W-:Y:S02]  /*ea80*/  FFMA.FTZ R38, R38, c[0x0][0x2d0], -R194 ;  /* 0x0000b40026267a23 */ /* 0x000fe400000108c2 */
[----:B------:R-:W-:Y:S01]  /*ea90*/  FFMA.FTZ R49, R49, c[0x0][0x2d0], -R192 ;  /* 0x0000b40031317a23 */ /* 0x000fe200000108c0 */
[----:B------:R1:W3:Y:S01]  /*eaa0*/  MUFU.EX2 R207, R13 ;  /* 0x0000000d00cf7308 */ /* 0x0002e20000000800 */
[----:B------:R-:W-:Y:S02]  /*eab0*/  FFMA.FTZ R50, R50, c[0x0][0x2d0], -R194 ;  /* 0x0000b40032327a23 */ /* 0x000fe400000108c2 */
[----:B------:R-:W-:Y:S01]  /*eac0*/  FFMA.FTZ R113, R113, c[0x0][0x2d0], -R192 ;  /* 0x0000b40071717a23 */ /* 0x000fe200000108c0 */
[----:B--2---:R-:W-:Y:S01]  /*ead0*/  @P0 IADD3.X R11, R5, UR7, RZ, P3, !PT ;  /* 0x00000007050b0c10 */ /* 0x004fe20009ffe4ff */
[----:B------:R-:W-:Y:S02]  /*eae0*/  FFMA.FTZ R115, R115, c[0x0][0x2d0], -R194 ;  /* 0x0000b40073737a23 */ /* 0x000fe400000108c2 */
[--C-:B------:R-:W-:Y:S01]  /*eaf0*/  FFMA.FTZ R109, R109, c[0x0][0x2d0], -R193.reuse ;  /* 0x0000b4006d6d7a23 */ /* 0x100fe200000108c1 */
[----:B------:R-:W-:Y:S01]  /*eb00*/  @P0 IADD3.X R9, R11, UR7, RZ, P2, !PT ;  /* 0x000000070b090c10 */ /* 0x000fe200097fe4ff */
[----:B------:R2:W-:Y:S01]  /*eb10*/  @P0 LDGSTS.E.BYPASS.LTC128B.128 [R245+0x4900], [R10.64], !P6 ;  /* 0x049000000af50fae */ /* 0x0005e2000f101d4a */
[----:B------:R3:W-:Y:S01]  /*eb20*/  MUFU.EX2 R201, R14 ;  /* 0x0000000e00c97308 */ /* 0x0007e20000000800 */
[----:B------:R-:W-:Y:S01]  /*eb30*/  @P0 IADD3 R4, P2, R6, UR6, RZ ;  /* 0x0000000606040c10 */ /* 0x000fe2000ff5e0ff */
[--C-:B------:R-:W-:Y:S01]  /*eb40*/  FFMA.FTZ R68, R68, c[0x0][0x2d0], -R192.reuse ;  /* 0x0000b40044447a23 */ /* 0x100fe200000108c0 */
[----:B------:R-:W-:Y:S01]  /*eb50*/  @P0 IADD3.X R7, R9, UR7, RZ, P1, !PT ;  /* 0x0000000709070c10 */ /* 0x000fe20008ffe4ff */
[C---:B----4-:R-:W-:Y:S02]  /*eb60*/  FMUL.FTZ R122, R0.reuse, R122 ;  /* 0x0000007a007a7220 */ /* 0x050fe40000410000 */
[C---:B------:R-:W-:Y:S01]  /*eb70*/  FMUL.FTZ R123, R0.reuse, R123 ;  /* 0x0000007b007b7220 */ /* 0x040fe20000410000 */
[----:B------:R4:W-:Y:S01]  /*eb80*/  @P0 LDGSTS.E.BYPASS.LTC128B.128 [R245+0x5100], [R8.64], !P6 ;  /* 0x0510000008f50fae */ /* 0x0009e2000f101d4a */
[----:B------:R-:W-:Y:S01]  /*eb90*/  @P0 IADD3.X R5, R7, UR7, RZ, P2, !PT ;  /* 0x0000000707050c10 */ /* 0x000fe200097fe4ff */
[C---:B------:R-:W-:Y:S01]  /*eba0*/  FMUL.FTZ R130, R0.reuse, R130 ;  /* 0x0000008200827220 */ /* 0x040fe20000410000 */
[----:B------:R4:W4:Y:S01]  /*ebb0*/  MUFU.EX2 R202, R15 ;  /* 0x0000000f00ca7308 */ /* 0x0009220000000800 */
[C---:B------:R-:W-:Y:S02]  /*ebc0*/  FMUL.FTZ R131, R0.reuse, R131 ;  /* 0x0000008300837220 */ /* 0x040fe40000410000 */
[C---:B------:R-:W-:Y:S02]  /*ebd0*/  FMUL.FTZ R134, R0.reuse, R134 ;  /* 0x0000008600867220 */ /* 0x040fe40000410000 */
[----:B------:R4:W-:Y:S01]  /*ebe0*/  @P0 LDGSTS.E.BYPASS.LTC128B.128 [R245+0x5900], [R6.64], !P6 ;  /* 0x0590000006f50fae */ /* 0x0009e2000f101d4a */
[----:B-1----:R-:W-:Y:S02]  /*ebf0*/  FMUL.FTZ R13, R141, R157 ;  /* 0x0000009d8d0d7220 */ /* 0x002fe40000410000 */
[C---:B------:R-:W-:Y:S02]  /*ec00*/  FMUL.FTZ R135, R0.reuse, R135 ;  /* 0x0000008700877220 */ /* 0x040fe40000410000 */
[----:B------:R1:W-:Y:S01]  /*ec10*/  MUFU.EX2 R223, R24 ;  /* 0x0000001800df7308 */ /* 0x0003e20000000800 */
[--C-:B------:R-:W-:Y:S02]  /*ec20*/  FFMA.FTZ R69, R69, c[0x0][0x2d0], -R192.reuse ;  /* 0x0000b40045457a23 */ /* 0x100fe400000108c0 */
[----:B------:R1:W-:Y:S01]  /*ec30*/  @P0 LDGSTS.E.BYPASS.LTC128B.128 [R245+0x6100], [R4.64], !P6 ;  /* 0x0610000004f50fae */ /* 0x0003e2000f101d4a */
[----:B---3--:R-:W-:Y:S01]  /*ec40*/  FMUL.FTZ R14, R0, R158 ;  /* 0x0000009e000e7220 */ /* 0x008fe20000410000 */
[----:B--2---:R-:W-:Y:S01]  /*ec50*/  @P0 IADD3 R10, P1, R4, UR6, RZ ;  /* 0x00000006040a0c10 */ /* 0x004fe2000ff3e0ff */
[--C-:B------:R-:W-:Y:S02]  /*ec60*/  FFMA.FTZ R80, R80, c[0x0][0x2d0], -R192.reuse ;  /* 0x0000b40050507a23 */ /* 0x100fe400000108c0 */
[----:B------:R-:W-:Y:S02]  /*ec70*/  FFMA.FTZ R81, R81, c[0x0][0x2d0], -R192 ;  /* 0x0000b40051517a23 */ /* 0x000fe400000108c0 */
[----:B------:R2:W-:Y:S01]  /*ec80*/  MUFU.EX2 R224, R25 ;  /* 0x0000001900e07308 */ /* 0x0005e20000000800 */
[----:B------:R-:W-:Y:S01]  /*ec90*/  @P0 IADD3.X R11, R5, UR7, RZ, P1, !PT ;  /* 0x00000007050b0c10 */ /* 0x000fe20008ffe4ff */
[--C-:B------:R-:W-:Y:S02]  /*eca0*/  FFMA.FTZ R70, R70, c[0x0][0x2d0], -R194.reuse ;  /* 0x0000b40046467a23 */ /* 0x100fe400000108c2 */
[----:B----4-:R-:W-:Y:S01]  /*ecb0*/  FMUL.FTZ R8, R141, R152 ;  /* 0x000000988d087220 */ /* 0x010fe20000410000 */
[----:B------:R-:W-:Y:S01]  /*ecc0*/  F2FP.BF16.PACK_AB R152, R249, R215 ;  /* 0x000000d7f998723e */ /* 0x000fe200000010ff */
[----:B------:R3:W-:Y:S01]  /*ecd0*/  @P0 LDGSTS.E.BYPASS.LTC128B.128 [R245+0x6900], [R10.64], !P6 ;  /* 0x069000000af50fae */ /* 0x0007e2000f101d4a */
[----:B------:R-:W-:Y:S01]  /*ece0*/  FMUL.FTZ R9, R141, R153 ;  /* 0x000000998d097220 */ /* 0x000fe20000410000 */
[----:B------:R-:W-:Y:S01]  /*ecf0*/  F2FP.BF16.PACK_AB R153, R200, R195 ;  /* 0x000000c3c899723e */ /* 0x000fe200000010ff */
[----:B------:R-:W-:Y:S01]  /*ed00*/  FMUL.FTZ R15, R0, R159 ;  /* 0x0000009f000f7220 */ /* 0x000fe20000410000 */
[----:B------:R4:W-:Y:S01]  /*ed10*/  MUFU.EX2 R196, R26 ;  /* 0x0000001a00c47308 */ /* 0x0009e20000000800 */
[--C-:B------:R-:W-:Y:S02]  /*ed20*/  FFMA.FTZ R71, R71, c[0x0][0x2d0], -R194.reuse ;  /* 0x0000b40047477a23 */ /* 0x100fe400000108c2 */
[C---:B------:R-:W-:Y:S01]  /*ed30*/  FMUL.FTZ R6, R144.reuse, R150 ;  /* 0x0000009690067220 */ /* 0x040fe20000410000 */
[----:B------:R-:W4:Y:S01]  /*ed40*/  LDSM.16.MT88.4 R20, [R228+0x100] ;  /* 0x00010000e414783b */ /* 0x000f220000004200 */
[----:B------:R-:W-:Y:S01]  /*ed50*/  FMUL.FTZ R7, R144, R151 ;  /* 0x0000009790077220 */ /* 0x000fe20000410000 */
[----:B------:R-:W-:Y:S01]  /*ed60*/  F2FP.BF16.PACK_AB R150, R205, R209 ;  /* 0x000000d1cd96723e */ /* 0x000fe200000010ff */
[----:B-1----:R-:W-:Y:S01]  /*ed70*/  FMUL.FTZ R24, R141, R168 ;  /* 0x000000a88d187220 */ /* 0x002fe20000410000 */
[----:B------:R-:W-:Y:S01]  /*ed80*/  F2FP.BF16.PACK_AB R151, R206, R204 ;  /* 0x000000ccce97723e */ /* 0x000fe200000010ff */
[--C-:B------:R-:W-:Y:S01]  /*ed90*/  FFMA.FTZ R82, R82, c[0x0][0x2d0], -R194.reuse ;  /* 0x0000b40052527a23 */ /* 0x100fe200000108c2 */
[----:B------:R1:W-:Y:S01]  /*eda0*/  MUFU.EX2 R199, R27 ;  /* 0x0000001b00c77308 */ /* 0x0003e20000000800 */
[----:B------:R-:W-:Y:S01]  /*edb0*/  FMUL.FTZ R4, R145, R148 ;  /* 0x0000009491047220 */ /* 0x000fe20000410000 */
[----:B------:R-:W-:Y:S01]  /*edc0*/  F2FP.BF16.PACK_AB R148, R221, R217 ;  /* 0x000000d9dd94723e */ /* 0x000fe200000010ff */
[----:B------:R-:W-:Y:S01]  /*edd0*/  FMUL.FTZ R5, R145, R149 ;  /* 0x0000009591057220 */ /* 0x000fe20000410000 */
[----:B------:R-:W-:Y:S01]  /*ede0*/  F2FP.BF16.PACK_AB R149, R218, R216 ;  /* 0x000000d8da95723e */ /* 0x000fe200000010ff */
[----:B------:R-:W4:Y:S01]  /*edf0*/  LDSM.16.MT88.4 R188, [R231+0x100] ;  /* 0x00010000e7bc783b */ /* 0x000f220000004200 */
[----:B--2---:R-:W-:Y:S02]  /*ee00*/  FMUL.FTZ R25, R141, R169 ;  /* 0x000000a98d197220 */ /* 0x004fe40000410000 */
[----:B------:R-:W-:Y:S02]  /*ee10*/  FFMA.FTZ R83, R83, c[0x0][0x2d0], -R194 ;  /* 0x0000b40053537a23 */ /* 0x000fe400000108c2 */
[----:B------:R-:W-:Y:S01]  /*ee20*/  MUFU.EX2 R211, R41 ;  /* 0x0000002900d37308 */ /* 0x000fe20000000800 */
[--C-:B------:R-:W-:Y:S02]  /*ee30*/  FFMA.FTZ R72, R72, c[0x0][0x2d0], -R193.reuse ;  /* 0x0000b40048487a23 */ /* 0x100fe400000108c1 */
[----:B------:R-:W2:Y:S01]  /*ee40*/  LDSM.16.MT88.4 R156, [R229+0x100] ;  /* 0x00010000e59c783b */ /* 0x000ea20000004200 */
[C---:B---3--:R-:W-:Y:S01]  /*ee50*/  FMUL.FTZ R10, R0.reuse, R154 ;  /* 0x0000009a000a7220 */ /* 0x048fe20000410000 */
[----:B------:R-:W-:Y:S01]  /*ee60*/  F2FP.BF16.PACK_AB R154, R207, R252 ;  /* 0x000000fccf9a723e */ /* 0x000fe200000010ff */
[----:B------:R-:W-:Y:S01]  /*ee70*/  FMUL.FTZ R11, R0, R155 ;  /* 0x0000009b000b7220 */ /* 0x000fe20000410000 */
[----:B------:R-:W-:Y:S01]  /*ee80*/  F2FP.BF16.PACK_AB R155, R202, R201 ;  /* 0x000000c9ca9b723e */ /* 0x000fe200000010ff */
[C---:B----4-:R-:W-:Y:S01]  /*ee90*/  FMUL.FTZ R26, R0.reuse, R170 ;  /* 0x000000aa001a7220 */ /* 0x050fe20000410000 */
[----:B------:R-:W-:Y:S01]  /*eea0*/  MOV R170, R204 ;  /* 0x000000cc00aa7202 */ /* 0x000fe20000000f00 */
[----:B------:R-:W-:Y:S01]  /*eeb0*/  MUFU.EX2 R210, R44 ;  /* 0x0000002c00d27308 */ /* 0x000fe20000000800 */
[----:B------:R-:W3:Y:S01]  /*eec0*/  LDSM.16.MT88.4 R160, [R230+0x100] ;  /* 0x00010000e6a0783b */ /* 0x000ee20000004200 */
[--C-:B------:R-:W-:Y:S02]  /*eed0*/  FFMA.FTZ R73, R73, c[0x0][0x2d0], -R193.reuse ;  /* 0x0000b40049497a23 */ /* 0x100fe400000108c1 */
[----:B-1----:R-:W-:Y:S01]  /*eee0*/  FMUL.FTZ R27, R0, R171 ;  /* 0x000000ab001b7220 */ /* 0x002fe20000410000 */
[----:B------:R-:W-:Y:S01]  /*eef0*/  MOV R171, R209 ;  /* 0x000000d100ab7202 */ /* 0x000fe20000000f00 */
[--C-:B------:R-:W-:Y:S02]  /*ef00*/  FFMA.FTZ R76, R76, c[0x0][0x2d0], -R193.reuse ;  /* 0x0000b4004c4c7a23 */ /* 0x100fe400000108c1 */
[----:B------:R-:W-:Y:S01]  /*ef10*/  FFMA.FTZ R77, R77, c[0x0][0x2d0], -R193 ;  /* 0x0000b4004d4d7a23 */ /* 0x000fe200000108c1 */
[----:B------:R-:W0:Y:S01]  /*ef20*/  LDGDEPBAR ;  /* 0x00000000000079af */ /* 0x000e220000000000 */
[----:B------:R-:W-:Y:S01]  /*ef30*/  MUFU.EX2 R209, R45 ;  /* 0x0000002d00d17308 */ /* 0x000fe20000000800 */
[--C-:B------:R-:W-:Y:S02]  /*ef40*/  FFMA.FTZ R74, R74, c[0x0][0x2d0], -R3.reuse ;  /* 0x0000b4004a4a7a23 */ /* 0x100fe40000010803 */
[--C-:B------:R-:W-:Y:S01]  /*ef50*/  FFMA.FTZ R75, R75, c[0x0][0x2d0], -R3.reuse ;  /* 0x0000b4004b4b7a23 */ /* 0x100fe20000010803 */
[-C--:B------:R-:W-:Y:S05]  /*ef60*/  HMMA.16816.F32.BF16 R4, R148, R20.reuse, R4 ;  /* 0x000000149404723c */ /* 0x080fea0000041804 */
[--C-:B------:R-:W-:Y:S01]  /*ef70*/  FFMA.FTZ R78, R78, c[0x0][0x2d0], -R3.reuse ;  /* 0x0000b4004e4e7a23 */ /* 0x100fe20000010803 */
[----:B------:R-:W-:Y:S01]  /*ef80*/  MUFU.EX2 R204, R54 ;  /* 0x0000003600cc7308 */ /* 0x000fe20000000800 */
[--C-:B------:R-:W-:Y:S01]  /*ef90*/  FFMA.FTZ R79, R79, c[0x0][0x2d0], -R3.reuse ;  /* 0x0000b4004f4f7a23 */ /* 0x100fe20000010803 */
[C---:B------:R-:W-:Y:S04]  /*efa0*/  HMMA.16816.F32.BF16 R8, R152.reuse, R20, R8 ;  /* 0x000000149808723c */ /* 0x040fe80000041808 */
[--C-:B------:R-:W-:Y:S02]  /*efb0*/  FFMA.FTZ R84, R84, c[0x0][0x2d0], -R192.reuse ;  /* 0x0000b40054547a23 */ /* 0x100fe400000108c0 */
[--C-:B------:R-:W-:Y:S02]  /*efc0*/  FFMA.FTZ R85, R85, c[0x0][0x2d0], -R192.reuse ;  /* 0x0000b40055557a23 */ /* 0x100fe400000108c0 */
[-C--:B------:R-:W-:Y:S01]  /*efd0*/  HMMA.16816.F32.BF16 R12, R152, R22.reuse, R12 ;  /* 0x00000016980c723c */ /* 0x080fe2000004180c */
[----:B------:R1:W-:Y:S03]  /*efe0*/  MUFU.EX2 R225, R28 ;  /* 0x0000001c00e17308 */ /* 0x0003e60000000800 */
[C---:B------:R-:W-:Y:S01]  /*eff0*/  FMUL.FTZ R20, R145.reuse, R164 ;  /* 0x000000a491147220 */ /* 0x040fe20000410000 */
[----:B------:R-:W-:Y:S01]  /*f000*/  MOV R164, R208 ;  /* 0x000000d000a47202 */ /* 0x000fe20000000f00 */
[----:B------:R-:W-:Y:S01]  /*f010*/  FMUL.FTZ R21, R145, R165 ;  /* 0x000000a591157220 */ /* 0x000fe20000410000 */
[----:B------:R-:W-:Y:S01]  /*f020*/  MOV R165, R207 ;  /* 0x000000cf00a57202 */ /* 0x000fe20000000f00 */
[C---:B------:R-:W-:Y:S03]  /*f030*/  HMMA.16816.F32.BF16 R16, R148.reuse, R22, R16 ;  /* 0x000000169410723c */ /* 0x040fe60000041810 */
[----:B------:R4:W-:Y:S01]  /*f040*/  MUFU.EX2 R227, R29 ;  /* 0x0000001d00e37308 */ /* 0x0009e20000000800 */
[--C-:B------:R-:W-:Y:S02]  /*f050*/  FFMA.FTZ R96, R96, c[0x0][0x2d0], -R192.reuse ;  /* 0x0000b40060607a23 */ /* 0x100fe400000108c0 */
[----:B------:R-:W-:Y:S02]  /*f060*/  FFMA.FTZ R97, R97, c[0x0][0x2d0], -R192 ;  /* 0x0000b40061617a23 */ /* 0x000fe400000108c0 */
[C---:B------:R-:W-:Y:S01]  /*f070*/  FMUL.FTZ R22, R144.reuse, R166 ;  /* 0x000000a690167220 */ /* 0x040fe20000410000 */
[----:B------:R-:W-:Y:S03]  /*f080*/  MOV R166, R206 ;  /* 0x000000ce00a67202 */ /* 0x000fe60000000f00 */
[----:B------:R-:W-:Y:S01]  /*f090*/  FMUL.FTZ R23, R144, R167 ;  /* 0x000000a790177220 */ /* 0x000fe20000410000 */
[----:B------:R2:W-:Y:S01]  /*f0a0*/  MUFU.EX2 R198, R30 ;  /* 0x0000001e00c67308 */ /* 0x0005e20000000800 */
[----:B------:R-:W-:Y:S01]  /*f0b0*/  MOV R167, R205 ;  /* 0x000000cd00a77202 */ /* 0x000fe20000000f00 */
[--C-:B------:R-:W-:Y:S02]  /*f0c0*/  FFMA.FTZ R86, R86, c[0x0][0x2d0], -R194.reuse ;  /* 0x0000b40056567a23 */ /* 0x100fe400000108c2 */
[----:B-1----:R-:W-:Y:S02]  /*f0d0*/  FMUL.FTZ R28, R141, R172 ;  /* 0x000000ac8d1c7220 */ /* 0x002fe40000410000 */
[-C--:B------:R-:W-:Y:S03]  /*f0e0*/  HMMA.16816.F32.BF16 R20, R148, R188.reuse, R20 ;  /* 0x000000bc9414723c */ /* 0x080fe60000041814 */
[--C-:B------:R-:W-:Y:S01]  /*f0f0*/  FFMA.FTZ R87, R87, c[0x0][0x2d0], -R194.reuse ;  /* 0x0000b40057577a23 */ /* 0x100fe200000108c2 */
[----:B------:R1:W-:Y:S01]  /*f100*/  MUFU.EX2 R197, R31 ;  /* 0x0000001f00c57308 */ /* 0x0003e20000000800 */
[--C-:B------:R-:W-:Y:S02]  /*f110*/  FFMA.FTZ R98, R98, c[0x0][0x2d0], -R194.reuse ;  /* 0x0000b40062627a23 */ /* 0x100fe400000108c2 */
[----:B------:R-:W-:Y:S01]  /*f120*/  FFMA.FTZ R99, R99, c[0x0][0x2d0], -R194 ;  /* 0x0000b40063637a23 */ /* 0x000fe200000108c2 */
[C---:B------:R-:W-:Y:S04]  /*f130*/  HMMA.16816.F32.BF16 R24, R152.reuse, R188, R24 ;  /* 0x000000bc9818723c */ /* 0x040fe80000041818 */
[----:B----4-:R-:W-:Y:S02]  /*f140*/  FMUL.FTZ R29, R141, R173 ;  /* 0x000000ad8d1d7220 */ /* 0x010fe40000410000 */
[----:B------:R4:W3:Y:S01]  /*f150*/  MUFU.EX2 R146, R32 ;  /* 0x0000002000927308 */ /* 0x0008e20000000800 */
[--C-:B------:R-:W-:Y:S02]  /*f160*/  FFMA.FTZ R90, R90, c[0x0][0x2d0], -R3.reuse ;  /* 0x0000b4005a5a7a23 */ /* 0x100fe40000010803 */
[--C-:B------:R-:W-:Y:S03]  /*f170*/  FFMA.FTZ R91, R91, c[0x0][0x2d0], -R3.reuse ;  /* 0x0000b4005b5b7a23 */ /* 0x100fe60000010803 */
[----:B--2---:R-:W-:Y:S02]  /*f180*/  FMUL.FTZ R30, R0, R174 ;  /* 0x000000ae001e7220 */ /* 0x004fe40000410000 */
[--C-:B------:R-:W-:Y:S02]  /*f190*/  FFMA.FTZ R94, R94, c[0x0][0x2d0], -R3.reuse ;  /* 0x0000b4005e5e7a23 */ /* 0x100fe40000010803 */
[----:B------:R2:W2:Y:S01]  /*f1a0*/  MUFU.EX2 R203, R33 ;  /* 0x0000002100cb7308 */ /* 0x0004a20000000800 */
[----:B------:R-:W-:Y:S02]  /*f1b0*/  FFMA.FTZ R95, R95, c[0x0][0x2d0], -R3 ;  /* 0x0000b4005f5f7a23 */ /* 0x000fe40000010803 */
[--C-:B------:R-:W-:Y:S02]  /*f1c0*/  FFMA.FTZ R100, R100, c[0x0][0x2d0], -R192.reuse ;  /* 0x0000b40064647a23 */ /* 0x100fe400000108c0 */
[----:B-1----:R-:W-:Y:S02]  /*f1d0*/  FMUL.FTZ R31, R0, R175 ;  /* 0x000000af001f7220 */ /* 0x002fe40000410000 */
[--C-:B------:R-:W-:Y:S02]  /*f1e0*/  FFMA.FTZ R101, R101, c[0x0][0x2d0], -R192.reuse ;  /* 0x0000b40065657a23 */ /* 0x100fe400000108c0 */
[----:B------:R-:W-:Y:S01]  /*f1f0*/  FFMA.FTZ R112, R112, c[0x0][0x2d0], -R192 ;  /* 0x0000b40070707a23 */ /* 0x000fe200000108c0 */
[----:B------:R1:W-:Y:S01]  /*f200*/  MUFU.EX2 R250, R34 ;  /* 0x0000002200fa7308 */ /* 0x0003e20000000800 */
[--C-:B------:R-:W-:Y:S01]  /*f210*/  FFMA.FTZ R102, R102, c[0x0][0x2d0], -R194.reuse ;  /* 0x0000b40066667a23 */ /* 0x100fe200000108c2 */
[-C--:B------:R-:W-:Y:S03]  /*f220*/  HMMA.16816.F32.BF16 R28, R152, R190.reuse, R28 ;  /* 0x000000be981c723c */ /* 0x080fe6000004181c */
[----:B----4-:R-:W-:Y:S01]  /*f230*/  FMUL.FTZ R32, R145, R176 ;  /* 0x000000b091207220 */ /* 0x010fe20000410000 */
[----:B---3--:R-:W-:Y:S01]  /*f240*/  MOV R169, R146 ;  /* 0x0000009200a97202 */ /* 0x008fe20000000f00 */
[--C-:B------:R-:W-:Y:S01]  /*f250*/  FFMA.FTZ R146, R51, c[0x0][0x2d0], -R194.reuse ;  /* 0x0000b40033927a23 */ /* 0x100fe200000108c2 */
[----:B------:R-:W3:Y:S01]  /*f260*/  LDL.LU R176, [R1+0x34] ;  /* 0x0000340001b07983 */ /* 0x000ee20000300800 */
[----:B------:R-:W-:Y:S01]  /*f270*/  FMUL.FTZ R51, R144, R187 ;  /* 0x000000bb90337220 */ /* 0x000fe20000410000 */
[----:B------:R4:W4:Y:S01]  /*f280*/  MUFU.EX2 R248, R35 ;  /* 0x0000002300f87308 */ /* 0x0009220000000800 */
[--C-:B------:R-:W-:Y:S03]  /*f290*/  FFMA.FTZ R103, R103, c[0x0][0x2d0], -R194.reuse ;  /* 0x0000b40067677a23 */ /* 0x100fe600000108c2 */
[----:B--2---:R-:W-:Y:S01]  /*f2a0*/  FMUL.FTZ R33, R145, R177 ;  /* 0x000000b191217220 */ /* 0x004fe20000410000 */
[----:B------:R-:W-:Y:S01]  /*f2b0*/  MOV R168, R203 ;  /* 0x000000cb00a87202 */ /* 0x000fe20000000f00 */
[----:B------:R-:W2:Y:S01]  /*f2c0*/  LDL.LU R177, [R1+0x2c] ;  /* 0x00002c0001b17983 */ /* 0x000ea20000300800 */
[--C-:B------:R-:W-:Y:S02]  /*f2d0*/  FFMA.FTZ R114, R114, c[0x0][0x2d0], -R194.reuse ;  /* 0x0000b40072727a23 */ /* 0x100fe400000108c2 */
[--C-:B------:R-:W-:Y:S01]  /*f2e0*/  FFMA.FTZ R105, R105, c[0x0][0x2d0], -R193.reuse ;  /* 0x0000b40069697a23 */ /* 0x100fe200000108c1 */
[----:B------:R4:W-:Y:S01]  /*f2f0*/  MUFU.EX2 R220, R48 ;  /* 0x0000003000dc7308 */ /* 0x0009e20000000800 */
[----:B------:R-:W-:Y:S02]  /*f300*/  FFMA.FTZ R108, R108, c[0x0][0x2d0], -R193 ;  /* 0x0000b4006c6c7a23 */ /* 0x000fe400000108c1 */
[--C-:B------:R-:W-:Y:S02]  /*f310*/  FFMA.FTZ R106, R106, c[0x0][0x2d0], -R3.reuse ;  /* 0x0000b4006a6a7a23 */ /* 0x100fe40000010803 */
[----:B-1----:R-:W-:Y:S02]  /*f320*/  FMUL.FTZ R34, R144, R178 ;  /* 0x000000b290227220 */ /* 0x002fe40000410000 */
[----:B------:R-:W2:Y:S01]  /*f330*/  LDL.LU R178, [R1+0x30] ;  /* 0x0000300001b27983 */ /* 0x000ea20000300800 */
[--C-:B------:R-:W-:Y:S02]  /*f340*/  FFMA.FTZ R107, R107, c[0x0][0x2d0], -R3.reuse ;  /* 0x0000b4006b6b7a23 */ /* 0x100fe40000010803 */
[----:B------:R1:W-:Y:S01]  /*f350*/  MUFU.EX2 R175, R37 ;  /* 0x0000002500af7308 */ /* 0x0003e20000000800 */
[--C-:B------:R-:W-:Y:S02]  /*f360*/  FFMA.FTZ R110, R110, c[0x0][0x2d0], -R3.reuse ;  /* 0x0000b4006e6e7a23 */ /* 0x100fe40000010803 */
[----:B------:R-:W-:Y:S02]  /*f370*/  FFMA.FTZ R3, R111, c[0x0][0x2d0], -R3 ;  /* 0x0000b4006f037a23 */ /* 0x000fe40000010803 */
[----:B----4-:R-:W-:Y:S02]  /*f380*/  FMUL.FTZ R35, R144, R179 ;  /* 0x000000b390237220 */ /* 0x010fe40000410000 */
[----:B------:R-:W4:Y:S01]  /*f390*/  LDL.LU R179, [R1+0x28] ;  /* 0x0000280001b37983 */ /* 0x000f220000300800 */
[--C-:B------:R-:W-:Y:S02]  /*f3a0*/  FFMA.FTZ R88, R88, c[0x0][0x2d0], -R193.reuse ;  /* 0x0000b40058587a23 */ /* 0x100fe400000108c1 */
[----:B------:R1:W1:Y:S01]  /*f3b0*/  MUFU.EX2 R222, R36 ;  /* 0x0000002400de7308 */ /* 0x0002620000000800 */
[--C-:B------:R-:W-:Y:S01]  /*f3c0*/  FFMA.FTZ R89, R89, c[0x0][0x2d0], -R193.reuse ;  /* 0x0000b40059597a23 */ /* 0x100fe200000108c1 */
[C---:B------:R-:W-:Y:S04]  /*f3d0*/  HMMA.16816.F32.BF16 R32, R148.reuse, R190, R32 ;  /* 0x000000be9420723c */ /* 0x040fe80000041820 */
[----:B------:R-:W-:Y:S02]  /*f3e0*/  FFMA.FTZ R48, R39, c[0x0][0x2d0], -R194 ;  /* 0x0000b40027307a23 */ /* 0x000fe400000108c2 */
[----:B------:R-:W-:Y:S02]  /*f3f0*/  FMUL.FTZ R39, R0, R183 ;  /* 0x000000b700277220 */ /* 0x000fe40000410000 */
[-C--:B------:R-:W-:Y:S01]  /*f400*/  HMMA.16816.F32.BF16 R116, R148, R156.reuse, R116 ;  /* 0x0000009c9474723c */ /* 0x080fe20000041874 */
[----:B------:R1:W-:Y:S03]  /*f410*/  MUFU.EX2 R174, R38 ;  /* 0x0000002600ae7308 */ /* 0x0003e60000000800 */
[----:B-1----:R-:W-:Y:S02]  /*f420*/  FMUL.FTZ R37, R141, R181 ;  /* 0x000000b58d257220 */ /* 0x002fe40000410000 */
[--C-:B------:R-:W-:Y:S02]  /*f430*/  FFMA.FTZ R92, R92, c[0x0][0x2d0], -R193.reuse ;  /* 0x0000b4005c5c7a23 */ /* 0x100fe400000108c1 */
[C---:B------:R-:W-:Y:S03]  /*f440*/  HMMA.16816.F32.BF16 R120, R152.reuse, R156, R120 ;  /* 0x0000009c9878723c */ /* 0x040fe60000041878 */
[----:B------:R1:W1:Y:S01]  /*f450*/  MUFU.EX2 R214, R48 ;  /* 0x0000003000d67308 */ /* 0x0002620000000800 */
[--C-:B------:R-:W-:Y:S02]  /*f460*/  FFMA.FTZ R93, R93, c[0x0][0x2d0], -R193.reuse ;  /* 0x0000b4005d5d7a23 */ /* 0x100fe400000108c1 */
[----:B------:R-:W-:Y:S02]  /*f470*/  FMUL.FTZ R36, R141, R180 ;  /* 0x000000b48d247220 */ /* 0x000fe40000410000 */
[----:B------:R-:W-:Y:S05]  /*f480*/  FFMA.FTZ R104, R104, c[0x0][0x2d0], -R193 ;  /* 0x0000b40068687a23 */ /* 0x000fea00000108c1 */
[----:B------:R1:W-:Y:S01]  /*f490*/  MUFU.EX2 R213, R50 ;  /* 0x0000003200d57308 */ /* 0x0003e20000000800 */
[----:B------:R-:W-:Y:S09]  /*f4a0*/  FMUL.FTZ R38, R0, R182 ;  /* 0x000000b600267220 */ /* 0x000ff20000410000 */
[----:B------:R1:W1:Y:S01]  /*f4b0*/  MUFU.EX2 R219, R49 ;  /* 0x0000003100db7308 */ /* 0x0002620000000800 */
[-C--:B------:R-:W-:Y:S03]  /*f4c0*/  HMMA.16816.F32.BF16 R36, R152, R158.reuse, R36 ;  /* 0x0000009e9824723c */ /* 0x080fe60000041824 */
[C---:B-1----:R-:W-:Y:S05]  /*f4d0*/  FMUL.FTZ R48, R145.reuse, R184 ;  /* 0x000000b891307220 */ /* 0x042fea0000410000 */
[C---:B------:R-:W-:Y:S01]  /*f4e0*/  HMMA.16816.F32.BF16 R124, R148.reuse, R158, R124 ;  /* 0x0000009e947c723c */ /* 0x040fe2000004187c */
[----:B------:R-:W1:Y:S01]  /*f4f0*/  LDSM.16.MT88.4 R156, [R228+0x900] ;  /* 0x00090000e49c783b */ /* 0x000e620000004200 */
[----:B------:R-:W1:Y:S02]  /*f500*/  MUFU.EX2 R173, R40 ;  /* 0x0000002800ad7308 */ /* 0x000e640000000800 */
[----:B------:R-:W-:Y:S08]  /*f510*/  FMUL.FTZ R50, R144, R186 ;  /* 0x000000ba90327220 */ /* 0x000ff00000410000 */
[----:B------:R-:W-:Y:S01]  /*f520*/  MUFU.EX2 R172, R42 ;  /* 0x0000002a00ac7308 */ /* 0x000fe20000000800 */
[----:B------:R-:W-:Y:S07]  /*f530*/  FMUL.FTZ R49, R145, R185 ;  /* 0x000000b991317220 */ /* 0x000fee0000410000 */
[-C--:B------:R-:W-:Y:S02]  /*f540*/  HMMA.16816.F32.BF16 R48, R148, R160.reuse, R48 ;  /* 0x000000a09430723c */ /* 0x080fe40000041830 */
[----:B------:R1:W1:Y:S06]  /*f550*/  MUFU.EX2 R184, R43 ;  /* 0x0000002b00b87308 */ /* 0x00026c0000000800 */
[C---:B------:R-:W-:Y:S04]  /*f560*/  HMMA.16816.F32.BF16 R128, R152.reuse, R160, R128 ;  /* 0x000000a09880723c */ /* 0x040fe80000041880 */
[----:B------:R-:W-:Y:S04]  /*f570*/  MUFU.EX2 R183, R46 ;  /* 0x0000002e00b77308 */ /* 0x000fe80000000800 */
[-C--:B------:R-:W-:Y:S06]  /*f580*/  HMMA.16816.F32.BF16 R132, R152, R162.reuse, R132 ;  /* 0x000000a29884723c */ /* 0x080fec0000041884 */
[----:B------:R1:W-:Y:S01]  /*f590*/  MUFU.EX2 R185, R47 ;  /* 0x0000002f00b97308 */ /* 0x0003e20000000800 */
[----:B------:R-:W-:Y:S01]  /*f5a0*/  F2FP.BF16.PACK_AB R152, R224, R223 ;  /* 0x000000dfe098723e */ /* 0x000fe200000010ff */
[----:B------:R-:W-:Y:S01]  /*f5b0*/  HMMA.16816.F32.BF16 R136, R148, R162, R136 ;  /* 0x000000a29488723c */ /* 0x000fe20000041888 */
[----:B------:R-:W1:Y:S03]  /*f5c0*/  LDSM.16.MT88.4 R160, [R231+0x900] ;  /* 0x00090000e7a0783b */ /* 0x000e660000004200 */
[----:B------:R-:W-:Y:S02]  /*f5d0*/  F2FP.BF16.PACK_AB R154, R227, R225 ;  /* 0x000000e1e39a723e */ /* 0x000fe400000010ff */
[----:B------:R-:W-:Y:S02]  /*f5e0*/  F2FP.BF16.PACK_AB R153, R199, R196 ;  /* 0x000000c4c799723e */ /* 0x000fe400000010ff */
[----:B------:R-:W-:Y:S01]  /*f5f0*/  MUFU.EX2 R208, R52 ;  /* 0x0000003400d07308 */ /* 0x000fe20000000800 */
[----:B------:R-:W-:Y:S01]  /*f600*/  F2FP.BF16.PACK_AB R148, R164, R251 ;  /* 0x000000fba494723e */ /* 0x000fe200000010ff */
[----:B-1----:R-:W1:Y:S02]  /*f610*/  LDSM.16.MT88.4 R40, [R229+0x900] ;  /* 0x00090000e528783b */ /* 0x002e640000004200 */
[----:B------:R-:W-:Y:S02]  /*f620*/  F2FP.BF16.PACK_AB R150, R168, R169 ;  /* 0x000000a9a896723e */ /* 0x000fe400000010ff */
[----:B------:R-:W-:Y:S02]  /*f630*/  F2FP.BF16.PACK_AB R149, R247, R226 ;  /* 0x000000e2f795723e */ /* 0x000fe400000010ff */
[----:B------:R-:W-:Y:S02]  /*f640*/  F2FP.BF16.PACK_AB R151, R248, R250 ;  /* 0x000000faf897723e */ /* 0x000fe400000010ff */
[----:B------:R-:W-:Y:S01]  /*f650*/  MUFU.EX2 R207, R53 ;  /* 0x0000003500cf7308 */ /* 0x000fe20000000800 */
[----:B------:R-:W-:Y:S01]  /*f660*/  F2FP.BF16.PACK_AB R155, R197, R198 ;  /* 0x000000c6c59b723e */ /* 0x000fe200000010ff */
[----:B------:R-:W1:Y:S03]  /*f670*/  LDSM.16.MT88.4 R44, [R230+0x900] ;  /* 0x00090000e62c783b */ /* 0x000e660000004200 */
[-C--:B------:R-:W-:Y:S05]  /*f680*/  HMMA.16816.F32.BF16 R4, R148, R156.reuse, R4 ;  /* 0x0000009c9404723c */ /* 0x080fea0000041804 */
[----:B------:R1:W-:Y:S03]  /*f690*/  MUFU.EX2 R203, R55 ;  /* 0x0000003700cb7308 */ /* 0x0003e60000000800 */
[C---:B------:R-:W-:Y:S07]  /*f6a0*/  HMMA.16816.F32.BF16 R8, R152.reuse, R156, R8 ;  /* 0x0000009c9808723c */ /* 0x040fee0000041808 */
[----:B------:R-:W-:Y:S01]  /*f6b0*/  MUFU.EX2 R206, R64 ;  /* 0x0000004000ce7308 */ /* 0x000fe20000000800 */
[-C--:B------:R-:W-:Y:S08]  /*f6c0*/  HMMA.16816.F32.BF16 R12, R152, R158.reuse, R12 ;  /* 0x0000009e980c723c */ /* 0x080ff0000004180c */
[C---:B------:R-:W-:Y:S01]  /*f6d0*/  HMMA.16816.F32.BF16 R16, R148.reuse, R158, R16 ;  /* 0x0000009e9410723c */ /* 0x040fe20000041810 */
[----:B------:R-:W-:Y:S01]  /*f6e0*/  MUFU.EX2 R205, R65 ;  /* 0x0000004100cd7308 */ /* 0x000fe20000000800 */
[----:B-1----:R-:W1:Y:S06]  /*f6f0*/  LDSM.16.MT88.4 R52, [R228+0x1100] ;  /* 0x00110000e434783b */ /* 0x002e6c0000004200 */
[-C--:B------:R-:W-:Y:S03]  /*f700*/  HMMA.16816.F32.BF16 R20, R148, R160.reuse, R20 ;  /* 0x000000a09414723c */ /* 0x080fe60000041814 */
[----:B------:R-:W-:Y:S05]  /*f710*/  MUFU.EX2 R190, R66 ;  /* 0x0000004200be7308 */ /* 0x000fea0000000800 */
[C---:B------:R-:W-:Y:S05]  /*f720*/  HMMA.16816.F32.BF16 R24, R152.reuse, R160, R24 ;  /* 0x000000a09818723c */ /* 0x040fea0000041818 */
[----:B------:R1:W-:Y:S03]  /*f730*/  MUFU.EX2 R191, R67 ;  /* 0x0000004300bf7308 */ /* 0x0003e60000000800 */
[-C--:B------:R-:W-:Y:S07]  /*f740*/  HMMA.16816.F32.BF16 R28, R152, R162.reuse, R28 ;  /* 0x000000a2981c723c */ /* 0x080fee000004181c */
[----:B------:R-:W-:Y:S01]  /*f750*/  MUFU.EX2 R189, R56 ;  /* 0x0000003800bd7308 */ /* 0x000fe20000000800 */
[C---:B------:R-:W-:Y:S01]  /*f760*/  HMMA.16816.F32.BF16 R32, R148.reuse, R162, R32 ;  /* 0x000000a29420723c */ /* 0x040fe20000041820 */
[----:B------:R-:W-:Y:S07]  /*f770*/  LDSM.16.MT88.4 R160, [R228+0x3100] ;  /* 0x00310000e4a0783b */ /* 0x000fee0000004200 */
[-C--:B------:R-:W-:Y:S01]  /*f780*/  HMMA.16816.F32.BF16 R116, R148, R40.reuse, R116 ;  /* 0x000000289474723c */ /* 0x080fe20000041874 */
[----:B------:R-:W-:Y:S01]  /*f790*/  MUFU.EX2 R188, R57 ;  /* 0x0000003900bc7308 */ /* 0x000fe20000000800 */
[----:B-1----:R-:W1:Y:S06]  /*f7a0*/  LDSM.16.MT88.4 R64, [R231+0x1100] ;  /* 0x00110000e740783b */ /* 0x002e6c0000004200 */
[C---:B------:R-:W-:Y:S03]  /*f7b0*/  HMMA.16816.F32.BF16 R120, R152.reuse, R40, R120 ;  /* 0x000000289878723c */ /* 0x040fe60000041878 */
[----:B------:R-:W-:Y:S04]  /*f7c0*/  MUFU.EX2 R182, R58 ;  /* 0x0000003a00b67308 */ /* 0x000fe80000000800 */
[----:B------:R-:W-:Y:S01]  /*f7d0*/  F2FP.BF16.PACK_AB R40, R175, R222 ;  /* 0x000000deaf28723e */ /* 0x000fe200000010ff */
[-C--:B------:R-:W-:Y:S04]  /*f7e0*/  HMMA.16816.F32.BF16 R36, R152, R42.reuse, R36 ;  /* 0x0000002a9824723c */ /* 0x080fe80000041824 */
[----:B------:R-:W-:Y:S01]  /*f7f0*/  F2FP.BF16.PACK_AB R41, R214, R174 ;  /* 0x000000aed629723e */ /* 0x000fe200000010ff */
[----:B------:R1:W-:Y:S03]  /*f800*/  MUFU.EX2 R181, R59 ;  /* 0x0000003b00b57308 */ /* 0x0003e60000000800 */
[C---:B------:R-:W-:Y:S07]  /*f810*/  HMMA.16816.F32.BF16 R124, R148.reuse, R42, R124 ;  /* 0x0000002a947c723c */ /* 0x040fee000004187c */
[----:B------:R-:W-:Y:S01]  /*f820*/  MUFU.EX2 R187, R60 ;  /* 0x0000003c00bb7308 */ /* 0x000fe20000000800 */
[-C--:B------:R-:W-:Y:S04]  /*f830*/  HMMA.16816.F32.BF16 R48, R148, R44.reuse, R48 ;  /* 0x0000002c9430723c */ /* 0x080fe80000041830 */
[----:B------:R-:W-:Y:S04]  /*f840*/  F2FP.BF16.PACK_AB R42, R219, R220 ;  /* 0x000000dcdb2a723e */ /* 0x000fe800000010ff */
[C---:B------:R-:W-:Y:S01]  /*f850*/  HMMA.16816.F32.BF16 R128, R152.reuse, R44, R128 ;  /* 0x0000002c9880723c */ /* 0x040fe20000041880 */
[----:B------:R-:W1:Y:S02]  /*f860*/  MUFU.EX2 R212, R146 ;  /* 0x0000009200d47308 */ /* 0x000e640000000800 */
[----:B-1----:R-:W-:Y:S04]  /*f870*/  LDSM.16.MT88.4 R56, [R228+0x1900] ;  /* 0x00190000e438783b */ /* 0x002fe80000004200 */
[----:B------:R-:W-:Y:S01]  /*f880*/  F2FP.BF16.PACK_AB R44, R211, R173 ;  /* 0x000000add32c723e */ /* 0x000fe200000010ff */
[-C--:B------:R-:W-:Y:S03]  /*f890*/  HMMA.16816.F32.BF16 R132, R152, R46.reuse, R132 ;  /* 0x0000002e9884723c */ /* 0x080fe60000041884 */
[----:B------:R-:W1:Y:S01]  /*f8a0*/  MUFU.EX2 R186, R61 ;  /* 0x0000003d00ba7308 */ /* 0x000e620000000800 */
[----:B------:R-:W-:Y:S04]  /*f8b0*/  F2FP.BF16.PACK_AB R45, R184, R172 ;  /* 0x000000acb82d723e */ /* 0x000fe800000010ff */
[----:B------:R-:W-:Y:S01]  /*f8c0*/  HMMA.16816.F32.BF16 R136, R148, R46, R136 ;  /* 0x0000002e9488723c */ /* 0x000fe20000041888 */
[----:B------:R-:W1:Y:S04]  /*f8d0*/  LDSM.16.MT88.4 R148, [R229+0x1100] ;  /* 0x00110000e594783b */ /* 0x000e680000004200 */
[----:B------:R-:W-:Y:S02]  /*f8e0*/  MUFU.EX2 R180, R62 ;  /* 0x0000003e00b47308 */ /* 0x000fe40000000800 */
[----:B------:R-:W-:Y:S02]  /*f8f0*/  F2FP.BF16.PACK_AB R46, R209, R210 ;  /* 0x000000d2d12e723e */ /* 0x000fe400000010ff */
[----:B------:R-:W-:Y:S03]  /*f900*/  F2FP.BF16.PACK_AB R43, R212, R213 ;  /* 0x000000d5d42b723e */ /* 0x000fe600000010ff */
[----:B------:R-:W-:Y:S03]  /*f910*/  F2FP.BF16.PACK_AB R47, R185, R183 ;  /* 0x000000b7b92f723e */ /* 0x000fe600000010ff */
[----:B------:R2:W1:Y:S01]  /*f920*/  MUFU.EX2 R146, R63 ;  /* 0x0000003f00927308 */ /* 0x0004620000000800 */
[-C--:B------:R-:W-:Y:S08]  /*f930*/  HMMA.16816.F32.BF16 R4, R40, R52.reuse, R4 ;  /* 0x000000342804723c */ /* 0x080ff00000041804 */
[C---:B------:R-:W-:Y:S01]  /*f940*/  HMMA.16816.F32.BF16 R8, R44.reuse, R52, R8 ;  /* 0x000000342c08723c */ /* 0x040fe20000041808 */
[----:B------:R-:W-:Y:S03]  /*f950*/  MUFU.EX2 R113, R113 ;  /* 0x0000007100717308 */ /* 0x000fe60000000800 */
[----:B---3--:R-:W-:Y:S04]  /*f960*/  FFMA.FTZ R0, R0, R176, R195 ;  /* 0x000000b000007223 */ /* 0x008fe800000100c3 */
[-C--:B------:R-:W-:Y:S03]  /*f970*/  HMMA.16816.F32.BF16 R12, R44, R54.reuse, R12 ;  /* 0x000000362c0c723c */ /* 0x080fe6000004180c */
[----:B------:R-:W-:Y:S01]  /*f980*/  MUFU.EX2 R115, R115 ;  /* 0x0000007300737308 */ /* 0x000fe20000000800 */
[----:B------:R-:W-:Y:S02]  /*f990*/  FADD.FTZ R0, R200, R0 ;  /* 0x00000000c8007221 */ /* 0x000fe40000010000 */
[----:B--2---:R-:W-:Y:S01]  /*f9a0*/  FFMA.FTZ R141, R141, R177, R215 ;  /* 0x000000b18d8d7223 */ /* 0x004fe200000100d7 */
[----:B------:R-:W-:Y:S01]  /*f9b0*/  LDSM.16.MT88.4 R60, [R229+0x1900] ;  /* 0x00190000e53c783b */ /* 0x000fe20000004200 */
[C---:B------:R-:W-:Y:S05]  /*f9c0*/  HMMA.16816.F32.BF16 R16, R40.reuse, R54, R16 ;  /* 0x000000362810723c */ /* 0x040fea0000041810 */
[----:B------:R-:W-:Y:S02]  /*f9d0*/  MUFU.EX2 R109, R109 ;  /* 0x0000006d006d7308 */ /* 0x000fe40000000800 */
[----:B------:R-:W2:Y:S01]  /*f9e0*/  LDSM.16.MT88.4 R52, [R230+0x1100] ;  /* 0x00110000e634783b */ /* 0x000ea20000004200 */
[-C--:B------:R-:W-:Y:S04]  /*f9f0*/  HMMA.16816.F32.BF16 R20, R40, R64.reuse, R20 ;  /* 0x000000402814723c */ /* 0x080fe80000041814 */
[----:B------:R-:W-:Y:S03]  /*fa00*/  FFMA.FTZ R144, R144, R178, R216 ;  /* 0x000000b290907223 */ /* 0x000fe600000100d8 */
[----:B------:R-:W-:Y:S01]  /*fa10*/  MUFU.EX2 R68, R68 ;  /* 0x0000004400447308 */ /* 0x000fe20000000800 */
[C---:B------:R-:W-:Y:S04]  /*fa20*/  HMMA.16816.F32.BF16 R24, R44.reuse, R64, R24 ;  /* 0x000000402c18723c */ /* 0x040fe80000041818 */
[----:B----4-:R-:W-:Y:S02]  /*fa30*/  FFMA.FTZ R145, R145, R179, R217 ;  /* 0x000000b391917223 */ /* 0x010fe400000100d9 */
[----:B------:R-:W-:Y:S01]  /*fa40*/  LDSM.16.MT88.4 R176, [R231+0x3100] ;  /* 0x00310000e7b0783b */ /* 0x000fe20000004200 */
[----:B------:R-:W-:Y:S01]  /*fa50*/  FADD.FTZ R144, R218, R144 ;  /* 0x00000090da907221 */ /* 0x000fe20000010000 */
[-C--:B------:R-:W-:Y:S01]  /*fa60*/  HMMA.16816.F32.BF16 R28, R44, R66.reuse, R28 ;  /* 0x000000422c1c723c */ /* 0x080fe2000004181c */
[----:B------:R-:W-:Y:S03]  /*fa70*/  MUFU.EX2 R69, R69 ;  /* 0x0000004500457308 */ /* 0x000fe60000000800 */
[----:B------:R-:W-:Y:S04]  /*fa80*/  FADD.FTZ R145, R221, R145 ;  /* 0x00000091dd917221 */ /* 0x000fe80000010000 */
[C---:B------:R-:W-:Y:S01]  /*fa90*/  HMMA.16816.F32.BF16 R32, R40.reuse, R66, R32 ;  /* 0x000000422820723c */ /* 0x040fe20000041820 */
[----:B------:R-:W-:Y:S02]  /*faa0*/  LDSM.16.MT88.4 R64, [R229+0x2900] ;  /* 0x00290000e540783b */ /* 0x000fe40000004200 */
[----:B------:R-:W-:Y:S05]  /*fab0*/  MUFU.EX2 R80, R80 ;  /* 0x0000005000507308 */ /* 0x000fea0000000800 */
[-C--:B-1----:R-:W-:Y:S05]  /*fac0*/  HMMA.16816.F32.BF16 R116, R40, R148.reuse, R116 ;  /* 0x000000942874723c */ /* 0x082fea0000041874 */
[----:B------:R-:W-:Y:S03]  /*fad0*/  MUFU.EX2 R81, R81 ;  /* 0x0000005100517308 */ /* 0x000fe60000000800 */
[C---:B------:R-:W-:Y:S07]  /*fae0*/  HMMA.16816.F32.BF16 R120, R44.reuse, R148, R120 ;  /* 0x000000942c78723c */ /* 0x040fee0000041878 */
[----:B------:R-:W-:Y:S01]  /*faf0*/  MUFU.EX2 R70, R70 ;  /* 0x0000004600467308 */ /* 0x000fe20000000800 */
[-C--:B------:R-:W-:Y:S08]  /*fb00*/  HMMA.16816.F32.BF16 R36, R44, R150.reuse, R36 ;  /* 0x000000962c24723c */ /* 0x080ff00000041824 */
[C---:B------:R-:W-:Y:S01]  /*fb10*/  HMMA.16816.F32.BF16 R124, R40.reuse, R150, R124 ;  /* 0x00000096287c723c */ /* 0x040fe2000004187c */
[----:B------:R-:W-:Y:S07]  /*fb20*/  MUFU.EX2 R71, R71 ;  /* 0x0000004700477308 */ /* 0x000fee0000000800 */
[-C--:B--2---:R-:W-:Y:S03]  /*fb30*/  HMMA.16816.F32.BF16 R48, R40, R52.reuse, R48 ;  /* 0x000000342830723c */ /* 0x084fe60000041830 */
[----:B------:R-:W-:Y:S05]  /*fb40*/  MUFU.EX2 R82, R82 ;  /* 0x0000005200527308 */ /* 0x000fea0000000800 */
[C---:B------:R-:W-:Y:S05]  /*fb50*/  HMMA.16816.F32.BF16 R128, R44.reuse, R52, R128 ;  /* 0x000000342c80723c */ /* 0x040fea0000041880 */
[----:B------:R-:W-:Y:S03]  /*fb60*/  MUFU.EX2 R83, R83 ;  /* 0x0000005300537308 */ /* 0x000fe60000000800 */
[-C--:B------:R-:W-:Y:S07]  /*fb70*/  HMMA.16816.F32.BF16 R132, R44, R54.reuse, R132 ;  /* 0x000000362c84723c */ /* 0x080fee0000041884 */
[----:B------:R-:W-:Y:S01]  /*fb80*/  F2FP.BF16.PACK_AB R44, R188, R189 ;  /* 0x000000bdbc2c723e */ /* 0x000fe200000010ff */
[----:B------:R-:W-:Y:S01]  /*fb90*/  HMMA.16816.F32.BF16 R136, R40, R54, R136 ;  /* 0x000000362888723c */ /* 0x000fe20000041888 */
[----:B------:R-:W1:Y:S01]  /*fba0*/  LDSM.16.MT88.4 R52, [R231+0x1900] ;  /* 0x00190000e734783b */ /* 0x000e620000004200 */
[----:B------:R-:W-:Y:S02]  /*fbb0*/  MUFU.EX2 R72, R72 ;  /* 0x0000004800487308 */ /* 0x000fe40000000800 */
[----:B------:R-:W-:Y:S02]  /*fbc0*/  F2FP.BF16.PACK_AB R46, R186, R187 ;  /* 0x000000bbba2e723e */ /* 0x000fe400000010ff */
[----:B------:R-:W-:Y:S02]  /*fbd0*/  F2FP.BF16.PACK_AB R45, R181, R182 ;  /* 0x000000b6b52d723e */ /* 0x000fe400000010ff */
[----:B------:R-:W-:Y:S04]  /*fbe0*/  F2FP.BF16.PACK_AB R40, R207, R208 ;  /* 0x000000d0cf28723e */ /* 0x000fe800000010ff */
[----:B------:R-:W-:Y:S01]  /*fbf0*/  F2FP.BF16.PACK_AB R42, R205, R206 ;  /* 0x000000cecd2a723e */ /* 0x000fe200000010ff */
[----:B------:R-:W2:Y:S01]  /*fc00*/  MUFU.EX2 R73, R73 ;  /* 0x0000004900497308 */ /* 0x000ea20000000800 */
[----:B------:R-:W-:Y:S02]  /*fc10*/  F2FP.BF16.PACK_AB R41, R203, R204 ;  /* 0x000000cccb29723e */ /* 0x000fe400000010ff */
[----:B------:R-:W-:Y:S02]  /*fc20*/  F2FP.BF16.PACK_AB R43, R191, R190 ;  /* 0x000000bebf2b723e */ /* 0x000fe400000010ff */
[----:B------:R-:W-:Y:S05]  /*fc30*/  F2FP.BF16.PACK_AB R47, R146, R180 ;  /* 0x000000b4922f723e */ /* 0x000fea00000010ff */
[-C--:B------:R-:W-:Y:S01]  /*fc40*/  HMMA.16816.F32.BF16 R4, R40, R56.reuse, R4 ;  /* 0x000000382804723c */ /* 0x080fe20000041804 */
[----:B------:R-:W-:Y:S07]  /*fc50*/  MUFU.EX2 R76, R76 ;  /* 0x0000004c004c7308 */ /* 0x000fee0000000800 */
[C---:B------:R-:W-:Y:S03]  /*fc60*/  HMMA.16816.F32.BF16 R8, R44.reuse, R56, R8 ;  /* 0x000000382c08723c */ /* 0x040fe60000041808 */
[----:B------:R-:W3:Y:S05]  /*fc70*/  MUFU.EX2 R77, R77 ;  /* 0x0000004d004d7308 */ /* 0x000eea0000000800 */
[-C--:B------:R-:W-:Y:S05]  /*fc80*/  HMMA.16816.F32.BF16 R12, R44, R58.reuse, R12 ;  /* 0x0000003a2c0c723c */ /* 0x080fea000004180c */
[----:B------:R-:W-:Y:S03]  /*fc90*/  MUFU.EX2 R74, R74 ;  /* 0x0000004a004a7308 */ /* 0x000fe60000000800 */
[C---:B------:R-:W-:Y:S01]  /*fca0*/  HMMA.16816.F32.BF16 R16, R40.reuse, R58, R16 ;  /* 0x0000003a2810723c */ /* 0x040fe20000041810 */
[----:B------:R-:W4:Y:S06]  /*fcb0*/  LDSM.16.MT88.4 R56, [R230+0x1900] ;  /* 0x00190000e638783b */ /* 0x000f2c0000004200 */
[----:B------:R-:W2:Y:S01]  /*fcc0*/  MUFU.EX2 R75, R75 ;  /* 0x0000004b004b7308 */ /* 0x000ea20000000800 */
[-C--:B-1----:R-:W-:Y:S08]  /*fcd0*/  HMMA.16816.F32.BF16 R20, R40, R52.reuse, R20 ;  /* 0x000000342814723c */ /* 0x082ff00000041814 */
[C---:B------:R-:W-:Y:S01]  /*fce0*/  HMMA.16816.F32.BF16 R24, R44.reuse, R52, R24 ;  /* 0x000000342c18723c */ /* 0x040fe20000041818 */
[----:B------:R-:W-:Y:S07]  /*fcf0*/  MUFU.EX2 R78, R78 ;  /* 0x0000004e004e7308 */ /* 0x000fee0000000800 */
[-C--:B------:R-:W-:Y:S03]  /*fd00*/  HMMA.16816.F32.BF16 R28, R44, R54.reuse, R28 ;  /* 0x000000362c1c723c */ /* 0x080fe6000004181c */
[----:B------:R-:W1:Y:S05]  /*fd10*/  MUFU.EX2 R79, R79 ;  /* 0x0000004f004f7308 */ /* 0x000e6a0000000800 */
[C---:B------:R-:W-:Y:S01]  /*fd20*/  HMMA.16816.F32.BF16 R32, R40.reuse, R54, R32 ;  /* 0x000000362820723c */ /* 0x040fe20000041820 */
[----:B------:R-:W1:Y:S04]  /*fd30*/  LDSM.16.MT88.4 R52, [R228+0x2100] ;  /* 0x00210000e434783b */ /* 0x000e680000004200 */
[----:B------:R-:W-:Y:S03]  /*fd40*/  MUFU.EX2 R84, R84 ;  /* 0x0000005400547308 */ /* 0x000fe60000000800 */
[-C--:B------:R-:W-:Y:S07]  /*fd50*/  HMMA.16816.F32.BF16 R116, R40, R60.reuse, R116 ;  /* 0x0000003c2874723c */ /* 0x080fee0000041874 */
[----:B------:R-:W-:Y:S01]  /*fd60*/  MUFU.EX2 R85, R85 ;  /* 0x0000005500557308 */ /* 0x000fe20000000800 */
[C---:B------:R-:W-:Y:S08]  /*fd70*/  HMMA.16816.F32.BF16 R120, R44.reuse, R60, R120 ;  /* 0x0000003c2c78723c */ /* 0x040ff00000041878 */
[-C--:B------:R-:W-:Y:S01]  /*fd80*/  HMMA.16816.F32.BF16 R36, R44, R62.reuse, R36 ;  /* 0x0000003e2c24723c */ /* 0x080fe20000041824 */
[----:B------:R-:W-:Y:S07]  /*fd90*/  MUFU.EX2 R96, R96 ;  /* 0x0000006000607308 */ /* 0x000fee0000000800 */
[C---:B------:R-:W-:Y:S01]  /*fda0*/  HMMA.16816.F32.BF16 R124, R40.reuse, R62, R124 ;  /* 0x0000003e287c723c */ /* 0x040fe2000004187c */
[----:B------:R-:W-:Y:S02]  /*fdb0*/  LDSM.16.MT88.4 R60, [R229+0x2100] ;  /* 0x00210000e53c783b */ /* 0x000fe40000004200 */
[----:B------:R-:W-:Y:S05]  /*fdc0*/  MUFU.EX2 R97, R97 ;  /* 0x0000006100617308 */ /* 0x000fea0000000800 */
[-C--:B----4-:R-:W-:Y:S05]  /*fdd0*/  HMMA.16816.F32.BF16 R48, R40, R56.reuse, R48 ;  /* 0x000000382830723c */ /* 0x090fea0000041830 */
[----:B------:R-:W-:Y:S03]  /*fde0*/  MUFU.EX2 R86, R86 ;  /* 0x0000005600567308 */ /* 0x000fe60000000800 */
[C---:B------:R-:W-:Y:S07]  /*fdf0*/  HMMA.16816.F32.BF16 R128, R44.reuse, R56, R128 ;  /* 0x000000382c80723c */ /* 0x040fee0000041880 */
[----:B------:R-:W-:Y:S01]  /*fe00*/  MUFU.EX2 R87, R87 ;  /* 0x0000005700577308 */ /* 0x000fe20000000800 */
[-C--:B------:R-:W-:Y:S07]  /*fe10*/  HMMA.16816.F32.BF16 R132, R44, R58.reuse, R132 ;  /* 0x0000003a2c84723c */ /* 0x080fee0000041884 */
[----:B--2---:R-:W-:Y:S01]  /*fe20*/  F2FP.BF16.PACK_AB R44, R73, R72 ;  /* 0x00000048492c723e */ /* 0x004fe200000010ff */
[----:B------:R-:W-:Y:S01]  /*fe30*/  HMMA.16816.F32.BF16 R136, R40, R58, R136 ;  /* 0x0000003a2888723c */ /* 0x000fe20000041888 */
[----:B------:R-:W2:Y:S01]  /*fe40*/  LDSM.16.MT88.4 R56, [R231+0x2100] ;  /* 0x00210000e738783b */ /* 0x000ea20000004200 */
[----:B------:R-:W-:Y:S02]  /*fe50*/  MUFU.EX2 R98, R98 ;  /* 0x0000006200627308 */ /* 0x000fe40000000800 */
[----:B---3--:R-:W-:Y:S02]  /*fe60*/  F2FP.BF16.PACK_AB R46, R77, R76 ;  /* 0x0000004c4d2e723e */ /* 0x008fe400000010ff */
[----:B------:R-:W-:Y:S02]  /*fe70*/  F2FP.BF16.PACK_AB R45, R75, R74 ;  /* 0x0000004a4b2d723e */ /* 0x000fe400000010ff */
[----:B------:R-:W-:Y:S04]  /*fe80*/  F2FP.BF16.PACK_AB R40, R69, R68 ;  /* 0x000000444528723e */ /* 0x000fe800000010ff */
[----:B------:R-:W-:Y:S01]  /*fe90*/  F2FP.BF16.PACK_AB R42, R81, R80 ;  /* 0x00000050512a723e */ /* 0x000fe200000010ff */
[----:B------:R-:W-:Y:S01]  /*fea0*/  MUFU.EX2 R99, R99 ;  /* 0x0000006300637308 */ /* 0x000fe20000000800 */
[----:B------:R-:W-:Y:S02]  /*feb0*/  F2FP.BF16.PACK_AB R41, R71, R70 ;  /* 0x000000464729723e */ /* 0x000fe400000010ff */
[----:B------:R-:W-:Y:S02]  /*fec0*/  F2FP.BF16.PACK_AB R43, R83, R82 ;  /* 0x00000052532b723e */ /* 0x000fe400000010ff */
[----:B-1----:R-:W-:Y:S05]  /*fed0*/  F2FP.BF16.PACK_AB R47, R79, R78 ;  /* 0x0000004e4f2f723e */ /* 0x002fea00000010ff */
[-C--:B------:R-:W-:Y:S01]  /*fee0*/  HMMA.16816.F32.BF16 R4, R40, R52.reuse, R4 ;  /* 0x000000342804723c */ /* 0x080fe20000041804 */
        /* <DEDUP_REMOVED lines=8> */
[-C--:B--2---:R-:W-:Y:S08]  /*ff70*/  HMMA.16816.F32.BF16 R20, R40, R56.reuse, R20 ;  /* 0x000000382814723c */ /* 0x084ff00000041814 */
[C---:B------:R-:W-:Y:S01]  /*ff80*/  HMMA.16816.F32.BF16 R24, R44.reuse, R56, R24 ;  /* 0x000000382c18723c */ /* 0x040fe20000041818 */
[----:B------:R-:W-:Y:S07]  /*ff90*/  MUFU.EX2 R103, R103 ;  /* 0x0000006700677308 */ /* 0x000fee0000000800 */
[-C--:B------:R-:W-:Y:S03]  /*ffa0*/  HMMA.16816.F32.BF16 R28, R44, R58.reuse, R28 ;  /* 0x0000003a2c1c723c */ /* 0x080fe6000004181c */
[----:B------:R-:W-:Y:S05]  /*ffb0*/  MUFU.EX2 R114, R114 ;  /* 0x0000007200727308 */ /* 0x000fea0000000800 */
[C---:B------:R-:W-:Y:S01]  /*ffc0*/  HMMA.16816.F32.BF16 R32, R40.reuse, R58, R32 ;  /* 0x0000003a2820723c */ /* 0x040fe20000041820 */
[----:B------:R-:W2:Y:S04]  /*ffd0*/  LDSM.16.MT88.4 R56, [R228+0x2900] ;  /* 0x00290000e438783b */ /* 0x000ea80000004200 */
[----:B------:R-:W-:Y:S03]  /*ffe0*/  MUFU.EX2 R105, R105 ;  /* 0x0000006900697308 */ /* 0x000fe60000000800 */
[-C--:B------:R-:W-:Y:S07]  /*fff0*/  HMMA.16816.F32.BF16 R116, R40, R60.reuse, R116 ;  /* 0x0000003c2874723c */ /* 0x080fee0000041874 */
[----:B------:R-:W-:Y:S01]  /*10000*/  MUFU.EX2 R108, R108 ;  /* 0x0000006c006c7308 */ /* 0x000fe20000000800 */
[C---:B------:R-:W-:Y:S08]  /*10010*/  HMMA.16816.F32.BF16 R120, R44.reuse, R60, R120 ;  /* 0x0000003c2c78723c */ /* 0x040ff00000041878 */
[-C--:B------:R-:W-:Y:S01]  /*10020*/  HMMA.16816.F32.BF16 R36, R44, R62.reuse, R36 ;  /* 0x0000003e2c24723c */ /* 0x080fe20000041824 */
[----:B------:R-:W-:Y:S07]  /*10030*/  MUFU.EX2 R110, R110 ;  /* 0x0000006e006e7308 */ /* 0x000fee0000000800 */
[C---:B------:R-:W-:Y:S01]  /*10040*/  HMMA.16816.F32.BF16 R124, R40.reuse, R62, R124 ;  /* 0x0000003e287c723c */ /* 0x040fe2000004187c */
[----:B------:R-:W3:Y:S02]  /*10050*/  LDSM.16.MT88.4 R60, [R231+0x2900] ;  /* 0x00290000e73c783b */ /* 0x000ee40000004200 */
[----:B------:R-:W-:Y:S05]  /*10060*/  MUFU.EX2 R88, R88 ;  /* 0x0000005800587308 */ /* 0x000fea0000000800 */
[-C--:B-1----:R-:W-:Y:S05]  /*10070*/  HMMA.16816.F32.BF16 R48, R40, R52.reuse, R48 ;  /* 0x000000342830723c */ /* 0x082fea0000041830 */
[----:B------:R-:W1:Y:S03]  /*10080*/  MUFU.EX2 R89, R89 ;  /* 0x0000005900597308 */ /* 0x000e660000000800 */
[C---:B------:R-:W-:Y:S07]  /*10090*/  HMMA.16816.F32.BF16 R128, R44.reuse, R52, R128 ;  /* 0x000000342c80723c */ /* 0x040fee0000041880 */
[----:B------:R-:W-:Y:S01]  /*100a0*/  MUFU.EX2 R92, R92 ;  /* 0x0000005c005c7308 */ /* 0x000fe20000000800 */
[-C--:B------:R-:W-:Y:S08]  /*100b0*/  HMMA.16816.F32.BF16 R132, R44, R54.reuse, R132 ;  /* 0x000000362c84723c */ /* 0x080ff00000041884 */
[----:B------:R-:W-:Y:S01]  /*100c0*/  HMMA.16816.F32.BF16 R136, R40, R54, R136 ;  /* 0x000000362888723c */ /* 0x000fe20000041888 */
[----:B------:R-:W4:Y:S01]  /*100d0*/  MUFU.EX2 R93, R93 ;  /* 0x0000005d005d7308 */ /* 0x000f220000000800 */
[----:B------:R-:W3:Y:S02]  /*100e0*/  LDSM.16.MT88.4 R52, [R230+0x2900] ;  /* 0x00290000e634783b */ /* 0x000ee40000004200 */
[----:B-1----:R-:W-:Y:S03]  /*100f0*/  F2FP.BF16.PACK_AB R44, R89, R88 ;  /* 0x00000058592c723e */ /* 0x002fe600000010ff */
[----:B------:R-:W-:Y:S02]  /*10100*/  F2FP.BF16.PACK_AB R40, R85, R84 ;  /* 0x000000545528723e */ /* 0x000fe400000010ff */
[----:B------:R-:W-:Y:S02]  /*10110*/  F2FP.BF16.PACK_AB R42, R97, R96 ;  /* 0x00000060612a723e */ /* 0x000fe400000010ff */
[----:B------:R-:W-:Y:S01]  /*10120*/  MUFU.EX2 R90, R90 ;  /* 0x0000005a005a7308 */ /* 0x000fe20000000800 */
[----:B------:R-:W-:Y:S02]  /*10130*/  F2FP.BF16.PACK_AB R41, R87, R86 ;  /* 0x000000565729723e */ /* 0x000fe400000010ff */
[----:B------:R-:W-:Y:S07]  /*10140*/  F2FP.BF16.PACK_AB R43, R99, R98 ;  /* 0x00000062632b723e */ /* 0x000fee00000010ff */
[-C--:B--2---:R-:W-:Y:S01]  /*10150*/  HMMA.16816.F32.BF16 R4, R40, R56.reuse, R4 ;  /* 0x000000382804723c */ /* 0x084fe20000041804 */
[----:B------:R-:W1:Y:S02]  /*10160*/  MUFU.EX2 R91, R91 ;  /* 0x0000005b005b7308 */ /* 0x000e640000000800 */
[----:B----4-:R-:W-:Y:S08]  /*10170*/  F2FP.BF16.PACK_AB R46, R93, R92 ;  /* 0x0000005c5d2e723e */ /* 0x010ff000000010ff */
[----:B------:R-:W-:Y:S10]  /*10180*/  MUFU.EX2 R94, R94 ;  /* 0x0000005e005e7308 */ /* 0x000ff40000000800 */
[----:B------:R-:W2:Y:S01]  /*10190*/  MUFU.EX2 R95, R95 ;  /* 0x0000005f005f7308 */ /* 0x000ea20000000800 */
[----:B-1----:R-:W-:Y:S09]  /*101a0*/  F2FP.BF16.PACK_AB R45, R91, R90 ;  /* 0x0000005a5b2d723e */ /* 0x002ff200000010ff */
[----:B------:R-:W1:Y:S10]  /*101b0*/  MUFU.EX2 R104, R104 ;  /* 0x0000006800687308 */ /* 0x000e740000000800 */
[----:B------:R-:W-:Y:S01]  /*101c0*/  MUFU.EX2 R106, R106 ;  /* 0x0000006a006a7308 */ /* 0x000fe20000000800 */
[----:B--2---:R-:W-:Y:S09]  /*101d0*/  F2FP.BF16.PACK_AB R47, R95, R94 ;  /* 0x0000005e5f2f723e */ /* 0x004ff200000010ff */
[----:B------:R-:W2:Y:S01]  /*101e0*/  MUFU.EX2 R107, R107 ;  /* 0x0000006b006b7308 */ /* 0x000ea20000000800 */
[C---:B------:R-:W-:Y:S07]  /*101f0*/  HMMA.16816.F32.BF16 R8, R44.reuse, R56, R8 ;  /* 0x000000382c08723c */ /* 0x040fee0000041808 */
[----:B------:R-:W-:Y:S01]  /*10200*/  FADD.FTZ R56, R201, R0 ;  /* 0x00000000c9387221 */ /* 0x000fe20000010000 */
[-C--:B------:R-:W-:Y:S04]  /*10210*/  HMMA.16816.F32.BF16 R12, R44, R58.reuse, R12 ;  /* 0x0000003a2c0c723c */ /* 0x080fe8000004180c */
[----:B------:R-:W-:Y:S01]  /*10220*/  FADD.FTZ R57, R249, R141 ;  /* 0x0000008df9397221 */ /* 0x000fe20000010000 */
[----:B------:R-:W-:Y:S03]  /*10230*/  MOV R141, R140 ;  /* 0x0000008c008d7202 */ /* 0x000fe60000000f00 */
[C---:B------:R-:W-:Y:S01]  /*10240*/  HMMA.16816.F32.BF16 R16, R40.reuse, R58, R16 ;  /* 0x0000003a2810723c */ /* 0x040fe20000041810 */
[----:B------:R4:W1:Y:S03]  /*10250*/  MUFU.EX2 R58, R3 ;  /* 0x00000003003a7308 */ /* 0x0008660000000800 */
[----:B------:R-:W-:Y:S04]  /*10260*/  FADD.FTZ R57, R252, R57 ;  /* 0x00000039fc397221 */ /* 0x000fe80000010000 */
[-C--:B---3--:R-:W-:Y:S04]  /*10270*/  HMMA.16816.F32.BF16 R20, R40, R60.reuse, R20 ;  /* 0x0000003c2814723c */ /* 0x088fe80000041814 */
        /* <DEDUP_REMOVED lines=9> */
[C---:B------:R-:W-:Y:S07]  /*10310*/  HMMA.16816.F32.BF16 R128, R44.reuse, R52, R128 ;  /* 0x000000342c80723c */ /* 0x040fee0000041880 */
[----:B------:R-:W-:Y:S01]  /*10320*/  FADD.FTZ R52, R171, R145 ;  /* 0x00000091ab347221 */ /* 0x000fe20000010000 */
[-C--:B------:R-:W-:Y:S04]  /*10330*/  HMMA.16816.F32.BF16 R132, R44, R54.reuse, R132 ;  /* 0x000000362c84723c */ /* 0x080fe80000041884 */
[----:B------:R-:W-:Y:S03]  /*10340*/  FADD.FTZ R53, R170, R144 ;  /* 0x00000090aa357221 */ /* 0x000fe60000010000 */
[----:B------:R-:W-:Y:S01]  /*10350*/  FADD.FTZ R44, R167, R52 ;  /* 0x00000034a72c7221 */ /* 0x000fe20000010000 */
[----:B------:R-:W-:Y:S04]  /*10360*/  HMMA.16816.F32.BF16 R136, R40, R54, R136 ;  /* 0x000000362888723c */ /* 0x000fe80000041888 */
[----:B------:R-:W-:Y:S01]  /*10370*/  FADD.FTZ R45, R202, R56 ;  /* 0x00000038ca2d7221 */ /* 0x000fe20000010000 */
[----:B------:R-:W-:Y:S01]  /*10380*/  F2FP.BF16.PACK_AB R46, R109, R108 ;  /* 0x0000006c6d2e723e */ /* 0x000fe200000010ff */
[----:B------:R-:W-:Y:S01]  /*10390*/  FADD.FTZ R44, R251, R44 ;  /* 0x0000002cfb2c7221 */ /* 0x000fe20000010000 */
[----:B------:R-:W-:Y:S01]  /*103a0*/  F2FP.BF16.PACK_AB R40, R101, R100 ;  /* 0x000000646528723e */ /* 0x000fe200000010ff */
[----:B----4-:R-:W-:Y:S01]  /*103b0*/  FADD.FTZ R3, R166, R53 ;  /* 0x00000035a6037221 */ /* 0x010fe20000010000 */
[----:B------:R-:W-:Y:S03]  /*103c0*/  F2FP.BF16.PACK_AB R42, R113, R112 ;  /* 0x00000070712a723e */ /* 0x000fe600000010ff */
[----:B------:R-:W-:Y:S01]  /*103d0*/  FADD.FTZ R53, R196, R45 ;  /* 0x0000002dc4357221 */ /* 0x000fe20000010000 */
[----:B------:R-:W-:Y:S01]  /*103e0*/  F2FP.BF16.PACK_AB R41, R103, R102 ;  /* 0x000000666729723e */ /* 0x000fe200000010ff */
[----:B------:R-:W-:Y:S01]  /*103f0*/  FADD.FTZ R52, R164, R44 ;  /* 0x0000002ca4347221 */ /* 0x000fe20000010000 */
[----:B------:R-:W-:Y:S01]  /*10400*/  F2FP.BF16.PACK_AB R43, R115, R114 ;  /* 0x00000072732b723e */ /* 0x000fe200000010ff */
[----:B------:R-:W-:Y:S01]  /*10410*/  FADD.FTZ R3, R226, R3 ;  /* 0x00000003e2037221 */ /* 0x000fe20000010000 */
[----:B-1----:R-:W-:Y:S01]  /*10420*/  F2FP.BF16.PACK_AB R44, R105, R104 ;  /* 0x00000068692c723e */ /* 0x002fe200000010ff */
[----:B------:R-:W-:Y:S01]  /*10430*/  FADD.FTZ R56, R223, R0 ;  /* 0x00000000df387221 */ /* 0x000fe20000010000 */
[----:B--2---:R-:W-:Y:S01]  /*10440*/  F2FP.BF16.PACK_AB R45, R107, R106 ;  /* 0x0000006a6b2d723e */ /* 0x004fe200000010ff */
[----:B------:R-:W-:Y:S01]  /*10450*/  FADD.FTZ R0, R247, R3 ;  /* 0x00000003f7007221 */ /* 0x000fe20000010000 */
[----:B------:R-:W-:Y:S01]  /*10460*/  F2FP.BF16.PACK_AB R47, R58, R110 ;  /* 0x0000006e3a2f723e */ /* 0x000fe200000010ff */
[----:B------:R-:W-:Y:S01]  /*10470*/  FADD.FTZ R3, R169, R52 ;  /* 0x00000034a9037221 */ /* 0x000fe20000010000 */
[-C--:B------:R-:W-:Y:S01]  /*10480*/  HMMA.16816.F32.BF16 R148, R40, R160.reuse, R4 ;  /* 0x000000a02894723c */ /* 0x080fe20000041804 */
[----:B------:R-:W1:Y:S02]  /*10490*/  LDSM.16.MT88.4 R4, [R229+0x3100] ;  /* 0x00310000e504783b */ /* 0x000e640000004200 */
[----:B------:R-:W-:Y:S05]  /*104a0*/  FADD.FTZ R0, R250, R0 ;  /* 0x00000000fa007221 */ /* 0x000fea0000010000 */
        /* <DEDUP_REMOVED lines=26> */
[----:B------:R-:W2:Y:S01]  /*10650*/  LDSM.16.MT88.4 R8, [R230+0x3100] ;  /* 0x00310000e608783b */ /* 0x000ea20000004200 */
[-C--:B-1----:R-:W-:Y:S03]  /*10660*/  HMMA.16816.F32.BF16 R116, R40, R4.reuse, R116 ;  /* 0x000000042874723c */ /* 0x082fe60000041874 */
        /* <DEDUP_REMOVED lines=27> */
[-C--:B------:R-:W-:Y:S01]  /*10820*/  MOV R70, R2.reuse ;  /* 0x0000000200467202 */ /* 0x080fe20000000f00 */
        /* <DEDUP_REMOVED lines=57> */
.L_x_1339:
[----:B------:R-:W2:Y:S04]  /*10bc0*/  LDL.LU R6, [R1+0x28] ;  /* 0x0000280001067983 */ /* 0x000ea80000300800 */
        /* <DEDUP_REMOVED lines=16> */
[----:B---3--:R-:W-:Y:S02]  /*10cd0*/  FADD.FTZ R7, R7, R2 ;  /* 0x0000000207077221 */ /* 0x008fe40000010000 */
[----:B-1----:R-:W-:-:S03]  /*10ce0*/  FADD.FTZ R6, R6, R8 ;  /* 0x0000000806067221 */ /* 0x002fc60000010000 */
[----:B------:R-:W1:Y:S01]  /*10cf0*/  SHFL.BFLY PT, R8, R7, 0x1, 0x1f ;  /* 0x0c201f0007087f89 */ /* 0x000e6200000e0000 */
[----:B--2---:R-:W-:Y:S01]  /*10d00*/  FADD.FTZ R4, R4, R0 ;  /* 0x0000000004047221 */ /* 0x004fe20000010000 */
[----:B------:R-:W-:Y:S02]  /*10d10*/  MOV R0, RZ ;  /* 0x000000ff00007202 */ /* 0x000fe40000000f00 */
[----:B------:R-:W2:Y:S01]  /*10d20*/  SHFL.BFLY PT, R2, R6, 0x1, 0x1f ;  /* 0x0c201f0006027f89 */ /* 0x000ea200000e0000 */
[----:B----4-:R-:W-:Y:S01]  /*10d30*/  FADD.FTZ R5, R5, R3 ;  /* 0x0000000305057221 */ /* 0x010fe20000010000 */
[----:B------:R-:W-:-:S04]  /*10d40*/  FSETP.NE.FTZ.AND P4, PT, R4, RZ, PT ;  /* 0x000000ff0400720b */ /* 0x000fc80003f95000 */
[----:B------:R-:W-:-:S09]  /*10d50*/  FSETP.NE.FTZ.AND P3, PT, R5, RZ, PT ;  /* 0x000000ff0500720b */ /* 0x000fd20003f75000 */
[----:B------:R-:W3:Y:S01]  /*10d60*/  @P4 MUFU.RCP R0, R4 ;  /* 0x0000000400004308 */ /* 0x000ee20000001000 */
[----:B-1----:R-:W-:Y:S02]  /*10d70*/  FADD.FTZ R7, R8, R7 ;  /* 0x0000000708077221 */ /* 0x002fe40000010000 */
[----:B--2---:R-:W-:-:S03]  /*10d80*/  FADD.FTZ R6, R6, R2 ;  /* 0x0000000206067221 */ /* 0x004fc60000010000 */
[----:B------:R-:W-:Y:S01]  /*10d90*/  FSETP.NE.FTZ.AND P1, PT, R7, RZ, PT ;  /* 0x000000ff0700720b */ /* 0x000fe20003f35000 */
[----:B------:R-:W-:Y:S01]  /*10da0*/  CS2R R2, SRZ ;  /* 0x0000000000027805 */ /* 0x000fe2000001ff00 */
[----:B------:R-:W-:Y:S01]  /*10db0*/  @P3 MUFU.LG2 R8, R5 ;  /* 0x0000000500083308 */ /* 0x000fe20000000c00 */
[----:B------:R-:W-:Y:S01]  /*10dc0*/  FSETP.NE.FTZ.AND P2, PT, R6, RZ, PT ;  /* 0x000000ff0600720b */ /* 0x000fe20003f55000 */
[C---:B---3--:R-:W-:Y:S02]  /*10dd0*/  FMUL.FTZ R148, R0.reuse, R148 ;  /* 0x0000009400947220 */ /* 0x048fe40000410000 */
[----:B------:R-:W-:-:S04]  /*10de0*/  FMUL.FTZ R149, R0, R149 ;  /* 0x0000009500957220 */ /* 0x000fc80000410000 */
[----:B------:R-:W-:Y:S01]  /*10df0*/  @P3 MUFU.RCP R3, R5 ;  /* 0x0000000500033308 */ /* 0x000fe20000001000 */
        /* <DEDUP_REMOVED lines=16> */
[----:B------:R-:W-:Y:S01]  /*10f00*/  FMUL.FTZ R137, R0, R137 ;  /* 0x0000008900897220 */ /* 0x000fe20000410000 */
[----:B------:R-:W-:Y:S01]  /*10f10*/  MOV R0, RZ ;  /* 0x000000ff00007202 */ /* 0x000fe20000000f00 */
[C---:B-1----:R-:W-:Y:S02]  /*10f20*/  FMUL.FTZ R152, R2.reuse, R152 ;  /* 0x0000009802987220 */ /* 0x042fe40000410000 */
[C---:B------:R-:W-:Y:S01]  /*10f30*/  FMUL.FTZ R34, R2.reuse, R153 ;  /* 0x0000009902227220 */ /* 0x040fe20000410000 */
        /* <DEDUP_REMOVED lines=64> */
.L_x_1321:
[----:B------:R-:W-:Y:S05]  /*11340*/  @P0 BRA `(.L_x_1341) ;  /* 0x0000131000000947 */ /* 0x000fea0003800000 */
[----:B------:R-:W3:Y:S01]  /*11350*/  LDL R43, [R1+0x70] ;  /* 0x00007000012b7983 */ /* 0x000ee20000100800 */
[----:B------:R-:W-:Y:S01]  /*11360*/  F2FP.BF16.PACK_AB R7, R151, R150 ;  /* 0x000000969707723e */ /* 0x000fe200000010ff */
[----:B------:R-:W-:Y:S01]  /*11370*/  IMAD.MOV.U32 R6, RZ, RZ, -0x10 ;  /* 0xfffffff0ff067424 */ /* 0x000fe200078e00ff */
[----:B------:R-:W-:Y:S01]  /*11380*/  F2FP.BF16.PACK_AB R5, R149, R148 ;  /* 0x000000949505723e */ /* 0x000fe200000010ff */
        /* <DEDUP_REMOVED lines=16> */
[----:B-1----:R-:W-:-:S02]  /*11490*/  LEA.HI R36, R42, R41, RZ, 0x5 ;  /* 0x000000292a247211 */ /* 0x002fc400078f28ff */
[--C-:B------:R-:W-:Y:S02]  /*114a0*/  SHF.R.S32.HI R4, RZ, 0x2, R2.reuse ;  /* 0x00000002ff047819 */ /* 0x100fe40000011402 */
[----:B------:R-:W-:Y:S02]  /*114b0*/  SHF.R.S32.HI R0, RZ, 0x1f, R2 ;  /* 0x0000001fff007819 */ /* 0x000fe40000011402 */
[----:B--2---:R-:W-:Y:S02]  /*114c0*/  SHF.R.S32.HI R35, RZ, 0x5, R36 ;  /* 0x00000005ff237819 */ /* 0x004fe40000011424 */
        /* <DEDUP_REMOVED lines=38> */
[----:B------:R2:W-:Y:S01]  /*11730*/  STS [R2+0x80], R5 ;  /* 0x0000800502007388 */ /* 0x0005e20000000800 */
[----:B------:R-:W-:-:S03]  /*11740*/  ISETP.NE.U32.AND P0, PT, RZ, c[0x0][0x500], PT ;  /* 0x00014000ff007a0c */ /* 0x000fc60003f05070 */
[----:B------:R-:W-:Y:S01]  /*11750*/  STS [R3+0x80], R26 ;  /* 0x0000801a03007388 */ /* 0x000fe20000000800 */
[----:B------:R-:W-:-:S03]  /*11760*/  ISETP.NE.AND.EX P0, PT, RZ, c[0x0][0x504], PT, P0 ;  /* 0x00014100ff007a0c */ /* 0x000fc60003f05300 */
[----:B------:R-:W-:Y:S04]  /*11770*/  STS [R3+0x480], R30 ;  /* 0x0004801e03007388 */ /* 0x000fe80000000800 */
[----:B------:R-:W-:Y:S04]  /*11780*/  STS [R2+0x2080], R34 ;  /* 0x0020802202007388 */ /* 0x000fe80000000800 */
[----:B------:R4:W-:Y:S04]  /*11790*/  STS [R2+0x2480], R154 ;  /* 0x0024809a02007388 */ /* 0x0009e80000000800 */
[----:B------:R-:W-:Y:S01]  /*117a0*/  STS [R3+0x2080], R33 ;  /* 0x0020802103007388 */ /* 0x000fe20000000800 */
[----:B-1----:R-:W-:-:S03]  /*117b0*/  IMAD.MOV.U32 R7, RZ, RZ, 0x20 ;  /* 0x00000020ff077424 */ /* 0x002fc600078e00ff */
[----:B------:R-:W-:Y:S02]  /*117c0*/  STS [R3+0x2480], R158 ;  /* 0x0024809e03007388 */ /* 0x000fe40000000800 */
[----:B------:R-:W-:Y:S02]  /*117d0*/  SEL R7, R7, 0xffffffe0, !P1 ;  /* 0xffffffe007077807 */ /* 0x000fe40004800000 */
[----:B------:R-:W-:-:S03]  /*117e0*/  ISETP.NE.U32.AND P1, PT, RZ, c[0x0][0x508], PT ;  /* 0x00014200ff007a0c */ /* 0x000fc60003f25070 */
[----:B--2---:R-:W-:Y:S01]  /*117f0*/  IMAD.IADD R5, R2, 0x1, R7 ;  /* 0x0000000102057824 */ /* 0x004fe200078e0207 */
[----:B------:R-:W-:Y:S01]  /*11800*/  ISETP.NE.AND.EX P1, PT, RZ, c[0x0][0x50c], PT, P1 ;  /* 0x00014300ff007a0c */ /* 0x000fe20003f25310 */
[----:B------:R-:W-:-:S03]  /*11810*/  IMAD.IADD R4, R7, 0x1, R3 ;  /* 0x0000000107047824 */ /* 0x000fc600078e0203 */
[----:B------:R-:W-:Y:S04]  /*11820*/  STS [R5+0x80], R29 ;  /* 0x0000801d05007388 */ /* 0x000fe80000000800 */
[----:B------:R-:W-:Y:S01]  /*11830*/  STS [R5+0x480], R28 ;  /* 0x0004801c05007388 */ /* 0x000fe20000000800 */
[----:B----4-:R-:W-:-:S03]  /*11840*/  IADD3 R2, R7, 0x400, R0 ;  /* 0x0000040007027810 */ /* 0x010fc60007ffe000 */
[----:B------:R-:W-:Y:S04]  /*11850*/  STS [R4+0x80], R13 ;  /* 0x0000800d04007388 */ /* 0x000fe80000000800 */
[----:B------:R-:W-:Y:S04]  /*11860*/  STS [R4+0x480], R25 ;  /* 0x0004801904007388 */ /* 0x000fe80000000800 */
[----:B------:R-:W-:Y:S04]  /*11870*/  STS [R5+0x2080], R32 ;  /* 0x0020802005007388 */ /* 0x000fe80000000800 */
[----:B------:R1:W-:Y:S04]  /*11880*/  STS [R5+0x2480], R170 ;  /* 0x002480aa05007388 */ /* 0x0003e80000000800 */
[----:B------:R-:W-:Y:S04]  /*11890*/  STS [R4+0x2080], R31 ;  /* 0x0020801f04007388 */ /* 0x000fe80000000800 */
[----:B------:R-:W-:Y:S04]  /*118a0*/  STS [R4+0x2480], R174 ;  /* 0x002480ae04007388 */ /* 0x000fe80000000800 */
[----:B------:R-:W-:Y:S04]  /*118b0*/  STS [R0], R24 ;  /* 0x0000001800007388 */ /* 0x000fe80000000800 */
[----:B------:R-:W-:Y:S01]  /*118c0*/  STS [R0+0x400], R23 ;  /* 0x0004001700007388 */ /* 0x000fe20000000800 */
[----:B-1----:R-:W-:-:S02]  /*118d0*/  IMAD.IADD R5, R6, 0x1, R2 ;  /* 0x0000000106057824 */ /* 0x002fc400078e0202 */
[----:B------:R-:W-:-:S04]  /*118e0*/  IMAD.IADD R2, R6, 0x1, R0 ;  /* 0x0000000106027824 */ /* 0x000fc800078e0200 */
        /* <DEDUP_REMOVED lines=14> */
[----:B------:R-:W-:Y:S04]  /*119d0*/  STS [R0+0x2400], R14 ;  /* 0x0024000e00007388 */ /* 0x000fe80000000800 */
[----:B------:R1:W-:Y:S04]  /*119e0*/  STS [R3+0x2000], R9 ;  /* 0x0020000903007388 */ /* 0x0003e80000000800 */
[----:B------:R2:W-:Y:S01]  /*119f0*/  STS [R5+0x2000], R8 ;  /* 0x0020000805007388 */ /* 0x0005e20000000800 */
[----:B------:R-:W-:-:S02]  /*11a00*/  IMAD.MOV.U32 R19, RZ, RZ, c[0x0][0x388] ;  /* 0x0000e200ff137624 */ /* 0x000fc400078e00ff */
[CC--:B---3--:R-:W-:Y:S01]  /*11a10*/  IMAD.WIDE R6, R43.reuse, R2.reuse, c[0x0][0x500] ;  /* 0x000140002b067625 */ /* 0x0c8fe200078e0202 */
[----:B------:R-:W-:Y:S03]  /*11a20*/  BAR.SYNC.DEFER_BLOCKING 0x1, 0x80 ;  /* 0x0042000000007b1d */ /* 0x000fe60000010000 */
[----:B-1----:R-:W-:-:S03]  /*11a30*/  @P1 IMAD.WIDE R2, R43, R2, c[0x0][0x508] ;  /* 0x000142002b021625 */ /* 0x002fc600078e0202 */
[----:B------:R-:W3:Y:S04]  /*11a40*/  @P0 LDG.E R0, [R6.64] ;  /* 0x0000000a06000981 */ /* 0x000ee8000c1e1900 */
[----:B------:R1:W5:Y:S01]  /*11a50*/  @P1 LDG.E R19, [R2.64] ;  /* 0x0000000a02131981 */ /* 0x000362000c1e1900 */
[----:B--2---:R-:W-:Y:S02]  /*11a60*/  CS2R R4, SRZ ;  /* 0x0000000000047805 */ /* 0x004fe4000001ff00 */
[--C-:B---3--:R-:W-:Y:S01]  /*11a70*/  @P0 SHF.R.S32.HI R5, RZ, 0x1f, R0.reuse ;  /* 0x0000001fff050819 */ /* 0x108fe20000011400 */
[----:B------:R-:W-:Y:S01]  /*11a80*/  @P0 IMAD.MOV.U32 R4, RZ, RZ, R0 ;  /* 0x000000ffff040224 */ /* 0x000fe200078e0000 */
[----:B------:R-:W-:Y:S05]  /*11a90*/  @P1 BRA `(.L_x_1342) ;  /* 0x0000004000001947 */ /* 0x000fea0003800000 */
[----:B-1----:R-:W-:Y:S05]  /*11aa0*/  @!P0 BRA `(.L_x_1342) ;  /* 0x0000003000008947 */ /* 0x002fea0003800000 */
[----:B------:R-:W2:Y:S04]  /*11ab0*/  LDG.E R2, [R6.64] ;  /* 0x0000000a06027981 */ /* 0x000ea8000c1e1900 */
[----:B------:R-:W2:Y:S02]  /*11ac0*/  LDG.E R0, [R6.64+0x4] ;  /* 0x0000040a06007981 */ /* 0x000ea4000c1e1900 */
[----:B--2--5:R-:W-:-:S02]  /*11ad0*/  IADD3 R19, -R2, R0, RZ ;  /* 0x0000000002137210 */ /* 0x024fc40007ffe1ff */
.L_x_1342:
[----:B-1----:R-:W-:Y:S01]  /*11ae0*/  IMAD.MOV.U32 R2, RZ, RZ, c[0x0][0x4e8] ;  /* 0x00013a00ff027624 */ /* 0x002fe200078e00ff */
        /* <DEDUP_REMOVED lines=15> */
[----:B------:R-:W-:Y:S01]  /*11be0*/  SHF.R.S32.HI R20, RZ, 0x3, R20 ;  /* 0x00000003ff147819 */ /* 0x000fe20000011414 */
[----:B------:R-:W-:Y:S01]  /*11bf0*/  IMAD.IADD R13, R41, 0x1, -R3 ;  /* 0x00000001290d7824 */ /* 0x000fe200078e0a03 */
[----:B------:R-:W-:Y:S01]  /*11c00*/  SHF.R.S32.HI R10, RZ, 0x1f, R0 ;  /* 0x0000001fff0a7819 */ /* 0x000fe20000011400 */
[----:B------:R-:W-:Y:S01]  /*11c10*/  IMAD.WIDE.U32 R2, R4, c[0x0][0x3a0], RZ ;  /* 0x0000e80004027a25 */ /* 0x000fe200078e00ff */
[----:B------:R-:W-:Y:S02]  /*11c20*/  LOP3.LUT R9, R8, 0xffffffc, RZ, 0xc0, !PT ;  /* 0x0ffffffc08097812 */ /* 0x000fe400078ec0ff */
[----:B------:R-:W-:Y:S01]  /*11c30*/  LEA.HI R10, R10, R0, RZ, 0x2 ;  /* 0x000000000a0a7211 */ /* 0x000fe200078f10ff */
[----:B------:R-:W-:Y:S01]  /*11c40*/  IMAD.IADD R3, R3, 0x1, R7 ;  /* 0x0000000103037824 */ /* 0x000fe200078e0207 */
[----:B------:R-:W-:Y:S01]  /*11c50*/  LOP3.LUT R8, R6, 0xffffffc0, RZ, 0xc0, !PT ;  /* 0xffffffc006087812 */ /* 0x000fe200078ec0ff */
[----:B-1----:R-:W-:Y:S01]  /*11c60*/  IMAD.WIDE.U32 R14, R18, c[0x0][0x490], R4 ;  /* 0x00012400120e7a25 */ /* 0x002fe200078e0004 */
[----:B------:R-:W-:-:S02]  /*11c70*/  LOP3.LUT P1, RZ, R0, 0x3, RZ, 0xc0, !PT ;  /* 0x0000000300ff7812 */ /* 0x000fc4000782c0ff */
[----:B------:R-:W-:Y:S01]  /*11c80*/  SHF.R.S32.HI R6, RZ, 0x2, R10 ;  /* 0x00000002ff067819 */ /* 0x000fe2000001140a */
[----:B------:R-:W-:Y:S01]  /*11c90*/  IMAD.IADD R0, R35, 0x1, -R9 ;  /* 0x0000000123007824 */ /* 0x000fe200078e0a09 */
[----:B------:R-:W-:Y:S01]  /*11ca0*/  SHF.R.S32.HI R7, RZ, 0x1f, R18 ;  /* 0x0000001fff077819 */ /* 0x000fe20000011412 */
[----:B------:R-:W-:Y:S01]  /*11cb0*/  IMAD R8, R11, 0x8, R8 ;  /* 0x000000080b087824 */ /* 0x000fe200078e0208 */
[----:B------:R-:W-:Y:S01]  /*11cc0*/  SHF.R.S32.HI R9, RZ, 0x1f, R43 ;  /* 0x0000001fff097819 */ /* 0x000fe2000001142b */
[----:B------:R-:W-:Y:S01]  /*11cd0*/  IMAD R16, R0, 0x10, R6 ;  /* 0x0000001000107824 */ /* 0x000fe200078e0206 */
[----:B------:R-:W-:Y:S01]  /*11ce0*/  LEA.HI R22, R42, R41, RZ, 0x6 ;  /* 0x000000292a167211 */ /* 0x000fe200078f30ff */
[----:B------:R-:W-:Y:S01]  /*11cf0*/  IMAD R0, R7, c[0x0][0x490], RZ ;  /* 0x0001240007007a24 */ /* 0x000fe200078e02ff */
[----:B------:R-:W-:Y:S01]  /*11d00*/  SEL R9, R9, RZ, !P0 ;  /* 0x000000ff09097207 */ /* 0x000fe20004000000 */
[----:B------:R-:W-:Y:S02]  /*11d10*/  IMAD.SHL.U32 R4, R20, 0x40, RZ ;  /* 0x0000004014047824 */ /* 0x000fe400078e00ff */
[----:B------:R-:W-:-:S02]  /*11d20*/  IMAD R5, R18, c[0x0][0x494], R0 ;  /* 0x0001250012057a24 */ /* 0x000fc400078e0200 */
[----:B------:R-:W-:Y:S01]  /*11d30*/  IMAD.IADD R0, R16, 0x1, R8 ;  /* 0x0000000110007824 */ /* 0x000fe200078e0208 */
[----:B------:R-:W-:Y:S01]  /*11d40*/  LOP3.LUT R4, R4, 0x1c0, RZ, 0xc0, !PT ;  /* 0x000001c004047812 */ /* 0x000fe200078ec0ff */
[----:B------:R-:W-:Y:S02]  /*11d50*/  IMAD.SHL.U32 R8, R13, 0x8, RZ ;  /* 0x000000080d087824 */ /* 0x000fe400078e00ff */
[----:B--2---:R-:W-:Y:S02]  /*11d60*/  IMAD R6, R23, 0x80, R0 ;  /* 0x0000008017067824 */ /* 0x004fe400078e0200 */
[----:B------:R-:W-:Y:S01]  /*11d70*/  IMAD R12, R7, c[0x0][0x3e8], RZ ;  /* 0x0000fa00070c7a24 */ /* 0x000fe200078e02ff */
[----:B------:R-:W-:Y:S01]  /*11d80*/  LOP3.LUT R11, R4, 0x38, R8, 0xf8, !PT ;  /* 0x00000038040b7812 */ /* 0x000fe200078ef808 */
[----:B------:R-:W-:Y:S01]  /*11d90*/  @P2 IMAD.HI.U32 R10, R6, c[0x0][0x4ec], RZ ;  /* 0x00013b00060a2a27 */ /* 0x000fe200078e00ff */
[----:B------:R-:W-:Y:S02]  /*11da0*/  SHF.R.U32.HI R7, RZ, 0x3, R4 ;  /* 0x00000003ff077819 */ /* 0x000fe40000011604 */
[----:B------:R-:W-:Y:S01]  /*11db0*/  ISETP.GE.AND P6, PT, R8, c[0x0][0x3c8], PT ;  /* 0x0000f20008007a0c */ /* 0x000fe20003fc6270 */
[----:B------:R-:W-:Y:S01]  /*11dc0*/  IMAD.MOV.U32 R0, RZ, RZ, R6 ;  /* 0x000000ffff007224 */ /* 0x000fe200078e0006 */
[----:B------:R-:W-:Y:S01]  /*11dd0*/  @P2 SHF.R.U32.HI R0, RZ, c[0x0][0x4f0], R10 ;  /* 0x00013c00ff002a19 */ /* 0x000fe2000001160a */
[C---:B------:R-:W-:Y:S01]  /*11de0*/  IMAD R12, R18.reuse, c[0x0][0x3ec], R12 ;  /* 0x0000fb00120c7a24 */ /* 0x040fe200078e020c */
[----:B------:R-:W-:Y:S01]  /*11df0*/  SEL R10, R43, RZ, !P0 ;  /* 0x000000ff2b0a7207 */ /* 0x000fe20004000000 */
[----:B------:R-:W-:Y:S01]  /*11e00*/  IMAD.WIDE.U32 R2, R18, c[0x0][0x3e8], R2 ;  /* 0x0000fa0012027a25 */ /* 0x000fe200078e0002 */
[----:B------:R-:W-:-:S02]  /*11e10*/  LOP3.LUT R21, R11, R7, RZ, 0x3c, !PT ;  /* 0x000000070b157212 */ /* 0x000fc400078e3cff */
[----:B------:R-:W-:Y:S01]  /*11e20*/  SHF.R.S32.HI R53, RZ, 0x1f, R8 ;  /* 0x0000001fff357819 */ /* 0x000fe20000011408 */
[----:B------:R-:W-:Y:S02]  /*11e30*/  IMAD.IADD R5, R15, 0x1, R5 ;  /* 0x000000010f057824 */ /* 0x000fe400078e0205 */
[----:B------:R-:W-:Y:S02]  /*11e40*/  IMAD.MOV.U32 R4, RZ, RZ, R14 ;  /* 0x000000ffff047224 */ /* 0x000fe400078e000e */
[----:B------:R-:W-:Y:S02]  /*11e50*/  IMAD R7, R13, 0x10, R20 ;  /* 0x000000100d077824 */ /* 0x000fe400078e0214 */
[----:B------:R-:W-:Y:S02]  /*11e60*/  IMAD.MOV R11, RZ, RZ, -R0 ;  /* 0x000000ffff0b7224 */ /* 0x000fe400078e0a00 */
[----:B------:R-:W-:Y:S02]  /*11e70*/  IMAD.IADD R3, R3, 0x1, R12 ;  /* 0x0000000103037824 */ /* 0x000fe400078e020c */
[----:B------:R-:W-:-:S02]  /*11e80*/  IMAD R13, R9, c[0x0][0x498], RZ ;  /* 0x00012600090d7a24 */ /* 0x000fc400078e02ff */
        /* <DEDUP_REMOVED lines=12> */
[----:B------:R-:W-:-:S04]  /*11f50*/  IMAD.WIDE.U32 R4, R7, c[0x0][0x488], R4 ;  /* 0x0001220007047a25 */ /* 0x000fc800078e0004 */
[----:B------:R-:W-:Y:S01]  /*11f60*/  IMAD R9, R7, c[0x0][0x48c], R0 ;  /* 0x0001230007097a24 */ /* 0x000fe200078e0200 */
[----:B------:R-:W-:Y:S01]  /*11f70*/  LEA R7, P0, R4, c[0x0][0x450], 0x2 ;  /* 0x0001140004077a11 */ /* 0x000fe200078010ff */
[----:B------:R-:W-:Y:S01]  /*11f80*/  IMAD.MOV.U32 R6, RZ, RZ, R12 ;  /* 0x000000ffff067224 */ /* 0x000fe200078e000c */
[----:B------:R-:W-:Y:S01]  /*11f90*/  @P2 SHF.R.U32.HI R6, RZ, c[0x0][0x4f0], R14 ;  /* 0x00013c00ff062a19 */ /* 0x000fe2000001160e */
[----:B------:R-:W-:Y:S02]  /*11fa0*/  IMAD.IADD R5, R5, 0x1, R9 ;  /* 0x0000000105057824 */ /* 0x000fe400078e0209 */
[----:B------:R-:W-:Y:S01]  /*11fb0*/  IMAD.WIDE.U32 R2, R10, c[0x0][0x3f0], R2 ;  /* 0x0000fc000a027a25 */ /* 0x000fe200078e0002 */
[--C-:B------:R-:W-:Y:S01]  /*11fc0*/  SHF.R.S32.HI R13, RZ, 0x1f, R6.reuse ;  /* 0x0000001fff0d7819 */ /* 0x100fe20000011406 */
[----:B------:R-:W-:Y:S01]  /*11fd0*/  SHFL.IDX PT, R14, R7, 0x1, 0x1c1f ;  /* 0x003c1f00070e7f89 */ /* 0x000fe200000e0000 */
[----:B------:R-:W-:Y:S01]  /*11fe0*/  LEA.HI.X R4, R4, c[0x0][0x454], R5, 0x2, P0 ;  /* 0x0001150004047a11 */ /* 0x000fe200000f1405 */
[----:B------:R-:W-:-:S02]  /*11ff0*/  IMAD.MOV R10, RZ, RZ, -R6 ;  /* 0x000000ffff0a7224 */ /* 0x000fc400078e0a06 */
[----:B------:R-:W-:Y:S02]  /*12000*/  IMAD.IADD R3, R3, 0x1, R11 ;  /* 0x0000000103037824 */ /* 0x000fe400078e020b */
[----:B------:R-:W-:Y:S01]  /*12010*/  IMAD R0, R13, c[0x0][0x3e0], RZ ;  /* 0x0000f8000d007a24 */ /* 0x000fe200078e02ff */
[----:B------:R-:W-:Y:S01]  /*12020*/  SHFL.IDX PT, R17, R4, RZ, 0x1c1f ;  /* 0x001c1fff04117589 */ /* 0x000fe200000e0000 */
[----:B------:R-:W-:Y:S02]  /*12030*/  IMAD R5, R23, 0x80, R16 ;  /* 0x0000008017057824 */ /* 0x000fe400078e0210 */
[----:B------:R-:W-:Y:S01]  /*12040*/  IMAD R18, R10, c[0x0][0x4e8], R12 ;  /* 0x00013a000a127a24 */ /* 0x000fe200078e020c */
[----:B------:R-:W1:Y:S01]  /*12050*/  SHFL.IDX PT, R16, R7, RZ, 0x1c1f ;  /* 0x001c1fff07107589 */ /* 0x000e6200000e0000 */
[C---:B------:R-:W-:Y:S02]  /*12060*/  IMAD R9, R6.reuse, c[0x0][0x3e4], R0 ;  /* 0x0000f90006097a24 */ /* 0x040fe400078e0200 */
[----:B------:R-:W-:Y:S01]  /*12070*/  IMAD.WIDE.U32 R2, R6, c[0x0][0x3e0], R2 ;  /* 0x0000f80006027a25 */ /* 0x000fe200078e0002 */
[----:B------:R-:W2:Y:S01]  /*12080*/  SHFL.IDX PT, R15, R4, 0x1, 0x1c1f ;  /* 0x003c1f00040f7f89 */ /* 0x000ea200000e0000 */
[----:B------:R-:W-:-:S02]  /*12090*/  SHF.R.S32.HI R6, RZ, 0x1f, R18 ;  /* 0x0000001fff067819 */ /* 0x000fc40000011412 */
[----:B-----5:R-:W-:Y:S01]  /*120a0*/  IMAD R0, R19, c[0x0][0x4e8], RZ ;  /* 0x00013a0013007a24 */ /* 0x020fe200078e02ff */
[----:B------:R-:W-:Y:S01]  /*120b0*/  SHFL.IDX PT, R12, R7, 0x2, 0x1c1f ;  /* 0x005c1f00070c7f89 */ /* 0x000fe200000e0000 */
[----:B------:R-:W-:Y:S01]  /*120c0*/  IMAD.IADD R3, R3, 0x1, R9 ;  /* 0x0000000103037824 */ /* 0x000fe200078e0209 */
[C---:B------:R-:W-:Y:S01]  /*120d0*/  IADD3 R9, R5.reuse, 0x8, RZ ;  /* 0x0000000805097810 */ /* 0x040fe20007ffe0ff */
[----:B------:R-:W-:Y:S01]  /*120e0*/  IMAD R6, R6, c[0x0][0x3d8], RZ ;  /* 0x0000f60006067a24 */ /* 0x000fe200078e02ff */
[----:B------:R-:W3:Y:S01]  /*120f0*/  SHFL.IDX PT, R13, R4, 0x2, 0x1c1f ;  /* 0x005c1f00040d7f89 */ /* 0x000ee200000e0000 */
[-C--:B------:R-:W-:Y:S02]  /*12100*/  ISETP.GE.OR P4, PT, R5, R0.reuse, P1 ;  /* 0x000000000500720c */ /* 0x080fe40000f86670 */
[----:B------:R-:W-:Y:S01]  /*12110*/  ISETP.GE.OR P3, PT, R9, R0, P1 ;  /* 0x000000000900720c */ /* 0x000fe20000f66670 */
[----:B------:R4:W-:Y:S01]  /*12120*/  SHFL.IDX PT, R11, R4, 0x3, 0x1c1f ;  /* 0x007c1f00040b7f89 */ /* 0x0009e200000e0000 */
[----:B------:R-:W-:-:S02]  /*12130*/  IMAD R19, R18, c[0x0][0x3dc], R6 ;  /* 0x0000f70012137a24 */ /* 0x000fc400078e0206 */
[----:B------:R-:W-:Y:S01]  /*12140*/  IMAD.SHL.U32 R9, R22, 0x8, RZ ;  /* 0x0000000816097824 */ /* 0x000fe200078e00ff */
[----:B------:R3:W3:Y:S06]  /*12150*/  SHFL.IDX PT, R10, R7, 0x3, 0x1c1f ;  /* 0x007c1f00070a7f89 */ /* 0x0006ec00000e0000 */
[----:B-1----:R-:W-:Y:S04]  /*12160*/  @!P4 ST.E [R16.64], R37 ;  /* 0x000000251000c985 */ /* 0x002fe8000c10190a */
[----:B--2---:R-:W-:Y:S01]  /*12170*/  @!P3 ST.E [R14.64], R38 ;  /* 0x000000260e00b985 */ /* 0x004fe2000c10190a */
[----:B----4-:R-:W-:-:S04]  /*12180*/  IADD3 R4, R5, 0x40, RZ ;  /* 0x0000004005047810 */ /* 0x010fc80007ffe0ff */
[-C--:B------:R-:W-:Y:S01]  /*12190*/  ISETP.GE.OR P2, PT, R4, R0.reuse, P1 ;  /* 0x000000000400720c */ /* 0x080fe20000f46670 */
[----:B---3--:R-:W-:Y:S01]  /*121a0*/  IMAD.WIDE.U32 R6, R18, c[0x0][0x3d8], R2 ;  /* 0x0000f60012067a25 */ /* 0x008fe200078e0002 */
        /* <DEDUP_REMOVED lines=11> */
[----:B------:R-:W-:Y:S01]  /*12260*/  @!P2 ST.E [R12.64], R39 ;  /* 0x000000270c00a985 */ /* 0x000fe2000c10190a */
        /* <DEDUP_REMOVED lines=63> */
.L_x_1341:
        /* <DEDUP_REMOVED lines=19> */
.L_x_1343:
        /* <DEDUP_REMOVED lines=42> */
.L_x_1345:
[----:B------:R-:W-:Y:S05]  /*12a30*/  BSYNC B0 ;  /* 0x0000000000007941 */ /* 0x000fea0003800000 */
.L_x_1344:
        /* <DEDUP_REMOVED lines=103> */
.L_x_1346:
        /* <DEDUP_REMOVED lines=13> */
.L_x_1490:


//--------------------- .text._ZN7cutlass13device_kernelIN5flash19enable_sm80_to_sm89INS1_16FlashAttnFwdSm80INS1_25CollectiveMainloopFwdSm80ILi4ELi1ELb0EN4cute5tupleIJNS5_1CILi128EEENS7_ILi112EEENS7_ILi64EEEEEELi64ENS_10bfloat16_tEfNS_4arch4Sm80ELb1ELb0ELb0ELb1ELb0ELb1ELb1ELb0EEENS1_21CollectiveEpilogueFwdINS6_IJS8_SA_S9_EEENS6_IJNS7_ILi1EEESI_SI_EEESC_SE_Li128ELb1ELb1ELb0ELb0EEENS1_19SingleTileSchedulerILb1ELb0ELb1ELi128EEEEEEEEEvNT_6ParamsE --------------------------
	.section	.text._ZN7cutlass13device_kernelIN5flash19enable_sm80_to_sm89INS1_16FlashAttnFwdSm80INS1_25CollectiveMainloopFwdSm80ILi4ELi1ELb0EN4cute5tupleIJNS5_1CILi128EEENS7_ILi112EEENS7_ILi64EEEEEELi64ENS_10bfloat16_tEfNS_4arch4Sm80ELb1ELb0ELb0ELb1ELb0ELb1ELb1ELb0EEENS1_21CollectiveEpilogueFwdINS6_IJS8_SA_S9_EEENS6_IJNS7_ILi1EEESI_SI_EEESC_SE_Li128ELb1ELb1ELb0ELb0EEENS1_19SingleTileSchedulerILb1ELb0ELb1ELi128EEEEEEEEEvNT_6ParamsE,"ax",@progbits
	.sectioninfo	@"SHI_REGISTERS=255"
	.align	128
.text._ZN7cutlass13device_kernelIN5flash19enable_sm80_to_sm89INS1_16FlashAttnFwdSm80INS1_25CollectiveMainloopFwdSm80ILi4ELi1ELb0EN4cute5tupleIJNS5_1CILi128EEENS7_ILi112EEENS7_ILi64EEEEEELi64ENS_10bfloat16_tEfNS_4arch4Sm80ELb1ELb0ELb0ELb1ELb0ELb1ELb1ELb0EEENS1_21CollectiveEpilogueFwdINS6_IJS8_SA_S9_EEENS6_IJNS7_ILi1EEESI_SI_EEESC_SE_Li128ELb1ELb1ELb0ELb0EEENS1_19SingleTileSchedulerILb1ELb0ELb1ELi128EEEEEEEEEvNT_6ParamsE:
        .type           _ZN7cutlass13device_kernelIN5flash19enable_sm80_to_sm89INS1_16FlashAttnFwdSm80INS1_25CollectiveMainloopFwdSm80ILi4ELi1ELb0EN4cute5tupleIJNS5_1CILi128EEENS7_ILi112EEENS7_ILi64EEEEEELi64ENS_10bfloat16_tEfNS_4arch4Sm80ELb1ELb0ELb0ELb1ELb0ELb1ELb1ELb0EEENS1_21CollectiveEpilogueFwdINS6_IJS8_SA_S9_EEENS6_IJNS7_ILi1EEESI_SI_EEESC_SE_Li128ELb1ELb1ELb0ELb0EEENS1_19SingleTileSchedulerILb1ELb0ELb1ELi128EEEEEEEEEvNT_6ParamsE,@function
        .size           _ZN7cutlass13device_kernelIN5flash19enable_sm80_to_sm89INS1_16FlashAttnFwdSm80INS1_25CollectiveMainloopFwdSm80ILi4ELi1ELb0EN4cute5tupleIJNS5_1CILi128EEENS7_ILi112EEENS7_ILi64EEEEEELi64ENS_10bfloat16_tEfNS_4arch4Sm80ELb1ELb0ELb0ELb1ELb0ELb1ELb1ELb0EEENS1_21CollectiveEpilogueFwdINS6_IJS8_SA_S9_EEENS6_IJNS7_ILi1EEESI_SI_EEESC_SE_Li128ELb1ELb1ELb0ELb0EEENS1_19SingleTileSchedulerILb1ELb0ELb1ELi128EEEEEEEEEvNT_6ParamsE,(.L_x_1491 - _ZN7cutlass13device_kernelIN5flash19enable_sm80_to_sm89INS1_16FlashAttnFwdSm80INS1_25CollectiveMainloopFwdSm80ILi4ELi1ELb0EN4cute5tupleIJNS5_1CILi128EEENS7_ILi112EEENS7_ILi64EEEEEELi64ENS_10bfloat16_tEfNS_4arch4Sm80ELb1ELb0ELb0ELb1ELb0ELb1ELb1ELb0EEENS1_21CollectiveEpilogueFwdINS6_IJS8_SA_S9_EEENS6_IJNS7_ILi1EEESI_SI_EEESC_SE_Li128ELb1ELb1ELb0ELb0EEENS1_19SingleTileSchedulerILb1ELb0ELb1ELi128EEEEEEEEEvNT_6ParamsE)
        .other          _ZN7cutlass13device_kernelIN5flash19enable_sm80_to_sm89INS1_16FlashAttnFwdSm80INS1_25CollectiveMainloopFwdSm80ILi4ELi1ELb0EN4cute5tupleIJNS5_1CILi128EEENS7_ILi112EEENS7_ILi64EEEEEELi64ENS_10bfloat16_tEfNS_4arch4Sm80ELb1ELb0ELb0ELb1ELb0ELb1ELb1ELb0EEENS1_21CollectiveEpilogueFwdINS6_IJS8_SA_S9_EEENS6_IJNS7_ILi1EEESI_SI_EEESC_SE_Li128ELb1ELb1ELb0ELb0EEENS1_19SingleTileSchedulerILb1ELb0ELb1ELi128EEEEEEEEEvNT_6ParamsE,@"STO_CUDA_ENTRY STV_DEFAULT"
_ZN7cutlass13device_kernelIN5flash19enable_sm80_to_sm89INS1_16FlashAttnFwdSm80INS1_25CollectiveMainloopFwdSm80ILi4ELi1ELb0EN4cute5tupleIJNS5_1CILi128EEENS7_ILi112EEENS7_ILi64EEEEEELi64ENS_10bfloat16_tEfNS_4arch4Sm80ELb1ELb0ELb0ELb1ELb0ELb1ELb1ELb0EEENS1_21CollectiveEpilogueFwdINS6_IJS8_SA_S9_EEENS6_IJNS7_ILi1EEESI_SI_EEESC_SE_Li128ELb1ELb1ELb0ELb0EEENS1_19SingleTileSchedulerILb1ELb0ELb1ELi128EEEEEEEEEvNT_6ParamsE:
        /* <DEDUP_REMOVED lines=17> */
.L_x_1348:
        /* <DEDUP_REMOVED lines=8> */
.L_x_1350:
[----:B------:R-:W-:-:S04]  /*0190*/  MOV R0, c[0x0][0x54c] ;  /* 0x0001530000007a02 */ /* 0x000fc80000000f00 */
.L_x_1349:
[----:B------:R-:W-:Y:S01]  /*01a0*/  USHF.L.U32 UR4, UR4, 0x7, URZ ;  /* 0x0000000704047899 */ /* 0x000fe2000800063f */
[----:B-----5:R-:W-:-:S05]  /*01b0*/  IMAD R0, R0, c[0x0][0x548], RZ ;  /* 0x0001520000007a24 */ /* 0x020fca00078e02ff */
[----:B------:R-:W-:-:S04]  /*01c0*/  MOV R12, UR4 ;  /* 0x00000004000c7c02 */ /* 0x000fc80008000f00 */
[----:B------:R-:W-:-:S04]  /*01d0*/  ISETP.GE.AND P0, PT, R12, R0, PT ;  /* 0x000000000c00720c */ /* 0x000fc80003f06270 */
[----:B------:R-:W-:-:S05]  /*01e0*/  SEL R0, R5, 0xffffffff, !P0 ;  /* 0xffffffff05007807 */ /* 0x000fca0004000000 */
[----:B------:R2:W-:Y:S01]  /*01f0*/  STL [R1+0x68], R0 ;  /* 0x0000680001007387 */ /* 0x0005e20000100800 */
[----:B------:R-:W-:Y:S05]  /*0200*/  BRA `(.L_x_1351) ;  /* 0x0000014000007947 */ /* 0x000fea0003800000 */
.L_x_1347:
[----:B------:R-:W-:-:S04]  /*0210*/  ISETP.NE.U32.AND P0, PT, RZ, c[0x0][0x568], PT ;  /* 0x00015a00ff007a0c */ /* 0x000fc80003f05070 */
[----:B------:R-:W-:-:S13]  /*0220*/  ISETP.NE.AND.EX P0, PT, RZ, c[0x0][0x56c], PT, P0 ;  /* 0x00015b00ff007a0c */ /* 0x000fda0003f05300 */
[----:B------:R-:W-:Y:S05]  /*0230*/  @!P0 BRA `(.L_x_1352) ;  /* 0x0000002000008947 */ /* 0x000fea0003800000 */
[----:B------:R1:W5:Y:S01]  /*0240*/  LDG.E R0, [R2.64] ;  /* 0x0000000802007981 */ /* 0x000362000c1e1900 */
[----:B------:R-:W-:Y:S05]  /*0250*/  BRA `(.L_x_1353) ;  /* 0x0000009000007947 */ /* 0x000fea0003800000 */
.L_x_1352:
        /* <DEDUP_REMOVED lines=8> */
.L_x_1354:
[----:B------:R-:W-:-:S04]  /*02e0*/  MOV R0, c[0x0][0x54c] ;  /* 0x0001530000007a02 */ /* 0x000fc80000000f00 */
.L_x_1353:
[----:B------:R-:W-:Y:S01]  /*02f0*/  USHF.L.U32 UR4, UR4, 0x7, URZ ;  /* 0x0000000704047899 */ /* 0x000fe2000800063f */
[----:B-----5:R-:W-:-:S05]  /*0300*/  IMAD R0, R0, c[0x0][0x548], RZ ;  /* 0x0001520000007a24 */ /* 0x020fca00078e02ff */
[----:B------:R-:W-:-:S04]  /*0310*/  MOV R12, UR4 ;  /* 0x00000004000c7c02 */ /* 0x000fc80008000f00 */
[----:B------:R-:W-:-:S04]  /*0320*/  ISETP.GE.AND P0, PT, R12, R0, PT ;  /* 0x000000000c00720c */ /* 0x000fc80003f06270 */
[----:B------:R-:W-:-:S05]  /*0330*/  SEL R0, R5, 0xffffffff, !P0 ;  /* 0xffffffff05007807 */ /* 0x000fca0004000000 */
[----:B------:R2:W-:Y:S04]  /*0340*/  STL [R1+0x68], R0 ;  /* 0x0000680001007387 */ /* 0x0005e80000100800 */
.L_x_1351:
        /* <DEDUP_REMOVED lines=39> */
.L_x_1355:
[----:B--2---:R-:W-:-:S04]  /*05c0*/  ISETP.NE.U32.AND P0, PT, RZ, c[0x0][0x368], PT ;  /* 0x0000da00ff007a0c */ /* 0x004fc80003f05070 */
[----:B------:R-:W-:-:S13]  /*05d0*/  ISETP.NE.AND.EX P0, PT, RZ, c[0x0][0x36c], PT, P0 ;  /* 0x0000db00ff007a0c */ /* 0x000fda0003f05300 */
[----:B------:R-:W-:Y:S05]  /*05e0*/  @!P0 BRA `(.L_x_1356) ;  /* 0x0000003000008947 */ /* 0x000fea0003800000 */
[----:B------:R-:W-:-:S05]  /*05f0*/  IMAD.WIDE R4, R38, R15, c[0x0][0x368] ;  /* 0x0000da0026047625 */ /* 0x000fca00078e020f */
[----:B------:R2:W5:Y:S01]  /*0600*/  LDG.E R14, [R4.64] ;  /* 0x00000008040e7981 */ /* 0x000562000c1e1900 */
[----:B------:R-:W-:Y:S05]  /*0610*/  BRA `(.L_x_1357) ;  /* 0x0000004000007947 */ /* 0x000fea0003800000 */
.L_x_1356:
[----:B------:R-:W-:Y:S05]  /*0620*/  @!P5 BRA `(.L_x_1357) ;  /* 0x000000300000d947 */ /* 0x000fea0003800000 */
[----:B------:R2:W3:Y:S04]  /*0630*/  LDG.E R6, [R4.64] ;  /* 0x0000000804067981 */ /* 0x0004e8000c1e1900 */
[----:B--2---:R-:W3:Y:S02]  /*0640*/  LDG.E R4, [R4.64+0x4] ;  /* 0x0000040804047981 */ /* 0x004ee4000c1e1900 */
[----:B---3--:R-:W-:Y:S02]  /*0650*/  IADD3 R14, -R6, R4, RZ ;  /* 0x00000004060e7210 */ /* 0x008fe40007ffe1ff */
.L_x_1357:
        /* <DEDUP_REMOVED lines=408> */
.L_x_1405:
        /* <DEDUP_REMOVED lines=48> */
.L_x_1363:
[----:B------:R-:W-:Y:S05]  /*22e0*/  BSYNC B0 ;  /* 0x0000000000007941 */ /* 0x000fea0003800000 */
.L_x_1362:
        /* <DEDUP_REMOVED lines=37> */
.L_x_1365:
[----:B------:R-:W-:Y:S05]  /*2540*/  BSYNC B0 ;  /* 0x0000000000007941 */ /* 0x000fea0003800000 */
.L_x_1364:
        /* <DEDUP_REMOVED lines=40> */
.L_x_1367:
[----:B------:R-:W-:Y:S05]  /*27d0*/  BSYNC B0 ;  /* 0x0000000000007941 */ /* 0x000fea0003800000 */
.L_x_1366:
        /* <DEDUP_REMOVED lines=38> */
.L_x_1369:
[----:B------:R-:W-:Y:S05]  /*2a40*/  BSYNC B0 ;  /* 0x0000000000007941 */ /* 0x000fea0003800000 */
.L_x_1368:
        /* <DEDUP_REMOVED lines=76> */
.L_x_1373:
[----:B------:R-:W-:Y:S05]  /*2f10*/  BSYNC B0 ;  /* 0x0000000000007941 */ /* 0x000fea0003800000 */
.L_x_1372:
        /* <DEDUP_REMOVED lines=59> */
.L_x_1371:
[----:B------:R-:W-:Y:S05]  /*32d0*/  BSYNC B1 ;  /* 0x0000000000017941 */ /* 0x000fea0003800000 */
.L_x_1370:
        /* <DEDUP_REMOVED lines=64> */
.L_x_1377:
[----:B------:R-:W-:Y:S05]  /*36e0*/  BSYNC B0 ;  /* 0x0000000000007941 */ /* 0x000fea0003800000 */
.L_x_1376:
        /* <DEDUP_REMOVED lines=59> */
.L_x_1375:
[----:B------:R-:W-:Y:S05]  /*3aa0*/  BSYNC B1 ;  /* 0x0000000000017941 */ /* 0x000fea0003800000 */
.L_x_1374:
        /* <DEDUP_REMOVED lines=63> */
.L_x_1381:
[----:B------:R-:W-:Y:S05]  /*3ea0*/  BSYNC B0 ;  /* 0x0000000000007941 */ /* 0x000fea0003800000 */
.L_x_1380:
        /* <DEDUP_REMOVED lines=59> */
.L_x_1379:
[----:B------:R-:W-:Y:S05]  /*4260*/  BSYNC B1 ;  /* 0x0000000000017941 */ /* 0x000fea0003800000 */
.L_x_1378:
        /* <DEDUP_REMOVED lines=62> */
.L_x_1384:
[----:B------:R-:W-:Y:S05]  /*4650*/  BSYNC B0 ;  /* 0x0000000000007941 */ /* 0x000fea0003800000 */
.L_x_1383:
        /* <DEDUP_REMOVED lines=60> */
.L_x_1361:
        /* <DEDUP_REMOVED lines=223> */
.L_x_1386:
[----:B------:R-:W-:Y:S05]  /*5810*/  BSYNC B0 ;  /* 0x0000000000007941 */ /* 0x000fea0003800000 */
.L_x_1385:
        /* <DEDUP_REMOVED lines=115> */
.L_x_1388:
[----:B------:R-:W-:Y:S05]  /*5f50*/  BSYNC B0 ;  /* 0x0000000000007941 */ /* 0x000fea0003800000 */
.L_x_1387:
        /* <DEDUP_REMOVED lines=115> */
.L_x_1390:
[----:B------:R-:W-:Y:S05]  /*6690*/  BSYNC B0 ;  /* 0x0000000000007941 */ /* 0x000fea0003800000 */
.L_x_1389:
        /* <DEDUP_REMOVED lines=115> */
.L_x_1360:
        /* <DEDUP_REMOVED lines=20> */
.L_x_1392:
[----:B------:R-:W-:Y:S05]  /*6f10*/  BSYNC B0 ;  /* 0x0000000000007941 */ /* 0x000fea0003800000 */
.L_x_1391:
        /* <DEDUP_REMOVED lines=20> */
.L_x_1394:
[----:B------:R-:W-:Y:S05]  /*7060*/  BSYNC B0 ;  /* 0x0000000000007941 */ /* 0x000fea0003800000 */
.L_x_1393:
        /* <DEDUP_REMOVED lines=20> */
.L_x_1396:
[----:B------:R-:W-:Y:S05]  /*71b0*/  BSYNC B0 ;  /* 0x0000000000007941 */ /* 0x000fea0003800000 */
.L_x_1395:
        /* <DEDUP_REMOVED lines=19> */
.L_x_1382:
[----:B------:R-:W-:Y:S05]  /*72f0*/  BSYNC B2 ;  /* 0x0000000000027941 */ /* 0x000fea0003800000 */
.L_x_1359:
        /* <DEDUP_REMOVED lines=125> */
.L_x_1398:
[----:B-1----:R-:W-:Y:S05]  /*7ad0*/  BSYNC B0 ;  /* 0x0000000000007941 */ /* 0x002fea0003800000 */
.L_x_1397:
        /* <DEDUP_REMOVED lines=20> */
.L_x_1400:
[----:B------:R-:W-:Y:S05]  /*7c20*/  BSYNC B0 ;  /* 0x0000000000007941 */ /* 0x000fea0003800000 */
.L_x_1399:
        /* <DEDUP_REMOVED lines=20> */
.L_x_1402:
[----:B------:R-:W-:Y:S05]  /*7d70*/  BSYNC B0 ;  /* 0x0000000000007941 */ /* 0x000fea0003800000 */
.L_x_1401:
        /* <DEDUP_REMOVED lines=20> */
.L_x_1404:
[----:B------:R-:W-:Y:S05]  /*7ec0*/  BSYNC B0 ;  /* 0x0000000000007941 */ /* 0x000fea0003800000 */
.L_x_1403:
        /* <DEDUP_REMOVED lines=36> */
.L_x_1358:
        /* <DEDUP_REMOVED lines=192> */
.L_x_1408:
[----:B--2-4-:R-:W-:Y:S05]  /*8d10*/  BSYNC B0 ;  /* 0x0000000000007941 */ /* 0x014fea0003800000 */
.L_x_1407:
        /* <DEDUP_REMOVED lines=11> */
.L_x_1410:
[----:B------:R-:W-:Y:S05]  /*8dd0*/  BSYNC B0 ;  /* 0x0000000000007941 */ /* 0x000fea0003800000 */
.L_x_1409:
        /* <DEDUP_REMOVED lines=11> */
.L_x_1412:
[----:B------:R-:W-:Y:S05]  /*8e90*/  BSYNC B0 ;  /* 0x0000000000007941 */ /* 0x000fea0003800000 */
.L_x_1411:
        /* <DEDUP_REMOVED lines=11> */
.L_x_1414:
[----:B------:R-:W-:Y:S05]  /*8f50*/  BSYNC B0 ;  /* 0x0000000000007941 */ /* 0x000fea0003800000 */
.L_x_1413:
        /* <DEDUP_REMOVED lines=11> */
.L_x_1416:
[----:B------:R-:W-:Y:S05]  /*9010*/  BSYNC B0 ;  /* 0x0000000000007941 */ /* 0x000fea0003800000 */
.L_x_1415:
        /* <DEDUP_REMOVED lines=11> */
.L_x_1418:
[----:B------:R-:W-:Y:S05]  /*90d0*/  BSYNC B0 ;  /* 0x0000000000007941 */ /* 0x000fea0003800000 */
.L_x_1417:
        /* <DEDUP_REMOVED lines=11> */
.L_x_1420:
[----:B------:R-:W-:Y:S05]  /*9190*/  BSYNC B0 ;  /* 0x0000000000007941 */ /* 0x000fea0003800000 */
.L_x_1419:
        /* <DEDUP_REMOVED lines=97> */
.L_x_1422:
[----:B------:R-:W-:Y:S05]  /*97b0*/  BSYNC B0 ;  /* 0x0000000000007941 */ /* 0x000fea0003800000 */
.L_x_1421:
[----:B------:R-:W-:Y:S01]  /*97c0*/  ISETP.LT.AND P0, PT, RZ, c[0x0][0x27c], PT ;  /* 0x00009f00ff007a0c */ /* 0x000fe20003f01270 */
[----:B------:R-:W0:Y:S01]  /*97d0*/  LDGDEPBAR ;  /* 0x00000000000079af */ /* 0x000e220000000000 */
[----:B------:R-:W-:-:S04]  /*97e0*/  LEA.HI R246, R249, R250, RZ, 0x5 ;  /* 0x000000faf9f67211 */ /* 0x000fc800078f28ff */
[----:B------:R-:W-:-:S07]  /*97f0*/  SHF.R.S32.HI R248, RZ, 0x5, R246 ;  /* 0x00000005fff87819 */ /* 0x000fce00000114f6 */
[----:B------:R-:W-:Y:S05]  /*9800*/  @P0 BRA `(.L_x_1423) ;  /* 0x0000002000000947 */ /* 0x000fea0003800000 */
[----:B------:R-:W-:-:S04]  /*9810*/  DEPBAR.LE SB0, 0x1 ;  /* 0x000080400000791a */ /* 0x000fc80000000000 */
[----:B------:R-:W-:Y:S05]  /*9820*/  BRA `(.L_x_1424) ;  /* 0x00004d7000007947 */ /* 0x000fea0003800000 */
.L_x_1423:
        /* <DEDUP_REMOVED lines=68> */
.L_x_1427:
[----:B------:R-:W-:Y:S05]  /*9c70*/  BSYNC B0 ;  /* 0x0000000000007941 */ /* 0x000fea0003800000 */
.L_x_1426:
        /* <DEDUP_REMOVED lines=41> */
.L_x_1429:
[----:B------:R-:W-:Y:S05]  /*9f10*/  BSYNC B0 ;  /* 0x0000000000007941 */ /* 0x000fea0003800000 */
.L_x_1428:
        /* <DEDUP_REMOVED lines=43> */
.L_x_1431:
[----:B------:R-:W-:Y:S05]  /*a1d0*/  BSYNC B0 ;  /* 0x0000000000007941 */ /* 0x000fea0003800000 */
.L_x_1430:
        /* <DEDUP_REMOVED lines=41> */
.L_x_1433:
[----:B-12---:R-:W-:Y:S05]  /*a470*/  BSYNC B0 ;  /* 0x0000000000007941 */ /* 0x006fea0003800000 */
.L_x_1432:
        /* <DEDUP_REMOVED lines=85> */
.L_x_1437:
[----:B------:R-:W-:Y:S05]  /*a9d0*/  BSYNC B0 ;  /* 0x0000000000007941 */ /* 0x000fea0003800000 */
.L_x_1436:
        /* <DEDUP_REMOVED lines=49> */
.L_x_1435:
[----:B------:R-:W-:Y:S05]  /*acf0*/  BSYNC B1 ;  /* 0x0000000000017941 */ /* 0x000fea0003800000 */
.L_x_1434:
        /* <DEDUP_REMOVED lines=53> */
.L_x_1441:
[----:B------:R-:W-:Y:S05]  /*b050*/  BSYNC B0 ;  /* 0x0000000000007941 */ /* 0x000fea0003800000 */
.L_x_1440:
        /* <DEDUP_REMOVED lines=49> */
.L_x_1439:
[----:B------:R-:W-:Y:S05]  /*b370*/  BSYNC B1 ;  /* 0x0000000000017941 */ /* 0x000fea0003800000 */
.L_x_1438:
        /* <DEDUP_REMOVED lines=53> */
.L_x_1445:
[----:B------:R-:W-:Y:S05]  /*b6d0*/  BSYNC B0 ;  /* 0x0000000000007941 */ /* 0x000fea0003800000 */
.L_x_1444:
        /* <DEDUP_REMOVED lines=49> */
.L_x_1443:
[----:B------:R-:W-:Y:S05]  /*b9f0*/  BSYNC B1 ;  /* 0x0000000000017941 */ /* 0x000fea0003800000 */
.L_x_1442:
        /* <DEDUP_REMOVED lines=52> */
.L_x_1448:
[----:B------:R-:W-:Y:S05]  /*bd40*/  BSYNC B0 ;  /* 0x0000000000007941 */ /* 0x000fea0003800000 */
.L_x_1447:
        /* <DEDUP_REMOVED lines=50> */
.L_x_1425:
        /* <DEDUP_REMOVED lines=73> */
.L_x_1450:
[----:B-1-3--:R-:W-:Y:S05]  /*c500*/  BSYNC B0 ;  /* 0x0000000000007941 */ /* 0x00afea0003800000 */
.L_x_1449:
        /* <DEDUP_REMOVED lines=65> */
.L_x_1452:
[----:B-1-3--:R-:W-:Y:S05]  /*c920*/  BSYNC B0 ;  /* 0x0000000000007941 */ /* 0x00afea0003800000 */
.L_x_1451:
        /* <DEDUP_REMOVED lines=122> */
.L_x_1454:
[----:B------:R-:W-:Y:S05]  /*d0d0*/  BSYNC B0 ;  /* 0x0000000000007941 */ /* 0x000fea0003800000 */
.L_x_1453:
        /* <DEDUP_REMOVED lines=110> */
.L_x_1456:
[----:B------:R-:W-:Y:S05]  /*d7c0*/  BSYNC B0 ;  /* 0x0000000000007941 */ /* 0x000fea0003800000 */
.L_x_1455:
        /* <DEDUP_REMOVED lines=110> */
.L_x_1458:
[----:B------:R-:W-:Y:S05]  /*deb0*/  BSYNC B0 ;  /* 0x0000000000007941 */ /* 0x000fea0003800000 */
.L_x_1457:
        /* <DEDUP_REMOVED lines=109> */
.L_x_1446:
[----:B------:R-:W-:Y:S05]  /*e590*/  BSYNC B2 ;  /* 0x0000000000027941 */ /* 0x000fea0003800000 */
.L_x_1424:
        /* <DEDUP_REMOVED lines=81> */
[C---:B-----5:R-:W-:Y:S08]  /*eab0*/  HMMA.16816.F32.BF16 R168, R12.reuse, R30, RZ ;  /* 0x0000001e0ca8723c */ /* 0x060ff000000418ff */
[C---:B------:R-:W-:Y:S08]  /*eac0*/  HMMA.16816.F32.BF16 R136, R12.reuse, R32, RZ ;  /* 0x000000200c88723c */ /* 0x040ff000000418ff */
[C---:B------:R-:W-:Y:S08]  /*ead0*/  HMMA.16816.F32.BF16 R164, R12.reuse, R34, RZ ;  /* 0x000000220ca4723c */ /* 0x040ff000000418ff */
        /* <DEDUP_REMOVED lines=107> */
[C---:B------:R-:W-:Y:S08]  /*f190*/  HMMA.16816.F32.BF16 R132, R20.reuse, R74, R228 ;  /* 0x0000004a1484723c */ /* 0x040ff000000418e4 */
[----:B------:R-:W-:Y:S08]  /*f1a0*/  HMMA.16816.F32.BF16 R128, R20, R70, R224 ;  /* 0x000000461480723c */ /* 0x000ff000000418e0 */
[C---:B------:R-:W-:Y:S07]  /*f1b0*/  HMMA.16816.F32.BF16 R96, R16.reuse, R72, R196 ;  /* 0x000000481060723c */ /* 0x040fee00000418c4 */
[----:B------:R-:W-:Y:S01]  /*f1c0*/  IMAD.MOV.U32 R199, RZ, RZ, R239 ;  /* 0x000000ffffc77224 */ /* 0x000fe200078e00ef */
[----:B------:R-:W-:Y:S01]  /*f1d0*/  HMMA.16816.F32.BF16 R88, R16, R74, R52 ;  /* 0x0000004a1058723c */ /* 0x000fe20000041834 */
[----:B------:R-:W-:-:S03]  /*f1e0*/  IADD3 R239, R238, 0x3000, RZ ;  /* 0x00003000eeef7810 */ /* 0x000fc60007ffe0ff */
[----:B------:R-:W-:-:S04]  /*f1f0*/  ISETP.GE.AND P0, PT, R199, 0x2, PT ;  /* 0x00000002c700780c */ /* 0x000fc80003f06270 */
[C---:B------:R-:W-:Y:S08]  /*f200*/  HMMA.16816.F32.BF16 R84, R16.reuse, R68, R200 ;  /* 0x000000441054723c */ /* 0x040ff000000418c8 */
[----:B------:R-:W-:Y:S08]  /*f210*/  HMMA.16816.F32.BF16 R76, R16, R70, R148 ;  /* 0x00000046104c723c */ /* 0x000ff00000041894 */
[----:B------:R-:W-:Y:S08]  /*f220*/  HMMA.16816.F32.BF16 R124, R20, R66, R208 ;  /* 0x00000042147c723c */ /* 0x000ff000000418d0 */
        /* <DEDUP_REMOVED lines=15> */
[C---:B----4-:R-:W-:Y:S08]  /*f320*/  HMMA.16816.F32.BF16 R172, R8.reuse, R48, R172 ;  /* 0x0000003008ac723c */ /* 0x050ff000000418ac */
        /* <DEDUP_REMOVED lines=68> */
.L_x_1459:
[----:B------:R-:W2:Y:S04]  /*f770*/  LDL.LU R197, [R1+0x18] ;  /* 0x0000180001c57983 */ /* 0x000ea80000300800 */
[----:B------:R-:W4:Y:S04]  /*f780*/  LDL R205, [R1+0x60] ;  /* 0x0000600001cd7983 */ /* 0x000f280000100800 */
[----:B------:R-:W-:Y:S04]  /*f790*/  STL [R1+0xa0], R244 ;  /* 0x0000a0f401007387 */ /* 0x000fe80000100800 */
[----:B------:R-:W-:Y:S04]  /*f7a0*/  STL [R1+0x9c], R243 ;  /* 0x00009cf301007387 */ /* 0x000fe80000100800 */
[----:B------:R-:W-:Y:S04]  /*f7b0*/  STL [R1+0x98], R242 ;  /* 0x000098f201007387 */ /* 0x000fe80000100800 */
[----:B------:R1:W-:Y:S01]  /*f7c0*/  STL [R1+0x94], R241 ;  /* 0x000094f101007387 */ /* 0x0003e20000100800 */
[----:B------:R-:W-:-:S02]  /*f7d0*/  LOP3.LUT R3, R246, 0xffffffe0, RZ, 0xc0, !PT ;  /* 0xffffffe0f6037812 */ /* 0x000fc400078ec0ff */
[----:B---3--:R-:W-:Y:S02]  /*f7e0*/  LEA.HI R6, R249, R250, RZ, 0x2 ;  /* 0x000000faf9067211 */ /* 0x008fe400078f10ff */
[----:B------:R-:W-:Y:S01]  /*f7f0*/  SHF.R.S32.HI R7, RZ, 0x1f, R248 ;  /* 0x0000001fff077819 */ /* 0x000fe200000114f8 */
[----:B------:R-:W-:Y:S01]  /*f800*/  IMAD.SHL.U32 R228, R0, 0x2, RZ ;  /* 0x0000000200e47824 */ /* 0x000fe200078e00ff */
[----:B------:R-:W0:Y:S04]  /*f810*/  LDGDEPBAR ;  /* 0x00000000000079af */ /* 0x000e280000000000 */
[----:B-1----:R-:W3:Y:S01]  /*f820*/  LDL R241, [R1+0x64] ;  /* 0x0000640001f17983 */ /* 0x002ee20000100800 */
[----:B------:R-:W-:Y:S01]  /*f830*/  IMAD.IADD R5, R250, 0x1, -R3 ;  /* 0x00000001fa057824 */ /* 0x000fe200078e0a03 */
[----:B------:R-:W-:Y:S01]  /*f840*/  LOP3.LUT R3, R6, 0xfffffffc, RZ, 0xc0, !PT ;  /* 0xfffffffc06037812 */ /* 0x000fe200078ec0ff */
[--C-:B------:R-:W-:Y:S01]  /*f850*/  IMAD R229, R4, 0x2, R228.reuse ;  /* 0x0000000204e57824 */ /* 0x100fe200078e02e4 */
[----:B------:R-:W-:Y:S01]  /*f860*/  LEA.HI R6, R7, R248, RZ, 0x2 ;  /* 0x000000f807067211 */ /* 0x000fe200078f10ff */
[----:B------:R-:W-:Y:S01]  /*f870*/  STL [R1+0x90], R240 ;  /* 0x000090f001007387 */ /* 0x000fe20000100800 */
[----:B------:R-:W-:Y:S01]  /*f880*/  SHF.R.S32.HI R7, RZ, 0x1f, R5 ;  /* 0x0000001fff077819 */ /* 0x000fe20000011405 */
[----:B------:R-:W-:Y:S01]  /*f890*/  IMAD.IADD R3, R250, 0x1, -R3 ;  /* 0x00000001fa037824 */ /* 0x000fe200078e0a03 */
[----:B------:R-:W-:Y:S01]  /*f8a0*/  LOP3.LUT R8, R6, 0xffffffc, RZ, 0xc0, !PT ;  /* 0x0ffffffc06087812 */ /* 0x000fe200078ec0ff */
[----:B------:R-:W-:Y:S01]  /*f8b0*/  STL [R1+0x8c], R239 ;  /* 0x00008cef01007387 */ /* 0x000fe20000100800 */
[----:B------:R-:W-:Y:S01]  /*f8c0*/  LEA.HI R7, R7, R5, RZ, 0x2 ;  /* 0x0000000507077211 */ /* 0x000fe200078f10ff */
[----:B------:R-:W-:Y:S01]  /*f8d0*/  IMAD R231, R2, 0x2, R228 ;  /* 0x0000000202e77824 */ /* 0x000fe200078e02e4 */
[----:B------:R-:W-:Y:S01]  /*f8e0*/  LEA.HI R6, R3, R3, RZ, 0x1 ;  /* 0x0000000303067211 */ /* 0x000fe200078f08ff */
[----:B------:R-:W-:Y:S01]  /*f8f0*/  IMAD.IADD R9, R248, 0x1, -R8 ;  /* 0x00000001f8097824 */ /* 0x000fe200078e0a08 */
[----:B------:R-:W-:Y:S01]  /*f900*/  STL [R1+0x88], R238 ;  /* 0x000088ee01007387 */ /* 0x000fe20000100800 */
[----:B------:R-:W-:Y:S01]  /*f910*/  IMAD R230, R2, 0x2, R229 ;  /* 0x0000000202e67824 */ /* 0x000fe200078e02e5 */
[C---:B------:R-:W-:Y:S01]  /*f920*/  LOP3.LUT R11, R6.reuse, 0x1ffffffe, RZ, 0xc0, !PT ;  /* 0x1ffffffe060b7812 */ /* 0x040fe200078ec0ff */
[----:B------:R-:W-:Y:S01]  /*f930*/  IMAD.SHL.U32 R10, R6, 0x20, RZ ;  /* 0x00000020060a7824 */ /* 0x000fe200078e00ff */
[----:B------:R-:W-:Y:S04]  /*f940*/  STL [R1+0x84], R237 ;  /* 0x000084ed01007387 */ /* 0x000fe80000100800 */
[----:B------:R-:W-:Y:S04]  /*f950*/  STL [R1+0x80], R236 ;  /* 0x000080ec01007387 */ /* 0x000fe80000100800 */
[----:B------:R-:W-:Y:S04]  /*f960*/  STL [R1+0x7c], R235 ;  /* 0x00007ceb01007387 */ /* 0x000fe80000100800 */
[----:B------:R-:W-:Y:S04]  /*f970*/  STL [R1+0x78], R234 ;  /* 0x000078ea01007387 */ /* 0x000fe80000100800 */
[----:B------:R-:W-:Y:S04]  /*f980*/  STL [R1+0x74], R233 ;  /* 0x000074e901007387 */ /* 0x000fe80000100800 */
[----:B------:R-:W-:Y:S04]  /*f990*/  STL [R1+0x70], R232 ;  /* 0x000070e801007387 */ /* 0x000fe80000100800 */
[----:B------:R-:W-:Y:S04]  /*f9a0*/  STL [R1+0x6c], R143 ;  /* 0x00006c8f01007387 */ /* 0x000fe80000100800 */
[----:B------:R-:W-:Y:S01]  /*f9b0*/  LDSM.16.MT88.4 R24, [R228+0x100] ;  /* 0x00010000e418783b */ /* 0x000fe20000004200 */
[----:B--2---:R-:W-:-:S05]  /*f9c0*/  LEA.HI.SX32 R8, R7, R197, 0x1e ;  /* 0x000000c507087211 */ /* 0x004fca00078ff2ff */
[----:B------:R-:W-:Y:S01]  /*f9d0*/  IMAD R6, R9, 0x10, R8 ;  /* 0x0000001009067824 */ /* 0x000fe200078e0208 */
[----:B------:R-:W-:Y:S01]  /*f9e0*/  LOP3.LUT R8, R10, 0xffffffc0, RZ, 0xc0, !PT ;  /* 0xffffffc00a087812 */ /* 0x000fe200078ec0ff */
[----:B------:R-:W-:-:S04]  /*f9f0*/  IMAD.IADD R9, R3, 0x1, -R11 ;  /* 0x0000000103097824 */ /* 0x000fc800078e0a0b */
[----:B------:R-:W-:-:S04]  /*fa00*/  IMAD.IADD R3, R8, 0x1, R6 ;  /* 0x0000000108037824 */ /* 0x000fc800078e0206 */
[----:B------:R-:W-:-:S04]  /*fa10*/  IMAD R12, R9, 0x8, R3 ;  /* 0x00000008090c7824 */ /* 0x000fc800078e0203 */
[----:B------:R-:W-:Y:S01]  /*fa20*/  @P6 IMAD.HI.U32 R6, R12, c[0x0][0x2c8], RZ ;  /* 0x0000b2000c066a27 */ /* 0x000fe200078e00ff */
[----:B------:R-:W-:Y:S03]  /*fa30*/  STL [R1+0x38], R12 ;  /* 0x0000380c01007387 */ /* 0x000fe60000100800 */
[----:B------:R-:W-:Y:S01]  /*fa40*/  IMAD.MOV.U32 R3, RZ, RZ, R12 ;  /* 0x000000ffff037224 */ /* 0x000fe200078e000c */
[----:B------:R-:W-:-:S05]  /*fa50*/  @P6 SHF.R.U32.HI R3, RZ, c[0x0][0x2cc], R6 ;  /* 0x0000b300ff036a19 */ /* 0x000fca0000011606 */
[----:B------:R-:W1:Y:S04]  /*fa60*/  SHFL.IDX PT, R6, R3, 0x2, 0x1c1f ;  /* 0x005c1f0003067f89 */ /* 0x000e6800000e0000 */
[----:B------:R-:W2:Y:S04]  /*fa70*/  SHFL.IDX PT, R8, R3, RZ, 0x1c1f ;  /* 0x001c1fff03087589 */ /* 0x000ea800000e0000 */
[----:B------:R-:W1:Y:S04]  /*fa80*/  SHFL.IDX PT, R9, R3, 0x3, 0x1c1f ;  /* 0x007c1f0003097f89 */ /* 0x000e6800000e0000 */
[----:B------:R1:W2:Y:S02]  /*fa90*/  SHFL.IDX PT, R10, R3, 0x1, 0x1c1f ;  /* 0x003c1f00030a7f89 */ /* 0x0002a400000e0000 */
[----:B-1----:R-:W-:Y:S01]  /*faa0*/  LOP3.LUT R3, R7, 0x7ffffffc, RZ, 0xc0, !PT ;  /* 0x7ffffffc07037812 */ /* 0x002fe200078ec0ff */
[----:B---3--:R-:W-:-:S04]  /*fab0*/  IMAD.IADD R7, R241, 0x1, R142 ;  /* 0x00000001f1077824 */ /* 0x008fc800078e028e */
[----:B------:R-:W-:-:S04]  /*fac0*/  IMAD.IADD R3, R5, 0x1, -R3 ;  /* 0x0000000105037824 */ /* 0x000fc800078e0a03 */
[----:B------:R-:W-:-:S05]  /*fad0*/  IMAD.SHL.U32 R11, R3, 0x2, RZ ;  /* 0x00000002030b7824 */ /* 0x000fca00078e00ff */
[----:B------:R-:W-:Y:S01]  /*fae0*/  IADD3 R3, -R11, 0x1, R7 ;  /* 0x000000010b037810 */ /* 0x000fe20007ffe107 */
[----:B------:R-:W-:Y:S01]  /*faf0*/  IMAD.IADD R7, R7, 0x1, -R11 ;  /* 0x0000000107077824 */ /* 0x000fe200078e0a0b */
[----:B------:R1:W-:Y:S03]  /*fb00*/  STL [R1+0x3c], R11 ;  /* 0x00003c0b01007387 */ /* 0x0003e60000100800 */
[----:B----4-:R-:W-:-:S04]  /*fb10*/  IMAD.IADD R3, R3, 0x1, -R205 ;  /* 0x0000000103037824 */ /* 0x010fc800078e0acd */
[C---:B------:R-:W-:Y:S02]  /*fb20*/  IMAD.IADD R5, R3.reuse, 0x1, R6 ;  /* 0x0000000103057824 */ /* 0x040fe400078e0206 */
[C---:B--2---:R-:W-:Y:S02]  /*fb30*/  IMAD.IADD R6, R3.reuse, 0x1, R8 ;  /* 0x0000000103067824 */ /* 0x044fe400078e0208 */
[----:B------:R-:W-:Y:S01]  /*fb40*/  IMAD.IADD R8, R3, 0x1, R9 ;  /* 0x0000000103087824 */ /* 0x000fe200078e0209 */
[----:B------:R-:W-:Y:S01]  /*fb50*/  IMNMX R5, R7, R5, PT ;  /* 0x0000000507057217 */ /* 0x000fe20003800200 */
[----:B------:R-:W-:Y:S01]  /*fb60*/  IMAD.IADD R9, R3, 0x1, R10 ;  /* 0x0000000103097824 */ /* 0x000fe200078e020a */
[C---:B------:R-:W-:Y:S02]  /*fb70*/  IMNMX R6, R7.reuse, R6, PT ;  /* 0x0000000607067217 */ /* 0x040fe40003800200 */
[----:B------:R-:W-:Y:S02]  /*fb80*/  IMNMX R3, R7, R8, PT ;  /* 0x0000000807037217 */ /* 0x000fe40003800200 */
[----:B------:R-:W-:-:S02]  /*fb90*/  ISETP.GT.AND P3, PT, R5, RZ, PT ;  /* 0x000000ff0500720c */ /* 0x000fc40003f64270 */
[----:B------:R-:W-:Y:S02]  /*fba0*/  ISETP.GT.AND P1, PT, R3, RZ, PT ;  /* 0x000000ff0300720c */ /* 0x000fe40003f24270 */
[----:B------:R-:W-:Y:S02]  /*fbb0*/  ISETP.GT.AND P2, PT, R5, 0x1, PT ;  /* 0x000000010500780c */ /* 0x000fe40003f44270 */
[----:B------:R-:W-:Y:S02]  /*fbc0*/  FSEL R16, R174, -INF , P1 ;  /* 0xff800000ae107808 */ /* 0x000fe40000800000 */
[C---:B------:R-:W-:Y:S02]  /*fbd0*/  ISETP.GT.AND P0, PT, R3.reuse, 0x1, PT ;  /* 0x000000010300780c */ /* 0x040fe40003f04270 */
[----:B------:R-:W-:Y:S02]  /*fbe0*/  ISETP.GT.AND P1, PT, R3, 0x8, PT ;  /* 0x000000080300780c */ /* 0x000fe40003f24270 */
[----:B------:R-:W-:-:S02]  /*fbf0*/  FSEL R12, R172, -INF , P3 ;  /* 0xff800000ac0c7808 */ /* 0x000fc40001800000 */
[----:B------:R-:W-:Y:S02]  /*fc00*/  FSEL R13, R173, -INF , P2 ;  /* 0xff800000ad0d7808 */ /* 0x000fe40001000000 */
[----:B------:R-:W-:Y:S02]  /*fc10*/  FSEL R17, R175, -INF , P0 ;  /* 0xff800000af117808 */ /* 0x000fe40000000000 */
[----:B------:R-:W-:Y:S02]  /*fc20*/  FSEL R18, R138, -INF , P1 ;  /* 0xff8000008a127808 */ /* 0x000fe40000800000 */
[C---:B------:R-:W-:Y:S02]  /*fc30*/  ISETP.GT.AND P3, PT, R5.reuse, 0x8, PT ;  /* 0x000000080500780c */ /* 0x040fe40003f64270 */
        /* <DEDUP_REMOVED lines=9> */
[C---:B------:R-:W-:Y:S02]  /*fcd0*/  ISETP.GT.AND P0, PT, R3.reuse, 0x11, PT ;  /* 0x000000110300780c */ /* 0x040fe40003f04270 */
[----:B------:R-:W-:Y:S02]  /*fce0*/  ISETP.GT.AND P1, PT, R3, 0x18, PT ;  /* 0x000000180300780c */ /* 0x000fe40003f24270 */
[----:B------:R-:W-:Y:S02]  /*fcf0*/  FSEL R20, R168, -INF , P3 ;  /* 0xff800000a8147808 */ /* 0x000fe40001800000 */
[----:B------:R-:W-:Y:S02]  /*fd00*/  FSEL R21, R169, -INF , P2 ;  /* 0xff800000a9157808 */ /* 0x000fe40001000000 */
[----:B------:R-:W-:-:S02]  /*fd10*/  FSEL R29, R171, -INF , P0 ;  /* 0xff800000ab1d7808 */ /* 0x000fc40000000000 */
[----:B------:R-:W-:Y:S02]  /*fd20*/  FSEL R30, R134, -INF , P1 ;  /* 0xff800000861e7808 */ /* 0x000fe40000800000 */
[C---:B------:R-:W-:Y:S02]  /*fd30*/  ISETP.GT.AND P3, PT, R5.reuse, 0x18, PT ;  /* 0x000000180500780c */ /* 0x040fe40003f64270 */
[----:B------:R-:W-:Y:S02]  /*fd40*/  ISETP.GT.AND P2, PT, R5, 0x19, PT ;  /* 0x000000190500780c */ /* 0x000fe40003f44270 */
        /* <DEDUP_REMOVED lines=21> */
[----:B-1----:R-:W-:Y:S02]  /*fea0*/  FSEL R11, R81, -INF , P1 ;  /* 0xff800000510b7808 */ /* 0x002fe40000800000 */
[C---:B------:R-:W-:Y:S02]  /*feb0*/  ISETP.GT.AND P0, PT, R6.reuse, RZ, PT ;  /* 0x000000ff0600720c */ /* 0x040fe40003f04270 */
[C---:B------:R-:W-:Y:S02]  /*fec0*/  ISETP.GT.AND P2, PT, R6.reuse, 0x8, PT ;  /* 0x000000080600780c */ /* 0x040fe40003f44270 */
[C---:B------:R-:W-:Y:S02]  /*fed0*/  ISETP.GT.AND P1, PT, R6.reuse, 0x11, PT ;  /* 0x000000110600780c */ /* 0x040fe40003f24270 */
[----:B------:R-:W-:Y:S02]  /*fee0*/  ISETP.GT.AND P3, PT, R6, 0x18, PT ;  /* 0x000000180600780c */ /* 0x000fe40003f64270 */
[----:B------:R-:W-:-:S02]  /*fef0*/  FSEL R10, R80, -INF , P0 ;  /* 0xff800000500a7808 */ /* 0x000fc40000000000 */
[----:B------:R-:W-:Y:S02]  /*ff00*/  FSEL R85, R100, -INF , P2 ;  /* 0xff80000064557808 */ /* 0x000fe40001000000 */
[----:B------:R-:W-:Y:S02]  /*ff10*/  FSEL R88, R97, -INF , P1 ;  /* 0xff80000061587808 */ /* 0x000fe40000800000 */
[----:B------:R-:W-:Y:S02]  /*ff20*/  FSEL R89, R48, -INF , P3 ;  /* 0xff80000030597808 */ /* 0x000fe40001800000 */
[C---:B------:R-:W-:Y:S02]  /*ff30*/  ISETP.GT.AND P4, PT, R6.reuse, 0x9, PT ;  /* 0x000000090600780c */ /* 0x040fe40003f84270 */
        /* <DEDUP_REMOVED lines=18> */
[----:B------:R-:W-:Y:S02]  /*10060*/  FSEL R169, R60, -INF , P1 ;  /* 0xff8000003ca97808 */ /* 0x000fe40000800000 */
[----:B------:R-:W-:-:S02]  /*10070*/  ISETP.GT.AND P4, PT, R6, 0x29, PT ;  /* 0x000000290600780c */ /* 0x000fc40003f84270 */
        /* <DEDUP_REMOVED lines=8> */
[----:B------:R-:W-:Y:S02]  /*10100*/  FSEL R212, R52, -INF , P1 ;  /* 0xff80000034d47808 */ /* 0x000fe40000800000 */
[C---:B------:R-:W-:Y:S02]  /*10110*/  ISETP.GT.AND P4, PT, R6.reuse, 0x39, PT ;  /* 0x000000390600780c */ /* 0x040fe40003f84270 */
[C---:B------:R-:W-:Y:S02]  /*10120*/  ISETP.GT.AND P0, PT, R6.reuse, 0x41, PT ;  /* 0x000000410600780c */ /* 0x040fe40003f04270 */
[----:B------:R-:W-:-:S02]  /*10130*/  ISETP.GT.AND P3, PT, R6, 0x59, PT ;  /* 0x000000590600780c */ /* 0x000fc40003f64270 */
[----:B------:R-:W-:Y:S02]  /*10140*/  ISETP.GT.AND P2, PT, R5, 0x31, PT ;  /* 0x000000310500780c */ /* 0x000fe40003f44270 */
        /* <DEDUP_REMOVED lines=13> */
[----:B------:R-:W-:Y:S02]  /*10220*/  FMNMX.FTZ R6, R85, R6, !PT ;  /* 0x0000000655067209 */ /* 0x000fe40007810000 */
[----:B------:R-:W-:Y:S02]  /*10230*/  ISETP.GT.AND P0, PT, R5, 0x30, PT ;  /* 0x000000300500780c */ /* 0x000fe40003f04270 */
[----:B------:R-:W-:Y:S02]  /*10240*/  FMNMX.FTZ R6, R86, R6, !PT ;  /* 0x0000000656067209 */ /* 0x000fe40007810000 */
[----:B------:R-:W-:-:S02]  /*10250*/  FMNMX.FTZ R8, R12, R13, !PT ;  /* 0x0000000d0c087209 */ /* 0x000fc40007810000 */
[----:B------:R-:W-:Y:S02]  /*10260*/  FMNMX.FTZ R6, R87, R6, !PT ;  /* 0x0000000657067209 */ /* 0x000fe40007810000 */
[----:B------:R-:W-:Y:S02]  /*10270*/  FSEL R151, R156, -INF , P0 ;  /* 0xff8000009c977808 */ /* 0x000fe40000000000 */
[----:B------:R-:W-:Y:S02]  /*10280*/  FMNMX.FTZ R6, R88, R6, !PT ;  /* 0x0000000658067209 */ /* 0x000fe40007810000 */
[----:B------:R-:W-:Y:S02]  /*10290*/  ISETP.GT.AND P0, PT, R3, 0x31, PT ;  /* 0x000000310300780c */ /* 0x000fe40003f04270 */
[----:B------:R-:W-:Y:S02]  /*102a0*/  FMNMX.FTZ R6, R89, R6, !PT ;  /* 0x0000000659067209 */ /* 0x000fe40007810000 */
[----:B------:R-:W-:-:S02]  /*102b0*/  FMNMX.FTZ R8, R14, R8, !PT ;  /* 0x000000080e087209 */ /* 0x000fc40007810000 */
        /* <DEDUP_REMOVED lines=21> */
[----:B------:R-:W-:Y:S02]  /*10410*/  IMNMX R7, R7, R9, PT ;  /* 0x0000000907077217 */ /* 0x000fe40003800200 */
[----:B------:R-:W-:Y:S02]  /*10420*/  FMNMX.FTZ R8, R21, R8, !PT ;  /* 0x0000000815087209 */ /* 0x000fe40007810000 */
[----:B------:R-:W-:-:S02]  /*10430*/  FSEL R164, R153, -INF , P1 ;  /* 0xff80000099a47808 */ /* 0x000fc40000800000 */
[----:B------:R-:W-:Y:S02]  /*10440*/  FSEL R157, R120, -INF , P0 ;  /* 0xff800000789d7808 */ /* 0x000fe40000000000 */
[----:B------:R-:W-:Y:S02]  /*10450*/  FSEL R166, R121, -INF , P4 ;  /* 0xff80000079a67808 */ /* 0x000fe40002000000 */
[----:B------:R-:W-:Y:S02]  /*10460*/  FSEL R188, R144, -INF , P3 ;  /* 0xff80000090bc7808 */ /* 0x000fe40001800000 */
[----:B------:R-:W-:Y:S02]  /*10470*/  FSEL R190, R145, -INF , P2 ;  /* 0xff80000091be7808 */ /* 0x000fe40001000000 */
[----:B------:R-:W-:Y:S02]  /*10480*/  FMNMX.FTZ R9, R16, R17, !PT ;  /* 0x0000001110097209 */ /* 0x000fe40007810000 */
[----:B------:R-:W-:-:S02]  /*10490*/  ISETP.GT.AND P1, PT, R5, 0x58, PT ;  /* 0x000000580500780c */ /* 0x000fc40003f24270 */
        /* <DEDUP_REMOVED lines=38> */
[----:B------:R-:W-:Y:S02]  /*10700*/  ISETP.GT.AND P0, PT, R3, 0x39, PT ;  /* 0x000000390300780c */ /* 0x000fe40003f04270 */
[----:B------:R-:W-:Y:S02]  /*10710*/  FMNMX.FTZ R5, R204, R5, !PT ;  /* 0x00000005cc057209 */ /* 0x000fe40007810000 */
[----:B------:R-:W-:Y:S02]  /*10720*/  FMNMX.FTZ R6, R165, R6, !PT ;  /* 0x00000006a5067209 */ /* 0x000fe40007810000 */
[----:B------:R-:W-:-:S02]  /*10730*/  FMNMX.FTZ R8, R158, R8, !PT ;  /* 0x000000089e087209 */ /* 0x000fc40007810000 */
[----:B------:R-:W-:Y:S02]  /*10740*/  FSEL R142, R127, -INF , P0 ;  /* 0xff8000007f8e7808 */ /* 0x000fe40000000000 */
[----:B------:R-:W-:Y:S02]  /*10750*/  ISETP.GT.AND P0, PT, R3, 0x40, PT ;  /* 0x000000400300780c */ /* 0x000fe40003f04270 */
[----:B------:R-:W-:Y:S02]  /*10760*/  FMNMX.FTZ R5, R207, R5, !PT ;  /* 0x00000005cf057209 */ /* 0x000fe40007810000 */
[----:B------:R-:W-:Y:S02]  /*10770*/  FMNMX.FTZ R6, R164, R6, !PT ;  /* 0x00000006a4067209 */ /* 0x000fe40007810000 */
[----:B------:R-:W-:Y:S02]  /*10780*/  FMNMX.FTZ R8, R159, R8, !PT ;  /* 0x000000089f087209 */ /* 0x000fe40007810000 */
[----:B------:R-:W-:-:S02]  /*10790*/  FSEL R154, R154, -INF , P0 ;  /* 0xff8000009a9a7808 */ /* 0x000fc40000000000 */
[----:B------:R-:W-:Y:S02]  /*107a0*/  FMNMX.FTZ R5, R212, R5, !PT ;  /* 0x00000005d4057209 */ /* 0x000fe40007810000 */
[----:B------:R-:W-:Y:S02]  /*107b0*/  FMNMX.FTZ R6, R157, R6, !PT ;  /* 0x000000069d067209 */ /* 0x000fe40007810000 */
[----:B------:R-:W-:Y:S02]  /*107c0*/  ISETP.GT.AND P0, PT, R3, 0x41, PT ;  /* 0x000000410300780c */ /* 0x000fe40003f04270 */
[----:B------:R-:W-:Y:S02]  /*107d0*/  FMNMX.FTZ R8, R144, R8, !PT ;  /* 0x0000000890087209 */ /* 0x000fe40007810000 */
[----:B------:R-:W-:Y:S02]  /*107e0*/  FMNMX.FTZ R5, R242, R5, !PT ;  /* 0x00000005f2057209 */ /* 0x000fe40007810000 */
[----:B------:R-:W-:-:S02]  /*107f0*/  FMNMX.FTZ R6, R166, R6, !PT ;  /* 0x00000006a6067209 */ /* 0x000fc40007810000 */
[----:B------:R-:W-:Y:S02]  /*10800*/  FSEL R156, R155, -INF , P0 ;  /* 0xff8000009b9c7808 */ /* 0x000fe40000000000 */
[----:B------:R-:W-:Y:S02]  /*10810*/  FMNMX.FTZ R8, R142, R8, !PT ;  /* 0x000000088e087209 */ /* 0x000fe40007810000 */
[----:B------:R-:W-:Y:S02]  /*10820*/  ISETP.GT.AND P0, PT, R3, 0x48, PT ;  /* 0x000000480300780c */ /* 0x000fe40003f04270 */
[----:B------:R-:W-:Y:S02]  /*10830*/  FMNMX.FTZ R5, R215, R5, !PT ;  /* 0x00000005d7057209 */ /* 0x000fe40007810000 */
[----:B------:R-:W-:Y:S02]  /*10840*/  FMNMX.FTZ R6, R188, R6, !PT ;  /* 0x00000006bc067209 */ /* 0x000fe40007810000 */
[----:B------:R-:W-:-:S02]  /*10850*/  FMNMX.FTZ R8, R154, R8, !PT ;  /* 0x000000089a087209 */ /* 0x000fc40007810000 */
[----:B------:R-:W-:Y:S02]  /*10860*/  FSEL R155, R122, -INF , P0 ;  /* 0xff8000007a9b7808 */ /* 0x000fe40000000000 */
[----:B------:R-:W-:Y:S02]  /*10870*/  ISETP.GT.AND P0, PT, R3, 0x49, PT ;  /* 0x000000490300780c */ /* 0x000fe40003f04270 */
[----:B------:R-:W-:Y:S02]  /*10880*/  FSEL R192, R116, -INF , P1 ;  /* 0xff80000074c07808 */ /* 0x000fe40000800000 */
        /* <DEDUP_REMOVED lines=9> */
[----:B------:R-:W-:Y:S02]  /*10920*/  FSEL R238, R112, -INF , P5 ;  /* 0xff80000070ee7808 */ /* 0x000fe40002800000 */
[----:B------:R-:W-:Y:S02]  /*10930*/  FMNMX.FTZ R5, R234, R5, !PT ;  /* 0x00000005ea057209 */ /* 0x000fe40007810000 */
[----:B------:R-:W-:Y:S02]  /*10940*/  FMNMX.FTZ R6, R194, R6, !PT ;  /* 0x00000006c2067209 */ /* 0x000fe40007810000 */
[----:B------:R-:W-:Y:S01]  /*10950*/  ISETP.GT.AND P0, PT, R3, 0x51, PT ;  /* 0x000000510300780c */ /* 0x000fe20003f04270 */
[----:B------:R-:W1:Y:S01]  /*10960*/  SHFL.BFLY PT, R9, R5, 0x2, 0x1f ;  /* 0x0c401f0005097f89 */ /* 0x000e6200000e0000 */
[----:B------:R-:W-:Y:S02]  /*10970*/  FMNMX.FTZ R8, R153, R8, !PT ;  /* 0x0000000899087209 */ /* 0x000fe40007810000 */
[----:B------:R-:W-:-:S02]  /*10980*/  FSEL R233, R113, -INF , P4 ;  /* 0xff80000071e97808 */ /* 0x000fc40002000000 */
[----:B------:R-:W-:Y:S02]  /*10990*/  FMNMX.FTZ R6, R238, R6, !PT ;  /* 0x00000006ee067209 */ /* 0x000fe40007810000 */
[----:B------:R-:W-:Y:S02]  /*109a0*/  FSEL R186, R147, -INF , P0 ;  /* 0xff80000093ba7808 */ /* 0x000fe40000000000 */
[----:B------:R-:W-:Y:S02]  /*109b0*/  ISETP.GT.AND P1, PT, R3, 0x58, PT ;  /* 0x000000580300780c */ /* 0x000fe40003f24270 */
[----:B------:R-:W-:Y:S02]  /*109c0*/  FMNMX.FTZ R8, R183, R8, !PT ;  /* 0x00000008b7087209 */ /* 0x000fe40007810000 */
[----:B------:R-:W-:Y:S02]  /*109d0*/  FMNMX.FTZ R137, R233, R6, !PT ;  /* 0x00000006e9897209 */ /* 0x000fe40007810000 */
[----:B------:R-:W-:-:S02]  /*109e0*/  ISETP.GT.AND P0, PT, R3, 0x59, PT ;  /* 0x000000590300780c */ /* 0x000fc40003f04270 */
[----:B------:R-:W-:Y:S02]  /*109f0*/  FSEL R181, R118, -INF , P1 ;  /* 0xff80000076b57808 */ /* 0x000fe40000800000 */
[----:B------:R-:W-:Y:S02]  /*10a00*/  FMNMX.FTZ R6, R186, R8, !PT ;  /* 0x00000008ba067209 */ /* 0x000fe40007810000 */
[----:B------:R-:W-:Y:S02]  /*10a10*/  FSEL R232, R108, -INF , P3 ;  /* 0xff8000006ce87808 */ /* 0x000fe40001800000 */
[----:B------:R-:W-:Y:S02]  /*10a20*/  FSEL R182, R119, -INF , P0 ;  /* 0xff80000077b67808 */ /* 0x000fe40000000000 */
[----:B------:R-:W-:Y:S02]  /*10a30*/  ISETP.GT.AND P3, PT, R3, 0x60, PT ;  /* 0x000000600300780c */ /* 0x000fe40003f64270 */
[----:B------:R-:W-:-:S02]  /*10a40*/  FMNMX.FTZ R6, R181, R6, !PT ;  /* 0x00000006b5067209 */ /* 0x000fc40007810000 */
[----:B------:R-:W-:Y:S02]  /*10a50*/  FSEL R143, R109, -INF , P2 ;  /* 0xff8000006d8f7808 */ /* 0x000fe40001000000 */
[C---:B------:R-:W-:Y:S02]  /*10a60*/  ISETP.GT.AND P2, PT, R3.reuse, 0x61, PT ;  /* 0x000000610300780c */ /* 0x040fe40003f44270 */
[C---:B------:R-:W-:Y:S02]  /*10a70*/  ISETP.GT.AND P1, PT, R3.reuse, 0x68, PT ;  /* 0x000000680300780c */ /* 0x040fe40003f24270 */
[----:B------:R-:W-:Y:S02]  /*10a80*/  ISETP.GT.AND P0, PT, R3, 0x69, PT ;  /* 0x000000690300780c */ /* 0x000fe40003f04270 */
[----:B------:R-:W-:Y:S02]  /*10a90*/  FSEL R243, R114, -INF , P3 ;  /* 0xff80000072f37808 */ /* 0x000fe40001800000 */
[----:B------:R-:W-:-:S02]  /*10aa0*/  FMNMX.FTZ R3, R182, R6, !PT ;  /* 0x00000006b6037209 */ /* 0x000fc40007810000 */
[----:B------:R-:W-:Y:S02]  /*10ab0*/  FMNMX.FTZ R137, R232, R137, !PT ;  /* 0x00000089e8897209 */ /* 0x000fe40007810000 */
[----:B------:R-:W-:Y:S02]  /*10ac0*/  FSEL R189, R115, -INF , P2 ;  /* 0xff80000073bd7808 */ /* 0x000fe40001000000 */
[----:B------:R-:W-:Y:S02]  /*10ad0*/  FMNMX.FTZ R3, R243, R3, !PT ;  /* 0x00000003f3037209 */ /* 0x000fe40007810000 */
[----:B------:R-:W-:Y:S02]  /*10ae0*/  FMNMX.FTZ R137, R143, R137, !PT ;  /* 0x000000898f897209 */ /* 0x000fe40007810000 */
[----:B------:R-:W-:Y:S02]  /*10af0*/  FSEL R244, R110, -INF , P1 ;  /* 0xff8000006ef47808 */ /* 0x000fe40000800000 */
[----:B------:R-:W-:Y:S01]  /*10b00*/  FMNMX.FTZ R3, R189, R3, !PT ;  /* 0x00000003bd037209 */ /* 0x000fe20007810000 */
[----:B------:R-:W2:Y:S01]  /*10b10*/  SHFL.BFLY PT, R6, R137, 0x2, 0x1f ;  /* 0x0c401f0089067f89 */ /* 0x000ea200000e0000 */
[----:B------:R-:W-:-:S02]  /*10b20*/  FSEL R111, R111, -INF , P0 ;  /* 0xff8000006f6f7808 */ /* 0x000fc40000000000 */
[----:B-1----:R-:W-:Y:S02]  /*10b30*/  FMNMX.FTZ R139, R5, R9, !PT ;  /* 0x00000009058b7209 */ /* 0x002fe40007810000 */
[----:B------:R-:W-:Y:S02]  /*10b40*/  FMNMX.FTZ R3, R244, R3, !PT ;  /* 0x00000003f4037209 */ /* 0x000fe40007810000 */
[----:B------:R-:W-:Y:S01]  /*10b50*/  ISETP.GT.AND P0, PT, R7, 0x1, PT ;  /* 0x000000010700780c */ /* 0x000fe20003f04270 */
[----:B------:R-:W1:Y:S01]  /*10b60*/  SHFL.BFLY PT, R5, R139, 0x1, 0x1f ;  /* 0x0c201f008b057f89 */ /* 0x000e6200000e0000 */
[----:B------:R-:W-:Y:S02]  /*10b70*/  FMNMX.FTZ R3, R111, R3, !PT ;  /* 0x000000036f037209 */ /* 0x000fe40007810000 */
[----:B------:R-:W-:Y:S02]  /*10b80*/  FSEL R68, R83, -INF , P0 ;  /* 0xff80000053447808 */ /* 0x000fe40000000000 */
[C---:B------:R-:W-:Y:S01]  /*10b90*/  ISETP.GT.AND P0, PT, R7.reuse, 0x9, PT ;  /* 0x000000090700780c */ /* 0x040fe20003f04270 */
[----:B------:R-:W3:Y:S01]  /*10ba0*/  SHFL.BFLY PT, R71, R3, 0x2, 0x1f ;  /* 0x0c401f0003477f89 */ /* 0x000ee200000e0000 */
[----:B------:R-:W-:-:S02]  /*10bb0*/  ISETP.GT.AND P1, PT, R7, RZ, PT ;  /* 0x000000ff0700720c */ /* 0x000fc40003f24270 */
[----:B------:R-:W-:Y:S02]  /*10bc0*/  FSEL R70, R103, -INF , P0 ;  /* 0xff80000067467808 */ /* 0x000fe40000000000 */
[C---:B------:R-:W-:Y:S02]  /*10bd0*/  ISETP.GT.AND P0, PT, R7.reuse, 0x19, PT ;  /* 0x000000190700780c */ /* 0x040fe40003f04270 */
[----:B------:R-:W-:Y:S02]  /*10be0*/  ISETP.GT.AND P2, PT, R7, 0x8, PT ;  /* 0x000000080700780c */ /* 0x000fe40003f44270 */
[----:B------:R-:W-:Y:S02]  /*10bf0*/  FSEL R69, R82, -INF , P1 ;  /* 0xff80000052457808 */ /* 0x000fe40000800000 */
[----:B--2---:R-:W-:Y:S02]  /*10c00*/  FMNMX.FTZ R137, R137, R6, !PT ;  /* 0x0000000689897209 */ /* 0x004fe40007810000 */
[----:B------:R-:W-:-:S02]  /*10c10*/  FSEL R84, R51, -INF , P0 ;  /* 0xff80000033547808 */ /* 0x000fc40000000000 */
[----:B------:R-:W-:Y:S01]  /*10c20*/  FSEL R80, R102, -INF , P2 ;  /* 0xff80000066507808 */ /* 0x000fe20001000000 */
[----:B------:R-:W2:Y:S01]  /*10c30*/  SHFL.BFLY PT, R8, R137, 0x1, 0x1f ;  /* 0x0c201f0089087f89 */ /* 0x000ea200000e0000 */
[----:B------:R-:W-:Y:S02]  /*10c40*/  ISETP.GT.AND P0, PT, R7, 0x29, PT ;  /* 0x000000290700780c */ /* 0x000fe40003f04270 */
[----:B------:R-:W-:Y:S02]  /*10c50*/  FMNMX.FTZ R6, R69, R68, !PT ;  /* 0x0000004445067209 */ /* 0x000fe40007810000 */
[----:B-1----:R-:W-:Y:S02]  /*10c60*/  FMNMX.FTZ R139, R139, R5, !PT ;  /* 0x000000058b8b7209 */ /* 0x002fe40007810000 */
[----:B------:R-:W-:Y:S02]  /*10c70*/  ISETP.GT.AND P3, PT, R7, 0x10, PT ;  /* 0x000000100700780c */ /* 0x000fe40003f64270 */
[----:B------:R-:W-:-:S02]  /*10c80*/  FSEL R94, R79, -INF , P0 ;  /* 0xff8000004f5e7808 */ /* 0x000fc40000000000 */
[----:B------:R-:W-:Y:S01]  /*10c90*/  FMNMX.FTZ R5, R80, R6, !PT ;  /* 0x0000000650057209 */ /* 0x000fe20007810000 */
[----:B------:R-:W-:Y:S01]  /*10ca0*/  FMUL.FTZ R6, R139, c[0x0][0x2d0] ;  /* 0x0000b4008b067a20 */ /* 0x000fe20000410000 */
[----:B------:R-:W-:Y:S02]  /*10cb0*/  ISETP.GT.AND P0, PT, R7, 0x31, PT ;  /* 0x000000310700780c */ /* 0x000fe40003f04270 */
[----:B---3--:R-:W-:Y:S02]  /*10cc0*/  FMNMX.FTZ R71, R3, R71, !PT ;  /* 0x0000004703477209 */ /* 0x008fe40007810000 */
[----:B------:R-:W-:Y:S02]  /*10cd0*/  ISETP.GT.AND P2, PT, R7, 0x11, PT ;  /* 0x000000110700780c */ /* 0x000fe40003f44270 */
[----:B------:R-:W-:Y:S01]  /*10ce0*/  FSEL R81, R98, -INF , P3 ;  /* 0xff80000062517808 */ /* 0x000fe20001800000 */
[----:B------:R-:W1:Y:S01]  /*10cf0*/  SHFL.BFLY PT, R9, R71, 0x1, 0x1f ;  /* 0x0c201f0047097f89 */ /* 0x000e6200000e0000 */
[----:B------:R-:W-:-:S02]  /*10d00*/  FMNMX.FTZ R3, R70, R5, !PT ;  /* 0x0000000546037209 */ /* 0x000fc40007810000 */
[----:B------:R-:W-:Y:S02]  /*10d10*/  FSEL R130, R75, -INF , P0 ;  /* 0xff8000004b827808 */ /* 0x000fe40000000000 */
[----:B------:R-:W-:Y:S02]  /*10d20*/  FSETP.NEU.FTZ.AND P0, PT, R139, -INF , PT ;  /* 0xff8000008b00780b */ /* 0x000fe40003f1d000 */
[----:B------:R-:W-:Y:S02]  /*10d30*/  ISETP.GT.AND P1, PT, R7, 0x18, PT ;  /* 0x000000180700780c */ /* 0x000fe40003f24270 */
[----:B------:R-:W-:Y:S02]  /*10d40*/  FSEL R82, R99, -INF , P2 ;  /* 0xff80000063527808 */ /* 0x000fe40001000000 */
[----:B------:R-:W-:Y:S02]  /*10d50*/  FMNMX.FTZ R3, R81, R3, !PT ;  /* 0x0000000351037209 */ /* 0x000fe40007810000 */
[----:B------:R-:W-:-:S02]  /*10d60*/  FSEL R6, R6, RZ, P0 ;  /* 0x000000ff06067208 */ /* 0x000fc40000000000 */
[----:B------:R-:W-:Y:S02]  /*10d70*/  FSEL R83, R50, -INF , P1 ;  /* 0xff80000032537808 */ /* 0x000fe40000800000 */
[----:B------:R-:W-:Y:S01]  /*10d80*/  FMNMX.FTZ R5, R82, R3, !PT ;  /* 0x0000000352057209 */ /* 0x000fe20007810000 */
[----:B------:R-:W-:Y:S01]  /*10d90*/  FFMA.FTZ R3, R10, c[0x0][0x2d0], -R6 ;  /* 0x0000b4000a037a23 */ /* 0x000fe20000010806 */
[----:B------:R-:W-:Y:S02]  /*10da0*/  ISETP.GT.AND P3, PT, R7, 0x20, PT ;  /* 0x000000200700780c */ /* 0x000fe40003f64270 */
[----:B------:R-:W-:Y:S01]  /*10db0*/  FMNMX.FTZ R5, R83, R5, !PT ;  /* 0x0000000553057209 */ /* 0x000fe20007810000 */
[----:B------:R3:W-:Y:S01]  /*10dc0*/  MUFU.EX2 R252, R3 ;  /* 0x0000000300fc7308 */ /* 0x0007e20000000800 */
[----:B------:R-:W-:Y:S02]  /*10dd0*/  ISETP.GT.AND P2, PT, R7, 0x21, PT ;  /* 0x000000210700780c */ /* 0x000fe40003f44270 */
[----:B------:R-:W-:-:S02]  /*10de0*/  FSEL R91, R46, -INF , P3 ;  /* 0xff8000002e5b7808 */ /* 0x000fc40001800000 */
[----:B--2---:R-:W-:Y:S01]  /*10df0*/  FMNMX.FTZ R137, R137, R8, !PT ;  /* 0x0000000889897209 */ /* 0x004fe20007810000 */
[----:B------:R-:W-:Y:S01]  /*10e00*/  FFMA.FTZ R8, R11, c[0x0][0x2d0], -R6 ;  /* 0x0000b4000b087a23 */ /* 0x000fe20000010806 */
[----:B------:R-:W-:Y:S02]  /*10e10*/  ISETP.GT.AND P1, PT, R7, 0x28, PT ;  /* 0x000000280700780c */ /* 0x000fe40003f24270 */
[----:B------:R-:W-:Y:S01]  /*10e20*/  FSEL R92, R47, -INF , P2 ;  /* 0xff8000002f5c7808 */ /* 0x000fe20001000000 */
[----:B------:R2:W-:Y:S01]  /*10e30*/  MUFU.EX2 R251, R8 ;  /* 0x0000000800fb7308 */ /* 0x0005e20000000800 */
[----:B------:R-:W-:Y:S02]  /*10e40*/  FSEL R93, R78, -INF , P1 ;  /* 0xff8000004e5d7808 */ /* 0x000fe40000800000 */
[----:B------:R-:W-:Y:S01]  /*10e50*/  FSETP.NEU.FTZ.AND P0, PT, R137, -INF , PT ;  /* 0xff8000008900780b */ /* 0x000fe20003f1d000 */
[----:B------:R-:W-:Y:S01]  /*10e60*/  LDSM.16.MT88.4 R76, [R230+0x900] ;  /* 0x00090000e64c783b */ /* 0x000fe20000004200 */
[----:B------:R-:W-:-:S02]  /*10e70*/  ISETP.GT.AND P1, PT, R7, 0x30, PT ;  /* 0x000000300700780c */ /* 0x000fc40003f24270 */
[----:B---3--:R-:W-:Y:S01]  /*10e80*/  FMNMX.FTZ R3, R84, R5, !PT ;  /* 0x0000000554037209 */ /* 0x008fe20007810000 */
[----:B------:R-:W-:Y:S01]  /*10e90*/  FMUL.FTZ R5, R137, c[0x0][0x2d0] ;  /* 0x0000b40089057a20 */ /* 0x000fe20000410000 */
[----:B------:R-:W-:Y:S02]  /*10ea0*/  FSEL R131, R74, -INF , P1 ;  /* 0xff8000004a837808 */ /* 0x000fe40000800000 */
[----:B------:R-:W-:Y:S01]  /*10eb0*/  FMNMX.FTZ R3, R91, R3, !PT ;  /* 0x000000035b037209 */ /* 0x000fe20007810000 */
[----:B------:R-:W-:Y:S01]  /*10ec0*/  LDSM.16.MT88.4 R72, [R229+0x900] ;  /* 0x00090000e548783b */ /* 0x000fe20000004200 */
[----:B------:R-:W-:Y:S02]  /*10ed0*/  FSEL R5, R5, RZ, P0 ;  /* 0x000000ff05057208 */ /* 0x000fe40000000000 */
[----:B------:R-:W-:Y:S02]  /*10ee0*/  FMNMX.FTZ R3, R92, R3, !PT ;  /* 0x000000035c037209 */ /* 0x000fe40007810000 */
[----:B------:R-:W-:Y:S01]  /*10ef0*/  ISETP.GT.AND P2, PT, R7, 0x38, PT ;  /* 0x000000380700780c */ /* 0x000fe20003f44270 */
[----:B--2---:R-:W-:Y:S01]  /*10f00*/  FFMA.FTZ R8, R12, c[0x0][0x2d0], -R5 ;  /* 0x0000b4000c087a23 */ /* 0x004fe20000010805 */
[----:B------:R-:W-:-:S02]  /*10f10*/  FMNMX.FTZ R3, R93, R3, !PT ;  /* 0x000000035d037209 */ /* 0x000fc40007810000 */
[----:B------:R-:W-:Y:S01]  /*10f20*/  ISETP.GT.AND P1, PT, R7, 0x39, PT ;  /* 0x000000390700780c */ /* 0x000fe20003f24270 */
[----:B------:R2:W-:Y:S01]  /*10f30*/  MUFU.EX2 R240, R8 ;  /* 0x0000000800f07308 */ /* 0x0005e20000000800 */
[----:B------:R-:W-:Y:S02]  /*10f40*/  FMNMX.FTZ R3, R94, R3, !PT ;  /* 0x000000035e037209 */ /* 0x000fe40007810000 */
[----:B------:R-:W-:Y:S02]  /*10f50*/  FSEL R128, R38, -INF , P2 ;  /* 0xff80000026807808 */ /* 0x000fe40001000000 */
[----:B------:R-:W-:Y:S02]  /*10f60*/  FMNMX.FTZ R3, R131, R3, !PT ;  /* 0x0000000383037209 */ /* 0x000fe40007810000 */
[----:B------:R-:W-:Y:S02]  /*10f70*/  FSEL R135, R39, -INF , P1 ;  /* 0xff80000027877808 */ /* 0x000fe40000800000 */
[----:B------:R-:W-:Y:S01]  /*10f80*/  FMNMX.FTZ R3, R130, R3, !PT ;  /* 0x0000000382037209 */ /* 0x000fe20007810000 */
[----:B------:R-:W3:Y:S01]  /*10f90*/  LDSM.16.MT88.4 R36, [R231+0x100] ;  /* 0x00010000e724783b */ /* 0x000ee20000004200 */
[----:B------:R-:W-:-:S02]  /*10fa0*/  ISETP.GT.AND P2, PT, R7, 0x40, PT ;  /* 0x000000400700780c */ /* 0x000fc40003f44270 */
[----:B------:R-:W-:Y:S02]  /*10fb0*/  FMNMX.FTZ R3, R128, R3, !PT ;  /* 0x0000000380037209 */ /* 0x000fe40007810000 */
[----:B------:R-:W-:Y:S01]  /*10fc0*/  ISETP.GT.AND P1, PT, R7, 0x41, PT ;  /* 0x000000410700780c */ /* 0x000fe20003f24270 */
[----:B--2---:R-:W-:Y:S01]  /*10fd0*/  FFMA.FTZ R8, R13, c[0x0][0x2d0], -R5 ;  /* 0x0000b4000d087a23 */ /* 0x004fe20000010805 */
[----:B------:R-:W-:Y:S02]  /*10fe0*/  FSEL R145, R66, -INF , P2 ;  /* 0xff80000042917808 */ /* 0x000fe40001000000 */
[----:B------:R-:W-:Y:S01]  /*10ff0*/  FSEL R146, R67, -INF , P1 ;  /* 0xff80000043927808 */ /* 0x000fe20000800000 */
[----:B------:R2:W-:Y:S01]  /*11000*/  MUFU.EX2 R195, R8 ;  /* 0x0000000800c37308 */ /* 0x0005e20000000800 */
[C---:B------:R-:W-:Y:S01]  /*11010*/  ISETP.GT.AND P1, PT, R7.reuse, 0x48, PT ;  /* 0x000000480700780c */ /* 0x040fe20003f24270 */
[----:B------:R-:W-:Y:S01]  /*11020*/  LDSM.16.MT88.4 R64, [R231+0x900] ;  /* 0x00090000e740783b */ /* 0x000fe20000004200 */
[----:B------:R-:W-:-:S02]  /*11030*/  ISETP.GT.AND P0, PT, R7, 0x49, PT ;  /* 0x000000490700780c */ /* 0x000fc40003f04270 */
[----:B------:R-:W-:Y:S02]  /*11040*/  FSEL R147, R62, -INF , P1 ;  /* 0xff8000003e937808 */ /* 0x000fe40000800000 */
[----:B------:R-:W-:Y:S02]  /*11050*/  FSEL R152, R63, -INF , P0 ;  /* 0xff8000003f987808 */ /* 0x000fe40000000000 */
[----:B-1----:R-:W-:Y:S01]  /*11060*/  FMNMX.FTZ R71, R71, R9, !PT ;  /* 0x0000000947477209 */ /* 0x002fe20007810000 */
[--C-:B------:R-:W-:Y:S01]  /*11070*/  FFMA.FTZ R9, R15, c[0x0][0x2d0], -R5.reuse ;  /* 0x0000b4000f097a23 */ /* 0x100fe20000010805 */
[C---:B------:R-:W-:Y:S01]  /*11080*/  ISETP.GT.AND P0, PT, R7.reuse, 0x51, PT ;  /* 0x000000510700780c */ /* 0x040fe20003f04270 */
[----:B------:R-:W-:Y:S01]  /*11090*/  LDSM.16.MT88.4 R60, [R228+0x900] ;  /* 0x00090000e43c783b */ /* 0x000fe20000004200 */
[----:B------:R-:W-:Y:S01]  /*110a0*/  ISETP.GT.AND P1, PT, R7, 0x50, PT ;  /* 0x000000500700780c */ /* 0x000fe20003f24270 */
[----:B------:R-:W-:Y:S01]  /*110b0*/  MUFU.EX2 R193, R9 ;  /* 0x0000000900c17308 */ /* 0x000fe20000000800 */
[----:B------:R-:W-:Y:S01]  /*110c0*/  FSEL R178, R59, -INF , P0 ;  /* 0xff8000003bb27808 */ /* 0x000fe20000000000 */
[----:B--2---:R-:W-:Y:S01]  /*110d0*/  FFMA.FTZ R8, R14, c[0x0][0x2d0], -R5 ;  /* 0x0000b4000e087a23 */ /* 0x004fe20000010805 */
[----:B------:R-:W-:-:S02]  /*110e0*/  FSETP.NEU.FTZ.AND P0, PT, R71, -INF , PT ;  /* 0xff8000004700780b */ /* 0x000fc40003f1d000 */
[----:B------:R-:W-:Y:S02]  /*110f0*/  FSEL R175, R58, -INF , P1 ;  /* 0xff8000003aaf7808 */ /* 0x000fe40000800000 */
[C---:B------:R-:W-:Y:S01]  /*11100*/  ISETP.GT.AND P4, PT, R7.reuse, 0x58, PT ;  /* 0x000000580700780c */ /* 0x040fe20003f84270 */
[----:B------:R1:W2:Y:S01]  /*11110*/  MUFU.EX2 R191, R8 ;  /* 0x0000000800bf7308 */ /* 0x0002a20000000800 */
[C---:B------:R-:W-:Y:S02]  /*11120*/  ISETP.GT.AND P5, PT, R7.reuse, 0x59, PT ;  /* 0x000000590700780c */ /* 0x040fe40003fa4270 */
[C---:B------:R-:W-:Y:S02]  /*11130*/  ISETP.GT.AND P3, PT, R7.reuse, 0x60, PT ;  /* 0x000000600700780c */ /* 0x040fe40003f64270 */
[C---:B------:R-:W-:Y:S02]  /*11140*/  ISETP.GT.AND P2, PT, R7.reuse, 0x61, PT ;  /* 0x000000610700780c */ /* 0x040fe40003f44270 */
[----:B------:R-:W-:-:S02]  /*11150*/  ISETP.GT.AND P1, PT, R7, 0x68, PT ;  /* 0x000000680700780c */ /* 0x000fc40003f24270 */
[----:B------:R-:W-:Y:S02]  /*11160*/  FSEL R177, R54, -INF , P4 ;  /* 0xff80000036b17808 */ /* 0x000fe40002000000 */
[----:B------:R-:W-:Y:S02]  /*11170*/  FSEL R176, R55, -INF , P5 ;  /* 0xff80000037b07808 */ /* 0x000fe40002800000 */
[----:B------:R-:W-:Y:S01]  /*11180*/  FSEL R174, R42, -INF , P3 ;  /* 0xff8000002aae7808 */ /* 0x000fe20001800000 */
[----:B------:R-:W-:Y:S01]  /*11190*/  LDSM.16.MT88.4 R52, [R230+0x100] ;  /* 0x00010000e634783b */ /* 0x000fe20000004200 */
[----:B------:R-:W-:Y:S02]  /*111a0*/  FSEL R173, R43, -INF , P2 ;  /* 0xff8000002bad7808 */ /* 0x000fe40001000000 */
[----:B-1----:R-:W-:Y:S01]  /*111b0*/  FMNMX.FTZ R8, R135, R3, !PT ;  /* 0x0000000387087209 */ /* 0x002fe20007810000 */
[----:B------:R-:W-:Y:S01]  /*111c0*/  FMUL.FTZ R3, R71, c[0x0][0x2d0] ;  /* 0x0000b40047037a20 */ /* 0x000fe20000410000 */
[----:B------:R-:W-:Y:S01]  /*111d0*/  FSEL R172, R34, -INF , P1 ;  /* 0xff80000022ac7808 */ /* 0x000fe20000800000 */
[----:B------:R-:W1:Y:S01]  /*111e0*/  LDSM.16.MT88.4 R40, [R229+0x100] ;  /* 0x00010000e528783b */ /* 0x000e620000004200 */
[----:B------:R-:W-:-:S02]  /*111f0*/  FMNMX.FTZ R8, R145, R8, !PT ;  /* 0x0000000891087209 */ /* 0x000fc40007810000 */
[----:B------:R-:W-:Y:S02]  /*11200*/  FSEL R3, R3, RZ, P0 ;  /* 0x000000ff03037208 */ /* 0x000fe40000000000 */
[----:B------:R-:W-:Y:S02]  /*11210*/  FMNMX.FTZ R8, R146, R8, !PT ;  /* 0x0000000892087209 */ /* 0x000fe40007810000 */
[----:B------:R-:W-:Y:S01]  /*11220*/  ISETP.GT.AND P0, PT, R7, 0x69, PT ;  /* 0x000000690700780c */ /* 0x000fe20003f04270 */
[--C-:B------:R-:W-:Y:S01]  /*11230*/  FFMA.FTZ R0, R17, c[0x0][0x2d0], -R3.reuse ;  /* 0x0000b40011007a23 */ /* 0x100fe20000010803 */
[----:B------:R-:W-:Y:S01]  /*11240*/  FMNMX.FTZ R8, R147, R8, !PT ;  /* 0x0000000893087209 */ /* 0x000fe20007810000 */
[----:B------:R-:W-:Y:S01]  /*11250*/  FFMA.FTZ R9, R16, c[0x0][0x2d0], -R3 ;  /* 0x0000b40010097a23 */ /* 0x000fe20000010803 */
[----:B------:R-:W-:Y:S01]  /*11260*/  FSEL R170, R35, -INF , P0 ;  /* 0xff80000023aa7808 */ /* 0x000fe20000000000 */
[----:B------:R4:W-:Y:S01]  /*11270*/  MUFU.EX2 R196, R0 ;  /* 0x0000000000c47308 */ /* 0x0009e20000000800 */
[----:B------:R-:W-:-:S02]  /*11280*/  FMNMX.FTZ R8, R152, R8, !PT ;  /* 0x0000000898087209 */ /* 0x000fc40007810000 */
[----:B--2---:R-:W-:Y:S02]  /*11290*/  F2FP.BF16.PACK_AB R10, R193, R191 ;  /* 0x000000bfc10a723e */ /* 0x004fe400000010ff */
[----:B------:R-:W-:Y:S02]  /*112a0*/  FMNMX.FTZ R7, R175, R8, !PT ;  /* 0x00000008af077209 */ /* 0x000fe40007810000 */
[----:B------:R-:W-:Y:S01]  /*112b0*/  F2FP.BF16.PACK_AB R8, R195, R240 ;  /* 0x000000f0c308723e */ /* 0x000fe200000010ff */
[----:B------:R-:W2:Y:S01]  /*112c0*/  MUFU.EX2 R206, R9 ;  /* 0x0000000900ce7308 */ /* 0x000ea20000000800 */
[----:B------:R-:W-:-:S04]  /*112d0*/  FMNMX.FTZ R7, R178, R7, !PT ;  /* 0x00000007b2077209 */ /* 0x000fc80007810000 */
[----:B------:R-:W-:Y:S01]  /*112e0*/  FMNMX.FTZ R4, R177, R7, !PT ;  /* 0x00000007b1047209 */ /* 0x000fe20007810000 */
[----:B----4-:R-:W-:-:S03]  /*112f0*/  FFMA.FTZ R0, R18, c[0x0][0x2d0], -R3 ;  /* 0x0000b40012007a23 */ /* 0x010fc60000010803 */
[----:B------:R-:W-:Y:S01]  /*11300*/  FMNMX.FTZ R4, R176, R4, !PT ;  /* 0x00000004b0047209 */ /* 0x000fe20007810000 */
[----:B------:R4:W-:Y:S03]  /*11310*/  MUFU.EX2 R198, R0 ;  /* 0x0000000000c67308 */ /* 0x0009e60000000800 */
[----:B------:R-:W-:Y:S02]  /*11320*/  FMNMX.FTZ R2, R174, R4, !PT ;  /* 0x00000004ae027209 */ /* 0x000fe40007810000 */
[----:B--2---:R-:W-:Y:S01]  /*11330*/  F2FP.BF16.PACK_AB R9, R196, R206 ;  /* 0x000000cec409723e */ /* 0x004fe200000010ff */
[----:B----4-:R-:W-:-:S04]  /*11340*/  FFMA.FTZ R0, R19, c[0x0][0x2d0], -R3 ;  /* 0x0000b40013007a23 */ /* 0x010fc80000010803 */
[----:B------:R2:W4:Y:S02]  /*11350*/  MUFU.EX2 R209, R0 ;  /* 0x0000000000d17308 */ /* 0x0005240000000800 */
[----:B--2---:R-:W-:Y:S01]  /*11360*/  FMNMX.FTZ R0, R173, R2, !PT ;  /* 0x00000002ad007209 */ /* 0x004fe20007810000 */
[--C-:B------:R-:W-:Y:S01]  /*11370*/  FFMA.FTZ R2, R20, c[0x0][0x2d0], -R5.reuse ;  /* 0x0000b40014027a23 */ /* 0x100fe20000010805 */
[----:B----4-:R-:W-:Y:S02]  /*11380*/  F2FP.BF16.PACK_AB R11, R209, R198 ;  /* 0x000000c6d10b723e */ /* 0x010fe400000010ff */
[----:B------:R-:W-:Y:S02]  /*11390*/  FMNMX.FTZ R0, R172, R0, !PT ;  /* 0x00000000ac007209 */ /* 0x000fe40007810000 */
[----:B------:R2:W-:Y:S02]  /*113a0*/  MUFU.EX2 R237, R2 ;  /* 0x0000000200ed7308 */ /* 0x0005e40000000800 */
[----:B------:R-:W-:Y:S01]  /*113b0*/  FMNMX.FTZ R0, R170, R0, !PT ;  /* 0x00000000aa007209 */ /* 0x000fe20007810000 */
[C---:B------:R-:W-:Y:S04]  /*113c0*/  HMMA.16816.F32.BF16 R44, R8.reuse, R24, RZ ;  /* 0x00000018082c723c */ /* 0x040fe800000418ff */
[----:B------:R-:W4:Y:S04]  /*113d0*/  SHFL.BFLY PT, R4, R0, 0x2, 0x1f ;  /* 0x0c401f0000047f89 */ /* 0x000f2800000e0000 */
[----:B---3--:R-:W-:Y:S01]  /*113e0*/  HMMA.16816.F32.BF16 R56, R8, R36, RZ ;  /* 0x000000240838723c */ /* 0x008fe200000418ff */
[----:B--2---:R-:W-:-:S04]  /*113f0*/  FFMA.FTZ R2, R21, c[0x0][0x2d0], -R5 ;  /* 0x0000b40015027a23 */ /* 0x004fc80000010805 */
[----:B------:R2:W3:Y:S03]  /*11400*/  MUFU.EX2 R214, R2 ;  /* 0x0000000200d67308 */ /* 0x0004e60000000800 */
[C---:B-1----:R-:W-:Y:S08]  /*11410*/  HMMA.16816.F32.BF16 R48, R8.reuse, R40, RZ ;  /* 0x000000280830723c */ /* 0x042ff000000418ff */
[----:B------:R-:W-:Y:S01]  /*11420*/  HMMA.16816.F32.BF16 R16, R8, R52, RZ ;  /* 0x000000340810723c */ /* 0x000fe200000418ff */
[----:B----4-:R-:W-:Y:S01]  /*11430*/  FMNMX.FTZ R0, R0, R4, !PT ;  /* 0x0000000400007209 */ /* 0x010fe20007810000 */
[----:B--2---:R-:W-:-:S04]  /*11440*/  FFMA.FTZ R2, R22, c[0x0][0x2d0], -R5 ;  /* 0x0000b40016027a23 */ /* 0x004fc80000010805 */
[----:B------:R-:W1:Y:S02]  /*11450*/  SHFL.BFLY PT, R4, R0, 0x1, 0x1f ;  /* 0x0c201f0000047f89 */ /* 0x000e6400000e0000 */
[----:B------:R-:W-:Y:S01]  /*11460*/  HMMA.16816.F32.BF16 R32, R8, R26, RZ ;  /* 0x0000001a0820723c */ /* 0x000fe200000418ff */
[----:B---3--:R-:W-:Y:S01]  /*11470*/  F2FP.BF16.PACK_AB R12, R214, R237 ;  /* 0x000000edd60c723e */ /* 0x008fe200000010ff */
[----:B------:R2:W-:Y:S02]  /*11480*/  MUFU.EX2 R201, R2 ;  /* 0x0000000200c97308 */ /* 0x0005e40000000800 */
[----:B--2---:R-:W-:-:S04]  /*11490*/  FFMA.FTZ R2, R23, c[0x0][0x2d0], -R5 ;  /* 0x0000b40017027a23 */ /* 0x004fc80000010805 */
[----:B------:R-:W-:Y:S02]  /*114a0*/  HMMA.16816.F32.BF16 R20, R8, R42, RZ ;  /* 0x0000002a0814723c */ /* 0x000fe400000418ff */
[----:B------:R2:W3:Y:S01]  /*114b0*/  MUFU.EX2 R239, R2 ;  /* 0x0000000200ef7308 */ /* 0x0004e20000000800 */
[----:B-1----:R-:W-:-:S04]  /*114c0*/  FMNMX.FTZ R138, R0, R4, !PT ;  /* 0x00000004008a7209 */ /* 0x002fc80007810000 */
[C---:B------:R-:W-:Y:S01]  /*114d0*/  FSETP.NEU.FTZ.AND P0, PT, R138.reuse, -INF , PT ;  /* 0xff8000008a00780b */ /* 0x040fe20003f1d000 */
[----:B------:R-:W-:-:S05]  /*114e0*/  FMUL.FTZ R0, R138, c[0x0][0x2d0] ;  /* 0x0000b4008a007a20 */ /* 0x000fca0000410000 */
[----:B------:R-:W-:Y:S01]  /*114f0*/  FSEL R0, R0, RZ, P0 ;  /* 0x000000ff00007208 */ /* 0x000fe20000000000 */
[----:B--2---:R-:W-:Y:S01]  /*11500*/  FFMA.FTZ R2, R28, c[0x0][0x2d0], -R3 ;  /* 0x0000b4001c027a23 */ /* 0x004fe20000010803 */
[----:B---3--:R-:W-:-:S03]  /*11510*/  F2FP.BF16.PACK_AB R14, R239, R201 ;  /* 0x000000c9ef0e723e */ /* 0x008fc600000010ff */
[----:B------:R1:W-:Y:S02]  /*11520*/  MUFU.EX2 R213, R2 ;  /* 0x0000000200d57308 */ /* 0x0003e40000000800 */
[----:B-1----:R-:W-:-:S06]  /*11530*/  FFMA.FTZ R2, R29, c[0x0][0x2d0], -R3 ;  /* 0x0000b4001d027a23 */ /* 0x002fcc0000010803 */
[----:B------:R1:W2:Y:S02]  /*11540*/  MUFU.EX2 R179, R2 ;  /* 0x0000000200b37308 */ /* 0x0002a40000000800 */
[----:B-1----:R-:W-:Y:S02]  /*11550*/  FFMA.FTZ R2, R30, c[0x0][0x2d0], -R3 ;  /* 0x0000b4001e027a23 */ /* 0x002fe40000010803 */
[----:B--2---:R-:W-:-:S04]  /*11560*/  IMAD.MOV.U32 R4, RZ, RZ, R179 ;  /* 0x000000ffff047224 */ /* 0x004fc800078e00b3 */
[----:B------:R1:W-:Y:S01]  /*11570*/  MUFU.EX2 R203, R2 ;  /* 0x0000000200cb7308 */ /* 0x0003e20000000800 */
[----:B------:R-:W-:Y:S01]  /*11580*/  F2FP.BF16.PACK_AB R13, R4, R213 ;  /* 0x000000d5040d723e */ /* 0x000fe200000010ff */
[----:B-1----:R-:W-:Y:S02]  /*11590*/  FFMA.FTZ R2, R31, c[0x0][0x2d0], -R3 ;  /* 0x0000b4001f027a23 */ /* 0x002fe40000010803 */
[C---:B------:R-:W-:Y:S04]  /*115a0*/  HMMA.16816.F32.BF16 R28, R8.reuse, R38, RZ ;  /* 0x00000026081c723c */ /* 0x040fe800000418ff */
[----:B------:R1:W2:Y:S04]  /*115b0*/  MUFU.EX2 R202, R2 ;  /* 0x0000000200ca7308 */ /* 0x0002a80000000800 */
[----:B------:R-:W-:Y:S01]  /*115c0*/  HMMA.16816.F32.BF16 R8, R8, R54, RZ ;  /* 0x000000360808723c */ /* 0x000fe200000418ff */
[----:B-1----:R-:W-:Y:S01]  /*115d0*/  FFMA.FTZ R2, R85, c[0x0][0x2d0], -R6 ;  /* 0x0000b40055027a23 */ /* 0x002fe20000010806 */
[----:B--2---:R-:W-:-:S03]  /*115e0*/  F2FP.BF16.PACK_AB R15, R202, R203 ;  /* 0x000000cbca0f723e */ /* 0x004fc600000010ff */
[----:B------:R1:W-:Y:S04]  /*115f0*/  MUFU.EX2 R227, R2 ;  /* 0x0000000200e37308 */ /* 0x0003e80000000800 */
[C---:B------:R-:W-:Y:S11]  /*11600*/  HMMA.16816.F32.BF16 R100, R12.reuse, R60, R44 ;  /* 0x0000003c0c64723c */ /* 0x040ff6000004182c */
[----:B------:R-:W-:Y:S04]  /*11610*/  @!UPT UIADD3 URZ, URZ, URZ, URZ ;  /* 0x0000003f3f3ff290 */ /* 0x000fe8000fffe03f */
        /* <DEDUP_REMOVED lines=12> */
[----:B-1----:R-:W-:-:S02]  /*116e0*/  FFMA.FTZ R2, R88, c[0x0][0x2d0], -R6 ;  /* 0x0000b40058027a23 */ /* 0x002fc40000010806 */
[----:B------:R-:W-:Y:S02]  /*116f0*/  IMAD.MOV.U32 R88, RZ, RZ, R111 ;  /* 0x000000ffff587224 */ /* 0x000fe400078e006f */
        /* <DEDUP_REMOVED lines=23> */
[C---:B------:R-:W-:Y:S08]  /*11870*/  HMMA.16816.F32.BF16 R32, R8.reuse, R38, RZ ;  /* 0x000000260820723c */ /* 0x040ff000000418ff */
[----:B------:R-:W-:Y:S01]  /*11880*/  HMMA.16816.F32.BF16 R36, R8, R42, RZ ;  /* 0x0000002a0824723c */ /* 0x000fe200000418ff */
[----:B-1----:R-:W-:-:S04]  /*11890*/  FFMA.FTZ R2, R82, c[0x0][0x2d0], -R0 ;  /* 0x0000b40052027a23 */ /* 0x002fc80000010800 */
[----:B------:R1:W3:Y:S03]  /*118a0*/  MUFU.EX2 R184, R2 ;  /* 0x0000000200b87308 */ /* 0x0002e60000000800 */
[----:B------:R-:W-:Y:S07]  /*118b0*/  HMMA.16816.F32.BF16 R52, R8, R54, RZ ;  /* 0x000000360834723c */ /* 0x000fee00000418ff */
        /* <DEDUP_REMOVED lines=10> */
[C---:B------:R-:W-:Y:S01]  /*11960*/  HMMA.16816.F32.BF16 R48, R8.reuse, R72, R12 ;  /* 0x000000480830723c */ /* 0x040fe2000004180c */
[----:B------:R-:W-:Y:S07]  /*11970*/  LDSM.16.MT88.4 R12, [R229+0x1100] ;  /* 0x00110000e50c783b */ /* 0x000fee0000004200 */
[----:B------:R-:W-:Y:S01]  /*11980*/  HMMA.16816.F32.BF16 R40, R8, R60, R20 ;  /* 0x0000003c0828723c */ /* 0x000fe20000041814 */
[----:B------:R-:W-:Y:S01]  /*11990*/  LDSM.16.MT88.4 R20, [R228+0x1100] ;  /* 0x00110000e414783b */ /* 0x000fe20000004200 */
[----:B-1----:R-:W-:-:S04]  /*119a0*/  FFMA.FTZ R2, R105, c[0x0][0x2d0], -R6 ;  /* 0x0000b40069027a23 */ /* 0x002fc80000010806 */
[----:B------:R1:W-:Y:S02]  /*119b0*/  MUFU.EX2 R248, R2 ;  /* 0x0000000200f87308 */ /* 0x0003e40000000800 */
[C---:B------:R-:W-:Y:S01]  /*119c0*/  HMMA.16816.F32.BF16 R56, R8.reuse, R64, R16 ;  /* 0x000000400838723c */ /* 0x040fe20000041810 */
[----:B------:R-:W-:Y:S07]  /*119d0*/  LDSM.16.MT88.4 R16, [R231+0x1100] ;  /* 0x00110000e710783b */ /* 0x000fee0000004200 */
[----:B------:R-:W-:Y:S01]  /*119e0*/  HMMA.16816.F32.BF16 R28, R8, R62, R28 ;  /* 0x0000003e081c723c */ /* 0x000fe2000004181c */
[----:B-1----:R-:W-:-:S07]  /*119f0*/  FFMA.FTZ R2, R104, c[0x0][0x2d0], -R6 ;  /* 0x0000b40068027a23 */ /* 0x002fce0000010806 */
[C---:B------:R-:W-:Y:S01]  /*11a00*/  HMMA.16816.F32.BF16 R32, R8.reuse, R66, R32 ;  /* 0x000000420820723c */ /* 0x040fe20000041820 */
[----:B------:R1:W-:Y:S07]  /*11a10*/  MUFU.EX2 R249, R2 ;  /* 0x0000000200f97308 */ /* 0x0003ee0000000800 */
[C---:B------:R-:W-:Y:S08]  /*11a20*/  HMMA.16816.F32.BF16 R36, R8.reuse, R74, R36 ;  /* 0x0000004a0824723c */ /* 0x040ff00000041824 */
[----:B------:R-:W-:Y:S01]  /*11a30*/  HMMA.16816.F32.BF16 R52, R8, R78, R52 ;  /* 0x0000004e0834723c */ /* 0x000fe20000041834 */
        /* <DEDUP_REMOVED lines=9> */
[--C-:B-1----:R-:W-:Y:S02]  /*11ad0*/  FFMA.FTZ R2, R107, c[0x0][0x2d0], -R5.reuse ;  /* 0x0000b4006b027a23 */ /* 0x102fe40000010805 */
[----:B------:R-:W-:Y:S01]  /*11ae0*/  HMMA.16816.F32.BF16 R104, R8, R76, R24 ;  /* 0x0000004c0868723c */ /* 0x000fe20000041818 */
[----:B------:R-:W1:Y:S03]  /*11af0*/  LDSM.16.MT88.4 R24, [R230+0x1100] ;  /* 0x00110000e618783b */ /* 0x000e660000004200 */
[----:B------:R3:W-:Y:S03]  /*11b00*/  MUFU.EX2 R246, R2 ;  /* 0x0000000200f67308 */ /* 0x0007e60000000800 */
        /* <DEDUP_REMOVED lines=19> */
[----:B---3--:R-:W-:-:S05]  /*11c40*/  F2FP.BF16.PACK_AB R11, R220, R221 ;  /* 0x000000dddc0b723e */ /* 0x008fca00000010ff */
[----:B------:R2:W-:Y:S02]  /*11c50*/  MUFU.EX2 R218, R2 ;  /* 0x0000000200da7308 */ /* 0x0005e40000000800 */
[C---:B-1----:R-:W-:Y:S07]  /*11c60*/  HMMA.16816.F32.BF16 R76, R8.reuse, R24, R120 ;  /* 0x00000018084c723c */ /* 0x042fee0000041878 */
[----:B------:R-:W-:Y:S01]  /*11c70*/  IMAD.MOV.U32 R123, RZ, RZ, R207 ;  /* 0x000000ffff7b7224 */ /* 0x000fe200078e00cf */
[----:B------:R-:W-:Y:S01]  /*11c80*/  HMMA.16816.F32.BF16 R84, R8, R12, R124 ;  /* 0x0000000c0854723c */ /* 0x000fe2000004187c */
[----:B------:R-:W-:-:S02]  /*11c90*/  IMAD.MOV.U32 R121, RZ, RZ, R196 ;  /* 0x000000ffff797224 */ /* 0x000fc400078e00c4 */
[----:B------:R-:W-:Y:S02]  /*11ca0*/  IMAD.MOV.U32 R122, RZ, RZ, R199 ;  /* 0x000000ffff7a7224 */ /* 0x000fe400078e00c7 */
[----:B--2---:R-:W-:Y:S02]  /*11cb0*/  FFMA.FTZ R2, R92, c[0x0][0x2d0], -R0 ;  /* 0x0000b4005c027a23 */ /* 0x004fe40000010800 */
[----:B------:R-:W-:Y:S01]  /*11cc0*/  IMAD.MOV.U32 R124, RZ, RZ, R206 ;  /* 0x000000ffff7c7224 */ /* 0x000fe200078e00ce */
[----:B------:R-:W-:Y:S01]  /*11cd0*/  HMMA.16816.F32.BF16 R100, R8, R20, R100 ;  /* 0x000000140864723c */ /* 0x000fe20000041864 */
[----:B------:R1:W2:Y:S01]  /*11ce0*/  MUFU.EX2 R219, R2 ;  /* 0x0000000200db7308 */ /* 0x0002a20000000800 */
[----:B------:R-:W-:Y:S02]  /*11cf0*/  IMAD.MOV.U32 R127, RZ, RZ, R205 ;  /* 0x000000ffff7f7224 */ /* 0x000fe400078e00cd */
[----:B------:R-:W-:Y:S02]  /*11d00*/  IMAD.MOV.U32 R125, RZ, RZ, R204 ;  /* 0x000000ffff7d7224 */ /* 0x000fe400078e00cc */
[----:B------:R-:W-:-:S02]  /*11d10*/  IMAD.MOV.U32 R126, RZ, RZ, R88 ;  /* 0x000000ffff7e7224 */ /* 0x000fc400078e0058 */
[----:B------:R-:W-:Y:S01]  /*11d20*/  HMMA.16816.F32.BF16 R96, R8, R16, R96 ;  /* 0x000000100860723c */ /* 0x000fe20000041860 */
[----:B------:R-:W-:-:S07]  /*11d30*/  IMAD.MOV.U32 R120, RZ, RZ, R195 ;  /* 0x000000ffff787224 */ /* 0x000fce00078e00c3 */
        /* <DEDUP_REMOVED lines=26> */
[----:B------:R-:W-:Y:S01]  /*11ee0*/  HMMA.16816.F32.BF16 R40, R8, R12, R48 ;  /* 0x0000000c0828723c */ /* 0x000fe20000041830 */
[----:B------:R-:W-:Y:S01]  /*11ef0*/  IMAD.MOV.U32 R161, RZ, RZ, R124 ;  /* 0x000000ffffa17224 */ /* 0x000fe200078e007c */
[----:B------:R1:W-:Y:S01]  /*11f00*/  MUFU.EX2 R214, R2 ;  /* 0x0000000200d67308 */ /* 0x0003e20000000800 */
[----:B------:R-:W-:-:S05]  /*11f10*/  IMAD.MOV.U32 R124, RZ, RZ, R197 ;  /* 0x000000ffff7c7224 */ /* 0x000fca00078e00c5 */
[C---:B------:R-:W-:Y:S01]  /*11f20*/  HMMA.16816.F32.BF16 R32, R8.reuse, R14, R36 ;  /* 0x0000000e0820723c */ /* 0x040fe20000041824 */
[----:B------:R-:W4:Y:S07]  /*11f30*/  LDSM.16.MT88.4 R12, [R229+0x1900] ;  /* 0x00190000e50c783b */ /* 0x000f2e0000004200 */
[----:B------:R-:W-:Y:S01]  /*11f40*/  HMMA.16816.F32.BF16 R48, R8, R24, R104 ;  /* 0x000000180830723c */ /* 0x000fe20000041868 */
[----:B-1----:R-:W-:Y:S02]  /*11f50*/  FFMA.FTZ R2, R160, c[0x0][0x2d0], -R6 ;  /* 0x0000b400a0027a23 */ /* 0x002fe40000010806 */
[----:B------:R-:W-:-:S02]  /*11f60*/  IMAD.MOV.U32 R160, RZ, RZ, R70 ;  /* 0x000000ffffa07224 */ /* 0x000fc400078e0046 */
[----:B------:R-:W-:-:S03]  /*11f70*/  IMAD.MOV.U32 R70, RZ, RZ, R215 ;  /* 0x000000ffff467224 */ /* 0x000fc600078e00d7 */
[----:B------:R-:W-:Y:S01]  /*11f80*/  HMMA.16816.F32.BF16 R52, R8, R26, R52 ;  /* 0x0000001a0834723c */ /* 0x000fe20000041834 */
[----:B------:R1:W-:Y:S01]  /*11f90*/  MUFU.EX2 R215, R2 ;  /* 0x0000000200d77308 */ /* 0x0003e20000000800 */
[----:B------:R-:W2:Y:S01]  /*11fa0*/  LDSM.16.MT88.4 R24, [R228+0x2100] ;  /* 0x00210000e418783b */ /* 0x000ea20000004200 */
[----:B-1----:R-:W-:Y:S02]  /*11fb0*/  FFMA.FTZ R2, R151, c[0x0][0x2d0], -R5 ;  /* 0x0000b40097027a23 */ /* 0x002fe40000010805 */
        /* <DEDUP_REMOVED lines=8> */
[----:B------:R1:W-:Y:S01]  /*12040*/  MUFU.EX2 R211, R2 ;  /* 0x0000000200d37308 */ /* 0x0003e20000000800 */
[----:B------:R-:W-:Y:S02]  /*12050*/  IMAD.MOV.U32 R127, RZ, RZ, R129 ;  /* 0x000000ffff7f7224 */ /* 0x000fe400078e0081 */
[----:B------:R-:W-:Y:S02]  /*12060*/  IMAD.MOV.U32 R129, RZ, RZ, R198 ;  /* 0x000000ffff817224 */ /* 0x000fe400078e00c6 */
[----:B-1----:R-:W-:Y:S02]  /*12070*/  FFMA.FTZ R2, R149, c[0x0][0x2d0], -R5 ;  /* 0x0000b40095027a23 */ /* 0x002fe40000010805 */
[----:B------:R-:W-:Y:S02]  /*12080*/  IMAD.MOV.U32 R149, RZ, RZ, R193 ;  /* 0x000000ffff957224 */ /* 0x000fe400078e00c1 */
[----:B------:R1:W1:Y:S02]  /*12090*/  MUFU.EX2 R208, R2 ;  /* 0x0000000200d07308 */ /* 0x0002640000000800 */
[----:B-1----:R-:W-:Y:S01]  /*120a0*/  FFMA.FTZ R2, R158, c[0x0][0x2d0], -R3 ;  /* 0x0000b4009e027a23 */ /* 0x002fe20000010803 */
[----:B------:R-:W-:Y:S01]  /*120b0*/  F2FP.BF16.PACK_AB R10, R208, R211 ;  /* 0x000000d3d00a723e */ /* 0x000fe200000010ff */
[----:B------:R-:W-:-:S04]  /*120c0*/  IMAD.MOV.U32 R158, RZ, RZ, R201 ;  /* 0x000000ffff9e7224 */ /* 0x000fc800078e00c9 */
[----:B------:R1:W-:Y:S02]  /*120d0*/  MUFU.EX2 R207, R2 ;  /* 0x0000000200cf7308 */ /* 0x0003e40000000800 */
[----:B-1----:R-:W-:Y:S02]  /*120e0*/  FFMA.FTZ R2, R159, c[0x0][0x2d0], -R3 ;  /* 0x0000b4009f027a23 */ /* 0x002fe40000010803 */
[----:B------:R-:W-:-:S04]  /*120f0*/  IMAD.MOV.U32 R159, RZ, RZ, R70 ;  /* 0x000000ffff9f7224 */ /* 0x000fc800078e0046 */
[----:B------:R1:W1:Y:S01]  /*12100*/  MUFU.EX2 R206, R2 ;  /* 0x0000000200ce7308 */ /* 0x0002620000000800 */
[----:B------:R-:W-:Y:S02]  /*12110*/  IMAD.MOV.U32 R70, RZ, RZ, R203 ;  /* 0x000000ffff467224 */ /* 0x000fe400078e00cb */
[----:B-1----:R-:W-:Y:S01]  /*12120*/  FFMA.FTZ R2, R144, c[0x0][0x2d0], -R3 ;  /* 0x0000b40090027a23 */ /* 0x002fe20000010803 */
[----:B------:R-:W-:Y:S01]  /*12130*/  F2FP.BF16.PACK_AB R9, R206, R207 ;  /* 0x000000cfce09723e */ /* 0x000fe200000010ff */
[----:B------:R-:W-:-:S03]  /*12140*/  IMAD.MOV.U32 R144, RZ, RZ, R189 ;  /* 0x000000ffff907224 */ /* 0x000fc600078e00bd */
[----:B------:R1:W-:Y:S02]  /*12150*/  MUFU.EX2 R205, R2 ;  /* 0x0000000200cd7308 */ /* 0x0003e40000000800 */
[----:B-1----:R-:W-:-:S06]  /*12160*/  FFMA.FTZ R2, R142, c[0x0][0x2d0], -R3 ;  /* 0x0000b4008e027a23 */ /* 0x002fcc0000010803 */
[----:B------:R1:W1:Y:S02]  /*12170*/  MUFU.EX2 R204, R2 ;  /* 0x0000000200cc7308 */ /* 0x0002640000000800 */
[----:B-1----:R-:W-:Y:S01]  /*12180*/  FFMA.FTZ R2, R131, c[0x0][0x2d0], -R0 ;  /* 0x0000b40083027a23 */ /* 0x002fe20000010800 */
[----:B------:R-:W-:Y:S01]  /*12190*/  F2FP.BF16.PACK_AB R11, R204, R205 ;  /* 0x000000cdcc0b723e */ /* 0x000fe200000010ff */
[----:B------:R-:W-:-:S04]  /*121a0*/  IMAD.MOV.U32 R131, RZ, RZ, R123 ;  /* 0x000000ffff837224 */ /* 0x000fc800078e007b */
[----:B------:R1:W-:Y:S01]  /*121b0*/  MUFU.EX2 R202, R2 ;  /* 0x0000000200ca7308 */ /* 0x0003e20000000800 */
[----:B------:R-:W-:Y:S01]  /*121c0*/  IMAD.MOV.U32 R123, RZ, RZ, R191 ;  /* 0x000000ffff7b7224 */ /* 0x000fe200078e00bf */
[C---:B--2---:R-:W-:Y:S08]  /*121d0*/  HMMA.16816.F32.BF16 R112, R8.reuse, R20, R100 ;  /* 0x000000140870723c */ /* 0x044ff00000041864 */
[----:B------:R-:W-:Y:S01]  /*121e0*/  HMMA.16816.F32.BF16 R108, R8, R22, R92 ;  /* 0x00000016086c723c */ /* 0x000fe2000004185c */
[----:B-1----:R-:W-:-:S02]  /*121f0*/  FFMA.FTZ R2, R130, c[0x0][0x2d0], -R0 ;  /* 0x0000b40082027a23 */ /* 0x002fc40000010800 */
[----:B------:R-:W-:Y:S02]  /*12200*/  IMAD.MOV.U32 R130, RZ, RZ, R125 ;  /* 0x000000ffff827224 */ /* 0x000fe400078e007d */
[----:B------:R1:W2:Y:S01]  /*12210*/  MUFU.EX2 R203, R2 ;  /* 0x0000000200cb7308 */ /* 0x0002a20000000800 */
[----:B------:R-:W-:Y:S02]  /*12220*/  IMAD.MOV.U32 R125, RZ, RZ, R136 ;  /* 0x000000ffff7d7224 */ /* 0x000fe400078e0088 */
[C---:B---3--:R-:W-:Y:S08]  /*12230*/  HMMA.16816.F32.BF16 R104, R8.reuse, R16, R96 ;  /* 0x000000100868723c */ /* 0x048ff00000041860 */
[----:B------:R-:W-:Y:S01]  /*12240*/  HMMA.16816.F32.BF16 R100, R8, R18, R88 ;  /* 0x000000120864723c */ /* 0x000fe20000041858 */
[----:B-1----:R-:W-:-:S02]  /*12250*/  FFMA.FTZ R2, R128, c[0x0][0x2d0], -R0 ;  /* 0x0000b40080027a23 */ /* 0x002fc40000010800 */
[----:B------:R-:W-:-:S05]  /*12260*/  IMAD.MOV.U32 R128, RZ, RZ, R194 ;  /* 0x000000ffff807224 */ /* 0x000fca00078e00c2 */
[C---:B----4-:R-:W-:Y:S01]  /*12270*/  HMMA.16816.F32.BF16 R96, R8.reuse, R12, R84 ;  /* 0x0000000c0860723c */ /* 0x050fe20000041854 */
[----:B------:R1:W-:Y:S07]  /*12280*/  MUFU.EX2 R201, R2 ;  /* 0x0000000200c97308 */ /* 0x0003ee0000000800 */
        /* <DEDUP_REMOVED lines=18> */
[C---:B------:R-:W-:Y:S08]  /*123b0*/  HMMA.16816.F32.BF16 R32, R8.reuse, R28, R48 ;  /* 0x0000001c0820723c */ /* 0x040ff00000041830 */
[----:B------:R-:W-:Y:S01]  /*123c0*/  HMMA.16816.F32.BF16 R76, R8, R22, R60 ;  /* 0x00000016084c723c */ /* 0x000fe2000004183c */
[----:B------:R-:W-:Y:S01]  /*123d0*/  LDSM.16.MT88.4 R20, [R231+0x2100] ;  /* 0x00210000e714783b */ /* 0x000fe20000004200 */
[----:B-1----:R-:W-:-:S06]  /*123e0*/  FFMA.FTZ R2, R169, c[0x0][0x2d0], -R6 ;  /* 0x0000b400a9027a23 */ /* 0x002fcc0000010806 */
[C---:B------:R-:W-:Y:S01]  /*123f0*/  HMMA.16816.F32.BF16 R64, R8.reuse, R16, R56 ;  /* 0x000000100840723c */ /* 0x040fe20000041838 */
[----:B------:R1:W-:Y:S07]  /*12400*/  MUFU.EX2 R198, R2 ;  /* 0x0000000200c67308 */ /* 0x0003ee0000000800 */
[C---:B------:R-:W-:Y:S01]  /*12410*/  HMMA.16816.F32.BF16 R44, R8.reuse, R18, R44 ;  /* 0x00000012082c723c */ /* 0x040fe2000004182c */
[----:B------:R-:W2:Y:S07]  /*12420*/  LDSM.16.MT88.4 R16, [R229+0x2100] ;  /* 0x00210000e510783b */ /* 0x000eae0000004200 */
[----:B------:R-:W-:Y:S01]  /*12430*/  HMMA.16816.F32.BF16 R40, R8, R12, R40 ;  /* 0x0000000c0828723c */ /* 0x000fe20000041828 */
[----:B------:R-:W3:Y:S01]  /*12440*/  LDSM.16.MT88.4 R12, [R230+0x2100] ;  /* 0x00210000e60c783b */ /* 0x000ee20000004200 */
[----:B-1----:R-:W-:-:S04]  /*12450*/  FFMA.FTZ R2, R171, c[0x0][0x2d0], -R6 ;  /* 0x0000b400ab027a23 */ /* 0x002fc80000010806 */
[----:B------:R1:W-:Y:S02]  /*12460*/  MUFU.EX2 R199, R2 ;  /* 0x0000000200c77308 */ /* 0x0003e40000000800 */
[----:B------:R-:W-:Y:S01]  /*12470*/  HMMA.16816.F32.BF16 R28, R8, R30, R52 ;  /* 0x0000001e081c723c */ /* 0x000fe20000041834 */
[----:B-1----:R-:W-:-:S05]  /*12480*/  FFMA.FTZ R2, R165, c[0x0][0x2d0], -R5 ;  /* 0x0000b400a5027a23 */ /* 0x002fca0000010805 */
        /* <DEDUP_REMOVED lines=21> */
[C---:B------:R-:W-:Y:S08]  /*125e0*/  HMMA.16816.F32.BF16 R56, R8.reuse, R24, R112 ;  /* 0x000000180838723c */ /* 0x040ff00000041870 */
[----:B------:R-:W-:Y:S01]  /*125f0*/  HMMA.16816.F32.BF16 R52, R8, R26, R108 ;  /* 0x0000001a0834723c */ /* 0x000fe2000004186c */
[----:B-1----:R-:W-:-:S04]  /*12600*/  FFMA.FTZ R2, R146, c[0x0][0x2d0], -R0 ;  /* 0x0000b40092027a23 */ /* 0x002fc80000010800 */
[----:B------:R1:W4:Y:S03]  /*12610*/  MUFU.EX2 R142, R2 ;  /* 0x00000002008e7308 */ /* 0x0003260000000800 */
[C---:B--2---:R-:W-:Y:S08]  /*12620*/  HMMA.16816.F32.BF16 R80, R8.reuse, R16, R96 ;  /* 0x000000100850723c */ /* 0x044ff00000041860 */
[----:B------:R-:W-:Y:S01]  /*12630*/  HMMA.16816.F32.BF16 R60, R8, R20, R104 ;  /* 0x00000014083c723c */ /* 0x000fe20000041868 */
[----:B-1----:R-:W-:-:S07]  /*12640*/  FFMA.FTZ R2, R147, c[0x0][0x2d0], -R0 ;  /* 0x0000b40093027a23 */ /* 0x002fce0000010800 */
[C---:B------:R-:W-:Y:S01]  /*12650*/  HMMA.16816.F32.BF16 R72, R8.reuse, R22, R100 ;  /* 0x000000160848723c */ /* 0x040fe20000041864 */
[----:B------:R1:W-:Y:S07]  /*12660*/  MUFU.EX2 R141, R2 ;  /* 0x00000002008d7308 */ /* 0x0003ee0000000800 */
[C---:B------:R-:W-:Y:S08]  /*12670*/  HMMA.16816.F32.BF16 R116, R8.reuse, R18, R116 ;  /* 0x000000120874723c */ /* 0x040ff00000041874 */
[----:B---3--:R-:W-:Y:S01]  /*12680*/  HMMA.16816.F32.BF16 R92, R8, R12, R92 ;  /* 0x0000000c085c723c */ /* 0x008fe2000004185c */
[----:B-1----:R-:W-:-:S04]  /*12690*/  FFMA.FTZ R2, R152, c[0x0][0x2d0], -R0 ;  /* 0x0000b40098027a23 */ /* 0x002fc80000010800 */
[----:B------:R1:W2:Y:S03]  /*126a0*/  MUFU.EX2 R140, R2 ;  /* 0x00000002008c7308 */ /* 0x0002a60000000800 */
[----:B------:R-:W-:Y:S07]  /*126b0*/  HMMA.16816.F32.BF16 R96, R8, R14, R88 ;  /* 0x0000000e0860723c */ /* 0x000fee0000041858 */
[----:B------:R-:W-:-:S02]  /*126c0*/  F2FP.BF16.PACK_AB R8, R196, R193 ;  /* 0x000000c1c408723e */ /* 0x000fc400000010ff */
[----:B----4-:R-:W-:Y:S02]  /*126d0*/  F2FP.BF16.PACK_AB R9, R142, R136 ;  /* 0x000000888e09723e */ /* 0x010fe400000010ff */
[----:B------:R-:W-:Y:S01]  /*126e0*/  F2FP.BF16.PACK_AB R10, R199, R198 ;  /* 0x000000c6c70a723e */ /* 0x000fe200000010ff */
[----:B-1----:R-:W-:Y:S01]  /*126f0*/  FFMA.FTZ R2, R168, c[0x0][0x2d0], -R5 ;  /* 0x0000b400a8027a23 */ /* 0x002fe20000010805 */
[----:B--2---:R-:W-:Y:S01]  /*12700*/  F2FP.BF16.PACK_AB R11, R140, R141 ;  /* 0x0000008d8c0b723e */ /* 0x004fe200000010ff */
[----:B------:R-:W-:Y:S02]  /*12710*/  IMAD.MOV.U32 R168, RZ, RZ, R167 ;  /* 0x000000ffffa87224 */ /* 0x000fe400078e00a7 */
[----:B------:R-:W-:Y:S01]  /*12720*/  IMAD.MOV.U32 R167, RZ, RZ, R135 ;  /* 0x000000ffffa77224 */ /* 0x000fe200078e0087 */
[----:B------:R1:W-:Y:S01]  /*12730*/  MUFU.EX2 R112, R2 ;  /* 0x0000000200707308 */ /* 0x0003e20000000800 */
[----:B------:R-:W-:Y:S02]  /*12740*/  IMAD.MOV.U32 R135, RZ, RZ, R128 ;  /* 0x000000ffff877224 */ /* 0x000fe400078e0080 */
[----:B------:R-:W-:Y:S01]  /*12750*/  IMAD.MOV.U32 R128, RZ, RZ, R130 ;  /* 0x000000ffff807224 */ /* 0x000fe200078e0082 */
[----:B------:R-:W-:Y:S01]  /*12760*/  HMMA.16816.F32.BF16 R88, R8, R24, R84 ;  /* 0x000000180858723c */ /* 0x000fe20000041854 */
[----:B------:R-:W-:-:S02]  /*12770*/  IMAD.MOV.U32 R130, RZ, RZ, R131 ;  /* 0x000000ffff827224 */ /* 0x000fc400078e0083 */
[----:B------:R-:W-:Y:S02]  /*12780*/  IMAD.MOV.U32 R131, RZ, RZ, R244 ;  /* 0x000000ffff837224 */ /* 0x000fe400078e00f4 */
[----:B------:R-:W-:Y:S01]  /*12790*/  FFMA.FTZ R4, R4, c[0x0][0x2d0], -R6 ;  /* 0x0000b40004047a23 */ /* 0x000fe20000010806 */
[----:B------:R2:W5:Y:S02]  /*127a0*/  LDL.LU R244, [R1+0xa0] ;  /* 0x0000a00001f47983 */ /* 0x0005640000300800 */
[----:B------:R-:W-:Y:S02]  /*127b0*/  HMMA.16816.F32.BF16 R84, R8, R26, R76 ;  /* 0x0000001a0854723c */ /* 0x000fe4000004184c */
[----:B------:R-:W3:Y:S01]  /*127c0*/  LDSM.16.MT88.4 R24, [R228+0x2900] ;  /* 0x00290000e418783b */ /* 0x000ee20000004200 */
[----:B-1----:R-:W-:Y:S02]  /*127d0*/  FFMA.FTZ R2, R168, c[0x0][0x2d0], -R5 ;  /* 0x0000b400a8027a23 */ /* 0x002fe40000010805 */
[----:B------:R-:W-:-:S02]  /*127e0*/  IMAD.MOV.U32 R168, RZ, RZ, R167 ;  /* 0x000000ffffa87224 */ /* 0x000fc400078e00a7 */
[----:B------:R-:W-:Y:S01]  /*127f0*/  IMAD.MOV.U32 R167, RZ, RZ, R135 ;  /* 0x000000ffffa77224 */ /* 0x000fe200078e0087 */
[----:B------:R1:W4:Y:S01]  /*12800*/  MUFU.EX2 R113, R2 ;  /* 0x0000000200717308 */ /* 0x0003220000000800 */
[----:B------:R-:W-:Y:S01]  /*12810*/  HMMA.16816.F32.BF16 R76, R8, R20, R64 ;  /* 0x00000014084c723c */ /* 0x000fe20000041840 */
[----:B-1----:R-:W-:Y:S02]  /*12820*/  FFMA.FTZ R2, R168, c[0x0][0x2d0], -R5 ;  /* 0x0000b400a8027a23 */ /* 0x002fe40000010805 */
[----:B------:R-:W-:-:S04]  /*12830*/  IMAD.MOV.U32 R168, RZ, RZ, R167 ;  /* 0x000000ffffa87224 */ /* 0x000fc800078e00a7 */
[----:B------:R1:W-:Y:S01]  /*12840*/  MUFU.EX2 R114, R2 ;  /* 0x0000000200727308 */ /* 0x0003e20000000800 */
[----:B------:R-:W-:Y:S02]  /*12850*/  IMAD.MOV.U32 R135, RZ, RZ, R128 ;  /* 0x000000ffff877224 */ /* 0x000fe400078e0080 */
[----:B------:R-:W-:Y:S02]  /*12860*/  IMAD.MOV.U32 R128, RZ, RZ, R130 ;  /* 0x000000ffff807224 */ /* 0x000fe400078e0082 */
[----:B-1----:R-:W-:-:S04]  /*12870*/  FFMA.FTZ R2, R168, c[0x0][0x2d0], -R5 ;  /* 0x0000b400a8027a23 */ /* 0x002fc80000010805 */
[----:B------:R1:W-:Y:S01]  /*12880*/  MUFU.EX2 R115, R2 ;  /* 0x0000000200737308 */ /* 0x0003e20000000800 */
[----:B------:R-:W-:Y:S02]  /*12890*/  IMAD.MOV.U32 R130, RZ, RZ, R144 ;  /* 0x000000ffff827224 */ /* 0x000fe400078e0090 */
[----:B------:R-:W-:Y:S02]  /*128a0*/  IMAD.MOV.U32 R144, RZ, RZ, R243 ;  /* 0x000000ffff907224 */ /* 0x000fe400078e00f3 */
[----:B------:R-:W-:Y:S01]  /*128b0*/  IMAD.MOV.U32 R167, RZ, RZ, R135 ;  /* 0x000000ffffa77224 */ /* 0x000fe200078e0087 */
[----:B------:R-:W-:Y:S01]  /*128c0*/  HMMA.16816.F32.BF16 R64, R8, R22, R44 ;  /* 0x000000160840723c */ /* 0x000fe2000004182c */
[----:B-1----:R-:W-:-:S07]  /*128d0*/  FFMA.FTZ R2, R183, c[0x0][0x2d0], -R3 ;  /* 0x0000b400b7027a23 */ /* 0x002fce0000010803 */
[C---:B------:R-:W-:Y:S01]  /*128e0*/  HMMA.16816.F32.BF16 R48, R8.reuse, R16, R40 ;  /* 0x000000100830723c */ /* 0x040fe20000041828 */
[----:B------:R-:W-:Y:S01]  /*128f0*/  IMAD.MOV.U32 R135, RZ, RZ, R128 ;  /* 0x000000ffff877224 */ /* 0x000fe200078e0080 */
[----:B------:R-:W1:Y:S01]  /*12900*/  LDSM.16.MT88.4 R20, [R231+0x2900] ;  /* 0x00290000e714783b */ /* 0x000e620000004200 */
[----:B------:R2:W-:Y:S01]  /*12910*/  MUFU.EX2 R111, R2 ;  /* 0x00000002006f7308 */ /* 0x0005e20000000800 */
[----:B------:R-:W-:Y:S02]  /*12920*/  IMAD.MOV.U32 R128, RZ, RZ, R144 ;  /* 0x000000ffff807224 */ /* 0x000fe400078e0090 */
[----:B------:R-:W-:Y:S01]  /*12930*/  IMAD.MOV.U32 R144, RZ, RZ, R242 ;  /* 0x000000ffff907224 */ /* 0x000fe200078e00f2 */
[----:B------:R1:W5:Y:S01]  /*12940*/  LDL.LU R243, [R1+0x9c] ;  /* 0x00009c0001f37983 */ /* 0x0003620000300800 */
[----:B------:R-:W-:Y:S02]  /*12950*/  IMAD.MOV.U32 R168, RZ, RZ, R167 ;  /* 0x000000ffffa87224 */ /* 0x000fe400078e00a7 */
[----:B--2---:R-:W-:Y:S01]  /*12960*/  FFMA.FTZ R2, R186, c[0x0][0x2d0], -R3 ;  /* 0x0000b400ba027a23 */ /* 0x004fe20000010803 */
[----:B------:R-:W-:Y:S01]  /*12970*/  HMMA.16816.F32.BF16 R44, R8, R18, R36 ;  /* 0x00000012082c723c */ /* 0x000fe20000041824 */
[----:B------:R-:W-:Y:S01]  /*12980*/  IMAD.MOV.U32 R167, RZ, RZ, R135 ;  /* 0x000000ffffa77224 */ /* 0x000fe200078e0087 */
[----:B------:R-:W-:Y:S01]  /*12990*/  LDSM.16.MT88.4 R16, [R229+0x2900] ;  /* 0x00290000e510783b */ /* 0x000fe20000004200 */
[----:B------:R2:W1:Y:S01]  /*129a0*/  MUFU.EX2 R109, R2 ;  /* 0x00000002006d7308 */ /* 0x0004620000000800 */
[----:B------:R-:W-:-:S02]  /*129b0*/  IMAD.MOV.U32 R135, RZ, RZ, R144 ;  /* 0x000000ffff877224 */ /* 0x000fc400078e0090 */
[----:B------:R1:W5:Y:S01]  /*129c0*/  LDL.LU R242, [R1+0x98] ;  /* 0x0000980001f27983 */ /* 0x0003620000300800 */
[----:B--2---:R-:W-:-:S04]  /*129d0*/  FFMA.FTZ R2, R181, c[0x0][0x2d0], -R3 ;  /* 0x0000b400b5027a23 */ /* 0x004fc80000010803 */
[----:B------:R2:W-:Y:S02]  /*129e0*/  MUFU.EX2 R110, R2 ;  /* 0x00000002006e7308 */ /* 0x0005e40000000800 */
[----:B--2---:R-:W-:-:S06]  /*129f0*/  FFMA.FTZ R2, R182, c[0x0][0x2d0], -R3 ;  /* 0x0000b400b6027a23 */ /* 0x004fcc0000010803 */
[----:B------:R2:W1:Y:S01]  /*12a00*/  MUFU.EX2 R108, R2 ;  /* 0x00000002006c7308 */ /* 0x0004620000000800 */
[C---:B------:R-:W-:Y:S01]  /*12a10*/  HMMA.16816.F32.BF16 R36, R8.reuse, R12, R32 ;  /* 0x0000000c0824723c */ /* 0x040fe20000041820 */
[----:B--2---:R-:W-:Y:S02]  /*12a20*/  FFMA.FTZ R2, R168, c[0x0][0x2d0], -R6 ;  /* 0x0000b400a8027a23 */ /* 0x004fe40000010806 */
[----:B------:R-:W-:Y:S02]  /*12a30*/  IMAD.MOV.U32 R168, RZ, RZ, R167 ;  /* 0x000000ffffa87224 */ /* 0x000fe400078e00a7 */
[----:B------:R-:W-:Y:S02]  /*12a40*/  IMAD.MOV.U32 R167, RZ, RZ, R135 ;  /* 0x000000ffffa77224 */ /* 0x000fe400078e0087 */
[----:B------:R2:W-:Y:S01]  /*12a50*/  MUFU.EX2 R107, R2 ;  /* 0x00000002006b7308 */ /* 0x0005e20000000800 */
[----:B------:R-:W-:Y:S01]  /*12a60*/  IMAD.MOV.U32 R135, RZ, RZ, R159 ;  /* 0x000000ffff877224 */ /* 0x000fe200078e009f */
[----:B------:R-:W-:Y:S01]  /*12a70*/  HMMA.16816.F32.BF16 R40, R8, R14, R28 ;  /* 0x0000000e0828723c */ /* 0x000fe2000004181c */
[----:B------:R-:W-:Y:S01]  /*12a80*/  IMAD.MOV.U32 R159, RZ, RZ, R158 ;  /* 0x000000ffff9f7224 */ /* 0x000fe200078e009e */
[----:B------:R-:W1:Y:S01]  /*12a90*/  LDSM.16.MT88.4 R12, [R230+0x2900] ;  /* 0x00290000e60c783b */ /* 0x000e620000004200 */
[----:B------:R-:W-:-:S02]  /*12aa0*/  IMAD.MOV.U32 R158, RZ, RZ, R163 ;  /* 0x000000ffff9e7224 */ /* 0x000fc400078e00a3 */
[----:B--2---:R-:W-:Y:S02]  /*12ab0*/  FFMA.FTZ R2, R168, c[0x0][0x2d0], -R6 ;  /* 0x0000b400a8027a23 */ /* 0x004fe40000010806 */
[----:B------:R-:W-:-:S04]  /*12ac0*/  IMAD.MOV.U32 R168, RZ, RZ, R167 ;  /* 0x000000ffffa87224 */ /* 0x000fc800078e00a7 */
[----:B------:R-:W-:Y:S01]  /*12ad0*/  IMAD.MOV.U32 R169, RZ, RZ, R168 ;  /* 0x000000ffffa97224 */ /* 0x000fe200078e00a8 */
[----:B------:R2:W1:Y:S01]  /*12ae0*/  MUFU.EX2 R104, R2 ;  /* 0x0000000200687308 */ /* 0x0004620000000800 */
[----:B------:R-:W-:Y:S02]  /*12af0*/  IMAD.MOV.U32 R167, RZ, RZ, R135 ;  /* 0x000000ffffa77224 */ /* 0x000fe400078e0087 */
[----:B------:R-:W-:Y:S02]  /*12b00*/  IMAD.MOV.U32 R135, RZ, RZ, R158 ;  /* 0x000000ffff877224 */ /* 0x000fe400078e009e */
[----:B------:R-:W-:Y:S02]  /*12b10*/  IMAD.MOV.U32 R168, RZ, RZ, R167 ;  /* 0x000000ffffa87224 */ /* 0x000fe400078e00a7 */
[----:B------:R-:W-:Y:S02]  /*12b20*/  IMAD.MOV.U32 R167, RZ, RZ, R135 ;  /* 0x000000ffffa77224 */ /* 0x000fe400078e0087 */
[----:B--2---:R-:W-:-:S04]  /*12b30*/  FFMA.FTZ R2, R169, c[0x0][0x2d0], -R6 ;  /* 0x0000b400a9027a23 */ /* 0x004fc80000010806 */
[----:B------:R2:W-:Y:S01]  /*12b40*/  MUFU.EX2 R105, R2 ;  /* 0x0000000200697308 */ /* 0x0005e20000000800 */
        /* <DEDUP_REMOVED lines=8> */
[----:B------:R-:W-:Y:S02]  /*12bd0*/  FFMA.FTZ R34, R169, c[0x0][0x2d0], -R6 ;  /* 0x0000b400a9227a23 */ /* 0x000fe40000010806 */
[----:B------:R-:W-:Y:S02]  /*12be0*/  IMAD.MOV.U32 R130, RZ, RZ, R131 ;  /* 0x000000ffff827224 */ /* 0x000fe400078e0083 */
[----:B------:R-:W-:Y:S02]  /*12bf0*/  IMAD.MOV.U32 R169, RZ, RZ, R168 ;  /* 0x000000ffffa97224 */ /* 0x000fe400078e00a8 */
[----:B--2---:R-:W-:-:S04]  /*12c00*/  FFMA.FTZ R2, R178, c[0x0][0x2d0], -R0 ;  /* 0x0000b400b2027a23 */ /* 0x004fc80000010800 */
[----:B------:R2:W1:Y:S01]  /*12c10*/  MUFU.EX2 R102, R2 ;  /* 0x0000000200667308 */ /* 0x0004620000000800 */
[----:B------:R-:W-:Y:S02]  /*12c20*/  IMAD.MOV.U32 R131, RZ, RZ, R126 ;  /* 0x000000ffff837224 */ /* 0x000fe400078e007e */
[----:B------:R-:W-:Y:S02]  /*12c30*/  IMAD.MOV.U32 R168, RZ, RZ, R167 ;  /* 0x000000ffffa87224 */ /* 0x000fe400078e00a7 */
[----:B------:R-:W-:Y:S02]  /*12c40*/  IMAD.MOV.U32 R144, RZ, RZ, R149 ;  /* 0x000000ffff907224 */ /* 0x000fe400078e0095 */
[----:B------:R-:W-:Y:S02]  /*12c50*/  IMAD.MOV.U32 R167, RZ, RZ, R135 ;  /* 0x000000ffffa77224 */ /* 0x000fe400078e0087 */
[----:B------:R-:W-:Y:S02]  /*12c60*/  IMAD.MOV.U32 R135, RZ, RZ, R128 ;  /* 0x000000ffff877224 */ /* 0x000fe400078e0080 */
[----:B--2---:R-:W-:-:S02]  /*12c70*/  FFMA.FTZ R2, R177, c[0x0][0x2d0], -R0 ;  /* 0x0000b400b1027a23 */ /* 0x004fc40000010800 */
[----:B------:R-:W-:Y:S02]  /*12c80*/  IMAD.MOV.U32 R128, RZ, RZ, R130 ;  /* 0x000000ffff807224 */ /* 0x000fe400078e0082 */
[----:B------:R2:W-:Y:S01]  /*12c90*/  MUFU.EX2 R101, R2 ;  /* 0x0000000200657308 */ /* 0x0005e20000000800 */
[----:B------:R-:W-:Y:S02]  /*12ca0*/  IMAD.MOV.U32 R130, RZ, RZ, R131 ;  /* 0x000000ffff827224 */ /* 0x000fe400078e0083 */
[----:B------:R-:W-:Y:S02]  /*12cb0*/  IMAD.MOV.U32 R131, RZ, RZ, R144 ;  /* 0x000000ffff837224 */ /* 0x000fe400078e0090 */
[----:B------:R-:W-:Y:S01]  /*12cc0*/  IMAD.MOV.U32 R144, RZ, RZ, R236 ;  /* 0x000000ffff907224 */ /* 0x000fe200078e00ec */
[----:B----4-:R-:W-:Y:S01]  /*12cd0*/  F2FP.BF16.PACK_AB R8, R113, R112 ;  /* 0x000000707108723e */ /* 0x010fe200000010ff */
[----:B------:R-:W-:Y:S01]  /*12ce0*/  FFMA.FTZ R35, R169, c[0x0][0x2d0], -R6 ;  /* 0x0000b400a9237a23 */ /* 0x000fe20000010806 */
[----:B------:R-:W-:Y:S01]  /*12cf0*/  MUFU.EX2 R106, R4 ;  /* 0x00000004006a7308 */ /* 0x000fe20000000800 */
[----:B------:R-:W-:Y:S01]  /*12d00*/  IMAD.MOV.U32 R171, RZ, RZ, R168 ;  /* 0x000000ffffab7224 */ /* 0x000fe200078e00a8 */
[----:B-1----:R-:W-:Y:S01]  /*12d10*/  F2FP.BF16.PACK_AB R9, R109, R111 ;  /* 0x0000006f6d09723e */ /* 0x002fe200000010ff */
[----:B--2---:R-:W-:Y:S01]  /*12d20*/  FFMA.FTZ R2, R176, c[0x0][0x2d0], -R0 ;  /* 0x0000b400b0027a23 */ /* 0x004fe20000010800 */
[----:B------:R-:W-:Y:S01]  /*12d30*/  F2FP.BF16.PACK_AB R10, R115, R114 ;  /* 0x00000072730a723e */ /* 0x000fe200000010ff */
[----:B------:R-:W-:-:S03]  /*12d40*/  IMAD.MOV.U32 R169, RZ, RZ, R167 ;  /* 0x000000ffffa97224 */ /* 0x000fc600078e00a7 */
[----:B------:R1:W2:Y:S01]  /*12d50*/  MUFU.EX2 R100, R2 ;  /* 0x0000000200647308 */ /* 0x0002a20000000800 */
[----:B------:R-:W-:Y:S01]  /*12d60*/  F2FP.BF16.PACK_AB R11, R108, R110 ;  /* 0x0000006e6c0b723e */ /* 0x000fe200000010ff */
        /* <DEDUP_REMOVED lines=8> */
[----:B------:R-:W-:Y:S01]  /*12df0*/  IMAD.MOV.U32 R158, RZ, RZ, R161 ;  /* 0x000000ffff9e7224 */ /* 0x000fe200078e00a1 */
[----:B---3--:R-:W-:Y:S01]  /*12e00*/  HMMA.16816.F32.BF16 R152, R8, R26, R52 ;  /* 0x0000001a0898723c */ /* 0x008fe20000041834 */
[----:B------:R-:W-:Y:S02]  /*12e10*/  IMAD.MOV.U32 R163, RZ, RZ, R240 ;  /* 0x000000ffffa37224 */ /* 0x000fe400078e00f0 */
[----:B------:R-:W-:-:S02]  /*12e20*/  IMAD.MOV.U32 R157, RZ, RZ, R169 ;  /* 0x000000ffff9d7224 */ /* 0x000fc400078e00a9 */
[----:B------:R-:W-:Y:S02]  /*12e30*/  IMAD.MOV.U32 R169, RZ, RZ, R144 ;  /* 0x000000ffffa97224 */ /* 0x000fe400078e0090 */
[--C-:B------:R-:W-:Y:S02]  /*12e40*/  FFMA.FTZ R54, R174, c[0x0][0x2d0], -R0.reuse ;  /* 0x0000b400ae367a23 */ /* 0x100fe40000010800 */
[--C-:B------:R-:W-:Y:S02]  /*12e50*/  FFMA.FTZ R55, R173, c[0x0][0x2d0], -R0.reuse ;  /* 0x0000b400ad377a23 */ /* 0x100fe40000010800 */
[--C-:B------:R-:W-:Y:S02]  /*12e60*/  FFMA.FTZ R68, R172, c[0x0][0x2d0], -R0.reuse ;  /* 0x0000b400ac447a23 */ /* 0x100fe40000010800 */
[----:B------:R-:W-:Y:S02]  /*12e70*/  FFMA.FTZ R70, R170, c[0x0][0x2d0], -R0 ;  /* 0x0000b400aa467a23 */ /* 0x000fe40000010800 */
[----:B------:R-:W-:-:S02]  /*12e80*/  FADD.FTZ R33, R69, R7 ;  /* 0x0000000745217221 */ /* 0x000fc40000010000 */
[----:B-1----:R-:W-:Y:S01]  /*12e90*/  FFMA.FTZ R2, R171, c[0x0][0x2d0], -R5 ;  /* 0x0000b400ab027a23 */ /* 0x002fe20000010805 */
[----:B------:R-:W-:Y:S01]  /*12ea0*/  F2FP.BF16.PACK_AB R4, R104, R107 ;  /* 0x0000006b6804723e */ /* 0x000fe200000010ff */
[----:B------:R-:W-:Y:S02]  /*12eb0*/  IMAD.MOV.U32 R144, RZ, RZ, R159 ;  /* 0x000000ffff907224 */ /* 0x000fe400078e009f */
[--C-:B------:R-:W-:Y:S02]  /*12ec0*/  FFMA.FTZ R30, R232, c[0x0][0x2d0], -R5.reuse ;  /* 0x0000b400e81e7a23 */ /* 0x100fe40000010805 */
[--C-:B------:R-:W-:Y:S01]  /*12ed0*/  FFMA.FTZ R29, R143, c[0x0][0x2d0], -R5.reuse ;  /* 0x0000b4008f1d7a23 */ /* 0x100fe20000010805 */
[----:B------:R-:W-:Y:S01]  /*12ee0*/  HMMA.16816.F32.BF16 R60, R8, R20, R60 ;  /* 0x00000014083c723c */ /* 0x000fe2000004183c */
[----:B------:R-:W-:Y:S01]  /*12ef0*/  FFMA.FTZ R0, R233, c[0x0][0x2d0], -R5 ;  /* 0x0000b400e9007a23 */ /* 0x000fe20000010805 */
[----:B------:R-:W-:Y:S01]  /*12f00*/  LDSM.16.MT88.4 R172, [R231+0x3100] ;  /* 0x00310000e7ac783b */ /* 0x000fe20000004200 */
[----:B------:R-:W-:-:S02]  /*12f10*/  IMAD.MOV.U32 R159, RZ, RZ, R158 ;  /* 0x000000ffff9f7224 */ /* 0x000fc400078e009e */
[----:B------:R-:W-:Y:S02]  /*12f20*/  IMAD.MOV.U32 R158, RZ, RZ, R163 ;  /* 0x000000ffff9e7224 */ /* 0x000fe400078e00a3 */
[----:B------:R-:W-:Y:S01]  /*12f30*/  IMAD.MOV.U32 R163, RZ, RZ, R120 ;  /* 0x000000ffffa37224 */ /* 0x000fe200078e0078 */
[----:B------:R1:W-:Y:S01]  /*12f40*/  MUFU.EX2 R69, R0 ;  /* 0x0000000000457308 */ /* 0x0003e20000000800 */
[----:B------:R-:W-:Y:S01]  /*12f50*/  IMAD.MOV.U32 R120, RZ, RZ, R121 ;  /* 0x000000ffff787224 */ /* 0x000fe200078e0079 */
[----:B------:R-:W-:Y:S01]  /*12f60*/  F2FP.BF16.PACK_AB R5, R102, R103 ;  /* 0x000000676605723e */ /* 0x000fe200000010ff */
[--C-:B------:R-:W-:Y:S01]  /*12f70*/  FFMA.FTZ R52, R235, c[0x0][0x2d0], -R6.reuse ;  /* 0x0000b400eb347a23 */ /* 0x100fe20000010806 */
[----:B--2---:R-:W-:Y:S01]  /*12f80*/  F2FP.BF16.PACK_AB R7, R100, R101 ;  /* 0x000000656407723e */ /* 0x004fe200000010ff */
[----:B------:R-:W-:Y:S01]  /*12f90*/  FFMA.FTZ R53, R234, c[0x0][0x2d0], -R6 ;  /* 0x0000b400ea357a23 */ /* 0x000fe20000010806 */
[----:B------:R-:W-:Y:S01]  /*12fa0*/  F2FP.BF16.PACK_AB R6, R105, R106 ;  /* 0x0000006a6906723e */ /* 0x000fe200000010ff */
        /* <DEDUP_REMOVED lines=8> */
[----:B-1----:R-:W-:Y:S01]  /*13030*/  FADD.FTZ R0, R180, R33 ;  /* 0x00000021b4007221 */ /* 0x002fe20000010000 */
[----:B------:R-:W-:Y:S01]  /*13040*/  HMMA.16816.F32.BF16 R128, R8, R12, R92 ;  /* 0x0000000c0880723c */ /* 0x000fe2000004185c */
[----:B------:R1:W-:Y:S01]  /*13050*/  MUFU.EX2 R92, R2 ;  /* 0x00000002005c7308 */ /* 0x0003e20000000800 */
[--C-:B------:R-:W-:Y:S02]  /*13060*/  FFMA.FTZ R28, R157, c[0x0][0x2d0], -R3.reuse ;  /* 0x0000b4009d1c7a23 */ /* 0x100fe40000010803 */
[----:B------:R-:W-:Y:S02]  /*13070*/  FFMA.FTZ R31, R165, c[0x0][0x2d0], -R3 ;  /* 0x0000b400a51f7a23 */ /* 0x000fe40000010803 */
[----:B------:R-:W-:Y:S02]  /*13080*/  FADD.FTZ R0, R179, R0 ;  /* 0x00000000b3007221 */ /* 0x000fe40000010000 */
[----:B------:R-:W-:-:S02]  /*13090*/  IMAD.MOV.U32 R145, RZ, RZ, R158 ;  /* 0x000000ffff917224 */ /* 0x000fc400078e009e */
[----:B------:R-:W-:Y:S02]  /*130a0*/  IMAD.MOV.U32 R146, RZ, RZ, R163 ;  /* 0x000000ffff927224 */ /* 0x000fe400078e00a3 */
[----:B------:R-:W-:Y:S01]  /*130b0*/  IMAD.MOV.U32 R166, RZ, RZ, R120 ;  /* 0x000000ffffa67224 */ /* 0x000fe200078e0078 */
[----:B------:R-:W-:Y:S01]  /*130c0*/  HMMA.16816.F32.BF16 R76, R4, R20, R76 ;  /* 0x00000014044c723c */ /* 0x000fe2000004184c */
[----:B------:R-:W-:Y:S02]  /*130d0*/  FADD.FTZ R32, R252, R251 ;  /* 0x000000fbfc207221 */ /* 0x000fe40000010000 */
[--C-:B-1----:R-:W-:Y:S02]  /*130e0*/  FFMA.FTZ R2, R164, c[0x0][0x2d0], -R3.reuse ;  /* 0x0000b400a4027a23 */ /* 0x102fe40000010803 */
[----:B------:R-:W-:Y:S02]  /*130f0*/  FFMA.FTZ R3, R171, c[0x0][0x2d0], -R3 ;  /* 0x0000b400ab037a23 */ /* 0x000fe40000010803 */
[----:B------:R-:W-:Y:S01]  /*13100*/  IMAD.MOV.U32 R164, RZ, RZ, R159 ;  /* 0x000000ffffa47224 */ /* 0x000fe200078e009f */
[----:B------:R-:W-:Y:S01]  /*13110*/  HMMA.16816.F32.BF16 R56, R8, R24, R56 ;  /* 0x000000180838723c */ /* 0x000fe20000041838 */
[----:B------:R1:W-:Y:S01]  /*13120*/  MUFU.EX2 R21, R3 ;  /* 0x0000000300157308 */ /* 0x0003e20000000800 */
[----:B------:R-:W-:Y:S01]  /*13130*/  FADD.FTZ R0, R185, R0 ;  /* 0x00000000b9007221 */ /* 0x000fe20000010000 */
[----:B------:R-:W2:Y:S01]  /*13140*/  LDSM.16.MT88.4 R156, [R228+0x3100] ;  /* 0x00310000e49c783b */ /* 0x000ea20000004200 */
[----:B------:R-:W-:-:S02]  /*13150*/  IMAD.MOV.U32 R171, RZ, RZ, R122 ;  /* 0x000000ffffab7224 */ /* 0x000fc400078e007a */
[----:B------:R-:W-:Y:S02]  /*13160*/  IMAD.MOV.U32 R165, RZ, RZ, R123 ;  /* 0x000000ffffa57224 */ /* 0x000fe400078e007b */
[----:B------:R-:W-:Y:S01]  /*13170*/  HMMA.16816.F32.BF16 R72, R8, R22, R72 ;  /* 0x000000160848723c */ /* 0x000fe20000041848 */
[----:B------:R-:W-:Y:S02]  /*13180*/  IMAD.MOV.U32 R149, RZ, RZ, R241 ;  /* 0x000000ffff957224 */ /* 0x000fe400078e00f1 */
[----:B------:R-:W-:-:S05]  /*13190*/  IMAD.MOV.U32 R126, RZ, RZ, R237 ;  /* 0x000000ffff7e7224 */ /* 0x000fca00078e00ed */
[----:B------:R-:W-:Y:S01]  /*131a0*/  HMMA.16816.F32.BF16 R80, R8, R16, R80 ;  /* 0x000000100850723c */ /* 0x000fe20000041850 */
[----:B-1----:R-:W-:Y:S02]  /*131b0*/  FADD.FTZ R3, R164, R166 ;  /* 0x000000a6a4037221 */ /* 0x002fe40000010000 */
[----:B------:R-:W-:-:S05]  /*131c0*/  IMAD.MOV.U32 R93, RZ, RZ, R151 ;  /* 0x000000ffff5d7224 */ /* 0x000fca00078e0097 */
[----:B------:R-:W-:Y:S01]  /*131d0*/  HMMA.16816.F32.BF16 R116, R8, R18, R116 ;  /* 0x000000120874723c */ /* 0x000fe20000041874 */
[----:B------:R-:W-:-:S07]  /*131e0*/  FADD.FTZ R3, R171, R3 ;  /* 0x00000003ab037221 */ /* 0x000fce0000010000 */
[----:B------:R-:W-:Y:S01]  /*131f0*/  HMMA.16816.F32.BF16 R96, R8, R14, R96 ;  /* 0x0000000e0860723c */ /* 0x000fe20000041860 */
[----:B------:R-:W-:-:S07]  /*13200*/  IMAD.MOV.U32 R251, RZ, RZ, R135 ;  /* 0x000000fffffb7224 */ /* 0x000fce00078e0087 */
[C---:B------:R-:W-:Y:S01]  /*13210*/  HMMA.16816.F32.BF16 R64, R4.reuse, R22, R64 ;  /* 0x000000160440723c */ /* 0x040fe20000041840 */
[----:B------:R1:W-:Y:S01]  /*13220*/  MUFU.EX2 R23, R2 ;  /* 0x0000000200177308 */ /* 0x0003e20000000800 */
[----:B------:R-:W-:Y:S01]  /*13230*/  FADD.FTZ R8, R145, R146 ;  /* 0x0000009291087221 */ /* 0x000fe20000010000 */
[----:B------:R3:W5:Y:S01]  /*13240*/  LDL.LU R241, [R1+0x94] ;  /* 0x0000940001f17983 */ /* 0x0007620000300800 */
[----:B------:R-:W-:Y:S02]  /*13250*/  IMAD.MOV.U32 R94, RZ, RZ, R125 ;  /* 0x000000ffff5e7224 */ /* 0x000fe400078e007d */
[----:B------:R-:W-:Y:S01]  /*13260*/  FADD.FTZ R8, R165, R8 ;  /* 0x00000008a5087221 */ /* 0x000fe20000010000 */
[----:B------:R3:W5:Y:S01]  /*13270*/  LDL.LU R240, [R1+0x90] ;  /* 0x0000900001f07983 */ /* 0x0007620000300800 */
[----:B------:R-:W-:Y:S01]  /*13280*/  HMMA.16816.F32.BF16 R88, R4, R24, R88 ;  /* 0x000000180458723c */ /* 0x000fe20000041858 */
[----:B------:R-:W-:-:S07]  /*13290*/  IMAD.MOV.U32 R178, RZ, RZ, R149 ;  /* 0x000000ffffb27224 */ /* 0x000fce00078e0095 */
[----:B------:R-:W-:Y:S01]  /*132a0*/  HMMA.16816.F32.BF16 R84, R4, R26, R84 ;  /* 0x0000001a0454723c */ /* 0x000fe20000041854 */
[----:B-1----:R-:W-:-:S04]  /*132b0*/  FADD.FTZ R2, R227, R32 ;  /* 0x00000020e3027221 */ /* 0x002fc80000010000 */
[----:B------:R-:W-:-:S03]  /*132c0*/  FADD.FTZ R2, R187, R2 ;  /* 0x00000002bb027221 */ /* 0x000fc60000010000 */
[----:B------:R-:W-:Y:S01]  /*132d0*/  HMMA.16816.F32.BF16 R48, R4, R16, R48 ;  /* 0x000000100430723c */ /* 0x000fe20000041830 */
[----:B------:R-:W-:-:S07]  /*132e0*/  IMAD.MOV.U32 R177, RZ, RZ, R148 ;  /* 0x000000ffffb17224 */ /* 0x000fce00078e0094 */
[----:B------:R-:W-:Y:S01]  /*132f0*/  HMMA.16816.F32.BF16 R44, R4, R18, R44 ;  /* 0x00000012042c723c */ /* 0x000fe2000004182c */
[----:B------:R-:W-:-:S07]  /*13300*/  IMAD.MOV.U32 R95, RZ, RZ, R126 ;  /* 0x000000ffff5f7224 */ /* 0x000fce00078e007e */
[----:B------:R-:W-:Y:S01]  /*13310*/  HMMA.16816.F32.BF16 R36, R4, R12, R36 ;  /* 0x0000000c0424723c */ /* 0x000fe20000041824 */
[----:B------:R-:W-:-:S07]  /*13320*/  IMAD.MOV.U32 R176, RZ, RZ, R134 ;  /* 0x000000ffffb07224 */ /* 0x000fce00078e0086 */
[----:B------:R-:W-:Y:S01]  /*13330*/  HMMA.16816.F32.BF16 R40, R4, R14, R40 ;  /* 0x0000000e0428723c */ /* 0x000fe20000041828 */
[----:B------:R-:W-:Y:S02]  /*13340*/  FADD.FTZ R3, R93, R3 ;  /* 0x000000035d037221 */ /* 0x000fe40000010000 */
[----:B------:R-:W-:Y:S02]  /*13350*/  IMAD.MOV.U32 R186, RZ, RZ, R150 ;  /* 0x000000ffffba7224 */ /* 0x000fe400078e0096 */
[----:B------:R-:W-:Y:S02]  /*13360*/  IMAD.MOV.U32 R147, RZ, RZ, R167 ;  /* 0x000000ffff937224 */ /* 0x000fe400078e00a7 */
[----:B------:R-:W-:Y:S02]  /*13370*/  IMAD.MOV.U32 R146, RZ, RZ, R168 ;  /* 0x000000ffff927224 */ /* 0x000fe400078e00a8 */
[----:B------:R-:W-:Y:S02]  /*13380*/  IMAD.MOV.U32 R125, RZ, RZ, R132 ;  /* 0x000000ffff7d7224 */ /* 0x000fe400078e0084 */
[----:B------:R-:W-:-:S02]  /*13390*/  IMAD.MOV.U32 R145, RZ, RZ, R169 ;  /* 0x000000ffff917224 */ /* 0x000fc400078e00a9 */
[----:B------:R-:W-:Y:S02]  /*133a0*/  IMAD.MOV.U32 R161, RZ, RZ, R239 ;  /* 0x000000ffffa17224 */ /* 0x000fe400078e00ef */
[----:B------:R-:W-:Y:S01]  /*133b0*/  IMAD.MOV.U32 R252, RZ, RZ, R144 ;  /* 0x000000fffffc7224 */ /* 0x000fe200078e0090 */
[----:B------:R-:W1:Y:S01]  /*133c0*/  MUFU.EX2 R20, R34 ;  /* 0x0000002200147308 */ /* 0x000e620000000800 */
[----:B------:R-:W-:Y:S01]  /*133d0*/  FADD.FTZ R7, R184, R0 ;  /* 0x00000000b8077221 */ /* 0x000fe20000010000 */
[----:B------:R-:W-:Y:S01]  /*133e0*/  LDSM.16.MT88.4 R16, [R230+0x3100] ;  /* 0x00310000e610783b */ /* 0x000fe20000004200 */
[----:B------:R-:W-:-:S03]  /*133f0*/  @P6 IMAD.HI.U32 R0, R124, c[0x0][0x2c8], RZ ;  /* 0x0000b2007c006a27 */ /* 0x000fc600078e00ff */
[----:B------:R3:W5:Y:S01]  /*13400*/  LDL.LU R239, [R1+0x8c] ;  /* 0x00008c0001ef7983 */ /* 0x0007620000300800 */
[----:B------:R-:W-:Y:S01]  /*13410*/  FADD.FTZ R4, R251, R8 ;  /* 0x00000008fb047221 */ /* 0x000fe20000010000 */
[----:B------:R-:W-:Y:S01]  /*13420*/  @P6 SHF.R.U32.HI R124, RZ, c[0x0][0x2cc], R0 ;  /* 0x0000b300ff7c6a19 */ /* 0x000fe20000011600 */
[----:B------:R-:W-:Y:S02]  /*13430*/  FADD.FTZ R2, R94, R2 ;  /* 0x000000025e027221 */ /* 0x000fe40000010000 */
[----:B------:R-:W-:Y:S01]  /*13440*/  IMAD.MOV.U32 R126, RZ, RZ, R133 ;  /* 0x000000ffff7e7224 */ /* 0x000fe200078e0085 */
[----:B------:R-:W4:Y:S01]  /*13450*/  MUFU.EX2 R9, R54 ;  /* 0x0000003600097308 */ /* 0x000f220000000800 */
[----:B------:R-:W-:Y:S01]  /*13460*/  FADD.FTZ R6, R95, R4 ;  /* 0x000000045f067221 */ /* 0x000fe20000010000 */
[----:B------:R3:W5:Y:S01]  /*13470*/  LDL.LU R238, [R1+0x88] ;  /* 0x0000880001ee7983 */ /* 0x0007620000300800 */
[----:B------:R-:W-:Y:S01]  /*13480*/  FADD.FTZ R5, R176, R3 ;  /* 0x00000003b0057221 */ /* 0x000fe20000010000 */
[----:B------:R-:W-:Y:S01]  /*13490*/  IADD3 R3, R124, R178, -R177 ;  /* 0x000000b27c037210 */ /* 0x000fe20007ffe8b1 */
[----:B------:R-:W-:Y:S01]  /*134a0*/  FADD.FTZ R4, R186, R2 ;  /* 0x00000002ba047221 */ /* 0x000fe20000010000 */
[----:B------:R3:W5:Y:S01]  /*134b0*/  LDL.LU R237, [R1+0x84] ;  /* 0x0000840001ed7983 */ /* 0x0007620000300800 */
[----:B------:R-:W-:-:S02]  /*134c0*/  IMAD.MOV.U32 R2, RZ, RZ, RZ ;  /* 0x000000ffff027224 */ /* 0x000fc400078e00ff */
[----:B------:R-:W-:Y:S01]  /*134d0*/  IMAD.MOV.U32 R26, RZ, RZ, R147 ;  /* 0x000000ffff1a7224 */ /* 0x000fe200078e0093 */
[----:B------:R-:W1:Y:S01]  /*134e0*/  MUFU.EX2 R24, R28 ;  /* 0x0000001c00187308 */ /* 0x000e620000000800 */
[----:B------:R-:W-:Y:S01]  /*134f0*/  IMAD.HI R2, R3, -0x6db6db6d, R2 ;  /* 0x9249249303027827 */ /* 0x000fe200078e0202 */
[----:B------:R3:W5:Y:S04]  /*13500*/  LDL.LU R236, [R1+0x80] ;  /* 0x0000800001ec7983 */ /* 0x0007680000300800 */
[----:B------:R-:W-:Y:S01]  /*13510*/  SHF.R.U32.HI R0, RZ, 0x1f, R2 ;  /* 0x0000001fff007819 */ /* 0x000fe20000011602 */
[----:B------:R-:W-:Y:S01]  /*13520*/  IMAD.MOV.U32 R27, RZ, RZ, R146 ;  /* 0x000000ffff1b7224 */ /* 0x000fe200078e0092 */
[----:B------:R-:W1:Y:S01]  /*13530*/  MUFU.EX2 R11, R35 ;  /* 0x00000023000b7308 */ /* 0x000e620000000800 */
[----:B------:R-:W-:Y:S01]  /*13540*/  IMAD.MOV.U32 R25, RZ, RZ, R145 ;  /* 0x000000ffff197224 */ /* 0x000fe200078e0091 */
[----:B------:R-:W-:Y:S01]  /*13550*/  LEA.HI.SX32 R8, R2, R0, 0x1a ;  /* 0x0000000002087211 */ /* 0x000fe200078fd2ff */
[----:B------:R-:W-:Y:S01]  /*13560*/  FADD.FTZ R2, R125, R6 ;  /* 0x000000067d027221 */ /* 0x000fe20000010000 */
[----:B------:R3:W5:Y:S01]  /*13570*/  LDL.LU R235, [R1+0x7c] ;  /* 0x00007c0001eb7983 */ /* 0x0007620000300800 */
[----:B------:R-:W-:-:S02]  /*13580*/  FADD.FTZ R0, R126, R5 ;  /* 0x000000057e007221 */ /* 0x000fc40000010000 */
[----:B------:R-:W-:Y:S01]  /*13590*/  FADD.FTZ R4, R127, R4 ;  /* 0x000000047f047221 */ /* 0x000fe20000010000 */
[----:B------:R-:W1:Y:S01]  /*135a0*/  MUFU.EX2 R10, R55 ;  /* 0x00000037000a7308 */ /* 0x000e620000000800 */
[----:B------:R-:W-:Y:S01]  /*135b0*/  IMAD.MOV.U32 R251, RZ, RZ, R160 ;  /* 0x000000fffffb7224 */ /* 0x000fe200078e00a0 */
[----:B------:R3:W5:Y:S01]  /*135c0*/  LDL.LU R234, [R1+0x78] ;  /* 0x0000780001ea7983 */ /* 0x0007620000300800 */
[----:B------:R-:W-:Y:S02]  /*135d0*/  FADD.FTZ R3, R26, R7 ;  /* 0x000000071a037221 */ /* 0x000fe40000010000 */
[----:B------:R-:W-:Y:S01]  /*135e0*/  IMAD.MOV.U32 R93, RZ, RZ, R161 ;  /* 0x000000ffff5d7224 */ /* 0x000fe200078e00a1 */
[----:B------:R3:W5:Y:S01]  /*135f0*/  LDL.LU R233, [R1+0x74] ;  /* 0x0000740001e97983 */ /* 0x0007620000300800 */
[----:B------:R-:W-:Y:S02]  /*13600*/  FADD.FTZ R2, R27, R2 ;  /* 0x000000021b027221 */ /* 0x000fe40000010000 */
[----:B------:R-:W-:Y:S01]  /*13610*/  IMAD.MOV.U32 R94, RZ, RZ, R162 ;  /* 0x000000ffff5e7224 */ /* 0x000fe200078e00a2 */
[----:B------:R-:W1:Y:S01]  /*13620*/  MUFU.EX2 R14, R52 ;  /* 0x00000034000e7308 */ /* 0x000e620000000800 */
        /* <DEDUP_REMOVED lines=67> */
[----:B------:R-:W-:Y:S01]  /*13a60*/  IMAD.MOV.U32 R163, RZ, RZ, R121 ;  /* 0x000000ffffa37224 */ /* 0x000fe200078e0079 */
[----:B------:R-:W1:Y:S01]  /*13a70*/  MUFU.EX2 R30, R30 ;  /* 0x0000001e001e7308 */ /* 0x000e620000000800 */
[----:B------:R-:W-:Y:S01]  /*13a80*/  FADD.FTZ R5, R110, R5 ;  /* 0x000000056e057221 */ /* 0x000fe20000010000 */
[----:B------:R-:W2:Y:S01]  /*13a90*/  LDSM.16.MT88.4 R120, [R229+0x3100] ;  /* 0x00310000e578783b */ /* 0x000ea20000004200 */
[----:B------:R-:W-:Y:S02]  /*13aa0*/  FADD.FTZ R2, R105, R0 ;  /* 0x0000000069027221 */ /* 0x000fe40000010000 */
[----:B------:R-:W-:-:S03]  /*13ab0*/  FADD.FTZ R0, R100, R3 ;  /* 0x0000000364007221 */ /* 0x000fc60000010000 */
[----:B------:R-:W2:Y:S01]  /*13ac0*/  MUFU.EX2 R22, R31 ;  /* 0x0000001f00167308 */ /* 0x000ea20000000800 */
[----:B------:R-:W-:Y:S02]  /*13ad0*/  FADD.FTZ R4, R115, R4 ;  /* 0x0000000473047221 */ /* 0x000fe40000010000 */
[----:B------:R-:W-:-:S05]  /*13ae0*/  FADD.FTZ R5, R108, R5 ;  /* 0x000000056c057221 */ /* 0x000fca0000010000 */
[----:B------:R-:W-:Y:S01]  /*13af0*/  MUFU.EX2 R15, R53 ;  /* 0x00000035000f7308 */ /* 0x000fe20000000800 */
[----:B-1----:R-:W-:Y:S02]  /*13b00*/  FADD.FTZ R3, R20, R2 ;  /* 0x0000000214037221 */ /* 0x002fe40000010000 */
[----:B----4-:R-:W-:-:S05]  /*13b10*/  FADD.FTZ R2, R9, R0 ;  /* 0x0000000009027221 */ /* 0x010fca0000010000 */
[----:B------:R-:W-:Y:S01]  /*13b20*/  MUFU.EX2 R12, R70 ;  /* 0x00000046000c7308 */ /* 0x000fe20000000800 */
[----:B------:R-:W-:Y:S02]  /*13b30*/  IMAD.MOV.U32 R95, RZ, RZ, R163 ;  /* 0x000000ffff5f7224 */ /* 0x000fe400078e00a3 */
[----:B------:R-:W-:-:S05]  /*13b40*/  FADD.FTZ R0, R92, R4 ;  /* 0x000000045c007221 */ /* 0x000fca0000010000 */
[----:B------:R-:W1:Y:S01]  /*13b50*/  MUFU.EX2 R29, R29 ;  /* 0x0000001d001d7308 */ /* 0x000e620000000800 */
[----:B------:R-:W-:Y:S02]  /*13b60*/  FADD.FTZ R4, R24, R5 ;  /* 0x0000000518047221 */ /* 0x000fe40000010000 */
[----:B------:R-:W-:Y:S01]  /*13b70*/  FADD.FTZ R3, R11, R3 ;  /* 0x000000030b037221 */ /* 0x000fe20000010000 */
[----:B------:R-:W-:Y:S01]  /*13b80*/  IMNMX R5, RZ, R8, !PT ;  /* 0x00000008ff057217 */ /* 0x000fe20007800200 */
[----:B------:R-:W-:Y:S01]  /*13b90*/  FADD.FTZ R2, R10, R2 ;  /* 0x000000020a027221 */ /* 0x000fe20000010000 */
[----:B------:R-:W-:Y:S01]  /*13ba0*/  IADD3 R246, R95, -0x2, RZ ;  /* 0xfffffffe5ff67810 */ /* 0x000fe20007ffe0ff */
[----:B------:R-:W-:Y:S02]  /*13bb0*/  FADD.FTZ R0, R69, R0 ;  /* 0x0000000045007221 */ /* 0x000fe40000010000 */
[----:B------:R-:W-:Y:S02]  /*13bc0*/  FADD.FTZ R4, R23, R4 ;  /* 0x0000000417047221 */ /* 0x000fe40000010000 */
[----:B------:R-:W-:-:S02]  /*13bd0*/  FADD.FTZ R3, R14, R3 ;  /* 0x000000030e037221 */ /* 0x000fc40000010000 */
[----:B------:R-:W-:Y:S01]  /*13be0*/  FADD.FTZ R2, R13, R2 ;  /* 0x000000020d027221 */ /* 0x000fe20000010000 */
[----:B------:R4:W-:Y:S01]  /*13bf0*/  STL [R1+0x2c], R5 ;  /* 0x00002c0501007387 */ /* 0x0009e20000100800 */
[----:B------:R-:W-:Y:S01]  /*13c00*/  FADD.FTZ R0, R30, R0 ;  /* 0x000000001e007221 */ /* 0x000fe20000010000 */
[----:B------:R-:W-:Y:S01]  /*13c10*/  ISETP.GE.AND P0, PT, R246, R5, PT ;  /* 0x00000005f600720c */ /* 0x000fe20003f06270 */
[----:B--2---:R-:W-:Y:S01]  /*13c20*/  FADD.FTZ R4, R22, R4 ;  /* 0x0000000416047221 */ /* 0x004fe20000010000 */
[----:B------:R-:W-:Y:S02]  /*13c30*/  F2FP.BF16.PACK_AB R132, R69, R92 ;  /* 0x0000005c4584723e */ /* 0x000fe400000010ff */
[----:B------:R-:W-:Y:S02]  /*13c40*/  F2FP.BF16.PACK_AB R133, R23, R24 ;  /* 0x000000181785723e */ /* 0x000fe400000010ff */
[----:B-1----:R-:W-:Y:S01]  /*13c50*/  F2FP.BF16.PACK_AB R134, R29, R30 ;  /* 0x0000001e1d86723e */ /* 0x002fe200000010ff */
[----:B----4-:R-:W-:-:S02]  /*13c60*/  FADD.FTZ R5, R15, R3 ;  /* 0x000000030f057221 */ /* 0x010fc40000010000 */
        /* <DEDUP_REMOVED lines=38> */
.L_x_1461:
[----:B------:R-:W-:Y:S04]  /*13ed0*/  DEPBAR.LE SB0, 0x0 ;  /* 0x000080000000791a */ /* 0x000fe80000000000 */
[----:B------:R-:W-:Y:S01]  /*13ee0*/  BAR.SYNC.DEFER_BLOCKING 0x0 ;  /* 0x0000000000007b1d */ /* 0x000fe20000010000 */
[C---:B------:R-:W-:Y:S01]  /*13ef0*/  ISETP.GE.AND P0, PT, R216.reuse, RZ, PT ;  /* 0x000000ffd800720c */ /* 0x040fe20003f06270 */
[----:B------:R-:W-:Y:S01]  /*13f00*/  IMAD.MOV.U32 R142, RZ, RZ, c[0x0][0x208] ;  /* 0x00008200ff8e7624 */ /* 0x000fe200078e00ff */
[----:B------:R-:W-:Y:S01]  /*13f10*/  IADD3 R246, R216, -0x1, RZ ;  /* 0xffffffffd8f67810 */ /* 0x000fe20007ffe0ff */
[----:B------:R-:W-:Y:S02]  /*13f20*/  IMAD.MOV.U32 R137, RZ, RZ, 0x5 ;  /* 0x00000005ff897424 */ /* 0x000fe400078e00ff */
[----:B------:R-:W-:Y:S02]  /*13f30*/  IMAD.SHL.U32 R142, R142, 0x20, RZ ;  /* 0x000000208e8e7824 */ /* 0x000fe400078e00ff */
[----:B--2---:R-:W-:Y:S05]  /*13f40*/  IMAD.MOV.U32 R2, RZ, RZ, c[0x0][0x208] ;  /* 0x00008200ff027624 */ /* 0x004fea00078e00ff */
[----:B------:R-:W-:Y:S01]  /*13f50*/  SHF.L.U64.HI R2, R2, R137, c[0x0][0x20c] ;  /* 0x0000830002027619 */ /* 0x000fe20000010289 */
[----:B------:R-:W-:Y:S01]  /*13f60*/  @P0 IMAD.WIDE.U32 R138, R216, c[0x0][0x208], RZ ;  /* 0x00008200d88a0a25 */ /* 0x000fe200078e00ff */
[----:B-1----:R-:W-:Y:S05]  /*13f70*/  @P0 SHF.R.S32.HI R0, RZ, 0x1f, R216 ;  /* 0x0000001fff000819 */ /* 0x002fea00000114d8 */
[----:B------:R-:W-:Y:S01]  /*13f80*/  @P0 IMAD R0, R0, c[0x0][0x208], RZ ;  /* 0x0000820000000a24 */ /* 0x000fe200078e02ff */
[----:B-----5:R-:W-:Y:S03]  /*13f90*/  LDSM.16.M88.4 R112, [R234+0x7100] ;  /* 0x00710000ea70783b */ /* 0x020fe60000000200 */
[----:B------:R-:W-:Y:S04]  /*13fa0*/  @P0 IMAD R0, R216, c[0x0][0x20c], R0 ;  /* 0x00008300d8000a24 */ /* 0x000fe800078e0200 */
[----:B------:R-:W-:Y:S01]  /*13fb0*/  @P0 IMAD.IADD R0, R139, 0x1, R0 ;  /* 0x000000018b000824 */ /* 0x000fe200078e0200 */
[----:B------:R-:W1:Y:S03]  /*13fc0*/  LDSM.16.M88.4 R16, [R143+0x3900] ;  /* 0x003900008f10783b */ /* 0x000e660000000200 */
[----:B------:R-:W-:Y:S05]  /*13fd0*/  @P0 IMAD R0, R0, 0x70, RZ ;  /* 0x0000007000000824 */ /* 0x000fea00078e02ff */
[----:B------:R-:W2:Y:S08]  /*13fe0*/  LDSM.16.M88.4 R108, [R234+0x9100] ;  /* 0x00910000ea6c783b */ /* 0x000eb00000000200 */
[----:B------:R-:W3:Y:S08]  /*13ff0*/  LDSM.16.M88.4 R32, [R143+0x4100] ;  /* 0x004100008f20783b */ /* 0x000ef00000000200 */
[----:B------:R-:W4:Y:S04]  /*14000*/  LDL R223, [R1+0x30] ;  /* 0x0000300001df7983 */ /* 0x000f280000100800 */
[----:B------:R-:W3:Y:S08]  /*14010*/  LDSM.16.M88.4 R48, [R143+0x4900] ;  /* 0x004900008f30783b */ /* 0x000ef00000000200 */
[----:B------:R-:W3:Y:S01]  /*14020*/  LDSM.16.M88.4 R64, [R143+0x5100] ;  /* 0x005100008f40783b */ /* 0x000ee20000000200 */
[-C--:B-1----:R-:W-:Y:S07]  /*14030*/  HMMA.16816.F32.BF16 R4, R112, R16.reuse, RZ ;  /* 0x000000107004723c */ /* 0x082fee00000418ff */
[----:B------:R-:W4:Y:S01]  /*14040*/  LDL.64 R220, [R1+0x50] ;  /* 0x0000500001dc7983 */ /* 0x000f220000100a00 */
[C---:B--2---:R-:W-:Y:S05]  /*14050*/  HMMA.16816.F32.BF16 R8, R108.reuse, R16, RZ ;  /* 0x000000106c08723c */ /* 0x044fea00000418ff */
[----:B------:R-:W4:Y:S03]  /*14060*/  LDL.64 R218, [R1+0x58] ;  /* 0x0000580001da7983 */ /* 0x000f260000100a00 */
[-C--:B------:R-:W-:Y:S03]  /*14070*/  HMMA.16816.F32.BF16 R12, R108, R18.reuse, RZ ;  /* 0x000000126c0c723c */ /* 0x080fe600000418ff */
[----:B------:R-:W1:Y:S05]  /*14080*/  LDSM.16.M88.4 R80, [R143+0x5900] ;  /* 0x005900008f50783b */ /* 0x000e6a0000000200 */
[C---:B------:R-:W-:Y:S03]  /*14090*/  HMMA.16816.F32.BF16 R16, R112.reuse, R18, RZ ;  /* 0x000000127010723c */ /* 0x040fe600000418ff */
[----:B------:R-:W1:Y:S05]  /*140a0*/  LDSM.16.M88.4 R96, [R143+0x6100] ;  /* 0x006100008f60783b */ /* 0x000e6a0000000200 */
[-C--:B---3--:R-:W-:Y:S03]  /*140b0*/  HMMA.16816.F32.BF16 R20, R112, R32.reuse, RZ ;  /* 0x000000207014723c */ /* 0x088fe600000418ff */
[----:B------:R-:W3:Y:S05]  /*140c0*/  LDSM.16.M88.4 R188, [R143+0x6900] ;  /* 0x006900008fbc783b */ /* 0x000eea0000000200 */
[C---:B------:R-:W-:Y:S03]  /*140d0*/  HMMA.16816.F32.BF16 R24, R108.reuse, R32, RZ ;  /* 0x000000206c18723c */ /* 0x040fe600000418ff */
[----:B------:R-:W-:Y:S05]  /*140e0*/  LDSM.16.M88.4 R192, [R237+0x7100] ;  /* 0x00710000edc0783b */ /* 0x000fea0000000200 */
[-C--:B------:R-:W-:Y:S03]  /*140f0*/  HMMA.16816.F32.BF16 R28, R108, R34.reuse, RZ ;  /* 0x000000226c1c723c */ /* 0x080fe600000418ff */
[----:B------:R-:W1:Y:S05]  /*14100*/  LDSM.16.M88.4 R196, [R238] ;  /* 0x00000000eec4783b */ /* 0x000e6a0000000200 */
[C---:B------:R-:W-:Y:S03]  /*14110*/  HMMA.16816.F32.BF16 R32, R112.reuse, R34, RZ ;  /* 0x000000227020723c */ /* 0x040fe600000418ff */
[----:B------:R-:W1:Y:S05]  /*14120*/  LDSM.16.M88.4 R200, [R237+0x9100] ;  /* 0x00910000edc8783b */ /* 0x000e6a0000000200 */
[-C--:B------:R-:W-:Y:S03]  /*14130*/  HMMA.16816.F32.BF16 R36, R112, R48.reuse, RZ ;  /* 0x000000307024723c */ /* 0x080fe600000418ff */
[----:B------:R-:W1:Y:S05]  /*14140*/  LDSM.16.M88.4 R204, [R244] ;  /* 0x00000000f4cc783b */ /* 0x000e6a0000000200 */
[C---:B------:R-:W-:Y:S03]  /*14150*/  HMMA.16816.F32.BF16 R40, R108.reuse, R48, RZ ;  /* 0x000000306c28723c */ /* 0x040fe600000418ff */
[----:B------:R-:W1:Y:S05]  /*14160*/  LDSM.16.M88.4 R208, [R243] ;  /* 0x00000000f3d0783b */ /* 0x000e6a0000000200 */
[-C--:B------:R-:W-:Y:S03]  /*14170*/  HMMA.16816.F32.BF16 R44, R108, R50.reuse, RZ ;  /* 0x000000326c2c723c */ /* 0x080fe600000418ff */
[----:B------:R-:W-:Y:S05]  /*14180*/  LDSM.16.M88.4 R212, [R241] ;  /* 0x00000000f1d4783b */ /* 0x000fea0000000200 */
[C---:B------:R-:W-:Y:S03]  /*14190*/  HMMA.16816.F32.BF16 R48, R112.reuse, R50, RZ ;  /* 0x000000327030723c */ /* 0x040fe600000418ff */
[----:B------:R-:W-:Y:S04]  /*141a0*/  STL [R1+0x6c], R234 ;  /* 0x00006cea01007387 */ /* 0x000fe80000100800 */
[----:B------:R1:W-:Y:S01]  /*141b0*/  STL [R1+0x70], R143 ;  /* 0x0000708f01007387 */ /* 0x0003e20000100800 */
        /* <DEDUP_REMOVED lines=12> */
[-C--:B-1----:R-:W-:Y:S03]  /*14280*/  HMMA.16816.F32.BF16 R68, R112, R80.reuse, RZ ;  /* 0x000000507044723c */ /* 0x082fe600000418ff */
[----:B------:R-:W2:Y:S04]  /*14290*/  LDL R217, [R1+0x64] ;  /* 0x0000640001d97983 */ /* 0x000ea80000100800 */
[----:B------:R-:W2:Y:S01]  /*142a0*/  LDL R143, [R1+0x60] ;  /* 0x00006000018f7983 */ /* 0x000ea20000100800 */
[C---:B------:R-:W-:Y:S08]  /*142b0*/  HMMA.16816.F32.BF16 R72, R108.reuse, R80, RZ ;  /* 0x000000506c48723c */ /* 0x040ff000000418ff */
[-C--:B------:R-:W-:Y:S08]  /*142c0*/  HMMA.16816.F32.BF16 R76, R108, R82.reuse, RZ ;  /* 0x000000526c4c723c */ /* 0x080ff000000418ff */
[C---:B------:R-:W-:Y:S08]  /*142d0*/  HMMA.16816.F32.BF16 R80, R112.reuse, R82, RZ ;  /* 0x000000527050723c */ /* 0x040ff000000418ff */
[-C--:B------:R-:W-:Y:S08]  /*142e0*/  HMMA.16816.F32.BF16 R84, R112, R96.reuse, RZ ;  /* 0x000000607054723c */ /* 0x080ff000000418ff */
[C---:B------:R-:W-:Y:S08]  /*142f0*/  HMMA.16816.F32.BF16 R88, R108.reuse, R96, RZ ;  /* 0x000000606c58723c */ /* 0x040ff000000418ff */
[-C--:B------:R-:W-:Y:S08]  /*14300*/  HMMA.16816.F32.BF16 R92, R108, R98.reuse, RZ ;  /* 0x000000626c5c723c */ /* 0x080ff000000418ff */
[C---:B------:R-:W-:Y:S08]  /*14310*/  HMMA.16816.F32.BF16 R96, R112.reuse, R98, RZ ;  /* 0x000000627060723c */ /* 0x040ff000000418ff */
[-C--:B---3--:R-:W-:Y:S08]  /*14320*/  HMMA.16816.F32.BF16 R100, R112, R188.reuse, RZ ;  /* 0x000000bc7064723c */ /* 0x088ff000000418ff */
        /* <DEDUP_REMOVED lines=12> */
[C---:B------:R-:W-:Y:S04]  /*143f0*/  HMMA.16816.F32.BF16 R32, R192.reuse, R206, R32 ;  /* 0x000000cec020723c */ /* 0x040fe80000041820 */
[----:B----4-:R-:W-:Y:S04]  /*14400*/  LOP3.LUT P3, RZ, R223, 0x1, RZ, 0xc0, !PT ;  /* 0x00000001dfff7812 */ /* 0x010fe8000786c0ff */
[-C--:B------:R-:W-:Y:S08]  /*14410*/  HMMA.16816.F32.BF16 R36, R192, R208.reuse, R36 ;  /* 0x000000d0c024723c */ /* 0x080ff00000041824 */
[C---:B------:R-:W-:Y:S08]  /*14420*/  HMMA.16816.F32.BF16 R40, R200.reuse, R208, R40 ;  /* 0x000000d0c828723c */ /* 0x040ff00000041828 */
[-C--:B------:R-:W-:Y:S04]  /*14430*/  HMMA.16816.F32.BF16 R44, R200, R210.reuse, R44 ;  /* 0x000000d2c82c723c */ /* 0x080fe8000004182c */
[----:B------:R-:W-:Y:S02]  /*14440*/  @P0 IMAD.MOV.U32 R205, RZ, RZ, R221 ;  /* 0x000000ffffcd0224 */ /* 0x000fe400078e00dd */
[----:B------:R-:W-:Y:S02]  /*14450*/  @P0 IMAD.MOV.U32 R204, RZ, RZ, R218 ;  /* 0x000000ffffcc0224 */ /* 0x000fe400078e00da */
[C---:B------:R-:W-:Y:S01]  /*14460*/  HMMA.16816.F32.BF16 R48, R192.reuse, R210, R48 ;  /* 0x000000d2c030723c */ /* 0x040fe20000041830 */
[----:B------:R-:W4:Y:S03]  /*14470*/  LDL R218, [R1+0x3c] ;  /* 0x00003c0001da7983 */ /* 0x000f260000100800 */
[----:B------:R-:W-:Y:S04]  /*14480*/  @P0 IMAD.WIDE.U32 R204, R138, 0x70, R204 ;  /* 0x000000708acc0825 */ /* 0x000fe800078e00cc */
[-C--:B-1----:R-:W-:Y:S04]  /*14490*/  HMMA.16816.F32.BF16 R52, R192, R188.reuse, R52 ;  /* 0x000000bcc034723c */ /* 0x082fe80000041834 */
[C---:B------:R-:W-:Y:S01]  /*144a0*/  @P0 LEA R138, P1, R204.reuse, c[0x0][0x1f8], 0x1 ;  /* 0x00007e00cc8a0a11 */ /* 0x040fe200078208ff */
[----:B------:R-:W-:Y:S03]  /*144b0*/  @P0 IMAD.IADD R0, R205, 0x1, R0 ;  /* 0x00000001cd000824 */ /* 0x000fe600078e0200 */
[C---:B------:R-:W-:Y:S04]  /*144c0*/  HMMA.16816.F32.BF16 R56, R200.reuse, R188, R56 ;  /* 0x000000bcc838723c */ /* 0x040fe80000041838 */
[----:B------:R-:W-:Y:S01]  /*144d0*/  @P0 LEA.HI.X R139, R204, c[0x0][0x1fc], R0, 0x1, P1 ;  /* 0x00007f00cc8b0a11 */ /* 0x000fe200008f0c00 */
[----:B------:R-:W-:Y:S01]  /*144e0*/  IMAD.MOV.U32 R0, RZ, RZ, c[0x0][0x2c4] ;  /* 0x0000b100ff007624 */ /* 0x000fe200078e00ff */
[-C--:B------:R-:W-:Y:S02]  /*144f0*/  @P0 IADD3 R206, P2, R138, R142.reuse, RZ ;  /* 0x0000008e8ace0210 */ /* 0x080fe40007f5e0ff */
[-C--:B------:R-:W-:Y:S04]  /*14500*/  HMMA.16816.F32.BF16 R60, R200, R190.reuse, R60 ;  /* 0x000000bec83c723c */ /* 0x080fe8000004183c */
[--C-:B------:R-:W-:Y:S01]  /*14510*/  @P0 IMAD.X R207, R139, 0x1, R2.reuse, P2 ;  /* 0x000000018bcf0824 */ /* 0x100fe200010e0602 */
[-C--:B------:R-:W-:Y:S03]  /*14520*/  @P0 IADD3 R208, P1, R206, R142.reuse, RZ ;  /* 0x0000008eced00210 */ /* 0x080fe60007f3e0ff */
[C---:B------:R-:W-:Y:S01]  /*14530*/  HMMA.16816.F32.BF16 R64, R192.reuse, R190, R64 ;  /* 0x000000bec040723c */ /* 0x040fe20000041840 */
[----:B------:R-:W1:Y:S03]  /*14540*/  LDSM.16.M88.4 R188, [R239] ;  /* 0x00000000efbc783b */ /* 0x000e660000000200 */
[--C-:B------:R-:W-:Y:S01]  /*14550*/  @P0 IMAD.X R209, R207, 0x1, R2.reuse, P1 ;  /* 0x00000001cfd10824 */ /* 0x100fe200008e0602 */
[-C--:B------:R-:W-:Y:S03]  /*14560*/  @P0 IADD3 R204, P2, R208, R142.reuse, RZ ;  /* 0x0000008ed0cc0210 */ /* 0x080fe60007f5e0ff */
[-C--:B------:R-:W-:Y:S01]  /*14570*/  HMMA.16816.F32.BF16 R68, R192, R212.reuse, R68 ;  /* 0x000000d4c044723c */ /* 0x080fe20000041844 */
[----:B------:R-:W-:Y:S01]  /*14580*/  @!PT LDS RZ, [RZ] ;  /* 0x00000000fffff984 */ /* 0x000fe20000000800 */
[----:B------:R-:W-:Y:S01]  /*14590*/  @!PT LDS RZ, [RZ] ;  /* 0x00000000fffff984 */ /* 0x000fe20000000800 */
[----:B------:R-:W-:Y:S01]  /*145a0*/  @!PT LDS RZ, [RZ] ;  /* 0x00000000fffff984 */ /* 0x000fe20000000800 */
[----:B------:R1:W-:Y:S03]  /*145b0*/  @P0 LDGSTS.E.BYPASS.LTC128B.128 [R245+0x100], [R138.64], !P3 ;  /* 0x001000008af50fae */ /* 0x0003e6000d901d48 */
[--C-:B------:R-:W-:Y:S04]  /*145c0*/  @P0 IMAD.X R205, R209, 0x1, R2.reuse, P2 ;  /* 0x00000001d1cd0824 */ /* 0x100fe800010e0602 */
[C---:B------:R-:W-:Y:S01]  /*145d0*/  HMMA.16816.F32.BF16 R72, R200.reuse, R212, R72 ;  /* 0x000000d4c848723c */ /* 0x040fe20000041848 */
[----:B------:R1:W-:Y:S07]  /*145e0*/  @P0 LDGSTS.E.BYPASS.LTC128B.128 [R245+0x900], [R206.64], !P3 ;  /* 0x00900000cef50fae */ /* 0x0003ee000d901d48 */
[-C--:B------:R-:W-:Y:S01]  /*145f0*/  HMMA.16816.F32.BF16 R76, R200, R214.reuse, R76 ;  /* 0x000000d6c84c723c */ /* 0x080fe2000004184c */
[----:B------:R1:W-:Y:S07]  /*14600*/  @P0 LDGSTS.E.BYPASS.LTC128B.128 [R245+0x1100], [R208.64], !P3 ;  /* 0x01100000d0f50fae */ /* 0x0003ee000d901d48 */
[C---:B------:R-:W-:Y:S01]  /*14610*/  HMMA.16816.F32.BF16 R80, R192.reuse, R214, R80 ;  /* 0x000000d6c050723c */ /* 0x040fe20000041850 */
[----:B------:R1:W-:Y:S07]  /*14620*/  @P0 LDGSTS.E.BYPASS.LTC128B.128 [R245+0x1900], [R204.64], !P3 ;  /* 0x01900000ccf50fae */ /* 0x0003ee000d901d48 */
[-C--:B---3--:R-:W-:Y:S08]  /*14630*/  HMMA.16816.F32.BF16 R84, R192, R196.reuse, R84 ;  /* 0x000000c4c054723c */ /* 0x088ff00000041854 */
[C---:B------:R-:W-:Y:S07]  /*14640*/  HMMA.16816.F32.BF16 R88, R200.reuse, R196, R88 ;  /* 0x000000c4c858723c */ /* 0x040fee0000041858 */
[-C--:B------:R-:W-:Y:S01]  /*14650*/  @P0 IADD3 R196, P1, R204, R142.reuse, RZ ;  /* 0x0000008eccc40210 */ /* 0x080fe20007f3e0ff */
[-C--:B------:R-:W-:Y:S04]  /*14660*/  HMMA.16816.F32.BF16 R92, R200, R198.reuse, R92 ;  /* 0x000000c6c85c723c */ /* 0x080fe8000004185c */
[--C-:B------:R-:W-:Y:S01]  /*14670*/  @P0 IMAD.X R197, R205, 0x1, R2.reuse, P1 ;  /* 0x00000001cdc50824 */ /* 0x100fe200008e0602 */
[-C--:B-1----:R-:W-:Y:S03]  /*14680*/  @P0 IADD3 R138, P2, R196, R142.reuse, RZ ;  /* 0x0000008ec48a0210 */ /* 0x082fe60007f5e0ff */
[C---:B------:R-:W-:Y:S01]  /*14690*/  HMMA.16816.F32.BF16 R96, R192.reuse, R198, R96 ;  /* 0x000000c6c060723c */ /* 0x040fe20000041860 */
[----:B------:R1:W-:Y:S03]  /*146a0*/  @P0 LDGSTS.E.BYPASS.LTC128B.128 [R245+0x2100], [R196.64], !P3 ;  /* 0x02100000c4f50fae */ /* 0x0003e6000d901d48 */
[--C-:B------:R-:W-:Y:S03]  /*146b0*/  @P0 IMAD.X R139, R197, 0x1, R2.reuse, P2 ;  /* 0x00000001c58b0824 */ /* 0x100fe600010e0602 */
[----:B------:R-:W-:Y:S01]  /*146c0*/  @P0 IADD3 R198, P1, R138, R142, RZ ;  /* 0x0000008e8ac60210 */ /* 0x000fe20007f3e0ff */
[-C--:B------:R-:W-:Y:S01]  /*146d0*/  HMMA.16816.F32.BF16 R100, R192, R188.reuse, R100 ;  /* 0x000000bcc064723c */ /* 0x080fe20000041864 */
[----:B------:R3:W-:Y:S03]  /*146e0*/  @P0 LDGSTS.E.BYPASS.LTC128B.128 [R245+0x2900], [R138.64], !P3 ;  /* 0x029000008af50fae */ /* 0x0007e6000d901d48 */
[----:B------:R-:W-:Y:S01]  /*146f0*/  @P0 IMAD.X R199, R139, 0x1, R2, P1 ;  /* 0x000000018bc70824 */ /* 0x000fe200008e0602 */
[----:B------:R-:W-:Y:S03]  /*14700*/  ISETP.NE.AND P1, PT, R0, 0x1, PT ;  /* 0x000000010000780c */ /* 0x000fe60003f25270 */
[C---:B------:R-:W-:Y:S01]  /*14710*/  HMMA.16816.F32.BF16 R104, R200.reuse, R188, R104 ;  /* 0x000000bcc868723c */ /* 0x040fe20000041868 */
[----:B------:R-:W2:Y:S04]  /*14720*/  LDL R2, [R1+0x34] ;  /* 0x0000340001027983 */ /* 0x000ea80000100800 */
[----:B------:R-:W-:Y:S03]  /*14730*/  STL [R1+0x94], R235 ;  /* 0x000094eb01007387 */ /* 0x000fe60000100800 */
[-C--:B------:R-:W-:Y:S01]  /*14740*/  HMMA.16816.F32.BF16 R108, R200, R190.reuse, R108 ;  /* 0x000000bec86c723c */ /* 0x080fe2000004186c */
[----:B------:R-:W-:Y:S04]  /*14750*/  STL [R1+0x98], R233 ;  /* 0x000098e901007387 */ /* 0x000fe80000100800 */
[----:B------:R1:W-:Y:S03]  /*14760*/  @P0 LDGSTS.E.BYPASS.LTC128B.128 [R245+0x3100], [R198.64], !P3 ;  /* 0x03100000c6f50fae */ /* 0x0003e6000d901d48 */
[----:B------:R-:W-:Y:S04]  /*14770*/  HMMA.16816.F32.BF16 R112, R192, R190, R112 ;  /* 0x000000bec070723c */ /* 0x000fe80000041870 */
[----:B---3--:R-:W-:Y:S01]  /*14780*/  IMAD R138, R216, -0x70, RZ ;  /* 0xffffff90d88a7824 */ /* 0x008fe200078e02ff */
[----:B------:R-:W-:Y:S04]  /*14790*/  STL [R1+0x9c], R236 ;  /* 0x00009cec01007387 */ /* 0x000fe80000100800 */
[----:B------:R3:W3:Y:S04]  /*147a0*/  LDL R0, [R1+0x38] ;  /* 0x0000380001007983 */ /* 0x0006e80000100800 */
[----:B------:R-:W-:Y:S08]  /*147b0*/  LDSM.16.M88.4 R204, [R233+0x3900] ;  /* 0x00390000e9cc783b */ /* 0x000ff00000000200 */
[----:B------:R-:W-:Y:S08]  /*147c0*/  LDSM.16.M88.4 R208, [R235+0x9100] ;  /* 0x00910000ebd0783b */ /* 0x000ff00000000200 */
[----:B-1----:R-:W1:Y:S08]  /*147d0*/  LDSM.16.M88.4 R196, [R235+0x7100] ;  /* 0x00710000ebc4783b */ /* 0x002e700000000200 */
[----:B------:R-:W1:Y:S08]  /*147e0*/  LDSM.16.M88.4 R212, [R233+0x4100] ;  /* 0x00410000e9d4783b */ /* 0x000e700000000200 */
[----:B------:R-:W0:Y:S08]  /*147f0*/  LDGDEPBAR ;  /* 0x00000000000079af */ /* 0x000e300000000000 */
[----:B------:R-:W1:Y:S08]  /*14800*/  LDSM.16.M88.4 R200, [R233+0x4900] ;  /* 0x00490000e9c8783b */ /* 0x000e700000000200 */
[----:B------:R-:W1:Y:S02]  /*14810*/  LDSM.16.M88.4 R188, [R233+0x5100] ;  /* 0x00510000e9bc783b */ /* 0x000e640000000200 */
[-C--:B-1----:R-:W-:Y:S06]  /*14820*/  HMMA.16816.F32.BF16 R4, R196, R204.reuse, R4 ;  /* 0x000000ccc404723c */ /* 0x082fec0000041804 */
[----:B------:R-:W1:Y:S02]  /*14830*/  LDSM.16.M88.4 R192, [R233+0x5900] ;  /* 0x00590000e9c0783b */ /* 0x000e640000000200 */
[C---:B------:R-:W-:Y:S06]  /*14840*/  HMMA.16816.F32.BF16 R8, R208.reuse, R204, R8 ;  /* 0x000000ccd008723c */ /* 0x040fec0000041808 */
[----:B------:R-:W-:Y:S02]  /*14850*/  STL [R1+0xa0], R232 ;  /* 0x0000a0e801007387 */ /* 0x000fe40000100800 */
        /* <DEDUP_REMOVED lines=14> */
[C---:B------:R-:W-:Y:S04]  /*14940*/  HMMA.16816.F32.BF16 R56, R208.reuse, R188, R56 ;  /* 0x000000bcd038723c */ /* 0x040fe80000041838 */
[----:B----4-:R-:W-:Y:S04]  /*14950*/  IADD3 R138, -R218, 0x1, R138 ;  /* 0x00000001da8a7810 */ /* 0x010fe80007ffe18a */
[-C--:B------:R-:W-:Y:S04]  /*14960*/  HMMA.16816.F32.BF16 R60, R208, R190.reuse, R60 ;  /* 0x000000bed03c723c */ /* 0x080fe8000004183c */
[----:B--2---:R-:W-:Y:S04]  /*14970*/  IADD3 R138, -R143, R138, R217 ;  /* 0x0000008a8f8a7210 */ /* 0x004fe80007ffe1d9 */
[C---:B------:R-:W-:Y:S01]  /*14980*/  HMMA.16816.F32.BF16 R64, R196.reuse, R190, R64 ;  /* 0x000000bec440723c */ /* 0x040fe20000041840 */
[----:B------:R-:W-:Y:S07]  /*14990*/  LDSM.16.M88.4 R188, [R236+0x7100] ;  /* 0x00710000ecbc783b */ /* 0x000fee0000000200 */
        /* <DEDUP_REMOVED lines=16> */
[-C--:B------:R-:W-:Y:S04]  /*14aa0*/  HMMA.16816.F32.BF16 R12, R212, R194.reuse, R12 ;  /* 0x000000c2d40c723c */ /* 0x080fe8000004180c */
[----:B---3--:R-:W-:Y:S04]  /*14ab0*/  @P1 IMAD.MOV.U32 R0, RZ, RZ, R2 ;  /* 0x000000ffff001224 */ /* 0x008fe800078e0002 */
[C---:B------:R-:W-:Y:S01]  /*14ac0*/  HMMA.16816.F32.BF16 R16, R188.reuse, R194, R16 ;  /* 0x000000c2bc10723c */ /* 0x040fe20000041810 */
[----:B------:R-:W-:Y:S07]  /*14ad0*/  SHFL.IDX PT, R2, R0, RZ, 0x1c1f ;  /* 0x001c1fff00027589 */ /* 0x000fee00000e0000 */
[-C--:B--2---:R-:W-:Y:S01]  /*14ae0*/  HMMA.16816.F32.BF16 R20, R188, R204.reuse, R20 ;  /* 0x000000ccbc14723c */ /* 0x084fe20000041814 */
[----:B------:R-:W1:Y:S07]  /*14af0*/  SHFL.IDX PT, R137, R0, 0x1, 0x1c1f ;  /* 0x003c1f0000897f89 */ /* 0x000e6e00000e0000 */
[C---:B------:R-:W-:Y:S01]  /*14b00*/  HMMA.16816.F32.BF16 R24, R212.reuse, R204, R24 ;  /* 0x000000ccd418723c */ /* 0x040fe20000041818 */
[----:B------:R-:W2:Y:S07]  /*14b10*/  SHFL.IDX PT, R142, R0, 0x2, 0x1c1f ;  /* 0x005c1f00008e7f89 */ /* 0x000eae00000e0000 */
[-C--:B------:R-:W-:Y:S01]  /*14b20*/  HMMA.16816.F32.BF16 R28, R212, R206.reuse, R28 ;  /* 0x000000ced41c723c */ /* 0x080fe2000004181c */
[----:B------:R3:W4:Y:S07]  /*14b30*/  SHFL.IDX PT, R139, R0, 0x3, 0x1c1f ;  /* 0x007c1f00008b7f89 */ /* 0x00072e00000e0000 */
[C---:B------:R-:W-:Y:S01]  /*14b40*/  HMMA.16816.F32.BF16 R32, R188.reuse, R206, R32 ;  /* 0x000000cebc20723c */ /* 0x040fe20000041820 */
[----:B------:R-:W4:Y:S03]  /*14b50*/  LDSM.16.M88.4 R192, [R232+0x1000] ;  /* 0x00100000e8c0783b */ /* 0x000f260000000200 */
[----:B-1----:R-:W-:Y:S05]  /*14b60*/  IMAD.IADD R137, R138, 0x1, R137 ;  /* 0x000000018a897824 */ /* 0x002fea00078e0289 */
[C---:B------:R-:W-:Y:S02]  /*14b70*/  ISETP.GT.AND P1, PT, R137.reuse, RZ, PT ;  /* 0x000000ff8900720c */ /* 0x040fe40003f24270 */
[----:B------:R-:W-:Y:S02]  /*14b80*/  ISETP.GT.AND P0, PT, R137, 0x1, PT ;  /* 0x000000018900780c */ /* 0x000fe40003f04270 */
[----:B------:R-:W-:Y:S02]  /*14b90*/  FSEL R198, R6, -INF , P1 ;  /* 0xff80000006c67808 */ /* 0x000fe40000800000 */
[----:B------:R-:W-:Y:S01]  /*14ba0*/  FSEL R197, R7, -INF , P0 ;  /* 0xff80000007c57808 */ /* 0x000fe20000000000 */
[C---:B---3--:R-:W-:Y:S01]  /*14bb0*/  IMAD.IADD R0, R138.reuse, 0x1, R2 ;  /* 0x000000018a007824 */ /* 0x048fe200078e0202 */
[C---:B------:R-:W-:Y:S01]  /*14bc0*/  ISETP.GT.AND P5, PT, R137.reuse, 0x58, PT ;  /* 0x000000588900780c */ /* 0x040fe20003fa4270 */
[C---:B--2---:R-:W-:Y:S01]  /*14bd0*/  IMAD.IADD R2, R138.reuse, 0x1, R142 ;  /* 0x000000018a027824 */ /* 0x044fe200078e028e */
[----:B------:R-:W-:Y:S01]  /*14be0*/  ISETP.GT.AND P4, PT, R137, 0x59, PT ;  /* 0x000000598900780c */ /* 0x000fe20003f84270 */
[----:B----4-:R-:W-:Y:S01]  /*14bf0*/  IMAD.IADD R138, R138, 0x1, R139 ;  /* 0x000000018a8a7824 */ /* 0x010fe200078e028b */
[C---:B------:R-:W-:Y:S02]  /*14c00*/  ISETP.GT.AND P3, PT, R0.reuse, RZ, PT ;  /* 0x000000ff0000720c */ /* 0x040fe40003f64270 */
[----:B------:R-:W-:Y:S02]  /*14c10*/  ISETP.GT.AND P2, PT, R0, 0x1, PT ;  /* 0x000000010000780c */ /* 0x000fe40003f44270 */
[----:B------:R-:W-:Y:S02]  /*14c20*/  FSEL R142, R4, -INF , P3 ;  /* 0xff800000048e7808 */ /* 0x000fe40001800000 */
[----:B------:R-:W-:Y:S02]  /*14c30*/  FSEL R196, R5, -INF , P2 ;  /* 0xff80000005c47808 */ /* 0x000fe40001000000 */
[----:B------:R-:W1:Y:S01]  /*14c40*/  LDSM.16.M88.4 R4, [R232+0x1800] ;  /* 0x00180000e804783b */ /* 0x000e620000000200 */
[C---:B------:R-:W-:Y:S02]  /*14c50*/  ISETP.GT.AND P3, PT, R2.reuse, RZ, PT ;  /* 0x000000ff0200720c */ /* 0x040fe40003f64270 */
[----:B------:R-:W-:Y:S02]  /*14c60*/  ISETP.GT.AND P2, PT, R2, 0x1, PT ;  /* 0x000000010200780c */ /* 0x000fe40003f44270 */
[C---:B------:R-:W-:Y:S02]  /*14c70*/  ISETP.GT.AND P1, PT, R138.reuse, RZ, PT ;  /* 0x000000ff8a00720c */ /* 0x040fe40003f24270 */
[----:B------:R-:W-:Y:S02]  /*14c80*/  ISETP.GT.AND P0, PT, R138, 0x1, PT ;  /* 0x000000018a00780c */ /* 0x000fe40003f04270 */
[----:B------:R-:W-:Y:S02]  /*14c90*/  FSEL R199, R8, -INF , P3 ;  /* 0xff80000008c77808 */ /* 0x000fe40001800000 */
[----:B------:R-:W-:Y:S01]  /*14ca0*/  FSEL R201, R9, -INF , P2 ;  /* 0xff80000009c97808 */ /* 0x000fe20001000000 */
[-C--:B------:R-:W-:Y:S03]  /*14cb0*/  HMMA.16816.F32.BF16 R36, R188, R192.reuse, R36 ;  /* 0x000000c0bc24723c */ /* 0x080fe60000041824 */
[----:B------:R-:W-:Y:S02]  /*14cc0*/  FSEL R203, R10, -INF , P1 ;  /* 0xff8000000acb7808 */ /* 0x000fe40000800000 */
[----:B------:R-:W-:Y:S02]  /*14cd0*/  FSEL R202, R11, -INF , P0 ;  /* 0xff8000000bca7808 */ /* 0x000fe40000000000 */
[----:B------:R-:W2:Y:S01]  /*14ce0*/  LDSM.16.M88.4 R8, [R232+0x2000] ;  /* 0x00200000e808783b */ /* 0x000ea20000000200 */
[C---:B------:R-:W-:Y:S04]  /*14cf0*/  HMMA.16816.F32.BF16 R40, R212.reuse, R192, R40 ;  /* 0x000000c0d428723c */ /* 0x040fe80000041828 */
[----:B------:R-:W-:Y:S02]  /*14d00*/  ISETP.GT.AND P3, PT, R2, 0x8, PT ;  /* 0x000000080200780c */ /* 0x000fe40003f64270 */
[----:B------:R-:W-:Y:S02]  /*14d10*/  ISETP.GT.AND P0, PT, R138, 0x9, PT ;  /* 0x000000098a00780c */ /* 0x000fe40003f04270 */
[-C--:B------:R-:W-:Y:S03]  /*14d20*/  HMMA.16816.F32.BF16 R44, R212, R194.reuse, R44 ;  /* 0x000000c2d42c723c */ /* 0x080fe6000004182c */
[----:B------:R-:W-:Y:S02]  /*14d30*/  ISETP.GT.AND P2, PT, R2, 0x9, PT ;  /* 0x000000090200780c */ /* 0x000fe40003f44270 */
[----:B------:R-:W-:Y:S02]  /*14d40*/  FSEL R200, R12, -INF , P3 ;  /* 0xff8000000cc87808 */ /* 0x000fe40001800000 */
[----:B------:R-:W-:Y:S01]  /*14d50*/  FSEL R15, R15, -INF , P0 ;  /* 0xff8000000f0f7808 */ /* 0x000fe20000000000 */
[C---:B------:R-:W-:Y:S04]  /*14d60*/  HMMA.16816.F32.BF16 R48, R188.reuse, R194, R48 ;  /* 0x000000c2bc30723c */ /* 0x040fe80000041830 */
[----:B------:R-:W-:Y:S02]  /*14d70*/  ISETP.GT.AND P3, PT, R0, 0x8, PT ;  /* 0x000000080000780c */ /* 0x000fe40003f64270 */
[----:B------:R-:W-:Y:S02]  /*14d80*/  ISETP.GT.AND P0, PT, R137, 0x9, PT ;  /* 0x000000098900780c */ /* 0x000fe40003f04270 */
[-C--:B-1----:R-:W-:Y:S03]  /*14d90*/  HMMA.16816.F32.BF16 R52, R188, R4.reuse, R52 ;  /* 0x00000004bc34723c */ /* 0x082fe60000041834 */
[----:B------:R-:W-:Y:S02]  /*14da0*/  ISETP.GT.AND P1, PT, R138, 0x8, PT ;  /* 0x000000088a00780c */ /* 0x000fe40003f24270 */
[----:B------:R-:W-:Y:S02]  /*14db0*/  FSEL R16, R16, -INF , P3 ;  /* 0xff80000010107808 */ /* 0x000fe40001800000 */
[----:B------:R-:W-:Y:S01]  /*14dc0*/  FSEL R19, R19, -INF , P0 ;  /* 0xff80000013137808 */ /* 0x000fe20000000000 */
[C---:B------:R-:W-:Y:S04]  /*14dd0*/  HMMA.16816.F32.BF16 R56, R212.reuse, R4, R56 ;  /* 0x00000004d438723c */ /* 0x040fe80000041838 */
[C---:B------:R-:W-:Y:S02]  /*14de0*/  ISETP.GT.AND P3, PT, R0.reuse, 0x10, PT ;  /* 0x000000100000780c */ /* 0x040fe40003f64270 */
[----:B------:R-:W-:Y:S02]  /*14df0*/  ISETP.GT.AND P0, PT, R137, 0x11, PT ;  /* 0x000000118900780c */ /* 0x000fe40003f04270 */
[-C--:B------:R-:W-:Y:S03]  /*14e00*/  HMMA.16816.F32.BF16 R60, R212, R6.reuse, R60 ;  /* 0x00000006d43c723c */ /* 0x080fe6000004183c */
[----:B------:R-:W-:Y:S02]  /*14e10*/  ISETP.GT.AND P6, PT, R0, 0x68, PT ;  /* 0x000000680000780c */ /* 0x000fe40003fc4270 */
[----:B------:R-:W-:Y:S02]  /*14e20*/  FMNMX.FTZ R12, R142, R3, !PT ;  /* 0x000000038e0c7209 */ /* 0x000fe40007810000 */
[----:B------:R-:W-:Y:S01]  /*14e30*/  FSEL R13, R13, -INF , P2 ;  /* 0xff8000000d0d7808 */ /* 0x000fe20001000000 */
[C---:B------:R-:W-:Y:S01]  /*14e40*/  HMMA.16816.F32.BF16 R64, R188.reuse, R6, R64 ;  /* 0x00000006bc40723c */ /* 0x040fe20000041840 */
[----:B------:R-:W1:Y:S03]  /*14e50*/  LDSM.16.M88.4 R4, [R232+0x2800] ;  /* 0x00280000e804783b */ /* 0x000e660000000200 */
[----:B------:R-:W-:Y:S02]  /*14e60*/  ISETP.GT.AND P2, PT, R0, 0x9, PT ;  /* 0x000000090000780c */ /* 0x000fe40003f44270 */
[----:B------:R-:W-:Y:S02]  /*14e70*/  FSEL R20, R20, -INF , P3 ;  /* 0xff80000014147808 */ /* 0x000fe40001800000 */
[-C--:B--2---:R-:W-:Y:S03]  /*14e80*/  HMMA.16816.F32.BF16 R68, R188, R8.reuse, R68 ;  /* 0x00000008bc44723c */ /* 0x084fe60000041844 */
[----:B------:R-:W-:Y:S02]  /*14e90*/  ISETP.GT.AND P3, PT, R2, 0x10, PT ;  /* 0x000000100200780c */ /* 0x000fe40003f64270 */
[----:B------:R-:W-:Y:S02]  /*14ea0*/  FSEL R23, R23, -INF , P0 ;  /* 0xff80000017177808 */ /* 0x000fe40000000000 */
[----:B------:R-:W-:Y:S01]  /*14eb0*/  ISETP.GT.AND P0, PT, R138, 0x11, PT ;  /* 0x000000118a00780c */ /* 0x000fe20003f04270 */
[C---:B------:R-:W-:Y:S04]  /*14ec0*/  HMMA.16816.F32.BF16 R72, R212.reuse, R8, R72 ;  /* 0x00000008d448723c */ /* 0x040fe80000041848 */
[----:B------:R-:W-:Y:S02]  /*14ed0*/  FMNMX.FTZ R12, R196, R12, !PT ;  /* 0x0000000cc40c7209 */ /* 0x000fe40007810000 */
[----:B------:R-:W-:Y:S02]  /*14ee0*/  FSEL R17, R17, -INF , P2 ;  /* 0xff80000011117808 */ /* 0x000fe40001000000 */
[-C--:B------:R-:W-:Y:S03]  /*14ef0*/  HMMA.16816.F32.BF16 R76, R212, R10.reuse, R76 ;  /* 0x0000000ad44c723c */ /* 0x080fe6000004184c */
[----:B------:R-:W-:Y:S02]  /*14f00*/  ISETP.GT.AND P2, PT, R0, 0x11, PT ;  /* 0x000000110000780c */ /* 0x000fe40003f44270 */
[----:B------:R-:W-:Y:S02]  /*14f10*/  FSEL R24, R24, -INF , P3 ;  /* 0xff80000018187808 */ /* 0x000fe40001800000 */
[----:B------:R-:W-:Y:S01]  /*14f20*/  ISETP.GT.AND P3, PT, R2, 0x18, PT ;  /* 0x000000180200780c */ /* 0x000fe20003f64270 */
[C---:B------:R-:W-:Y:S01]  /*14f30*/  HMMA.16816.F32.BF16 R80, R188.reuse, R10, R80 ;  /* 0x0000000abc50723c */ /* 0x040fe20000041850 */
[----:B------:R-:W2:Y:S01]  /*14f40*/  LDSM.16.M88.4 R8, [R232+0x3000] ;  /* 0x00300000e808783b */ /* 0x000ea20000000200 */
[----:B------:R-:W-:Y:S04]  /*14f50*/  DEPBAR.LE SB0, 0x0 ;  /* 0x000080000000791a */ /* 0x000fe80000000000 */
[----:B------:R-:W-:Y:S03]  /*14f60*/  FSEL R27, R27, -INF , P0 ;  /* 0xff8000001b1b7808 */ /* 0x000fe60000000000 */
[----:B------:R-:W-:Y:S01]  /*14f70*/  BAR.SYNC.DEFER_BLOCKING 0x0 ;  /* 0x0000000000007b1d */ /* 0x000fe20000010000 */
[-C--:B-1----:R-:W-:Y:S05]  /*14f80*/  HMMA.16816.F32.BF16 R84, R188, R4.reuse, R84 ;  /* 0x00000004bc54723c */ /* 0x082fea0000041854 */
[----:B------:R-:W-:Y:S02]  /*14f90*/  ISETP.GT.AND P0, PT, R138, 0x19, PT ;  /* 0x000000198a00780c */ /* 0x000fe40003f04270 */
[----:B------:R-:W-:Y:S01]  /*14fa0*/  FMNMX.FTZ R12, R16, R12, !PT ;  /* 0x0000000c100c7209 */ /* 0x000fe20007810000 */
[C---:B------:R-:W-:Y:S04]  /*14fb0*/  HMMA.16816.F32.BF16 R88, R212.reuse, R4, R88 ;  /* 0x00000004d458723c */ /* 0x040fe80000041858 */
[----:B------:R-:W-:Y:S02]  /*14fc0*/  FSEL R21, R21, -INF , P2 ;  /* 0xff80000015157808 */ /* 0x000fe40001000000 */
[----:B------:R-:W-:Y:S02]  /*14fd0*/  ISETP.GT.AND P2, PT, R2, 0x11, PT ;  /* 0x000000110200780c */ /* 0x000fe40003f44270 */
[----:B------:R-:W-:Y:S01]  /*14fe0*/  FSEL R28, R28, -INF , P3 ;  /* 0xff8000001c1c7808 */ /* 0x000fe20001800000 */
[-C--:B------:R-:W-:Y:S03]  /*14ff0*/  HMMA.16816.F32.BF16 R92, R212, R6.reuse, R92 ;  /* 0x00000006d45c723c */ /* 0x080fe6000004185c */
[----:B------:R-:W-:Y:S02]  /*15000*/  FSEL R31, R31, -INF , P0 ;  /* 0xff8000001f1f7808 */ /* 0x000fe40000000000 */
[----:B------:R-:W-:Y:S02]  /*15010*/  ISETP.GT.AND P3, PT, R0, 0x18, PT ;  /* 0x000000180000780c */ /* 0x000fe40003f64270 */
[----:B------:R-:W-:Y:S01]  /*15020*/  ISETP.GT.AND P0, PT, R137, 0x19, PT ;  /* 0x000000198900780c */ /* 0x000fe20003f04270 */
[C---:B------:R-:W-:Y:S04]  /*15030*/  HMMA.16816.F32.BF16 R96, R188.reuse, R6, R96 ;  /* 0x00000006bc60723c */ /* 0x040fe80000041860 */
[----:B------:R-:W-:Y:S02]  /*15040*/  FMNMX.FTZ R12, R17, R12, !PT ;  /* 0x0000000c110c7209 */ /* 0x000fe40007810000 */
[----:B------:R-:W-:Y:S02]  /*15050*/  FSEL R25, R25, -INF , P2 ;  /* 0xff80000019197808 */ /* 0x000fe40001000000 */
[----:B------:R-:W-:Y:S01]  /*15060*/  ISETP.GT.AND P2, PT, R2, 0x19, PT ;  /* 0x000000190200780c */ /* 0x000fe20003f44270 */
[-C--:B--2---:R-:W-:Y:S03]  /*15070*/  HMMA.16816.F32.BF16 R100, R188, R8.reuse, R100 ;  /* 0x00000008bc64723c */ /* 0x084fe60000041864 */
[----:B------:R-:W-:Y:S02]  /*15080*/  FSEL R32, R32, -INF , P3 ;  /* 0xff80000020207808 */ /* 0x000fe40001800000 */
[----:B------:R-:W-:Y:S02]  /*15090*/  FSEL R35, R35, -INF , P0 ;  /* 0xff80000023237808 */ /* 0x000fe40000000000 */
[----:B------:R-:W-:Y:S01]  /*150a0*/  ISETP.GT.AND P3, PT, R0, 0x20, PT ;  /* 0x000000200000780c */ /* 0x000fe20003f64270 */
[C---:B------:R-:W-:Y:S01]  /*150b0*/  HMMA.16816.F32.BF16 R104, R212.reuse, R8, R104 ;  /* 0x00000008d468723c */ /* 0x040fe20000041868 */
[----:B------:R-:W2:Y:S03]  /*150c0*/  LDL.64 R8, [R1+0x48] ;  /* 0x0000480001087983 */ /* 0x000ea60000100a00 */
[----:B------:R-:W-:Y:S02]  /*150d0*/  ISETP.GT.AND P0, PT, R137, 0x21, PT ;  /* 0x000000218900780c */ /* 0x000fe40003f04270 */
[----:B------:R-:W-:Y:S02]  /*150e0*/  FMNMX.FTZ R4, R20, R12, !PT ;  /* 0x0000000c14047209 */ /* 0x000fe40007810000 */
[----:B------:R-:W-:Y:S01]  /*150f0*/  FSEL R29, R29, -INF , P2 ;  /* 0xff8000001d1d7808 */ /* 0x000fe20001000000 */
[-C--:B------:R-:W-:Y:S03]  /*15100*/  HMMA.16816.F32.BF16 R108, R212, R10.reuse, R108 ;  /* 0x0000000ad46c723c */ /* 0x080fe6000004186c */
[----:B------:R-:W-:Y:S02]  /*15110*/  ISETP.GT.AND P2, PT, R0, 0x19, PT ;  /* 0x000000190000780c */ /* 0x000fe40003f44270 */
[----:B------:R-:W-:Y:S02]  /*15120*/  FSEL R36, R36, -INF , P3 ;  /* 0xff80000024247808 */ /* 0x000fe40001800000 */
[----:B------:R-:W-:Y:S01]  /*15130*/  FSEL R39, R39, -INF , P0 ;  /* 0xff80000027277808 */ /* 0x000fe20000000000 */
[----:B------:R-:W-:Y:S01]  /*15140*/  HMMA.16816.F32.BF16 R112, R188, R10, R112 ;  /* 0x0000000abc70723c */ /* 0x000fe20000041870 */
[----:B------:R-:W3:Y:S03]  /*15150*/  LDL.64 R10, [R1+0x40] ;  /* 0x00004000010a7983 */ /* 0x000ee60000100a00 */
[----:B------:R-:W-:Y:S02]  /*15160*/  ISETP.GT.AND P0, PT, R138, 0x21, PT ;  /* 0x000000218a00780c */ /* 0x000fe40003f04270 */
[----:B------:R-:W-:Y:S01]  /*15170*/  ISETP.GT.AND P3, PT, R2, 0x20, PT ;  /* 0x000000200200780c */ /* 0x000fe20003f64270 */
[----:B------:R-:W-:Y:S01]  /*15180*/  STL [R1+0xa4], R216 ;  /* 0x0000a4d801007387 */ /* 0x000fe20000100800 */
[----:B------:R-:W-:Y:S03]  /*15190*/  FMNMX.FTZ R4, R21, R4, !PT ;  /* 0x0000000415047209 */ /* 0x000fe60007810000 */
[----:B------:R-:W-:Y:S01]  /*151a0*/  STL [R1+0xa8], R246 ;  /* 0x0000a8f601007387 */ /* 0x000fe20000100800 */
        /* <DEDUP_REMOVED lines=83> */
[----:B------:R-:W-:Y:S02]  /*156e0*/  FMNMX.FTZ R5, R198, R136, !PT ;  /* 0x00000088c6057209 */ /* 0x000fe40007810000 */
[----:B------:R-:W-:Y:S02]  /*156f0*/  FSEL R217, R69, -INF , P2 ;  /* 0xff80000045d97808 */ /* 0x000fe40001000000 */
[----:B------:R-:W-:Y:S01]  /*15700*/  FSEL R53, R76, -INF , P3 ;  /* 0xff8000004c357808 */ /* 0x000fe20001800000 */
[----:B------:R-:W-:Y:S01]  /*15710*/  IMAD.MOV.U32 R76, RZ, RZ, R219 ;  /* 0x000000ffff4c7224 */ /* 0x000fe200078e00db */
[----:B------:R-:W-:Y:S01]  /*15720*/  FSEL R12, R79, -INF , P0 ;  /* 0xff8000004f0c7808 */ /* 0x000fe20000000000 */
[----:B------:R-:W-:Y:S01]  /*15730*/  IMAD.MOV.U32 R79, RZ, RZ, R218 ;  /* 0x000000ffff4f7224 */ /* 0x000fe200078e00da */
[----:B------:R-:W-:Y:S02]  /*15740*/  ISETP.GT.AND P3, PT, R0, 0x48, PT ;  /* 0x000000480000780c */ /* 0x000fe40003f64270 */
[----:B------:R-:W-:Y:S02]  /*15750*/  FSEL R195, R54, -INF , P1 ;  /* 0xff80000036c37808 */ /* 0x000fe40000800000 */
[----:B------:R-:W-:Y:S02]  /*15760*/  ISETP.GT.AND P1, PT, R138, 0x30, PT ;  /* 0x000000308a00780c */ /* 0x000fe40003f24270 */
[----:B------:R-:W-:Y:S02]  /*15770*/  ISETP.GT.AND P2, PT, R2, 0x41, PT ;  /* 0x000000410200780c */ /* 0x000fe40003f44270 */
[----:B------:R-:W-:Y:S02]  /*15780*/  FMNMX.FTZ R4, R57, R4, !PT ;  /* 0x0000000439047209 */ /* 0x000fe40007810000 */
[----:B------:R-:W-:Y:S02]  /*15790*/  FMNMX.FTZ R5, R197, R5, !PT ;  /* 0x00000005c5057209 */ /* 0x000fe40007810000 */
[----:B------:R-:W-:Y:S01]  /*157a0*/  FSEL R226, R80, -INF , P3 ;  /* 0xff80000050e27808 */ /* 0x000fe20001800000 */
[----:B------:R-:W-:Y:S01]  /*157b0*/  IMAD.MOV.U32 R80, RZ, RZ, R217 ;  /* 0x000000ffff507224 */ /* 0x000fe200078e00d9 */
[----:B------:R-:W-:Y:S02]  /*157c0*/  FMNMX.FTZ R4, R79, R4, !PT ;  /* 0x000000044f047209 */ /* 0x000fe40007810000 */
[----:B------:R-:W-:Y:S02]  /*157d0*/  FSEL R63, R73, -INF , P2 ;  /* 0xff800000493f7808 */ /* 0x000fe40001000000 */
[----:B------:R-:W-:Y:S02]  /*157e0*/  ISETP.GT.AND P2, PT, R2, 0x49, PT ;  /* 0x000000490200780c */ /* 0x000fe40003f44270 */
[----:B------:R-:W-:Y:S02]  /*157f0*/  FSEL R225, R58, -INF , P1 ;  /* 0xff8000003ae17808 */ /* 0x000fe40000800000 */
[----:B------:R-:W-:Y:S02]  /*15800*/  ISETP.GT.AND P1, PT, R138, 0x38, PT ;  /* 0x000000388a00780c */ /* 0x000fe40003f24270 */
[----:B------:R-:W-:Y:S02]  /*15810*/  FMNMX.FTZ R5, R18, R5, !PT ;  /* 0x0000000512057209 */ /* 0x000fe40007810000 */
[----:B------:R-:W-:Y:S02]  /*15820*/  FSEL R52, R77, -INF , P2 ;  /* 0xff8000004d347808 */ /* 0x000fe40001000000 */
[----:B------:R-:W-:Y:S02]  /*15830*/  FMNMX.FTZ R4, R80, R4, !PT ;  /* 0x0000000450047209 */ /* 0x000fe40007810000 */
[----:B------:R-:W-:Y:S01]  /*15840*/  FSEL R222, R62, -INF , P1 ;  /* 0xff8000003ede7808 */ /* 0x000fe20000800000 */
[----:B------:R-:W-:Y:S01]  /*15850*/  IMAD.MOV.U32 R62, RZ, RZ, R211 ;  /* 0x000000ffff3e7224 */ /* 0x000fe200078e00d3 */
[----:B------:R-:W-:Y:S02]  /*15860*/  ISETP.GT.AND P1, PT, R137, 0x38, PT ;  /* 0x000000388900780c */ /* 0x000fe40003f24270 */
[----:B------:R-:W-:Y:S01]  /*15870*/  ISETP.GT.AND P2, PT, R0, 0x49, PT ;  /* 0x000000490000780c */ /* 0x000fe20003f44270 */
[----:B------:R-:W-:Y:S01]  /*15880*/  IMAD.MOV.U32 R77, RZ, RZ, R222 ;  /* 0x000000ffff4d7224 */ /* 0x000fe200078e00de */
[----:B------:R-:W-:Y:S02]  /*15890*/  FMNMX.FTZ R5, R19, R5, !PT ;  /* 0x0000000513057209 */ /* 0x000fe40007810000 */
[----:B------:R-:W-:Y:S02]  /*158a0*/  FSEL R58, R66, -INF , P1 ;  /* 0xff800000423a7808 */ /* 0x000fe40000800000 */
[----:B------:R-:W-:Y:S02]  /*158b0*/  FSEL R248, R81, -INF , P2 ;  /* 0xff80000051f87808 */ /* 0x000fe40001000000 */
[----:B------:R-:W-:Y:S02]  /*158c0*/  FMNMX.FTZ R4, R226, R4, !PT ;  /* 0x00000004e2047209 */ /* 0x000fe40007810000 */
[C---:B------:R-:W-:Y:S02]  /*158d0*/  ISETP.GT.AND P1, PT, R137.reuse, 0x40, PT ;  /* 0x000000408900780c */ /* 0x040fe40003f24270 */
[----:B------:R-:W-:Y:S02]  /*158e0*/  ISETP.GT.AND P0, PT, R137, 0x49, PT ;  /* 0x000000498900780c */ /* 0x000fe40003f04270 */
[----:B------:R-:W-:Y:S02]  /*158f0*/  ISETP.GT.AND P3, PT, R0, 0x50, PT ;  /* 0x000000500000780c */ /* 0x000fe40003f64270 */
[----:B------:R-:W-:Y:S02]  /*15900*/  FMNMX.FTZ R5, R22, R5, !PT ;  /* 0x0000000516057209 */ /* 0x000fe40007810000 */
[----:B------:R-:W-:Y:S02]  /*15910*/  FSEL R61, R70, -INF , P1 ;  /* 0xff800000463d7808 */ /* 0x000fe40000800000 */
[----:B------:R-:W-:Y:S02]  /*15920*/  ISETP.GT.AND P1, PT, R138, 0x40, PT ;  /* 0x000000408a00780c */ /* 0x000fe40003f24270 */
[----:B------:R-:W-:Y:S01]  /*15930*/  FSEL R252, R83, -INF , P0 ;  /* 0xff80000053fc7808 */ /* 0x000fe20000000000 */
[----:B------:R-:W-:Y:S01]  /*15940*/  IMAD.MOV.U32 R83, RZ, RZ, R210 ;  /* 0x000000ffff537224 */ /* 0x000fe200078e00d2 */
[----:B------:R-:W-:Y:S02]  /*15950*/  ISETP.GT.AND P2, PT, R0, 0x51, PT ;  /* 0x000000510000780c */ /* 0x000fe40003f44270 */
[----:B------:R-:W-:Y:S02]  /*15960*/  ISETP.GT.AND P0, PT, R137, 0x51, PT ;  /* 0x000000518900780c */ /* 0x000fe40003f04270 */
[----:B------:R-:W-:Y:S02]  /*15970*/  FSEL R247, R84, -INF , P3 ;  /* 0xff80000054f77808 */ /* 0x000fe40001800000 */
[----:B------:R-:W-:Y:S02]  /*15980*/  FMNMX.FTZ R139, R248, R4, !PT ;  /* 0x00000004f88b7209 */ /* 0x000fe40007810000 */
[----:B------:R-:W-:Y:S02]  /*15990*/  FMNMX.FTZ R5, R23, R5, !PT ;  /* 0x0000000517057209 */ /* 0x000fe40007810000 */
[----:B------:R-:W-:Y:S02]  /*159a0*/  FSEL R227, R85, -INF , P2 ;  /* 0xff80000055e37808 */ /* 0x000fe40001000000 */
[----:B------:R-:W-:Y:S02]  /*159b0*/  FSEL R87, R87, -INF , P0 ;  /* 0xff80000057577808 */ /* 0x000fe40000000000 */
[----:B------:R-:W-:Y:S02]  /*159c0*/  FSEL R143, R74, -INF , P1 ;  /* 0xff8000004a8f7808 */ /* 0x000fe40000800000 */
[----:B------:R-:W-:Y:S02]  /*159d0*/  ISETP.GT.AND P1, PT, R138, 0x48, PT ;  /* 0x000000488a00780c */ /* 0x000fe40003f24270 */
[----:B------:R-:W-:Y:S01]  /*159e0*/  ISETP.GT.AND P0, PT, R0, 0x58, PT ;  /* 0x000000580000780c */ /* 0x000fe20003f04270 */
[----:B------:R-:W-:Y:S01]  /*159f0*/  IMAD.MOV.U32 R81, RZ, RZ, R143 ;  /* 0x000000ffff517224 */ /* 0x000fe200078e008f */
[----:B------:R-:W-:Y:S02]  /*15a00*/  FMNMX.FTZ R139, R247, R139, !PT ;  /* 0x0000008bf78b7209 */ /* 0x000fe40007810000 */
[----:B------:R-:W-:Y:S02]  /*15a10*/  FMNMX.FTZ R5, R34, R5, !PT ;  /* 0x0000000522057209 */ /* 0x000fe40007810000 */
[----:B------:R-:W-:Y:S01]  /*15a20*/  FSEL R54, R78, -INF , P1 ;  /* 0xff8000004e367808 */ /* 0x000fe20000800000 */
[----:B------:R-:W-:Y:S01]  /*15a30*/  IMAD.MOV.U32 R78, RZ, RZ, R208 ;  /* 0x000000ffff4e7224 */ /* 0x000fe200078e00d0 */
[----:B------:R-:W-:Y:S02]  /*15a40*/  FSEL R221, R96, -INF , P0 ;  /* 0xff80000060dd7808 */ /* 0x000fe40000000000 */
[----:B------:R-:W-:Y:S02]  /*15a50*/  ISETP.GT.AND P1, PT, R137, 0x48, PT ;  /* 0x000000488900780c */ /* 0x000fe40003f24270 */
[----:B------:R-:W-:Y:S02]  /*15a60*/  ISETP.GT.AND P3, PT, R0, 0x59, PT ;  /* 0x000000590000780c */ /* 0x000fe40003f64270 */
[----:B------:R-:W-:Y:S02]  /*15a70*/  FMNMX.FTZ R139, R227, R139, !PT ;  /* 0x0000008be38b7209 */ /* 0x000fe40007810000 */
[----:B------:R-:W-:Y:S02]  /*15a80*/  FMNMX.FTZ R5, R35, R5, !PT ;  /* 0x0000000523057209 */ /* 0x000fe40007810000 */
[----:B------:R-:W-:Y:S02]  /*15a90*/  FMNMX.FTZ R4, R199, R140, !PT ;  /* 0x0000008cc7047209 */ /* 0x000fe40007810000 */
[----:B------:R-:W-:Y:S02]  /*15aa0*/  FSEL R250, R82, -INF , P1 ;  /* 0xff80000052fa7808 */ /* 0x000fe40000800000 */
[----:B------:R-:W-:Y:S01]  /*15ab0*/  ISETP.GT.AND P1, PT, R137, 0x50, PT ;  /* 0x000000508900780c */ /* 0x000fe20003f24270 */
[----:B--2---:R-:W-:Y:S01]  /*15ac0*/  IMAD.MOV.U32 R9, RZ, RZ, c[0x0][0x1e0] ;  /* 0x00007800ff097624 */ /* 0x004fe200078e00ff */
[----:B------:R-:W-:Y:S02]  /*15ad0*/  FSEL R219, R97, -INF , P3 ;  /* 0xff80000061db7808 */ /* 0x000fe40001800000 */
[----:B------:R-:W-:Y:S02]  /*15ae0*/  ISETP.GT.AND P2, PT, R0, 0x60, PT ;  /* 0x000000600000780c */ /* 0x000fe40003f44270 */
[----:B------:R-:W-:Y:S02]  /*15af0*/  FMNMX.FTZ R139, R221, R139, !PT ;  /* 0x0000008bdd8b7209 */ /* 0x000fe40007810000 */
[----:B------:R-:W-:Y:S02]  /*15b00*/  FMNMX.FTZ R5, R38, R5, !PT ;  /* 0x0000000526057209 */ /* 0x000fe40007810000 */
[----:B------:R-:W-:Y:S02]  /*15b10*/  FMNMX.FTZ R4, R201, R4, !PT ;  /* 0x00000004c9047209 */ /* 0x000fe40007810000 */
[----:B------:R-:W-:Y:S02]  /*15b20*/  FSEL R86, R86, -INF , P1 ;  /* 0xff80000056567808 */ /* 0x000fe40000800000 */
[----:B------:R-:W-:Y:S01]  /*15b30*/  FSEL R218, R100, -INF , P2 ;  /* 0xff80000064da7808 */ /* 0x000fe20001000000 */
[----:B------:R-:W-:Y:S01]  /*15b40*/  IMAD.MOV.U32 R100, RZ, RZ, R54 ;  /* 0x000000ffff647224 */ /* 0x000fe200078e0036 */
[----:B------:R-:W-:Y:S01]  /*15b50*/  ISETP.GT.AND P1, PT, R0, 0x61, PT ;  /* 0x000000610000780c */ /* 0x000fe20003f24270 */
[----:B---3--:R-:W-:Y:S01]  /*15b60*/  IMAD.MOV.U32 R10, RZ, RZ, 0x5 ;  /* 0x00000005ff0a7424 */ /* 0x008fe200078e00ff */
[----:B------:R-:W-:Y:S02]  /*15b70*/  FMNMX.FTZ R139, R219, R139, !PT ;  /* 0x0000008bdb8b7209 */ /* 0x000fe40007810000 */
[----:B------:R-:W-:Y:S02]  /*15b80*/  FMNMX.FTZ R5, R39, R5, !PT ;  /* 0x0000000527057209 */ /* 0x000fe40007810000 */
[----:B------:R-:W-:Y:S02]  /*15b90*/  FMNMX.FTZ R4, R200, R4, !PT ;  /* 0x00000004c8047209 */ /* 0x000fe40007810000 */
[----:B------:R-:W-:Y:S02]  /*15ba0*/  FSEL R217, R101, -INF , P1 ;  /* 0xff80000065d97808 */ /* 0x000fe40000800000 */
        /* <DEDUP_REMOVED lines=44> */
[----:B------:R-:W-:Y:S02]  /*15e70*/  FMNMX.FTZ R0, R87, R0, !PT ;  /* 0x0000000057007209 */ /* 0x000fe40007810000 */
[----:B------:R-:W-:Y:S02]  /*15e80*/  FSEL R212, R98, -INF , P5 ;  /* 0xff80000062d47808 */ /* 0x000fe40002800000 */
[C---:B------:R-:W-:Y:S02]  /*15e90*/  ISETP.GT.AND P3, PT, R137.reuse, 0x60, PT ;  /* 0x000000608900780c */ /* 0x040fe40003f64270 */
[C---:B------:R-:W-:Y:S02]  /*15ea0*/  ISETP.GT.AND P2, PT, R137.reuse, 0x61, PT ;  /* 0x000000618900780c */ /* 0x040fe40003f44270 */
[C---:B------:R-:W-:Y:S02]  /*15eb0*/  ISETP.GT.AND P1, PT, R137.reuse, 0x68, PT ;  /* 0x000000688900780c */ /* 0x040fe40003f24270 */
[----:B------:R-:W-:Y:S02]  /*15ec0*/  ISETP.GT.AND P0, PT, R137, 0x69, PT ;  /* 0x000000698900780c */ /* 0x000fe40003f04270 */
[----:B------:R-:W-:Y:S02]  /*15ed0*/  FMNMX.FTZ R137, R62, R4, !PT ;  /* 0x000000043e897209 */ /* 0x000fe40007810000 */
[----:B------:R-:W-:Y:S02]  /*15ee0*/  FMNMX.FTZ R4, R47, R5, !PT ;  /* 0x000000052f047209 */ /* 0x000fe40007810000 */
[----:B------:R-:W-:Y:S01]  /*15ef0*/  FSEL R211, R99, -INF , P4 ;  /* 0xff80000063d37808 */ /* 0x000fe20002000000 */
[----:B------:R-:W-:Y:S01]  /*15f00*/  IMAD.MOV.U32 R99, RZ, RZ, R86 ;  /* 0x000000ffff637224 */ /* 0x000fe200078e0056 */
        /* <DEDUP_REMOVED lines=10> */
[----:B------:R-:W-:Y:S02]  /*15fb0*/  FSEL R207, R115, -INF , P0 ;  /* 0xff80000073cf7808 */ /* 0x000fe40000000000 */
[----:B------:R-:W-:Y:S02]  /*15fc0*/  ISETP.GT.AND P0, PT, R138, 0x51, PT ;  /* 0x000000518a00780c */ /* 0x000fe40003f04270 */
[----:B------:R-:W-:Y:S02]  /*15fd0*/  FSEL R208, R114, -INF , P1 ;  /* 0xff80000072d07808 */ /* 0x000fe40000800000 */
[----:B------:R-:W-:Y:S02]  /*15fe0*/  FMNMX.FTZ R0, R209, R0, !PT ;  /* 0x00000000d1007209 */ /* 0x000fe40007810000 */
[----:B------:R-:W-:Y:S02]  /*15ff0*/  FMNMX.FTZ R4, R78, R4, !PT ;  /* 0x000000044e047209 */ /* 0x000fe40007810000 */
[C---:B------:R-:W-:Y:S02]  /*16000*/  ISETP.GT.AND P3, PT, R2.reuse, 0x50, PT ;  /* 0x000000500200780c */ /* 0x040fe40003f64270 */
[----:B------:R-:W-:Y:S02]  /*16010*/  ISETP.GT.AND P2, PT, R2, 0x51, PT ;  /* 0x000000510200780c */ /* 0x000fe40003f44270 */
[----:B------:R-:W-:Y:S02]  /*16020*/  ISETP.GT.AND P1, PT, R138, 0x50, PT ;  /* 0x000000508a00780c */ /* 0x000fe40003f24270 */
[----:B------:R-:W-:Y:S01]  /*16030*/  FSEL R213, R91, -INF , P0 ;  /* 0xff8000005bd57808 */ /* 0x000fe20000000000 */
[----:B------:R-:W-:Y:S01]  /*16040*/  IMAD.MOV.U32 R91, RZ, RZ, R62 ;  /* 0x000000ffff5b7224 */ /* 0x000fe200078e003e */
[----:B------:R-:W-:Y:S02]  /*16050*/  ISETP.GT.AND P0, PT, R2, 0x58, PT ;  /* 0x000000580200780c */ /* 0x000fe40003f04270 */
[----:B------:R-:W-:Y:S02]  /*16060*/  FMNMX.FTZ R0, R208, R0, !PT ;  /* 0x00000000d0007209 */ /* 0x000fe40007810000 */
[----:B------:R-:W-:Y:S02]  /*16070*/  ISETP.GT.AND P4, PT, R2, 0x68, PT ;  /* 0x000000680200780c */ /* 0x000fe40003f84270 */
[----:B------:R-:W-:Y:S01]  /*16080*/  FSEL R205, R88, -INF , P3 ;  /* 0xff80000058cd7808 */ /* 0x000fe20001800000 */
[----:B------:R-:W-:Y:S01]  /*16090*/  IMAD.MOV.U32 R88, RZ, RZ, R87 ;  /* 0x000000ffff587224 */ /* 0x000fe200078e0057 */
[----:B------:R-:W-:Y:S01]  /*160a0*/  FSEL R204, R89, -INF , P2 ;  /* 0xff80000059cc7808 */ /* 0x000fe20001000000 */
[----:B------:R-:W-:Y:S01]  /*160b0*/  IMAD.MOV.U32 R89, RZ, RZ, R76 ;  /* 0x000000ffff597224 */ /* 0x000fe200078e004c */
[----:B------:R-:W-:Y:S01]  /*160c0*/  FSEL R214, R90, -INF , P1 ;  /* 0xff8000005ad67808 */ /* 0x000fe20000800000 */
[----:B------:R-:W-:Y:S01]  /*160d0*/  IMAD.MOV.U32 R90, RZ, RZ, R63 ;  /* 0x000000ffff5a7224 */ /* 0x000fe200078e003f */
        /* <DEDUP_REMOVED lines=8> */
[----:B------:R-:W-:Y:S02]  /*16160*/  FMNMX.FTZ R2, R102, R2, !PT ;  /* 0x0000000266027209 */ /* 0x000fe40007810000 */
[----:B------:R-:W-:Y:S01]  /*16170*/  FSEL R191, R93, -INF , P3 ;  /* 0xff8000005dbf7808 */ /* 0x000fe20001800000 */
[C---:B------:R-:W-:Y:S01]  /*16180*/  FMUL.FTZ R93, R139.reuse, c[0x0][0x2d0] ;  /* 0x0000b4008b5d7a20 */ /* 0x040fe20000410000 */
[----:B------:R-:W-:Y:S01]  /*16190*/  FSETP.NEU.FTZ.AND P3, PT, R139, -INF , PT ;  /* 0xff8000008b00780b */ /* 0x000fe20003f7d000 */
[----:B------:R-:W1:Y:S01]  /*161a0*/  SHFL.BFLY PT, R5, R0, 0x2, 0x1f ;  /* 0x0c401f0000057f89 */ /* 0x000e6200000e0000 */
[----:B------:R-:W-:Y:S02]  /*161b0*/  FMNMX.FTZ R2, R100, R2, !PT ;  /* 0x0000000264027209 */ /* 0x000fe40007810000 */
[----:B------:R-:W-:Y:S02]  /*161c0*/  FSEL R93, R93, RZ, P3 ;  /* 0x000000ff5d5d7208 */ /* 0x000fe40001800000 */
[----:B------:R-:W-:Y:S02]  /*161d0*/  FMNMX.FTZ R2, R103, R2, !PT ;  /* 0x0000000267027209 */ /* 0x000fe40007810000 */
[----:B------:R-:W-:Y:S01]  /*161e0*/  FSEL R112, R105, -INF , P1 ;  /* 0xff80000069707808 */ /* 0x000fe20000800000 */
[--C-:B------:R-:W-:Y:S01]  /*161f0*/  FFMA.FTZ R215, R215, c[0x0][0x2d0], -R93.reuse ;  /* 0x0000b400d7d77a23 */ /* 0x100fe2000001085d */
[----:B------:R-:W-:Y:S01]  /*16200*/  FMNMX.FTZ R4, R214, R2, !PT ;  /* 0x00000002d6047209 */ /* 0x000fe20007810000 */
[----:B------:R-:W-:Y:S01]  /*16210*/  FFMA.FTZ R2, R142, c[0x0][0x2d0], -R93 ;  /* 0x0000b4008e027a23 */ /* 0x000fe2000001085d */
[----:B------:R-:W-:Y:S02]  /*16220*/  LOP3.LUT P6, RZ, R223, 0x1, RZ, 0xc0, !PT ;  /* 0x00000001dfff7812 */ /* 0x000fe400078cc0ff */
[----:B------:R-:W-:Y:S01]  /*16230*/  FMNMX.FTZ R137, R83, R137, !PT ;  /* 0x0000008953897209 */ /* 0x000fe20007810000 */
[----:B------:R2:W-:Y:S01]  /*16240*/  MUFU.EX2 R190, R2 ;  /* 0x0000000200be7308 */ /* 0x0005e20000000800 */
[----:B------:R-:W-:Y:S02]  /*16250*/  ISETP.GT.AND P1, PT, R138, 0x58, PT ;  /* 0x000000588a00780c */ /* 0x000fe40003f24270 */
[----:B------:R-:W-:Y:S02]  /*16260*/  FMNMX.FTZ R4, R213, R4, !PT ;  /* 0x00000004d5047209 */ /* 0x000fe40007810000 */
[----:B------:R-:W-:Y:S02]  /*16270*/  FSEL R189, R94, -INF , P1 ;  /* 0xff8000005ebd7808 */ /* 0x000fe40000800000 */
[----:B------:R-:W-:Y:S02]  /*16280*/  FSEL R109, R109, -INF , P0 ;  /* 0xff8000006d6d7808 */ /* 0x000fe40000000000 */
[----:B------:R-:W-:Y:S02]  /*16290*/  ISETP.GT.AND P0, PT, R138, 0x59, PT ;  /* 0x000000598a00780c */ /* 0x000fe40003f04270 */
[----:B-1----:R-:W-:Y:S02]  /*162a0*/  FMNMX.FTZ R0, R0, R5, !PT ;  /* 0x0000000500007209 */ /* 0x002fe40007810000 */
[----:B------:R-:W-:Y:S02]  /*162b0*/  FSEL R115, R95, -INF , P0 ;  /* 0xff8000005f737808 */ /* 0x000fe40000000000 */
[C---:B------:R-:W-:Y:S01]  /*162c0*/  ISETP.GT.AND P0, PT, R138.reuse, 0x61, PT ;  /* 0x000000618a00780c */ /* 0x040fe20003f04270 */
[----:B------:R-:W1:Y:S01]  /*162d0*/  SHFL.BFLY PT, R6, R0, 0x1, 0x1f ;  /* 0x0c201f0000067f89 */ /* 0x000e6200000e0000 */
[C---:B------:R-:W-:Y:S02]  /*162e0*/  ISETP.GT.AND P1, PT, R138.reuse, 0x60, PT ;  /* 0x000000608a00780c */ /* 0x040fe40003f24270 */
[----:B------:R-:W-:Y:S01]  /*162f0*/  FSEL R114, R107, -INF , P0 ;  /* 0xff8000006b727808 */ /* 0x000fe20000000000 */
[----:B------:R-:W-:Y:S01]  /*16300*/  IMAD.MOV.U32 R107, RZ, RZ, R81 ;  /* 0x000000ffff6b7224 */ /* 0x000fe200078e0051 */
[----:B------:R-:W-:Y:S02]  /*16310*/  ISETP.GT.AND P0, PT, R138, 0x69, PT ;  /* 0x000000698a00780c */ /* 0x000fe40003f04270 */
[----:B------:R-:W-:Y:S02]  /*16320*/  FSEL R142, R106, -INF , P1 ;  /* 0xff8000006a8e7808 */ /* 0x000fe40000800000 */
[----:B--2---:R-:W-:Y:S01]  /*16330*/  FMNMX.FTZ R2, R189, R4, !PT ;  /* 0x00000004bd027209 */ /* 0x004fe20007810000 */
[--C-:B------:R-:W-:Y:S01]  /*16340*/  FFMA.FTZ R4, R196, c[0x0][0x2d0], -R93.reuse ;  /* 0x0000b400c4047a23 */ /* 0x100fe2000001085d */
[----:B------:R-:W-:Y:S02]  /*16350*/  FSEL R70, R111, -INF , P0 ;  /* 0xff8000006f467808 */ /* 0x000fe40000000000 */
[----:B------:R-:W-:Y:S01]  /*16360*/  ISETP.GT.AND P1, PT, R138, 0x68, PT ;  /* 0x000000688a00780c */ /* 0x000fe20003f24270 */
[----:B------:R2:W3:Y:S01]  /*16370*/  MUFU.EX2 R251, R4 ;  /* 0x0000000400fb7308 */ /* 0x0004e20000000800 */
[----:B------:R-:W-:Y:S02]  /*16380*/  FMNMX.FTZ R2, R115, R2, !PT ;  /* 0x0000000273027209 */ /* 0x000fe40007810000 */
[----:B------:R-:W-:Y:S02]  /*16390*/  FSEL R188, R104, -INF , P2 ;  /* 0xff80000068bc7808 */ /* 0x000fe40001000000 */
[----:B------:R-:W-:Y:S02]  /*163a0*/  FMNMX.FTZ R2, R142, R2, !PT ;  /* 0x000000028e027209 */ /* 0x000fe40007810000 */
[----:B------:R-:W-:Y:S02]  /*163b0*/  FSEL R113, R110, -INF , P1 ;  /* 0xff8000006e717808 */ /* 0x000fe40000800000 */
[----:B------:R-:W-:Y:S02]  /*163c0*/  FMNMX.FTZ R137, R63, R137, !PT ;  /* 0x000000893f897209 */ /* 0x000fe40007810000 */
[----:B-1----:R-:W-:Y:S02]  /*163d0*/  FMNMX.FTZ R138, R0, R6, !PT ;  /* 0x00000006008a7209 */ /* 0x002fe40007810000 */
[----:B------:R-:W-:Y:S02]  /*163e0*/  FMNMX.FTZ R137, R53, R137, !PT ;  /* 0x0000008935897209 */ /* 0x000fe40007810000 */
[C---:B------:R-:W-:Y:S01]  /*163f0*/  FSETP.NEU.FTZ.AND P2, PT, R138.reuse, -INF , PT ;  /* 0xff8000008a00780b */ /* 0x040fe20003f5d000 */
[----:B------:R-:W-:Y:S01]  /*16400*/  FMUL.FTZ R92, R138, c[0x0][0x2d0] ;  /* 0x0000b4008a5c7a20 */ /* 0x000fe20000410000 */
[----:B------:R-:W-:Y:S02]  /*16410*/  FMNMX.FTZ R137, R52, R137, !PT ;  /* 0x0000008934897209 */ /* 0x000fe40007810000 */
[----:B------:R-:W-:Y:S02]  /*16420*/  FSEL R97, R108, -INF , P4 ;  /* 0xff8000006c617808 */ /* 0x000fe40002000000 */
[----:B------:R-:W-:Y:S02]  /*16430*/  FSEL R92, R92, RZ, P2 ;  /* 0x000000ff5c5c7208 */ /* 0x000fe40001000000 */
[----:B------:R-:W-:Y:S02]  /*16440*/  FMNMX.FTZ R137, R205, R137, !PT ;  /* 0x00000089cd897209 */ /* 0x000fe40007810000 */
[----:B--2---:R-:W-:Y:S01]  /*16450*/  FMNMX.FTZ R4, R114, R2, !PT ;  /* 0x0000000272047209 */ /* 0x004fe20007810000 */
[--C-:B------:R-:W-:Y:S01]  /*16460*/  FFMA.FTZ R2, R16, c[0x0][0x2d0], -R93.reuse ;  /* 0x0000b40010027a23 */ /* 0x100fe2000001085d */
[----:B------:R-:W-:Y:S01]  /*16470*/  FMNMX.FTZ R137, R204, R137, !PT ;  /* 0x00000089cc897209 */ /* 0x000fe20007810000 */
[--C-:B------:R-:W-:Y:S01]  /*16480*/  FFMA.FTZ R16, R20, c[0x0][0x2d0], -R93.reuse ;  /* 0x0000b40014107a23 */ /* 0x100fe2000001085d */
[----:B------:R-:W-:Y:S01]  /*16490*/  FMNMX.FTZ R0, R113, R4, !PT ;  /* 0x0000000471007209 */ /* 0x000fe20007810000 */
[----:B------:R1:W-:Y:S01]  /*164a0*/  MUFU.EX2 R54, R2 ;  /* 0x0000000200367308 */ /* 0x0003e20000000800 */
[--C-:B------:R-:W-:Y:S01]  /*164b0*/  FFMA.FTZ R4, R198, c[0x0][0x2d0], -R92.reuse ;  /* 0x0000b400c6047a23 */ /* 0x100fe2000001085c */
[----:B------:R-:W-:Y:S01]  /*164c0*/  ISETP.GE.AND P4, PT, R216, 0x1, PT ;  /* 0x00000001d800780c */ /* 0x000fe20003f86270 */
[--C-:B------:R-:W-:Y:S01]  /*164d0*/  FFMA.FTZ R99, R99, c[0x0][0x2d0], -R92.reuse ;  /* 0x0000b40063637a23 */ /* 0x100fe2000001085c */
[----:B------:R-:W-:Y:S01]  /*164e0*/  FMNMX.FTZ R0, R70, R0, !PT ;  /* 0x0000000046007209 */ /* 0x000fe20007810000 */
[--C-:B------:R-:W-:Y:S01]  /*164f0*/  FFMA.FTZ R210, R210, c[0x0][0x2d0], -R92.reuse ;  /* 0x0000b400d2d27a23 */ /* 0x100fe2000001085c */
[----:B---3--:R-:W-:Y:S01]  /*16500*/  F2FP.BF16.PACK_AB R72, R251, R190 ;  /* 0x000000befb48723e */ /* 0x008fe200000010ff */
[--C-:B------:R-:W-:Y:S01]  /*16510*/  FFMA.FTZ R209, R209, c[0x0][0x2d0], -R92.reuse ;  /* 0x0000b400d1d17a23 */ /* 0x100fe2000001085c */
[----:B------:R-:W-:Y:S01]  /*16520*/  FMNMX.FTZ R137, R194, R137, !PT ;  /* 0x00000089c2897209 */ /* 0x000fe20007810000 */
[--C-:B------:R-:W-:Y:S01]  /*16530*/  FFMA.FTZ R208, R208, c[0x0][0x2d0], -R92.reuse ;  /* 0x0000b400d0d07a23 */ /* 0x100fe2000001085c */
[----:B------:R2:W-:Y:S01]  /*16540*/  MUFU.EX2 R222, R4 ;  /* 0x0000000400de7308 */ /* 0x0005e20000000800 */
[--C-:B------:R-:W-:Y:S01]  /*16550*/  FFMA.FTZ R207, R207, c[0x0][0x2d0], -R92.reuse ;  /* 0x0000b400cfcf7a23 */ /* 0x100fe2000001085c */
[----:B------:R-:W-:Y:S03]  /*16560*/  FMNMX.FTZ R137, R191, R137, !PT ;  /* 0x00000089bf897209 */ /* 0x000fe60007810000 */
[----:B------:R-:W-:Y:S02]  /*16570*/  @P4 SHF.L.U64.HI R12, R9, R10, c[0x0][0x1e4] ;  /* 0x00007900090c4619 */ /* 0x000fe4000001020a */
[----:B------:R-:W-:Y:S04]  /*16580*/  FMNMX.FTZ R137, R188, R137, !PT ;  /* 0x00000089bc897209 */ /* 0x000fe80007810000 */
[----:B------:R-:W-:Y:S01]  /*16590*/  FMNMX.FTZ R137, R112, R137, !PT ;  /* 0x0000008970897209 */ /* 0x000fe20007810000 */
[----:B-1----:R-:W-:Y:S03]  /*165a0*/  FFMA.FTZ R2, R17, c[0x0][0x2d0], -R93 ;  /* 0x0000b40011027a23 */ /* 0x002fe6000001085d */
[----:B------:R-:W-:Y:S01]  /*165b0*/  FMNMX.FTZ R137, R97, R137, !PT ;  /* 0x0000008961897209 */ /* 0x000fe20007810000 */
[----:B------:R-:W-:Y:S01]  /*165c0*/  @P4 IMAD.SHL.U32 R17, R9, 0x20, RZ ;  /* 0x0000002009114824 */ /* 0x000fe200078e00ff */
[----:B------:R1:W-:Y:S02]  /*165d0*/  MUFU.EX2 R111, R2 ;  /* 0x00000002006f7308 */ /* 0x0003e40000000800 */
[----:B------:R-:W-:Y:S01]  /*165e0*/  FMNMX.FTZ R137, R109, R137, !PT ;  /* 0x000000896d897209 */ /* 0x000fe20007810000 */
[----:B--2---:R-:W-:Y:S04]  /*165f0*/  FFMA.FTZ R4, R197, c[0x0][0x2d0], -R92 ;  /* 0x0000b400c5047a23 */ /* 0x004fe8000001085c */
[----:B------:R-:W2:Y:S03]  /*16600*/  SHFL.BFLY PT, R5, R137, 0x2, 0x1f ;  /* 0x0c401f0089057f89 */ /* 0x000ea600000e0000 */
[----:B------:R3:W4:Y:S05]  /*16610*/  MUFU.EX2 R223, R4 ;  /* 0x0000000400df7308 */ /* 0x00072a0000000800 */
[----:B-1----:R-:W1:Y:S01]  /*16620*/  SHFL.BFLY PT, R2, R0, 0x2, 0x1f ;  /* 0x0c401f0000027f89 */ /* 0x002e6200000e0000 */
[----:B--2---:R-:W-:Y:S02]  /*16630*/  FMNMX.FTZ R137, R137, R5, !PT ;  /* 0x0000000589897209 */ /* 0x004fe40007810000 */
[----:B------:R-:W-:Y:S01]  /*16640*/  @P4 SHF.R.S32.HI R5, RZ, 0x1f, R246 ;  /* 0x0000001fff054819 */ /* 0x000fe200000114f6 */
[--C-:B---3--:R-:W-:Y:S01]  /*16650*/  FFMA.FTZ R4, R18, c[0x0][0x2d0], -R92.reuse ;  /* 0x0000b40012047a23 */ /* 0x108fe2000001085c */
[----:B----4-:R-:W-:Y:S03]  /*16660*/  F2FP.BF16.PACK_AB R73, R223, R222 ;  /* 0x000000dedf49723e */ /* 0x010fe600000010ff */
[----:B------:R-:W2:Y:S01]  /*16670*/  SHFL.BFLY PT, R6, R137, 0x1, 0x1f ;  /* 0x0c201f0089067f89 */ /* 0x000ea200000e0000 */
[----:B------:R3:W-:Y:S01]  /*16680*/  MUFU.EX2 R64, R4 ;  /* 0x0000000400407308 */ /* 0x0007e20000000800 */
[----:B------:R-:W-:Y:S04]  /*16690*/  @P4 IMAD R5, R5, c[0x0][0x1e0], RZ ;  /* 0x0000780005054a24 */ /* 0x000fe800078e02ff */
[----:B------:R-:W-:Y:S01]  /*166a0*/  @P4 IMAD R5, R246, c[0x0][0x1e4], R5 ;  /* 0x00007900f6054a24 */ /* 0x000fe200078e0205 */
[----:B-1----:R-:W-:Y:S05]  /*166b0*/  FMNMX.FTZ R0, R0, R2, !PT ;  /* 0x0000000200007209 */ /* 0x002fea0007810000 */
[----:B------:R-:W1:Y:S01]  /*166c0*/  SHFL.BFLY PT, R2, R0, 0x1, 0x1f ;  /* 0x0c201f0000027f89 */ /* 0x000e6200000e0000 */
[----:B--2---:R-:W-:Y:S01]  /*166d0*/  FMNMX.FTZ R137, R137, R6, !PT ;  /* 0x0000000689897209 */ /* 0x004fe20007810000 */
[----:B------:R-:W-:Y:S03]  /*166e0*/  @P4 IMAD.WIDE.U32 R6, R246, c[0x0][0x1e0], RZ ;  /* 0x00007800f6064a25 */ /* 0x000fe600078e00ff */
[----:B------:R-:W-:Y:S01]  /*166f0*/  FSETP.NEU.FTZ.AND P1, PT, R137, -INF , PT ;  /* 0xff8000008900780b */ /* 0x000fe20003f3d000 */
[----:B---3--:R-:W-:Y:S02]  /*16700*/  FFMA.FTZ R4, R19, c[0x0][0x2d0], -R92 ;  /* 0x0000b40013047a23 */ /* 0x008fe4000001085c */
[----:B------:R-:W-:Y:S02]  /*16710*/  FMUL.FTZ R94, R137, c[0x0][0x2d0] ;  /* 0x0000b400895e7a20 */ /* 0x000fe40000410000 */
[----:B------:R2:W-:Y:S01]  /*16720*/  MUFU.EX2 R65, R4 ;  /* 0x0000000400417308 */ /* 0x0005e20000000800 */
[----:B------:R-:W-:Y:S02]  /*16730*/  @P4 IMAD.IADD R7, R7, 0x1, R5 ;  /* 0x0000000107074824 */ /* 0x000fe400078e0205 */
[----:B------:R-:W-:Y:S01]  /*16740*/  FSEL R94, R94, RZ, P1 ;  /* 0x000000ff5e5e7208 */ /* 0x000fe20000800000 */
[----:B------:R-:W-:Y:S02]  /*16750*/  @P4 IMAD.MOV.U32 R5, RZ, RZ, R11 ;  /* 0x000000ffff054224 */ /* 0x000fe400078e000b */
[----:B------:R-:W-:Y:S01]  /*16760*/  @P4 IMAD R7, R7, 0x70, RZ ;  /* 0x0000007007074824 */ /* 0x000fe200078e02ff */
[----:B-1----:R-:W-:Y:S01]  /*16770*/  FMNMX.FTZ R71, R0, R2, !PT ;  /* 0x0000000200477209 */ /* 0x002fe20007810000 */
[----:B------:R-:W-:Y:S02]  /*16780*/  FFMA.FTZ R0, R200, c[0x0][0x2d0], -R94 ;  /* 0x0000b400c8007a23 */ /* 0x000fe4000001085e */
[----:B------:R-:W-:Y:S02]  /*16790*/  IMAD.MOV.U32 R200, RZ, RZ, R60 ;  /* 0x000000ffffc87224 */ /* 0x000fe400078e003c */
[----:B------:R1:W-:Y:S01]  /*167a0*/  MUFU.EX2 R55, R0 ;  /* 0x0000000000377308 */ /* 0x0003e20000000800 */
[----:B------:R-:W-:Y:S02]  /*167b0*/  FMUL.FTZ R96, R71, c[0x0][0x2d0] ;  /* 0x0000b40047607a20 */ /* 0x000fe40000410000 */
[----:B--2---:R-:W-:Y:S02]  /*167c0*/  @P4 IMAD.MOV.U32 R4, RZ, RZ, R8 ;  /* 0x000000ffff044224 */ /* 0x004fe400078e0008 */
[----:B------:R-:W-:Y:S02]  /*167d0*/  FFMA.FTZ R8, R199, c[0x0][0x2d0], -R94 ;  /* 0x0000b400c7087a23 */ /* 0x000fe4000001085e */
[----:B------:R-:W-:Y:S03]  /*167e0*/  @P4 IMAD.WIDE.U32 R4, R6, 0x70, R4 ;  /* 0x0000007006044825 */ /* 0x000fe600078e0004 */
[----:B------:R2:W-:Y:S01]  /*167f0*/  MUFU.EX2 R198, R8 ;  /* 0x0000000800c67308 */ /* 0x0005e20000000800 */
[----:B------:R-:W-:Y:S01]  /*16800*/  @P4 IMAD.IADD R7, R5, 0x1, R7 ;  /* 0x0000000105074824 */ /* 0x000fe200078e0207 */
[C---:B------:R-:W-:Y:S01]  /*16810*/  @P4 LEA R6, P0, R4.reuse, c[0x0][0x1c8], 0x1 ;  /* 0x0000720004064a11 */ /* 0x040fe200078008ff */
[--C-:B-1----:R-:W-:Y:S03]  /*16820*/  FFMA.FTZ R0, R13, c[0x0][0x2d0], -R94.reuse ;  /* 0x0000b4000d007a23 */ /* 0x102fe6000001085e */
[----:B------:R-:W-:Y:S01]  /*16830*/  @P4 LEA.HI.X R7, R4, c[0x0][0x1cc], R7, 0x1, P0 ;  /* 0x0000730004074a11 */ /* 0x000fe200000f0c07 */
[----:B------:R-:W-:Y:S01]  /*16840*/  FFMA.FTZ R13, R33, c[0x0][0x2d0], -R93 ;  /* 0x0000b400210d7a23 */ /* 0x000fe2000001085d */
[----:B------:R-:W-:Y:S02]  /*16850*/  @P4 IADD3 R4, P0, R17, R6, RZ ;  /* 0x0000000611044210 */ /* 0x000fe40007f1e0ff */
[----:B------:R-:W1:Y:S01]  /*16860*/  MUFU.EX2 R2, R0 ;  /* 0x0000000000027308 */ /* 0x000e620000000800 */
[----:B------:R3:W-:Y:S02]  /*16870*/  @P4 LDGSTS.E.BYPASS.LTC128B.128 [R245+0x3900], [R6.64], !P6 ;  /* 0x0390000006f54fae */ /* 0x0007e4000f101d48 */
[C---:B------:R-:W-:Y:S07]  /*16880*/  @P4 IMAD.X R5, R12.reuse, 0x1, R7, P0 ;  /* 0x000000010c054824 */ /* 0x040fee00000e0607 */
[----:B------:R4:W-:Y:S01]  /*16890*/  MUFU.EX2 R242, R13 ;  /* 0x0000000d00f27308 */ /* 0x0009e20000000800 */
[----:B------:R3:W-:Y:S01]  /*168a0*/  @P4 LDGSTS.E.BYPASS.LTC128B.128 [R245+0x4100], [R4.64], !P6 ;  /* 0x0410000004f54fae */ /* 0x0007e2000f101d48 */
[----:B--2---:R-:W-:Y:S02]  /*168b0*/  FFMA.FTZ R8, R201, c[0x0][0x2d0], -R94 ;  /* 0x0000b400c9087a23 */ /* 0x004fe4000001085e */
[----:B------:R-:W-:Y:S06]  /*168c0*/  IMAD.MOV.U32 R201, RZ, RZ, R61 ;  /* 0x000000ffffc97224 */ /* 0x000fec00078e003d */
[----:B------:R2:W-:Y:S01]  /*168d0*/  MUFU.EX2 R197, R8 ;  /* 0x0000000800c57308 */ /* 0x0005e20000000800 */
[----:B-1----:R1:W-:Y:S01]  /*168e0*/  STL [R1], R2 ;  /* 0x0000000201007387 */ /* 0x0023e20000100800 */
[----:B----4-:R-:W-:Y:S08]  /*168f0*/  FFMA.FTZ R13, R49, c[0x0][0x2d0], -R93 ;  /* 0x0000b400310d7a23 */ /* 0x010ff0000001085d */
[----:B------:R-:W-:Y:S01]  /*16900*/  MUFU.EX2 R98, R13 ;  /* 0x0000000d00627308 */ /* 0x000fe20000000800 */
[C---:B--2---:R-:W-:Y:S05]  /*16910*/  @P4 IADD3 R8, P0, R17.reuse, R4, RZ ;  /* 0x0000000411084210 */ /* 0x044fea0007f1e0ff */
[C---:B------:R-:W-:Y:S01]  /*16920*/  @P4 IMAD.X R9, R12.reuse, 0x1, R5, P0 ;  /* 0x000000010c094824 */ /* 0x040fe200000e0605 */
[----:B------:R-:W-:Y:S04]  /*16930*/  @P4 IADD3 R10, P0, R17, R8, RZ ;  /* 0x00000008110a4210 */ /* 0x000fe80007f1e0ff */
[----:B------:R2:W-:Y:S01]  /*16940*/  @P4 LDGSTS.E.BYPASS.LTC128B.128 [R245+0x4900], [R8.64], !P6 ;  /* 0x0490000008f54fae */ /* 0x0005e2000f101d48 */
[----:B------:R-:W-:Y:S01]  /*16950*/  @P4 IMAD.X R11, R12, 0x1, R9, P0 ;  /* 0x000000010c0b4824 */ /* 0x000fe200000e0609 */
[----:B------:R-:W-:Y:S02]  /*16960*/  FSETP.NEU.FTZ.AND P0, PT, R71, -INF , PT ;  /* 0xff8000004700780b */ /* 0x000fe40003f1d000 */
[----:B---3--:R-:W-:Y:S02]  /*16970*/  @P4 IADD3 R6, P5, R17, R10, RZ ;  /* 0x0000000a11064210 */ /* 0x008fe40007fbe0ff */
[----:B------:R-:W-:Y:S02]  /*16980*/  FSEL R96, R96, RZ, P0 ;  /* 0x000000ff60607208 */ /* 0x000fe40000000000 */
[----:B------:R3:W-:Y:S01]  /*16990*/  @P4 LDGSTS.E.BYPASS.LTC128B.128 [R245+0x5100], [R10.64], !P6 ;  /* 0x051000000af54fae */ /* 0x0007e2000f101d48 */
[----:B------:R-:W-:Y:S02]  /*169a0*/  @P4 IMAD.X R7, R12, 0x1, R11, P5 ;  /* 0x000000010c074824 */ /* 0x000fe400028e060b */
[--C-:B------:R-:W-:Y:S02]  /*169b0*/  FFMA.FTZ R0, R203, c[0x0][0x2d0], -R96.reuse ;  /* 0x0000b400cb007a23 */ /* 0x100fe40000010860 */
[--C-:B------:R-:W-:Y:S02]  /*169c0*/  FFMA.FTZ R115, R115, c[0x0][0x2d0], -R96.reuse ;  /* 0x0000b40073737a23 */ /* 0x100fe40000010860 */
[----:B------:R4:W-:Y:S01]  /*169d0*/  MUFU.EX2 R196, R0 ;  /* 0x0000000000c47308 */ /* 0x0009e20000000800 */
[----:B------:R1:W-:Y:S01]  /*169e0*/  @P4 LDGSTS.E.BYPASS.LTC128B.128 [R245+0x5900], [R6.64], !P6 ;  /* 0x0590000006f54fae */ /* 0x0003e2000f101d48 */
[----:B------:R-:W-:Y:S02]  /*169f0*/  IMAD.MOV.U32 R203, RZ, RZ, R65 ;  /* 0x000000ffffcb7224 */ /* 0x000fe400078e0041 */
[--C-:B----4-:R-:W-:Y:S02]  /*16a00*/  FFMA.FTZ R0, R202, c[0x0][0x2d0], -R96.reuse ;  /* 0x0000b400ca007a23 */ /* 0x110fe40000010860 */
[----:B------:R-:W-:Y:S04]  /*16a10*/  IMAD.MOV.U32 R202, RZ, RZ, R89 ;  /* 0x000000ffffca7224 */ /* 0x000fe800078e0059 */
[----:B------:R4:W1:Y:S02]  /*16a20*/  MUFU.EX2 R199, R0 ;  /* 0x0000000000c77308 */ /* 0x0008640000000800 */
[--C-:B----4-:R-:W-:Y:S01]  /*16a30*/  FFMA.FTZ R0, R14, c[0x0][0x2d0], -R96.reuse ;  /* 0x0000b4000e007a23 */ /* 0x110fe20000010860 */
[----:B-1----:R-:W-:Y:S01]  /*16a40*/  F2FP.BF16.PACK_AB R65, R199, R196 ;  /* 0x000000c4c741723e */ /* 0x002fe200000010ff */
[--C-:B------:R-:W-:Y:S06]  /*16a50*/  FFMA.FTZ R14, R32, c[0x0][0x2d0], -R93.reuse ;  /* 0x0000b400200e7a23 */ /* 0x100fec000001085d */
[----:B------:R1:W-:Y:S02]  /*16a60*/  MUFU.EX2 R95, R0 ;  /* 0x00000000005f7308 */ /* 0x0003e40000000800 */
[----:B-1----:R-:W-:Y:S02]  /*16a70*/  FFMA.FTZ R0, R15, c[0x0][0x2d0], -R96 ;  /* 0x0000b4000f007a23 */ /* 0x002fe40000010860 */
[--C-:B------:R-:W-:Y:S06]  /*16a80*/  FFMA.FTZ R15, R21, c[0x0][0x2d0], -R93.reuse ;  /* 0x0000b400150f7a23 */ /* 0x100fec000001085d */
[----:B------:R-:W1:Y:S10]  /*16a90*/  MUFU.EX2 R2, R0 ;  /* 0x0000000000027308 */ /* 0x000e740000000800 */
[----:B------:R-:W4:Y:S10]  /*16aa0*/  MUFU.EX2 R0, R16 ;  /* 0x0000001000007308 */ /* 0x000f340000000800 */
[----:B------:R2:W-:Y:S01]  /*16ab0*/  MUFU.EX2 R16, R14 ;  /* 0x0000000e00107308 */ /* 0x0005e20000000800 */
[----:B-1----:R1:W-:Y:S09]  /*16ac0*/  STL [R1+0x10], R2 ;  /* 0x0000100201007387 */ /* 0x0023f20000100800 */
[----:B------:R3:W-:Y:S01]  /*16ad0*/  MUFU.EX2 R232, R15 ;  /* 0x0000000f00e87308 */ /* 0x0007e20000000800 */
[----:B----4-:R4:W-:Y:S01]  /*16ae0*/  STL [R1+0xc], R0 ;  /* 0x00000c0001007387 */ /* 0x0109e20000100800 */
[--C-:B--2---:R-:W-:Y:S08]  /*16af0*/  FFMA.FTZ R14, R48, c[0x0][0x2d0], -R93.reuse ;  /* 0x0000b400300e7a23 */ /* 0x104ff0000001085d */
[----:B------:R-:W-:Y:S01]  /*16b00*/  MUFU.EX2 R110, R14 ;  /* 0x0000000e006e7308 */ /* 0x000fe20000000800 */
[--C-:B-1----:R-:W-:Y:S02]  /*16b10*/  FFMA.FTZ R2, R22, c[0x0][0x2d0], -R92.reuse ;  /* 0x0000b40016027a23 */ /* 0x102fe4000001085c */
[--C-:B---3--:R-:W-:Y:S07]  /*16b20*/  FFMA.FTZ R15, R36, c[0x0][0x2d0], -R93.reuse ;  /* 0x0000b400240f7a23 */ /* 0x108fee000001085d */
[----:B------:R-:W1:Y:S01]  /*16b30*/  MUFU.EX2 R2, R2 ;  /* 0x0000000200027308 */ /* 0x000e620000000800 */
[--C-:B----4-:R-:W-:Y:S09]  /*16b40*/  FFMA.FTZ R0, R23, c[0x0][0x2d0], -R92.reuse ;  /* 0x0000b40017007a23 */ /* 0x110ff2000001085c */
[----:B------:R2:W-:Y:S10]  /*16b50*/  MUFU.EX2 R236, R0 ;  /* 0x0000000000ec7308 */ /* 0x0005f40000000800 */
[----:B------:R-:W-:Y:S01]  /*16b60*/  MUFU.EX2 R244, R15 ;  /* 0x0000000f00f47308 */ /* 0x000fe20000000800 */
[----:B-1----:R1:W-:Y:S04]  /*16b70*/  STL [R1+0x14], R2 ;  /* 0x0000140201007387 */ /* 0x0023e80000100800 */
[----:B------:R3:W-:Y:S01]  /*16b80*/  STL [R1+0xac], R139 ;  /* 0x0000ac8b01007387 */ /* 0x0007e20000100800 */
[----:B--2---:R-:W-:Y:S04]  /*16b90*/  FFMA.FTZ R0, R34, c[0x0][0x2d0], -R92 ;  /* 0x0000b40022007a23 */ /* 0x004fe8000001085c */
[----:B------:R2:W-:Y:S01]  /*16ba0*/  MUFU.EX2 R239, R0 ;  /* 0x0000000000ef7308 */ /* 0x0005e20000000800 */
[----:B-1----:R-:W-:Y:S09]  /*16bb0*/  FFMA.FTZ R2, R28, c[0x0][0x2d0], -R94 ;  /* 0x0000b4001c027a23 */ /* 0x002ff2000001085e */
[----:B------:R1:W-:Y:S01]  /*16bc0*/  MUFU.EX2 R240, R2 ;  /* 0x0000000200f07308 */ /* 0x0003e20000000800 */
[--C-:B--2---:R-:W-:Y:S09]  /*16bd0*/  FFMA.FTZ R0, R35, c[0x0][0x2d0], -R92.reuse ;  /* 0x0000b40023007a23 */ /* 0x104ff2000001085c */
[----:B------:R2:W-:Y:S01]  /*16be0*/  MUFU.EX2 R243, R0 ;  /* 0x0000000000f37308 */ /* 0x0005e20000000800 */
[----:B-1----:R-:W-:Y:S09]  /*16bf0*/  FFMA.FTZ R2, R38, c[0x0][0x2d0], -R92 ;  /* 0x0000b40026027a23 */ /* 0x002ff2000001085c */
[----:B------:R1:W-:Y:S01]  /*16c00*/  MUFU.EX2 R237, R2 ;  /* 0x0000000200ed7308 */ /* 0x0003e20000000800 */
[----:B--2---:R-:W-:Y:S09]  /*16c10*/  FFMA.FTZ R0, R24, c[0x0][0x2d0], -R94 ;  /* 0x0000b40018007a23 */ /* 0x004ff2000001085e */
[----:B------:R2:W-:Y:S01]  /*16c20*/  MUFU.EX2 R246, R0 ;  /* 0x0000000000f67308 */ /* 0x0005e20000000800 */
[----:B-1----:R-:W-:Y:S09]  /*16c30*/  FFMA.FTZ R2, R42, c[0x0][0x2d0], -R96 ;  /* 0x0000b4002a027a23 */ /* 0x002ff20000010860 */
[----:B------:R-:W-:Y:S01]  /*16c40*/  MUFU.EX2 R143, R2 ;  /* 0x00000002008f7308 */ /* 0x000fe20000000800 */
[----:B--2---:R-:W-:Y:S09]  /*16c50*/  FFMA.FTZ R0, R25, c[0x0][0x2d0], -R94 ;  /* 0x0000b40019007a23 */ /* 0x004ff2000001085e */
[----:B------:R1:W-:Y:S02]  /*16c60*/  MUFU.EX2 R233, R0 ;  /* 0x0000000000e97308 */ /* 0x0003e40000000800 */
[--C-:B-1----:R-:W-:Y:S08]  /*16c70*/  FFMA.FTZ R0, R26, c[0x0][0x2d0], -R96.reuse ;  /* 0x0000b4001a007a23 */ /* 0x102ff00000010860 */
[----:B------:R1:W-:Y:S02]  /*16c80*/  MUFU.EX2 R216, R0 ;  /* 0x0000000000d87308 */ /* 0x0003e40000000800 */
[----:B-1----:R-:W-:Y:S08]  /*16c90*/  FFMA.FTZ R0, R27, c[0x0][0x2d0], -R96 ;  /* 0x0000b4001b007a23 */ /* 0x002ff00000010860 */
[----:B------:R1:W-:Y:S02]  /*16ca0*/  MUFU.EX2 R235, R0 ;  /* 0x0000000000eb7308 */ /* 0x0003e40000000800 */
[----:B-1----:R-:W-:Y:S08]  /*16cb0*/  FFMA.FTZ R0, R29, c[0x0][0x2d0], -R94 ;  /* 0x0000b4001d007a23 */ /* 0x002ff0000001085e */
        /* <DEDUP_REMOVED lines=19> */
[C---:B------:R-:W-:Y:S02]  /*16df0*/  @P4 IADD3 R4, P3, R17.reuse, R6, RZ ;  /* 0x0000000611044210 */ /* 0x040fe40007f7e0ff */
[----:B------:R-:W-:Y:S01]  /*16e00*/  FADD.FTZ R2, -R0, R3 ;  /* 0x0000000300027221 */ /* 0x000fe20000010100 */
[----:B------:R-:W-:Y:S01]  /*16e10*/  FSEL R0, R138, RZ, P2 ;  /* 0x000000ff8a007208 */ /* 0x000fe20001000000 */
[----:B------:R1:W-:Y:S01]  /*16e20*/  STL [R1+0xb0], R138 ;  /* 0x0000b08a01007387 */ /* 0x0003e20000100800 */
[----:B------:R-:W-:Y:S01]  /*16e30*/  @P4 IMAD.X R5, R12, 0x1, R7, P3 ;  /* 0x000000010c054824 */ /* 0x000fe200018e0607 */
[----:B------:R-:W-:Y:S01]  /*16e40*/  @P4 IADD3 R8, P2, R17, R4, RZ ;  /* 0x0000000411084210 */ /* 0x000fe20007f5e0ff */
[----:B------:R-:W-:Y:S02]  /*16e50*/  FMUL.FTZ R2, R2, c[0x0][0x2d0] ;  /* 0x0000b40002027a20 */ /* 0x000fe40000410000 */
[----:B------:R-:W-:Y:S01]  /*16e60*/  FADD.FTZ R0, -R0, R136 ;  /* 0x0000008800007221 */ /* 0x000fe20000010100 */
[----:B------:R3:W-:Y:S01]  /*16e70*/  @P4 LDGSTS.E.BYPASS.LTC128B.128 [R245+0x6100], [R4.64], !P6 ;  /* 0x0610000004f54fae */ /* 0x0007e2000f101d48 */
[----:B------:R4:W4:Y:S01]  /*16e80*/  MUFU.EX2 R3, R2 ;  /* 0x0000000200037308 */ /* 0x0009220000000800 */
[----:B------:R-:W-:Y:S02]  /*16e90*/  @P4 IMAD.X R9, R12, 0x1, R5, P2 ;  /* 0x000000010c094824 */ /* 0x000fe400010e0605 */
[----:B------:R-:W-:Y:S02]  /*16ea0*/  FMUL.FTZ R0, R0, c[0x0][0x2d0] ;  /* 0x0000b40000007a20 */ /* 0x000fe40000410000 */
[----:B------:R-:W-:Y:S01]  /*16eb0*/  IMAD.MOV.U32 R136, RZ, RZ, R64 ;  /* 0x000000ffff887224 */ /* 0x000fe200078e0040 */
[----:B------:R-:W-:Y:S01]  /*16ec0*/  F2FP.BF16.PACK_AB R64, R197, R198 ;  /* 0x000000c6c540723e */ /* 0x000fe200000010ff */
[----:B------:R3:W-:Y:S03]  /*16ed0*/  @P4 LDGSTS.E.BYPASS.LTC128B.128 [R245+0x6900], [R8.64], !P6 ;  /* 0x0690000008f54fae */ /* 0x0007e6000f101d48 */
[----:B------:R3:W3:Y:S01]  /*16ee0*/  MUFU.EX2 R69, R0 ;  /* 0x0000000000457308 */ /* 0x0006e20000000800 */
[----:B------:R-:W-:Y:S04]  /*16ef0*/  F2FP.BF16.PACK_AB R75, R203, R136 ;  /* 0x00000088cb4b723e */ /* 0x000fe800000010ff */
[----:B------:R-:W3:Y:S08]  /*16f00*/  LDSM.16.MT88.4 R20, [R228+0x100] ;  /* 0x00010000e414783b */ /* 0x000ef00000004200 */
[----:B-1----:R-:W2:Y:S01]  /*16f10*/  LDL.LU R138, [R1] ;  /* 0x00000000018a7983 */ /* 0x002ea20000300800 */
[----:B----4-:R-:W-:Y:S01]  /*16f20*/  FSEL R2, R137, RZ, P1 ;  /* 0x000000ff89027208 */ /* 0x010fe20000800000 */
[C---:B------:R-:W-:Y:S02]  /*16f30*/  FMUL.FTZ R17, R3.reuse, R157 ;  /* 0x0000009d03117220 */ /* 0x040fe40000410000 */
[C---:B---3--:R-:W-:Y:S01]  /*16f40*/  FMUL.FTZ R5, R3.reuse, R145 ;  /* 0x0000009103057220 */ /* 0x048fe20000410000 */
[----:B------:R-:W1:Y:S01]  /*16f50*/  LDSM.16.MT88.4 R36, [R231+0x100] ;  /* 0x00010000e724783b */ /* 0x000e620000004200 */
[----:B------:R-:W-:Y:S02]  /*16f60*/  IMAD.MOV.U32 R145, RZ, RZ, R18 ;  /* 0x000000ffff917224 */ /* 0x000fe400078e0012 */
[----:B------:R-:W-:Y:S02]  /*16f70*/  FMUL.FTZ R4, R3, R144 ;  /* 0x0000009003047220 */ /* 0x000fe40000410000 */
[----:B------:R-:W-:Y:S02]  /*16f80*/  IMAD.MOV.U32 R144, RZ, RZ, R19 ;  /* 0x000000ffff907224 */ /* 0x000fe400078e0013 */
[----:B------:R-:W-:Y:S01]  /*16f90*/  FADD.FTZ R0, -R2, R140 ;  /* 0x0000008c02007221 */ /* 0x000fe20000010100 */
[----:B------:R-:W-:Y:S01]  /*16fa0*/  FSEL R2, R71, RZ, P0 ;  /* 0x000000ff47027208 */ /* 0x000fe20000000000 */
[C---:B------:R-:W-:Y:S01]  /*16fb0*/  FMUL.FTZ R7, R69.reuse, R147 ;  /* 0x0000009345077220 */ /* 0x040fe20000410000 */
[----:B------:R-:W0:Y:S01]  /*16fc0*/  LDGDEPBAR ;  /* 0x00000000000079af */ /* 0x000e220000000000 */
[----:B------:R-:W-:Y:S02]  /*16fd0*/  FMUL.FTZ R0, R0, c[0x0][0x2d0] ;  /* 0x0000b40000007a20 */ /* 0x000fe40000410000 */
[----:B------:R-:W-:Y:S02]  /*16fe0*/  FMUL.FTZ R6, R69, R146 ;  /* 0x0000009245067220 */ /* 0x000fe40000410000 */
[----:B------:R3:W4:Y:S01]  /*16ff0*/  MUFU.EX2 R68, R0 ;  /* 0x0000000000447308 */ /* 0x0007220000000800 */
[----:B------:R-:W-:Y:S02]  /*17000*/  IMAD.MOV.U32 R146, RZ, RZ, R16 ;  /* 0x000000ffff927224 */ /* 0x000fe400078e0010 */
[----:B------:R-:W2:Y:S01]  /*17010*/  LDL.LU R147, [R1+0x14] ;  /* 0x0000140001937983 */ /* 0x000ea20000300800 */
[----:B------:R-:W-:Y:S02]  /*17020*/  FMUL.FTZ R16, R3, R156 ;  /* 0x0000009c03107220 */ /* 0x000fe40000410000 */
[C---:B------:R-:W-:Y:S02]  /*17030*/  FMUL.FTZ R18, R69.reuse, R158 ;  /* 0x0000009e45127220 */ /* 0x040fe40000410000 */
[----:B------:R-:W-:Y:S02]  /*17040*/  IMAD.MOV.U32 R140, RZ, RZ, R55 ;  /* 0x000000ffff8c7224 */ /* 0x000fe400078e0037 */
[----:B------:R-:W-:Y:S02]  /*17050*/  FMUL.FTZ R19, R69, R159 ;  /* 0x0000009f45137220 */ /* 0x000fe40000410000 */
[C---:B------:R-:W-:Y:S02]  /*17060*/  FMUL.FTZ R32, R3.reuse, R172 ;  /* 0x000000ac03207220 */ /* 0x040fe40000410000 */
[----:B------:R-:W-:Y:S02]  /*17070*/  FMUL.FTZ R33, R3, R173 ;  /* 0x000000ad03217220 */ /* 0x000fe40000410000 */
[C---:B------:R-:W-:Y:S02]  /*17080*/  FMUL.FTZ R34, R69.reuse, R174 ;  /* 0x000000ae45227220 */ /* 0x040fe40000410000 */
[----:B------:R-:W-:Y:S02]  /*17090*/  FMUL.FTZ R35, R69, R175 ;  /* 0x000000af45237220 */ /* 0x000fe40000410000 */
[C---:B------:R-:W-:Y:S01]  /*170a0*/  FMUL.FTZ R48, R3.reuse, R120 ;  /* 0x0000007803307220 */ /* 0x040fe20000410000 */
[----:B------:R-:W-:Y:S01]  /*170b0*/  LDSM.16.MT88.4 R172, [R231+0x3100] ;  /* 0x00310000e7ac783b */ /* 0x000fe20000004200 */
[----:B------:R-:W-:Y:S02]  /*170c0*/  FMUL.FTZ R49, R3, R121 ;  /* 0x0000007903317220 */ /* 0x000fe40000410000 */
[----:B---3--:R-:W-:Y:S02]  /*170d0*/  FADD.FTZ R0, -R2, R141 ;  /* 0x0000008d02007221 */ /* 0x008fe40000010100 */
[----:B------:R-:W-:Y:S02]  /*170e0*/  FFMA.FTZ R2, R43, c[0x0][0x2d0], -R96 ;  /* 0x0000b4002b027a23 */ /* 0x000fe40000010860 */
[----:B------:R-:W-:Y:S02]  /*170f0*/  FMUL.FTZ R0, R0, c[0x0][0x2d0] ;  /* 0x0000b40000007a20 */ /* 0x000fe40000410000 */
[----:B------:R3:W-:Y:S01]  /*17100*/  MUFU.EX2 R104, R2 ;  /* 0x0000000200687308 */ /* 0x0007e20000000800 */
[C---:B----4-:R-:W-:Y:S02]  /*17110*/  FMUL.FTZ R12, R68.reuse, R152 ;  /* 0x00000098440c7220 */ /* 0x050fe40000410000 */
[C---:B------:R-:W-:Y:S02]  /*17120*/  FMUL.FTZ R8, R68.reuse, R148 ;  /* 0x0000009444087220 */ /* 0x040fe40000410000 */
[----:B------:R-:W4:Y:S01]  /*17130*/  LDL.LU R148, [R1+0xc] ;  /* 0x00000c0001947983 */ /* 0x000f220000300800 */
[C---:B------:R-:W-:Y:S02]  /*17140*/  FMUL.FTZ R13, R68.reuse, R153 ;  /* 0x00000099440d7220 */ /* 0x040fe40000410000 */
[----:B------:R-:W-:Y:S02]  /*17150*/  IMAD.MOV.U32 R141, RZ, RZ, R54 ;  /* 0x000000ffff8d7224 */ /* 0x000fe400078e0036 */
[----:B------:R-:W1:Y:S01]  /*17160*/  MUFU.EX2 R0, R0 ;  /* 0x0000000000007308 */ /* 0x000e620000000800 */
[----:B------:R-:W-:Y:S02]  /*17170*/  FMUL.FTZ R9, R68, R149 ;  /* 0x0000009544097220 */ /* 0x000fe40000410000 */
[----:B------:R-:W-:Y:S01]  /*17180*/  F2FP.BF16.PACK_AB R74, R111, R141 ;  /* 0x0000008d6f4a723e */ /* 0x000fe200000010ff */
[----:B------:R-:W-:Y:S02]  /*17190*/  FFMA.FTZ R121, R142, c[0x0][0x2d0], -R96 ;  /* 0x0000b4008e797a23 */ /* 0x000fe40000010860 */
[--C-:B------:R-:W-:Y:S02]  /*171a0*/  FFMA.FTZ R120, R188, c[0x0][0x2d0], -R94.reuse ;  /* 0x0000b400bc787a23 */ /* 0x100fe4000001085e */
[----:B------:R-:W-:Y:S02]  /*171b0*/  FMUL.FTZ R40, R68, R180 ;  /* 0x000000b444287220 */ /* 0x000fe40000410000 */
[-C--:B------:R-:W-:Y:S05]  /*171c0*/  HMMA.16816.F32.BF16 R4, R72, R20.reuse, R4 ;  /* 0x000000144804723c */ /* 0x080fea0000041804 */
[----:B---3--:R-:W-:Y:S02]  /*171d0*/  FFMA.FTZ R2, R44, c[0x0][0x2d0], -R94 ;  /* 0x0000b4002c027a23 */ /* 0x008fe4000001085e */
[C---:B------:R-:W-:Y:S02]  /*171e0*/  FMUL.FTZ R24, R68.reuse, R164 ;  /* 0x000000a444187220 */ /* 0x040fe40000410000 */
[----:B------:R3:W-:Y:S03]  /*171f0*/  MUFU.EX2 R105, R2 ;  /* 0x0000000200697308 */ /* 0x0007e60000000800 */
[----:B------:R-:W-:Y:S02]  /*17200*/  FMUL.FTZ R28, R68, R168 ;  /* 0x000000a8441c7220 */ /* 0x000fe40000410000 */
[C---:B-1----:R-:W-:Y:S02]  /*17210*/  FMUL.FTZ R14, R0.reuse, R154 ;  /* 0x0000009a000e7220 */ /* 0x042fe40000410000 */
[C---:B------:R-:W-:Y:S02]  /*17220*/  FMUL.FTZ R15, R0.reuse, R155 ;  /* 0x0000009b000f7220 */ /* 0x040fe40000410000 */
[C---:B------:R-:W-:Y:S02]  /*17230*/  FMUL.FTZ R10, R0.reuse, R150 ;  /* 0x00000096000a7220 */ /* 0x040fe40000410000 */
[----:B------:R-:W-:Y:S02]  /*17240*/  FMUL.FTZ R11, R0, R151 ;  /* 0x00000097000b7220 */ /* 0x000fe40000410000 */
[----:B------:R-:W-:Y:S02]  /*17250*/  IMAD.MOV.U32 R150, RZ, RZ, R53 ;  /* 0x000000ffff967224 */ /* 0x000fe400078e0035 */
[----:B------:R-:W-:Y:S02]  /*17260*/  IMAD.MOV.U32 R151, RZ, RZ, R52 ;  /* 0x000000ffff977224 */ /* 0x000fe400078e0034 */
[----:B------:R-:W1:Y:S01]  /*17270*/  LDSM.16.MT88.4 R52, [R229+0x100] ;  /* 0x00010000e534783b */ /* 0x000e620000004200 */
[----:B------:R-:W-:Y:S02]  /*17280*/  FMUL.FTZ R29, R68, R169 ;  /* 0x000000a9441d7220 */ /* 0x000fe40000410000 */
[C---:B------:R-:W-:Y:S02]  /*17290*/  FMUL.FTZ R30, R0.reuse, R170 ;  /* 0x000000aa001e7220 */ /* 0x040fe40000410000 */
[C---:B------:R-:W-:Y:S02]  /*172a0*/  FMUL.FTZ R31, R0.reuse, R171 ;  /* 0x000000ab001f7220 */ /* 0x040fe40000410000 */
[----:B---3--:R-:W-:Y:S02]  /*172b0*/  FFMA.FTZ R2, R45, c[0x0][0x2d0], -R94 ;  /* 0x0000b4002d027a23 */ /* 0x008fe4000001085e */
[----:B------:R-:W-:Y:S02]  /*172c0*/  FMUL.FTZ R43, R0, R183 ;  /* 0x000000b7002b7220 */ /* 0x000fe40000410000 */
[----:B------:R3:W-:Y:S01]  /*172d0*/  MUFU.EX2 R26, R2 ;  /* 0x00000002001a7308 */ /* 0x0007e20000000800 */
[----:B------:R-:W-:Y:S02]  /*172e0*/  FMUL.FTZ R41, R68, R181 ;  /* 0x000000b544297220 */ /* 0x000fe40000410000 */
[----:B------:R-:W-:Y:S02]  /*172f0*/  FMUL.FTZ R42, R0, R182 ;  /* 0x000000b6002a7220 */ /* 0x000fe40000410000 */
[C---:B------:R-:W-:Y:S02]  /*17300*/  FMUL.FTZ R44, R68.reuse, R116 ;  /* 0x00000074442c7220 */ /* 0x040fe40000410000 */
[C---:B------:R-:W-:Y:S02]  /*17310*/  FMUL.FTZ R45, R68.reuse, R117 ;  /* 0x00000075442d7220 */ /* 0x040fe40000410000 */
[C---:B------:R-:W-:Y:S02]  /*17320*/  FMUL.FTZ R50, R69.reuse, R122 ;  /* 0x0000007a45327220 */ /* 0x040fe40000410000 */
[----:B------:R-:W-:Y:S02]  /*17330*/  FMUL.FTZ R51, R69, R123 ;  /* 0x0000007b45337220 */ /* 0x000fe40000410000 */
[C---:B------:R-:W-:Y:S02]  /*17340*/  FMUL.FTZ R60, R68.reuse, R132 ;  /* 0x00000084443c7220 */ /* 0x040fe40000410000 */
[----:B------:R-:W-:Y:S02]  /*17350*/  FMUL.FTZ R61, R68, R133 ;  /* 0x00000085443d7220 */ /* 0x000fe40000410000 */
[C---:B------:R-:W-:Y:S02]  /*17360*/  FMUL.FTZ R62, R0.reuse, R134 ;  /* 0x00000086003e7220 */ /* 0x040fe40000410000 */
[----:B------:R-:W-:Y:S02]  /*17370*/  FMUL.FTZ R63, R0, R135 ;  /* 0x00000087003f7220 */ /* 0x000fe40000410000 */
[----:B------:R-:W-:Y:S02]  /*17380*/  IMAD.MOV.U32 R149, RZ, RZ, R201 ;  /* 0x000000ffff957224 */ /* 0x000fe400078e00c9 */
[----:B------:R-:W-:Y:S02]  /*17390*/  IMAD.MOV.U32 R201, RZ, RZ, R90 ;  /* 0x000000ffffc97224 */ /* 0x000fe400078e005a */
[----:B---3--:R-:W-:Y:S02]  /*173a0*/  FFMA.FTZ R2, R46, c[0x0][0x2d0], -R96 ;  /* 0x0000b4002e027a23 */ /* 0x008fe40000010860 */
[----:B------:R-:W-:Y:S02]  /*173b0*/  FMUL.FTZ R46, R0, R118 ;  /* 0x00000076002e7220 */ /* 0x000fe40000410000 */
[----:B------:R3:W-:Y:S01]  /*173c0*/  MUFU.EX2 R25, R2 ;  /* 0x0000000200197308 */ /* 0x0007e20000000800 */
[--C-:B------:R-:W-:Y:S02]  /*173d0*/  FFMA.FTZ R117, R217, c[0x0][0x2d0], -R93.reuse ;  /* 0x0000b400d9757a23 */ /* 0x100fe4000001085d */
[----:B------:R-:W-:Y:S02]  /*173e0*/  FFMA.FTZ R123, R112, c[0x0][0x2d0], -R94 ;  /* 0x0000b400707b7a23 */ /* 0x000fe4000001085e */
[--C-:B------:R-:W-:Y:S02]  /*173f0*/  FFMA.FTZ R112, R189, c[0x0][0x2d0], -R96.reuse ;  /* 0x0000b400bd707a23 */ /* 0x100fe40000010860 */
[--C-:B------:R-:W-:Y:S02]  /*17400*/  FFMA.FTZ R116, R218, c[0x0][0x2d0], -R93.reuse ;  /* 0x0000b400da747a23 */ /* 0x100fe4000001085d */
[--C-:B------:R-:W-:Y:S02]  /*17410*/  FFMA.FTZ R122, R114, c[0x0][0x2d0], -R96.reuse ;  /* 0x0000b400727a7a23 */ /* 0x100fe40000010860 */
[----:B------:R-:W-:Y:S02]  /*17420*/  FFMA.FTZ R132, R113, c[0x0][0x2d0], -R96 ;  /* 0x0000b40071847a23 */ /* 0x000fe40000010860 */
[--C-:B------:R-:W-:Y:S02]  /*17430*/  FFMA.FTZ R133, R97, c[0x0][0x2d0], -R94.reuse ;  /* 0x0000b40061857a23 */ /* 0x100fe4000001085e */
[----:B------:R-:W-:Y:S02]  /*17440*/  FFMA.FTZ R134, R109, c[0x0][0x2d0], -R94 ;  /* 0x0000b4006d867a23 */ /* 0x000fe4000001085e */
[----:B------:R-:W-:Y:S02]  /*17450*/  IMAD.MOV.U32 R168, RZ, RZ, R102 ;  /* 0x000000ffffa87224 */ /* 0x000fe400078e0066 */
[----:B------:R-:W-:Y:S02]  /*17460*/  FFMA.FTZ R102, R221, c[0x0][0x2d0], -R93 ;  /* 0x0000b400dd667a23 */ /* 0x000fe4000001085d */
[--C-:B------:R-:W-:Y:S02]  /*17470*/  FFMA.FTZ R109, R213, c[0x0][0x2d0], -R96.reuse ;  /* 0x0000b400d56d7a23 */ /* 0x100fe40000010860 */
[----:B------:R-:W-:Y:S01]  /*17480*/  IMAD.MOV.U32 R169, RZ, RZ, R107 ;  /* 0x000000ffffa97224 */ /* 0x000fe200078e006b */
[----:B------:R-:W-:Y:S01]  /*17490*/  MUFU.EX2 R142, R102 ;  /* 0x00000066008e7308 */ /* 0x000fe20000000800 */
[--C-:B---3--:R-:W-:Y:S02]  /*174a0*/  FFMA.FTZ R2, R47, c[0x0][0x2d0], -R96.reuse ;  /* 0x0000b4002f027a23 */ /* 0x108fe40000010860 */
[----:B------:R-:W-:Y:S02]  /*174b0*/  FMUL.FTZ R47, R0, R119 ;  /* 0x00000077002f7220 */ /* 0x000fe40000410000 */
[----:B------:R-:W-:Y:S02]  /*174c0*/  FFMA.FTZ R119, R101, c[0x0][0x2d0], -R93 ;  /* 0x0000b40065777a23 */ /* 0x000fe4000001085d */
[----:B------:R-:W-:Y:S02]  /*174d0*/  IMAD.MOV.U32 R107, RZ, RZ, R103 ;  /* 0x000000ffff6b7224 */ /* 0x000fe400078e0067 */
[--C-:B------:R-:W-:Y:S01]  /*174e0*/  FFMA.FTZ R103, R219, c[0x0][0x2d0], -R93.reuse ;  /* 0x0000b400db677a23 */ /* 0x100fe2000001085d */
[----:B------:R3:W1:Y:S01]  /*174f0*/  MUFU.EX2 R27, R2 ;  /* 0x00000002001b7308 */ /* 0x0006620000000800 */
[--C-:B------:R-:W-:Y:S02]  /*17500*/  FFMA.FTZ R97, R107, c[0x0][0x2d0], -R96.reuse ;  /* 0x0000b4006b617a23 */ /* 0x100fe40000010860 */
[----:B------:R-:W-:Y:S07]  /*17510*/  FFMA.FTZ R107, R214, c[0x0][0x2d0], -R96 ;  /* 0x0000b400d66b7a23 */ /* 0x000fee0000010860 */
[----:B------:R-:W-:Y:S01]  /*17520*/  MUFU.EX2 R102, R119 ;  /* 0x0000007700667308 */ /* 0x000fe20000000800 */
[----:B---3--:R-:W-:Y:S02]  /*17530*/  FFMA.FTZ R2, R192, c[0x0][0x2d0], -R93 ;  /* 0x0000b400c0027a23 */ /* 0x008fe4000001085d */
[----:B-1----:R-:W-:Y:S07]  /*17540*/  IMAD.MOV.U32 R164, RZ, RZ, R27 ;  /* 0x000000ffffa47224 */ /* 0x002fee00078e001b */
[----:B------:R1:W-:Y:S01]  /*17550*/  MUFU.EX2 R152, R2 ;  /* 0x0000000200987308 */ /* 0x0003e20000000800 */
[----:B------:R-:W-:Y:S02]  /*17560*/  FMUL.FTZ R27, R0, R167 ;  /* 0x000000a7001b7220 */ /* 0x000fe40000410000 */
[----:B------:R-:W-:Y:S02]  /*17570*/  IMAD.MOV.U32 R167, RZ, RZ, R79 ;  /* 0x000000ffffa77224 */ /* 0x000fe400078e004f */
[----:B------:R-:W-:Y:S02]  /*17580*/  IMAD.MOV.U32 R192, RZ, RZ, R78 ;  /* 0x000000ffffc07224 */ /* 0x000fe400078e004e */
[----:B------:R-:W-:Y:S02]  /*17590*/  IMAD.MOV.U32 R221, RZ, RZ, R164 ;  /* 0x000000ffffdd7224 */ /* 0x000fe400078e00a4 */
[----:B-1----:R-:W-:Y:S02]  /*175a0*/  FFMA.FTZ R2, R193, c[0x0][0x2d0], -R93 ;  /* 0x0000b400c1027a23 */ /* 0x002fe4000001085d */
[----:B------:R-:W-:Y:S02]  /*175b0*/  IMAD.MOV.U32 R193, RZ, RZ, R77 ;  /* 0x000000ffffc17224 */ /* 0x000fe400078e004d */
[----:B------:R1:W3:Y:S01]  /*175c0*/  MUFU.EX2 R154, R2 ;  /* 0x00000002009a7308 */ /* 0x0002e20000000800 */
[----:B------:R-:W2:Y:S01]  /*175d0*/  LDSM.16.MT88.4 R76, [R230+0x100] ;  /* 0x00010000e64c783b */ /* 0x000ea20000004200 */
[--C-:B-1----:R-:W-:Y:S08]  /*175e0*/  FFMA.FTZ R2, R195, c[0x0][0x2d0], -R92.reuse ;  /* 0x0000b400c3027a23 */ /* 0x102ff0000001085c */
[----:B------:R1:W1:Y:S01]  /*175f0*/  MUFU.EX2 R153, R2 ;  /* 0x0000000200997308 */ /* 0x0002620000000800 */
[----:B--2---:R-:W-:Y:S01]  /*17600*/  F2FP.BF16.PACK_AB R67, R139, R95 ;  /* 0x0000005f8b43723e */ /* 0x004fe200000010ff */
[----:B-1----:R-:W-:Y:S08]  /*17610*/  FFMA.FTZ R2, R206, c[0x0][0x2d0], -R92 ;  /* 0x0000b400ce027a23 */ /* 0x002ff0000001085c */
[----:B------:R1:W-:Y:S01]  /*17620*/  MUFU.EX2 R155, R2 ;  /* 0x00000002009b7308 */ /* 0x0003e20000000800 */
[----:B------:R-:W-:Y:S01]  /*17630*/  F2FP.BF16.PACK_AB R66, R138, R140 ;  /* 0x0000008c8a42723e */ /* 0x000fe200000010ff */
[----:B-1----:R-:W-:Y:S06]  /*17640*/  FFMA.FTZ R2, R56, c[0x0][0x2d0], -R93 ;  /* 0x0000b40038027a23 */ /* 0x002fec000001085d */
[C---:B------:R-:W-:Y:S02]  /*17650*/  HMMA.16816.F32.BF16 R8, R64.reuse, R20, R8 ;  /* 0x000000144008723c */ /* 0x040fe40000041808 */
[----:B------:R1:W-:Y:S02]  /*17660*/  MUFU.EX2 R156, R2 ;  /* 0x00000002009c7308 */ /* 0x0003e40000000800 */
[C---:B------:R-:W-:Y:S03]  /*17670*/  FMUL.FTZ R56, R68.reuse, R128 ;  /* 0x0000008044387220 */ /* 0x040fe60000410000 */
[C---:B------:R-:W-:Y:S01]  /*17680*/  FMUL.FTZ R20, R3.reuse, R160 ;  /* 0x000000a003147220 */ /* 0x040fe20000410000 */
[-C--:B------:R-:W-:Y:S04]  /*17690*/  HMMA.16816.F32.BF16 R12, R64, R22.reuse, R12 ;  /* 0x00000016400c723c */ /* 0x080fe8000004180c */
[----:B------:R-:W-:Y:S02]  /*176a0*/  IMAD.MOV.U32 R160, RZ, RZ, R82 ;  /* 0x000000ffffa07224 */ /* 0x000fe400078e0052 */
[----:B------:R-:W-:Y:S02]  /*176b0*/  FMUL.FTZ R21, R3, R161 ;  /* 0x000000a103157220 */ /* 0x000fe40000410000 */
[C---:B------:R-:W-:Y:S04]  /*176c0*/  HMMA.16816.F32.BF16 R16, R72.reuse, R22, R16 ;  /* 0x000000164810723c */ /* 0x040fe80000041810 */
[----:B------:R-:W-:Y:S02]  /*176d0*/  IMAD.MOV.U32 R161, RZ, RZ, R25 ;  /* 0x000000ffffa17224 */ /* 0x000fe400078e0019 */
[----:B------:R-:W-:Y:S02]  /*176e0*/  FMUL.FTZ R25, R68, R165 ;  /* 0x000000a544197220 */ /* 0x000fe40000410000 */
[----:B------:R-:W-:Y:S04]  /*176f0*/  FMUL.FTZ R23, R69, R163 ;  /* 0x000000a345177220 */ /* 0x000fe80000410000 */
[----:B-1----:R-:W-:Y:S02]  /*17700*/  FFMA.FTZ R2, R57, c[0x0][0x2d0], -R93 ;  /* 0x0000b40039027a23 */ /* 0x002fe4000001085d */
[----:B------:R-:W-:Y:S02]  /*17710*/  FMUL.FTZ R22, R69, R162 ;  /* 0x000000a245167220 */ /* 0x000fe40000410000 */
[----:B------:R1:W-:Y:S01]  /*17720*/  MUFU.EX2 R158, R2 ;  /* 0x00000002009e7308 */ /* 0x0003e20000000800 */
[----:B------:R-:W-:Y:S02]  /*17730*/  IMAD.MOV.U32 R165, RZ, RZ, R83 ;  /* 0x000000ffffa57224 */ /* 0x000fe400078e0053 */
[----:B------:R-:W-:Y:S02]  /*17740*/  IMAD.MOV.U32 R163, RZ, RZ, R84 ;  /* 0x000000ffffa37224 */ /* 0x000fe400078e0054 */
[-C--:B------:R-:W-:Y:S01]  /*17750*/  HMMA.16816.F32.BF16 R20, R72, R36.reuse, R20 ;  /* 0x000000244814723c */ /* 0x080fe20000041814 */
[----:B------:R-:W-:Y:S02]  /*17760*/  LDSM.16.MT88.4 R84, [R231+0x900] ;  /* 0x00090000e754783b */ /* 0x000fe40000004200 */
[----:B------:R-:W-:Y:S02]  /*17770*/  IMAD.MOV.U32 R162, RZ, RZ, R26 ;  /* 0x000000ffffa27224 */ /* 0x000fe400078e001a */
[----:B------:R-:W-:Y:S02]  /*17780*/  FMUL.FTZ R26, R0, R166 ;  /* 0x000000a6001a7220 */ /* 0x000fe40000410000 */
[----:B------:R-:W-:Y:S02]  /*17790*/  IMAD.MOV.U32 R166, RZ, RZ, R80 ;  /* 0x000000ffffa67224 */ /* 0x000fe400078e0050 */
[----:B------:R-:W2:Y:S03]  /*177a0*/  LDSM.16.MT88.4 R80, [R228+0x900] ;  /* 0x00090000e450783b */ /* 0x000ea60000004200 */
[C---:B------:R-:W-:Y:S04]  /*177b0*/  HMMA.16816.F32.BF16 R24, R64.reuse, R36, R24 ;  /* 0x000000244018723c */ /* 0x040fe80000041818 */
[----:B------:R-:W-:Y:S02]  /*177c0*/  FMUL.FTZ R57, R68, R129 ;  /* 0x0000008144397220 */ /* 0x000fe40000410000 */
[----:B------:R-:W-:Y:S02]  /*177d0*/  IMAD.MOV.U32 R219, RZ, RZ, R162 ;  /* 0x000000ffffdb7224 */ /* 0x000fe400078e00a2 */
[-C--:B------:R-:W-:Y:S04]  /*177e0*/  HMMA.16816.F32.BF16 R28, R64, R38.reuse, R28 ;  /* 0x00000026401c723c */ /* 0x080fe8000004181c */
[----:B-1----:R-:W-:Y:S02]  /*177f0*/  FFMA.FTZ R2, R58, c[0x0][0x2d0], -R92 ;  /* 0x0000b4003a027a23 */ /* 0x002fe4000001085c */
[C---:B------:R-:W-:Y:S02]  /*17800*/  FMUL.FTZ R37, R3.reuse, R177 ;  /* 0x000000b103257220 */ /* 0x040fe40000410000 */
[C---:B------:R-:W-:Y:S01]  /*17810*/  HMMA.16816.F32.BF16 R32, R72.reuse, R38, R32 ;  /* 0x000000264820723c */ /* 0x040fe20000041820 */
[----:B------:R1:W-:Y:S03]  /*17820*/  MUFU.EX2 R157, R2 ;  /* 0x00000002009d7308 */ /* 0x0003e60000000800 */
[----:B------:R-:W-:Y:S02]  /*17830*/  FMUL.FTZ R36, R3, R176 ;  /* 0x000000b003247220 */ /* 0x000fe40000410000 */
[C---:B------:R-:W-:Y:S02]  /*17840*/  FMUL.FTZ R58, R0.reuse, R130 ;  /* 0x00000082003a7220 */ /* 0x040fe40000410000 */
[C---:B------:R-:W-:Y:S04]  /*17850*/  FMUL.FTZ R38, R69.reuse, R178 ;  /* 0x000000b245267220 */ /* 0x040fe80000410000 */
[----:B------:R-:W-:Y:S02]  /*17860*/  FMUL.FTZ R39, R69, R179 ;  /* 0x000000b345277220 */ /* 0x000fe40000410000 */
[----:B---3--:R-:W-:Y:S02]  /*17870*/  IMAD.MOV.U32 R178, RZ, RZ, R154 ;  /* 0x000000ffffb27224 */ /* 0x008fe400078e009a */
[----:B------:R-:W-:Y:S02]  /*17880*/  IMAD.MOV.U32 R179, RZ, RZ, R153 ;  /* 0x000000ffffb37224 */ /* 0x000fe400078e0099 */
[----:B------:R-:W-:Y:S01]  /*17890*/  IMAD.MOV.U32 R153, RZ, RZ, R136 ;  /* 0x000000ffff997224 */ /* 0x000fe200078e0088 */
[-C--:B------:R-:W-:Y:S03]  /*178a0*/  HMMA.16816.F32.BF16 R36, R72, R52.reuse, R36 ;  /* 0x000000344824723c */ /* 0x080fe60000041824 */
[----:B-1----:R-:W-:Y:S05]  /*178b0*/  FFMA.FTZ R2, R59, c[0x0][0x2d0], -R92 ;  /* 0x0000b4003b027a23 */ /* 0x002fea000001085c */
[C---:B------:R-:W-:Y:S01]  /*178c0*/  HMMA.16816.F32.BF16 R40, R64.reuse, R52, R40 ;  /* 0x000000344028723c */ /* 0x040fe20000041828 */
[----:B------:R1:W3:Y:S03]  /*178d0*/  MUFU.EX2 R159, R2 ;  /* 0x00000002009f7308 */ /* 0x0002e60000000800 */
[----:B------:R-:W-:Y:S03]  /*178e0*/  FMUL.FTZ R59, R0, R131 ;  /* 0x00000083003b7220 */ /* 0x000fe60000410000 */
[C---:B------:R-:W-:Y:S01]  /*178f0*/  FMUL.FTZ R52, R3.reuse, R124 ;  /* 0x0000007c03347220 */ /* 0x040fe20000410000 */
[-C--:B------:R-:W-:Y:S03]  /*17900*/  HMMA.16816.F32.BF16 R44, R64, R54.reuse, R44 ;  /* 0x00000036402c723c */ /* 0x080fe6000004182c */
[----:B------:R-:W-:Y:S01]  /*17910*/  MUFU.EX2 R131, R99 ;  /* 0x0000006300837308 */ /* 0x000fe20000000800 */
[----:B------:R-:W-:Y:S04]  /*17920*/  FMUL.FTZ R53, R3, R125 ;  /* 0x0000007d03357220 */ /* 0x000fe80000410000 */
[C---:B------:R-:W-:Y:S05]  /*17930*/  HMMA.16816.F32.BF16 R48, R72.reuse, R54, R48 ;  /* 0x000000364830723c */ /* 0x040fea0000041830 */
[----:B------:R-:W-:Y:S02]  /*17940*/  MUFU.EX2 R99, R120 ;  /* 0x0000007800637308 */ /* 0x000fe40000000800 */
[C---:B------:R-:W-:Y:S02]  /*17950*/  FMUL.FTZ R54, R69.reuse, R126 ;  /* 0x0000007e45367220 */ /* 0x040fe40000410000 */
[----:B------:R-:W-:Y:S03]  /*17960*/  FMUL.FTZ R55, R69, R127 ;  /* 0x0000007f45377220 */ /* 0x000fe60000410000 */
[--C-:B-1----:R-:W-:Y:S04]  /*17970*/  FFMA.FTZ R2, R220, c[0x0][0x2d0], -R94.reuse ;  /* 0x0000b400dc027a23 */ /* 0x102fe8000001085e */
[-C--:B------:R-:W-:Y:S01]  /*17980*/  HMMA.16816.F32.BF16 R52, R72, R76.reuse, R52 ;  /* 0x0000004c4834723c */ /* 0x080fe20000041834 */
[----:B------:R1:W-:Y:S07]  /*17990*/  MUFU.EX2 R177, R2 ;  /* 0x0000000200b17308 */ /* 0x0003ee0000000800 */
[C---:B------:R-:W-:Y:S03]  /*179a0*/  HMMA.16816.F32.BF16 R56, R64.reuse, R76, R56 ;  /* 0x0000004c4038723c */ /* 0x040fe60000041838 */
[----:B------:R-:W-:Y:S04]  /*179b0*/  MUFU.EX2 R125, R97 ;  /* 0x00000061007d7308 */ /* 0x000fe80000000800 */
[----:B------:R-:W-:Y:S01]  /*179c0*/  F2FP.BF16.PACK_AB R76, R233, R246 ;  /* 0x000000f6e94c723e */ /* 0x000fe200000010ff */
[-C--:B------:R-:W-:Y:S04]  /*179d0*/  HMMA.16816.F32.BF16 R60, R64, R78.reuse, R60 ;  /* 0x0000004e403c723c */ /* 0x080fe8000004183c */
[----:B------:R-:W-:Y:S03]  /*179e0*/  F2FP.BF16.PACK_AB R77, R235, R216 ;  /* 0x000000d8eb4d723e */ /* 0x000fe600000010ff */
[C---:B------:R-:W-:Y:S02]  /*179f0*/  FMUL.FTZ R64, R3.reuse, R184 ;  /* 0x000000b803407220 */ /* 0x040fe40000410000 */
[----:B-1----:R-:W-:Y:S03]  /*17a00*/  FFMA.FTZ R2, R224, c[0x0][0x2d0], -R94 ;  /* 0x0000b400e0027a23 */ /* 0x002fe6000001085e */
[----:B------:R-:W-:Y:S01]  /*17a10*/  FMUL.FTZ R65, R3, R185 ;  /* 0x000000b903417220 */ /* 0x000fe20000410000 */
[----:B------:R1:W-:Y:S01]  /*17a20*/  MUFU.EX2 R183, R2 ;  /* 0x0000000200b77308 */ /* 0x0003e20000000800 */
[C---:B------:R-:W-:Y:S02]  /*17a30*/  FMUL.FTZ R66, R69.reuse, R186 ;  /* 0x000000ba45427220 */ /* 0x040fe40000410000 */
[----:B------:R-:W-:Y:S07]  /*17a40*/  FMUL.FTZ R67, R69, R187 ;  /* 0x000000bb45437220 */ /* 0x000fee0000410000 */
[----:B------:R-:W-:Y:S07]  /*17a50*/  HMMA.16816.F32.BF16 R64, R72, R78, R64 ;  /* 0x0000004e4840723c */ /* 0x000fee0000041840 */
[----:B----4-:R-:W-:Y:S02]  /*17a60*/  F2FP.BF16.PACK_AB R72, R232, R148 ;  /* 0x00000094e848723e */ /* 0x010fe400000010ff */
[----:B------:R-:W-:Y:S03]  /*17a70*/  F2FP.BF16.PACK_AB R73, R236, R147 ;  /* 0x00000093ec49723e */ /* 0x000fe600000010ff */
[----:B------:R-:W-:Y:S01]  /*17a80*/  F2FP.BF16.PACK_AB R74, R242, R146 ;  /* 0x00000092f24a723e */ /* 0x000fe200000010ff */
[--C-:B-1----:R-:W-:Y:S01]  /*17a90*/  FFMA.FTZ R2, R225, c[0x0][0x2d0], -R96.reuse ;  /* 0x0000b400e1027a23 */ /* 0x102fe20000010860 */
[----:B------:R-:W-:Y:S02]  /*17aa0*/  F2FP.BF16.PACK_AB R75, R243, R239 ;  /* 0x000000eff34b723e */ /* 0x000fe400000010ff */
[----:B------:R-:W-:Y:S01]  /*17ab0*/  F2FP.BF16.PACK_AB R78, R145, R240 ;  /* 0x000000f0914e723e */ /* 0x000fe200000010ff */
[----:B------:R1:W-:Y:S01]  /*17ac0*/  MUFU.EX2 R176, R2 ;  /* 0x0000000200b07308 */ /* 0x0003e20000000800 */
[----:B------:R-:W-:Y:S03]  /*17ad0*/  F2FP.BF16.PACK_AB R79, R144, R241 ;  /* 0x000000f1904f723e */ /* 0x000fe600000010ff */
[-C--:B--2---:R-:W-:Y:S08]  /*17ae0*/  HMMA.16816.F32.BF16 R4, R72, R80.reuse, R4 ;  /* 0x000000504804723c */ /* 0x084ff00000041804 */
[C---:B------:R-:W-:Y:S07]  /*17af0*/  HMMA.16816.F32.BF16 R8, R76.reuse, R80, R8 ;  /* 0x000000504c08723c */ /* 0x040fee0000041808 */
[--C-:B------:R-:W-:Y:S01]  /*17b00*/  FFMA.FTZ R80, R193, c[0x0][0x2d0], -R96.reuse ;  /* 0x0000b400c1507a23 */ /* 0x100fe20000010860 */
[-C--:B------:R-:W-:Y:S03]  /*17b10*/  HMMA.16816.F32.BF16 R12, R76, R82.reuse, R12 ;  /* 0x000000524c0c723c */ /* 0x080fe6000004180c */
[----:B------:R2:W-:Y:S01]  /*17b20*/  MUFU.EX2 R180, R80 ;  /* 0x0000005000b47308 */ /* 0x0005e20000000800 */
[----:B-1----:R-:W-:Y:S04]  /*17b30*/  FFMA.FTZ R2, R249, c[0x0][0x2d0], -R96 ;  /* 0x0000b400f9027a23 */ /* 0x002fe80000010860 */
[C---:B------:R-:W-:Y:S05]  /*17b40*/  HMMA.16816.F32.BF16 R16, R72.reuse, R82, R16 ;  /* 0x000000524810723c */ /* 0x040fea0000041810 */
[----:B------:R1:W-:Y:S03]  /*17b50*/  MUFU.EX2 R182, R2 ;  /* 0x0000000200b67308 */ /* 0x0003e60000000800 */
[-C--:B------:R-:W-:Y:S08]  /*17b60*/  HMMA.16816.F32.BF16 R20, R72, R84.reuse, R20 ;  /* 0x000000544814723c */ /* 0x080ff00000041814 */
[C---:B------:R-:W-:Y:S01]  /*17b70*/  HMMA.16816.F32.BF16 R24, R76.reuse, R84, R24 ;  /* 0x000000544c18723c */ /* 0x040fe20000041818 */
[----:B--2---:R-:W-:Y:S06]  /*17b80*/  LDSM.16.MT88.4 R80, [R230+0x900] ;  /* 0x00090000e650783b */ /* 0x004fec0000004200 */
[----:B------:R-:W-:Y:S01]  /*17b90*/  FFMA.FTZ R84, R226, c[0x0][0x2d0], -R93 ;  /* 0x0000b400e2547a23 */ /* 0x000fe2000001085d */
[-C--:B------:R-:W-:Y:S04]  /*17ba0*/  HMMA.16816.F32.BF16 R28, R76, R86.reuse, R28 ;  /* 0x000000564c1c723c */ /* 0x080fe8000004181c */
[----:B---3--:R-:W-:Y:S02]  /*17bb0*/  IMAD.MOV.U32 R226, RZ, RZ, R159 ;  /* 0x000000ffffe27224 */ /* 0x008fe400078e009f */
[----:B-1----:R-:W-:Y:S02]  /*17bc0*/  FFMA.FTZ R2, R200, c[0x0][0x2d0], -R94 ;  /* 0x0000b400c8027a23 */ /* 0x002fe4000001085e */
[C---:B------:R-:W-:Y:S02]  /*17bd0*/  HMMA.16816.F32.BF16 R32, R72.reuse, R86, R32 ;  /* 0x000000564820723c */ /* 0x040fe40000041820 */
[----:B------:R1:W-:Y:S02]  /*17be0*/  MUFU.EX2 R181, R2 ;  /* 0x0000000200b57308 */ /* 0x0003e40000000800 */
[----:B------:R-:W-:Y:S02]  /*17bf0*/  IMAD.MOV.U32 R200, RZ, RZ, R88 ;  /* 0x000000ffffc87224 */ /* 0x000fe400078e0058 */
[----:B-1----:R-:W-:Y:S02]  /*17c00*/  FFMA.FTZ R2, R91, c[0x0][0x2d0], -R94 ;  /* 0x0000b4005b027a23 */ /* 0x002fe4000001085e */
[----:B------:R-:W1:Y:S04]  /*17c10*/  LDSM.16.MT88.4 R88, [R229+0x900] ;  /* 0x00090000e558783b */ /* 0x000e680000004200 */
[----:B------:R2:W-:Y:S02]  /*17c20*/  MUFU.EX2 R249, R2 ;  /* 0x0000000200f97308 */ /* 0x0005e40000000800 */
[----:B--2---:R-:W-:Y:S02]  /*17c30*/  FFMA.FTZ R2, R192, c[0x0][0x2d0], -R96 ;  /* 0x0000b400c0027a23 */ /* 0x004fe40000010860 */
[----:B------:R-:W-:Y:S02]  /*17c40*/  IMAD.MOV.U32 R192, RZ, RZ, R98 ;  /* 0x000000ffffc07224 */ /* 0x000fe400078e0062 */
[----:B------:R-:W-:Y:S04]  /*17c50*/  FFMA.FTZ R98, R247, c[0x0][0x2d0], -R93 ;  /* 0x0000b400f7627a23 */ /* 0x000fe8000001085d */
[----:B------:R2:W-:Y:S01]  /*17c60*/  MUFU.EX2 R225, R2 ;  /* 0x0000000200e17308 */ /* 0x0005e20000000800 */
[----:B------:R-:W-:Y:S02]  /*17c70*/  IMAD.MOV.U32 R217, RZ, RZ, R192 ;  /* 0x000000ffffd97224 */ /* 0x000fe400078e00c0 */
[----:B------:R-:W-:Y:S01]  /*17c80*/  IMAD.MOV.U32 R247, RZ, RZ, R155 ;  /* 0x000000fffff77224 */ /* 0x000fe200078e009b */
[-C--:B-1----:R-:W-:Y:S06]  /*17c90*/  HMMA.16816.F32.BF16 R36, R72, R88.reuse, R36 ;  /* 0x000000584824723c */ /* 0x082fec0000041824 */
[----:B------:R-:W-:Y:S02]  /*17ca0*/  MUFU.EX2 R124, R98 ;  /* 0x00000062007c7308 */ /* 0x000fe40000000800 */
[C---:B------:R-:W-:Y:S08]  /*17cb0*/  HMMA.16816.F32.BF16 R40, R76.reuse, R88, R40 ;  /* 0x000000584c28723c */ /* 0x040ff00000041828 */
[----:B------:R-:W-:Y:S01]  /*17cc0*/  MUFU.EX2 R98, R123 ;  /* 0x0000007b00627308 */ /* 0x000fe20000000800 */
[----:B--2---:R-:W-:Y:S01]  /*17cd0*/  FFMA.FTZ R2, R167, c[0x0][0x2d0], -R93 ;  /* 0x0000b400a7027a23 */ /* 0x004fe2000001085d */
[-C--:B------:R-:W-:Y:S03]  /*17ce0*/  HMMA.16816.F32.BF16 R44, R76, R90.reuse, R44 ;  /* 0x0000005a4c2c723c */ /* 0x080fe6000004182c */
[----:B------:R-:W-:Y:S05]  /*17cf0*/  IMAD.MOV.U32 R167, RZ, RZ, R165 ;  /* 0x000000ffffa77224 */ /* 0x000fea00078e00a5 */
[----:B------:R1:W-:Y:S01]  /*17d00*/  MUFU.EX2 R224, R2 ;  /* 0x0000000200e07308 */ /* 0x0003e20000000800 */
[----:B------:R-:W-:Y:S01]  /*17d10*/  IMAD.MOV.U32 R165, RZ, RZ, R151 ;  /* 0x000000ffffa57224 */ /* 0x000fe200078e0097 */
[C---:B------:R-:W-:Y:S01]  /*17d20*/  HMMA.16816.F32.BF16 R48, R72.reuse, R90, R48 ;  /* 0x0000005a4830723c */ /* 0x040fe20000041830 */
[----:B------:R-:W-:Y:S03]  /*17d30*/  LDSM.16.MT88.4 R88, [R231+0x1100] ;  /* 0x00110000e758783b */ /* 0x000fe60000004200 */
[----:B------:R-:W-:Y:S04]  /*17d40*/  IMAD.MOV.U32 R151, RZ, RZ, R201 ;  /* 0x000000ffff977224 */ /* 0x000fe800078e00c9 */
[-C--:B------:R-:W-:Y:S08]  /*17d50*/  HMMA.16816.F32.BF16 R52, R72, R80.reuse, R52 ;  /* 0x000000504834723c */ /* 0x080ff00000041834 */
[C---:B------:R-:W-:Y:S04]  /*17d60*/  HMMA.16816.F32.BF16 R56, R76.reuse, R80, R56 ;  /* 0x000000504c38723c */ /* 0x040fe80000041838 */
[----:B-1----:R-:W-:Y:S02]  /*17d70*/  FFMA.FTZ R2, R166, c[0x0][0x2d0], -R93 ;  /* 0x0000b400a6027a23 */ /* 0x002fe4000001085d */
[----:B------:R-:W-:Y:S02]  /*17d80*/  IMAD.MOV.U32 R166, RZ, RZ, R150 ;  /* 0x000000ffffa67224 */ /* 0x000fe400078e0096 */
[-C--:B------:R-:W-:Y:S01]  /*17d90*/  HMMA.16816.F32.BF16 R60, R76, R82.reuse, R60 ;  /* 0x000000524c3c723c */ /* 0x080fe2000004183c */
[----:B------:R-:W2:Y:S01]  /*17da0*/  LDL.LU R78, [R1+0x1c] ;  /* 0x00001c00014e7983 */ /* 0x000ea20000300800 */
[----:B------:R1:W-:Y:S02]  /*17db0*/  MUFU.EX2 R220, R2 ;  /* 0x0000000200dc7308 */ /* 0x0003e40000000800 */
[----:B------:R-:W-:Y:S01]  /*17dc0*/  IMAD.MOV.U32 R150, RZ, RZ, R200 ;  /* 0x000000ffff967224 */ /* 0x000fe200078e00c8 */
[----:B------:R-:W3:Y:S02]  /*17dd0*/  LDL.LU R114, [R1+0x28] ;  /* 0x0000280001727983 */ /* 0x000ee40000300800 */
[----:B------:R-:W-:Y:S01]  /*17de0*/  FFMA.FTZ R76, R169, c[0x0][0x2d0], -R96 ;  /* 0x0000b400a94c7a23 */ /* 0x000fe20000010860 */
[----:B------:R-:W-:Y:S01]  /*17df0*/  HMMA.16816.F32.BF16 R64, R72, R82, R64 ;  /* 0x000000524840723c */ /* 0x000fe20000041840 */
[----:B------:R-:W3:Y:S03]  /*17e00*/  LDL.LU R113, [R1+0x24] ;  /* 0x0000240001717983 */ /* 0x000ee60000300800 */
[----:B------:R1:W-:Y:S01]  /*17e10*/  MUFU.EX2 R192, R76 ;  /* 0x0000004c00c07308 */ /* 0x0003e20000000800 */
[----:B------:R-:W-:Y:S01]  /*17e20*/  FFMA.FTZ R77, R166, c[0x0][0x2d0], -R94 ;  /* 0x0000b400a64d7a23 */ /* 0x000fe2000001085e */
[----:B------:R-:W-:Y:S01]  /*17e30*/  LDSM.16.MT88.4 R80, [R229+0x1100] ;  /* 0x00110000e550783b */ /* 0x000fe20000004200 */
[----:B------:R-:W-:Y:S01]  /*17e40*/  FFMA.FTZ R101, R150, c[0x0][0x2d0], -R92 ;  /* 0x0000b40096657a23 */ /* 0x000fe2000001085c */
[----:B------:R-:W-:Y:S01]  /*17e50*/  F2FP.BF16.PACK_AB R72, R234, R244 ;  /* 0x000000f4ea48723e */ /* 0x000fe200000010ff */
[----:B------:R-:W-:Y:S03]  /*17e60*/  IMAD.MOV.U32 R150, RZ, RZ, R106 ;  /* 0x000000ffff967224 */ /* 0x000fe600078e006a */
[--C-:B------:R-:W-:Y:S02]  /*17e70*/  FFMA.FTZ R106, R211, c[0x0][0x2d0], -R92.reuse ;  /* 0x0000b400d36a7a23 */ /* 0x100fe4000001085c */
[----:B------:R-:W-:Y:S01]  /*17e80*/  MUFU.EX2 R189, R77 ;  /* 0x0000004d00bd7308 */ /* 0x000fe20000000800 */
[----:B------:R-:W-:Y:S02]  /*17e90*/  IMAD.MOV.U32 R169, RZ, RZ, R163 ;  /* 0x000000ffffa97224 */ /* 0x000fe400078e00a3 */
[----:B------:R-:W-:Y:S02]  /*17ea0*/  IMAD.MOV.U32 R211, RZ, RZ, R105 ;  /* 0x000000ffffd37224 */ /* 0x000fe400078e0069 */
[----:B-1----:R-:W-:Y:S01]  /*17eb0*/  FFMA.FTZ R2, R149, c[0x0][0x2d0], -R92 ;  /* 0x0000b40095027a23 */ /* 0x002fe2000001085c */
[----:B------:R-:W-:Y:S01]  /*17ec0*/  F2FP.BF16.PACK_AB R73, R169, R237 ;  /* 0x000000eda949723e */ /* 0x000fe200000010ff */
[----:B------:R-:W-:Y:S02]  /*17ed0*/  IMAD.MOV.U32 R149, RZ, RZ, R203 ;  /* 0x000000ffff957224 */ /* 0x000fe400078e00cb */
[----:B------:R-:W-:Y:S01]  /*17ee0*/  FFMA.FTZ R105, R205, c[0x0][0x2d0], -R94 ;  /* 0x0000b400cd697a23 */ /* 0x000fe2000001085e */
[----:B------:R1:W-:Y:S01]  /*17ef0*/  MUFU.EX2 R206, R2 ;  /* 0x0000000200ce7308 */ /* 0x0003e20000000800 */
[----:B------:R-:W-:Y:S02]  /*17f00*/  IMAD.MOV.U32 R205, RZ, RZ, R108 ;  /* 0x000000ffffcd7224 */ /* 0x000fe400078e006c */
[--C-:B------:R-:W-:Y:S02]  /*17f10*/  FFMA.FTZ R108, R204, c[0x0][0x2d0], -R94.reuse ;  /* 0x0000b400cc6c7a23 */ /* 0x100fe4000001085e */
[----:B------:R-:W-:Y:S02]  /*17f20*/  FFMA.FTZ R76, R165, c[0x0][0x2d0], -R94 ;  /* 0x0000b400a54c7a23 */ /* 0x000fe4000001085e */
[----:B------:R-:W-:Y:S02]  /*17f30*/  IMAD.MOV.U32 R204, RZ, RZ, R110 ;  /* 0x000000ffffcc7224 */ /* 0x000fe400078e006e */
[----:B------:R-:W-:Y:S01]  /*17f40*/  FFMA.FTZ R110, R194, c[0x0][0x2d0], -R94 ;  /* 0x0000b400c26e7a23 */ /* 0x000fe2000001085e */
[----:B------:R-:W-:Y:S02]  /*17f50*/  MUFU.EX2 R127, R76 ;  /* 0x0000004c007f7308 */ /* 0x000fe40000000800 */
[----:B------:R-:W-:Y:S08]  /*17f60*/  F2FP.BF16.PACK_AB R74, R217, R204 ;  /* 0x000000ccd94a723e */ /* 0x000ff000000010ff */
[----:B------:R-:W-:Y:S01]  /*17f70*/  MUFU.EX2 R130, R101 ;  /* 0x0000006500827308 */ /* 0x000fe20000000800 */
[----:B-1----:R-:W-:Y:S09]  /*17f80*/  FFMA.FTZ R2, R202, c[0x0][0x2d0], -R92 ;  /* 0x0000b400ca027a23 */ /* 0x002ff2000001085c */
[----:B------:R1:W-:Y:S10]  /*17f90*/  MUFU.EX2 R203, R2 ;  /* 0x0000000200cb7308 */ /* 0x0003f40000000800 */
[----:B------:R1:W-:Y:S10]  /*17fa0*/  MUFU.EX2 R202, R84 ;  /* 0x0000005400ca7308 */ /* 0x0003f40000000800 */
[----:B------:R-:W-:Y:S01]  /*17fb0*/  MUFU.EX2 R136, R106 ;  /* 0x0000006a00887308 */ /* 0x000fe20000000800 */
[----:B-1----:R-:W-:Y:S02]  /*17fc0*/  FFMA.FTZ R2, R248, c[0x0][0x2d0], -R93 ;  /* 0x0000b400f8027a23 */ /* 0x002fe4000001085d */
[----:B------:R-:W-:Y:S07]  /*17fd0*/  IMAD.MOV.U32 R248, RZ, RZ, R158 ;  /* 0x000000fffff87224 */ /* 0x000fee00078e009e */
[----:B------:R1:W-:Y:S01]  /*17fe0*/  MUFU.EX2 R201, R2 ;  /* 0x0000000200c97308 */ /* 0x0003e20000000800 */
[----:B------:R-:W1:Y:S09]  /*17ff0*/  LDSM.16.MT88.4 R84, [R228+0x1100] ;  /* 0x00110000e454783b */ /* 0x000e720000004200 */
[----:B------:R-:W-:Y:S10]  /*18000*/  MUFU.EX2 R106, R117 ;  /* 0x00000075006a7308 */ /* 0x000ff40000000800 */
[----:B------:R-:W-:Y:S01]  /*18010*/  MUFU.EX2 R101, R208 ;  /* 0x000000d000657308 */ /* 0x000fe20000000800 */
[--C-:B-1----:R-:W-:Y:S02]  /*18020*/  FFMA.FTZ R2, R250, c[0x0][0x2d0], -R92.reuse ;  /* 0x0000b400fa027a23 */ /* 0x102fe4000001085c */
[----:B------:R-:W-:Y:S07]  /*18030*/  IMAD.MOV.U32 R250, RZ, RZ, R157 ;  /* 0x000000fffffa7224 */ /* 0x000fee00078e009d */
[----:B------:R1:W-:Y:S10]  /*18040*/  MUFU.EX2 R200, R2 ;  /* 0x0000000200c87308 */ /* 0x0003f40000000800 */
[----:B------:R-:W-:Y:S10]  /*18050*/  MUFU.EX2 R129, R105 ;  /* 0x0000006900817308 */ /* 0x000ff40000000800 */
[----:B------:R-:W-:Y:S01]  /*18060*/  MUFU.EX2 R105, R210 ;  /* 0x000000d200697308 */ /* 0x000fe20000000800 */
[----:B-1----:R-:W-:Y:S02]  /*18070*/  FFMA.FTZ R2, R252, c[0x0][0x2d0], -R92 ;  /* 0x0000b400fc027a23 */ /* 0x002fe4000001085c */
[----:B------:R-:W-:Y:S02]  /*18080*/  IMAD.MOV.U32 R252, RZ, RZ, R156 ;  /* 0x000000fffffc7224 */ /* 0x000fe400078e009c */
[----:B------:R-:W-:Y:S05]  /*18090*/  LDSM.16.MT88.4 R156, [R228+0x3100] ;  /* 0x00310000e49c783b */ /* 0x000fea0000004200 */
[----:B------:R1:W-:Y:S10]  /*180a0*/  MUFU.EX2 R195, R2 ;  /* 0x0000000200c37308 */ /* 0x0003f40000000800 */
[----:B------:R-:W-:Y:S10]  /*180b0*/  MUFU.EX2 R128, R108 ;  /* 0x0000006c00807308 */ /* 0x000ff40000000800 */
[----:B------:R-:W-:Y:S01]  /*180c0*/  MUFU.EX2 R110, R110 ;  /* 0x0000006e006e7308 */ /* 0x000fe20000000800 */
[----:B-1----:R-:W-:Y:S02]  /*180d0*/  FFMA.FTZ R2, R167, c[0x0][0x2d0], -R94 ;  /* 0x0000b400a7027a23 */ /* 0x002fe4000001085e */
[----:B------:R-:W-:Y:S02]  /*180e0*/  IMAD.MOV.U32 R167, RZ, RZ, R160 ;  /* 0x000000ffffa77224 */ /* 0x000fe400078e00a0 */
[----:B------:R-:W-:Y:S05]  /*180f0*/  IMAD.MOV.U32 R160, RZ, RZ, R100 ;  /* 0x000000ffffa07224 */ /* 0x000fea00078e0064 */
[----:B------:R1:W-:Y:S01]  /*18100*/  MUFU.EX2 R118, R2 ;  /* 0x0000000200767308 */ /* 0x0003e20000000800 */
[----:B------:R-:W-:Y:S02]  /*18110*/  IMAD.MOV.U32 R218, RZ, RZ, R167 ;  /* 0x000000ffffda7224 */ /* 0x000fe400078e00a7 */
[----:B------:R-:W-:Y:S02]  /*18120*/  FFMA.FTZ R100, R227, c[0x0][0x2d0], -R93 ;  /* 0x0000b400e3647a23 */ /* 0x000fe4000001085d */
[----:B------:R-:W-:Y:S01]  /*18130*/  IMAD.MOV.U32 R227, RZ, RZ, R152 ;  /* 0x000000ffffe37224 */ /* 0x000fe200078e0098 */
[----:B------:R-:W-:Y:S01]  /*18140*/  F2FP.BF16.PACK_AB R75, R218, R205 ;  /* 0x000000cdda4b723e */ /* 0x000fe200000010ff */
[----:B------:R-:W-:Y:S03]  /*18150*/  IMAD.MOV.U32 R152, RZ, RZ, R141 ;  /* 0x000000ffff987224 */ /* 0x000fe600078e008d */
[----:B------:R-:W-:Y:S03]  /*18160*/  MUFU.EX2 R188, R100 ;  /* 0x0000006400bc7308 */ /* 0x000fe60000000800 */
[-C--:B------:R-:W-:Y:S07]  /*18170*/  HMMA.16816.F32.BF16 R4, R72, R84.reuse, R4 ;  /* 0x000000544804723c */ /* 0x080fee0000041804 */
[----:B------:R-:W1:Y:S02]  /*18180*/  MUFU.EX2 R100, R207 ;  /* 0x000000cf00647308 */ /* 0x000e640000000800 */
[----:B-1----:R-:W-:Y:S03]  /*18190*/  FFMA.FTZ R2, R151, c[0x0][0x2d0], -R94 ;  /* 0x0000b40097027a23 */ /* 0x002fe6000001085e */
[----:B------:R-:W-:Y:S02]  /*181a0*/  IMAD.MOV.U32 R151, RZ, RZ, R104 ;  /* 0x000000ffff977224 */ /* 0x000fe400078e0068 */
[----:B------:R-:W-:Y:S03]  /*181b0*/  FFMA.FTZ R104, R212, c[0x0][0x2d0], -R92 ;  /* 0x0000b400d4687a23 */ /* 0x000fe6000001085c */
[----:B------:R1:W-:Y:S01]  /*181c0*/  MUFU.EX2 R193, R2 ;  /* 0x0000000200c17308 */ /* 0x0003e20000000800 */
[----:B------:R-:W-:Y:S02]  /*181d0*/  IMAD.MOV.U32 R194, RZ, RZ, R151 ;  /* 0x000000ffffc27224 */ /* 0x000fe400078e0097 */
[----:B------:R-:W-:Y:S02]  /*181e0*/  IMAD.MOV.U32 R212, RZ, RZ, R161 ;  /* 0x000000ffffd47224 */ /* 0x000fe400078e00a1 */
[----:B------:R-:W-:Y:S01]  /*181f0*/  IMAD.MOV.U32 R151, RZ, RZ, R95 ;  /* 0x000000ffff977224 */ /* 0x000fe200078e005f */
[----:B------:R-:W-:Y:S02]  /*18200*/  F2FP.BF16.PACK_AB R77, R194, R143 ;  /* 0x0000008fc24d723e */ /* 0x000fe400000010ff */
[----:B------:R-:W-:Y:S02]  /*18210*/  F2FP.BF16.PACK_AB R79, R221, R212 ;  /* 0x000000d4dd4f723e */ /* 0x000fe400000010ff */
[----:B------:R-:W-:Y:S01]  /*18220*/  MUFU.EX2 R141, R103 ;  /* 0x00000067008d7308 */ /* 0x000fe20000000800 */
[----:B------:R-:W-:Y:S09]  /*18230*/  F2FP.BF16.PACK_AB R187, R100, R101 ;  /* 0x0000006564bb723e */ /* 0x000ff200000010ff */
[----:B------:R-:W1:Y:S02]  /*18240*/  MUFU.EX2 R103, R209 ;  /* 0x000000d100677308 */ /* 0x000e640000000800 */
[----:B-1----:R-:W-:Y:S02]  /*18250*/  FFMA.FTZ R2, R168, c[0x0][0x2d0], -R96 ;  /* 0x0000b400a8027a23 */ /* 0x002fe40000010860 */
[----:B------:R-:W-:Y:S02]  /*18260*/  IMAD.MOV.U32 R168, RZ, RZ, R150 ;  /* 0x000000ffffa87224 */ /* 0x000fe400078e0096 */
[----:B------:R-:W-:Y:S02]  /*18270*/  IMAD.MOV.U32 R150, RZ, RZ, R111 ;  /* 0x000000ffff967224 */ /* 0x000fe400078e006f */
[----:B------:R-:W-:Y:S01]  /*18280*/  FFMA.FTZ R111, R191, c[0x0][0x2d0], -R94 ;  /* 0x0000b400bf6f7a23 */ /* 0x000fe2000001085e */
[----:B------:R-:W-:Y:S01]  /*18290*/  F2FP.BF16.PACK_AB R76, R168, R238 ;  /* 0x000000eea84c723e */ /* 0x000fe200000010ff */
[----:B------:R1:W-:Y:S01]  /*182a0*/  MUFU.EX2 R191, R2 ;  /* 0x0000000200bf7308 */ /* 0x0003e20000000800 */
[----:B------:R-:W2:Y:S09]  /*182b0*/  LDSM.16.MT88.4 R92, [R230+0x1100] ;  /* 0x00110000e65c783b */ /* 0x000eb20000004200 */
[----:B------:R-:W-:Y:S01]  /*182c0*/  MUFU.EX2 R111, R111 ;  /* 0x0000006f006f7308 */ /* 0x000fe20000000800 */
[----:B------:R-:W-:Y:S09]  /*182d0*/  F2FP.BF16.PACK_AB R185, R103, R105 ;  /* 0x0000006967b9723e */ /* 0x000ff200000010ff */
[----:B------:R-:W-:Y:S01]  /*182e0*/  MUFU.EX2 R108, R115 ;  /* 0x00000073006c7308 */ /* 0x000fe20000000800 */
[--C-:B-1----:R-:W-:Y:S02]  /*182f0*/  FFMA.FTZ R2, R160, c[0x0][0x2d0], -R96.reuse ;  /* 0x0000b400a0027a23 */ /* 0x102fe40000010860 */
[----:B------:R-:W-:Y:S02]  /*18300*/  FFMA.FTZ R96, R70, c[0x0][0x2d0], -R96 ;  /* 0x0000b40046607a23 */ /* 0x000fe40000010860 */
[----:B------:R-:W4:Y:S05]  /*18310*/  LDL.LU R70, [R1+0x20] ;  /* 0x0000200001467983 */ /* 0x000f2a0000300800 */
[----:B------:R-:W-:Y:S10]  /*18320*/  MUFU.EX2 R126, R2 ;  /* 0x00000002007e7308 */ /* 0x000ff40000000800 */
[----:B------:R-:W-:Y:S01]  /*18330*/  MUFU.EX2 R96, R96 ;  /* 0x0000006000607308 */ /* 0x000fe20000000800 */
[----:B--2---:R-:W-:Y:S01]  /*18340*/  FFMA.FTZ R3, R3, R78, R190 ;  /* 0x0000004e03037223 */ /* 0x004fe200000100be */
[----:B------:R-:W-:Y:S01]  /*18350*/  F2FP.BF16.PACK_AB R78, R219, R211 ;  /* 0x000000d3db4e723e */ /* 0x000fe200000010ff */
[----:B---3--:R-:W-:Y:S07]  /*18360*/  FFMA.FTZ R69, R69, R114, R222 ;  /* 0x0000007245457223 */ /* 0x008fee00000100de */
[----:B------:R-:W-:Y:S01]  /*18370*/  MUFU.EX2 R114, R107 ;  /* 0x0000006b00727308 */ /* 0x000fe20000000800 */
[C---:B------:R-:W-:Y:S04]  /*18380*/  HMMA.16816.F32.BF16 R8, R76.reuse, R84, R8 ;  /* 0x000000544c08723c */ /* 0x040fe80000041808 */
[----:B------:R-:W-:Y:S04]  /*18390*/  FFMA.FTZ R68, R68, R113, R198 ;  /* 0x0000007144447223 */ /* 0x000fe800000100c6 */
[-C--:B------:R-:W-:Y:S01]  /*183a0*/  HMMA.16816.F32.BF16 R12, R76, R86.reuse, R12 ;  /* 0x000000564c0c723c */ /* 0x080fe2000004180c */
[----:B------:R-:W-:Y:S07]  /*183b0*/  MUFU.EX2 R113, R109 ;  /* 0x0000006d00717308 */ /* 0x000fee0000000800 */
[C---:B------:R-:W-:Y:S01]  /*183c0*/  HMMA.16816.F32.BF16 R16, R72.reuse, R86, R16 ;  /* 0x000000564810723c */ /* 0x040fe20000041810 */
[----:B------:R-:W1:Y:S02]  /*183d0*/  LDSM.16.MT88.4 R84, [R228+0x1900] ;  /* 0x00190000e454783b */ /* 0x000e640000004200 */
[----:B------:R-:W-:Y:S05]  /*183e0*/  MUFU.EX2 R109, R112 ;  /* 0x00000070006d7308 */ /* 0x000fea0000000800 */
[-C--:B------:R-:W-:Y:S05]  /*183f0*/  HMMA.16816.F32.BF16 R20, R72, R88.reuse, R20 ;  /* 0x000000584814723c */ /* 0x080fea0000041814 */
[----:B------:R-:W2:Y:S03]  /*18400*/  MUFU.EX2 R107, R116 ;  /* 0x00000074006b7308 */ /* 0x000ea60000000800 */
[C---:B------:R-:W-:Y:S08]  /*18410*/  HMMA.16816.F32.BF16 R24, R76.reuse, R88, R24 ;  /* 0x000000584c18723c */ /* 0x040ff00000041818 */
[-C--:B------:R-:W-:Y:S08]  /*18420*/  HMMA.16816.F32.BF16 R28, R76, R90.reuse, R28 ;  /* 0x0000005a4c1c723c */ /* 0x080ff0000004181c */
[C---:B------:R-:W-:Y:S01]  /*18430*/  HMMA.16816.F32.BF16 R32, R72.reuse, R90, R32 ;  /* 0x0000005a4820723c */ /* 0x040fe20000041820 */
[----:B------:R-:W-:Y:S03]  /*18440*/  LDSM.16.MT88.4 R88, [R229+0x1900] ;  /* 0x00190000e558783b */ /* 0x000fe60000004200 */
[----:B--2---:R-:W-:Y:S04]  /*18450*/  F2FP.BF16.PACK_AB R184, R106, R107 ;  /* 0x0000006b6ab8723e */ /* 0x004fe800000010ff */
[-C--:B------:R-:W-:Y:S08]  /*18460*/  HMMA.16816.F32.BF16 R36, R72, R80.reuse, R36 ;  /* 0x000000504824723c */ /* 0x080ff00000041824 */
[C---:B------:R-:W-:Y:S08]  /*18470*/  HMMA.16816.F32.BF16 R40, R76.reuse, R80, R40 ;  /* 0x000000504c28723c */ /* 0x040ff00000041828 */
[-C--:B------:R-:W-:Y:S08]  /*18480*/  HMMA.16816.F32.BF16 R44, R76, R82.reuse, R44 ;  /* 0x000000524c2c723c */ /* 0x080ff0000004182c */
[C---:B------:R-:W-:Y:S01]  /*18490*/  HMMA.16816.F32.BF16 R48, R72.reuse, R82, R48 ;  /* 0x000000524830723c */ /* 0x040fe20000041830 */
[----:B------:R-:W2:Y:S07]  /*184a0*/  LDSM.16.MT88.4 R80, [R231+0x1900] ;  /* 0x00190000e750783b */ /* 0x000eae0000004200 */
[-C--:B------:R-:W-:Y:S08]  /*184b0*/  HMMA.16816.F32.BF16 R52, R72, R92.reuse, R52 ;  /* 0x0000005c4834723c */ /* 0x080ff00000041834 */
[C---:B------:R-:W-:Y:S08]  /*184c0*/  HMMA.16816.F32.BF16 R56, R76.reuse, R92, R56 ;  /* 0x0000005c4c38723c */ /* 0x040ff00000041838 */
[-C--:B------:R-:W-:Y:S07]  /*184d0*/  HMMA.16816.F32.BF16 R60, R76, R94.reuse, R60 ;  /* 0x0000005e4c3c723c */ /* 0x080fee000004183c */
[----:B------:R-:W-:Y:S01]  /*184e0*/  F2FP.BF16.PACK_AB R76, R183, R177 ;  /* 0x000000b1b74c723e */ /* 0x000fe200000010ff */
[----:B------:R-:W-:Y:S01]  /*184f0*/  HMMA.16816.F32.BF16 R64, R72, R94, R64 ;  /* 0x0000005e4840723c */ /* 0x000fe20000041840 */
[----:B------:R-:W3:Y:S03]  /*18500*/  LDSM.16.MT88.4 R92, [R230+0x1900] ;  /* 0x00190000e65c783b */ /* 0x000ee60000004200 */
        /* <DEDUP_REMOVED lines=12> */
[-C--:B--2---:R-:W-:Y:S08]  /*185d0*/  HMMA.16816.F32.BF16 R20, R72, R80.reuse, R20 ;  /* 0x000000504814723c */ /* 0x084ff00000041814 */
        /* <DEDUP_REMOVED lines=9> */
[-C--:B---3--:R-:W-:Y:S08]  /*18670*/  HMMA.16816.F32.BF16 R52, R72, R92.reuse, R52 ;  /* 0x0000005c4834723c */ /* 0x088ff00000041834 */
[C---:B------:R-:W-:Y:S08]  /*18680*/  HMMA.16816.F32.BF16 R56, R76.reuse, R92, R56 ;  /* 0x0000005c4c38723c */ /* 0x040ff00000041838 */
[-C--:B------:R-:W-:Y:S07]  /*18690*/  HMMA.16816.F32.BF16 R60, R76, R94.reuse, R60 ;  /* 0x0000005e4c3c723c */ /* 0x080fee000004183c */
[----:B------:R-:W-:Y:S01]  /*186a0*/  F2FP.BF16.PACK_AB R76, R193, R118 ;  /* 0x00000076c14c723e */ /* 0x000fe200000010ff */
[----:B------:R-:W-:Y:S01]  /*186b0*/  HMMA.16816.F32.BF16 R64, R72, R94, R64 ;  /* 0x0000005e4840723c */ /* 0x000fe20000041840 */
[----:B------:R-:W3:Y:S03]  /*186c0*/  LDSM.16.MT88.4 R92, [R230+0x2100] ;  /* 0x00210000e65c783b */ /* 0x000ee60000004200 */
[----:B------:R-:W-:Y:S02]  /*186d0*/  F2FP.BF16.PACK_AB R77, R191, R192 ;  /* 0x000000c0bf4d723e */ /* 0x000fe400000010ff */
[----:B------:R-:W-:Y:S02]  /*186e0*/  F2FP.BF16.PACK_AB R78, R127, R189 ;  /* 0x000000bd7f4e723e */ /* 0x000fe400000010ff */
[----:B------:R-:W-:Y:S01]  /*186f0*/  F2FP.BF16.PACK_AB R72, R220, R224 ;  /* 0x000000e0dc48723e */ /* 0x000fe200000010ff */
[----:B----4-:R-:W-:Y:S03]  /*18700*/  FFMA.FTZ R2, R0, R70, R196 ;  /* 0x0000004600027223 */ /* 0x010fe600000100c4 */
[----:B------:R-:W-:Y:S01]  /*18710*/  F2FP.BF16.PACK_AB R73, R203, R206 ;  /* 0x000000cecb49723e */ /* 0x000fe200000010ff */
[----:B------:R-:W-:Y:S01]  /*18720*/  FADD.FTZ R0, R251, R3 ;  /* 0x00000003fb007221 */ /* 0x000fe20000010000 */
[----:B------:R-:W-:Y:S01]  /*18730*/  F2FP.BF16.PACK_AB R74, R201, R202 ;  /* 0x000000cac94a723e */ /* 0x000fe200000010ff */
[----:B------:R-:W-:Y:S01]  /*18740*/  FADD.FTZ R70, R223, R69 ;  /* 0x00000045df467221 */ /* 0x000fe20000010000 */
[----:B------:R-:W-:Y:S01]  /*18750*/  F2FP.BF16.PACK_AB R75, R195, R200 ;  /* 0x000000c8c34b723e */ /* 0x000fe200000010ff */
[----:B------:R-:W-:Y:S01]  /*18760*/  FADD.FTZ R69, R197, R68 ;  /* 0x00000044c5457221 */ /* 0x000fe20000010000 */
[----:B------:R-:W-:Y:S01]  /*18770*/  F2FP.BF16.PACK_AB R79, R125, R126 ;  /* 0x0000007e7d4f723e */ /* 0x000fe200000010ff */
[----:B------:R-:W-:Y:S02]  /*18780*/  FADD.FTZ R3, R152, R0 ;  /* 0x0000000098037221 */ /* 0x000fe40000010000 */
[----:B------:R-:W-:Y:S02]  /*18790*/  IMAD.MOV.U32 R152, RZ, RZ, R140 ;  /* 0x000000ffff987224 */ /* 0x000fe400078e008c */
[-C--:B-1----:R-:W-:Y:S01]  /*187a0*/  HMMA.16816.F32.BF16 R4, R72, R80.reuse, R4 ;  /* 0x000000504804723c */ /* 0x082fe20000041804 */
[----:B------:R-:W-:Y:S02]  /*187b0*/  MUFU.EX2 R140, R104 ;  /* 0x00000068008c7308 */ /* 0x000fe40000000800 */
[----:B------:R-:W-:Y:S02]  /*187c0*/  FADD.FTZ R0, R152, R69 ;  /* 0x0000004598007221 */ /* 0x000fe40000010000 */
[----:B------:R-:W-:Y:S02]  /*187d0*/  FADD.FTZ R68, R199, R2 ;  /* 0x00000002c7447221 */ /* 0x000fe40000010000 */
[----:B------:R-:W-:Y:S01]  /*187e0*/  FADD.FTZ R0, R138, R0 ;  /* 0x000000008a007221 */ /* 0x000fe20000010000 */
[C---:B------:R-:W-:Y:S01]  /*187f0*/  HMMA.16816.F32.BF16 R8, R76.reuse, R80, R8 ;  /* 0x000000504c08723c */ /* 0x040fe20000041808 */
[----:B------:R-:W4:Y:S02]  /*18800*/  LDL.LU R138, [R1+0xb0] ;  /* 0x0000b000018a7983 */ /* 0x000f240000300800 */
[----:B------:R-:W1:Y:S01]  /*18810*/  MUFU.EX2 R104, R215 ;  /* 0x000000d700687308 */ /* 0x000e620000000800 */
[----:B------:R-:W-:Y:S02]  /*18820*/  FADD.FTZ R0, R246, R0 ;  /* 0x00000000f6007221 */ /* 0x000fe40000010000 */
[----:B------:R-:W-:Y:S02]  /*18830*/  FADD.FTZ R68, R151, R68 ;  /* 0x0000004497447221 */ /* 0x000fe40000010000 */
[-C--:B------:R-:W-:Y:S04]  /*18840*/  HMMA.16816.F32.BF16 R12, R76, R82.reuse, R12 ;  /* 0x000000524c0c723c */ /* 0x080fe8000004180c */
[----:B------:R-:W-:Y:S02]  /*18850*/  FADD.FTZ R68, R139, R68 ;  /* 0x000000448b447221 */ /* 0x000fe40000010000 */
[----:B------:R-:W4:Y:S01]  /*18860*/  LDL.LU R139, [R1+0xac] ;  /* 0x0000ac00018b7983 */ /* 0x000f220000300800 */
[----:B------:R-:W-:Y:S01]  /*18870*/  FADD.FTZ R97, R233, R0 ;  /* 0x00000000e9617221 */ /* 0x000fe20000010000 */
[C---:B------:R-:W-:Y:S02]  /*18880*/  HMMA.16816.F32.BF16 R16, R72.reuse, R82, R16 ;  /* 0x000000524810723c */ /* 0x040fe40000041810 */
[----:B------:R-:W3:Y:S02]  /*18890*/  LDSM.16.MT88.4 R80, [R228+0x2900] ;  /* 0x00290000e450783b */ /* 0x000ee40000004200 */
[----:B------:R-:W-:Y:S02]  /*188a0*/  FADD.FTZ R68, R216, R68 ;  /* 0x00000044d8447221 */ /* 0x000fe40000010000 */
[----:B------:R-:W-:Y:S02]  /*188b0*/  FADD.FTZ R3, R150, R3 ;  /* 0x0000000396037221 */ /* 0x000fe40000010000 */
[-C--:B------:R-:W-:Y:S02]  /*188c0*/  HMMA.16816.F32.BF16 R20, R72, R84.reuse, R20 ;  /* 0x000000544814723c */ /* 0x080fe40000041814 */
[----:B------:R-:W4:Y:S02]  /*188d0*/  LDL.LU R246, [R1+0xa8] ;  /* 0x0000a80001f67983 */ /* 0x000f240000300800 */
[----:B------:R-:W-:Y:S01]  /*188e0*/  FADD.FTZ R3, R148, R3 ;  /* 0x0000000394037221 */ /* 0x000fe20000010000 */
[----:B-1----:R-:W-:Y:S01]  /*188f0*/  F2FP.BF16.PACK_AB R186, R102, R104 ;  /* 0x0000006866ba723e */ /* 0x002fe200000010ff */
[----:B------:R-:W4:Y:S01]  /*18900*/  LDL.LU R216, [R1+0xa4] ;  /* 0x0000a40001d87983 */ /* 0x000f220000300800 */
[----:B------:R-:W-:Y:S01]  /*18910*/  FADD.FTZ R2, R153, R70 ;  /* 0x0000004699027221 */ /* 0x000fe20000010000 */
[C---:B------:R-:W-:Y:S01]  /*18920*/  HMMA.16816.F32.BF16 R24, R76.reuse, R84, R24 ;  /* 0x000000544c18723c */ /* 0x040fe20000041818 */
[----:B------:R1:W1:Y:S03]  /*18930*/  MUFU.EX2 R70, R132 ;  /* 0x0000008400467308 */ /* 0x0002660000000800 */
[----:B------:R-:W-:Y:S02]  /*18940*/  FADD.FTZ R3, R232, R3 ;  /* 0x00000003e8037221 */ /* 0x000fe40000010000 */
[----:B------:R1:W5:Y:S01]  /*18950*/  LDL.LU R232, [R1+0xa0] ;  /* 0x0000a00001e87983 */ /* 0x0003620000300800 */
[----:B------:R-:W-:Y:S01]  /*18960*/  FADD.FTZ R2, R149, R2 ;  /* 0x0000000295027221 */ /* 0x000fe20000010000 */
[-C--:B------:R-:W-:Y:S04]  /*18970*/  HMMA.16816.F32.BF16 R28, R76, R86.reuse, R28 ;  /* 0x000000564c1c723c */ /* 0x080fe8000004181c */
[----:B------:R-:W-:Y:S02]  /*18980*/  FADD.FTZ R2, R147, R2 ;  /* 0x0000000293027221 */ /* 0x000fe40000010000 */
[----:B------:R-:W-:Y:S02]  /*18990*/  FADD.FTZ R0, R146, R3 ;  /* 0x0000000392007221 */ /* 0x000fe40000010000 */
[C---:B------:R-:W-:Y:S01]  /*189a0*/  HMMA.16816.F32.BF16 R32, R72.reuse, R86, R32 ;  /* 0x000000564820723c */ /* 0x040fe20000041820 */
[----:B------:R-:W3:Y:S03]  /*189b0*/  LDSM.16.MT88.4 R84, [R231+0x2900] ;  /* 0x00290000e754783b */ /* 0x000ee60000004200 */
[----:B------:R-:W-:Y:S02]  /*189c0*/  FADD.FTZ R69, R236, R2 ;  /* 0x00000002ec457221 */ /* 0x000fe40000010000 */
[----:B------:R-:W-:Y:S02]  /*189d0*/  FADD.FTZ R2, R235, R68 ;  /* 0x00000044eb027221 */ /* 0x000fe40000010000 */
[-C--:B--2---:R-:W-:Y:S01]  /*189e0*/  HMMA.16816.F32.BF16 R36, R72, R88.reuse, R36 ;  /* 0x000000584824723c */ /* 0x084fe20000041824 */
[----:B------:R2:W5:Y:S03]  /*189f0*/  LDL.LU R236, [R1+0x9c] ;  /* 0x00009c0001ec7983 */ /* 0x0005660000300800 */
[----:B------:R-:W-:Y:S01]  /*18a00*/  FADD.FTZ R68, R239, R69 ;  /* 0x00000045ef447221 */ /* 0x000fe20000010000 */
[----:B------:R2:W5:Y:S01]  /*18a10*/  LDL.LU R233, [R1+0x98] ;  /* 0x0000980001e97983 */ /* 0x0005620000300800 */
[----:B------:R-:W-:Y:S01]  /*18a20*/  FADD.FTZ R3, R240, R97 ;  /* 0x00000061f0037221 */ /* 0x000fe20000010000 */
[----:B-1----:R-:W-:Y:S01]  /*18a30*/  F2FP.BF16.PACK_AB R132, R98, R99 ;  /* 0x000000636284723e */ /* 0x002fe200000010ff */
[C---:B------:R-:W-:Y:S01]  /*18a40*/  HMMA.16816.F32.BF16 R40, R76.reuse, R88, R40 ;  /* 0x000000584c28723c */ /* 0x040fe20000041828 */
[----:B------:R-:W4:Y:S03]  /*18a50*/  LDL R112, [R1+0x2c] ;  /* 0x00002c0001707983 */ /* 0x000f260000100800 */
[----:B------:R-:W-:Y:S01]  /*18a60*/  FADD.FTZ R2, R241, R2 ;  /* 0x00000002f1027221 */ /* 0x000fe20000010000 */
[----:B------:R2:W5:Y:S01]  /*18a70*/  LDL.LU R235, [R1+0x94] ;  /* 0x0000940001eb7983 */ /* 0x0005620000300800 */
[----:B------:R-:W-:Y:S01]  /*18a80*/  FADD.FTZ R0, R242, R0 ;  /* 0x00000000f2007221 */ /* 0x000fe20000010000 */
[----:B------:R-:W-:Y:S01]  /*18a90*/  F2FP.BF16.PACK_AB R135, R96, R70 ;  /* 0x000000466087723e */ /* 0x000fe200000010ff */
[-C--:B------:R-:W-:Y:S01]  /*18aa0*/  HMMA.16816.F32.BF16 R44, R76, R90.reuse, R44 ;  /* 0x0000005a4c2c723c */ /* 0x080fe2000004182c */
[----:B------:R2:W5:Y:S03]  /*18ab0*/  LDL.LU R239, [R1+0x90] ;  /* 0x0000900001ef7983 */ /* 0x0005660000300800 */
[----:B------:R-:W-:Y:S01]  /*18ac0*/  FADD.FTZ R68, R243, R68 ;  /* 0x00000044f3447221 */ /* 0x000fe20000010000 */
[----:B------:R2:W5:Y:S01]  /*18ad0*/  LDL.LU R240, [R1+0x8c] ;  /* 0x00008c0001f07983 */ /* 0x0005620000300800 */
[----:B------:R-:W-:Y:S02]  /*18ae0*/  FADD.FTZ R69, R144, R2 ;  /* 0x0000000290457221 */ /* 0x000fe40000010000 */
[C---:B------:R-:W-:Y:S01]  /*18af0*/  HMMA.16816.F32.BF16 R48, R72.reuse, R90, R48 ;  /* 0x0000005a4830723c */ /* 0x040fe20000041830 */
[----:B------:R-:W1:Y:S03]  /*18b00*/  LDSM.16.MT88.4 R88, [R229+0x2900] ;  /* 0x00290000e558783b */ /* 0x000e660000004200 */
[----:B------:R-:W-:Y:S02]  /*18b10*/  FADD.FTZ R2, R244, R0 ;  /* 0x00000000f4027221 */ /* 0x000fe40000010000 */
[----:B------:R-:W-:Y:S02]  /*18b20*/  FADD.FTZ R0, R237, R68 ;  /* 0x00000044ed007221 */ /* 0x000fe40000010000 */
[-C--:B---3--:R-:W-:Y:S01]  /*18b30*/  HMMA.16816.F32.BF16 R52, R72, R92.reuse, R52 ;  /* 0x0000005c4834723c */ /* 0x088fe20000041834 */
[----:B------:R2:W5:Y:S03]  /*18b40*/  LDL.LU R241, [R1+0x88] ;  /* 0x0000880001f17983 */ /* 0x0005660000300800 */
[----:B------:R-:W-:Y:S01]  /*18b50*/  FADD.FTZ R2, R234, R2 ;  /* 0x00000002ea027221 */ /* 0x000fe20000010000 */
[----:B------:R2:W5:Y:S01]  /*18b60*/  LDL.LU R242, [R1+0x84] ;  /* 0x0000840001f27983 */ /* 0x0005620000300800 */
[----:B------:R-:W-:Y:S02]  /*18b70*/  FADD.FTZ R3, R145, R3 ;  /* 0x0000000391037221 */ /* 0x000fe40000010000 */
[C---:B------:R-:W-:Y:S01]  /*18b80*/  HMMA.16816.F32.BF16 R56, R76.reuse, R92, R56 ;  /* 0x0000005c4c38723c */ /* 0x040fe20000041838 */
[----:B------:R2:W5:Y:S03]  /*18b90*/  LDL.LU R243, [R1+0x80] ;  /* 0x0000800001f37983 */ /* 0x0005660000300800 */
[----:B------:R-:W-:Y:S01]  /*18ba0*/  FADD.FTZ R68, R238, R3 ;  /* 0x00000003ee447221 */ /* 0x000fe20000010000 */
[----:B------:R2:W5:Y:S01]  /*18bb0*/  LDL.LU R244, [R1+0x7c] ;  /* 0x00007c0001f47983 */ /* 0x0005620000300800 */
        /* <DEDUP_REMOVED lines=8> */
[----:B------:R2:W5:Y:S03]  /*18c40*/  LDL.LU R143, [R1+0x70] ;  /* 0x00007000018f7983 */ /* 0x0005660000300800 */
[----:B------:R-:W-:Y:S01]  /*18c50*/  F2FP.BF16.PACK_AB R77, R113, R114 ;  /* 0x00000072714d723e */ /* 0x000fe200000010ff */
[----:B------:R2:W5:Y:S01]  /*18c60*/  LDL.LU R234, [R1+0x6c] ;  /* 0x00006c0001ea7983 */ /* 0x0005620000300800 */
[----:B------:R-:W-:Y:S01]  /*18c70*/  F2FP.BF16.PACK_AB R78, R111, R110 ;  /* 0x0000006e6f4e723e */ /* 0x000fe200000010ff */
[----:B------:R-:W-:Y:S01]  /*18c80*/  FADD.FTZ R2, R204, R2 ;  /* 0x00000002cc027221 */ /* 0x000fe20000010000 */
[----:B------:R-:W-:Y:S01]  /*18c90*/  F2FP.BF16.PACK_AB R72, R188, R124 ;  /* 0x0000007cbc48723e */ /* 0x000fe200000010ff */
[----:B------:R-:W3:Y:S03]  /*18ca0*/  LDSM.16.MT88.4 R92, [R230+0x2900] ;  /* 0x00290000e65c783b */ /* 0x000ee60000004200 */
[----:B------:R-:W-:Y:S01]  /*18cb0*/  F2FP.BF16.PACK_AB R73, R130, R131 ;  /* 0x000000838249723e */ /* 0x000fe200000010ff */
[----:B------:R-:W-:Y:S01]  /*18cc0*/  FADD.FTZ R0, R205, R0 ;  /* 0x00000000cd007221 */ /* 0x000fe20000010000 */
[----:B------:R-:W-:Y:S02]  /*18cd0*/  F2FP.BF16.PACK_AB R74, R141, R142 ;  /* 0x0000008e8d4a723e */ /* 0x000fe400000010ff */
[----:B------:R-:W-:Y:S02]  /*18ce0*/  F2FP.BF16.PACK_AB R75, R136, R140 ;  /* 0x0000008c884b723e */ /* 0x000fe400000010ff */
[----:B------:R-:W-:Y:S05]  /*18cf0*/  F2FP.BF16.PACK_AB R79, R108, R109 ;  /* 0x0000006d6c4f723e */ /* 0x000fea00000010ff */
[-C--:B------:R-:W-:Y:S08]  /*18d00*/  HMMA.16816.F32.BF16 R4, R72, R80.reuse, R4 ;  /* 0x000000504804723c */ /* 0x080ff00000041804 */
[C---:B------:R-:W-:Y:S01]  /*18d10*/  HMMA.16816.F32.BF16 R8, R76.reuse, R80, R8 ;  /* 0x000000504c08723c */ /* 0x040fe20000041808 */
[----:B------:R-:W-:Y:S07]  /*18d20*/  MUFU.EX2 R80, R134 ;  /* 0x0000008600507308 */ /* 0x000fee0000000800 */
[-C--:B------:R-:W-:Y:S03]  /*18d30*/  HMMA.16816.F32.BF16 R12, R76, R82.reuse, R12 ;  /* 0x000000524c0c723c */ /* 0x080fe6000004180c */
[----:B------:R-:W1:Y:S05]  /*18d40*/  MUFU.EX2 R81, R133 ;  /* 0x0000008500517308 */ /* 0x000e6a0000000800 */
[C---:B------:R-:W-:Y:S05]  /*18d50*/  HMMA.16816.F32.BF16 R16, R72.reuse, R82, R16 ;  /* 0x000000524810723c */ /* 0x040fea0000041810 */
[----:B------:R-:W-:Y:S03]  /*18d60*/  MUFU.EX2 R83, R121 ;  /* 0x0000007900537308 */ /* 0x000fe60000000800 */
[-C--:B------:R-:W-:Y:S07]  /*18d70*/  HMMA.16816.F32.BF16 R20, R72, R84.reuse, R20 ;  /* 0x000000544814723c */ /* 0x080fee0000041814 */
[----:B------:R2:W2:Y:S01]  /*18d80*/  MUFU.EX2 R82, R122 ;  /* 0x0000007a00527308 */ /* 0x0004a20000000800 */
[C---:B------:R-:W-:Y:S04]  /*18d90*/  HMMA.16816.F32.BF16 R24, R76.reuse, R84, R24 ;  /* 0x000000544c18723c */ /* 0x040fe80000041818 */
[----:B-1----:R-:W-:Y:S04]  /*18da0*/  F2FP.BF16.PACK_AB R134, R80, R81 ;  /* 0x000000515086723e */ /* 0x002fe800000010ff */
[-C--:B------:R-:W-:Y:S08]  /*18db0*/  HMMA.16816.F32.BF16 R28, R76, R86.reuse, R28 ;  /* 0x000000564c1c723c */ /* 0x080ff0000004181c */
[C---:B------:R-:W-:Y:S01]  /*18dc0*/  HMMA.16816.F32.BF16 R32, R72.reuse, R86, R32 ;  /* 0x000000564820723c */ /* 0x040fe20000041820 */
[----:B--2---:R-:W1:Y:S07]  /*18dd0*/  LDSM.16.MT88.4 R120, [R229+0x3100] ;  /* 0x00310000e578783b */ /* 0x004e6e0000004200 */
[-C--:B------:R-:W-:Y:S04]  /*18de0*/  HMMA.16816.F32.BF16 R36, R72, R88.reuse, R36 ;  /* 0x000000584824723c */ /* 0x080fe80000041824 */
[----:B------:R-:W-:Y:S04]  /*18df0*/  F2FP.BF16.PACK_AB R133, R82, R83 ;  /* 0x000000535285723e */ /* 0x000fe800000010ff */
[C---:B------:R-:W-:Y:S08]  /*18e00*/  HMMA.16816.F32.BF16 R40, R76.reuse, R88, R40 ;  /* 0x000000584c28723c */ /* 0x040ff00000041828 */
[-C--:B------:R-:W-:Y:S08]  /*18e10*/  HMMA.16816.F32.BF16 R44, R76, R90.reuse, R44 ;  /* 0x0000005a4c2c723c */ /* 0x080ff0000004182c */
[C---:B------:R-:W-:Y:S08]  /*18e20*/  HMMA.16816.F32.BF16 R48, R72.reuse, R90, R48 ;  /* 0x0000005a4830723c */ /* 0x040ff00000041830 */
[-C--:B---3--:R-:W-:Y:S08]  /*18e30*/  HMMA.16816.F32.BF16 R52, R72, R92.reuse, R52 ;  /* 0x0000005c4834723c */ /* 0x088ff00000041834 */
        /* <DEDUP_REMOVED lines=8> */
[----:B------:R-:W2:Y:S03]  /*18ec0*/  LDSM.16.MT88.4 R4, [R230+0x3100] ;  /* 0x00310000e604783b */ /* 0x000ea60000004200 */
        /* <DEDUP_REMOVED lines=39> */
[----:B----4-:R-:W-:Y:S03]  /*19140*/  ISETP.GT.AND P0, PT, R216, R112, PT ;  /* 0x00000070d800720c */ /* 0x010fe60003f04270 */
        /* <DEDUP_REMOVED lines=48> */
[----:B------:R-:W-:Y:S02]  /*19450*/  IMAD.MOV.U32 R136, RZ, RZ, R138 ;  /* 0x000000ffff887224 */ /* 0x000fe400078e008a */
[----:B------:R-:W-:Y:S01]  /*19460*/  IMAD.MOV.U32 R140, RZ, RZ, R137 ;  /* 0x000000ffff8c7224 */ /* 0x000fe200078e0089 */
[----:B------:R2:W-:Y:S01]  /*19470*/  STL [R1+0x20], R0 ;  /* 0x0000200001007387 */ /* 0x0005e20000100800 */
[----:B-1----:R-:W-:Y:S01]  /*19480*/  IMAD.MOV.U32 R3, RZ, RZ, R139 ;  /* 0x000000ffff037224 */ /* 0x002fe200078e008b */
[----:B------:R-:W-:-:S05]  /*19490*/  @P0 BRA `(.L_x_1461) ;  /* 0xffffaa3000000947 */ /* 0x000fca000383ffff */
.L_x_1460:
        /* <DEDUP_REMOVED lines=18> */
.L_x_1463:
[----:B------:R-:W2:Y:S01]  /*195c0*/  LDL R2, [R1+0x30] ;  /* 0x0000300001027983 */ /* 0x000ea20000100800 */
        /* <DEDUP_REMOVED lines=9> */
[----:B-----5:R-:W-:Y:S08]  /*19660*/  LDSM.16.M88.4 R112, [R234+0x7100] ;  /* 0x00710000ea70783b */ /* 0x020ff00000000200 */
[----:B------:R-:W4:Y:S08]  /*19670*/  LDSM.16.M88.4 R16, [R143+0x3900] ;  /* 0x003900008f10783b */ /* 0x000f300000000200 */
[----:B------:R-:W1:Y:S08]  /*19680*/  LDSM.16.M88.4 R108, [R234+0x9100] ;  /* 0x00910000ea6c783b */ /* 0x000e700000000200 */
[----:B------:R-:W1:Y:S08]  /*19690*/  LDSM.16.M88.4 R32, [R143+0x4100] ;  /* 0x004100008f20783b */ /* 0x000e700000000200 */
[----:B------:R-:W1:Y:S08]  /*196a0*/  LDSM.16.M88.4 R48, [R143+0x4900] ;  /* 0x004900008f30783b */ /* 0x000e700000000200 */
[----:B------:R-:W1:Y:S02]  /*196b0*/  LDSM.16.M88.4 R64, [R143+0x5100] ;  /* 0x005100008f40783b */ /* 0x000e640000000200 */
[-C--:B-1--4-:R-:W-:Y:S06]  /*196c0*/  HMMA.16816.F32.BF16 R4, R112, R16.reuse, RZ ;  /* 0x000000107004723c */ /* 0x092fec00000418ff */
[----:B------:R-:W1:Y:S02]  /*196d0*/  LDSM.16.M88.4 R80, [R143+0x5900] ;  /* 0x005900008f50783b */ /* 0x000e640000000200 */
[C---:B------:R-:W-:Y:S06]  /*196e0*/  HMMA.16816.F32.BF16 R8, R108.reuse, R16, RZ ;  /* 0x000000106c08723c */ /* 0x040fec00000418ff */
[----:B------:R-:W2:Y:S02]  /*196f0*/  LDSM.16.M88.4 R96, [R143+0x6100] ;  /* 0x006100008f60783b */ /* 0x000ea40000000200 */
[-C--:B------:R-:W-:Y:S06]  /*19700*/  HMMA.16816.F32.BF16 R12, R108, R18.reuse, RZ ;  /* 0x000000126c0c723c */ /* 0x080fec00000418ff */
[----:B------:R-:W1:Y:S02]  /*19710*/  LDSM.16.M88.4 R188, [R143+0x6900] ;  /* 0x006900008fbc783b */ /* 0x000e640000000200 */
        /* <DEDUP_REMOVED lines=25> */
[----:B--2---:R-:W-:Y:S03]  /*198b0*/  LOP3.LUT P4, RZ, R2, 0x1, RZ, 0xc0, !PT ;  /* 0x0000000102ff7812 */ /* 0x004fe6000788c0ff */
[C---:B------:R-:W-:Y:S02]  /*198c0*/  IMAD R2, R246.reuse, UR7, RZ ;  /* 0x00000007f6027c24 */ /* 0x040fe4000f8e02ff */
[----:B---3--:R-:W-:Y:S06]  /*198d0*/  IMAD.WIDE.U32 R84, R246, UR10, R74 ;  /* 0x0000000af6547c25 */ /* 0x008fec000f8e004a */
[----:B------:R-:W-:Y:S01]  /*198e0*/  IMAD R2, R72, UR10, R2 ;  /* 0x0000000a48027c24 */ /* 0x000fe2000f8e0202 */
[C---:B------:R-:W-:Y:S01]  /*198f0*/  LEA R88, P0, R84.reuse, c[0x0][0x1f8], 0x1 ;  /* 0x00007e0054587a11 */ /* 0x040fe200078008ff */
[C---:B------:R-:W-:Y:S03]  /*19900*/  HMMA.16816.F32.BF16 R72, R108.reuse, R80, RZ ;  /* 0x000000506c48723c */ /* 0x040fe600000418ff */
[----:B------:R-:W-:Y:S04]  /*19910*/  IADD3 R2, R85, R2, RZ ;  /* 0x0000000255027210 */ /* 0x000fe80007ffe0ff */
[----:B------:R-:W-:Y:S01]  /*19920*/  LEA.HI.X R89, R84, c[0x0][0x1fc], R2, 0x1, P0 ;  /* 0x00007f0054597a11 */ /* 0x000fe200000f0c02 */
[-C--:B------:R-:W-:Y:S01]  /*19930*/  HMMA.16816.F32.BF16 R76, R108, R82.reuse, RZ ;  /* 0x000000526c4c723c */ /* 0x080fe200000418ff */
[----:B------:R-:W-:Y:S03]  /*19940*/  IADD3 R94, P0, R88, R106, RZ ;  /* 0x0000006a585e7210 */ /* 0x000fe60007f1e0ff */
[----:B------:R-:W-:Y:S01]  /*19950*/  @!PT LDS RZ, [RZ] ;  /* 0x00000000fffff984 */ /* 0x000fe20000000800 */
[----:B------:R-:W-:Y:S01]  /*19960*/  @!PT LDS RZ, [RZ] ;  /* 0x00000000fffff984 */ /* 0x000fe20000000800 */
[----:B------:R-:W-:Y:S01]  /*19970*/  @!PT LDS RZ, [RZ] ;  /* 0x00000000fffff984 */ /* 0x000fe20000000800 */
[----:B------:R1:W-:Y:S01]  /*19980*/  LDGSTS.E.BYPASS.LTC128B.128 [R245+0x100], [R88.64], !P4 ;  /* 0x0010000058f57fae */ /* 0x0003e2000e101d48 */
[----:B------:R-:W-:Y:S02]  /*19990*/  IADD3.X R95, R89, R104, RZ, P0, !PT ;  /* 0x00000068595f7210 */ /* 0x000fe400007fe4ff */
[----:B------:R-:W-:Y:S01]  /*199a0*/  IADD3 R92, P1, R94, R106, RZ ;  /* 0x0000006a5e5c7210 */ /* 0x000fe20007f3e0ff */
[C---:B------:R-:W-:Y:S04]  /*199b0*/  HMMA.16816.F32.BF16 R80, R112.reuse, R82, RZ ;  /* 0x000000527050723c */ /* 0x040fe800000418ff */
[----:B------:R2:W-:Y:S01]  /*199c0*/  LDGSTS.E.BYPASS.LTC128B.128 [R245+0x900], [R94.64], !P4 ;  /* 0x009000005ef57fae */ /* 0x0005e2000e101d48 */
[----:B------:R-:W-:Y:S02]  /*199d0*/  IADD3.X R93, R95, R104, RZ, P1, !PT ;  /* 0x000000685f5d7210 */ /* 0x000fe40000ffe4ff */
[----:B------:R-:W-:Y:S01]  /*199e0*/  IADD3 R102, P0, R92, R106, RZ ;  /* 0x0000006a5c667210 */ /* 0x000fe20007f1e0ff */
[-C--:B------:R-:W-:Y:S04]  /*199f0*/  HMMA.16816.F32.BF16 R84, R112, R96.reuse, RZ ;  /* 0x000000607054723c */ /* 0x080fe800000418ff */
[----:B------:R2:W-:Y:S01]  /*19a00*/  LDGSTS.E.BYPASS.LTC128B.128 [R245+0x1100], [R92.64], !P4 ;  /* 0x011000005cf57fae */ /* 0x0005e2000e101d48 */
[----:B------:R-:W-:Y:S07]  /*19a10*/  IADD3.X R103, R93, R104, RZ, P0, !PT ;  /* 0x000000685d677210 */ /* 0x000fee00007fe4ff */
[----:B------:R3:W-:Y:S01]  /*19a20*/  LDGSTS.E.BYPASS.LTC128B.128 [R245+0x1900], [R102.64], !P4 ;  /* 0x0190000066f57fae */ /* 0x0007e2000e101d48 */
[C---:B-1----:R-:W-:Y:S07]  /*19a30*/  HMMA.16816.F32.BF16 R88, R108.reuse, R96, RZ ;  /* 0x000000606c58723c */ /* 0x042fee00000418ff */
[----:B------:R-:W-:Y:S05]  /*19a40*/  IADD3 R96, P2, R102, R106, RZ ;  /* 0x0000006a66607210 */ /* 0x000fea0007f5e0ff */
[----:B------:R-:W-:Y:S02]  /*19a50*/  IADD3.X R97, R103, R104, RZ, P2, !PT ;  /* 0x0000006867617210 */ /* 0x000fe400017fe4ff */
[----:B------:R-:W-:Y:S01]  /*19a60*/  IADD3 R100, P1, R96, R106, RZ ;  /* 0x0000006a60647210 */ /* 0x000fe20007f3e0ff */
[-C--:B--2---:R-:W-:Y:S02]  /*19a70*/  HMMA.16816.F32.BF16 R92, R108, R98.reuse, RZ ;  /* 0x000000626c5c723c */ /* 0x084fe400000418ff */
[----:B------:R1:W-:Y:S01]  /*19a80*/  LDGSTS.E.BYPASS.LTC128B.128 [R245+0x2100], [R96.64], !P4 ;  /* 0x0210000060f57fae */ /* 0x0003e2000e101d48 */
[----:B------:R-:W-:Y:S02]  /*19a90*/  IADD3.X R101, R97, R104, RZ, P1, !PT ;  /* 0x0000006861657210 */ /* 0x000fe40000ffe4ff */
[----:B---3--:R-:W-:Y:S05]  /*19aa0*/  IADD3 R102, P0, R100, R106, RZ ;  /* 0x0000006a64667210 */ /* 0x008fea0007f1e0ff */
[----:B------:R2:W-:Y:S02]  /*19ab0*/  LDGSTS.E.BYPASS.LTC128B.128 [R245+0x2900], [R100.64], !P4 ;  /* 0x0290000064f57fae */ /* 0x0005e4000e101d48 */
[----:B------:R-:W-:Y:S02]  /*19ac0*/  IADD3.X R103, R101, R104, RZ, P0, !PT ;  /* 0x0000006865677210 */ /* 0x000fe400007fe4ff */
[C---:B------:R-:W-:Y:S02]  /*19ad0*/  ISETP.GT.AND P0, PT, R246.reuse, RZ, PT ;  /* 0x000000fff600720c */ /* 0x040fe40003f04270 */
[----:B------:R-:W-:Y:S02]  /*19ae0*/  IADD3 R246, R246, -0x1, RZ ;  /* 0xfffffffff6f67810 */ /* 0x000fe40007ffe0ff */
        /* <DEDUP_REMOVED lines=267> */
[----:B------:R4:W3:Y:S01]  /*1aba0*/  MUFU.EX2 R140, R2 ;  /* 0x00000002008c7308 */ /* 0x0008e20000000800 */
        /* <DEDUP_REMOVED lines=10> */
[--C-:B------:R-:W-:Y:S02]  /*1ac50*/  FFMA.FTZ R12, R12, c[0x0][0x2d0], -R193.reuse ;  /* 0x0000b4000c0c7a23 */ /* 0x100fe400000108c1 */
[--C-:B------:R-:W-:Y:S02]  /*1ac60*/  FFMA.FTZ R13, R13, c[0x0][0x2d0], -R193.reuse ;  /* 0x0000b4000d0d7a23 */ /* 0x100fe400000108c1 */
[----:B------:R1:W-:Y:S01]  /*1ac70*/  MUFU.EX2 R222, R5 ;  /* 0x0000000500de7308 */ /* 0x0003e20000000800 */
[--C-:B------:R-:W-:Y:S02]  /*1ac80*/  FFMA.FTZ R8, R8, c[0x0][0x2d0], -R193.reuse ;  /* 0x0000b40008087a23 */ /* 0x100fe400000108c1 */
[--C-:B------:R-:W-:Y:S02]  /*1ac90*/  FFMA.FTZ R9, R9, c[0x0][0x2d0], -R193.reuse ;  /* 0x0000b40009097a23 */ /* 0x100fe400000108c1 */
[----:B----4-:R-:W-:Y:S02]  /*1aca0*/  FADD.FTZ R2, -R137, R136 ;  /* 0x0000008889027221 */ /* 0x010fe40000010100 */
[C---:B---3--:R-:W-:Y:S02]  /*1acb0*/  FMUL.FTZ R120, R141.reuse, R120 ;  /* 0x000000788d787220 */ /* 0x048fe40000410000 */
[----:B------:R-:W-:Y:S01]  /*1acc0*/  FMUL.FTZ R2, R2, c[0x0][0x2d0] ;  /* 0x0000b40002027a20 */ /* 0x000fe20000410000 */
[----:B------:R2:W-:Y:S01]  /*1acd0*/  MUFU.EX2 R217, R8 ;  /* 0x0000000800d97308 */ /* 0x0005e20000000800 */
[----:B------:R-:W-:Y:S02]  /*1ace0*/  FMUL.FTZ R121, R141, R121 ;  /* 0x000000798d797220 */ /* 0x000fe40000410000 */
[C---:B------:R-:W-:Y:S02]  /*1acf0*/  FMUL.FTZ R122, R140.reuse, R122 ;  /* 0x0000007a8c7a7220 */ /* 0x040fe40000410000 */
[C---:B------:R-:W-:Y:S02]  /*1ad00*/  FMUL.FTZ R123, R140.reuse, R123 ;  /* 0x0000007b8c7b7220 */ /* 0x040fe40000410000 */
[--C-:B------:R-:W-:Y:S02]  /*1ad10*/  FFMA.FTZ R41, R41, c[0x0][0x2d0], -R193.reuse ;  /* 0x0000b40029297a23 */ /* 0x100fe400000108c1 */
[C---:B------:R-:W-:Y:S01]  /*1ad20*/  FMUL.FTZ R124, R141.reuse, R124 ;  /* 0x0000007c8d7c7220 */ /* 0x040fe20000410000 */
[----:B------:R3:W4:Y:S01]  /*1ad30*/  MUFU.EX2 R136, R2 ;  /* 0x0000000200887308 */ /* 0x0007220000000800 */
[----:B------:R-:W-:Y:S02]  /*1ad40*/  FMUL.FTZ R125, R141, R125 ;  /* 0x0000007d8d7d7220 */ /* 0x000fe40000410000 */
[C---:B------:R-:W-:Y:S02]  /*1ad50*/  FMUL.FTZ R126, R140.reuse, R126 ;  /* 0x0000007e8c7e7220 */ /* 0x040fe40000410000 */
[----:B------:R-:W-:Y:S02]  /*1ad60*/  FMUL.FTZ R127, R140, R127 ;  /* 0x0000007f8c7f7220 */ /* 0x000fe40000410000 */
[--C-:B------:R-:W-:Y:S02]  /*1ad70*/  FFMA.FTZ R56, R56, c[0x0][0x2d0], -R193.reuse ;  /* 0x0000b40038387a23 */ /* 0x100fe400000108c1 */
[--C-:B------:R-:W-:Y:S01]  /*1ad80*/  FFMA.FTZ R57, R57, c[0x0][0x2d0], -R193.reuse ;  /* 0x0000b40039397a23 */ /* 0x100fe200000108c1 */
[----:B------:R4:W-:Y:S01]  /*1ad90*/  MUFU.EX2 R218, R9 ;  /* 0x0000000900da7308 */ /* 0x0009e20000000800 */
[----:B------:R-:W-:Y:S02]  /*1ada0*/  @P0 IMAD R6, R4, c[0x0][0x1e0], RZ ;  /* 0x0000780004060a24 */ /* 0x000fe400078e02ff */
[C---:B-1----:R-:W-:Y:S01]  /*1adb0*/  @P0 IMAD.WIDE.U32 R4, R246.reuse, c[0x0][0x1e0], RZ ;  /* 0x00007800f6040a25 */ /* 0x042fe200078e00ff */
[----:B--2---:R-:W-:Y:S03]  /*1adc0*/  @P0 MOV R8, R248 ;  /* 0x000000f800080202 */ /* 0x004fe60000000f00 */
[----:B------:R-:W-:Y:S02]  /*1add0*/  @P0 IMAD R6, R246, c[0x0][0x1e4], R6 ;  /* 0x00007900f6060a24 */ /* 0x000fe400078e0206 */
[----:B------:R-:W-:Y:S01]  /*1ade0*/  FFMA.FTZ R81, R81, c[0x0][0x2d0], -R192 ;  /* 0x0000b40051517a23 */ /* 0x000fe200000108c0 */
[----:B------:R-:W-:Y:S01]  /*1adf0*/  MUFU.EX2 R210, R22 ;  /* 0x0000001600d27308 */ /* 0x000fe20000000800 */
[--C-:B------:R-:W-:Y:S01]  /*1ae00*/  FFMA.FTZ R24, R24, c[0x0][0x2d0], -R193.reuse ;  /* 0x0000b40018187a23 */ /* 0x100fe200000108c1 */
[----:B------:R-:W-:Y:S01]  /*1ae10*/  @P0 IADD3 R6, R5, R6, RZ ;  /* 0x0000000605060210 */ /* 0x000fe20007ffe0ff */
[----:B------:R-:W-:Y:S01]  /*1ae20*/  FFMA.FTZ R25, R25, c[0x0][0x2d0], -R193 ;  /* 0x0000b40019197a23 */ /* 0x000fe200000108c1 */
[----:B---3--:R-:W1:Y:S01]  /*1ae30*/  SHFL.BFLY PT, R2, R0, 0x1, 0x1f ;  /* 0x0c201f0000027f89 */ /* 0x008e6200000e0000 */
[C---:B----4-:R-:W-:Y:S02]  /*1ae40*/  FMUL.FTZ R116, R136.reuse, R116 ;  /* 0x0000007488747220 */ /* 0x050fe40000410000 */
[C---:B------:R-:W-:Y:S02]  /*1ae50*/  FMUL.FTZ R117, R136.reuse, R117 ;  /* 0x0000007588757220 */ /* 0x040fe40000410000 */
[C---:B------:R-:W-:Y:S01]  /*1ae60*/  FMUL.FTZ R128, R136.reuse, R128 ;  /* 0x0000008088807220 */ /* 0x040fe20000410000 */
[----:B------:R-:W-:Y:S01]  /*1ae70*/  MUFU.EX2 R212, R23 ;  /* 0x0000001700d47308 */ /* 0x000fe20000000800 */
[C---:B------:R-:W-:Y:S02]  /*1ae80*/  FMUL.FTZ R129, R136.reuse, R129 ;  /* 0x0000008188817220 */ /* 0x040fe40000410000 */
[C---:B------:R-:W-:Y:S01]  /*1ae90*/  FMUL.FTZ R132, R136.reuse, R132 ;  /* 0x0000008488847220 */ /* 0x040fe20000410000 */
[----:B------:R-:W-:Y:S01]  /*1aea0*/  @P0 MOV R9, R251 ;  /* 0x000000fb00090202 */ /* 0x000fe20000000f00 */
[----:B------:R-:W-:Y:S02]  /*1aeb0*/  FMUL.FTZ R133, R136, R133 ;  /* 0x0000008588857220 */ /* 0x000fe40000410000 */
[----:B------:R-:W-:Y:S02]  /*1aec0*/  FFMA.FTZ R34, R34, c[0x0][0x2d0], -R194 ;  /* 0x0000b40022227a23 */ /* 0x000fe400000108c2 */
[----:B------:R-:W-:Y:S01]  /*1aed0*/  @P0 IMAD.WIDE.U32 R8, R4, 0x70, R8 ;  /* 0x0000007004080825 */ /* 0x000fe200078e0008 */
[----:B------:R2:W-:Y:S03]  /*1aee0*/  MUFU.EX2 R227, R16 ;  /* 0x0000001000e37308 */ /* 0x0005e60000000800 */
[----:B------:R-:W-:Y:S01]  /*1aef0*/  @P0 IMAD R4, R6, 0x70, RZ ;  /* 0x0000007006040824 */ /* 0x000fe200078e02ff */
[----:B------:R-:W-:Y:S01]  /*1af00*/  @P0 LEA R6, P1, R8, c[0x0][0x1c8], 0x1 ;  /* 0x0000720008060a11 */ /* 0x000fe200078208ff */
[----:B------:R-:W-:Y:S02]  /*1af10*/  FFMA.FTZ R35, R35, c[0x0][0x2d0], -R194 ;  /* 0x0000b40023237a23 */ /* 0x000fe400000108c2 */
[--C-:B------:R-:W-:Y:S01]  /*1af20*/  FFMA.FTZ R28, R28, c[0x0][0x2d0], -R193.reuse ;  /* 0x0000b4001c1c7a23 */ /* 0x100fe200000108c1 */
[----:B-1----:R-:W-:Y:S01]  /*1af30*/  FMNMX.FTZ R2, R0, R2, !PT ;  /* 0x0000000200027209 */ /* 0x002fe20007810000 */
[----:B------:R-:W-:Y:S01]  /*1af40*/  FFMA.FTZ R29, R29, c[0x0][0x2d0], -R193 ;  /* 0x0000b4001d1d7a23 */ /* 0x000fe200000108c1 */
[----:B------:R1:W-:Y:S01]  /*1af50*/  MUFU.EX2 R223, R17 ;  /* 0x0000001100df7308 */ /* 0x0003e20000000800 */
[----:B------:R-:W-:Y:S01]  /*1af60*/  @P0 IADD3 R5, R9, R4, RZ ;  /* 0x0000000409050210 */ /* 0x000fe20007ffe0ff */
[--C-:B------:R-:W-:Y:S01]  /*1af70*/  FFMA.FTZ R36, R36, c[0x0][0x2d0], -R192.reuse ;  /* 0x0000b40024247a23 */ /* 0x100fe200000108c0 */
[----:B------:R-:W-:Y:S01]  /*1af80*/  @P0 IADD3 R4, P3, R6, UR4, RZ ;  /* 0x0000000406040c10 */ /* 0x000fe2000ff7e0ff */
[----:B------:R-:W-:Y:S01]  /*1af90*/  FMUL.FTZ R3, R2, c[0x0][0x2d0] ;  /* 0x0000b40002037a20 */ /* 0x000fe20000410000 */
[----:B------:R-:W-:Y:S01]  /*1afa0*/  @P0 LEA.HI.X R7, R8, c[0x0][0x1cc], R5, 0x1, P1 ;  /* 0x0000730008070a11 */ /* 0x000fe200008f0c05 */
[----:B------:R-:W-:Y:S02]  /*1afb0*/  FFMA.FTZ R37, R37, c[0x0][0x2d0], -R192 ;  /* 0x0000b40025257a23 */ /* 0x000fe400000108c0 */
[--C-:B------:R-:W-:Y:S01]  /*1afc0*/  FFMA.FTZ R10, R10, c[0x0][0x2d0], -R3.reuse ;  /* 0x0000b4000a0a7a23 */ /* 0x100fe20000010803 */
[----:B------:R-:W-:Y:S01]  /*1afd0*/  @P0 IADD3.X R5, R7, UR5, RZ, P3, !PT ;  /* 0x0000000507050c10 */ /* 0x000fe20009ffe4ff */
[----:B------:R3:W-:Y:S01]  /*1afe0*/  MUFU.EX2 R211, R18 ;  /* 0x0000001200d37308 */ /* 0x0007e20000000800 */
[----:B------:R4:W-:Y:S01]  /*1aff0*/  @P0 LDGSTS.E.BYPASS.LTC128B.128 [R245+0x3900], [R6.64], !P4 ;  /* 0x0390000006f50fae */ /* 0x0009e2000e101d48 */
[--C-:B------:R-:W-:Y:S02]  /*1b000*/  FFMA.FTZ R62, R62, c[0x0][0x2d0], -R3.reuse ;  /* 0x0000b4003e3e7a23 */ /* 0x100fe40000010803 */
[----:B--2---:R-:W-:Y:S02]  /*1b010*/  FMUL.FTZ R16, R141, R156 ;  /* 0x0000009c8d107220 */ /* 0x004fe40000410000 */
[--C-:B------:R-:W-:Y:S02]  /*1b020*/  FFMA.FTZ R63, R63, c[0x0][0x2d0], -R3.reuse ;  /* 0x0000b4003f3f7a23 */ /* 0x100fe40000010803 */
[--C-:B------:R-:W-:Y:S01]  /*1b030*/  FFMA.FTZ R11, R11, c[0x0][0x2d0], -R3.reuse ;  /* 0x0000b4000b0b7a23 */ /* 0x100fe20000010803 */
[----:B------:R2:W-:Y:S01]  /*1b040*/  @P0 LDGSTS.E.BYPASS.LTC128B.128 [R245+0x4100], [R4.64], !P4 ;  /* 0x0410000004f50fae */ /* 0x0005e2000e101d48 */
        /* <DEDUP_REMOVED lines=9> */
[----:B---3--:R-:W-:Y:S02]  /*1b0e0*/  FMUL.FTZ R18, R140, R158 ;  /* 0x0000009e8c127220 */ /* 0x008fe40000410000 */
[--C-:B------:R-:W-:Y:S02]  /*1b0f0*/  FFMA.FTZ R31, R31, c[0x0][0x2d0], -R3.reuse ;  /* 0x0000b4001f1f7a23 */ /* 0x100fe40000010803 */
[--C-:B------:R-:W-:Y:S01]  /*1b100*/  FFMA.FTZ R26, R26, c[0x0][0x2d0], -R3.reuse ;  /* 0x0000b4001a1a7a23 */ /* 0x100fe20000010803 */
[----:B------:R3:W-:Y:S01]  /*1b110*/  MUFU.EX2 R196, R11 ;  /* 0x0000000b00c47308 */ /* 0x0007e20000000800 */
[----:B------:R-:W-:Y:S02]  /*1b120*/  FADD.FTZ R0, -R2, R142 ;  /* 0x0000008e02007221 */ /* 0x000fe40000010100 */
[--C-:B------:R-:W-:Y:S01]  /*1b130*/  FFMA.FTZ R27, R27, c[0x0][0x2d0], -R3.reuse ;  /* 0x0000b4001b1b7a23 */ /* 0x100fe20000010803 */
[----:B----4-:R-:W-:Y:S01]  /*1b140*/  @P0 IADD3 R10, P2, R4, UR4, RZ ;  /* 0x00000004040a0c10 */ /* 0x010fe2000ff5e0ff */
[----:B------:R-:W-:Y:S02]  /*1b150*/  FMUL.FTZ R0, R0, c[0x0][0x2d0] ;  /* 0x0000b40000007a20 */ /* 0x000fe40000410000 */
[----:B------:R-:W-:Y:S01]  /*1b160*/  FFMA.FTZ R30, R30, c[0x0][0x2d0], -R3 ;  /* 0x0000b4001e1e7a23 */ /* 0x000fe20000010803 */
[----:B------:R-:W-:Y:S01]  /*1b170*/  @P0 IADD3 R8, P1, R10, UR4, RZ ;  /* 0x000000040a080c10 */ /* 0x000fe2000ff3e0ff */
[--C-:B------:R-:W-:Y:S01]  /*1b180*/  FFMA.FTZ R38, R38, c[0x0][0x2d0], -R194.reuse ;  /* 0x0000b40026267a23 */ /* 0x100fe200000108c2 */
[----:B------:R4:W-:Y:S01]  /*1b190*/  MUFU.EX2 R208, R12 ;  /* 0x0000000c00d07308 */ /* 0x0009e20000000800 */
[----:B------:R-:W-:Y:S01]  /*1b1a0*/  FFMA.FTZ R39, R39, c[0x0][0x2d0], -R194 ;  /* 0x0000b40027277a23 */ /* 0x000fe200000108c2 */
[----:B------:R-:W-:Y:S01]  /*1b1b0*/  @P0 IADD3 R6, P3, R8, UR4, RZ ;  /* 0x0000000408060c10 */ /* 0x000fe2000ff7e0ff */
[--C-:B------:R-:W-:Y:S02]  /*1b1c0*/  FFMA.FTZ R48, R48, c[0x0][0x2d0], -R192.reuse ;  /* 0x0000b40030307a23 */ /* 0x100fe400000108c0 */
[----:B-1----:R-:W-:Y:S02]  /*1b1d0*/  FMUL.FTZ R19, R140, R159 ;  /* 0x0000009f8c137220 */ /* 0x002fe40000410000 */
[----:B------:R-:W-:Y:S02]  /*1b1e0*/  FFMA.FTZ R49, R49, c[0x0][0x2d0], -R192 ;  /* 0x0000b40031317a23 */ /* 0x000fe400000108c0 */
[--C-:B------:R-:W-:Y:S01]  /*1b1f0*/  FFMA.FTZ R50, R50, c[0x0][0x2d0], -R194.reuse ;  /* 0x0000b40032327a23 */ /* 0x100fe200000108c2 */
[----:B------:R-:W1:Y:S01]  /*1b200*/  MUFU.EX2 R0, R0 ;  /* 0x0000000000007308 */ /* 0x000e620000000800 */
[----:B------:R-:W-:Y:S02]  /*1b210*/  FFMA.FTZ R51, R51, c[0x0][0x2d0], -R194 ;  /* 0x0000b40033337a23 */ /* 0x000fe400000108c2 */
[--C-:B------:R-:W-:Y:S01]  /*1b220*/  FFMA.FTZ R40, R40, c[0x0][0x2d0], -R193.reuse ;  /* 0x0000b40028287a23 */ /* 0x100fe200000108c1 */
[----:B---3--:R-:W-:Y:S01]  /*1b230*/  @P0 IADD3.X R11, R5, UR5, RZ, P2, !PT ;  /* 0x00000005050b0c10 */ /* 0x008fe200097fe4ff */
[--C-:B------:R-:W-:Y:S01]  /*1b240*/  FFMA.FTZ R44, R44, c[0x0][0x2d0], -R193.reuse ;  /* 0x0000b4002c2c7a23 */ /* 0x100fe200000108c1 */
[----:B--2---:R-:W-:Y:S01]  /*1b250*/  @P0 IADD3 R4, P2, R6, UR4, RZ ;  /* 0x0000000406040c10 */ /* 0x004fe2000ff5e0ff */
[----:B------:R-:W-:Y:S01]  /*1b260*/  FFMA.FTZ R45, R45, c[0x0][0x2d0], -R193 ;  /* 0x0000b4002d2d7a23 */ /* 0x000fe200000108c1 */
[----:B------:R-:W-:Y:S01]  /*1b270*/  @P0 IADD3.X R9, R11, UR5, RZ, P1, !PT ;  /* 0x000000050b090c10 */ /* 0x000fe20008ffe4ff */
[----:B------:R2:W-:Y:S01]  /*1b280*/  @P0 LDGSTS.E.BYPASS.LTC128B.128 [R245+0x4900], [R10.64], !P4 ;  /* 0x049000000af50fae */ /* 0x0005e2000e101d48 */
[----:B------:R3:W2:Y:S01]  /*1b290*/  MUFU.EX2 R209, R13 ;  /* 0x0000000d00d17308 */ /* 0x0006a20000000800 */
[----:B------:R-:W-:Y:S01]  /*1b2a0*/  FFMA.FTZ R46, R46, c[0x0][0x2d0], -R3 ;  /* 0x0000b4002e2e7a23 */ /* 0x000fe20000010803 */
[----:B------:R-:W-:Y:S01]  /*1b2b0*/  @P0 IADD3.X R7, R9, UR5, RZ, P3, !PT ;  /* 0x0000000509070c10 */ /* 0x000fe20009ffe4ff */
[--C-:B------:R-:W-:Y:S02]  /*1b2c0*/  FFMA.FTZ R72, R72, c[0x0][0x2d0], -R193.reuse ;  /* 0x0000b40048487a23 */ /* 0x100fe400000108c1 */
[----:B----4-:R-:W-:Y:S01]  /*1b2d0*/  FMUL.FTZ R12, R136, R152 ;  /* 0x00000098880c7220 */ /* 0x010fe20000410000 */
[----:B------:R-:W-:Y:S01]  /*1b2e0*/  @P0 IADD3.X R5, R7, UR5, RZ, P2, !PT ;  /* 0x0000000507050c10 */ /* 0x000fe200097fe4ff */
[----:B------:R4:W-:Y:S01]  /*1b2f0*/  @P0 LDGSTS.E.BYPASS.LTC128B.128 [R245+0x5100], [R8.64], !P4 ;  /* 0x0510000008f50fae */ /* 0x0009e2000e101d48 */
[----:B------:R-:W-:Y:S02]  /*1b300*/  FFMA.FTZ R113, R113, c[0x0][0x2d0], -R192 ;  /* 0x0000b40071717a23 */ /* 0x000fe400000108c0 */
[----:B------:R4:W-:Y:S01]  /*1b310*/  MUFU.EX2 R201, R14 ;  /* 0x0000000e00c97308 */ /* 0x0009e20000000800 */
[----:B------:R-:W-:Y:S02]  /*1b320*/  FFMA.FTZ R115, R115, c[0x0][0x2d0], -R194 ;  /* 0x0000b40073737a23 */ /* 0x000fe400000108c2 */
[--C-:B------:R-:W-:Y:S02]  /*1b330*/  FFMA.FTZ R109, R109, c[0x0][0x2d0], -R193.reuse ;  /* 0x0000b4006d6d7a23 */ /* 0x100fe400000108c1 */
[----:B------:R4:W-:Y:S01]  /*1b340*/  @P0 LDGSTS.E.BYPASS.LTC128B.128 [R245+0x5900], [R6.64], !P4 ;  /* 0x0590000006f50fae */ /* 0x0009e2000e101d48 */
[C---:B-1----:R-:W-:Y:S02]  /*1b350*/  FMUL.FTZ R118, R0.reuse, R118 ;  /* 0x0000007600767220 */ /* 0x042fe40000410000 */
[C---:B------:R-:W-:Y:S02]  /*1b360*/  FMUL.FTZ R119, R0.reuse, R119 ;  /* 0x0000007700777220 */ /* 0x040fe40000410000 */
[----:B------:R1:W1:Y:S01]  /*1b370*/  MUFU.EX2 R202, R15 ;  /* 0x0000000f00ca7308 */ /* 0x0002620000000800 */
[----:B------:R-:W-:Y:S02]  /*1b380*/  FMUL.FTZ R130, R0, R130 ;  /* 0x0000008200827220 */ /* 0x000fe40000410000 */
[----:B------:R1:W-:Y:S01]  /*1b390*/  @P0 LDGSTS.E.BYPASS.LTC128B.128 [R245+0x6100], [R4.64], !P4 ;  /* 0x0610000004f50fae */ /* 0x0003e2000e101d48 */
[----:B---3--:R-:W-:Y:S01]  /*1b3a0*/  FMUL.FTZ R13, R136, R153 ;  /* 0x00000099880d7220 */ /* 0x008fe20000410000 */
[----:B--2---:R-:W-:Y:S01]  /*1b3b0*/  @P0 IADD3 R10, P1, R4, UR4, RZ ;  /* 0x00000004040a0c10 */ /* 0x004fe2000ff3e0ff */
[C---:B------:R-:W-:Y:S02]  /*1b3c0*/  FMUL.FTZ R131, R0.reuse, R131 ;  /* 0x0000008300837220 */ /* 0x040fe40000410000 */
[C---:B------:R-:W-:Y:S02]  /*1b3d0*/  FMUL.FTZ R134, R0.reuse, R134 ;  /* 0x0000008600867220 */ /* 0x040fe40000410000 */
[----:B------:R2:W-:Y:S01]  /*1b3e0*/  MUFU.EX2 R200, R31 ;  /* 0x0000001f00c87308 */ /* 0x0005e20000000800 */
[----:B------:R-:W-:Y:S01]  /*1b3f0*/  @P0 IADD3.X R11, R5, UR5, RZ, P1, !PT ;  /* 0x00000005050b0c10 */ /* 0x000fe20008ffe4ff */
[----:B------:R-:W-:Y:S02]  /*1b400*/  FMUL.FTZ R135, R0, R135 ;  /* 0x0000008700877220 */ /* 0x000fe40000410000 */
        /* <DEDUP_REMOVED lines=10> */
[----:B------:R-:W-:Y:S01]  /*1b4b0*/  F2FP.BF16.PACK_AB R146, R223, R227 ;  /* 0x000000e3df92723e */ /* 0x000fe200000010ff */
[----:B------:R-:W-:Y:S01]  /*1b4c0*/  FMUL.FTZ R7, R140, R147 ;  /* 0x000000938c077220 */ /* 0x000fe20000410000 */
[----:B------:R-:W-:Y:S01]  /*1b4d0*/  F2FP.BF16.PACK_AB R147, R224, R211 ;  /* 0x000000d3e093723e */ /* 0x000fe200000010ff */
[----:B-1----:R-:W-:Y:S02]  /*1b4e0*/  FMUL.FTZ R15, R0, R155 ;  /* 0x0000009b000f7220 */ /* 0x002fe40000410000 */
[----:B------:R1:W-:Y:S01]  /*1b4f0*/  MUFU.EX2 R252, R25 ;  /* 0x0000001900fc7308 */ /* 0x0003e20000000800 */
[C---:B------:R-:W-:Y:S01]  /*1b500*/  FMUL.FTZ R4, R141.reuse, R144 ;  /* 0x000000908d047220 */ /* 0x040fe20000410000 */
[----:B------:R-:W-:Y:S01]  /*1b510*/  F2FP.BF16.PACK_AB R144, R222, R221 ;  /* 0x000000ddde90723e */ /* 0x000fe200000010ff */
[----:B------:R-:W-:Y:S01]  /*1b520*/  FMUL.FTZ R5, R141, R145 ;  /* 0x000000918d057220 */ /* 0x000fe20000410000 */
[----:B------:R-:W-:Y:S01]  /*1b530*/  F2FP.BF16.PACK_AB R145, R220, R219 ;  /* 0x000000dbdc91723e */ /* 0x000fe200000010ff */
[----:B------:R-:W4:Y:S01]  /*1b540*/  LDSM.16.MT88.4 R188, [R231+0x100] ;  /* 0x00010000e7bc783b */ /* 0x000f220000004200 */
[----:B--2---:R-:W-:Y:S01]  /*1b550*/  FMUL.FTZ R31, R0, R171 ;  /* 0x000000ab001f7220 */ /* 0x004fe20000410000 */
[----:B------:R-:W-:Y:S01]  /*1b560*/  MOV R171, R225 ;  /* 0x000000e100ab7202 */ /* 0x000fe20000000f00 */
        /* <DEDUP_REMOVED lines=8> */
[C---:B----4-:R-:W-:Y:S02]  /*1b5f0*/  FMUL.FTZ R24, R136.reuse, R164 ;  /* 0x000000a488187220 */ /* 0x050fe40000410000 */
[----:B------:R-:W-:Y:S01]  /*1b600*/  MUFU.EX2 R206, R60 ;  /* 0x0000003c00ce7308 */ /* 0x000fe20000000800 */
[----:B------:R-:W3:Y:S01]  /*1b610*/  LDSM.16.MT88.4 R156, [R230+0x100] ;  /* 0x00010000e69c783b */ /* 0x000ee20000004200 */
[----:B------:R-:W-:Y:S02]  /*1b620*/  FFMA.FTZ R83, R83, c[0x0][0x2d0], -R194 ;  /* 0x0000b40053537a23 */ /* 0x000fe400000108c2 */
[----:B-1----:R-:W-:Y:S02]  /*1b630*/  FMUL.FTZ R25, R136, R165 ;  /* 0x000000a588197220 */ /* 0x002fe40000410000 */
[--C-:B------:R-:W-:Y:S02]  /*1b640*/  FFMA.FTZ R80, R80, c[0x0][0x2d0], -R192.reuse ;  /* 0x0000b40050507a23 */ /* 0x100fe400000108c0 */
[--C-:B------:R-:W-:Y:S01]  /*1b650*/  FFMA.FTZ R73, R73, c[0x0][0x2d0], -R193.reuse ;  /* 0x0000b40049497a23 */ /* 0x100fe200000108c1 */
[----:B------:R-:W0:Y:S01]  /*1b660*/  LDGDEPBAR ;  /* 0x00000000000079af */ /* 0x000e220000000000 */
[----:B------:R-:W-:Y:S01]  /*1b670*/  MUFU.EX2 R205, R61 ;  /* 0x0000003d00cd7308 */ /* 0x000fe20000000800 */
[--C-:B------:R-:W-:Y:S02]  /*1b680*/  FFMA.FTZ R76, R76, c[0x0][0x2d0], -R193.reuse ;  /* 0x0000b4004c4c7a23 */ /* 0x100fe400000108c1 */
[----:B------:R-:W-:Y:S01]  /*1b690*/  FFMA.FTZ R77, R77, c[0x0][0x2d0], -R193 ;  /* 0x0000b4004d4d7a23 */ /* 0x000fe200000108c1 */
        /* <DEDUP_REMOVED lines=9> */
[C---:B------:R-:W-:Y:S02]  /*1b730*/  FMUL.FTZ R20, R141.reuse, R160 ;  /* 0x000000a08d147220 */ /* 0x040fe40000410000 */
[----:B------:R-:W-:Y:S01]  /*1b740*/  FMUL.FTZ R21, R141, R161 ;  /* 0x000000a18d157220 */ /* 0x000fe20000410000 */
[----:B------:R-:W-:Y:S01]  /*1b750*/  MOV R161, R212 ;  /* 0x000000d400a17202 */ /* 0x000fe20000000f00 */
[C---:B------:R-:W-:Y:S03]  /*1b760*/  HMMA.16816.F32.BF16 R16, R144.reuse, R22, R16 ;  /* 0x000000169010723c */ /* 0x040fe60000041810 */
[----:B------:R4:W-:Y:S01]  /*1b770*/  MUFU.EX2 R198, R27 ;  /* 0x0000001b00c67308 */ /* 0x0009e20000000800 */
[--C-:B------:R-:W-:Y:S02]  /*1b780*/  FFMA.FTZ R84, R84, c[0x0][0x2d0], -R192.reuse ;  /* 0x0000b40054547a23 */ /* 0x100fe400000108c0 */
[--C-:B------:R-:W-:Y:S02]  /*1b790*/  FFMA.FTZ R85, R85, c[0x0][0x2d0], -R192.reuse ;  /* 0x0000b40055557a23 */ /* 0x100fe400000108c0 */
[C---:B------:R-:W-:Y:S01]  /*1b7a0*/  FMUL.FTZ R22, R140.reuse, R162 ;  /* 0x000000a28c167220 */ /* 0x040fe20000410000 */
[----:B------:R-:W-:Y:S03]  /*1b7b0*/  MOV R162, R213 ;  /* 0x000000d500a27202 */ /* 0x000fe60000000f00 */
[----:B------:R-:W-:Y:S01]  /*1b7c0*/  FMUL.FTZ R23, R140, R163 ;  /* 0x000000a38c177220 */ /* 0x000fe20000410000 */
[----:B------:R-:W2:Y:S01]  /*1b7d0*/  MUFU.EX2 R215, R32 ;  /* 0x0000002000d77308 */ /* 0x000ea20000000800 */
[----:B------:R-:W-:Y:S01]  /*1b7e0*/  MOV R163, R210 ;  /* 0x000000d200a37202 */ /* 0x000fe20000000f00 */
[--C-:B------:R-:W-:Y:S02]  /*1b7f0*/  FFMA.FTZ R96, R96, c[0x0][0x2d0], -R192.reuse ;  /* 0x0000b40060607a23 */ /* 0x100fe400000108c0 */
[----:B-1----:R-:W-:Y:S02]  /*1b800*/  FMUL.FTZ R26, R0, R166 ;  /* 0x000000a6001a7220 */ /* 0x002fe40000410000 */
[-C--:B------:R-:W-:Y:S03]  /*1b810*/  HMMA.16816.F32.BF16 R20, R144, R188.reuse, R20 ;  /* 0x000000bc9014723c */ /* 0x080fe60000041814 */
[----:B------:R-:W-:Y:S01]  /*1b820*/  FFMA.FTZ R97, R97, c[0x0][0x2d0], -R192 ;  /* 0x0000b40061617a23 */ /* 0x000fe200000108c0 */
[----:B------:R-:W1:Y:S01]  /*1b830*/  MUFU.EX2 R32, R34 ;  /* 0x0000002200207308 */ /* 0x000e620000000800 */
[--C-:B------:R-:W-:Y:S02]  /*1b840*/  FFMA.FTZ R86, R86, c[0x0][0x2d0], -R194.reuse ;  /* 0x0000b40056567a23 */ /* 0x100fe400000108c2 */
[--C-:B------:R-:W-:Y:S02]  /*1b850*/  FFMA.FTZ R87, R87, c[0x0][0x2d0], -R194.reuse ;  /* 0x0000b40057577a23 */ /* 0x100fe400000108c2 */
[----:B----4-:R-:W-:Y:S03]  /*1b860*/  FMUL.FTZ R27, R0, R167 ;  /* 0x000000a7001b7220 */ /* 0x010fe60000410000 */
[--C-:B------:R-:W-:Y:S02]  /*1b870*/  FFMA.FTZ R98, R98, c[0x0][0x2d0], -R194.reuse ;  /* 0x0000b40062627a23 */ /* 0x100fe400000108c2 */
[----:B------:R-:W4:Y:S01]  /*1b880*/  MUFU.EX2 R142, R35 ;  /* 0x00000023008e7308 */ /* 0x000f220000000800 */
[----:B------:R-:W-:Y:S01]  /*1b890*/  FFMA.FTZ R99, R99, c[0x0][0x2d0], -R194 ;  /* 0x0000b40063637a23 */ /* 0x000fe200000108c2 */
[C---:B------:R-:W-:Y:S04]  /*1b8a0*/  HMMA.16816.F32.BF16 R24, R148.reuse, R188, R24 ;  /* 0x000000bc9418723c */ /* 0x040fe80000041818 */
[----:B--2---:R-:W-:Y:S01]  /*1b8b0*/  MOV R160, R215 ;  /* 0x000000d700a07202 */ /* 0x004fe20000000f00 */
[--C-:B------:R-:W-:Y:S02]  /*1b8c0*/  FFMA.FTZ R90, R90, c[0x0][0x2d0], -R3.reuse ;  /* 0x0000b4005a5a7a23 */ /* 0x100fe40000010803 */
[--C-:B------:R-:W-:Y:S01]  /*1b8d0*/  FFMA.FTZ R91, R91, c[0x0][0x2d0], -R3.reuse ;  /* 0x0000b4005b5b7a23 */ /* 0x100fe20000010803 */
[----:B------:R-:W2:Y:S01]  /*1b8e0*/  MUFU.EX2 R214, R33 ;  /* 0x0000002100d67308 */ /* 0x000ea20000000800 */
[--C-:B------:R-:W-:Y:S03]  /*1b8f0*/  FFMA.FTZ R94, R94, c[0x0][0x2d0], -R3.reuse ;  /* 0x0000b4005e5e7a23 */ /* 0x100fe60000010803 */
[----:B-1----:R-:W-:Y:S01]  /*1b900*/  MOV R167, R32 ;  /* 0x0000002000a77202 */ /* 0x002fe20000000f00 */
[----:B------:R-:W-:Y:S01]  /*1b910*/  FMUL.FTZ R32, R141, R172 ;  /* 0x000000ac8d207220 */ /* 0x000fe20000410000 */
[----:B------:R-:W-:Y:S01]  /*1b920*/  MOV R172, R223 ;  /* 0x000000df00ac7202 */ /* 0x000fe20000000f00 */
[----:B------:R-:W-:Y:S01]  /*1b930*/  FMUL.FTZ R34, R140, R174 ;  /* 0x000000ae8c227220 */ /* 0x000fe20000410000 */
[----:B------:R-:W-:Y:S01]  /*1b940*/  MOV R174, R211 ;  /* 0x000000d300ae7202 */ /* 0x000fe20000000f00 */
[--C-:B------:R-:W-:Y:S01]  /*1b950*/  FFMA.FTZ R95, R95, c[0x0][0x2d0], -R3.reuse ;  /* 0x0000b4005f5f7a23 */ /* 0x100fe20000010803 */
[----:B------:R-:W1:Y:S01]  /*1b960*/  MUFU.EX2 R33, R28 ;  /* 0x0000001c00217308 */ /* 0x000e620000000800 */
[--C-:B------:R-:W-:Y:S02]  /*1b970*/  FFMA.FTZ R100, R100, c[0x0][0x2d0], -R192.reuse ;  /* 0x0000b40064647a23 */ /* 0x100fe400000108c0 */
[--C-:B------:R-:W-:Y:S01]  /*1b980*/  FFMA.FTZ R101, R101, c[0x0][0x2d0], -R192.reuse ;  /* 0x0000b40065657a23 */ /* 0x100fe200000108c0 */
[----:B----4-:R-:W-:Y:S01]  /*1b990*/  MOV R164, R142 ;  /* 0x0000008e00a47202 */ /* 0x010fe20000000f00 */
[----:B------:R-:W-:Y:S01]  /*1b9a0*/  FMUL.FTZ R35, R140, R175 ;  /* 0x000000af8c237220 */ /* 0x000fe20000410000 */
[----:B------:R-:W-:Y:S01]  /*1b9b0*/  MOV R175, R224 ;  /* 0x000000e000af7202 */ /* 0x000fe20000000f00 */
[----:B------:R-:W-:Y:S01]  /*1b9c0*/  FFMA.FTZ R142, R47, c[0x0][0x2d0], -R3 ;  /* 0x0000b4002f8e7a23 */ /* 0x000fe20000010803 */
[----:B------:R-:W-:Y:S01]  /*1b9d0*/  F2FP.BF16.PACK_AB R47, R164, R167 ;  /* 0x000000a7a42f723e */ /* 0x000fe200000010ff */
[----:B------:R-:W-:Y:S01]  /*1b9e0*/  FFMA.FTZ R112, R112, c[0x0][0x2d0], -R192 ;  /* 0x0000b40070707a23 */ /* 0x000fe200000108c0 */
[----:B------:R4:W3:Y:S01]  /*1b9f0*/  MUFU.EX2 R203, R29 ;  /* 0x0000001d00cb7308 */ /* 0x0008e20000000800 */
[--C-:B------:R-:W-:Y:S02]  /*1ba00*/  FFMA.FTZ R102, R102, c[0x0][0x2d0], -R194.reuse ;  /* 0x0000b40066667a23 */ /* 0x100fe400000108c2 */
[--C-:B------:R-:W-:Y:S01]  /*1ba10*/  FFMA.FTZ R103, R103, c[0x0][0x2d0], -R194.reuse ;  /* 0x0000b40067677a23 */ /* 0x100fe200000108c2 */
[----:B--2---:R-:W-:Y:S01]  /*1ba20*/  MOV R165, R214 ;  /* 0x000000d600a57202 */ /* 0x004fe20000000f00 */
[----:B------:R-:W-:Y:S02]  /*1ba30*/  FFMA.FTZ R114, R114, c[0x0][0x2d0], -R194 ;  /* 0x0000b40072727a23 */ /* 0x000fe400000108c2 */
[--C-:B------:R-:W-:Y:S02]  /*1ba40*/  FFMA.FTZ R105, R105, c[0x0][0x2d0], -R193.reuse ;  /* 0x0000b40069697a23 */ /* 0x100fe400000108c1 */
[----:B------:R-:W-:Y:S01]  /*1ba50*/  FFMA.FTZ R108, R108, c[0x0][0x2d0], -R193 ;  /* 0x0000b4006c6c7a23 */ /* 0x000fe200000108c1 */
[----:B------:R2:W2:Y:S01]  /*1ba60*/  MUFU.EX2 R199, R30 ;  /* 0x0000001e00c77308 */ /* 0x0004a20000000800 */
[--C-:B------:R-:W-:Y:S02]  /*1ba70*/  FFMA.FTZ R106, R106, c[0x0][0x2d0], -R3.reuse ;  /* 0x0000b4006a6a7a23 */ /* 0x100fe40000010803 */
[--C-:B------:R-:W-:Y:S01]  /*1ba80*/  FFMA.FTZ R107, R107, c[0x0][0x2d0], -R3.reuse ;  /* 0x0000b4006b6b7a23 */ /* 0x100fe20000010803 */
[----:B-1----:R-:W-:Y:S01]  /*1ba90*/  MOV R166, R33 ;  /* 0x0000002100a67202 */ /* 0x002fe20000000f00 */
[----:B------:R-:W-:Y:S02]  /*1baa0*/  FMUL.FTZ R28, R136, R168 ;  /* 0x000000a8881c7220 */ /* 0x000fe40000410000 */
[----:B------:R-:W-:Y:S01]  /*1bab0*/  FMUL.FTZ R33, R141, R173 ;  /* 0x000000ad8d217220 */ /* 0x000fe20000410000 */
[----:B------:R-:W-:Y:S01]  /*1bac0*/  MOV R173, R208 ;  /* 0x000000d000ad7202 */ /* 0x000fe20000000f00 */
[--C-:B------:R-:W-:Y:S01]  /*1bad0*/  FFMA.FTZ R110, R110, c[0x0][0x2d0], -R3.reuse ;  /* 0x0000b4006e6e7a23 */ /* 0x100fe20000010803 */
[----:B------:R1:W-:Y:S01]  /*1bae0*/  MUFU.EX2 R249, R37 ;  /* 0x0000002500f97308 */ /* 0x0003e20000000800 */
[----:B------:R-:W-:Y:S02]  /*1baf0*/  FFMA.FTZ R3, R111, c[0x0][0x2d0], -R3 ;  /* 0x0000b4006f037a23 */ /* 0x000fe40000010803 */
[--C-:B------:R-:W-:Y:S02]  /*1bb00*/  FFMA.FTZ R88, R88, c[0x0][0x2d0], -R193.reuse ;  /* 0x0000b40058587a23 */ /* 0x100fe400000108c1 */
[----:B----4-:R-:W-:Y:S02]  /*1bb10*/  FMUL.FTZ R29, R136, R169 ;  /* 0x000000a9881d7220 */ /* 0x010fe40000410000 */
[--C-:B------:R-:W-:Y:S02]  /*1bb20*/  FFMA.FTZ R89, R89, c[0x0][0x2d0], -R193.reuse ;  /* 0x0000b40059597a23 */ /* 0x100fe400000108c1 */
[--C-:B------:R-:W-:Y:S01]  /*1bb30*/  FFMA.FTZ R92, R92, c[0x0][0x2d0], -R193.reuse ;  /* 0x0000b4005c5c7a23 */ /* 0x100fe200000108c1 */
[----:B------:R4:W-:Y:S01]  /*1bb40*/  MUFU.EX2 R225, R39 ;  /* 0x0000002700e17308 */ /* 0x0009e20000000800 */
[--C-:B------:R-:W-:Y:S02]  /*1bb50*/  FFMA.FTZ R93, R93, c[0x0][0x2d0], -R193.reuse ;  /* 0x0000b4005d5d7a23 */ /* 0x100fe400000108c1 */
[----:B------:R-:W-:Y:S02]  /*1bb60*/  FFMA.FTZ R104, R104, c[0x0][0x2d0], -R193 ;  /* 0x0000b40068687a23 */ /* 0x000fe400000108c1 */
[----:B--2---:R-:W-:Y:S01]  /*1bb70*/  FMUL.FTZ R30, R0, R170 ;  /* 0x000000aa001e7220 */ /* 0x004fe20000410000 */
[----:B---3--:R-:W-:Y:S04]  /*1bb80*/  MOV R170, R203 ;  /* 0x000000cb00aa7202 */ /* 0x008fe80000000f00 */
[----:B------:R2:W-:Y:S02]  /*1bb90*/  MUFU.EX2 R250, R36 ;  /* 0x0000002400fa7308 */ /* 0x0005e40000000800 */
[-C--:B------:R-:W-:Y:S03]  /*1bba0*/  HMMA.16816.F32.BF16 R28, R148, R190.reuse, R28 ;  /* 0x000000be941c723c */ /* 0x080fe6000004181c */
[C---:B-1----:R-:W-:Y:S05]  /*1bbb0*/  FMUL.FTZ R37, R141.reuse, R177 ;  /* 0x000000b18d257220 */ /* 0x042fea0000410000 */
[C---:B------:R-:W-:Y:S01]  /*1bbc0*/  HMMA.16816.F32.BF16 R32, R144.reuse, R190, R32 ;  /* 0x000000be9020723c */ /* 0x040fe20000041820 */
[----:B------:R1:W-:Y:S03]  /*1bbd0*/  MUFU.EX2 R226, R38 ;  /* 0x0000002600e27308 */ /* 0x0003e60000000800 */
[C---:B----4-:R-:W-:Y:S07]  /*1bbe0*/  FMUL.FTZ R39, R140.reuse, R179 ;  /* 0x000000b38c277220 */ /* 0x050fee0000410000 */
[----:B------:R3:W-:Y:S01]  /*1bbf0*/  MUFU.EX2 R248, R48 ;  /* 0x0000003000f87308 */ /* 0x0007e20000000800 */
[C---:B--2---:R-:W-:Y:S09]  /*1bc00*/  FMUL.FTZ R36, R141.reuse, R176 ;  /* 0x000000b08d247220 */ /* 0x044ff20000410000 */
[----:B------:R2:W-:Y:S01]  /*1bc10*/  MUFU.EX2 R224, R50 ;  /* 0x0000003200e07308 */ /* 0x0005e20000000800 */
[----:B-1----:R-:W-:Y:S09]  /*1bc20*/  FMUL.FTZ R38, R140, R178 ;  /* 0x000000b28c267220 */ /* 0x002ff20000410000 */
[----:B------:R1:W-:Y:S01]  /*1bc30*/  MUFU.EX2 R247, R49 ;  /* 0x0000003100f77308 */ /* 0x0003e20000000800 */
[-C--:B------:R-:W-:Y:S03]  /*1bc40*/  HMMA.16816.F32.BF16 R36, R144, R152.reuse, R36 ;  /* 0x000000989024723c */ /* 0x080fe60000041824 */
[----:B---3--:R-:W-:Y:S06]  /*1bc50*/  FMUL.FTZ R48, R136, R180 ;  /* 0x000000b488307220 */ /* 0x008fec0000410000 */
[----:B------:R3:W-:Y:S03]  /*1bc60*/  MUFU.EX2 R223, R51 ;  /* 0x0000003300df7308 */ /* 0x0007e60000000800 */
[----:B--2---:R-:W-:Y:S07]  /*1bc70*/  FMUL.FTZ R50, R0, R182 ;  /* 0x000000b600327220 */ /* 0x004fee0000410000 */
[----:B------:R2:W-:Y:S01]  /*1bc80*/  MUFU.EX2 R169, R40 ;  /* 0x0000002800a97308 */ /* 0x0005e20000000800 */
[----:B-1----:R-:W-:Y:S09]  /*1bc90*/  FMUL.FTZ R49, R136, R181 ;  /* 0x000000b588317220 */ /* 0x002ff20000410000 */
[----:B------:R1:W4:Y:S01]  /*1bca0*/  MUFU.EX2 R216, R41 ;  /* 0x0000002900d87308 */ /* 0x0003220000000800 */
[----:B---3--:R-:W-:Y:S09]  /*1bcb0*/  FMUL.FTZ R51, R0, R183 ;  /* 0x000000b700337220 */ /* 0x008ff20000410000 */
[----:B------:R-:W-:Y:S01]  /*1bcc0*/  MUFU.EX2 R213, R52 ;  /* 0x0000003400d57308 */ /* 0x000fe20000000800 */
[C---:B------:R-:W-:Y:S04]  /*1bcd0*/  HMMA.16816.F32.BF16 R48, R148.reuse, R152, R48 ;  /* 0x000000989430723c */ /* 0x040fe80000041830 */
[C---:B--2---:R-:W-:Y:S01]  /*1bce0*/  FMUL.FTZ R40, R141.reuse, R184 ;  /* 0x000000b88d287220 */ /* 0x044fe20000410000 */
[----:B------:R-:W-:Y:S03]  /*1bcf0*/  MOV R184, R209 ;  /* 0x000000d100b87202 */ /* 0x000fe60000000f00 */
[-C--:B------:R-:W-:Y:S01]  /*1bd00*/  HMMA.16816.F32.BF16 R116, R148, R154.reuse, R116 ;  /* 0x0000009a9474723c */ /* 0x080fe20000041874 */
[----:B------:R-:W-:Y:S03]  /*1bd10*/  MUFU.EX2 R212, R53 ;  /* 0x0000003500d47308 */ /* 0x000fe60000000800 */
[----:B-1----:R-:W-:Y:S02]  /*1bd20*/  FMUL.FTZ R41, R141, R185 ;  /* 0x000000b98d297220 */ /* 0x002fe40000410000 */
[----:B------:R-:W2:Y:S02]  /*1bd30*/  LDL.LU R185, [R1+0x20] ;  /* 0x0000200001b97983 */ /* 0x000ea40000300800 */
[C---:B------:R-:W-:Y:S02]  /*1bd40*/  HMMA.16816.F32.BF16 R120, R144.reuse, R154, R120 ;  /* 0x0000009a9078723c */ /* 0x040fe40000041878 */
[----:B------:R-:W1:Y:S01]  /*1bd50*/  LDSM.16.MT88.4 R152, [R228+0x900] ;  /* 0x00090000e498783b */ /* 0x000e620000004200 */
[----:B------:R3:W-:Y:S05]  /*1bd60*/  MUFU.EX2 R168, R42 ;  /* 0x0000002a00a87308 */ /* 0x0007ea0000000800 */
[-C--:B------:R-:W-:Y:S05]  /*1bd70*/  HMMA.16816.F32.BF16 R124, R144, R156.reuse, R124 ;  /* 0x0000009c907c723c */ /* 0x080fea000004187c */
[----:B------:R4:W1:Y:S03]  /*1bd80*/  MUFU.EX2 R178, R43 ;  /* 0x0000002b00b27308 */ /* 0x0008660000000800 */
[C---:B------:R-:W-:Y:S08]  /*1bd90*/  HMMA.16816.F32.BF16 R128, R148.reuse, R156, R128 ;  /* 0x0000009c9480723c */ /* 0x040ff00000041880 */
[-C--:B------:R-:W-:Y:S01]  /*1bda0*/  HMMA.16816.F32.BF16 R132, R148, R158.reuse, R132 ;  /* 0x0000009e9484723c */ /* 0x080fe20000041884 */
[----:B------:R1:W-:Y:S01]  /*1bdb0*/  MUFU.EX2 R215, R44 ;  /* 0x0000002c00d77308 */ /* 0x0003e20000000800 */
[----:B------:R-:W1:Y:S02]  /*1bdc0*/  LDSM.16.MT88.4 R148, [R231+0x900] ;  /* 0x00090000e794783b */ /* 0x000e640000004200 */
[C---:B---3--:R-:W-:Y:S06]  /*1bdd0*/  FMUL.FTZ R42, R140.reuse, R186 ;  /* 0x000000ba8c2a7220 */ /* 0x048fec0000410000 */
[----:B------:R-:W3:Y:S01]  /*1bde0*/  LDL.LU R186, [R1+0x24] ;  /* 0x0000240001ba7983 */ /* 0x000ee20000300800 */
[----:B------:R1:W1:Y:S01]  /*1bdf0*/  MUFU.EX2 R214, R45 ;  /* 0x0000002d00d67308 */ /* 0x0002620000000800 */
[----:B----4-:R-:W-:Y:S02]  /*1be00*/  FMUL.FTZ R43, R140, R187 ;  /* 0x000000bb8c2b7220 */ /* 0x010fe40000410000 */
[----:B------:R-:W4:Y:S05]  /*1be10*/  LDL.LU R187, [R1+0x28] ;  /* 0x0000280001bb7983 */ /* 0x000f2a0000300800 */
[----:B------:R-:W-:Y:S02]  /*1be20*/  HMMA.16816.F32.BF16 R40, R144, R158, R40 ;  /* 0x0000009e9028723c */ /* 0x000fe40000041828 */
[----:B------:R1:W-:Y:S01]  /*1be30*/  MUFU.EX2 R177, R46 ;  /* 0x0000002e00b17308 */ /* 0x0003e20000000800 */
[----:B------:R-:W1:Y:S02]  /*1be40*/  LDSM.16.MT88.4 R156, [R229+0x900] ;  /* 0x00090000e59c783b */ /* 0x000e640000004200 */
[----:B-1----:R-:W-:Y:S02]  /*1be50*/  F2FP.BF16.PACK_AB R44, R162, R171 ;  /* 0x000000aba22c723e */ /* 0x002fe400000010ff */
[----:B------:R-:W-:Y:S02]  /*1be60*/  F2FP.BF16.PACK_AB R144, R252, R251 ;  /* 0x000000fbfc90723e */ /* 0x000fe400000010ff */
[----:B------:R-:W-:Y:S03]  /*1be70*/  F2FP.BF16.PACK_AB R146, R170, R166 ;  /* 0x000000a6aa92723e */ /* 0x000fe600000010ff */
[----:B------:R-:W-:Y:S01]  /*1be80*/  MUFU.EX2 R209, R54 ;  /* 0x0000003600d17308 */ /* 0x000fe20000000800 */
[----:B------:R-:W-:Y:S02]  /*1be90*/  F2FP.BF16.PACK_AB R145, R198, R197 ;  /* 0x000000c5c691723e */ /* 0x000fe400000010ff */
[----:B------:R-:W-:Y:S02]  /*1bea0*/  F2FP.BF16.PACK_AB R45, R161, R163 ;  /* 0x000000a3a12d723e */ /* 0x000fe400000010ff */
[----:B------:R-:W-:Y:S05]  /*1beb0*/  F2FP.BF16.PACK_AB R147, R200, R199 ;  /* 0x000000c7c893723e */ /* 0x000fea00000010ff */
[----:B------:R1:W-:Y:S01]  /*1bec0*/  MUFU.EX2 R208, R55 ;  /* 0x0000003700d07308 */ /* 0x0003e20000000800 */
[----:B------:R-:W-:Y:S09]  /*1bed0*/  F2FP.BF16.PACK_AB R46, R165, R160 ;  /* 0x000000a0a52e723e */ /* 0x000ff200000010ff */
[----:B------:R-:W-:Y:S01]  /*1bee0*/  MUFU.EX2 R211, R64 ;  /* 0x0000004000d37308 */ /* 0x000fe20000000800 */
[-C--:B------:R-:W-:Y:S08]  /*1bef0*/  HMMA.16816.F32.BF16 R4, R44, R152.reuse, R4 ;  /* 0x000000982c04723c */ /* 0x080ff00000041804 */
[C---:B------:R-:W-:Y:S01]  /*1bf00*/  HMMA.16816.F32.BF16 R8, R144.reuse, R152, R8 ;  /* 0x000000989008723c */ /* 0x040fe20000041808 */
[----:B------:R-:W-:Y:S01]  /*1bf10*/  MUFU.EX2 R210, R65 ;  /* 0x0000004100d27308 */ /* 0x000fe20000000800 */
[----:B-1----:R-:W-:Y:S06]  /*1bf20*/  LDSM.16.MT88.4 R52, [R228+0x1100] ;  /* 0x00110000e434783b */ /* 0x002fec0000004200 */
[-C--:B------:R-:W-:Y:S03]  /*1bf30*/  HMMA.16816.F32.BF16 R12, R144, R154.reuse, R12 ;  /* 0x0000009a900c723c */ /* 0x080fe6000004180c */
[----:B------:R1:W-:Y:S05]  /*1bf40*/  MUFU.EX2 R183, R66 ;  /* 0x0000004200b77308 */ /* 0x0003ea0000000800 */
[C---:B------:R-:W-:Y:S01]  /*1bf50*/  HMMA.16816.F32.BF16 R16, R44.reuse, R154, R16 ;  /* 0x0000009a2c10723c */ /* 0x040fe20000041810 */
[----:B------:R-:W1:Y:S04]  /*1bf60*/  LDSM.16.MT88.4 R152, [R230+0x900] ;  /* 0x00090000e698783b */ /* 0x000e680000004200 */
[----:B------:R-:W-:Y:S03]  /*1bf70*/  MUFU.EX2 R188, R62 ;  /* 0x0000003e00bc7308 */ /* 0x000fe60000000800 */
[-C--:B------:R-:W-:Y:S07]  /*1bf80*/  HMMA.16816.F32.BF16 R20, R44, R148.reuse, R20 ;  /* 0x000000942c14723c */ /* 0x080fee0000041814 */
[----:B------:R-:W-:Y:S01]  /*1bf90*/  MUFU.EX2 R191, R68 ;  /* 0x0000004400bf7308 */ /* 0x000fe20000000800 */
[C---:B------:R-:W-:Y:S01]  /*1bfa0*/  HMMA.16816.F32.BF16 R24, R144.reuse, R148, R24 ;  /* 0x000000949018723c */ /* 0x040fe20000041818 */
[----:B------:R-:W4:Y:S04]  /*1bfb0*/  LDL.LU R149, [R1+0x1c] ;  /* 0x00001c0001957983 */ /* 0x000f280000300800 */
[----:B-1----:R-:W1:Y:S03]  /*1bfc0*/  LDSM.16.MT88.4 R64, [R231+0x1100] ;  /* 0x00110000e740783b */ /* 0x002e660000004200 */
[-C--:B------:R-:W-:Y:S01]  /*1bfd0*/  HMMA.16816.F32.BF16 R28, R144, R150.reuse, R28 ;  /* 0x00000096901c723c */ /* 0x080fe2000004181c */
[----:B------:R-:W-:Y:S07]  /*1bfe0*/  MUFU.EX2 R189, R70 ;  /* 0x0000004600bd7308 */ /* 0x000fee0000000800 */
[C---:B------:R-:W-:Y:S03]  /*1bff0*/  HMMA.16816.F32.BF16 R32, R44.reuse, R150, R32 ;  /* 0x000000962c20723c */ /* 0x040fe60000041820 */
[----:B------:R-:W1:Y:S05]  /*1c000*/  MUFU.EX2 R176, R142 ;  /* 0x0000008e00b07308 */ /* 0x000e6a0000000800 */
[-C--:B------:R-:W-:Y:S05]  /*1c010*/  HMMA.16816.F32.BF16 R36, R44, R156.reuse, R36 ;  /* 0x0000009c2c24723c */ /* 0x080fea0000041824 */
[----:B------:R1:W-:Y:S03]  /*1c020*/  MUFU.EX2 R142, R63 ;  /* 0x0000003f008e7308 */ /* 0x0003e60000000800 */
[C---:B------:R-:W-:Y:S07]  /*1c030*/  HMMA.16816.F32.BF16 R48, R144.reuse, R156, R48 ;  /* 0x0000009c9030723c */ /* 0x040fee0000041830 */
[----:B------:R1:W-:Y:S01]  /*1c040*/  MUFU.EX2 R179, R56 ;  /* 0x0000003800b37308 */ /* 0x0003e20000000800 */
[-C--:B------:R-:W-:Y:S08]  /*1c050*/  HMMA.16816.F32.BF16 R116, R144, R158.reuse, R116 ;  /* 0x0000009e9074723c */ /* 0x080ff00000041874 */
[C---:B------:R-:W-:Y:S01]  /*1c060*/  HMMA.16816.F32.BF16 R120, R44.reuse, R158, R120 ;  /* 0x0000009e2c78723c */ /* 0x040fe20000041878 */
[----:B------:R-:W-:Y:S01]  /*1c070*/  LDSM.16.MT88.4 R156, [R228+0x3100] ;  /* 0x00310000e49c783b */ /* 0x000fe20000004200 */
[----:B------:R1:W1:Y:S06]  /*1c080*/  MUFU.EX2 R182, R57 ;  /* 0x0000003900b67308 */ /* 0x00026c0000000800 */
[-C--:B------:R-:W-:Y:S01]  /*1c090*/  HMMA.16816.F32.BF16 R124, R44, R152.reuse, R124 ;  /* 0x000000982c7c723c */ /* 0x080fe2000004187c */
[----:B-1----:R-:W1:Y:S03]  /*1c0a0*/  LDSM.16.MT88.4 R60, [R229+0x1100] ;  /* 0x00110000e53c783b */ /* 0x002e660000004200 */
[----:B------:R1:W-:Y:S01]  /*1c0b0*/  MUFU.EX2 R181, R58 ;  /* 0x0000003a00b57308 */ /* 0x0003e20000000800 */
[----:B------:R-:W-:Y:S03]  /*1c0c0*/  F2FP.BF16.PACK_AB R56, R216, R169 ;  /* 0x000000a9d838723e */ /* 0x000fe600000010ff */
[C---:B------:R-:W-:Y:S06]  /*1c0d0*/  HMMA.16816.F32.BF16 R128, R144.reuse, R152, R128 ;  /* 0x000000989080723c */ /* 0x040fec0000041880 */
[----:B------:R1:W1:Y:S02]  /*1c0e0*/  MUFU.EX2 R180, R59 ;  /* 0x0000003b00b47308 */ /* 0x0002640000000800 */
[-C--:B------:R-:W-:Y:S04]  /*1c0f0*/  HMMA.16816.F32.BF16 R132, R144, R154.reuse, R132 ;  /* 0x0000009a9084723c */ /* 0x080fe80000041884 */
[----:B------:R-:W-:Y:S04]  /*1c100*/  F2FP.BF16.PACK_AB R57, R178, R168 ;  /* 0x000000a8b239723e */ /* 0x000fe800000010ff */
[----:B------:R-:W-:Y:S01]  /*1c110*/  HMMA.16816.F32.BF16 R40, R44, R154, R40 ;  /* 0x0000009a2c28723c */ /* 0x000fe20000041828 */
[----:B------:R-:W-:Y:S03]  /*1c120*/  MUFU.EX2 R190, R81 ;  /* 0x0000005100be7308 */ /* 0x000fe60000000800 */
[----:B-1----:R-:W-:Y:S03]  /*1c130*/  F2FP.BF16.PACK_AB R58, R214, R215 ;  /* 0x000000d7d63a723e */ /* 0x002fe600000010ff */
[----:B------:R-:W-:Y:S02]  /*1c140*/  F2FP.BF16.PACK_AB R44, R249, R250 ;  /* 0x000000faf92c723e */ /* 0x000fe400000010ff */
[----:B------:R-:W-:Y:S02]  /*1c150*/  F2FP.BF16.PACK_AB R46, R247, R248 ;  /* 0x000000f8f72e723e */ /* 0x000fe400000010ff */
[----:B------:R1:W-:Y:S01]  /*1c160*/  MUFU.EX2 R81, R71 ;  /* 0x0000004700517308 */ /* 0x0003e20000000800 */
[----:B------:R-:W-:Y:S02]  /*1c170*/  F2FP.BF16.PACK_AB R45, R225, R226 ;  /* 0x000000e2e12d723e */ /* 0x000fe400000010ff */
[----:B------:R-:W-:Y:S02]  /*1c180*/  F2FP.BF16.PACK_AB R47, R223, R224 ;  /* 0x000000e0df2f723e */ /* 0x000fe400000010ff */
[----:B------:R-:W-:Y:S05]  /*1c190*/  F2FP.BF16.PACK_AB R59, R176, R177 ;  /* 0x000000b1b03b723e */ /* 0x000fea00000010ff */
[-C--:B------:R-:W-:Y:S01]  /*1c1a0*/  HMMA.16816.F32.BF16 R4, R44, R52.reuse, R4 ;  /* 0x000000342c04723c */ /* 0x080fe20000041804 */
[----:B------:R-:W-:Y:S07]  /*1c1b0*/  MUFU.EX2 R113, R113 ;  /* 0x0000007100717308 */ /* 0x000fee0000000800 */
[C---:B------:R-:W-:Y:S03]  /*1c1c0*/  HMMA.16816.F32.BF16 R8, R56.reuse, R52, R8 ;  /* 0x000000343808723c */ /* 0x040fe60000041808 */
[----:B------:R-:W-:Y:S01]  /*1c1d0*/  MUFU.EX2 R115, R115 ;  /* 0x0000007300737308 */ /* 0x000fe20000000800 */
[----:B-1----:R-:W-:Y:S04]  /*1c1e0*/  LDSM.16.MT88.4 R68, [R229+0x2100] ;  /* 0x00210000e544783b */ /* 0x002fe80000004200 */
        /* <DEDUP_REMOVED lines=11> */
[----:B------:R-:W3:Y:S04]  /*1c2a0*/  LDSM.16.MT88.4 R64, [R228+0x1900] ;  /* 0x00190000e440783b */ /* 0x000ee80000004200 */
[----:B------:R1:W-:Y:S03]  /*1c2b0*/  MUFU.EX2 R80, R72 ;  /* 0x0000004800507308 */ /* 0x0003e60000000800 */
[-C--:B------:R-:W-:Y:S07]  /*1c2c0*/  HMMA.16816.F32.BF16 R36, R44, R60.reuse, R36 ;  /* 0x0000003c2c24723c */ /* 0x080fee0000041824 */
[----:B------:R-:W3:Y:S01]  /*1c2d0*/  MUFU.EX2 R73, R73 ;  /* 0x0000004900497308 */ /* 0x000ee20000000800 */
[C---:B------:R-:W-:Y:S08]  /*1c2e0*/  HMMA.16816.F32.BF16 R48, R56.reuse, R60, R48 ;  /* 0x0000003c3830723c */ /* 0x040ff00000041830 */
[-C--:B------:R-:W-:Y:S01]  /*1c2f0*/  HMMA.16816.F32.BF16 R116, R56, R62.reuse, R116 ;  /* 0x0000003e3874723c */ /* 0x080fe20000041874 */
[----:B------:R-:W-:Y:S03]  /*1c300*/  MUFU.EX2 R76, R76 ;  /* 0x0000004c004c7308 */ /* 0x000fe60000000800 */
[----:B--2---:R-:W-:Y:S01]  /*1c310*/  FFMA.FTZ R0, R0, R185, R195 ;  /* 0x000000b900007223 */ /* 0x004fe200000100c3 */
[----:B------:R-:W-:Y:S03]  /*1c320*/  MOV R185, R175 ;  /* 0x000000af00b97202 */ /* 0x000fe60000000f00 */
[C---:B------:R-:W-:Y:S01]  /*1c330*/  HMMA.16816.F32.BF16 R120, R44.reuse, R62, R120 ;  /* 0x0000003e2c78723c */ /* 0x040fe20000041878 */
[----:B------:R-:W-:Y:S02]  /*1c340*/  LDSM.16.MT88.4 R60, [R229+0x1900] ;  /* 0x00190000e53c783b */ /* 0x000fe40000004200 */
[----:B------:R-:W2:Y:S01]  /*1c350*/  MUFU.EX2 R77, R77 ;  /* 0x0000004d004d7308 */ /* 0x000ea20000000800 */
[----:B-1----:R-:W-:Y:S04]  /*1c360*/  FADD.FTZ R72, R196, R0 ;  /* 0x00000000c4487221 */ /* 0x002fe80000010000 */
[-C--:B------:R-:W-:Y:S05]  /*1c370*/  HMMA.16816.F32.BF16 R124, R44, R52.reuse, R124 ;  /* 0x000000342c7c723c */ /* 0x080fea000004187c */
[----:B------:R-:W-:Y:S03]  /*1c380*/  MUFU.EX2 R74, R74 ;  /* 0x0000004a004a7308 */ /* 0x000fe60000000800 */
[C---:B------:R-:W-:Y:S07]  /*1c390*/  HMMA.16816.F32.BF16 R128, R56.reuse, R52, R128 ;  /* 0x000000343880723c */ /* 0x040fee0000041880 */
[----:B------:R-:W-:Y:S01]  /*1c3a0*/  F2FP.BF16.PACK_AB R52, R182, R179 ;  /* 0x000000b3b634723e */ /* 0x000fe200000010ff */
[-C--:B------:R-:W-:Y:S01]  /*1c3b0*/  HMMA.16816.F32.BF16 R132, R56, R54.reuse, R132 ;  /* 0x000000363884723c */ /* 0x080fe20000041884 */
[----:B------:R-:W1:Y:S01]  /*1c3c0*/  LDSM.16.MT88.4 R56, [R231+0x1900] ;  /* 0x00190000e738783b */ /* 0x000e620000004200 */
[----:B------:R-:W1:Y:S02]  /*1c3d0*/  MUFU.EX2 R75, R75 ;  /* 0x0000004b004b7308 */ /* 0x000e640000000800 */
[----:B------:R-:W-:Y:S01]  /*1c3e0*/  F2FP.BF16.PACK_AB R53, R180, R181 ;  /* 0x000000b5b435723e */ /* 0x000fe200000010ff */
[----:B---3--:R-:W-:Y:S03]  /*1c3f0*/  FFMA.FTZ R136, R136, R186, R217 ;  /* 0x000000ba88887223 */ /* 0x008fe600000100d9 */
[----:B------:R-:W-:Y:S04]  /*1c400*/  HMMA.16816.F32.BF16 R40, R44, R54, R40 ;  /* 0x000000362c28723c */ /* 0x000fe80000041828 */
[----:B------:R-:W-:Y:S01]  /*1c410*/  FADD.FTZ R136, R218, R136 ;  /* 0x00000088da887221 */ /* 0x000fe20000010000 */
[----:B------:R-:W-:Y:S01]  /*1c420*/  MUFU.EX2 R78, R78 ;  /* 0x0000004e004e7308 */ /* 0x000fe20000000800 */
[----:B----4-:R-:W-:Y:S01]  /*1c430*/  FFMA.FTZ R140, R140, R187, R219 ;  /* 0x000000bb8c8c7223 */ /* 0x010fe200000100db */
[----:B------:R-:W-:Y:S01]  /*1c440*/  F2FP.BF16.PACK_AB R44, R212, R213 ;  /* 0x000000d5d42c723e */ /* 0x000fe200000010ff */
[----:B------:R-:W-:Y:S01]  /*1c450*/  FADD.FTZ R0, R173, R136 ;  /* 0x00000088ad007221 */ /* 0x000fe20000010000 */
[----:B------:R-:W-:Y:S03]  /*1c460*/  F2FP.BF16.PACK_AB R46, R210, R211 ;  /* 0x000000d3d22e723e */ /* 0x000fe600000010ff */
[----:B------:R-:W-:Y:S01]  /*1c470*/  F2FP.BF16.PACK_AB R45, R208, R209 ;  /* 0x000000d1d02d723e */ /* 0x000fe200000010ff */
[----:B------:R-:W-:Y:S01]  /*1c480*/  FADD.FTZ R140, R220, R140 ;  /* 0x0000008cdc8c7221 */ /* 0x000fe20000010000 */
[----:B------:R-:W-:Y:S01]  /*1c490*/  F2FP.BF16.PACK_AB R47, R207, R183 ;  /* 0x000000b7cf2f723e */ /* 0x000fe200000010ff */
[----:B------:R-:W3:Y:S01]  /*1c4a0*/  MUFU.EX2 R79, R79 ;  /* 0x0000004f004f7308 */ /* 0x000ee20000000800 */
[----:B------:R-:W-:Y:S02]  /*1c4b0*/  F2FP.BF16.PACK_AB R54, R205, R206 ;  /* 0x000000cecd36723e */ /* 0x000fe400000010ff */
[----:B------:R-:W-:Y:S02]  /*1c4c0*/  F2FP.BF16.PACK_AB R55, R142, R188 ;  /* 0x000000bc8e37723e */ /* 0x000fe400000010ff */
[----:B------:R-:W-:Y:S01]  /*1c4d0*/  MOV R136, R137 ;  /* 0x0000008900887202 */ /* 0x000fe20000000f00 */
        /* <DEDUP_REMOVED lines=8> */
[-C--:B-1----:R-:W-:Y:S04]  /*1c560*/  HMMA.16816.F32.BF16 R20, R44, R56.reuse, R20 ;  /* 0x000000382c14723c */ /* 0x082fe80000041814 */
[----:B------:R-:W-:Y:S04]  /*1c570*/  MUFU.EX2 R97, R97 ;  /* 0x0000006100617308 */ /* 0x000fe80000000800 */
[C---:B------:R-:W-:Y:S06]  /*1c580*/  HMMA.16816.F32.BF16 R24, R52.reuse, R56, R24 ;  /* 0x000000383418723c */ /* 0x040fec0000041818 */
[----:B------:R-:W-:Y:S02]  /*1c590*/  MUFU.EX2 R86, R86 ;  /* 0x0000005600567308 */ /* 0x000fe40000000800 */
[-C--:B------:R-:W-:Y:S08]  /*1c5a0*/  HMMA.16816.F32.BF16 R28, R52, R58.reuse, R28 ;  /* 0x0000003a341c723c */ /* 0x080ff0000004181c */
[C---:B------:R-:W-:Y:S01]  /*1c5b0*/  HMMA.16816.F32.BF16 R32, R44.reuse, R58, R32 ;  /* 0x0000003a2c20723c */ /* 0x040fe20000041820 */
[----:B------:R-:W1:Y:S01]  /*1c5c0*/  LDSM.16.MT88.4 R56, [R228+0x2100] ;  /* 0x00210000e438783b */ /* 0x000e620000004200 */
[----:B------:R-:W-:Y:S02]  /*1c5d0*/  MUFU.EX2 R87, R87 ;  /* 0x0000005700577308 */ /* 0x000fe40000000800 */
[----:B------:R-:W-:Y:S04]  /*1c5e0*/  FFMA.FTZ R141, R141, R149, R221 ;  /* 0x000000958d8d7223 */ /* 0x000fe800000100dd */
[-C--:B------:R-:W-:Y:S04]  /*1c5f0*/  HMMA.16816.F32.BF16 R36, R44, R60.reuse, R36 ;  /* 0x0000003c2c24723c */ /* 0x080fe80000041824 */
[----:B------:R-:W-:Y:S01]  /*1c600*/  MUFU.EX2 R98, R98 ;  /* 0x0000006200627308 */ /* 0x000fe20000000800 */
[----:B------:R-:W-:Y:S03]  /*1c610*/  FADD.FTZ R141, R222, R141 ;  /* 0x0000008dde8d7221 */ /* 0x000fe60000010000 */
[C---:B------:R-:W-:Y:S04]  /*1c620*/  HMMA.16816.F32.BF16 R48, R52.reuse, R60, R48 ;  /* 0x0000003c3430723c */ /* 0x040fe80000041830 */
[----:B------:R-:W-:Y:S02]  /*1c630*/  FADD.FTZ R141, R227, R141 ;  /* 0x0000008de38d7221 */ /* 0x000fe40000010000 */
[----:B------:R-:W-:Y:S02]  /*1c640*/  MUFU.EX2 R99, R99 ;  /* 0x0000006300637308 */ /* 0x000fe40000000800 */
[-C--:B------:R-:W-:Y:S08]  /*1c650*/  HMMA.16816.F32.BF16 R116, R52, R62.reuse, R116 ;  /* 0x0000003e3474723c */ /* 0x080ff00000041874 */
[C---:B------:R-:W-:Y:S01]  /*1c660*/  HMMA.16816.F32.BF16 R120, R44.reuse, R62, R120 ;  /* 0x0000003e2c78723c */ /* 0x040fe20000041878 */
[----:B------:R-:W1:Y:S01]  /*1c670*/  LDSM.16.MT88.4 R60, [R231+0x2100] ;  /* 0x00210000e73c783b */ /* 0x000e620000004200 */
[----:B------:R-:W-:Y:S06]  /*1c680*/  MUFU.EX2 R100, R100 ;  /* 0x0000006400647308 */ /* 0x000fec0000000800 */
[-C--:B----4-:R-:W-:Y:S04]  /*1c690*/  HMMA.16816.F32.BF16 R124, R44, R64.reuse, R124 ;  /* 0x000000402c7c723c */ /* 0x090fe8000004187c */
[----:B------:R-:W-:Y:S04]  /*1c6a0*/  MUFU.EX2 R101, R101 ;  /* 0x0000006500657308 */ /* 0x000fe80000000800 */
[C---:B------:R-:W-:Y:S06]  /*1c6b0*/  HMMA.16816.F32.BF16 R128, R52.reuse, R64, R128 ;  /* 0x000000403480723c */ /* 0x040fec0000041880 */
[----:B------:R-:W4:Y:S02]  /*1c6c0*/  MUFU.EX2 R112, R112 ;  /* 0x0000007000707308 */ /* 0x000f240000000800 */
[-C--:B------:R-:W-:Y:S07]  /*1c6d0*/  HMMA.16816.F32.BF16 R132, R52, R66.reuse, R132 ;  /* 0x000000423484723c */ /* 0x080fee0000041884 */
[----:B------:R-:W-:Y:S01]  /*1c6e0*/  F2FP.BF16.PACK_AB R52, R73, R80 ;  /* 0x000000504934723e */ /* 0x000fe200000010ff */
[----:B------:R-:W-:Y:S01]  /*1c6f0*/  HMMA.16816.F32.BF16 R40, R44, R66, R40 ;  /* 0x000000422c28723c */ /* 0x000fe20000041828 */
[----:B------:R-:W1:Y:S01]  /*1c700*/  LDSM.16.MT88.4 R64, [R230+0x2100] ;  /* 0x00210000e640783b */ /* 0x000e620000004200 */
[----:B------:R-:W-:Y:S02]  /*1c710*/  MUFU.EX2 R102, R102 ;  /* 0x0000006600667308 */ /* 0x000fe40000000800 */
[----:B--2---:R-:W-:Y:S02]  /*1c720*/  F2FP.BF16.PACK_AB R54, R77, R76 ;  /* 0x0000004c4d36723e */ /* 0x004fe400000010ff */
[----:B------:R-:W-:Y:S02]  /*1c730*/  F2FP.BF16.PACK_AB R53, R75, R74 ;  /* 0x0000004a4b35723e */ /* 0x000fe400000010ff */
[----:B------:R-:W-:Y:S04]  /*1c740*/  F2FP.BF16.PACK_AB R44, R204, R191 ;  /* 0x000000bfcc2c723e */ /* 0x000fe800000010ff */
[----:B------:R-:W-:Y:S01]  /*1c750*/  F2FP.BF16.PACK_AB R46, R190, R203 ;  /* 0x000000cbbe2e723e */ /* 0x000fe200000010ff */
[----:B------:R-:W-:Y:S01]  /*1c760*/  MUFU.EX2 R103, R103 ;  /* 0x0000006700677308 */ /* 0x000fe20000000800 */
[----:B------:R-:W-:Y:S02]  /*1c770*/  F2FP.BF16.PACK_AB R45, R81, R189 ;  /* 0x000000bd512d723e */ /* 0x000fe400000010ff */
[----:B------:R-:W-:Y:S02]  /*1c780*/  F2FP.BF16.PACK_AB R47, R83, R82 ;  /* 0x00000052532f723e */ /* 0x000fe400000010ff */
[----:B---3--:R-:W-:Y:S02]  /*1c790*/  F2FP.BF16.PACK_AB R55, R79, R78 ;  /* 0x0000004e4f37723e */ /* 0x008fe400000010ff */
[----:B----4-:R-:W-:Y:S03]  /*1c7a0*/  F2FP.BF16.PACK_AB R186, R113, R112 ;  /* 0x0000007071ba723e */ /* 0x010fe600000010ff */
[-C--:B-1----:R-:W-:Y:S01]  /*1c7b0*/  HMMA.16816.F32.BF16 R4, R44, R56.reuse, R4 ;  /* 0x000000382c04723c */ /* 0x082fe20000041804 */
[----:B------:R-:W1:Y:S07]  /*1c7c0*/  MUFU.EX2 R114, R114 ;  /* 0x0000007200727308 */ /* 0x000e6e0000000800 */
[C---:B------:R-:W-:Y:S03]  /*1c7d0*/  HMMA.16816.F32.BF16 R8, R52.reuse, R56, R8 ;  /* 0x000000383408723c */ /* 0x040fe60000041808 */
[----:B------:R-:W-:Y:S05]  /*1c7e0*/  MUFU.EX2 R105, R105 ;  /* 0x0000006900697308 */ /* 0x000fea0000000800 */
[-C--:B------:R-:W-:Y:S05]  /*1c7f0*/  HMMA.16816.F32.BF16 R12, R52, R58.reuse, R12 ;  /* 0x0000003a340c723c */ /* 0x080fea000004180c */
[----:B------:R-:W-:Y:S03]  /*1c800*/  MUFU.EX2 R108, R108 ;  /* 0x0000006c006c7308 */ /* 0x000fe60000000800 */
[C---:B------:R-:W-:Y:S01]  /*1c810*/  HMMA.16816.F32.BF16 R16, R44.reuse, R58, R16 ;  /* 0x0000003a2c10723c */ /* 0x040fe20000041810 */
[----:B------:R-:W2:Y:S03]  /*1c820*/  LDSM.16.MT88.4 R56, [R228+0x2900] ;  /* 0x00290000e438783b */ /* 0x000ea60000004200 */
[----:B-1----:R-:W-:Y:S03]  /*1c830*/  F2FP.BF16.PACK_AB R187, R115, R114 ;  /* 0x0000007273bb723e */ /* 0x002fe600000010ff */
[----:B------:R-:W-:Y:S01]  /*1c840*/  MUFU.EX2 R88, R88 ;  /* 0x0000005800587308 */ /* 0x000fe20000000800 */
[-C--:B------:R-:W-:Y:S08]  /*1c850*/  HMMA.16816.F32.BF16 R20, R44, R60.reuse, R20 ;  /* 0x0000003c2c14723c */ /* 0x080ff00000041814 */
[C---:B------:R-:W-:Y:S01]  /*1c860*/  HMMA.16816.F32.BF16 R24, R52.reuse, R60, R24 ;  /* 0x0000003c3418723c */ /* 0x040fe20000041818 */
[----:B------:R-:W1:Y:S07]  /*1c870*/  MUFU.EX2 R89, R89 ;  /* 0x0000005900597308 */ /* 0x000e6e0000000800 */
[-C--:B------:R-:W-:Y:S03]  /*1c880*/  HMMA.16816.F32.BF16 R28, R52, R62.reuse, R28 ;  /* 0x0000003e341c723c */ /* 0x080fe6000004181c */
[----:B------:R-:W-:Y:S05]  /*1c890*/  MUFU.EX2 R92, R92 ;  /* 0x0000005c005c7308 */ /* 0x000fea0000000800 */
[C---:B------:R-:W-:Y:S01]  /*1c8a0*/  HMMA.16816.F32.BF16 R32, R44.reuse, R62, R32 ;  /* 0x0000003e2c20723c */ /* 0x040fe20000041820 */
[----:B------:R-:W3:Y:S04]  /*1c8b0*/  LDSM.16.MT88.4 R60, [R231+0x2900] ;  /* 0x00290000e73c783b */ /* 0x000ee80000004200 */
[----:B------:R-:W4:Y:S03]  /*1c8c0*/  MUFU.EX2 R93, R93 ;  /* 0x0000005d005d7308 */ /* 0x000f260000000800 */
[-C--:B------:R-:W-:Y:S07]  /*1c8d0*/  HMMA.16816.F32.BF16 R36, R44, R68.reuse, R36 ;  /* 0x000000442c24723c */ /* 0x080fee0000041824 */
[----:B------:R-:W-:Y:S01]  /*1c8e0*/  MUFU.EX2 R90, R90 ;  /* 0x0000005a005a7308 */ /* 0x000fe20000000800 */
[C---:B------:R-:W-:Y:S08]  /*1c8f0*/  HMMA.16816.F32.BF16 R48, R52.reuse, R68, R48 ;  /* 0x000000443430723c */ /* 0x040ff00000041830 */
[-C--:B------:R-:W-:Y:S01]  /*1c900*/  HMMA.16816.F32.BF16 R116, R52, R70.reuse, R116 ;  /* 0x000000463474723c */ /* 0x080fe20000041874 */
[----:B------:R-:W1:Y:S07]  /*1c910*/  MUFU.EX2 R91, R91 ;  /* 0x0000005b005b7308 */ /* 0x000e6e0000000800 */
[C---:B------:R-:W-:Y:S01]  /*1c920*/  HMMA.16816.F32.BF16 R120, R44.reuse, R70, R120 ;  /* 0x000000462c78723c */ /* 0x040fe20000041878 */
[----:B------:R-:W2:Y:S02]  /*1c930*/  LDSM.16.MT88.4 R68, [R229+0x2900] ;  /* 0x00290000e544783b */ /* 0x000ea40000004200 */
[----:B------:R-:W-:Y:S05]  /*1c940*/  MUFU.EX2 R94, R94 ;  /* 0x0000005e005e7308 */ /* 0x000fea0000000800 */
[-C--:B------:R-:W-:Y:S05]  /*1c950*/  HMMA.16816.F32.BF16 R124, R44, R64.reuse, R124 ;  /* 0x000000402c7c723c */ /* 0x080fea000004187c */
[----:B------:R-:W2:Y:S03]  /*1c960*/  MUFU.EX2 R95, R95 ;  /* 0x0000005f005f7308 */ /* 0x000ea60000000800 */
[C---:B------:R-:W-:Y:S07]  /*1c970*/  HMMA.16816.F32.BF16 R128, R52.reuse, R64, R128 ;  /* 0x000000403480723c */ /* 0x040fee0000041880 */
[----:B------:R-:W2:Y:S01]  /*1c980*/  MUFU.EX2 R104, R104 ;  /* 0x0000006800687308 */ /* 0x000ea20000000800 */
[-C--:B------:R-:W-:Y:S07]  /*1c990*/  HMMA.16816.F32.BF16 R132, R52, R66.reuse, R132 ;  /* 0x000000423484723c */ /* 0x080fee0000041884 */
[----:B-1----:R-:W-:Y:S01]  /*1c9a0*/  F2FP.BF16.PACK_AB R52, R89, R88 ;  /* 0x000000585934723e */ /* 0x002fe200000010ff */
[----:B------:R-:W-:Y:S01]  /*1c9b0*/  HMMA.16816.F32.BF16 R40, R44, R66, R40 ;  /* 0x000000422c28723c */ /* 0x000fe20000041828 */
[----:B------:R-:W1:Y:S01]  /*1c9c0*/  LDSM.16.MT88.4 R64, [R230+0x2900] ;  /* 0x00290000e640783b */ /* 0x000e620000004200 */
[----:B------:R-:W-:Y:S02]  /*1c9d0*/  MUFU.EX2 R106, R106 ;  /* 0x0000006a006a7308 */ /* 0x000fe40000000800 */
[----:B----4-:R-:W-:Y:S02]  /*1c9e0*/  F2FP.BF16.PACK_AB R54, R93, R92 ;  /* 0x0000005c5d36723e */ /* 0x010fe400000010ff */
[----:B------:R-:W-:Y:S02]  /*1c9f0*/  F2FP.BF16.PACK_AB R53, R91, R90 ;  /* 0x0000005a5b35723e */ /* 0x000fe400000010ff */
[----:B------:R-:W-:Y:S04]  /*1ca00*/  F2FP.BF16.PACK_AB R44, R85, R84 ;  /* 0x00000054552c723e */ /* 0x000fe800000010ff */
[----:B------:R-:W-:Y:S01]  /*1ca10*/  F2FP.BF16.PACK_AB R46, R97, R96 ;  /* 0x00000060612e723e */ /* 0x000fe200000010ff */
[----:B------:R-:W4:Y:S01]  /*1ca20*/  MUFU.EX2 R107, R107 ;  /* 0x0000006b006b7308 */ /* 0x000f220000000800 */
[----:B------:R-:W-:Y:S02]  /*1ca30*/  F2FP.BF16.PACK_AB R45, R87, R86 ;  /* 0x00000056572d723e */ /* 0x000fe400000010ff */
[----:B------:R-:W-:Y:S02]  /*1ca40*/  F2FP.BF16.PACK_AB R47, R99, R98 ;  /* 0x00000062632f723e */ /* 0x000fe400000010ff */
[----:B--2---:R-:W-:Y:S05]  /*1ca50*/  F2FP.BF16.PACK_AB R55, R95, R94 ;  /* 0x0000005e5f37723e */ /* 0x004fea00000010ff */
[-C--:B------:R-:W-:Y:S08]  /*1ca60*/  HMMA.16816.F32.BF16 R4, R44, R56.reuse, R4 ;  /* 0x000000382c04723c */ /* 0x080ff00000041804 */
[C---:B------:R-:W-:Y:S07]  /*1ca70*/  HMMA.16816.F32.BF16 R8, R52.reuse, R56, R8 ;  /* 0x000000383408723c */ /* 0x040fee0000041808 */
[----:B------:R-:W-:Y:S01]  /*1ca80*/  FADD.FTZ R57, R174, R140 ;  /* 0x0000008cae397221 */ /* 0x000fe20000010000 */
[-C--:B------:R-:W-:Y:S04]  /*1ca90*/  HMMA.16816.F32.BF16 R12, R52, R58.reuse, R12 ;  /* 0x0000003a340c723c */ /* 0x080fe8000004180c */
[----:B------:R-:W-:Y:S04]  /*1caa0*/  FADD.FTZ R56, R201, R72 ;  /* 0x00000048c9387221 */ /* 0x000fe80000010000 */
[C---:B------:R-:W-:Y:S07]  /*1cab0*/  HMMA.16816.F32.BF16 R16, R44.reuse, R58, R16 ;  /* 0x0000003a2c10723c */ /* 0x040fee0000041810 */
[----:B------:R-:W-:Y:S01]  /*1cac0*/  FADD.FTZ R59, R172, R141 ;  /* 0x0000008dac3b7221 */ /* 0x000fe20000010000 */
[-C--:B---3--:R-:W-:Y:S01]  /*1cad0*/  HMMA.16816.F32.BF16 R20, R44, R60.reuse, R20 ;  /* 0x0000003c2c14723c */ /* 0x088fe20000041814 */
[----:B------:R-:W2:Y:S03]  /*1cae0*/  LDSM.16.MT88.4 R172, [R231+0x3100] ;  /* 0x00310000e7ac783b */ /* 0x000ea60000004200 */
[----:B------:R-:W-:Y:S01]  /*1caf0*/  FADD.FTZ R58, R185, R57 ;  /* 0x00000039b93a7221 */ /* 0x000fe20000010000 */
[----:B------:R-:W-:Y:S01]  /*1cb00*/  F2FP.BF16.PACK_AB R185, R103, R102 ;  /* 0x0000006667b9723e */ /* 0x000fe200000010ff */
[----:B------:R-:W-:Y:S01]  /*1cb10*/  FADD.FTZ R57, R184, R0 ;  /* 0x00000000b8397221 */ /* 0x000fe20000010000 */
[----:B------:R-:W-:Y:S01]  /*1cb20*/  F2FP.BF16.PACK_AB R184, R101, R100 ;  /* 0x0000006465b8723e */ /* 0x000fe200000010ff */
[C---:B------:R-:W-:Y:S01]  /*1cb30*/  HMMA.16816.F32.BF16 R24, R52.reuse, R60, R24 ;  /* 0x0000003c3418723c */ /* 0x040fe20000041818 */
[----:B------:R3:W-:Y:S03]  /*1cb40*/  MUFU.EX2 R60, R3 ;  /* 0x00000003003c7308 */ /* 0x0007e60000000800 */
[----:B------:R-:W-:Y:S02]  /*1cb50*/  FADD.FTZ R0, R163, R58 ;  /* 0x0000003aa3007221 */ /* 0x000fe40000010000 */
[----:B------:R-:W-:Y:S02]  /*1cb60*/  FADD.FTZ R57, R251, R57 ;  /* 0x00000039fb397221 */ /* 0x000fe40000010000 */
[-C--:B------:R-:W-:Y:S03]  /*1cb70*/  HMMA.16816.F32.BF16 R28, R52, R62.reuse, R28 ;  /* 0x0000003e341c723c */ /* 0x080fe6000004181c */
[----:B------:R-:W1:Y:S01]  /*1cb80*/  MUFU.EX2 R61, R110 ;  /* 0x0000006e003d7308 */ /* 0x000e620000000800 */
[----:B------:R-:W-:Y:S02]  /*1cb90*/  FADD.FTZ R0, R161, R0 ;  /* 0x00000000a1007221 */ /* 0x000fe40000010000 */
[----:B------:R-:W-:Y:S02]  /*1cba0*/  FADD.FTZ R57, R252, R57 ;  /* 0x00000039fc397221 */ /* 0x000fe40000010000 */
[C---:B------:R-:W-:Y:S04]  /*1cbb0*/  HMMA.16816.F32.BF16 R32, R44.reuse, R62, R32 ;  /* 0x0000003e2c20723c */ /* 0x040fe80000041820 */
[----:B------:R-:W-:Y:S04]  /*1cbc0*/  FADD.FTZ R0, R167, R0 ;  /* 0x00000000a7007221 */ /* 0x000fe80000010000 */
[-C--:B------:R-:W-:Y:S04]  /*1cbd0*/  HMMA.16816.F32.BF16 R36, R44, R68.reuse, R36 ;  /* 0x000000442c24723c */ /* 0x080fe80000041824 */
[----:B---3--:R-:W-:Y:S04]  /*1cbe0*/  FADD.FTZ R3, R171, R59 ;  /* 0x0000003bab037221 */ /* 0x008fe80000010000 */
[C---:B------:R-:W-:Y:S04]  /*1cbf0*/  HMMA.16816.F32.BF16 R48, R52.reuse, R68, R48 ;  /* 0x000000443430723c */ /* 0x040fe80000041830 */
[----:B------:R-:W-:Y:S04]  /*1cc00*/  FADD.FTZ R3, R162, R3 ;  /* 0x00000003a2037221 */ /* 0x000fe80000010000 */
[-C--:B------:R-:W-:Y:S08]  /*1cc10*/  HMMA.16816.F32.BF16 R116, R52, R70.reuse, R116 ;  /* 0x000000463474723c */ /* 0x080ff00000041874 */
[C---:B------:R-:W-:Y:S07]  /*1cc20*/  HMMA.16816.F32.BF16 R120, R44.reuse, R70, R120 ;  /* 0x000000462c78723c */ /* 0x040fee0000041878 */
[----:B------:R-:W-:Y:S01]  /*1cc30*/  MOV R71, R2 ;  /* 0x0000000200477202 */ /* 0x000fe20000000f00 */
[-C--:B-1----:R-:W-:Y:S08]  /*1cc40*/  HMMA.16816.F32.BF16 R124, R44, R64.reuse, R124 ;  /* 0x000000402c7c723c */ /* 0x082ff0000004187c */
        /* <DEDUP_REMOVED lines=8> */
[----:B------:R-:W1:Y:S04]  /*1ccd0*/  LDSM.16.MT88.4 R4, [R229+0x3100] ;  /* 0x00310000e504783b */ /* 0x000e680000004200 */
[----:B------:R-:W-:Y:S01]  /*1cce0*/  FADD.FTZ R52, R160, R3 ;  /* 0x00000003a0347221 */ /* 0x000fe20000010000 */
[----:B------:R-:W-:Y:S01]  /*1ccf0*/  F2FP.BF16.PACK_AB R46, R109, R108 ;  /* 0x0000006c6d2e723e */ /* 0x000fe200000010ff */
[----:B------:R-:W-:Y:S01]  /*1cd00*/  FADD.FTZ R3, R199, R53 ;  /* 0x00000035c7037221 */ /* 0x000fe20000010000 */
[----:B----4-:R-:W-:Y:S04]  /*1cd10*/  F2FP.BF16.PACK_AB R45, R107, R106 ;  /* 0x0000006a6b2d723e */ /* 0x010fe800000010ff */
[----:B------:R-:W-:Y:S01]  /*1cd20*/  FADD.FTZ R3, R200, R3 ;  /* 0x00000003c8037221 */ /* 0x000fe20000010000 */
        /* <DEDUP_REMOVED lines=22> */
[----:B------:R-:W2:Y:S01]  /*1ce90*/  LDSM.16.MT88.4 R8, [R230+0x3100] ;  /* 0x00310000e608783b */ /* 0x000ea20000004200 */
        /* <DEDUP_REMOVED lines=86> */
.L_x_1462:
[----:B------:R-:W3:Y:S04]  /*1d400*/  LDL.LU R6, [R1+0x1c] ;  /* 0x00001c0001067983 */ /* 0x000ee80000300800 */
        /* <DEDUP_REMOVED lines=10> */
[----:B--2---:R-:W2:Y:S01]  /*1d4b0*/  SHFL.BFLY PT, R7, R2, 0x2, 0x1f ;  /* 0x0c401f0002077f89 */ /* 0x004ea200000e0000 */
[----:B-1----:R-:W-:-:S03]  /*1d4c0*/  FADD.FTZ R4, R4, R6 ;  /* 0x0000000604047221 */ /* 0x002fc60000010000 */
[----:B------:R-:W1:Y:S01]  /*1d4d0*/  SHFL.BFLY PT, R6, R8, 0x2, 0x1f ;  /* 0x0c401f0008067f89 */ /* 0x000e6200000e0000 */
[----:B---3--:R-:W-:-:S03]  /*1d4e0*/  FADD.FTZ R5, R5, R9 ;  /* 0x0000000905057221 */ /* 0x008fc60000010000 */
[----:B------:R-:W3:Y:S04]  /*1d4f0*/  SHFL.BFLY PT, R0, R4, 0x1, 0x1f ;  /* 0x0c201f0004007f89 */ /* 0x000ee800000e0000 */
[----:B------:R-:W4:Y:S01]  /*1d500*/  SHFL.BFLY PT, R3, R5, 0x1, 0x1f ;  /* 0x0c201f0005037f89 */ /* 0x000f2200000e0000 */
[----:B--2---:R-:W-:Y:S02]  /*1d510*/  FADD.FTZ R7, R7, R2 ;  /* 0x0000000207077221 */ /* 0x004fe40000010000 */
[----:B-1----:R-:W-:-:S03]  /*1d520*/  FADD.FTZ R6, R6, R8 ;  /* 0x0000000806067221 */ /* 0x002fc60000010000 */
[----:B------:R-:W1:Y:S01]  /*1d530*/  SHFL.BFLY PT, R8, R7, 0x1, 0x1f ;  /* 0x0c201f0007087f89 */ /* 0x000e6200000e0000 */
[----:B---3--:R-:W-:Y:S01]  /*1d540*/  FADD.FTZ R4, R4, R0 ;  /* 0x0000000004047221 */ /* 0x008fe20000010000 */
        /* <DEDUP_REMOVED lines=99> */
.L_x_1406:
        /* <DEDUP_REMOVED lines=124> */
.L_x_1465:
        /* <DEDUP_REMOVED lines=183> */
.L_x_1464:
        /* <DEDUP_REMOVED lines=19> */
.L_x_1466:
        /* <DEDUP_REMOVED lines=40> */
.L_x_1468:
[----:B------:R-:W-:Y:S05]  /*1f260*/  BSYNC B0 ;  /* 0x0000000000007941 */ /* 0x000fea0003800000 */
.L_x_1467:
        /* <DEDUP_REMOVED lines=103> */
.L_x_1469:
        /* <DEDUP_REMOVED lines=10> */
.L_x_1491:


//--------------------- .nv.shared._ZN7cutlass13device_kernelIN5flash19enable_sm80_to_sm89INS1_16FlashAttnFwdSm80INS1_25CollectiveMainloopFwdSm80ILi4ELi1ELb0EN4cute5tupleIJNS5_1CILi128EEENS7_ILi112EEENS7_ILi64EEEEEELi64ENS_10bfloat16_tEfNS_4arch4Sm80ELb0ELb0ELb1ELb0ELb0ELb0ELb1ELb0EEENS1_21CollectiveEpilogueFwdINS6_IJS8_SA_S9_EEENS6_IJNS7_ILi1EEESI_SI_EEESC_SE_Li128ELb0ELb1ELb0ELb0EEENS1_19SingleTileSchedulerILb0ELb0ELb1ELi128EEEEEEEEEvNT_6ParamsE --------------------------
	.section	.nv.shared._ZN7cutlass13device_kernelIN5flash19enable_sm80_to_sm89INS1_16FlashAttnFwdSm80INS1_25CollectiveMainloopFwdSm80ILi4ELi1ELb0EN4cute5tupleIJNS5_1CILi128EEENS7_ILi112EEENS7_ILi64EEEEEELi64ENS_10bfloat16_tEfNS_4arch4Sm80ELb0ELb0ELb1ELb0ELb0ELb0ELb1ELb0EEENS1_21CollectiveEpilogueFwdINS6_IJS8_SA_S9_EEENS6_IJNS7_ILi1EEESI_SI_EEESC_SE_Li128ELb0ELb1ELb0ELb0EEENS1_19SingleTileSchedulerILb0ELb0ELb1ELi128EEEEEEEEEvNT_6ParamsE,"aw",@nobits
	.sectionflags	@""
	.align	16


//--------------------- .nv.global                --------------------------
	.section	.nv.global,"aw",@nobits
.nv.global:
	.type		_ZN76_INTERNAL_9d42b0b3_40_flash_fwd_hdim64_bf16_softcapall_sm80_cu_49158569_34374cute1_E,@object
	.size		_ZN76_INTERNAL_9d42b0b3_40_flash_fwd_hdim64_bf16_softcapall_sm80_cu_49158569_34374cute1_E,(_ZN76_INTERNAL_9d42b0b3_40_flash_fwd_hdim64_bf16_softcapall_sm80_cu_49158569_34374cuda3std3__45__cpo6cbeginE - _ZN76_INTERNAL_9d42b0b3_40_flash_fwd_hdim64_bf16_softcapall_sm80_cu_49158569_34374cute1_E)
_ZN76_INTERNAL_9d42b0b3_40_flash_fwd_hdim64_bf16_softcapall_sm80_cu_49158569_34374cute1_E:
	.zero		1
	.type		_ZN76_INTERNAL_9d42b0b3_40_flash_fwd_hdim64_bf16_softcapall_sm80_cu_49158569_34374cuda3std3__45__cpo6cbeginE,@object
	.size		_ZN76_INTERNAL_9d42b0b3_40_flash_fwd_hdim64_bf16_softcapall_sm80_cu_49158569_34374cuda3std3__45__cpo6cbeginE,(_ZN76_INTERNAL_9d42b0b3_40_flash_fwd_hdim64_bf16_softcapall_sm80_cu_49158569_34374cuda3std3__48in_placeE - _ZN76_INTERNAL_9d42b0b3_40_flash_fwd_hdim64_bf16_softcapall_sm80_cu_49158569_34374cuda3std3__45__cpo6cbeginE)
_ZN76_INTERNAL_9d42b0b3_40_flash_fwd_hdim64_bf16_softcapall_sm80_cu_49158569_34374cuda3std3__45__cpo6cbeginE:
	.zero		1
	.type		_ZN76_INTERNAL_9d42b0b3_40_flash_fwd_hdim64_bf16_softcapall_sm80_cu_49158569_34374cuda3std3__48in_placeE,@object
	.size		_ZN76_INTERNAL_9d42b0b3_40_flash_fwd_hdim64_bf16_softcapall_sm80_cu_49158569_34374cuda3std3__48in_placeE,(_ZN76_INTERNAL_9d42b0b3_40_flash_fwd_hdim64_bf16_softcapall_sm80_cu_49158569_34374cuda3std6ranges3__45__cpo9iter_moveE - _ZN76_INTERNAL_9d42b0b3_40_flash_fwd_hdim64_bf16_softcapall_sm80_cu_49158569_34374cuda3std3__48in_placeE)
_ZN76_INTERNAL_9d42b0b3_40_flash_fwd_hdim64_bf16_softcapall_sm80_cu_49158569_34374cuda3std3__48in_placeE:
	.zero		1
	.type		_ZN76_INTERNAL_9d42b0b3_40_flash_fwd_hdim64_bf16_softcapall_sm80_cu_49158569_34374cuda3std6ranges3__45__cpo9iter_moveE,@object
	.size		_ZN76_INTERNAL_9d42b0b3_40_flash_fwd_hdim64_bf16_softcapall_sm80_cu_49158569_34374cuda3std6ranges3__45__cpo9iter_moveE,(_ZN76_INTERNAL_9d42b0b3_40_flash_fwd_hdim64_bf16_softcapall_sm80_cu_49158569_34374cuda3std3__45__cpo5beginE - _ZN76_INTERNAL_9d42b0b3_40_flash_fwd_hdim64_bf16_softcapall_sm80_cu_49158569_34374cuda3std6ranges3__45__cpo9iter_moveE)
_ZN76_INTERNAL_9d42b0b3_40_flash_fwd_hdim64_bf16_softcapall_sm80_cu_49158569_34374cuda3std6ranges3__45__cpo9iter_moveE:
	.zero		1
	.type		_ZN76_INTERNAL_9d42b0b3_40_flash_fwd_hdim64_bf16_softcapall_sm80_cu_49158569_34374cuda3std3__45__cpo5beginE,@object
	.size		_ZN76_INTERNAL_9d42b0b3_40_flash_fwd_hdim64_bf16_softcapall_sm80_cu_49158569_34374cuda3std3__45__cpo5beginE,(_ZN76_INTERNAL_9d42b0b3_40_flash_fwd_hdim64_bf16_softcapall_sm80_cu_49158569_34374cuda3std3__478_GLOBAL__N__9d42b0b3_40_flash_fwd_hdim64_bf16_softcapall_sm80_cu_49158569_34376ignoreE - _ZN76_INTERNAL_9d42b0b3_40_flash_fwd_hdim64_bf16_softcapall_sm80_cu_49158569_34374cuda3std3__45__cpo5beginE)
_ZN76_INTERNAL_9d42b0b3_40_flash_fwd_hdim64_bf16_softcapall_sm80_cu_49158569_34374cuda3std3__45__cpo5beginE:
	.zero		1
	.type		_ZN76_INTERNAL_9d42b0b3_40_flash_fwd_hdim64_bf16_softcapall_sm80_cu_49158569_34374cuda3std3__478_GLOBAL__N__9d42b0b3_40_flash_fwd_hdim64_bf16_softcapall_sm80_cu_49158569_34376ignoreE,@object
	.size		_ZN76_INTERNAL_9d42b0b3_40_flash_fwd_hdim64_bf16_softcapall_sm80_cu_49158569_34374cuda3std3__478_GLOBAL__N__9d42b0b3_40_flash_fwd_hdim64_bf16_softcapall_sm80_cu_49158569_34376ignoreE,(_ZN76_INTERNAL_9d42b0b3_40_flash_fwd_hdim64_bf16_softcapall_sm80_cu_49158569_34374cute7productE - _ZN76_INTERNAL_9d42b0b3_40_flash_fwd_hdim64_bf16_softcapall_sm80_cu_49158569_34374cuda3std3__478_GLOBAL__N__9d42b0b3_40_flash_fwd_hdim64_bf16_softcapall_sm80_cu_49158569_34376ignoreE)
_ZN76_INTERNAL_9d42b0b3_40_flash_fwd_hdim64_bf16_softcapall_sm80_cu_49158569_34374cuda3std3__478_GLOBAL__N__9d42b0b3_40_flash_fwd_hdim64_bf16_softcapall_sm80_cu_49158569_34376ignoreE:
	.zero		1
	.type		_ZN76_INTERNAL_9d42b0b3_40_flash_fwd_hdim64_bf16_softcapall_sm80_cu_49158569_34374cute7productE,@object
	.size		_ZN76_INTERNAL_9d42b0b3_40_flash_fwd_hdim64_bf16_softcapall_sm80_cu_49158569_34374cute7productE,(_ZN76_INTERNAL_9d42b0b3_40_flash_fwd_hdim64_bf16_softcapall_sm80_cu_49158569_34374cuda3std3__45__cpo3endE - _ZN76_INTERNAL_9d42b0b3_40_flash_fwd_hdim64_bf16_softcapall_sm80_cu_49158569_34374cute7productE)
_ZN76_INTERNAL_9d42b0b3_40_flash_fwd_hdim64_bf16_softcapall_sm80_cu_49158569_34374cute7productE:
	.zero		1
	.type		_ZN76_INTERNAL_9d42b0b3_40_flash_fwd_hdim64_bf16_softcapall_sm80_cu_49158569_34374cuda3std3__45__cpo3endE,@object
	.size		_ZN76_INTERNAL_9d42b0b3_40_flash_fwd_hdim64_bf16_softcapall_sm80_cu_49158569_34374cuda3std3__45__cpo3endE,(_ZN76_INTERNAL_9d42b0b3_40_flash_fwd_hdim64_bf16_softcapall_sm80_cu_49158569_34374cuda3std3__419piecewise_constructE - _ZN76_INTERNAL_9d42b0b3_40_flash_fwd_hdim64_bf16_softcapall_sm80_cu_49158569_34374cuda3std3__45__cpo3endE)
_ZN76_INTERNAL_9d42b0b3_40_flash_fwd_hdim64_bf16_softcapall_sm80_cu_49158569_34374cuda3std3__45__cpo3endE:
	.zero		1
	.type		_ZN76_INTERNAL_9d42b0b3_40_flash_fwd_hdim64_bf16_softcapall_sm80_cu_49158569_34374cuda3std3__419piecewise_constructE,@object
	.size		_ZN76_INTERNAL_9d42b0b3_40_flash_fwd_hdim64_bf16_softcapall_sm80_cu_49158569_34374cuda3std3__419piecewise_constructE,(_ZN76_INTERNAL_9d42b0b3_40_flash_fwd_hdim64_bf16_softcapall_sm80_cu_49158569_34374cuda3std3__45__cpo4cendE - _ZN76_INTERNAL_9d42b0b3_40_flash_fwd_hdim64_bf16_softcapall_sm80_cu_49158569_34374cuda3std3__419piecewise_constructE)
_ZN76_INTERNAL_9d42b0b3_40_flash_fwd_hdim64_bf16_softcapall_sm80_cu_49158569_34374cuda3std3__419piecewise_constructE:
	.zero		1
	.type		_ZN76_INTERNAL_9d42b0b3_40_flash_fwd_hdim64_bf16_softcapall_sm80_cu_49158569_34374cuda3std3__45__cpo4cendE,@object
	.size		_ZN76_INTERNAL_9d42b0b3_40_flash_fwd_hdim64_bf16_softcapall_sm80_cu_49158569_34374cuda3std3__45__cpo4cendE,(_ZN76_INTERNAL_9d42b0b3_40_flash_fwd_hdim64_bf16_softcapall_sm80_cu_49158569_34374cuda3std6ranges3__45__cpo4swapE - _ZN76_INTERNAL_9d42b0b3_40_flash_fwd_hdim64_bf16_softcapall_sm80_cu_49158569_34374cuda3std3__45__cpo4cendE)
_ZN76_INTERNAL_9d42b0b3_40_flash_fwd_hdim64_bf16_softcapall_sm80_cu_49158569_34374cuda3std3__45__cpo4cendE:
	.zero		1
	.type		_ZN76_INTERNAL_9d42b0b3_40_flash_fwd_hdim64_bf16_softcapall_sm80_cu_49158569_34374cuda3std6ranges3__45__cpo4swapE,@object
	.size		_ZN76_INTERNAL_9d42b0b3_40_flash_fwd_hdim64_bf16_softcapall_sm80_cu_49158569_34374cuda3std6ranges3__45__cpo4swapE,(.L_7 - _ZN76_INTERNAL_9d42b0b3_40_flash_fwd_hdim64_bf16_softcapall_sm80_cu_49158569_34374cuda3std6ranges3__45__cpo4swapE)
_ZN76_INTERNAL_9d42b0b3_40_flash_fwd_hdim64_bf16_softcapall_sm80_cu_49158569_34374cuda3std6ranges3__45__cpo4swapE:
	.zero		1
.L_7:


//--------------------- .nv.shared._ZN7cutlass13device_kernelIN5flash19enable_sm80_to_sm89INS1_16FlashAttnFwdSm80INS1_25CollectiveMainloopFwdSm80ILi4ELi1ELb0EN4cute5tupleIJNS5_1CILi128EEENS7_ILi112EEENS7_ILi64EEEEEELi64ENS_10bfloat16_tEfNS_4arch4Sm80ELb0ELb0ELb1ELb1ELb0ELb0ELb1ELb0EEENS1_21CollectiveEpilogueFwdINS6_IJS8_SA_S9_EEENS6_IJNS7_ILi1EEESI_SI_EEESC_SE_Li128ELb1ELb1ELb0ELb0EEENS1_19SingleTileSchedulerILb1ELb0ELb1ELi128EEEEEEEEEvNT_6ParamsE --------------------------
	.section	.nv.shared._ZN7cutlass13device_kernelIN5flash19enable_sm80_to_sm89INS1_16FlashAttnFwdSm80INS1_25CollectiveMainloopFwdSm80ILi4ELi1ELb0EN4cute5tupleIJNS5_1CILi128EEENS7_ILi112EEENS7_ILi64EEEEEELi64ENS_10bfloat16_tEfNS_4arch4Sm80ELb0ELb0ELb1ELb1ELb0ELb0ELb1ELb0EEENS1_21CollectiveEpilogueFwdINS6_IJS8_SA_S9_EEENS6_IJNS7_ILi1EEESI_SI_EEESC_SE_Li128ELb1ELb1ELb0ELb0EEENS1_19SingleTileSchedulerILb1ELb0ELb1ELi128EEEEEEEEEvNT_6ParamsE,"aw",@nobits
	.sectionflags	@""
	.align	16


//--------------------- .nv.shared._ZN7cutlass13device_kernelIN5flash19enable_sm80_to_sm89INS1_16FlashAttnFwdSm80INS1_25CollectiveMainloopFwdSm80ILi4ELi1ELb0EN4cute5tupleIJNS5_1CILi128EEENS7_ILi112EEENS7_ILi64EEEEEELi64ENS_10bfloat16_tEfNS_4arch4Sm80ELb0ELb0ELb1ELb1ELb0ELb1ELb1ELb0EEENS1_21CollectiveEpilogueFwdINS6_IJS8_SA_S9_EEENS6_IJNS7_ILi1EEESI_SI_EEESC_SE_Li128ELb1ELb1ELb0ELb0EEENS1_19SingleTileSchedulerILb1ELb0ELb1ELi128EEEEEEEEEvNT_6ParamsE --------------------------
	.section	.nv.shared._ZN7cutlass13device_kernelIN5flash19enable_sm80_to_sm89INS1_16FlashAttnFwdSm80INS1_25CollectiveMainloopFwdSm80ILi4ELi1ELb0EN4cute5tupleIJNS5_1CILi128EEENS7_ILi112EEENS7_ILi64EEEEEELi64ENS_10bfloat16_tEfNS_4arch4Sm80ELb0ELb0ELb1ELb1ELb0ELb1ELb1ELb0EEENS1_21CollectiveEpilogueFwdINS6_IJS8_SA_S9_EEENS6_IJNS7_ILi1EEESI_SI_EEESC_SE_Li128ELb1ELb1ELb0ELb0EEENS1_19SingleTileSchedulerILb1ELb0ELb1ELi128EEEEEEEEEvNT_6ParamsE,"aw",@nobits
	.sectionflags	@""
	.align	16


//--------------------- .nv.shared._ZN7cutlass13device_kernelIN5flash19enable_sm80_to_sm89INS1_16FlashAttnFwdSm80INS1_25CollectiveMainloopFwdSm80ILi4ELi1ELb0EN4cute5tupleIJNS5_1CILi128EEENS7_ILi96EEENS7_ILi64EEEEEELi64ENS_10bfloat16_tEfNS_4arch4Sm80ELb0ELb1ELb1ELb0ELb0ELb0ELb1ELb0EEENS1_21CollectiveEpilogueFwdINS6_IJS8_SA_S9_EEENS6_IJNS7_ILi1EEESI_SI_EEESC_SE_Li128ELb0ELb1ELb0ELb0EEENS1_19SingleTileSchedulerILb0ELb0ELb1ELi128EEEEEEEEEvNT_6ParamsE --------------------------
	.section	.nv.shared._ZN7cutlass13device_kernelIN5flash19enable_sm80_to_sm89INS1_16FlashAttnFwdSm80INS1_25CollectiveMainloopFwdSm80ILi4ELi1ELb0EN4cute5tupleIJNS5_1CILi128EEENS7_ILi96EEENS7_ILi64EEEEEELi64ENS_10bfloat16_tEfNS_4arch4Sm80ELb0ELb1ELb1ELb0ELb0ELb0ELb1ELb0EEENS1_21CollectiveEpilogueFwdINS6_IJS8_SA_S9_EEENS6_IJNS7_ILi1EEESI_SI_EEESC_SE_Li128ELb0ELb1ELb0ELb0EEENS1_19SingleTileSchedulerILb0ELb0ELb1ELi128EEEEEEEEEvNT_6ParamsE,"aw",@nobits
	.sectionflags	@""
	.align	16


//--------------------- .nv.shared._ZN7cutlass13device_kernelIN5flash19enable_sm80_to_sm89INS1_16FlashAttnFwdSm80INS1_25CollectiveMainloopFwdSm80ILi4ELi1ELb0EN4cute5tupleIJNS5_1CILi128EEENS7_ILi96EEENS7_ILi64EEEEEELi64ENS_10bfloat16_tEfNS_4arch4Sm80ELb0ELb1ELb1ELb1ELb0ELb0ELb1ELb0EEENS1_21CollectiveEpilogueFwdINS6_IJS8_SA_S9_EEENS6_IJNS7_ILi1EEESI_SI_EEESC_SE_Li128ELb1ELb1ELb0ELb0EEENS1_19SingleTileSchedulerILb1ELb0ELb1ELi128EEEEEEEEEvNT_6ParamsE --------------------------
	.section	.nv.shared._ZN7cutlass13device_kernelIN5flash19enable_sm80_to_sm89INS1_16FlashAttnFwdSm80INS1_25CollectiveMainloopFwdSm80ILi4ELi1ELb0EN4cute5tupleIJNS5_1CILi128EEENS7_ILi96EEENS7_ILi64EEEEEELi64ENS_10bfloat16_tEfNS_4arch4Sm80ELb0ELb1ELb1ELb1ELb0ELb0ELb1ELb0EEENS1_21CollectiveEpilogueFwdINS6_IJS8_SA_S9_EEENS6_IJNS7_ILi1EEESI_SI_EEESC_SE_Li128ELb1ELb1ELb0ELb0EEENS1_19SingleTileSchedulerILb1ELb0ELb1ELi128EEEEEEEEEvNT_6ParamsE,"aw",@nobits
	.sectionflags	@""
	.align	16


//--------------------- .nv.shared._ZN7cutlass13device_kernelIN5flash19enable_sm80_to_sm89INS1_16FlashAttnFwdSm80INS1_25CollectiveMainloopFwdSm80ILi4ELi1ELb0EN4cute5tupleIJNS5_1CILi128EEENS7_ILi96EEENS7_ILi64EEEEEELi64ENS_10bfloat16_tEfNS_4arch4Sm80ELb0ELb1ELb1ELb1ELb0ELb1ELb1ELb0EEENS1_21CollectiveEpilogueFwdINS6_IJS8_SA_S9_EEENS6_IJNS7_ILi1EEESI_SI_EEESC_SE_Li128ELb1ELb1ELb0ELb0EEENS1_19SingleTileSchedulerILb1ELb0ELb1ELi128EEEEEEEEEvNT_6ParamsE --------------------------
	.section	.nv.shared._ZN7cutlass13device_kernelIN5flash19enable_sm80_to_sm89INS1_16FlashAttnFwdSm80INS1_25CollectiveMainloopFwdSm80ILi4ELi1ELb0EN4cute5tupleIJNS5_1CILi128EEENS7_ILi96EEENS7_ILi64EEEEEELi64ENS_10bfloat16_tEfNS_4arch4Sm80ELb0ELb1ELb1ELb1ELb0ELb1ELb1ELb0EEENS1_21CollectiveEpilogueFwdINS6_IJS8_SA_S9_EEENS6_IJNS7_ILi1EEESI_SI_EEESC_SE_Li128ELb1ELb1ELb0ELb0EEENS1_19SingleTileSchedulerILb1ELb0ELb1ELi128EEEEEEEEEvNT_6ParamsE,"aw",@nobits
	.sectionflags	@""
	.align	16


//--------------------- .nv.shared._ZN7cutlass13device_kernelIN5flash19enable_sm80_to_sm89INS1_16FlashAttnFwdSm80INS1_25CollectiveMainloopFwdSm80ILi4ELi1ELb0EN4cute5tupleIJNS5_1CILi128EEENS7_ILi112EEENS7_ILi64EEEEEELi64ENS_10bfloat16_tEfNS_4arch4Sm80ELb1ELb0ELb1ELb0ELb0ELb0ELb1ELb0EEENS1_21CollectiveEpilogueFwdINS6_IJS8_SA_S9_EEENS6_IJNS7_ILi1EEESI_SI_EEESC_SE_Li128ELb0ELb1ELb0ELb0EEENS1_30DynamicPersistentTileSchedulerILi128ELi128ELb0ELb1ELb0EEEEEEEEEvNT_6ParamsE --------------------------
	.section	.nv.shared._ZN7cutlass13device_kernelIN5flash19enable_sm80_to_sm89INS1_16FlashAttnFwdSm80INS1_25CollectiveMainloopFwdSm80ILi4ELi1ELb0EN4cute5tupleIJNS5_1CILi128EEENS7_ILi112EEENS7_ILi64EEEEEELi64ENS_10bfloat16_tEfNS_4arch4Sm80ELb1ELb0ELb1ELb0ELb0ELb0ELb1ELb0EEENS1_21CollectiveEpilogueFwdINS6_IJS8_SA_S9_EEENS6_IJNS7_ILi1EEESI_SI_EEESC_SE_Li128ELb0ELb1ELb0ELb0EEENS1_30DynamicPersistentTileSchedulerILi128ELi128ELb0ELb1ELb0EEEEEEEEEvNT_6ParamsE,"aw",@nobits
	.sectionflags	@""
	.align	16


//--------------------- .nv.shared._ZN7cutlass13device_kernelIN5flash19enable_sm80_to_sm89INS1_16FlashAttnFwdSm80INS1_25CollectiveMainloopFwdSm80ILi4ELi1ELb0EN4cute5tupleIJNS5_1CILi128EEENS7_ILi112EEENS7_ILi64EEEEEELi64ENS_10bfloat16_tEfNS_4arch4Sm80ELb1ELb0ELb1ELb1ELb0ELb0ELb1ELb0EEENS1_21CollectiveEpilogueFwdINS6_IJS8_SA_S9_EEENS6_IJNS7_ILi1EEESI_SI_EEESC_SE_Li128ELb1ELb1ELb0ELb0EEENS1_19SingleTileSchedulerILb1ELb0ELb1ELi128EEEEEEEEEvNT_6ParamsE --------------------------
	.section	.nv.shared._ZN7cutlass13device_kernelIN5flash19enable_sm80_to_sm89INS1_16FlashAttnFwdSm80INS1_25CollectiveMainloopFwdSm80ILi4ELi1ELb0EN4cute5tupleIJNS5_1CILi128EEENS7_ILi112EEENS7_ILi64EEEEEELi64ENS_10bfloat16_tEfNS_4arch4Sm80ELb1ELb0ELb1ELb1ELb0ELb0ELb1ELb0EEENS1_21CollectiveEpilogueFwdINS6_IJS8_SA_S9_EEENS6_IJNS7_ILi1EEESI_SI_EEESC_SE_Li128ELb1ELb1ELb0ELb0EEENS1_19SingleTileSchedulerILb1ELb0ELb1ELi128EEEEEEEEEvNT_6ParamsE,"aw",@nobits
	.sectionflags	@""
	.align	16


//--------------------- .nv.shared._ZN7cutlass13device_kernelIN5flash19enable_sm80_to_sm89INS1_16FlashAttnFwdSm80INS1_25CollectiveMainloopFwdSm80ILi4ELi1ELb0EN4cute5tupleIJNS5_1CILi128EEENS7_ILi112EEENS7_ILi64EEEEEELi64ENS_10bfloat16_tEfNS_4arch4Sm80ELb1ELb0ELb1ELb1ELb0ELb1ELb1ELb0EEENS1_21CollectiveEpilogueFwdINS6_IJS8_SA_S9_EEENS6_IJNS7_ILi1EEESI_SI_EEESC_SE_Li128ELb1ELb1ELb0ELb0EEENS1_19SingleTileSchedulerILb1ELb0ELb1ELi128EEEEEEEEEvNT_6ParamsE --------------------------
	.section	.nv.shared._ZN7cutlass13device_kernelIN5flash19enable_sm80_to_sm89INS1_16FlashAttnFwdSm80INS1_25CollectiveMainloopFwdSm80ILi4ELi1ELb0EN4cute5tupleIJNS5_1CILi128EEENS7_ILi112EEENS7_ILi64EEEEEELi64ENS_10bfloat16_tEfNS_4arch4Sm80ELb1ELb0ELb1ELb1ELb0ELb1ELb1ELb0EEENS1_21CollectiveEpilogueFwdINS6_IJS8_SA_S9_EEENS6_IJNS7_ILi1EEESI_SI_EEESC_SE_Li128ELb1ELb1ELb0ELb0EEENS1_19SingleTileSchedulerILb1ELb0ELb1ELi128EEEEEEEEEvNT_6ParamsE,"aw",@nobits
	.sectionflags	@""
	.align	16


//--------------------- .nv.shared._ZN7cutlass13device_kernelIN5flash19enable_sm80_to_sm89INS1_16FlashAttnFwdSm80INS1_25CollectiveMainloopFwdSm80ILi4ELi1ELb0EN4cute5tupleIJNS5_1CILi128EEENS7_ILi112EEENS7_ILi64EEEEEELi64ENS_10bfloat16_tEfNS_4arch4Sm80ELb0ELb0ELb0ELb0ELb0ELb0ELb1ELb0EEENS1_21CollectiveEpilogueFwdINS6_IJS8_SA_S9_EEENS6_IJNS7_ILi1EEESI_SI_EEESC_SE_Li128ELb0ELb1ELb0ELb0EEENS1_19SingleTileSchedulerILb0ELb0ELb1ELi128EEEEEEEEEvNT_6ParamsE --------------------------
	.section	.nv.shared._ZN7cutlass13device_kernelIN5flash19enable_sm80_to_sm89INS1_16FlashAttnFwdSm80INS1_25CollectiveMainloopFwdSm80ILi4ELi1ELb0EN4cute5tupleIJNS5_1CILi128EEENS7_ILi112EEENS7_ILi64EEEEEELi64ENS_10bfloat16_tEfNS_4arch4Sm80ELb0ELb0ELb0ELb0ELb0ELb0ELb1ELb0EEENS1_21CollectiveEpilogueFwdINS6_IJS8_SA_S9_EEENS6_IJNS7_ILi1EEESI_SI_EEESC_SE_Li128ELb0ELb1ELb0ELb0EEENS1_19SingleTileSchedulerILb0ELb0ELb1ELi128EEEEEEEEEvNT_6ParamsE,"aw",@nobits
	.sectionflags	@""
	.align	16


//--------------------- .nv.shared._ZN7cutlass13device_kernelIN5flash19enable_sm80_to_sm89INS1_16FlashAttnFwdSm80INS1_25CollectiveMainloopFwdSm80ILi4ELi1ELb0EN4cute5tupleIJNS5_1CILi128EEENS7_ILi112EEENS7_ILi64EEEEEELi64ENS_10bfloat16_tEfNS_4arch4Sm80ELb0ELb0ELb0ELb1ELb0ELb0ELb1ELb0EEENS1_21CollectiveEpilogueFwdINS6_IJS8_SA_S9_EEENS6_IJNS7_ILi1EEESI_SI_EEESC_SE_Li128ELb1ELb1ELb0ELb0EEENS1_19SingleTileSchedulerILb1ELb0ELb1ELi128EEEEEEEEEvNT_6ParamsE --------------------------
	.section	.nv.shared._ZN7cutlass13device_kernelIN5flash19enable_sm80_to_sm89INS1_16FlashAttnFwdSm80INS1_25CollectiveMainloopFwdSm80ILi4ELi1ELb0EN4cute5tupleIJNS5_1CILi128EEENS7_ILi112EEENS7_ILi64EEEEEELi64ENS_10bfloat16_tEfNS_4arch4Sm80ELb0ELb0ELb0ELb1ELb0ELb0ELb1ELb0EEENS1_21CollectiveEpilogueFwdINS6_IJS8_SA_S9_EEENS6_IJNS7_ILi1EEESI_SI_EEESC_SE_Li128ELb1ELb1ELb0ELb0EEENS1_19SingleTileSchedulerILb1ELb0ELb1ELi128EEEEEEEEEvNT_6ParamsE,"aw",@nobits
	.sectionflags	@""
	.align	16


//--------------------- .nv.shared._ZN7cutlass13device_kernelIN5flash19enable_sm80_to_sm89INS1_16FlashAttnFwdSm80INS1_25CollectiveMainloopFwdSm80ILi4ELi1ELb0EN4cute5tupleIJNS5_1CILi128EEENS7_ILi112EEENS7_ILi64EEEEEELi64ENS_10bfloat16_tEfNS_4arch4Sm80ELb0ELb0ELb0ELb1ELb0ELb1ELb1ELb0EEENS1_21CollectiveEpilogueFwdINS6_IJS8_SA_S9_EEENS6_IJNS7_ILi1EEESI_SI_EEESC_SE_Li128ELb1ELb1ELb0ELb0EEENS1_19SingleTileSchedulerILb1ELb0ELb1ELi128EEEEEEEEEvNT_6ParamsE --------------------------
	.section	.nv.shared._ZN7cutlass13device_kernelIN5flash19enable_sm80_to_sm89INS1_16FlashAttnFwdSm80INS1_25CollectiveMainloopFwdSm80ILi4ELi1ELb0EN4cute5tupleIJNS5_1CILi128EEENS7_ILi112EEENS7_ILi64EEEEEELi64ENS_10bfloat16_tEfNS_4arch4Sm80ELb0ELb0ELb0ELb1ELb0ELb1ELb1ELb0EEENS1_21CollectiveEpilogueFwdINS6_IJS8_SA_S9_EEENS6_IJNS7_ILi1EEESI_SI_EEESC_SE_Li128ELb1ELb1ELb0ELb0EEENS1_19SingleTileSchedulerILb1ELb0ELb1ELi128EEEEEEEEEvNT_6ParamsE,"aw",@nobits
	.sectionflags	@""
	.align	16


//--------------------- .nv.shared._ZN7cutlass13device_kernelIN5flash19enable_sm80_to_sm89INS1_16FlashAttnFwdSm80INS1_25CollectiveMainloopFwdSm80ILi4ELi1ELb0EN4cute5tupleIJNS5_1CILi128EEENS7_ILi96EEENS7_ILi64EEEEEELi64ENS_10bfloat16_tEfNS_4arch4Sm80ELb0ELb1ELb0ELb0ELb0ELb0ELb1ELb0EEENS1_21CollectiveEpilogueFwdINS6_IJS8_SA_S9_EEENS6_IJNS7_ILi1EEESI_SI_EEESC_SE_Li128ELb0ELb1ELb0ELb0EEENS1_19SingleTileSchedulerILb0ELb0ELb1ELi128EEEEEEEEEvNT_6ParamsE --------------------------
	.section	.nv.shared._ZN7cutlass13device_kernelIN5flash19enable_sm80_to_sm89INS1_16FlashAttnFwdSm80INS1_25CollectiveMainloopFwdSm80ILi4ELi1ELb0EN4cute5tupleIJNS5_1CILi128EEENS7_ILi96EEENS7_ILi64EEEEEELi64ENS_10bfloat16_tEfNS_4arch4Sm80ELb0ELb1ELb0ELb0ELb0ELb0ELb1ELb0EEENS1_21CollectiveEpilogueFwdINS6_IJS8_SA_S9_EEENS6_IJNS7_ILi1EEESI_SI_EEESC_SE_Li128ELb0ELb1ELb0ELb0EEENS1_19SingleTileSchedulerILb0ELb0ELb1ELi128EEEEEEEEEvNT_6ParamsE,"aw",@nobits
	.sectionflags	@""
	.align	16


//--------------------- .nv.shared._ZN7cutlass13device_kernelIN5flash19enable_sm80_to_sm89INS1_16FlashAttnFwdSm80INS1_25CollectiveMainloopFwdSm80ILi4ELi1ELb0EN4cute5tupleIJNS5_1CILi128EEENS7_ILi96EEENS7_ILi64EEEEEELi64ENS_10bfloat16_tEfNS_4arch4Sm80ELb0ELb1ELb0ELb1ELb0ELb0ELb1ELb0EEENS1_21CollectiveEpilogueFwdINS6_IJS8_SA_S9_EEENS6_IJNS7_ILi1EEESI_SI_EEESC_SE_Li128ELb1ELb1ELb0ELb0EEENS1_19SingleTileSchedulerILb1ELb0ELb1ELi128EEEEEEEEEvNT_6ParamsE --------------------------
	.section	.nv.shared._ZN7cutlass13device_kernelIN5flash19enable_sm80_to_sm89INS1_16FlashAttnFwdSm80INS1_25CollectiveMainloopFwdSm80ILi4ELi1ELb0EN4cute5tupleIJNS5_1CILi128EEENS7_ILi96EEENS7_ILi64EEEEEELi64ENS_10bfloat16_tEfNS_4arch4Sm80ELb0ELb1ELb0ELb1ELb0ELb0ELb1ELb0EEENS1_21CollectiveEpilogueFwdINS6_IJS8_SA_S9_EEENS6_IJNS7_ILi1EEESI_SI_EEESC_SE_Li128ELb1ELb1ELb0ELb0EEENS1_19SingleTileSchedulerILb1ELb0ELb1ELi128EEEEEEEEEvNT_6ParamsE,"aw",@nobits
	.sectionflags	@""
	.align	16


//--------------------- .nv.shared._ZN7cutlass13device_kernelIN5flash19enable_sm80_to_sm89INS1_16FlashAttnFwdSm80INS1_25CollectiveMainloopFwdSm80ILi4ELi1ELb0EN4cute5tupleIJNS5_1CILi128EEENS7_ILi96EEENS7_ILi64EEEEEELi64ENS_10bfloat16_tEfNS_4arch4Sm80ELb0ELb1ELb0ELb1ELb0ELb1ELb1ELb0EEENS1_21CollectiveEpilogueFwdINS6_IJS8_SA_S9_EEENS6_IJNS7_ILi1EEESI_SI_EEESC_SE_Li128ELb1ELb1ELb0ELb0EEENS1_19SingleTileSchedulerILb1ELb0ELb1ELi128EEEEEEEEEvNT_6ParamsE --------------------------
	.section	.nv.shared._ZN7cutlass13device_kernelIN5flash19enable_sm80_to_sm89INS1_16FlashAttnFwdSm80INS1_25CollectiveMainloopFwdSm80ILi4ELi1ELb0EN4cute5tupleIJNS5_1CILi128EEENS7_ILi96EEENS7_ILi64EEEEEELi64ENS_10bfloat16_tEfNS_4arch4Sm80ELb0ELb1ELb0ELb1ELb0ELb1ELb1ELb0EEENS1_21CollectiveEpilogueFwdINS6_IJS8_SA_S9_EEENS6_IJNS7_ILi1EEESI_SI_EEESC_SE_Li128ELb1ELb1ELb0ELb0EEENS1_19SingleTileSchedulerILb1ELb0ELb1ELi128EEEEEEEEEvNT_6ParamsE,"aw",@nobits
	.sectionflags	@""
	.align	16


//--------------------- .nv.shared._ZN7cutlass13device_kernelIN5flash19enable_sm80_to_sm89INS1_16FlashAttnFwdSm80INS1_25CollectiveMainloopFwdSm80ILi4ELi1ELb0EN4cute5tupleIJNS5_1CILi128EEENS7_ILi112EEENS7_ILi64EEEEEELi64ENS_10bfloat16_tEfNS_4arch4Sm80ELb1ELb0ELb0ELb0ELb0ELb0ELb1ELb0EEENS1_21CollectiveEpilogueFwdINS6_IJS8_SA_S9_EEENS6_IJNS7_ILi1EEESI_SI_EEESC_SE_Li128ELb0ELb1ELb0ELb0EEENS1_30DynamicPersistentTileSchedulerILi128ELi128ELb0ELb1ELb0EEEEEEEEEvNT_6ParamsE --------------------------
	.section	.nv.shared._ZN7cutlass13device_kernelIN5flash19enable_sm80_to_sm89INS1_16FlashAttnFwdSm80INS1_25CollectiveMainloopFwdSm80ILi4ELi1ELb0EN4cute5tupleIJNS5_1CILi128EEENS7_ILi112EEENS7_ILi64EEEEEELi64ENS_10bfloat16_tEfNS_4arch4Sm80ELb1ELb0ELb0ELb0ELb0ELb0ELb1ELb0EEENS1_21CollectiveEpilogueFwdINS6_IJS8_SA_S9_EEENS6_IJNS7_ILi1EEESI_SI_EEESC_SE_Li128ELb0ELb1ELb0ELb0EEENS1_30DynamicPersistentTileSchedulerILi128ELi128ELb0ELb1ELb0EEEEEEEEEvNT_6ParamsE,"aw",@nobits
	.sectionflags	@""
	.align	16


//--------------------- .nv.shared._ZN7cutlass13device_kernelIN5flash19enable_sm80_to_sm89INS1_16FlashAttnFwdSm80INS1_25CollectiveMainloopFwdSm80ILi4ELi1ELb0EN4cute5tupleIJNS5_1CILi128EEENS7_ILi112EEENS7_ILi64EEEEEELi64ENS_10bfloat16_tEfNS_4arch4Sm80ELb1ELb0ELb0ELb1ELb0ELb0ELb1ELb0EEENS1_21CollectiveEpilogueFwdINS6_IJS8_SA_S9_EEENS6_IJNS7_ILi1EEESI_SI_EEESC_SE_Li128ELb1ELb1ELb0ELb0EEENS1_19SingleTileSchedulerILb1ELb0ELb1ELi128EEEEEEEEEvNT_6ParamsE --------------------------
	.section	.nv.shared._ZN7cutlass13device_kernelIN5flash19enable_sm80_to_sm89INS1_16FlashAttnFwdSm80INS1_25CollectiveMainloopFwdSm80ILi4ELi1ELb0EN4cute5tupleIJNS5_1CILi128EEENS7_ILi112EEENS7_ILi64EEEEEELi64ENS_10bfloat16_tEfNS_4arch4Sm80ELb1ELb0ELb0ELb1ELb0ELb0ELb1ELb0EEENS1_21CollectiveEpilogueFwdINS6_IJS8_SA_S9_EEENS6_IJNS7_ILi1EEESI_SI_EEESC_SE_Li128ELb1ELb1ELb0ELb0EEENS1_19SingleTileSchedulerILb1ELb0ELb1ELi128EEEEEEEEEvNT_6ParamsE,"aw",@nobits
	.sectionflags	@""
	.align	16


//--------------------- .nv.shared._ZN7cutlass13device_kernelIN5flash19enable_sm80_to_sm89INS1_16FlashAttnFwdSm80INS1_25CollectiveMainloopFwdSm80ILi4ELi1ELb0EN4cute5tupleIJNS5_1CILi128EEENS7_ILi112EEENS7_ILi64EEEEEELi64ENS_10bfloat16_tEfNS_4arch4Sm80ELb1ELb0ELb0ELb1ELb0ELb1ELb1ELb0EEENS1_21CollectiveEpilogueFwdINS6_IJS8_SA_S9_EEENS6_IJNS7_ILi1EEESI_SI_EEESC_SE_Li128ELb1ELb1ELb0ELb0EEENS1_19SingleTileSchedulerILb1ELb0ELb1ELi128EEEEEEEEEvNT_6ParamsE --------------------------
	.section	.nv.shared._ZN7cutlass13device_kernelIN5flash19enable_sm80_to_sm89INS1_16FlashAttnFwdSm80INS1_25CollectiveMainloopFwdSm80ILi4ELi1ELb0EN4cute5tupleIJNS5_1CILi128EEENS7_ILi112EEENS7_ILi64EEEEEELi64ENS_10bfloat16_tEfNS_4arch4Sm80ELb1ELb0ELb0ELb1ELb0ELb1ELb1ELb0EEENS1_21CollectiveEpilogueFwdINS6_IJS8_SA_S9_EEENS6_IJNS7_ILi1EEESI_SI_EEESC_SE_Li128ELb1ELb1ELb0ELb0EEENS1_19SingleTileSchedulerILb1ELb0ELb1ELi128EEEEEEEEEvNT_6ParamsE,"aw",@nobits
	.sectionflags	@""
	.align	16
